	.target	sm_90

	.elftype	@"ET_EXEC"


//--------------------- .note.nv.tkinfo           --------------------------
	.section	.note.nv.tkinfo,"",@"SHT_NOTE"
	.sectionflags	@"SHF_NOTE_NV_TKINFO"
	.tkinfo
        /*0018*/ 	.word	0x00000002
        /*0030*/ 	.string	""
        /*0030*/ 	.string	"ptxas"
        /*0030*/ 	.string	"Cuda compilation tools, release 13.0, V13.0.88"
        /*0030*/ 	.string	"Build cuda_13.0.r13.0/compiler.36424714_0"
        /*0030*/ 	.string	"-arch sm_90 -m 64 "



//--------------------- .note.nv.cuinfo           --------------------------
	.section	.note.nv.cuinfo,"",@"SHT_NOTE"
	.sectionflags	@"SHF_NOTE_NV_CUINFO"
        /*0018*/ 	.short	0x0002
        /*001a*/ 	.short	0x005a
        /*001c*/ 	.short	0x0082
	.zero		2


//--------------------- .nv.info                  --------------------------
	.section	.nv.info,"",@"SHT_CUDA_INFO"
	.align	4


	//----- nvinfo : EIATTR_REGCOUNT
	.align		4
        /*0000*/ 	.byte	0x04, 0x2f
        /*0002*/ 	.short	(.L_29 - .L_28)
	.align		4
.L_28:
        /*0004*/ 	.word	index@(_Z23gemm_half_q_half_kernelILi1ELi128ELb1ELb0ELi32EEvPK6__halfPKjS4_S2_PS0_iiiiPKtS7_iiiiiibS2_i)
        /*0008*/ 	.word	0x00000020


	//----- nvinfo : EIATTR_FRAME_SIZE
	.align		4
.L_29:
        /*000c*/ 	.byte	0x04, 0x11
        /*000e*/ 	.short	(.L_31 - .L_30)
	.align		4
.L_30:
        /*0010*/ 	.word	index@(_Z23gemm_half_q_half_kernelILi1ELi128ELb1ELb0ELi32EEvPK6__halfPKjS4_S2_PS0_iiiiPKtS7_iiiiiibS2_i)
        /*0014*/ 	.word	0x00000000


	//----- nvinfo : EIATTR_REGCOUNT
	.align		4
.L_31:
        /*0018*/ 	.byte	0x04, 0x2f
        /*001a*/ 	.short	(.L_33 - .L_32)
	.align		4
.L_32:
        /*001c*/ 	.word	index@(_Z23gemm_half_q_half_kernelILi1ELi38ELb1ELb0ELi32EEvPK6__halfPKjS4_S2_PS0_iiiiPKtS7_iiiiiibS2_i)
        /*0020*/ 	.word	0x00000030


	//----- nvinfo : EIATTR_FRAME_SIZE
	.align		4
.L_33:
        /*0024*/ 	.byte	0x04, 0x11
        /*0026*/ 	.short	(.L_35 - .L_34)
	.align		4
.L_34:
        /*0028*/ 	.word	index@(_Z23gemm_half_q_half_kernelILi1ELi38ELb1ELb0ELi32EEvPK6__halfPKjS4_S2_PS0_iiiiPKtS7_iiiiiibS2_i)
        /*002c*/ 	.word	0x00000000


	//----- nvinfo : EIATTR_REGCOUNT
	.align		4
.L_35:
        /*0030*/ 	.byte	0x04, 0x2f
        /*0032*/ 	.short	(.L_37 - .L_36)
	.align		4
.L_36:
        /*0034*/ 	.word	index@(_Z23gemm_half_q_half_kernelILi1ELi20ELb1ELb0ELi32EEvPK6__halfPKjS4_S2_PS0_iiiiPKtS7_iiiiiibS2_i)
        /*0038*/ 	.word	0x00000038


	//----- nvinfo : EIATTR_FRAME_SIZE
	.align		4
.L_37:
        /*003c*/ 	.byte	0x04, 0x11
        /*003e*/ 	.short	(.L_39 - .L_38)
	.align		4
.L_38:
        /*0040*/ 	.word	index@(_Z23gemm_half_q_half_kernelILi1ELi20ELb1ELb0ELi32EEvPK6__halfPKjS4_S2_PS0_iiiiPKtS7_iiiiiibS2_i)
        /*0044*/ 	.word	0x00000000


	//----- nvinfo : EIATTR_REGCOUNT
	.align		4
.L_39:
        /*0048*/ 	.byte	0x04, 0x2f
        /*004a*/ 	.short	(.L_41 - .L_40)
	.align		4
.L_40:
        /*004c*/ 	.word	index@(_Z23gemm_half_q_half_kernelILi1ELi140ELb1ELb0ELi32EEvPK6__halfPKjS4_S2_PS0_iiiiPKtS7_iiiiiibS2_i)
        /*0050*/ 	.word	0x00000032


	//----- nvinfo : EIATTR_FRAME_SIZE
	.align		4
.L_41:
        /*0054*/ 	.byte	0x04, 0x11
        /*0056*/ 	.short	(.L_43 - .L_42)
	.align		4
.L_42:
        /*0058*/ 	.word	index@(_Z23gemm_half_q_half_kernelILi1ELi140ELb1ELb0ELi32EEvPK6__halfPKjS4_S2_PS0_iiiiPKtS7_iiiiiibS2_i)
        /*005c*/ 	.word	0x00000000


	//----- nvinfo : EIATTR_REGCOUNT
	.align		4
.L_43:
        /*0060*/ 	.byte	0x04, 0x2f
        /*0062*/ 	.short	(.L_45 - .L_44)
	.align		4
.L_44:
        /*0064*/ 	.word	index@(_Z23gemm_half_q_half_kernelILi1ELi152ELb1ELb0ELi32EEvPK6__halfPKjS4_S2_PS0_iiiiPKtS7_iiiiiibS2_i)
        /*0068*/ 	.word	0x00000030


	//----- nvinfo : EIATTR_FRAME_SIZE
	.align		4
.L_45:
        /*006c*/ 	.byte	0x04, 0x11
        /*006e*/ 	.short	(.L_47 - .L_46)
	.align		4
.L_46:
        /*0070*/ 	.word	index@(_Z23gemm_half_q_half_kernelILi1ELi152ELb1ELb0ELi32EEvPK6__halfPKjS4_S2_PS0_iiiiPKtS7_iiiiiibS2_i)
        /*0074*/ 	.word	0x00000000


	//----- nvinfo : EIATTR_REGCOUNT
	.align		4
.L_47:
        /*0078*/ 	.byte	0x04, 0x2f
        /*007a*/ 	.short	(.L_49 - .L_48)
	.align		4
.L_48:
        /*007c*/ 	.word	index@(_Z23gemm_half_q_half_kernelILi1ELi176ELb1ELb0ELi32EEvPK6__halfPKjS4_S2_PS0_iiiiPKtS7_iiiiiibS2_i)
        /*0080*/ 	.word	0x00000030


	//----- nvinfo : EIATTR_FRAME_SIZE
	.align		4
.L_49:
        /*0084*/ 	.byte	0x04, 0x11
        /*0086*/ 	.short	(.L_51 - .L_50)
	.align		4
.L_50:
        /*0088*/ 	.word	index@(_Z23gemm_half_q_half_kernelILi1ELi176ELb1ELb0ELi32EEvPK6__halfPKjS4_S2_PS0_iiiiPKtS7_iiiiiibS2_i)
        /*008c*/ 	.word	0x00000000


	//----- nvinfo : EIATTR_REGCOUNT
	.align		4
.L_51:
        /*0090*/ 	.byte	0x04, 0x2f
        /*0092*/ 	.short	(.L_53 - .L_52)
	.align		4
.L_52:
        /*0094*/ 	.word	index@(_Z23gemm_half_q_half_kernelILi1ELi172ELb1ELb0ELi32EEvPK6__halfPKjS4_S2_PS0_iiiiPKtS7_iiiiiibS2_i)
        /*0098*/ 	.word	0x00000032


	//----- nvinfo : EIATTR_FRAME_SIZE
	.align		4
.L_53:
        /*009c*/ 	.byte	0x04, 0x11
        /*009e*/ 	.short	(.L_55 - .L_54)
	.align		4
.L_54:
        /*00a0*/ 	.word	index@(_Z23gemm_half_q_half_kernelILi1ELi172ELb1ELb0ELi32EEvPK6__halfPKjS4_S2_PS0_iiiiPKtS7_iiiiiibS2_i)
        /*00a4*/ 	.word	0x00000000


	//----- nvinfo : EIATTR_REGCOUNT
	.align		4
.L_55:
        /*00a8*/ 	.byte	0x04, 0x2f
        /*00aa*/ 	.short	(.L_57 - .L_56)
	.align		4
.L_56:
        /*00ac*/ 	.word	index@(_Z23gemm_half_q_half_kernelILi1ELi10ELb1ELb0ELi32EEvPK6__halfPKjS4_S2_PS0_iiiiPKtS7_iiiiiibS2_i)
        /*00b0*/ 	.word	0x00000028


	//----- nvinfo : EIATTR_FRAME_SIZE
	.align		4
.L_57:
        /*00b4*/ 	.byte	0x04, 0x11
        /*00b6*/ 	.short	(.L_59 - .L_58)
	.align		4
.L_58:
        /*00b8*/ 	.word	index@(_Z23gemm_half_q_half_kernelILi1ELi10ELb1ELb0ELi32EEvPK6__halfPKjS4_S2_PS0_iiiiPKtS7_iiiiiibS2_i)
        /*00bc*/ 	.word	0x00000000


	//----- nvinfo : EIATTR_REGCOUNT
	.align		4
.L_59:
        /*00c0*/ 	.byte	0x04, 0x2f
        /*00c2*/ 	.short	(.L_61 - .L_60)
	.align		4
.L_60:
        /*00c4*/ 	.word	index@(_Z23gemm_half_q_half_kernelILi1ELi40ELb1ELb0ELi32EEvPK6__halfPKjS4_S2_PS0_iiiiPKtS7_iiiiiibS2_i)
        /*00c8*/ 	.word	0x00000028


	//----- nvinfo : EIATTR_FRAME_SIZE
	.align		4
.L_61:
        /*00cc*/ 	.byte	0x04, 0x11
        /*00ce*/ 	.short	(.L_63 - .L_62)
	.align		4
.L_62:
        /*00d0*/ 	.word	index@(_Z23gemm_half_q_half_kernelILi1ELi40ELb1ELb0ELi32EEvPK6__halfPKjS4_S2_PS0_iiiiPKtS7_iiiiiibS2_i)
        /*00d4*/ 	.word	0x00000000


	//----- nvinfo : EIATTR_REGCOUNT
	.align		4
.L_63:
        /*00d8*/ 	.byte	0x04, 0x2f
        /*00da*/ 	.short	(.L_65 - .L_64)
	.align		4
.L_64:
        /*00dc*/ 	.word	index@(_Z23gemm_half_q_half_kernelILi1ELi160ELb1ELb0ELi32EEvPK6__halfPKjS4_S2_PS0_iiiiPKtS7_iiiiiibS2_i)
        /*00e0*/ 	.word	0x00000028


	//----- nvinfo : EIATTR_FRAME_SIZE
	.align		4
.L_65:
        /*00e4*/ 	.byte	0x04, 0x11
        /*00e6*/ 	.short	(.L_67 - .L_66)
	.align		4
.L_66:
        /*00e8*/ 	.word	index@(_Z23gemm_half_q_half_kernelILi1ELi160ELb1ELb0ELi32EEvPK6__halfPKjS4_S2_PS0_iiiiPKtS7_iiiiiibS2_i)
        /*00ec*/ 	.word	0x00000000


	//----- nvinfo : EIATTR_REGCOUNT
	.align		4
.L_67:
        /*00f0*/ 	.byte	0x04, 0x2f
        /*00f2*/ 	.short	(.L_69 - .L_68)
	.align		4
.L_68:
        /*00f4*/ 	.word	index@(_Z23gemm_half_q_half_kernelILi1ELi190ELb1ELb0ELi32EEvPK6__halfPKjS4_S2_PS0_iiiiPKtS7_iiiiiibS2_i)
        /*00f8*/ 	.word	0x00000032


	//----- nvinfo : EIATTR_FRAME_SIZE
	.align		4
.L_69:
        /*00fc*/ 	.byte	0x04, 0x11
        /*00fe*/ 	.short	(.L_71 - .L_70)
	.align		4
.L_70:
        /*0100*/ 	.word	index@(_Z23gemm_half_q_half_kernelILi1ELi190ELb1ELb0ELi32EEvPK6__halfPKjS4_S2_PS0_iiiiPKtS7_iiiiiibS2_i)
        /*0104*/ 	.word	0x00000000


	//----- nvinfo : EIATTR_REGCOUNT
	.align		4
.L_71:
        /*0108*/ 	.byte	0x04, 0x2f
        /*010a*/ 	.short	(.L_73 - .L_72)
	.align		4
.L_72:
        /*010c*/ 	.word	index@(_Z23gemm_half_q_half_kernelILi1ELi128ELb1ELb0ELi64EEvPK6__halfPKjS4_S2_PS0_iiiiPKtS7_iiiiiibS2_i)
        /*0110*/ 	.word	0x00000028


	//----- nvinfo : EIATTR_FRAME_SIZE
	.align		4
.L_73:
        /*0114*/ 	.byte	0x04, 0x11
        /*0116*/ 	.short	(.L_75 - .L_74)
	.align		4
.L_74:
        /*0118*/ 	.word	index@(_Z23gemm_half_q_half_kernelILi1ELi128ELb1ELb0ELi64EEvPK6__halfPKjS4_S2_PS0_iiiiPKtS7_iiiiiibS2_i)
        /*011c*/ 	.word	0x00000010


	//----- nvinfo : EIATTR_REGCOUNT
	.align		4
.L_75:
        /*0120*/ 	.byte	0x04, 0x2f
        /*0122*/ 	.short	(.L_77 - .L_76)
	.align		4
.L_76:
        /*0124*/ 	.word	index@(_Z23gemm_half_q_half_kernelILi1ELi38ELb1ELb0ELi64EEvPK6__halfPKjS4_S2_PS0_iiiiPKtS7_iiiiiibS2_i)
        /*0128*/ 	.word	0x00000030


	//----- nvinfo : EIATTR_FRAME_SIZE
	.align		4
.L_77:
        /*012c*/ 	.byte	0x04, 0x11
        /*012e*/ 	.short	(.L_79 - .L_78)
	.align		4
.L_78:
        /*0130*/ 	.word	index@(_Z23gemm_half_q_half_kernelILi1ELi38ELb1ELb0ELi64EEvPK6__halfPKjS4_S2_PS0_iiiiPKtS7_iiiiiibS2_i)
        /*0134*/ 	.word	0x00000010


	//----- nvinfo : EIATTR_REGCOUNT
	.align		4
.L_79:
        /*0138*/ 	.byte	0x04, 0x2f
        /*013a*/ 	.short	(.L_81 - .L_80)
	.align		4
.L_80:
        /*013c*/ 	.word	index@(_Z23gemm_half_q_half_kernelILi1ELi20ELb1ELb0ELi64EEvPK6__halfPKjS4_S2_PS0_iiiiPKtS7_iiiiiibS2_i)
        /*0140*/ 	.word	0x00000059


	//----- nvinfo : EIATTR_FRAME_SIZE
	.align		4
.L_81:
        /*0144*/ 	.byte	0x04, 0x11
        /*0146*/ 	.short	(.L_83 - .L_82)
	.align		4
.L_82:
        /*0148*/ 	.word	index@(_Z23gemm_half_q_half_kernelILi1ELi20ELb1ELb0ELi64EEvPK6__halfPKjS4_S2_PS0_iiiiPKtS7_iiiiiibS2_i)
        /*014c*/ 	.word	0x00000010


	//----- nvinfo : EIATTR_REGCOUNT
	.align		4
.L_83:
        /*0150*/ 	.byte	0x04, 0x2f
        /*0152*/ 	.short	(.L_85 - .L_84)
	.align		4
.L_84:
        /*0154*/ 	.word	index@(_Z23gemm_half_q_half_kernelILi1ELi140ELb1ELb0ELi64EEvPK6__halfPKjS4_S2_PS0_iiiiPKtS7_iiiiiibS2_i)
        /*0158*/ 	.word	0x00000030


	//----- nvinfo : EIATTR_FRAME_SIZE
	.align		4
.L_85:
        /*015c*/ 	.byte	0x04, 0x11
        /*015e*/ 	.short	(.L_87 - .L_86)
	.align		4
.L_86:
        /*0160*/ 	.word	index@(_Z23gemm_half_q_half_kernelILi1ELi140ELb1ELb0ELi64EEvPK6__halfPKjS4_S2_PS0_iiiiPKtS7_iiiiiibS2_i)
        /*0164*/ 	.word	0x00000010


	//----- nvinfo : EIATTR_REGCOUNT
	.align		4
.L_87:
        /*0168*/ 	.byte	0x04, 0x2f
        /*016a*/ 	.short	(.L_89 - .L_88)
	.align		4
.L_88:
        /*016c*/ 	.word	index@(_Z23gemm_half_q_half_kernelILi1ELi152ELb1ELb0ELi64EEvPK6__halfPKjS4_S2_PS0_iiiiPKtS7_iiiiiibS2_i)
        /*0170*/ 	.word	0x00000037


	//----- nvinfo : EIATTR_FRAME_SIZE
	.align		4
.L_89:
        /*0174*/ 	.byte	0x04, 0x11
        /*0176*/ 	.short	(.L_91 - .L_90)
	.align		4
.L_90:
        /*0178*/ 	.word	index@(_Z23gemm_half_q_half_kernelILi1ELi152ELb1ELb0ELi64EEvPK6__halfPKjS4_S2_PS0_iiiiPKtS7_iiiiiibS2_i)
        /*017c*/ 	.word	0x00000010


	//----- nvinfo : EIATTR_REGCOUNT
	.align		4
.L_91:
        /*0180*/ 	.byte	0x04, 0x2f
        /*0182*/ 	.short	(.L_93 - .L_92)
	.align		4
.L_92:
        /*0184*/ 	.word	index@(_Z23gemm_half_q_half_kernelILi1ELi176ELb1ELb0ELi64EEvPK6__halfPKjS4_S2_PS0_iiiiPKtS7_iiiiiibS2_i)
        /*0188*/ 	.word	0x00000037


	//----- nvinfo : EIATTR_FRAME_SIZE
	.align		4
.L_93:
        /*018c*/ 	.byte	0x04, 0x11
        /*018e*/ 	.short	(.L_95 - .L_94)
	.align		4
.L_94:
        /*0190*/ 	.word	index@(_Z23gemm_half_q_half_kernelILi1ELi176ELb1ELb0ELi64EEvPK6__halfPKjS4_S2_PS0_iiiiPKtS7_iiiiiibS2_i)
        /*0194*/ 	.word	0x00000010


	//----- nvinfo : EIATTR_REGCOUNT
	.align		4
.L_95:
        /*0198*/ 	.byte	0x04, 0x2f
        /*019a*/ 	.short	(.L_97 - .L_96)
	.align		4
.L_96:
        /*019c*/ 	.word	index@(_Z23gemm_half_q_half_kernelILi1ELi172ELb1ELb0ELi64EEvPK6__halfPKjS4_S2_PS0_iiiiPKtS7_iiiiiibS2_i)
        /*01a0*/ 	.word	0x0000002f


	//----- nvinfo : EIATTR_FRAME_SIZE
	.align		4
.L_97:
        /*01a4*/ 	.byte	0x04, 0x11
        /*01a6*/ 	.short	(.L_99 - .L_98)
	.align		4
.L_98:
        /*01a8*/ 	.word	index@(_Z23gemm_half_q_half_kernelILi1ELi172ELb1ELb0ELi64EEvPK6__halfPKjS4_S2_PS0_iiiiPKtS7_iiiiiibS2_i)
        /*01ac*/ 	.word	0x00000010


	//----- nvinfo : EIATTR_REGCOUNT
	.align		4
.L_99:
        /*01b0*/ 	.byte	0x04, 0x2f
        /*01b2*/ 	.short	(.L_101 - .L_100)
	.align		4
.L_100:
        /*01b4*/ 	.word	index@(_Z23gemm_half_q_half_kernelILi1ELi10ELb1ELb0ELi64EEvPK6__halfPKjS4_S2_PS0_iiiiPKtS7_iiiiiibS2_i)
        /*01b8*/ 	.word	0x00000038


	//----- nvinfo : EIATTR_FRAME_SIZE
	.align		4
.L_101:
        /*01bc*/ 	.byte	0x04, 0x11
        /*01be*/ 	.short	(.L_103 - .L_102)
	.align		4
.L_102:
        /*01c0*/ 	.word	index@(_Z23gemm_half_q_half_kernelILi1ELi10ELb1ELb0ELi64EEvPK6__halfPKjS4_S2_PS0_iiiiPKtS7_iiiiiibS2_i)
        /*01c4*/ 	.word	0x00000010


	//----- nvinfo : EIATTR_REGCOUNT
	.align		4
.L_103:
        /*01c8*/ 	.byte	0x04, 0x2f
        /*01ca*/ 	.short	(.L_105 - .L_104)
	.align		4
.L_104:
        /*01cc*/ 	.word	index@(_Z23gemm_half_q_half_kernelILi1ELi40ELb1ELb0ELi64EEvPK6__halfPKjS4_S2_PS0_iiiiPKtS7_iiiiiibS2_i)
        /*01d0*/ 	.word	0x00000030


	//----- nvinfo : EIATTR_FRAME_SIZE
	.align		4
.L_105:
        /*01d4*/ 	.byte	0x04, 0x11
        /*01d6*/ 	.short	(.L_107 - .L_106)
	.align		4
.L_106:
        /*01d8*/ 	.word	index@(_Z23gemm_half_q_half_kernelILi1ELi40ELb1ELb0ELi64EEvPK6__halfPKjS4_S2_PS0_iiiiPKtS7_iiiiiibS2_i)
        /*01dc*/ 	.word	0x00000010


	//----- nvinfo : EIATTR_REGCOUNT
	.align		4
.L_107:
        /*01e0*/ 	.byte	0x04, 0x2f
        /*01e2*/ 	.short	(.L_109 - .L_108)
	.align		4
.L_108:
        /*01e4*/ 	.word	index@(_Z23gemm_half_q_half_kernelILi1ELi160ELb1ELb0ELi64EEvPK6__halfPKjS4_S2_PS0_iiiiPKtS7_iiiiiibS2_i)
        /*01e8*/ 	.word	0x00000030


	//----- nvinfo : EIATTR_FRAME_SIZE
	.align		4
.L_109:
        /*01ec*/ 	.byte	0x04, 0x11
        /*01ee*/ 	.short	(.L_111 - .L_110)
	.align		4
.L_110:
        /*01f0*/ 	.word	index@(_Z23gemm_half_q_half_kernelILi1ELi160ELb1ELb0ELi64EEvPK6__halfPKjS4_S2_PS0_iiiiPKtS7_iiiiiibS2_i)
        /*01f4*/ 	.word	0x00000010


	//----- nvinfo : EIATTR_REGCOUNT
	.align		4
.L_111:
        /*01f8*/ 	.byte	0x04, 0x2f
        /*01fa*/ 	.short	(.L_113 - .L_112)
	.align		4
.L_112:
        /*01fc*/ 	.word	index@(_Z23gemm_half_q_half_kernelILi1ELi190ELb1ELb0ELi64EEvPK6__halfPKjS4_S2_PS0_iiiiPKtS7_iiiiiibS2_i)
        /*0200*/ 	.word	0x00000037


	//----- nvinfo : EIATTR_FRAME_SIZE
	.align		4
.L_113:
        /*0204*/ 	.byte	0x04, 0x11
        /*0206*/ 	.short	(.L_115 - .L_114)
	.align		4
.L_114:
        /*0208*/ 	.word	index@(_Z23gemm_half_q_half_kernelILi1ELi190ELb1ELb0ELi64EEvPK6__halfPKjS4_S2_PS0_iiiiPKtS7_iiiiiibS2_i)
        /*020c*/ 	.word	0x00000010


	//----- nvinfo : EIATTR_REGCOUNT
	.align		4
.L_115:
        /*0210*/ 	.byte	0x04, 0x2f
        /*0212*/ 	.short	(.L_117 - .L_116)
	.align		4
.L_116:
        /*0214*/ 	.word	index@(_Z23gemm_half_q_half_kernelILi2ELi128ELb1ELb0ELi32EEvPK6__halfPKjS4_S2_PS0_iiiiPKtS7_iiiiiibS2_i)
        /*0218*/ 	.word	0x00000040


	//----- nvinfo : EIATTR_FRAME_SIZE
	.align		4
.L_117:
        /*021c*/ 	.byte	0x04, 0x11
        /*021e*/ 	.short	(.L_119 - .L_118)
	.align		4
.L_118:
        /*0220*/ 	.word	index@(_Z23gemm_half_q_half_kernelILi2ELi128ELb1ELb0ELi32EEvPK6__halfPKjS4_S2_PS0_iiiiPKtS7_iiiiiibS2_i)
        /*0224*/ 	.word	0x00000000


	//----- nvinfo : EIATTR_REGCOUNT
	.align		4
.L_119:
        /*0228*/ 	.byte	0x04, 0x2f
        /*022a*/ 	.short	(.L_121 - .L_120)
	.align		4
.L_120:
        /*022c*/ 	.word	index@(_Z23gemm_half_q_half_kernelILi2ELi38ELb1ELb0ELi32EEvPK6__halfPKjS4_S2_PS0_iiiiPKtS7_iiiiiibS2_i)
        /*0230*/ 	.word	0x0000005f


	//----- nvinfo : EIATTR_FRAME_SIZE
	.align		4
.L_121:
        /*0234*/ 	.byte	0x04, 0x11
        /*0236*/ 	.short	(.L_123 - .L_122)
	.align		4
.L_122:
        /*0238*/ 	.word	index@(_Z23gemm_half_q_half_kernelILi2ELi38ELb1ELb0ELi32EEvPK6__halfPKjS4_S2_PS0_iiiiPKtS7_iiiiiibS2_i)
        /*023c*/ 	.word	0x00000000


	//----- nvinfo : EIATTR_REGCOUNT
	.align		4
.L_123:
        /*0240*/ 	.byte	0x04, 0x2f
        /*0242*/ 	.short	(.L_125 - .L_124)
	.align		4
.L_124:
        /*0244*/ 	.word	index@(_Z23gemm_half_q_half_kernelILi2ELi20ELb1ELb0ELi32EEvPK6__halfPKjS4_S2_PS0_iiiiPKtS7_iiiiiibS2_i)
        /*0248*/ 	.word	0x0000005f


	//----- nvinfo : EIATTR_FRAME_SIZE
	.align		4
.L_125:
        /*024c*/ 	.byte	0x04, 0x11
        /*024e*/ 	.short	(.L_127 - .L_126)
	.align		4
.L_126:
        /*0250*/ 	.word	index@(_Z23gemm_half_q_half_kernelILi2ELi20ELb1ELb0ELi32EEvPK6__halfPKjS4_S2_PS0_iiiiPKtS7_iiiiiibS2_i)
        /*0254*/ 	.word	0x00000000


	//----- nvinfo : EIATTR_REGCOUNT
	.align		4
.L_127:
        /*0258*/ 	.byte	0x04, 0x2f
        /*025a*/ 	.short	(.L_129 - .L_128)
	.align		4
.L_128:
        /*025c*/ 	.word	index@(_Z23gemm_half_q_half_kernelILi2ELi140ELb1ELb0ELi32EEvPK6__halfPKjS4_S2_PS0_iiiiPKtS7_iiiiiibS2_i)
        /*0260*/ 	.word	0x0000005f


	//----- nvinfo : EIATTR_FRAME_SIZE
	.align		4
.L_129:
        /*0264*/ 	.byte	0x04, 0x11
        /*0266*/ 	.short	(.L_131 - .L_130)
	.align		4
.L_130:
        /*0268*/ 	.word	index@(_Z23gemm_half_q_half_kernelILi2ELi140ELb1ELb0ELi32EEvPK6__halfPKjS4_S2_PS0_iiiiPKtS7_iiiiiibS2_i)
        /*026c*/ 	.word	0x00000000


	//----- nvinfo : EIATTR_REGCOUNT
	.align		4
.L_131:
        /*0270*/ 	.byte	0x04, 0x2f
        /*0272*/ 	.short	(.L_133 - .L_132)
	.align		4
.L_132:
        /*0274*/ 	.word	index@(_Z23gemm_half_q_half_kernelILi2ELi152ELb1ELb0ELi32EEvPK6__halfPKjS4_S2_PS0_iiiiPKtS7_iiiiiibS2_i)
        /*0278*/ 	.word	0x0000005f


	//----- nvinfo : EIATTR_FRAME_SIZE
	.align		4
.L_133:
        /*027c*/ 	.byte	0x04, 0x11
        /*027e*/ 	.short	(.L_135 - .L_134)
	.align		4
.L_134:
        /*0280*/ 	.word	index@(_Z23gemm_half_q_half_kernelILi2ELi152ELb1ELb0ELi32EEvPK6__halfPKjS4_S2_PS0_iiiiPKtS7_iiiiiibS2_i)
        /*0284*/ 	.word	0x00000000


	//----- nvinfo : EIATTR_REGCOUNT
	.align		4
.L_135:
        /*0288*/ 	.byte	0x04, 0x2f
        /*028a*/ 	.short	(.L_137 - .L_136)
	.align		4
.L_136:
        /*028c*/ 	.word	index@(_Z23gemm_half_q_half_kernelILi2ELi176ELb1ELb0ELi32EEvPK6__halfPKjS4_S2_PS0_iiiiPKtS7_iiiiiibS2_i)
        /*0290*/ 	.word	0x00000060


	//----- nvinfo : EIATTR_FRAME_SIZE
	.align		4
.L_137:
        /*0294*/ 	.byte	0x04, 0x11
        /*0296*/ 	.short	(.L_139 - .L_138)
	.align		4
.L_138:
        /*0298*/ 	.word	index@(_Z23gemm_half_q_half_kernelILi2ELi176ELb1ELb0ELi32EEvPK6__halfPKjS4_S2_PS0_iiiiPKtS7_iiiiiibS2_i)
        /*029c*/ 	.word	0x00000000


	//----- nvinfo : EIATTR_REGCOUNT
	.align		4
.L_139:
        /*02a0*/ 	.byte	0x04, 0x2f
        /*02a2*/ 	.short	(.L_141 - .L_140)
	.align		4
.L_140:
        /*02a4*/ 	.word	index@(_Z23gemm_half_q_half_kernelILi2ELi172ELb1ELb0ELi32EEvPK6__halfPKjS4_S2_PS0_iiiiPKtS7_iiiiiibS2_i)
        /*02a8*/ 	.word	0x0000005f


	//----- nvinfo : EIATTR_FRAME_SIZE
	.align		4
.L_141:
        /*02ac*/ 	.byte	0x04, 0x11
        /*02ae*/ 	.short	(.L_143 - .L_142)
	.align		4
.L_142:
        /*02b0*/ 	.word	index@(_Z23gemm_half_q_half_kernelILi2ELi172ELb1ELb0ELi32EEvPK6__halfPKjS4_S2_PS0_iiiiPKtS7_iiiiiibS2_i)
        /*02b4*/ 	.word	0x00000000


	//----- nvinfo : EIATTR_REGCOUNT
	.align		4
.L_143:
        /*02b8*/ 	.byte	0x04, 0x2f
        /*02ba*/ 	.short	(.L_145 - .L_144)
	.align		4
.L_144:
        /*02bc*/ 	.word	index@(_Z23gemm_half_q_half_kernelILi2ELi10ELb1ELb0ELi32EEvPK6__halfPKjS4_S2_PS0_iiiiPKtS7_iiiiiibS2_i)
        /*02c0*/ 	.word	0x0000003d


	//----- nvinfo : EIATTR_FRAME_SIZE
	.align		4
.L_145:
        /*02c4*/ 	.byte	0x04, 0x11
        /*02c6*/ 	.short	(.L_147 - .L_146)
	.align		4
.L_146:
        /*02c8*/ 	.word	index@(_Z23gemm_half_q_half_kernelILi2ELi10ELb1ELb0ELi32EEvPK6__halfPKjS4_S2_PS0_iiiiPKtS7_iiiiiibS2_i)
        /*02cc*/ 	.word	0x00000000


	//----- nvinfo : EIATTR_REGCOUNT
	.align		4
.L_147:
        /*02d0*/ 	.byte	0x04, 0x2f
        /*02d2*/ 	.short	(.L_149 - .L_148)
	.align		4
.L_148:
        /*02d4*/ 	.word	index@(_Z23gemm_half_q_half_kernelILi2ELi40ELb1ELb0ELi32EEvPK6__halfPKjS4_S2_PS0_iiiiPKtS7_iiiiiibS2_i)
        /*02d8*/ 	.word	0x0000003e


	//----- nvinfo : EIATTR_FRAME_SIZE
	.align		4
.L_149:
        /*02dc*/ 	.byte	0x04, 0x11
        /*02de*/ 	.short	(.L_151 - .L_150)
	.align		4
.L_150:
        /*02e0*/ 	.word	index@(_Z23gemm_half_q_half_kernelILi2ELi40ELb1ELb0ELi32EEvPK6__halfPKjS4_S2_PS0_iiiiPKtS7_iiiiiibS2_i)
        /*02e4*/ 	.word	0x00000000


	//----- nvinfo : EIATTR_REGCOUNT
	.align		4
.L_151:
        /*02e8*/ 	.byte	0x04, 0x2f
        /*02ea*/ 	.short	(.L_153 - .L_152)
	.align		4
.L_152:
        /*02ec*/ 	.word	index@(_Z23gemm_half_q_half_kernelILi2ELi160ELb1ELb0ELi32EEvPK6__halfPKjS4_S2_PS0_iiiiPKtS7_iiiiiibS2_i)
        /*02f0*/ 	.word	0x00000046


	//----- nvinfo : EIATTR_FRAME_SIZE
	.align		4
.L_153:
        /*02f4*/ 	.byte	0x04, 0x11
        /*02f6*/ 	.short	(.L_155 - .L_154)
	.align		4
.L_154:
        /*02f8*/ 	.word	index@(_Z23gemm_half_q_half_kernelILi2ELi160ELb1ELb0ELi32EEvPK6__halfPKjS4_S2_PS0_iiiiPKtS7_iiiiiibS2_i)
        /*02fc*/ 	.word	0x00000000


	//----- nvinfo : EIATTR_REGCOUNT
	.align		4
.L_155:
        /*0300*/ 	.byte	0x04, 0x2f
        /*0302*/ 	.short	(.L_157 - .L_156)
	.align		4
.L_156:
        /*0304*/ 	.word	index@(_Z23gemm_half_q_half_kernelILi2ELi190ELb1ELb0ELi32EEvPK6__halfPKjS4_S2_PS0_iiiiPKtS7_iiiiiibS2_i)
        /*0308*/ 	.word	0x00000060


	//----- nvinfo : EIATTR_FRAME_SIZE
	.align		4
.L_157:
        /*030c*/ 	.byte	0x04, 0x11
        /*030e*/ 	.short	(.L_159 - .L_158)
	.align		4
.L_158:
        /*0310*/ 	.word	index@(_Z23gemm_half_q_half_kernelILi2ELi190ELb1ELb0ELi32EEvPK6__halfPKjS4_S2_PS0_iiiiPKtS7_iiiiiibS2_i)
        /*0314*/ 	.word	0x00000000


	//----- nvinfo : EIATTR_REGCOUNT
	.align		4
.L_159:
        /*0318*/ 	.byte	0x04, 0x2f
        /*031a*/ 	.short	(.L_161 - .L_160)
	.align		4
.L_160:
        /*031c*/ 	.word	index@(_Z23gemm_half_q_half_kernelILi2ELi128ELb1ELb0ELi64EEvPK6__halfPKjS4_S2_PS0_iiiiPKtS7_iiiiiibS2_i)
        /*0320*/ 	.word	0x00000040


	//----- nvinfo : EIATTR_FRAME_SIZE
	.align		4
.L_161:
        /*0324*/ 	.byte	0x04, 0x11
        /*0326*/ 	.short	(.L_163 - .L_162)
	.align		4
.L_162:
        /*0328*/ 	.word	index@(_Z23gemm_half_q_half_kernelILi2ELi128ELb1ELb0ELi64EEvPK6__halfPKjS4_S2_PS0_iiiiPKtS7_iiiiiibS2_i)
        /*032c*/ 	.word	0x00000010


	//----- nvinfo : EIATTR_REGCOUNT
	.align		4
.L_163:
        /*0330*/ 	.byte	0x04, 0x2f
        /*0332*/ 	.short	(.L_165 - .L_164)
	.align		4
.L_164:
        /*0334*/ 	.word	index@(_Z23gemm_half_q_half_kernelILi2ELi38ELb1ELb0ELi64EEvPK6__halfPKjS4_S2_PS0_iiiiPKtS7_iiiiiibS2_i)
        /*0338*/ 	.word	0x0000005f


	//----- nvinfo : EIATTR_FRAME_SIZE
	.align		4
.L_165:
        /*033c*/ 	.byte	0x04, 0x11
        /*033e*/ 	.short	(.L_167 - .L_166)
	.align		4
.L_166:
        /*0340*/ 	.word	index@(_Z23gemm_half_q_half_kernelILi2ELi38ELb1ELb0ELi64EEvPK6__halfPKjS4_S2_PS0_iiiiPKtS7_iiiiiibS2_i)
        /*0344*/ 	.word	0x00000010


	//----- nvinfo : EIATTR_REGCOUNT
	.align		4
.L_167:
        /*0348*/ 	.byte	0x04, 0x2f
        /*034a*/ 	.short	(.L_169 - .L_168)
	.align		4
.L_168:
        /*034c*/ 	.word	index@(_Z23gemm_half_q_half_kernelILi2ELi20ELb1ELb0ELi64EEvPK6__halfPKjS4_S2_PS0_iiiiPKtS7_iiiiiibS2_i)
        /*0350*/ 	.word	0x0000006c


	//----- nvinfo : EIATTR_FRAME_SIZE
	.align		4
.L_169:
        /*0354*/ 	.byte	0x04, 0x11
        /*0356*/ 	.short	(.L_171 - .L_170)
	.align		4
.L_170:
        /*0358*/ 	.word	index@(_Z23gemm_half_q_half_kernelILi2ELi20ELb1ELb0ELi64EEvPK6__halfPKjS4_S2_PS0_iiiiPKtS7_iiiiiibS2_i)
        /*035c*/ 	.word	0x00000010


	//----- nvinfo : EIATTR_REGCOUNT
	.align		4
.L_171:
        /*0360*/ 	.byte	0x04, 0x2f
        /*0362*/ 	.short	(.L_173 - .L_172)
	.align		4
.L_172:
        /*0364*/ 	.word	index@(_Z23gemm_half_q_half_kernelILi2ELi140ELb1ELb0ELi64EEvPK6__halfPKjS4_S2_PS0_iiiiPKtS7_iiiiiibS2_i)
        /*0368*/ 	.word	0x0000005e


	//----- nvinfo : EIATTR_FRAME_SIZE
	.align		4
.L_173:
        /*036c*/ 	.byte	0x04, 0x11
        /*036e*/ 	.short	(.L_175 - .L_174)
	.align		4
.L_174:
        /*0370*/ 	.word	index@(_Z23gemm_half_q_half_kernelILi2ELi140ELb1ELb0ELi64EEvPK6__halfPKjS4_S2_PS0_iiiiPKtS7_iiiiiibS2_i)
        /*0374*/ 	.word	0x00000010


	//----- nvinfo : EIATTR_REGCOUNT
	.align		4
.L_175:
        /*0378*/ 	.byte	0x04, 0x2f
        /*037a*/ 	.short	(.L_177 - .L_176)
	.align		4
.L_176:
        /*037c*/ 	.word	index@(_Z23gemm_half_q_half_kernelILi2ELi152ELb1ELb0ELi64EEvPK6__halfPKjS4_S2_PS0_iiiiPKtS7_iiiiiibS2_i)
        /*0380*/ 	.word	0x00000070


	//----- nvinfo : EIATTR_FRAME_SIZE
	.align		4
.L_177:
        /*0384*/ 	.byte	0x04, 0x11
        /*0386*/ 	.short	(.L_179 - .L_178)
	.align		4
.L_178:
        /*0388*/ 	.word	index@(_Z23gemm_half_q_half_kernelILi2ELi152ELb1ELb0ELi64EEvPK6__halfPKjS4_S2_PS0_iiiiPKtS7_iiiiiibS2_i)
        /*038c*/ 	.word	0x00000010


	//----- nvinfo : EIATTR_REGCOUNT
	.align		4
.L_179:
        /*0390*/ 	.byte	0x04, 0x2f
        /*0392*/ 	.short	(.L_181 - .L_180)
	.align		4
.L_180:
        /*0394*/ 	.word	index@(_Z23gemm_half_q_half_kernelILi2ELi176ELb1ELb0ELi64EEvPK6__halfPKjS4_S2_PS0_iiiiPKtS7_iiiiiibS2_i)
        /*0398*/ 	.word	0x0000005e


	//----- nvinfo : EIATTR_FRAME_SIZE
	.align		4
.L_181:
        /*039c*/ 	.byte	0x04, 0x11
        /*039e*/ 	.short	(.L_183 - .L_182)
	.align		4
.L_182:
        /*03a0*/ 	.word	index@(_Z23gemm_half_q_half_kernelILi2ELi176ELb1ELb0ELi64EEvPK6__halfPKjS4_S2_PS0_iiiiPKtS7_iiiiiibS2_i)
        /*03a4*/ 	.word	0x00000010


	//----- nvinfo : EIATTR_REGCOUNT
	.align		4
.L_183:
        /*03a8*/ 	.byte	0x04, 0x2f
        /*03aa*/ 	.short	(.L_185 - .L_184)
	.align		4
.L_184:
        /*03ac*/ 	.word	index@(_Z23gemm_half_q_half_kernelILi2ELi172ELb1ELb0ELi64EEvPK6__halfPKjS4_S2_PS0_iiiiPKtS7_iiiiiibS2_i)
        /*03b0*/ 	.word	0x0000005e


	//----- nvinfo : EIATTR_FRAME_SIZE
	.align		4
.L_185:
        /*03b4*/ 	.byte	0x04, 0x11
        /*03b6*/ 	.short	(.L_187 - .L_186)
	.align		4
.L_186:
        /*03b8*/ 	.word	index@(_Z23gemm_half_q_half_kernelILi2ELi172ELb1ELb0ELi64EEvPK6__halfPKjS4_S2_PS0_iiiiPKtS7_iiiiiibS2_i)
        /*03bc*/ 	.word	0x00000010


	//----- nvinfo : EIATTR_REGCOUNT
	.align		4
.L_187:
        /*03c0*/ 	.byte	0x04, 0x2f
        /*03c2*/ 	.short	(.L_189 - .L_188)
	.align		4
.L_188:
        /*03c4*/ 	.word	index@(_Z23gemm_half_q_half_kernelILi2ELi10ELb1ELb0ELi64EEvPK6__halfPKjS4_S2_PS0_iiiiPKtS7_iiiiiibS2_i)
        /*03c8*/ 	.word	0x0000003c


	//----- nvinfo : EIATTR_FRAME_SIZE
	.align		4
.L_189:
        /*03cc*/ 	.byte	0x04, 0x11
        /*03ce*/ 	.short	(.L_191 - .L_190)
	.align		4
.L_190:
        /*03d0*/ 	.word	index@(_Z23gemm_half_q_half_kernelILi2ELi10ELb1ELb0ELi64EEvPK6__halfPKjS4_S2_PS0_iiiiPKtS7_iiiiiibS2_i)
        /*03d4*/ 	.word	0x00000010


	//----- nvinfo : EIATTR_REGCOUNT
	.align		4
.L_191:
        /*03d8*/ 	.byte	0x04, 0x2f
        /*03da*/ 	.short	(.L_193 - .L_192)
	.align		4
.L_192:
        /*03dc*/ 	.word	index@(_Z23gemm_half_q_half_kernelILi2ELi40ELb1ELb0ELi64EEvPK6__halfPKjS4_S2_PS0_iiiiPKtS7_iiiiiibS2_i)
        /*03e0*/ 	.word	0x00000040


	//----- nvinfo : EIATTR_FRAME_SIZE
	.align		4
.L_193:
        /*03e4*/ 	.byte	0x04, 0x11
        /*03e6*/ 	.short	(.L_195 - .L_194)
	.align		4
.L_194:
        /*03e8*/ 	.word	index@(_Z23gemm_half_q_half_kernelILi2ELi40ELb1ELb0ELi64EEvPK6__halfPKjS4_S2_PS0_iiiiPKtS7_iiiiiibS2_i)
        /*03ec*/ 	.word	0x00000010


	//----- nvinfo : EIATTR_REGCOUNT
	.align		4
.L_195:
        /*03f0*/ 	.byte	0x04, 0x2f
        /*03f2*/ 	.short	(.L_197 - .L_196)
	.align		4
.L_196:
        /*03f4*/ 	.word	index@(_Z23gemm_half_q_half_kernelILi2ELi160ELb1ELb0ELi64EEvPK6__halfPKjS4_S2_PS0_iiiiPKtS7_iiiiiibS2_i)
        /*03f8*/ 	.word	0x00000040


	//----- nvinfo : EIATTR_FRAME_SIZE
	.align		4
.L_197:
        /*03fc*/ 	.byte	0x04, 0x11
        /*03fe*/ 	.short	(.L_199 - .L_198)
	.align		4
.L_198:
        /*0400*/ 	.word	index@(_Z23gemm_half_q_half_kernelILi2ELi160ELb1ELb0ELi64EEvPK6__halfPKjS4_S2_PS0_iiiiPKtS7_iiiiiibS2_i)
        /*0404*/ 	.word	0x00000010


	//----- nvinfo : EIATTR_REGCOUNT
	.align		4
.L_199:
        /*0408*/ 	.byte	0x04, 0x2f
        /*040a*/ 	.short	(.L_201 - .L_200)
	.align		4
.L_200:
        /*040c*/ 	.word	index@(_Z23gemm_half_q_half_kernelILi2ELi190ELb1ELb0ELi64EEvPK6__halfPKjS4_S2_PS0_iiiiPKtS7_iiiiiibS2_i)
        /*0410*/ 	.word	0x0000006d


	//----- nvinfo : EIATTR_FRAME_SIZE
	.align		4
.L_201:
        /*0414*/ 	.byte	0x04, 0x11
        /*0416*/ 	.short	(.L_203 - .L_202)
	.align		4
.L_202:
        /*0418*/ 	.word	index@(_Z23gemm_half_q_half_kernelILi2ELi190ELb1ELb0ELi64EEvPK6__halfPKjS4_S2_PS0_iiiiPKtS7_iiiiiibS2_i)
        /*041c*/ 	.word	0x00000010


	//----- nvinfo : EIATTR_REGCOUNT
	.align		4
.L_203:
        /*0420*/ 	.byte	0x04, 0x2f
        /*0422*/ 	.short	(.L_205 - .L_204)
	.align		4
.L_204:
        /*0424*/ 	.word	index@(_Z23gemm_half_q_half_kernelILi3ELi128ELb1ELb0ELi32EEvPK6__halfPKjS4_S2_PS0_iiiiPKtS7_iiiiiibS2_i)
        /*0428*/ 	.word	0x00000044


	//----- nvinfo : EIATTR_FRAME_SIZE
	.align		4
.L_205:
        /*042c*/ 	.byte	0x04, 0x11
        /*042e*/ 	.short	(.L_207 - .L_206)
	.align		4
.L_206:
        /*0430*/ 	.word	index@(_Z23gemm_half_q_half_kernelILi3ELi128ELb1ELb0ELi32EEvPK6__halfPKjS4_S2_PS0_iiiiPKtS7_iiiiiibS2_i)
        /*0434*/ 	.word	0x00000000


	//----- nvinfo : EIATTR_REGCOUNT
	.align		4
.L_207:
        /*0438*/ 	.byte	0x04, 0x2f
        /*043a*/ 	.short	(.L_209 - .L_208)
	.align		4
.L_208:
        /*043c*/ 	.word	index@(_Z23gemm_half_q_half_kernelILi3ELi38ELb1ELb0ELi32EEvPK6__halfPKjS4_S2_PS0_iiiiPKtS7_iiiiiibS2_i)
        /*0440*/ 	.word	0x00000066


	//----- nvinfo : EIATTR_FRAME_SIZE
	.align		4
.L_209:
        /*0444*/ 	.byte	0x04, 0x11
        /*0446*/ 	.short	(.L_211 - .L_210)
	.align		4
.L_210:
        /*0448*/ 	.word	index@(_Z23gemm_half_q_half_kernelILi3ELi38ELb1ELb0ELi32EEvPK6__halfPKjS4_S2_PS0_iiiiPKtS7_iiiiiibS2_i)
        /*044c*/ 	.word	0x00000000


	//----- nvinfo : EIATTR_REGCOUNT
	.align		4
.L_211:
        /*0450*/ 	.byte	0x04, 0x2f
        /*0452*/ 	.short	(.L_213 - .L_212)
	.align		4
.L_212:
        /*0454*/ 	.word	index@(_Z23gemm_half_q_half_kernelILi3ELi20ELb1ELb0ELi32EEvPK6__halfPKjS4_S2_PS0_iiiiPKtS7_iiiiiibS2_i)
        /*0458*/ 	.word	0x0000006e


	//----- nvinfo : EIATTR_FRAME_SIZE
	.align		4
.L_213:
        /*045c*/ 	.byte	0x04, 0x11
        /*045e*/ 	.short	(.L_215 - .L_214)
	.align		4
.L_214:
        /*0460*/ 	.word	index@(_Z23gemm_half_q_half_kernelILi3ELi20ELb1ELb0ELi32EEvPK6__halfPKjS4_S2_PS0_iiiiPKtS7_iiiiiibS2_i)
        /*0464*/ 	.word	0x00000000


	//----- nvinfo : EIATTR_REGCOUNT
	.align		4
.L_215:
        /*0468*/ 	.byte	0x04, 0x2f
        /*046a*/ 	.short	(.L_217 - .L_216)
	.align		4
.L_216:
        /*046c*/ 	.word	index@(_Z23gemm_half_q_half_kernelILi3ELi140ELb1ELb0ELi32EEvPK6__halfPKjS4_S2_PS0_iiiiPKtS7_iiiiiibS2_i)
        /*0470*/ 	.word	0x00000064


	//----- nvinfo : EIATTR_FRAME_SIZE
	.align		4
.L_217:
        /*0474*/ 	.byte	0x04, 0x11
        /*0476*/ 	.short	(.L_219 - .L_218)
	.align		4
.L_218:
        /*0478*/ 	.word	index@(_Z23gemm_half_q_half_kernelILi3ELi140ELb1ELb0ELi32EEvPK6__halfPKjS4_S2_PS0_iiiiPKtS7_iiiiiibS2_i)
        /*047c*/ 	.word	0x00000000


	//----- nvinfo : EIATTR_REGCOUNT
	.align		4
.L_219:
        /*0480*/ 	.byte	0x04, 0x2f
        /*0482*/ 	.short	(.L_221 - .L_220)
	.align		4
.L_220:
        /*0484*/ 	.word	index@(_Z23gemm_half_q_half_kernelILi3ELi152ELb1ELb0ELi32EEvPK6__halfPKjS4_S2_PS0_iiiiPKtS7_iiiiiibS2_i)
        /*0488*/ 	.word	0x00000070


	//----- nvinfo : EIATTR_FRAME_SIZE
	.align		4
.L_221:
        /*048c*/ 	.byte	0x04, 0x11
        /*048e*/ 	.short	(.L_223 - .L_222)
	.align		4
.L_222:
        /*0490*/ 	.word	index@(_Z23gemm_half_q_half_kernelILi3ELi152ELb1ELb0ELi32EEvPK6__halfPKjS4_S2_PS0_iiiiPKtS7_iiiiiibS2_i)
        /*0494*/ 	.word	0x00000000


	//----- nvinfo : EIATTR_REGCOUNT
	.align		4
.L_223:
        /*0498*/ 	.byte	0x04, 0x2f
        /*049a*/ 	.short	(.L_225 - .L_224)
	.align		4
.L_224:
        /*049c*/ 	.word	index@(_Z23gemm_half_q_half_kernelILi3ELi176ELb1ELb0ELi32EEvPK6__halfPKjS4_S2_PS0_iiiiPKtS7_iiiiiibS2_i)
        /*04a0*/ 	.word	0x0000006e


	//----- nvinfo : EIATTR_FRAME_SIZE
	.align		4
.L_225:
        /*04a4*/ 	.byte	0x04, 0x11
        /*04a6*/ 	.short	(.L_227 - .L_226)
	.align		4
.L_226:
        /*04a8*/ 	.word	index@(_Z23gemm_half_q_half_kernelILi3ELi176ELb1ELb0ELi32EEvPK6__halfPKjS4_S2_PS0_iiiiPKtS7_iiiiiibS2_i)
        /*04ac*/ 	.word	0x00000000


	//----- nvinfo : EIATTR_REGCOUNT
	.align		4
.L_227:
        /*04b0*/ 	.byte	0x04, 0x2f
        /*04b2*/ 	.short	(.L_229 - .L_228)
	.align		4
.L_228:
        /*04b4*/ 	.word	index@(_Z23gemm_half_q_half_kernelILi3ELi172ELb1ELb0ELi32EEvPK6__halfPKjS4_S2_PS0_iiiiPKtS7_iiiiiibS2_i)
        /*04b8*/ 	.word	0x00000064


	//----- nvinfo : EIATTR_FRAME_SIZE
	.align		4
.L_229:
        /*04bc*/ 	.byte	0x04, 0x11
        /*04be*/ 	.short	(.L_231 - .L_230)
	.align		4
.L_230:
        /*04c0*/ 	.word	index@(_Z23gemm_half_q_half_kernelILi3ELi172ELb1ELb0ELi32EEvPK6__halfPKjS4_S2_PS0_iiiiPKtS7_iiiiiibS2_i)
        /*04c4*/ 	.word	0x00000000


	//----- nvinfo : EIATTR_REGCOUNT
	.align		4
.L_231:
        /*04c8*/ 	.byte	0x04, 0x2f
        /*04ca*/ 	.short	(.L_233 - .L_232)
	.align		4
.L_232:
        /*04cc*/ 	.word	index@(_Z23gemm_half_q_half_kernelILi3ELi10ELb1ELb0ELi32EEvPK6__halfPKjS4_S2_PS0_iiiiPKtS7_iiiiiibS2_i)
        /*04d0*/ 	.word	0x00000040


	//----- nvinfo : EIATTR_FRAME_SIZE
	.align		4
.L_233:
        /*04d4*/ 	.byte	0x04, 0x11
        /*04d6*/ 	.short	(.L_235 - .L_234)
	.align		4
.L_234:
        /*04d8*/ 	.word	index@(_Z23gemm_half_q_half_kernelILi3ELi10ELb1ELb0ELi32EEvPK6__halfPKjS4_S2_PS0_iiiiPKtS7_iiiiiibS2_i)
        /*04dc*/ 	.word	0x00000000


	//----- nvinfo : EIATTR_REGCOUNT
	.align		4
.L_235:
        /*04e0*/ 	.byte	0x04, 0x2f
        /*04e2*/ 	.short	(.L_237 - .L_236)
	.align		4
.L_236:
        /*04e4*/ 	.word	index@(_Z23gemm_half_q_half_kernelILi3ELi40ELb1ELb0ELi32EEvPK6__halfPKjS4_S2_PS0_iiiiPKtS7_iiiiiibS2_i)
        /*04e8*/ 	.word	0x00000044


	//----- nvinfo : EIATTR_FRAME_SIZE
	.align		4
.L_237:
        /*04ec*/ 	.byte	0x04, 0x11
        /*04ee*/ 	.short	(.L_239 - .L_238)
	.align		4
.L_238:
        /*04f0*/ 	.word	index@(_Z23gemm_half_q_half_kernelILi3ELi40ELb1ELb0ELi32EEvPK6__halfPKjS4_S2_PS0_iiiiPKtS7_iiiiiibS2_i)
        /*04f4*/ 	.word	0x00000000


	//----- nvinfo : EIATTR_REGCOUNT
	.align		4
.L_239:
        /*04f8*/ 	.byte	0x04, 0x2f
        /*04fa*/ 	.short	(.L_241 - .L_240)
	.align		4
.L_240:
        /*04fc*/ 	.word	index@(_Z23gemm_half_q_half_kernelILi3ELi160ELb1ELb0ELi32EEvPK6__halfPKjS4_S2_PS0_iiiiPKtS7_iiiiiibS2_i)
        /*0500*/ 	.word	0x00000048


	//----- nvinfo : EIATTR_FRAME_SIZE
	.align		4
.L_241:
        /*0504*/ 	.byte	0x04, 0x11
        /*0506*/ 	.short	(.L_243 - .L_242)
	.align		4
.L_242:
        /*0508*/ 	.word	index@(_Z23gemm_half_q_half_kernelILi3ELi160ELb1ELb0ELi32EEvPK6__halfPKjS4_S2_PS0_iiiiPKtS7_iiiiiibS2_i)
        /*050c*/ 	.word	0x00000000


	//----- nvinfo : EIATTR_REGCOUNT
	.align		4
.L_243:
        /*0510*/ 	.byte	0x04, 0x2f
        /*0512*/ 	.short	(.L_245 - .L_244)
	.align		4
.L_244:
        /*0514*/ 	.word	index@(_Z23gemm_half_q_half_kernelILi3ELi190ELb1ELb0ELi32EEvPK6__halfPKjS4_S2_PS0_iiiiPKtS7_iiiiiibS2_i)
        /*0518*/ 	.word	0x00000072


	//----- nvinfo : EIATTR_FRAME_SIZE
	.align		4
.L_245:
        /*051c*/ 	.byte	0x04, 0x11
        /*051e*/ 	.short	(.L_247 - .L_246)
	.align		4
.L_246:
        /*0520*/ 	.word	index@(_Z23gemm_half_q_half_kernelILi3ELi190ELb1ELb0ELi32EEvPK6__halfPKjS4_S2_PS0_iiiiPKtS7_iiiiiibS2_i)
        /*0524*/ 	.word	0x00000000


	//----- nvinfo : EIATTR_REGCOUNT
	.align		4
.L_247:
        /*0528*/ 	.byte	0x04, 0x2f
        /*052a*/ 	.short	(.L_249 - .L_248)
	.align		4
.L_248:
        /*052c*/ 	.word	index@(_Z23gemm_half_q_half_kernelILi3ELi128ELb1ELb0ELi64EEvPK6__halfPKjS4_S2_PS0_iiiiPKtS7_iiiiiibS2_i)
        /*0530*/ 	.word	0x00000044


	//----- nvinfo : EIATTR_FRAME_SIZE
	.align		4
.L_249:
        /*0534*/ 	.byte	0x04, 0x11
        /*0536*/ 	.short	(.L_251 - .L_250)
	.align		4
.L_250:
        /*0538*/ 	.word	index@(_Z23gemm_half_q_half_kernelILi3ELi128ELb1ELb0ELi64EEvPK6__halfPKjS4_S2_PS0_iiiiPKtS7_iiiiiibS2_i)
        /*053c*/ 	.word	0x00000010


	//----- nvinfo : EIATTR_REGCOUNT
	.align		4
.L_251:
        /*0540*/ 	.byte	0x04, 0x2f
        /*0542*/ 	.short	(.L_253 - .L_252)
	.align		4
.L_252:
        /*0544*/ 	.word	index@(_Z23gemm_half_q_half_kernelILi3ELi38ELb1ELb0ELi64EEvPK6__halfPKjS4_S2_PS0_iiiiPKtS7_iiiiiibS2_i)
        /*0548*/ 	.word	0x00000066


	//----- nvinfo : EIATTR_FRAME_SIZE
	.align		4
.L_253:
        /*054c*/ 	.byte	0x04, 0x11
        /*054e*/ 	.short	(.L_255 - .L_254)
	.align		4
.L_254:
        /*0550*/ 	.word	index@(_Z23gemm_half_q_half_kernelILi3ELi38ELb1ELb0ELi64EEvPK6__halfPKjS4_S2_PS0_iiiiPKtS7_iiiiiibS2_i)
        /*0554*/ 	.word	0x00000010


	//----- nvinfo : EIATTR_REGCOUNT
	.align		4
.L_255:
        /*0558*/ 	.byte	0x04, 0x2f
        /*055a*/ 	.short	(.L_257 - .L_256)
	.align		4
.L_256:
        /*055c*/ 	.word	index@(_Z23gemm_half_q_half_kernelILi3ELi20ELb1ELb0ELi64EEvPK6__halfPKjS4_S2_PS0_iiiiPKtS7_iiiiiibS2_i)
        /*0560*/ 	.word	0x00000071


	//----- nvinfo : EIATTR_FRAME_SIZE
	.align		4
.L_257:
        /*0564*/ 	.byte	0x04, 0x11
        /*0566*/ 	.short	(.L_259 - .L_258)
	.align		4
.L_258:
        /*0568*/ 	.word	index@(_Z23gemm_half_q_half_kernelILi3ELi20ELb1ELb0ELi64EEvPK6__halfPKjS4_S2_PS0_iiiiPKtS7_iiiiiibS2_i)
        /*056c*/ 	.word	0x00000010


	//----- nvinfo : EIATTR_REGCOUNT
	.align		4
.L_259:
        /*0570*/ 	.byte	0x04, 0x2f
        /*0572*/ 	.short	(.L_261 - .L_260)
	.align		4
.L_260:
        /*0574*/ 	.word	index@(_Z23gemm_half_q_half_kernelILi3ELi140ELb1ELb0ELi64EEvPK6__halfPKjS4_S2_PS0_iiiiPKtS7_iiiiiibS2_i)
        /*0578*/ 	.word	0x00000062


	//----- nvinfo : EIATTR_FRAME_SIZE
	.align		4
.L_261:
        /*057c*/ 	.byte	0x04, 0x11
        /*057e*/ 	.short	(.L_263 - .L_262)
	.align		4
.L_262:
        /*0580*/ 	.word	index@(_Z23gemm_half_q_half_kernelILi3ELi140ELb1ELb0ELi64EEvPK6__halfPKjS4_S2_PS0_iiiiPKtS7_iiiiiibS2_i)
        /*0584*/ 	.word	0x00000010


	//----- nvinfo : EIATTR_REGCOUNT
	.align		4
.L_263:
        /*0588*/ 	.byte	0x04, 0x2f
        /*058a*/ 	.short	(.L_265 - .L_264)
	.align		4
.L_264:
        /*058c*/ 	.word	index@(_Z23gemm_half_q_half_kernelILi3ELi152ELb1ELb0ELi64EEvPK6__halfPKjS4_S2_PS0_iiiiPKtS7_iiiiiibS2_i)
        /*0590*/ 	.word	0x0000006f


	//----- nvinfo : EIATTR_FRAME_SIZE
	.align		4
.L_265:
        /*0594*/ 	.byte	0x04, 0x11
        /*0596*/ 	.short	(.L_267 - .L_266)
	.align		4
.L_266:
        /*0598*/ 	.word	index@(_Z23gemm_half_q_half_kernelILi3ELi152ELb1ELb0ELi64EEvPK6__halfPKjS4_S2_PS0_iiiiPKtS7_iiiiiibS2_i)
        /*059c*/ 	.word	0x00000010


	//----- nvinfo : EIATTR_REGCOUNT
	.align		4
.L_267:
        /*05a0*/ 	.byte	0x04, 0x2f
        /*05a2*/ 	.short	(.L_269 - .L_268)
	.align		4
.L_268:
        /*05a4*/ 	.word	index@(_Z23gemm_half_q_half_kernelILi3ELi176ELb1ELb0ELi64EEvPK6__halfPKjS4_S2_PS0_iiiiPKtS7_iiiiiibS2_i)
        /*05a8*/ 	.word	0x00000070


	//----- nvinfo : EIATTR_FRAME_SIZE
	.align		4
.L_269:
        /*05ac*/ 	.byte	0x04, 0x11
        /*05ae*/ 	.short	(.L_271 - .L_270)
	.align		4
.L_270:
        /*05b0*/ 	.word	index@(_Z23gemm_half_q_half_kernelILi3ELi176ELb1ELb0ELi64EEvPK6__halfPKjS4_S2_PS0_iiiiPKtS7_iiiiiibS2_i)
        /*05b4*/ 	.word	0x00000010


	//----- nvinfo : EIATTR_REGCOUNT
	.align		4
.L_271:
        /*05b8*/ 	.byte	0x04, 0x2f
        /*05ba*/ 	.short	(.L_273 - .L_272)
	.align		4
.L_272:
        /*05bc*/ 	.word	index@(_Z23gemm_half_q_half_kernelILi3ELi172ELb1ELb0ELi64EEvPK6__halfPKjS4_S2_PS0_iiiiPKtS7_iiiiiibS2_i)
        /*05c0*/ 	.word	0x00000062


	//----- nvinfo : EIATTR_FRAME_SIZE
	.align		4
.L_273:
        /*05c4*/ 	.byte	0x04, 0x11
        /*05c6*/ 	.short	(.L_275 - .L_274)
	.align		4
.L_274:
        /*05c8*/ 	.word	index@(_Z23gemm_half_q_half_kernelILi3ELi172ELb1ELb0ELi64EEvPK6__halfPKjS4_S2_PS0_iiiiPKtS7_iiiiiibS2_i)
        /*05cc*/ 	.word	0x00000010


	//----- nvinfo : EIATTR_REGCOUNT
	.align		4
.L_275:
        /*05d0*/ 	.byte	0x04, 0x2f
        /*05d2*/ 	.short	(.L_277 - .L_276)
	.align		4
.L_276:
        /*05d4*/ 	.word	index@(_Z23gemm_half_q_half_kernelILi3ELi10ELb1ELb0ELi64EEvPK6__halfPKjS4_S2_PS0_iiiiPKtS7_iiiiiibS2_i)
        /*05d8*/ 	.word	0x00000042


	//----- nvinfo : EIATTR_FRAME_SIZE
	.align		4
.L_277:
        /*05dc*/ 	.byte	0x04, 0x11
        /*05de*/ 	.short	(.L_279 - .L_278)
	.align		4
.L_278:
        /*05e0*/ 	.word	index@(_Z23gemm_half_q_half_kernelILi3ELi10ELb1ELb0ELi64EEvPK6__halfPKjS4_S2_PS0_iiiiPKtS7_iiiiiibS2_i)
        /*05e4*/ 	.word	0x00000010


	//----- nvinfo : EIATTR_REGCOUNT
	.align		4
.L_279:
        /*05e8*/ 	.byte	0x04, 0x2f
        /*05ea*/ 	.short	(.L_281 - .L_280)
	.align		4
.L_280:
        /*05ec*/ 	.word	index@(_Z23gemm_half_q_half_kernelILi3ELi40ELb1ELb0ELi64EEvPK6__halfPKjS4_S2_PS0_iiiiPKtS7_iiiiiibS2_i)
        /*05f0*/ 	.word	0x00000041


	//----- nvinfo : EIATTR_FRAME_SIZE
	.align		4
.L_281:
        /*05f4*/ 	.byte	0x04, 0x11
        /*05f6*/ 	.short	(.L_283 - .L_282)
	.align		4
.L_282:
        /*05f8*/ 	.word	index@(_Z23gemm_half_q_half_kernelILi3ELi40ELb1ELb0ELi64EEvPK6__halfPKjS4_S2_PS0_iiiiPKtS7_iiiiiibS2_i)
        /*05fc*/ 	.word	0x00000010


	//----- nvinfo : EIATTR_REGCOUNT
	.align		4
.L_283:
        /*0600*/ 	.byte	0x04, 0x2f
        /*0602*/ 	.short	(.L_285 - .L_284)
	.align		4
.L_284:
        /*0604*/ 	.word	index@(_Z23gemm_half_q_half_kernelILi3ELi160ELb1ELb0ELi64EEvPK6__halfPKjS4_S2_PS0_iiiiPKtS7_iiiiiibS2_i)
        /*0608*/ 	.word	0x00000046


	//----- nvinfo : EIATTR_FRAME_SIZE
	.align		4
.L_285:
        /*060c*/ 	.byte	0x04, 0x11
        /*060e*/ 	.short	(.L_287 - .L_286)
	.align		4
.L_286:
        /*0610*/ 	.word	index@(_Z23gemm_half_q_half_kernelILi3ELi160ELb1ELb0ELi64EEvPK6__halfPKjS4_S2_PS0_iiiiPKtS7_iiiiiibS2_i)
        /*0614*/ 	.word	0x00000010


	//----- nvinfo : EIATTR_REGCOUNT
	.align		4
.L_287:
        /*0618*/ 	.byte	0x04, 0x2f
        /*061a*/ 	.short	(.L_289 - .L_288)
	.align		4
.L_288:
        /*061c*/ 	.word	index@(_Z23gemm_half_q_half_kernelILi3ELi190ELb1ELb0ELi64EEvPK6__halfPKjS4_S2_PS0_iiiiPKtS7_iiiiiibS2_i)
        /*0620*/ 	.word	0x00000070


	//----- nvinfo : EIATTR_FRAME_SIZE
	.align		4
.L_289:
        /*0624*/ 	.byte	0x04, 0x11
        /*0626*/ 	.short	(.L_291 - .L_290)
	.align		4
.L_290:
        /*0628*/ 	.word	index@(_Z23gemm_half_q_half_kernelILi3ELi190ELb1ELb0ELi64EEvPK6__halfPKjS4_S2_PS0_iiiiPKtS7_iiiiiibS2_i)
        /*062c*/ 	.word	0x00000010


	//----- nvinfo : EIATTR_REGCOUNT
	.align		4
.L_291:
        /*0630*/ 	.byte	0x04, 0x2f
        /*0632*/ 	.short	(.L_293 - .L_292)
	.align		4
.L_292:
        /*0634*/ 	.word	index@(_Z23gemm_half_q_half_kernelILi4ELi128ELb1ELb0ELi32EEvPK6__halfPKjS4_S2_PS0_iiiiPKtS7_iiiiiibS2_i)
        /*0638*/ 	.word	0x00000047


	//----- nvinfo : EIATTR_FRAME_SIZE
	.align		4
.L_293:
        /*063c*/ 	.byte	0x04, 0x11
        /*063e*/ 	.short	(.L_295 - .L_294)
	.align		4
.L_294:
        /*0640*/ 	.word	index@(_Z23gemm_half_q_half_kernelILi4ELi128ELb1ELb0ELi32EEvPK6__halfPKjS4_S2_PS0_iiiiPKtS7_iiiiiibS2_i)
        /*0644*/ 	.word	0x00000000


	//----- nvinfo : EIATTR_REGCOUNT
	.align		4
.L_295:
        /*0648*/ 	.byte	0x04, 0x2f
        /*064a*/ 	.short	(.L_297 - .L_296)
	.align		4
.L_296:
        /*064c*/ 	.word	index@(_Z23gemm_half_q_half_kernelILi4ELi38ELb1ELb0ELi32EEvPK6__halfPKjS4_S2_PS0_iiiiPKtS7_iiiiiibS2_i)
        /*0650*/ 	.word	0x0000006c


	//----- nvinfo : EIATTR_FRAME_SIZE
	.align		4
.L_297:
        /*0654*/ 	.byte	0x04, 0x11
        /*0656*/ 	.short	(.L_299 - .L_298)
	.align		4
.L_298:
        /*0658*/ 	.word	index@(_Z23gemm_half_q_half_kernelILi4ELi38ELb1ELb0ELi32EEvPK6__halfPKjS4_S2_PS0_iiiiPKtS7_iiiiiibS2_i)
        /*065c*/ 	.word	0x00000000


	//----- nvinfo : EIATTR_REGCOUNT
	.align		4
.L_299:
        /*0660*/ 	.byte	0x04, 0x2f
        /*0662*/ 	.short	(.L_301 - .L_300)
	.align		4
.L_300:
        /*0664*/ 	.word	index@(_Z23gemm_half_q_half_kernelILi4ELi20ELb1ELb0ELi32EEvPK6__halfPKjS4_S2_PS0_iiiiPKtS7_iiiiiibS2_i)
        /*0668*/ 	.word	0x00000073


	//----- nvinfo : EIATTR_FRAME_SIZE
	.align		4
.L_301:
        /*066c*/ 	.byte	0x04, 0x11
        /*066e*/ 	.short	(.L_303 - .L_302)
	.align		4
.L_302:
        /*0670*/ 	.word	index@(_Z23gemm_half_q_half_kernelILi4ELi20ELb1ELb0ELi32EEvPK6__halfPKjS4_S2_PS0_iiiiPKtS7_iiiiiibS2_i)
        /*0674*/ 	.word	0x00000000


	//----- nvinfo : EIATTR_REGCOUNT
	.align		4
.L_303:
        /*0678*/ 	.byte	0x04, 0x2f
        /*067a*/ 	.short	(.L_305 - .L_304)
	.align		4
.L_304:
        /*067c*/ 	.word	index@(_Z23gemm_half_q_half_kernelILi4ELi140ELb1ELb0ELi32EEvPK6__halfPKjS4_S2_PS0_iiiiPKtS7_iiiiiibS2_i)
        /*0680*/ 	.word	0x0000006a


	//----- nvinfo : EIATTR_FRAME_SIZE
	.align		4
.L_305:
        /*0684*/ 	.byte	0x04, 0x11
        /*0686*/ 	.short	(.L_307 - .L_306)
	.align		4
.L_306:
        /*0688*/ 	.word	index@(_Z23gemm_half_q_half_kernelILi4ELi140ELb1ELb0ELi32EEvPK6__halfPKjS4_S2_PS0_iiiiPKtS7_iiiiiibS2_i)
        /*068c*/ 	.word	0x00000000


	//----- nvinfo : EIATTR_REGCOUNT
	.align		4
.L_307:
        /*0690*/ 	.byte	0x04, 0x2f
        /*0692*/ 	.short	(.L_309 - .L_308)
	.align		4
.L_308:
        /*0694*/ 	.word	index@(_Z23gemm_half_q_half_kernelILi4ELi152ELb1ELb0ELi32EEvPK6__halfPKjS4_S2_PS0_iiiiPKtS7_iiiiiibS2_i)
        /*0698*/ 	.word	0x00000073


	//----- nvinfo : EIATTR_FRAME_SIZE
	.align		4
.L_309:
        /*069c*/ 	.byte	0x04, 0x11
        /*069e*/ 	.short	(.L_311 - .L_310)
	.align		4
.L_310:
        /*06a0*/ 	.word	index@(_Z23gemm_half_q_half_kernelILi4ELi152ELb1ELb0ELi32EEvPK6__halfPKjS4_S2_PS0_iiiiPKtS7_iiiiiibS2_i)
        /*06a4*/ 	.word	0x00000000


	//----- nvinfo : EIATTR_REGCOUNT
	.align		4
.L_311:
        /*06a8*/ 	.byte	0x04, 0x2f
        /*06aa*/ 	.short	(.L_313 - .L_312)
	.align		4
.L_312:
        /*06ac*/ 	.word	index@(_Z23gemm_half_q_half_kernelILi4ELi176ELb1ELb0ELi32EEvPK6__halfPKjS4_S2_PS0_iiiiPKtS7_iiiiiibS2_i)
        /*06b0*/ 	.word	0x0000006d


	//----- nvinfo : EIATTR_FRAME_SIZE
	.align		4
.L_313:
        /*06b4*/ 	.byte	0x04, 0x11
        /*06b6*/ 	.short	(.L_315 - .L_314)
	.align		4
.L_314:
        /*06b8*/ 	.word	index@(_Z23gemm_half_q_half_kernelILi4ELi176ELb1ELb0ELi32EEvPK6__halfPKjS4_S2_PS0_iiiiPKtS7_iiiiiibS2_i)
        /*06bc*/ 	.word	0x00000000


	//----- nvinfo : EIATTR_REGCOUNT
	.align		4
.L_315:
        /*06c0*/ 	.byte	0x04, 0x2f
        /*06c2*/ 	.short	(.L_317 - .L_316)
	.align		4
.L_316:
        /*06c4*/ 	.word	index@(_Z23gemm_half_q_half_kernelILi4ELi172ELb1ELb0ELi32EEvPK6__halfPKjS4_S2_PS0_iiiiPKtS7_iiiiiibS2_i)
        /*06c8*/ 	.word	0x0000006a


	//----- nvinfo : EIATTR_FRAME_SIZE
	.align		4
.L_317:
        /*06cc*/ 	.byte	0x04, 0x11
        /*06ce*/ 	.short	(.L_319 - .L_318)
	.align		4
.L_318:
        /*06d0*/ 	.word	index@(_Z23gemm_half_q_half_kernelILi4ELi172ELb1ELb0ELi32EEvPK6__halfPKjS4_S2_PS0_iiiiPKtS7_iiiiiibS2_i)
        /*06d4*/ 	.word	0x00000000


	//----- nvinfo : EIATTR_REGCOUNT
	.align		4
.L_319:
        /*06d8*/ 	.byte	0x04, 0x2f
        /*06da*/ 	.short	(.L_321 - .L_320)
	.align		4
.L_320:
        /*06dc*/ 	.word	index@(_Z23gemm_half_q_half_kernelILi4ELi10ELb1ELb0ELi32EEvPK6__halfPKjS4_S2_PS0_iiiiPKtS7_iiiiiibS2_i)
        /*06e0*/ 	.word	0x00000045


	//----- nvinfo : EIATTR_FRAME_SIZE
	.align		4
.L_321:
        /*06e4*/ 	.byte	0x04, 0x11
        /*06e6*/ 	.short	(.L_323 - .L_322)
	.align		4
.L_322:
        /*06e8*/ 	.word	index@(_Z23gemm_half_q_half_kernelILi4ELi10ELb1ELb0ELi32EEvPK6__halfPKjS4_S2_PS0_iiiiPKtS7_iiiiiibS2_i)
        /*06ec*/ 	.word	0x00000000


	//----- nvinfo : EIATTR_REGCOUNT
	.align		4
.L_323:
        /*06f0*/ 	.byte	0x04, 0x2f
        /*06f2*/ 	.short	(.L_325 - .L_324)
	.align		4
.L_324:
        /*06f4*/ 	.word	index@(_Z23gemm_half_q_half_kernelILi4ELi40ELb1ELb0ELi32EEvPK6__halfPKjS4_S2_PS0_iiiiPKtS7_iiiiiibS2_i)
        /*06f8*/ 	.word	0x00000048


	//----- nvinfo : EIATTR_FRAME_SIZE
	.align		4
.L_325:
        /*06fc*/ 	.byte	0x04, 0x11
        /*06fe*/ 	.short	(.L_327 - .L_326)
	.align		4
.L_326:
        /*0700*/ 	.word	index@(_Z23gemm_half_q_half_kernelILi4ELi40ELb1ELb0ELi32EEvPK6__halfPKjS4_S2_PS0_iiiiPKtS7_iiiiiibS2_i)
        /*0704*/ 	.word	0x00000000


	//----- nvinfo : EIATTR_REGCOUNT
	.align		4
.L_327:
        /*0708*/ 	.byte	0x04, 0x2f
        /*070a*/ 	.short	(.L_329 - .L_328)
	.align		4
.L_328:
        /*070c*/ 	.word	index@(_Z23gemm_half_q_half_kernelILi4ELi160ELb1ELb0ELi32EEvPK6__halfPKjS4_S2_PS0_iiiiPKtS7_iiiiiibS2_i)
        /*0710*/ 	.word	0x0000004e


	//----- nvinfo : EIATTR_FRAME_SIZE
	.align		4
.L_329:
        /*0714*/ 	.byte	0x04, 0x11
        /*0716*/ 	.short	(.L_331 - .L_330)
	.align		4
.L_330:
        /*0718*/ 	.word	index@(_Z23gemm_half_q_half_kernelILi4ELi160ELb1ELb0ELi32EEvPK6__halfPKjS4_S2_PS0_iiiiPKtS7_iiiiiibS2_i)
        /*071c*/ 	.word	0x00000000


	//----- nvinfo : EIATTR_REGCOUNT
	.align		4
.L_331:
        /*0720*/ 	.byte	0x04, 0x2f
        /*0722*/ 	.short	(.L_333 - .L_332)
	.align		4
.L_332:
        /*0724*/ 	.word	index@(_Z23gemm_half_q_half_kernelILi4ELi190ELb1ELb0ELi32EEvPK6__halfPKjS4_S2_PS0_iiiiPKtS7_iiiiiibS2_i)
        /*0728*/ 	.word	0x00000071


	//----- nvinfo : EIATTR_FRAME_SIZE
	.align		4
.L_333:
        /*072c*/ 	.byte	0x04, 0x11
        /*072e*/ 	.short	(.L_335 - .L_334)
	.align		4
.L_334:
        /*0730*/ 	.word	index@(_Z23gemm_half_q_half_kernelILi4ELi190ELb1ELb0ELi32EEvPK6__halfPKjS4_S2_PS0_iiiiPKtS7_iiiiiibS2_i)
        /*0734*/ 	.word	0x00000000


	//----- nvinfo : EIATTR_REGCOUNT
	.align		4
.L_335:
        /*0738*/ 	.byte	0x04, 0x2f
        /*073a*/ 	.short	(.L_337 - .L_336)
	.align		4
.L_336:
        /*073c*/ 	.word	index@(_Z23gemm_half_q_half_kernelILi4ELi128ELb1ELb0ELi64EEvPK6__halfPKjS4_S2_PS0_iiiiPKtS7_iiiiiibS2_i)
        /*0740*/ 	.word	0x00000046


	//----- nvinfo : EIATTR_FRAME_SIZE
	.align		4
.L_337:
        /*0744*/ 	.byte	0x04, 0x11
        /*0746*/ 	.short	(.L_339 - .L_338)
	.align		4
.L_338:
        /*0748*/ 	.word	index@(_Z23gemm_half_q_half_kernelILi4ELi128ELb1ELb0ELi64EEvPK6__halfPKjS4_S2_PS0_iiiiPKtS7_iiiiiibS2_i)
        /*074c*/ 	.word	0x00000010


	//----- nvinfo : EIATTR_REGCOUNT
	.align		4
.L_339:
        /*0750*/ 	.byte	0x04, 0x2f
        /*0752*/ 	.short	(.L_341 - .L_340)
	.align		4
.L_340:
        /*0754*/ 	.word	index@(_Z23gemm_half_q_half_kernelILi4ELi38ELb1ELb0ELi64EEvPK6__halfPKjS4_S2_PS0_iiiiPKtS7_iiiiiibS2_i)
        /*0758*/ 	.word	0x00000068


	//----- nvinfo : EIATTR_FRAME_SIZE
	.align		4
.L_341:
        /*075c*/ 	.byte	0x04, 0x11
        /*075e*/ 	.short	(.L_343 - .L_342)
	.align		4
.L_342:
        /*0760*/ 	.word	index@(_Z23gemm_half_q_half_kernelILi4ELi38ELb1ELb0ELi64EEvPK6__halfPKjS4_S2_PS0_iiiiPKtS7_iiiiiibS2_i)
        /*0764*/ 	.word	0x00000010


	//----- nvinfo : EIATTR_REGCOUNT
	.align		4
.L_343:
        /*0768*/ 	.byte	0x04, 0x2f
        /*076a*/ 	.short	(.L_345 - .L_344)
	.align		4
.L_344:
        /*076c*/ 	.word	index@(_Z23gemm_half_q_half_kernelILi4ELi20ELb1ELb0ELi64EEvPK6__halfPKjS4_S2_PS0_iiiiPKtS7_iiiiiibS2_i)
        /*0770*/ 	.word	0x00000074


	//----- nvinfo : EIATTR_FRAME_SIZE
	.align		4
.L_345:
        /*0774*/ 	.byte	0x04, 0x11
        /*0776*/ 	.short	(.L_347 - .L_346)
	.align		4
.L_346:
        /*0778*/ 	.word	index@(_Z23gemm_half_q_half_kernelILi4ELi20ELb1ELb0ELi64EEvPK6__halfPKjS4_S2_PS0_iiiiPKtS7_iiiiiibS2_i)
        /*077c*/ 	.word	0x00000010


	//----- nvinfo : EIATTR_REGCOUNT
	.align		4
.L_347:
        /*0780*/ 	.byte	0x04, 0x2f
        /*0782*/ 	.short	(.L_349 - .L_348)
	.align		4
.L_348:
        /*0784*/ 	.word	index@(_Z23gemm_half_q_half_kernelILi4ELi140ELb1ELb0ELi64EEvPK6__halfPKjS4_S2_PS0_iiiiPKtS7_iiiiiibS2_i)
        /*0788*/ 	.word	0x00000065


	//----- nvinfo : EIATTR_FRAME_SIZE
	.align		4
.L_349:
        /*078c*/ 	.byte	0x04, 0x11
        /*078e*/ 	.short	(.L_351 - .L_350)
	.align		4
.L_350:
        /*0790*/ 	.word	index@(_Z23gemm_half_q_half_kernelILi4ELi140ELb1ELb0ELi64EEvPK6__halfPKjS4_S2_PS0_iiiiPKtS7_iiiiiibS2_i)
        /*0794*/ 	.word	0x00000010


	//----- nvinfo : EIATTR_REGCOUNT
	.align		4
.L_351:
        /*0798*/ 	.byte	0x04, 0x2f
        /*079a*/ 	.short	(.L_353 - .L_352)
	.align		4
.L_352:
        /*079c*/ 	.word	index@(_Z23gemm_half_q_half_kernelILi4ELi152ELb1ELb0ELi64EEvPK6__halfPKjS4_S2_PS0_iiiiPKtS7_iiiiiibS2_i)
        /*07a0*/ 	.word	0x00000074


	//----- nvinfo : EIATTR_FRAME_SIZE
	.align		4
.L_353:
        /*07a4*/ 	.byte	0x04, 0x11
        /*07a6*/ 	.short	(.L_355 - .L_354)
	.align		4
.L_354:
        /*07a8*/ 	.word	index@(_Z23gemm_half_q_half_kernelILi4ELi152ELb1ELb0ELi64EEvPK6__halfPKjS4_S2_PS0_iiiiPKtS7_iiiiiibS2_i)
        /*07ac*/ 	.word	0x00000010


	//----- nvinfo : EIATTR_REGCOUNT
	.align		4
.L_355:
        /*07b0*/ 	.byte	0x04, 0x2f
        /*07b2*/ 	.short	(.L_357 - .L_356)
	.align		4
.L_356:
        /*07b4*/ 	.word	index@(_Z23gemm_half_q_half_kernelILi4ELi176ELb1ELb0ELi64EEvPK6__halfPKjS4_S2_PS0_iiiiPKtS7_iiiiiibS2_i)
        /*07b8*/ 	.word	0x00000074


	//----- nvinfo : EIATTR_FRAME_SIZE
	.align		4
.L_357:
        /*07bc*/ 	.byte	0x04, 0x11
        /*07be*/ 	.short	(.L_359 - .L_358)
	.align		4
.L_358:
        /*07c0*/ 	.word	index@(_Z23gemm_half_q_half_kernelILi4ELi176ELb1ELb0ELi64EEvPK6__halfPKjS4_S2_PS0_iiiiPKtS7_iiiiiibS2_i)
        /*07c4*/ 	.word	0x00000010


	//----- nvinfo : EIATTR_REGCOUNT
	.align		4
.L_359:
        /*07c8*/ 	.byte	0x04, 0x2f
        /*07ca*/ 	.short	(.L_361 - .L_360)
	.align		4
.L_360:
        /*07cc*/ 	.word	index@(_Z23gemm_half_q_half_kernelILi4ELi172ELb1ELb0ELi64EEvPK6__halfPKjS4_S2_PS0_iiiiPKtS7_iiiiiibS2_i)
        /*07d0*/ 	.word	0x00000065


	//----- nvinfo : EIATTR_FRAME_SIZE
	.align		4
.L_361:
        /*07d4*/ 	.byte	0x04, 0x11
        /*07d6*/ 	.short	(.L_363 - .L_362)
	.align		4
.L_362:
        /*07d8*/ 	.word	index@(_Z23gemm_half_q_half_kernelILi4ELi172ELb1ELb0ELi64EEvPK6__halfPKjS4_S2_PS0_iiiiPKtS7_iiiiiibS2_i)
        /*07dc*/ 	.word	0x00000010


	//----- nvinfo : EIATTR_REGCOUNT
	.align		4
.L_363:
        /*07e0*/ 	.byte	0x04, 0x2f
        /*07e2*/ 	.short	(.L_365 - .L_364)
	.align		4
.L_364:
        /*07e4*/ 	.word	index@(_Z23gemm_half_q_half_kernelILi4ELi10ELb1ELb0ELi64EEvPK6__halfPKjS4_S2_PS0_iiiiPKtS7_iiiiiibS2_i)
        /*07e8*/ 	.word	0x00000043


	//----- nvinfo : EIATTR_FRAME_SIZE
	.align		4
.L_365:
        /*07ec*/ 	.byte	0x04, 0x11
        /*07ee*/ 	.short	(.L_367 - .L_366)
	.align		4
.L_366:
        /*07f0*/ 	.word	index@(_Z23gemm_half_q_half_kernelILi4ELi10ELb1ELb0ELi64EEvPK6__halfPKjS4_S2_PS0_iiiiPKtS7_iiiiiibS2_i)
        /*07f4*/ 	.word	0x00000010


	//----- nvinfo : EIATTR_REGCOUNT
	.align		4
.L_367:
        /*07f8*/ 	.byte	0x04, 0x2f
        /*07fa*/ 	.short	(.L_369 - .L_368)
	.align		4
.L_368:
        /*07fc*/ 	.word	index@(_Z23gemm_half_q_half_kernelILi4ELi40ELb1ELb0ELi64EEvPK6__halfPKjS4_S2_PS0_iiiiPKtS7_iiiiiibS2_i)
        /*0800*/ 	.word	0x00000047


	//----- nvinfo : EIATTR_FRAME_SIZE
	.align		4
.L_369:
        /*0804*/ 	.byte	0x04, 0x11
        /*0806*/ 	.short	(.L_371 - .L_370)
	.align		4
.L_370:
        /*0808*/ 	.word	index@(_Z23gemm_half_q_half_kernelILi4ELi40ELb1ELb0ELi64EEvPK6__halfPKjS4_S2_PS0_iiiiPKtS7_iiiiiibS2_i)
        /*080c*/ 	.word	0x00000010


	//----- nvinfo : EIATTR_REGCOUNT
	.align		4
.L_371:
        /*0810*/ 	.byte	0x04, 0x2f
        /*0812*/ 	.short	(.L_373 - .L_372)
	.align		4
.L_372:
        /*0814*/ 	.word	index@(_Z23gemm_half_q_half_kernelILi4ELi160ELb1ELb0ELi64EEvPK6__halfPKjS4_S2_PS0_iiiiPKtS7_iiiiiibS2_i)
        /*0818*/ 	.word	0x00000048


	//----- nvinfo : EIATTR_FRAME_SIZE
	.align		4
.L_373:
        /*081c*/ 	.byte	0x04, 0x11
        /*081e*/ 	.short	(.L_375 - .L_374)
	.align		4
.L_374:
        /*0820*/ 	.word	index@(_Z23gemm_half_q_half_kernelILi4ELi160ELb1ELb0ELi64EEvPK6__halfPKjS4_S2_PS0_iiiiPKtS7_iiiiiibS2_i)
        /*0824*/ 	.word	0x00000010


	//----- nvinfo : EIATTR_REGCOUNT
	.align		4
.L_375:
        /*0828*/ 	.byte	0x04, 0x2f
        /*082a*/ 	.short	(.L_377 - .L_376)
	.align		4
.L_376:
        /*082c*/ 	.word	index@(_Z23gemm_half_q_half_kernelILi4ELi190ELb1ELb0ELi64EEvPK6__halfPKjS4_S2_PS0_iiiiPKtS7_iiiiiibS2_i)
        /*0830*/ 	.word	0x00000074


	//----- nvinfo : EIATTR_FRAME_SIZE
	.align		4
.L_377:
        /*0834*/ 	.byte	0x04, 0x11
        /*0836*/ 	.short	(.L_379 - .L_378)
	.align		4
.L_378:
        /*0838*/ 	.word	index@(_Z23gemm_half_q_half_kernelILi4ELi190ELb1ELb0ELi64EEvPK6__halfPKjS4_S2_PS0_iiiiPKtS7_iiiiiibS2_i)
        /*083c*/ 	.word	0x00000010


	//----- nvinfo : EIATTR_MIN_STACK_SIZE
	.align		4
.L_379:
        /*0840*/ 	.byte	0x04, 0x12
        /*0842*/ 	.short	(.L_381 - .L_380)
	.align		4
.L_380:
        /*0844*/ 	.word	index@(_Z23gemm_half_q_half_kernelILi4ELi190ELb1ELb0ELi64EEvPK6__halfPKjS4_S2_PS0_iiiiPKtS7_iiiiiibS2_i)
        /*0848*/ 	.word	0x00000010


	//----- nvinfo : EIATTR_MIN_STACK_SIZE
	.align		4
.L_381:
        /*084c*/ 	.byte	0x04, 0x12
        /*084e*/ 	.short	(.L_383 - .L_382)
	.align		4
.L_382:
        /*0850*/ 	.word	index@(_Z23gemm_half_q_half_kernelILi4ELi160ELb1ELb0ELi64EEvPK6__halfPKjS4_S2_PS0_iiiiPKtS7_iiiiiibS2_i)
        /*0854*/ 	.word	0x00000010


	//----- nvinfo : EIATTR_MIN_STACK_SIZE
	.align		4
.L_383:
        /*0858*/ 	.byte	0x04, 0x12
        /*085a*/ 	.short	(.L_385 - .L_384)
	.align		4
.L_384:
        /*085c*/ 	.word	index@(_Z23gemm_half_q_half_kernelILi4ELi40ELb1ELb0ELi64EEvPK6__halfPKjS4_S2_PS0_iiiiPKtS7_iiiiiibS2_i)
        /*0860*/ 	.word	0x00000010


	//----- nvinfo : EIATTR_MIN_STACK_SIZE
	.align		4
.L_385:
        /*0864*/ 	.byte	0x04, 0x12
        /*0866*/ 	.short	(.L_387 - .L_386)
	.align		4
.L_386:
        /*0868*/ 	.word	index@(_Z23gemm_half_q_half_kernelILi4ELi10ELb1ELb0ELi64EEvPK6__halfPKjS4_S2_PS0_iiiiPKtS7_iiiiiibS2_i)
        /*086c*/ 	.word	0x00000010


	//----- nvinfo : EIATTR_MIN_STACK_SIZE
	.align		4
.L_387:
        /*0870*/ 	.byte	0x04, 0x12
        /*0872*/ 	.short	(.L_389 - .L_388)
	.align		4
.L_388:
        /*0874*/ 	.word	index@(_Z23gemm_half_q_half_kernelILi4ELi172ELb1ELb0ELi64EEvPK6__halfPKjS4_S2_PS0_iiiiPKtS7_iiiiiibS2_i)
        /*0878*/ 	.word	0x00000010


	//----- nvinfo : EIATTR_MIN_STACK_SIZE
	.align		4
.L_389:
        /*087c*/ 	.byte	0x04, 0x12
        /*087e*/ 	.short	(.L_391 - .L_390)
	.align		4
.L_390:
        /*0880*/ 	.word	index@(_Z23gemm_half_q_half_kernelILi4ELi176ELb1ELb0ELi64EEvPK6__halfPKjS4_S2_PS0_iiiiPKtS7_iiiiiibS2_i)
        /*0884*/ 	.word	0x00000010


	//----- nvinfo : EIATTR_MIN_STACK_SIZE
	.align		4
.L_391:
        /*0888*/ 	.byte	0x04, 0x12
        /*088a*/ 	.short	(.L_393 - .L_392)
	.align		4
.L_392:
        /*088c*/ 	.word	index@(_Z23gemm_half_q_half_kernelILi4ELi152ELb1ELb0ELi64EEvPK6__halfPKjS4_S2_PS0_iiiiPKtS7_iiiiiibS2_i)
        /*0890*/ 	.word	0x00000010


	//----- nvinfo : EIATTR_MIN_STACK_SIZE
	.align		4
.L_393:
        /*0894*/ 	.byte	0x04, 0x12
        /*0896*/ 	.short	(.L_395 - .L_394)
	.align		4
.L_394:
        /*0898*/ 	.word	index@(_Z23gemm_half_q_half_kernelILi4ELi140ELb1ELb0ELi64EEvPK6__halfPKjS4_S2_PS0_iiiiPKtS7_iiiiiibS2_i)
        /*089c*/ 	.word	0x00000010


	//----- nvinfo : EIATTR_MIN_STACK_SIZE
	.align		4
.L_395:
        /*08a0*/ 	.byte	0x04, 0x12
        /*08a2*/ 	.short	(.L_397 - .L_396)
	.align		4
.L_396:
        /*08a4*/ 	.word	index@(_Z23gemm_half_q_half_kernelILi4ELi20ELb1ELb0ELi64EEvPK6__halfPKjS4_S2_PS0_iiiiPKtS7_iiiiiibS2_i)
        /*08a8*/ 	.word	0x00000010


	//----- nvinfo : EIATTR_MIN_STACK_SIZE
	.align		4
.L_397:
        /*08ac*/ 	.byte	0x04, 0x12
        /*08ae*/ 	.short	(.L_399 - .L_398)
	.align		4
.L_398:
        /*08b0*/ 	.word	index@(_Z23gemm_half_q_half_kernelILi4ELi38ELb1ELb0ELi64EEvPK6__halfPKjS4_S2_PS0_iiiiPKtS7_iiiiiibS2_i)
        /*08b4*/ 	.word	0x00000010


	//----- nvinfo : EIATTR_MIN_STACK_SIZE
	.align		4
.L_399:
        /*08b8*/ 	.byte	0x04, 0x12
        /*08ba*/ 	.short	(.L_401 - .L_400)
	.align		4
.L_400:
        /*08bc*/ 	.word	index@(_Z23gemm_half_q_half_kernelILi4ELi128ELb1ELb0ELi64EEvPK6__halfPKjS4_S2_PS0_iiiiPKtS7_iiiiiibS2_i)
        /*08c0*/ 	.word	0x00000010


	//----- nvinfo : EIATTR_MIN_STACK_SIZE
	.align		4
.L_401:
        /*08c4*/ 	.byte	0x04, 0x12
        /*08c6*/ 	.short	(.L_403 - .L_402)
	.align		4
.L_402:
        /*08c8*/ 	.word	index@(_Z23gemm_half_q_half_kernelILi4ELi190ELb1ELb0ELi32EEvPK6__halfPKjS4_S2_PS0_iiiiPKtS7_iiiiiibS2_i)
        /*08cc*/ 	.word	0x00000000


	//----- nvinfo : EIATTR_MIN_STACK_SIZE
	.align		4
.L_403:
        /*08d0*/ 	.byte	0x04, 0x12
        /*08d2*/ 	.short	(.L_405 - .L_404)
	.align		4
.L_404:
        /*08d4*/ 	.word	index@(_Z23gemm_half_q_half_kernelILi4ELi160ELb1ELb0ELi32EEvPK6__halfPKjS4_S2_PS0_iiiiPKtS7_iiiiiibS2_i)
        /*08d8*/ 	.word	0x00000000


	//----- nvinfo : EIATTR_MIN_STACK_SIZE
	.align		4
.L_405:
        /*08dc*/ 	.byte	0x04, 0x12
        /*08de*/ 	.short	(.L_407 - .L_406)
	.align		4
.L_406:
        /*08e0*/ 	.word	index@(_Z23gemm_half_q_half_kernelILi4ELi40ELb1ELb0ELi32EEvPK6__halfPKjS4_S2_PS0_iiiiPKtS7_iiiiiibS2_i)
        /*08e4*/ 	.word	0x00000000


	//----- nvinfo : EIATTR_MIN_STACK_SIZE
	.align		4
.L_407:
        /*08e8*/ 	.byte	0x04, 0x12
        /*08ea*/ 	.short	(.L_409 - .L_408)
	.align		4
.L_408:
        /*08ec*/ 	.word	index@(_Z23gemm_half_q_half_kernelILi4ELi10ELb1ELb0ELi32EEvPK6__halfPKjS4_S2_PS0_iiiiPKtS7_iiiiiibS2_i)
        /*08f0*/ 	.word	0x00000000


	//----- nvinfo : EIATTR_MIN_STACK_SIZE
	.align		4
.L_409:
        /*08f4*/ 	.byte	0x04, 0x12
        /*08f6*/ 	.short	(.L_411 - .L_410)
	.align		4
.L_410:
        /*08f8*/ 	.word	index@(_Z23gemm_half_q_half_kernelILi4ELi172ELb1ELb0ELi32EEvPK6__halfPKjS4_S2_PS0_iiiiPKtS7_iiiiiibS2_i)
        /*08fc*/ 	.word	0x00000000


	//----- nvinfo : EIATTR_MIN_STACK_SIZE
	.align		4
.L_411:
        /*0900*/ 	.byte	0x04, 0x12
        /*0902*/ 	.short	(.L_413 - .L_412)
	.align		4
.L_412:
        /*0904*/ 	.word	index@(_Z23gemm_half_q_half_kernelILi4ELi176ELb1ELb0ELi32EEvPK6__halfPKjS4_S2_PS0_iiiiPKtS7_iiiiiibS2_i)
        /*0908*/ 	.word	0x00000000


	//----- nvinfo : EIATTR_MIN_STACK_SIZE
	.align		4
.L_413:
        /*090c*/ 	.byte	0x04, 0x12
        /*090e*/ 	.short	(.L_415 - .L_414)
	.align		4
.L_414:
        /*0910*/ 	.word	index@(_Z23gemm_half_q_half_kernelILi4ELi152ELb1ELb0ELi32EEvPK6__halfPKjS4_S2_PS0_iiiiPKtS7_iiiiiibS2_i)
        /*0914*/ 	.word	0x00000000


	//----- nvinfo : EIATTR_MIN_STACK_SIZE
	.align		4
.L_415:
        /*0918*/ 	.byte	0x04, 0x12
        /*091a*/ 	.short	(.L_417 - .L_416)
	.align		4
.L_416:
        /*091c*/ 	.word	index@(_Z23gemm_half_q_half_kernelILi4ELi140ELb1ELb0ELi32EEvPK6__halfPKjS4_S2_PS0_iiiiPKtS7_iiiiiibS2_i)
        /*0920*/ 	.word	0x00000000


	//----- nvinfo : EIATTR_MIN_STACK_SIZE
	.align		4
.L_417:
        /*0924*/ 	.byte	0x04, 0x12
        /*0926*/ 	.short	(.L_419 - .L_418)
	.align		4
.L_418:
        /*0928*/ 	.word	index@(_Z23gemm_half_q_half_kernelILi4ELi20ELb1ELb0ELi32EEvPK6__halfPKjS4_S2_PS0_iiiiPKtS7_iiiiiibS2_i)
        /*092c*/ 	.word	0x00000000


	//----- nvinfo : EIATTR_MIN_STACK_SIZE
	.align		4
.L_419:
        /*0930*/ 	.byte	0x04, 0x12
        /*0932*/ 	.short	(.L_421 - .L_420)
	.align		4
.L_420:
        /*0934*/ 	.word	index@(_Z23gemm_half_q_half_kernelILi4ELi38ELb1ELb0ELi32EEvPK6__halfPKjS4_S2_PS0_iiiiPKtS7_iiiiiibS2_i)
        /*0938*/ 	.word	0x00000000


	//----- nvinfo : EIATTR_MIN_STACK_SIZE
	.align		4
.L_421:
        /*093c*/ 	.byte	0x04, 0x12
        /*093e*/ 	.short	(.L_423 - .L_422)
	.align		4
.L_422:
        /*0940*/ 	.word	index@(_Z23gemm_half_q_half_kernelILi4ELi128ELb1ELb0ELi32EEvPK6__halfPKjS4_S2_PS0_iiiiPKtS7_iiiiiibS2_i)
        /*0944*/ 	.word	0x00000000


	//----- nvinfo : EIATTR_MIN_STACK_SIZE
	.align		4
.L_423:
        /*0948*/ 	.byte	0x04, 0x12
        /*094a*/ 	.short	(.L_425 - .L_424)
	.align		4
.L_424:
        /*094c*/ 	.word	index@(_Z23gemm_half_q_half_kernelILi3ELi190ELb1ELb0ELi64EEvPK6__halfPKjS4_S2_PS0_iiiiPKtS7_iiiiiibS2_i)
        /*0950*/ 	.word	0x00000010


	//----- nvinfo : EIATTR_MIN_STACK_SIZE
	.align		4
.L_425:
        /*0954*/ 	.byte	0x04, 0x12
        /*0956*/ 	.short	(.L_427 - .L_426)
	.align		4
.L_426:
        /*0958*/ 	.word	index@(_Z23gemm_half_q_half_kernelILi3ELi160ELb1ELb0ELi64EEvPK6__halfPKjS4_S2_PS0_iiiiPKtS7_iiiiiibS2_i)
        /*095c*/ 	.word	0x00000010


	//----- nvinfo : EIATTR_MIN_STACK_SIZE
	.align		4
.L_427:
        /*0960*/ 	.byte	0x04, 0x12
        /*0962*/ 	.short	(.L_429 - .L_428)
	.align		4
.L_428:
        /*0964*/ 	.word	index@(_Z23gemm_half_q_half_kernelILi3ELi40ELb1ELb0ELi64EEvPK6__halfPKjS4_S2_PS0_iiiiPKtS7_iiiiiibS2_i)
        /*0968*/ 	.word	0x00000010


	//----- nvinfo : EIATTR_MIN_STACK_SIZE
	.align		4
.L_429:
        /*096c*/ 	.byte	0x04, 0x12
        /*096e*/ 	.short	(.L_431 - .L_430)
	.align		4
.L_430:
        /*0970*/ 	.word	index@(_Z23gemm_half_q_half_kernelILi3ELi10ELb1ELb0ELi64EEvPK6__halfPKjS4_S2_PS0_iiiiPKtS7_iiiiiibS2_i)
        /*0974*/ 	.word	0x00000010


	//----- nvinfo : EIATTR_MIN_STACK_SIZE
	.align		4
.L_431:
        /*0978*/ 	.byte	0x04, 0x12
        /*097a*/ 	.short	(.L_433 - .L_432)
	.align		4
.L_432:
        /*097c*/ 	.word	index@(_Z23gemm_half_q_half_kernelILi3ELi172ELb1ELb0ELi64EEvPK6__halfPKjS4_S2_PS0_iiiiPKtS7_iiiiiibS2_i)
        /*0980*/ 	.word	0x00000010


	//----- nvinfo : EIATTR_MIN_STACK_SIZE
	.align		4
.L_433:
        /*0984*/ 	.byte	0x04, 0x12
        /*0986*/ 	.short	(.L_435 - .L_434)
	.align		4
.L_434:
        /*0988*/ 	.word	index@(_Z23gemm_half_q_half_kernelILi3ELi176ELb1ELb0ELi64EEvPK6__halfPKjS4_S2_PS0_iiiiPKtS7_iiiiiibS2_i)
        /*098c*/ 	.word	0x00000010


	//----- nvinfo : EIATTR_MIN_STACK_SIZE
	.align		4
.L_435:
        /*0990*/ 	.byte	0x04, 0x12
        /*0992*/ 	.short	(.L_437 - .L_436)
	.align		4
.L_436:
        /*0994*/ 	.word	index@(_Z23gemm_half_q_half_kernelILi3ELi152ELb1ELb0ELi64EEvPK6__halfPKjS4_S2_PS0_iiiiPKtS7_iiiiiibS2_i)
        /*0998*/ 	.word	0x00000010


	//----- nvinfo : EIATTR_MIN_STACK_SIZE
	.align		4
.L_437:
        /*099c*/ 	.byte	0x04, 0x12
        /*099e*/ 	.short	(.L_439 - .L_438)
	.align		4
.L_438:
        /*09a0*/ 	.word	index@(_Z23gemm_half_q_half_kernelILi3ELi140ELb1ELb0ELi64EEvPK6__halfPKjS4_S2_PS0_iiiiPKtS7_iiiiiibS2_i)
        /*09a4*/ 	.word	0x00000010


	//----- nvinfo : EIATTR_MIN_STACK_SIZE
	.align		4
.L_439:
        /*09a8*/ 	.byte	0x04, 0x12
        /*09aa*/ 	.short	(.L_441 - .L_440)
	.align		4
.L_440:
        /*09ac*/ 	.word	index@(_Z23gemm_half_q_half_kernelILi3ELi20ELb1ELb0ELi64EEvPK6__halfPKjS4_S2_PS0_iiiiPKtS7_iiiiiibS2_i)
        /*09b0*/ 	.word	0x00000010


	//----- nvinfo : EIATTR_MIN_STACK_SIZE
	.align		4
.L_441:
        /*09b4*/ 	.byte	0x04, 0x12
        /*09b6*/ 	.short	(.L_443 - .L_442)
	.align		4
.L_442:
        /*09b8*/ 	.word	index@(_Z23gemm_half_q_half_kernelILi3ELi38ELb1ELb0ELi64EEvPK6__halfPKjS4_S2_PS0_iiiiPKtS7_iiiiiibS2_i)
        /*09bc*/ 	.word	0x00000010


	//----- nvinfo : EIATTR_MIN_STACK_SIZE
	.align		4
.L_443:
        /*09c0*/ 	.byte	0x04, 0x12
        /*09c2*/ 	.short	(.L_445 - .L_444)
	.align		4
.L_444:
        /*09c4*/ 	.word	index@(_Z23gemm_half_q_half_kernelILi3ELi128ELb1ELb0ELi64EEvPK6__halfPKjS4_S2_PS0_iiiiPKtS7_iiiiiibS2_i)
        /*09c8*/ 	.word	0x00000010


	//----- nvinfo : EIATTR_MIN_STACK_SIZE
	.align		4
.L_445:
        /*09cc*/ 	.byte	0x04, 0x12
        /*09ce*/ 	.short	(.L_447 - .L_446)
	.align		4
.L_446:
        /*09d0*/ 	.word	index@(_Z23gemm_half_q_half_kernelILi3ELi190ELb1ELb0ELi32EEvPK6__halfPKjS4_S2_PS0_iiiiPKtS7_iiiiiibS2_i)
        /*09d4*/ 	.word	0x00000000


	//----- nvinfo : EIATTR_MIN_STACK_SIZE
	.align		4
.L_447:
        /*09d8*/ 	.byte	0x04, 0x12
        /*09da*/ 	.short	(.L_449 - .L_448)
	.align		4
.L_448:
        /*09dc*/ 	.word	index@(_Z23gemm_half_q_half_kernelILi3ELi160ELb1ELb0ELi32EEvPK6__halfPKjS4_S2_PS0_iiiiPKtS7_iiiiiibS2_i)
        /*09e0*/ 	.word	0x00000000


	//----- nvinfo : EIATTR_MIN_STACK_SIZE
	.align		4
.L_449:
        /*09e4*/ 	.byte	0x04, 0x12
        /*09e6*/ 	.short	(.L_451 - .L_450)
	.align		4
.L_450:
        /*09e8*/ 	.word	index@(_Z23gemm_half_q_half_kernelILi3ELi40ELb1ELb0ELi32EEvPK6__halfPKjS4_S2_PS0_iiiiPKtS7_iiiiiibS2_i)
        /*09ec*/ 	.word	0x00000000


	//----- nvinfo : EIATTR_MIN_STACK_SIZE
	.align		4
.L_451:
        /*09f0*/ 	.byte	0x04, 0x12
        /*09f2*/ 	.short	(.L_453 - .L_452)
	.align		4
.L_452:
        /*09f4*/ 	.word	index@(_Z23gemm_half_q_half_kernelILi3ELi10ELb1ELb0ELi32EEvPK6__halfPKjS4_S2_PS0_iiiiPKtS7_iiiiiibS2_i)
        /*09f8*/ 	.word	0x00000000


	//----- nvinfo : EIATTR_MIN_STACK_SIZE
	.align		4
.L_453:
        /*09fc*/ 	.byte	0x04, 0x12
        /*09fe*/ 	.short	(.L_455 - .L_454)
	.align		4
.L_454:
        /*0a00*/ 	.word	index@(_Z23gemm_half_q_half_kernelILi3ELi172ELb1ELb0ELi32EEvPK6__halfPKjS4_S2_PS0_iiiiPKtS7_iiiiiibS2_i)
        /*0a04*/ 	.word	0x00000000


	//----- nvinfo : EIATTR_MIN_STACK_SIZE
	.align		4
.L_455:
        /*0a08*/ 	.byte	0x04, 0x12
        /*0a0a*/ 	.short	(.L_457 - .L_456)
	.align		4
.L_456:
        /*0a0c*/ 	.word	index@(_Z23gemm_half_q_half_kernelILi3ELi176ELb1ELb0ELi32EEvPK6__halfPKjS4_S2_PS0_iiiiPKtS7_iiiiiibS2_i)
        /*0a10*/ 	.word	0x00000000


	//----- nvinfo : EIATTR_MIN_STACK_SIZE
	.align		4
.L_457:
        /*0a14*/ 	.byte	0x04, 0x12
        /*0a16*/ 	.short	(.L_459 - .L_458)
	.align		4
.L_458:
        /*0a18*/ 	.word	index@(_Z23gemm_half_q_half_kernelILi3ELi152ELb1ELb0ELi32EEvPK6__halfPKjS4_S2_PS0_iiiiPKtS7_iiiiiibS2_i)
        /*0a1c*/ 	.word	0x00000000


	//----- nvinfo : EIATTR_MIN_STACK_SIZE
	.align		4
.L_459:
        /*0a20*/ 	.byte	0x04, 0x12
        /*0a22*/ 	.short	(.L_461 - .L_460)
	.align		4
.L_460:
        /*0a24*/ 	.word	index@(_Z23gemm_half_q_half_kernelILi3ELi140ELb1ELb0ELi32EEvPK6__halfPKjS4_S2_PS0_iiiiPKtS7_iiiiiibS2_i)
        /*0a28*/ 	.word	0x00000000


	//----- nvinfo : EIATTR_MIN_STACK_SIZE
	.align		4
.L_461:
        /*0a2c*/ 	.byte	0x04, 0x12
        /*0a2e*/ 	.short	(.L_463 - .L_462)
	.align		4
.L_462:
        /*0a30*/ 	.word	index@(_Z23gemm_half_q_half_kernelILi3ELi20ELb1ELb0ELi32EEvPK6__halfPKjS4_S2_PS0_iiiiPKtS7_iiiiiibS2_i)
        /*0a34*/ 	.word	0x00000000


	//----- nvinfo : EIATTR_MIN_STACK_SIZE
	.align		4
.L_463:
        /*0a38*/ 	.byte	0x04, 0x12
        /*0a3a*/ 	.short	(.L_465 - .L_464)
	.align		4
.L_464:
        /*0a3c*/ 	.word	index@(_Z23gemm_half_q_half_kernelILi3ELi38ELb1ELb0ELi32EEvPK6__halfPKjS4_S2_PS0_iiiiPKtS7_iiiiiibS2_i)
        /*0a40*/ 	.word	0x00000000


	//----- nvinfo : EIATTR_MIN_STACK_SIZE
	.align		4
.L_465:
        /*0a44*/ 	.byte	0x04, 0x12
        /*0a46*/ 	.short	(.L_467 - .L_466)
	.align		4
.L_466:
        /*0a48*/ 	.word	index@(_Z23gemm_half_q_half_kernelILi3ELi128ELb1ELb0ELi32EEvPK6__halfPKjS4_S2_PS0_iiiiPKtS7_iiiiiibS2_i)
        /*0a4c*/ 	.word	0x00000000


	//----- nvinfo : EIATTR_MIN_STACK_SIZE
	.align		4
.L_467:
        /*0a50*/ 	.byte	0x04, 0x12
        /*0a52*/ 	.short	(.L_469 - .L_468)
	.align		4
.L_468:
        /*0a54*/ 	.word	index@(_Z23gemm_half_q_half_kernelILi2ELi190ELb1ELb0ELi64EEvPK6__halfPKjS4_S2_PS0_iiiiPKtS7_iiiiiibS2_i)
        /*0a58*/ 	.word	0x00000010


	//----- nvinfo : EIATTR_MIN_STACK_SIZE
	.align		4
.L_469:
        /*0a5c*/ 	.byte	0x04, 0x12
        /*0a5e*/ 	.short	(.L_471 - .L_470)
	.align		4
.L_470:
        /*0a60*/ 	.word	index@(_Z23gemm_half_q_half_kernelILi2ELi160ELb1ELb0ELi64EEvPK6__halfPKjS4_S2_PS0_iiiiPKtS7_iiiiiibS2_i)
        /*0a64*/ 	.word	0x00000010


	//----- nvinfo : EIATTR_MIN_STACK_SIZE
	.align		4
.L_471:
        /*0a68*/ 	.byte	0x04, 0x12
        /*0a6a*/ 	.short	(.L_473 - .L_472)
	.align		4
.L_472:
        /*0a6c*/ 	.word	index@(_Z23gemm_half_q_half_kernelILi2ELi40ELb1ELb0ELi64EEvPK6__halfPKjS4_S2_PS0_iiiiPKtS7_iiiiiibS2_i)
        /*0a70*/ 	.word	0x00000010


	//----- nvinfo : EIATTR_MIN_STACK_SIZE
	.align		4
.L_473:
        /*0a74*/ 	.byte	0x04, 0x12
        /*0a76*/ 	.short	(.L_475 - .L_474)
	.align		4
.L_474:
        /*0a78*/ 	.word	index@(_Z23gemm_half_q_half_kernelILi2ELi10ELb1ELb0ELi64EEvPK6__halfPKjS4_S2_PS0_iiiiPKtS7_iiiiiibS2_i)
        /*0a7c*/ 	.word	0x00000010


	//----- nvinfo : EIATTR_MIN_STACK_SIZE
	.align		4
.L_475:
        /*0a80*/ 	.byte	0x04, 0x12
        /*0a82*/ 	.short	(.L_477 - .L_476)
	.align		4
.L_476:
        /*0a84*/ 	.word	index@(_Z23gemm_half_q_half_kernelILi2ELi172ELb1ELb0ELi64EEvPK6__halfPKjS4_S2_PS0_iiiiPKtS7_iiiiiibS2_i)
        /*0a88*/ 	.word	0x00000010


	//----- nvinfo : EIATTR_MIN_STACK_SIZE
	.align		4
.L_477:
        /*0a8c*/ 	.byte	0x04, 0x12
        /*0a8e*/ 	.short	(.L_479 - .L_478)
	.align		4
.L_478:
        /*0a90*/ 	.word	index@(_Z23gemm_half_q_half_kernelILi2ELi176ELb1ELb0ELi64EEvPK6__halfPKjS4_S2_PS0_iiiiPKtS7_iiiiiibS2_i)
        /*0a94*/ 	.word	0x00000010


	//----- nvinfo : EIATTR_MIN_STACK_SIZE
	.align		4
.L_479:
        /*0a98*/ 	.byte	0x04, 0x12
        /*0a9a*/ 	.short	(.L_481 - .L_480)
	.align		4
.L_480:
        /*0a9c*/ 	.word	index@(_Z23gemm_half_q_half_kernelILi2ELi152ELb1ELb0ELi64EEvPK6__halfPKjS4_S2_PS0_iiiiPKtS7_iiiiiibS2_i)
        /*0aa0*/ 	.word	0x00000010


	//----- nvinfo : EIATTR_MIN_STACK_SIZE
	.align		4
.L_481:
        /*0aa4*/ 	.byte	0x04, 0x12
        /*0aa6*/ 	.short	(.L_483 - .L_482)
	.align		4
.L_482:
        /*0aa8*/ 	.word	index@(_Z23gemm_half_q_half_kernelILi2ELi140ELb1ELb0ELi64EEvPK6__halfPKjS4_S2_PS0_iiiiPKtS7_iiiiiibS2_i)
        /*0aac*/ 	.word	0x00000010


	//----- nvinfo : EIATTR_MIN_STACK_SIZE
	.align		4
.L_483:
        /*0ab0*/ 	.byte	0x04, 0x12
        /*0ab2*/ 	.short	(.L_485 - .L_484)
	.align		4
.L_484:
        /*0ab4*/ 	.word	index@(_Z23gemm_half_q_half_kernelILi2ELi20ELb1ELb0ELi64EEvPK6__halfPKjS4_S2_PS0_iiiiPKtS7_iiiiiibS2_i)
        /*0ab8*/ 	.word	0x00000010


	//----- nvinfo : EIATTR_MIN_STACK_SIZE
	.align		4
.L_485:
        /*0abc*/ 	.byte	0x04, 0x12
        /*0abe*/ 	.short	(.L_487 - .L_486)
	.align		4
.L_486:
        /*0ac0*/ 	.word	index@(_Z23gemm_half_q_half_kernelILi2ELi38ELb1ELb0ELi64EEvPK6__halfPKjS4_S2_PS0_iiiiPKtS7_iiiiiibS2_i)
        /*0ac4*/ 	.word	0x00000010


	//----- nvinfo : EIATTR_MIN_STACK_SIZE
	.align		4
.L_487:
        /*0ac8*/ 	.byte	0x04, 0x12
        /*0aca*/ 	.short	(.L_489 - .L_488)
	.align		4
.L_488:
        /*0acc*/ 	.word	index@(_Z23gemm_half_q_half_kernelILi2ELi128ELb1ELb0ELi64EEvPK6__halfPKjS4_S2_PS0_iiiiPKtS7_iiiiiibS2_i)
        /*0ad0*/ 	.word	0x00000010


	//----- nvinfo : EIATTR_MIN_STACK_SIZE
	.align		4
.L_489:
        /*0ad4*/ 	.byte	0x04, 0x12
        /*0ad6*/ 	.short	(.L_491 - .L_490)
	.align		4
.L_490:
        /*0ad8*/ 	.word	index@(_Z23gemm_half_q_half_kernelILi2ELi190ELb1ELb0ELi32EEvPK6__halfPKjS4_S2_PS0_iiiiPKtS7_iiiiiibS2_i)
        /*0adc*/ 	.word	0x00000000


	//----- nvinfo : EIATTR_MIN_STACK_SIZE
	.align		4
.L_491:
        /*0ae0*/ 	.byte	0x04, 0x12
        /*0ae2*/ 	.short	(.L_493 - .L_492)
	.align		4
.L_492:
        /*0ae4*/ 	.word	index@(_Z23gemm_half_q_half_kernelILi2ELi160ELb1ELb0ELi32EEvPK6__halfPKjS4_S2_PS0_iiiiPKtS7_iiiiiibS2_i)
        /*0ae8*/ 	.word	0x00000000


	//----- nvinfo : EIATTR_MIN_STACK_SIZE
	.align		4
.L_493:
        /*0aec*/ 	.byte	0x04, 0x12
        /*0aee*/ 	.short	(.L_495 - .L_494)
	.align		4
.L_494:
        /*0af0*/ 	.word	index@(_Z23gemm_half_q_half_kernelILi2ELi40ELb1ELb0ELi32EEvPK6__halfPKjS4_S2_PS0_iiiiPKtS7_iiiiiibS2_i)
        /*0af4*/ 	.word	0x00000000


	//----- nvinfo : EIATTR_MIN_STACK_SIZE
	.align		4
.L_495:
        /*0af8*/ 	.byte	0x04, 0x12
        /*0afa*/ 	.short	(.L_497 - .L_496)
	.align		4
.L_496:
        /*0afc*/ 	.word	index@(_Z23gemm_half_q_half_kernelILi2ELi10ELb1ELb0ELi32EEvPK6__halfPKjS4_S2_PS0_iiiiPKtS7_iiiiiibS2_i)
        /*0b00*/ 	.word	0x00000000


	//----- nvinfo : EIATTR_MIN_STACK_SIZE
	.align		4
.L_497:
        /*0b04*/ 	.byte	0x04, 0x12
        /*0b06*/ 	.short	(.L_499 - .L_498)
	.align		4
.L_498:
        /*0b08*/ 	.word	index@(_Z23gemm_half_q_half_kernelILi2ELi172ELb1ELb0ELi32EEvPK6__halfPKjS4_S2_PS0_iiiiPKtS7_iiiiiibS2_i)
        /*0b0c*/ 	.word	0x00000000


	//----- nvinfo : EIATTR_MIN_STACK_SIZE
	.align		4
.L_499:
        /*0b10*/ 	.byte	0x04, 0x12
        /*0b12*/ 	.short	(.L_501 - .L_500)
	.align		4
.L_500:
        /*0b14*/ 	.word	index@(_Z23gemm_half_q_half_kernelILi2ELi176ELb1ELb0ELi32EEvPK6__halfPKjS4_S2_PS0_iiiiPKtS7_iiiiiibS2_i)
        /*0b18*/ 	.word	0x00000000


	//----- nvinfo : EIATTR_MIN_STACK_SIZE
	.align		4
.L_501:
        /*0b1c*/ 	.byte	0x04, 0x12
        /*0b1e*/ 	.short	(.L_503 - .L_502)
	.align		4
.L_502:
        /*0b20*/ 	.word	index@(_Z23gemm_half_q_half_kernelILi2ELi152ELb1ELb0ELi32EEvPK6__halfPKjS4_S2_PS0_iiiiPKtS7_iiiiiibS2_i)
        /*0b24*/ 	.word	0x00000000


	//----- nvinfo : EIATTR_MIN_STACK_SIZE
	.align		4
.L_503:
        /*0b28*/ 	.byte	0x04, 0x12
        /*0b2a*/ 	.short	(.L_505 - .L_504)
	.align		4
.L_504:
        /*0b2c*/ 	.word	index@(_Z23gemm_half_q_half_kernelILi2ELi140ELb1ELb0ELi32EEvPK6__halfPKjS4_S2_PS0_iiiiPKtS7_iiiiiibS2_i)
        /*0b30*/ 	.word	0x00000000


	//----- nvinfo : EIATTR_MIN_STACK_SIZE
	.align		4
.L_505:
        /*0b34*/ 	.byte	0x04, 0x12
        /*0b36*/ 	.short	(.L_507 - .L_506)
	.align		4
.L_506:
        /*0b38*/ 	.word	index@(_Z23gemm_half_q_half_kernelILi2ELi20ELb1ELb0ELi32EEvPK6__halfPKjS4_S2_PS0_iiiiPKtS7_iiiiiibS2_i)
        /*0b3c*/ 	.word	0x00000000


	//----- nvinfo : EIATTR_MIN_STACK_SIZE
	.align		4
.L_507:
        /*0b40*/ 	.byte	0x04, 0x12
        /*0b42*/ 	.short	(.L_509 - .L_508)
	.align		4
.L_508:
        /*0b44*/ 	.word	index@(_Z23gemm_half_q_half_kernelILi2ELi38ELb1ELb0ELi32EEvPK6__halfPKjS4_S2_PS0_iiiiPKtS7_iiiiiibS2_i)
        /*0b48*/ 	.word	0x00000000


	//----- nvinfo : EIATTR_MIN_STACK_SIZE
	.align		4
.L_509:
        /*0b4c*/ 	.byte	0x04, 0x12
        /*0b4e*/ 	.short	(.L_511 - .L_510)
	.align		4
.L_510:
        /*0b50*/ 	.word	index@(_Z23gemm_half_q_half_kernelILi2ELi128ELb1ELb0ELi32EEvPK6__halfPKjS4_S2_PS0_iiiiPKtS7_iiiiiibS2_i)
        /*0b54*/ 	.word	0x00000000


	//----- nvinfo : EIATTR_MIN_STACK_SIZE
	.align		4
.L_511:
        /*0b58*/ 	.byte	0x04, 0x12
        /*0b5a*/ 	.short	(.L_513 - .L_512)
	.align		4
.L_512:
        /*0b5c*/ 	.word	index@(_Z23gemm_half_q_half_kernelILi1ELi190ELb1ELb0ELi64EEvPK6__halfPKjS4_S2_PS0_iiiiPKtS7_iiiiiibS2_i)
        /*0b60*/ 	.word	0x00000010


	//----- nvinfo : EIATTR_MIN_STACK_SIZE
	.align		4
.L_513:
        /*0b64*/ 	.byte	0x04, 0x12
        /*0b66*/ 	.short	(.L_515 - .L_514)
	.align		4
.L_514:
        /*0b68*/ 	.word	index@(_Z23gemm_half_q_half_kernelILi1ELi160ELb1ELb0ELi64EEvPK6__halfPKjS4_S2_PS0_iiiiPKtS7_iiiiiibS2_i)
        /*0b6c*/ 	.word	0x00000010


	//----- nvinfo : EIATTR_MIN_STACK_SIZE
	.align		4
.L_515:
        /*0b70*/ 	.byte	0x04, 0x12
        /*0b72*/ 	.short	(.L_517 - .L_516)
	.align		4
.L_516:
        /*0b74*/ 	.word	index@(_Z23gemm_half_q_half_kernelILi1ELi40ELb1ELb0ELi64EEvPK6__halfPKjS4_S2_PS0_iiiiPKtS7_iiiiiibS2_i)
        /*0b78*/ 	.word	0x00000010


	//----- nvinfo : EIATTR_MIN_STACK_SIZE
	.align		4
.L_517:
        /*0b7c*/ 	.byte	0x04, 0x12
        /*0b7e*/ 	.short	(.L_519 - .L_518)
	.align		4
.L_518:
        /*0b80*/ 	.word	index@(_Z23gemm_half_q_half_kernelILi1ELi10ELb1ELb0ELi64EEvPK6__halfPKjS4_S2_PS0_iiiiPKtS7_iiiiiibS2_i)
        /*0b84*/ 	.word	0x00000010


	//----- nvinfo : EIATTR_MIN_STACK_SIZE
	.align		4
.L_519:
        /*0b88*/ 	.byte	0x04, 0x12
        /*0b8a*/ 	.short	(.L_521 - .L_520)
	.align		4
.L_520:
        /*0b8c*/ 	.word	index@(_Z23gemm_half_q_half_kernelILi1ELi172ELb1ELb0ELi64EEvPK6__halfPKjS4_S2_PS0_iiiiPKtS7_iiiiiibS2_i)
        /*0b90*/ 	.word	0x00000010


	//----- nvinfo : EIATTR_MIN_STACK_SIZE
	.align		4
.L_521:
        /*0b94*/ 	.byte	0x04, 0x12
        /*0b96*/ 	.short	(.L_523 - .L_522)
	.align		4
.L_522:
        /*0b98*/ 	.word	index@(_Z23gemm_half_q_half_kernelILi1ELi176ELb1ELb0ELi64EEvPK6__halfPKjS4_S2_PS0_iiiiPKtS7_iiiiiibS2_i)
        /*0b9c*/ 	.word	0x00000010


	//----- nvinfo : EIATTR_MIN_STACK_SIZE
	.align		4
.L_523:
        /*0ba0*/ 	.byte	0x04, 0x12
        /*0ba2*/ 	.short	(.L_525 - .L_524)
	.align		4
.L_524:
        /*0ba4*/ 	.word	index@(_Z23gemm_half_q_half_kernelILi1ELi152ELb1ELb0ELi64EEvPK6__halfPKjS4_S2_PS0_iiiiPKtS7_iiiiiibS2_i)
        /*0ba8*/ 	.word	0x00000010


	//----- nvinfo : EIATTR_MIN_STACK_SIZE
	.align		4
.L_525:
        /*0bac*/ 	.byte	0x04, 0x12
        /*0bae*/ 	.short	(.L_527 - .L_526)
	.align		4
.L_526:
        /*0bb0*/ 	.word	index@(_Z23gemm_half_q_half_kernelILi1ELi140ELb1ELb0ELi64EEvPK6__halfPKjS4_S2_PS0_iiiiPKtS7_iiiiiibS2_i)
        /*0bb4*/ 	.word	0x00000010


	//----- nvinfo : EIATTR_MIN_STACK_SIZE
	.align		4
.L_527:
        /*0bb8*/ 	.byte	0x04, 0x12
        /*0bba*/ 	.short	(.L_529 - .L_528)
	.align		4
.L_528:
        /*0bbc*/ 	.word	index@(_Z23gemm_half_q_half_kernelILi1ELi20ELb1ELb0ELi64EEvPK6__halfPKjS4_S2_PS0_iiiiPKtS7_iiiiiibS2_i)
        /*0bc0*/ 	.word	0x00000010


	//----- nvinfo : EIATTR_MIN_STACK_SIZE
	.align		4
.L_529:
        /*0bc4*/ 	.byte	0x04, 0x12
        /*0bc6*/ 	.short	(.L_531 - .L_530)
	.align		4
.L_530:
        /*0bc8*/ 	.word	index@(_Z23gemm_half_q_half_kernelILi1ELi38ELb1ELb0ELi64EEvPK6__halfPKjS4_S2_PS0_iiiiPKtS7_iiiiiibS2_i)
        /*0bcc*/ 	.word	0x00000010


	//----- nvinfo : EIATTR_MIN_STACK_SIZE
	.align		4
.L_531:
        /*0bd0*/ 	.byte	0x04, 0x12
        /*0bd2*/ 	.short	(.L_533 - .L_532)
	.align		4
.L_532:
        /*0bd4*/ 	.word	index@(_Z23gemm_half_q_half_kernelILi1ELi128ELb1ELb0ELi64EEvPK6__halfPKjS4_S2_PS0_iiiiPKtS7_iiiiiibS2_i)
        /*0bd8*/ 	.word	0x00000010


	//----- nvinfo : EIATTR_MIN_STACK_SIZE
	.align		4
.L_533:
        /*0bdc*/ 	.byte	0x04, 0x12
        /*0bde*/ 	.short	(.L_535 - .L_534)
	.align		4
.L_534:
        /*0be0*/ 	.word	index@(_Z23gemm_half_q_half_kernelILi1ELi190ELb1ELb0ELi32EEvPK6__halfPKjS4_S2_PS0_iiiiPKtS7_iiiiiibS2_i)
        /*0be4*/ 	.word	0x00000000


	//----- nvinfo : EIATTR_MIN_STACK_SIZE
	.align		4
.L_535:
        /*0be8*/ 	.byte	0x04, 0x12
        /*0bea*/ 	.short	(.L_537 - .L_536)
	.align		4
.L_536:
        /*0bec*/ 	.word	index@(_Z23gemm_half_q_half_kernelILi1ELi160ELb1ELb0ELi32EEvPK6__halfPKjS4_S2_PS0_iiiiPKtS7_iiiiiibS2_i)
        /*0bf0*/ 	.word	0x00000000


	//----- nvinfo : EIATTR_MIN_STACK_SIZE
	.align		4
.L_537:
        /*0bf4*/ 	.byte	0x04, 0x12
        /*0bf6*/ 	.short	(.L_539 - .L_538)
	.align		4
.L_538:
        /*0bf8*/ 	.word	index@(_Z23gemm_half_q_half_kernelILi1ELi40ELb1ELb0ELi32EEvPK6__halfPKjS4_S2_PS0_iiiiPKtS7_iiiiiibS2_i)
        /*0bfc*/ 	.word	0x00000000


	//----- nvinfo : EIATTR_MIN_STACK_SIZE
	.align		4
.L_539:
        /*0c00*/ 	.byte	0x04, 0x12
        /*0c02*/ 	.short	(.L_541 - .L_540)
	.align		4
.L_540:
        /*0c04*/ 	.word	index@(_Z23gemm_half_q_half_kernelILi1ELi10ELb1ELb0ELi32EEvPK6__halfPKjS4_S2_PS0_iiiiPKtS7_iiiiiibS2_i)
        /*0c08*/ 	.word	0x00000000


	//----- nvinfo : EIATTR_MIN_STACK_SIZE
	.align		4
.L_541:
        /*0c0c*/ 	.byte	0x04, 0x12
        /*0c0e*/ 	.short	(.L_543 - .L_542)
	.align		4
.L_542:
        /*0c10*/ 	.word	index@(_Z23gemm_half_q_half_kernelILi1ELi172ELb1ELb0ELi32EEvPK6__halfPKjS4_S2_PS0_iiiiPKtS7_iiiiiibS2_i)
        /*0c14*/ 	.word	0x00000000


	//----- nvinfo : EIATTR_MIN_STACK_SIZE
	.align		4
.L_543:
        /*0c18*/ 	.byte	0x04, 0x12
        /*0c1a*/ 	.short	(.L_545 - .L_544)
	.align		4
.L_544:
        /*0c1c*/ 	.word	index@(_Z23gemm_half_q_half_kernelILi1ELi176ELb1ELb0ELi32EEvPK6__halfPKjS4_S2_PS0_iiiiPKtS7_iiiiiibS2_i)
        /*0c20*/ 	.word	0x00000000


	//----- nvinfo : EIATTR_MIN_STACK_SIZE
	.align		4
.L_545:
        /*0c24*/ 	.byte	0x04, 0x12
        /*0c26*/ 	.short	(.L_547 - .L_546)
	.align		4
.L_546:
        /*0c28*/ 	.word	index@(_Z23gemm_half_q_half_kernelILi1ELi152ELb1ELb0ELi32EEvPK6__halfPKjS4_S2_PS0_iiiiPKtS7_iiiiiibS2_i)
        /*0c2c*/ 	.word	0x00000000


	//----- nvinfo : EIATTR_MIN_STACK_SIZE
	.align		4
.L_547:
        /*0c30*/ 	.byte	0x04, 0x12
        /*0c32*/ 	.short	(.L_549 - .L_548)
	.align		4
.L_548:
        /*0c34*/ 	.word	index@(_Z23gemm_half_q_half_kernelILi1ELi140ELb1ELb0ELi32EEvPK6__halfPKjS4_S2_PS0_iiiiPKtS7_iiiiiibS2_i)
        /*0c38*/ 	.word	0x00000000


	//----- nvinfo : EIATTR_MIN_STACK_SIZE
	.align		4
.L_549:
        /*0c3c*/ 	.byte	0x04, 0x12
        /*0c3e*/ 	.short	(.L_551 - .L_550)
	.align		4
.L_550:
        /*0c40*/ 	.word	index@(_Z23gemm_half_q_half_kernelILi1ELi20ELb1ELb0ELi32EEvPK6__halfPKjS4_S2_PS0_iiiiPKtS7_iiiiiibS2_i)
        /*0c44*/ 	.word	0x00000000


	//----- nvinfo : EIATTR_MIN_STACK_SIZE
	.align		4
.L_551:
        /*0c48*/ 	.byte	0x04, 0x12
        /*0c4a*/ 	.short	(.L_553 - .L_552)
	.align		4
.L_552:
        /*0c4c*/ 	.word	index@(_Z23gemm_half_q_half_kernelILi1ELi38ELb1ELb0ELi32EEvPK6__halfPKjS4_S2_PS0_iiiiPKtS7_iiiiiibS2_i)
        /*0c50*/ 	.word	0x00000000


	//----- nvinfo : EIATTR_MIN_STACK_SIZE
	.align		4
.L_553:
        /*0c54*/ 	.byte	0x04, 0x12
        /*0c56*/ 	.short	(.L_555 - .L_554)
	.align		4
.L_554:
        /*0c58*/ 	.word	index@(_Z23gemm_half_q_half_kernelILi1ELi128ELb1ELb0ELi32EEvPK6__halfPKjS4_S2_PS0_iiiiPKtS7_iiiiiibS2_i)
        /*0c5c*/ 	.word	0x00000000
.L_555:


//--------------------- .nv.compat                --------------------------
	.section	.nv.compat,"",@"SHT_CUDA_COMPAT_INFO"
	.align	4
        /*0000*/ 	.byte	0x02, 0x09, 0x00, 0x00, 0x02, 0x02, 0x01, 0x00, 0x02, 0x05, 0x05, 0x00, 0x03, 0x07, 0x01, 0x01
        /*0010*/ 	.byte	0x02, 0x03, 0x00, 0x00, 0x02, 0x06, 0x01, 0x00, 0x04, 0x0b, 0x08, 0x00, 0x00, 0x00, 0x00, 0x00
        /*0020*/ 	.byte	0x00, 0x00, 0x00, 0x00


//--------------------- .nv.info._Z23gemm_half_q_half_kernelILi4ELi190ELb1ELb0ELi64EEvPK6__halfPKjS4_S2_PS0_iiiiPKtS7_iiiiiibS2_i --------------------------
	.section	.nv.info._Z23gemm_half_q_half_kernelILi4ELi190ELb1ELb0ELi64EEvPK6__halfPKjS4_S2_PS0_iiiiPKtS7_iiiiiibS2_i,"",@"SHT_CUDA_INFO"
	.sectionflags	@""
	.align	4


	//----- nvinfo : EIATTR_CUDA_API_VERSION
	.align		4
        /*0000*/ 	.byte	0x04, 0x37
        /*0002*/ 	.short	(.L_557 - .L_556)
.L_556:
        /*0004*/ 	.word	0x00000082


	//----- nvinfo : EIATTR_KPARAM_INFO
	.align		4
.L_557:
        /*0008*/ 	.byte	0x04, 0x17
        /*000a*/ 	.short	(.L_559 - .L_558)
.L_558:
        /*000c*/ 	.word	0x00000000
        /*0010*/ 	.short	0x0013
        /*0012*/ 	.short	0x0070
        /*0014*/ 	.byte	0x00, 0xf0, 0x11, 0x00


	//----- nvinfo : EIATTR_KPARAM_INFO
	.align		4
.L_559:
        /*0018*/ 	.byte	0x04, 0x17
        /*001a*/ 	.short	(.L_561 - .L_560)
.L_560:
        /*001c*/ 	.word	0x00000000
        /*0020*/ 	.short	0x0012
        /*0022*/ 	.short	0x0068
        /*0024*/ 	.byte	0x00, 0xf0, 0x21, 0x00


	//----- nvinfo : EIATTR_KPARAM_INFO
	.align		4
.L_561:
        /*0028*/ 	.byte	0x04, 0x17
        /*002a*/ 	.short	(.L_563 - .L_562)
.L_562:
        /*002c*/ 	.word	0x00000000
        /*0030*/ 	.short	0x0011
        /*0032*/ 	.short	0x0060
        /*0034*/ 	.byte	0x00, 0xf0, 0x05, 0x00


	//----- nvinfo : EIATTR_KPARAM_INFO
	.align		4
.L_563:
        /*0038*/ 	.byte	0x04, 0x17
        /*003a*/ 	.short	(.L_565 - .L_564)
.L_564:
        /*003c*/ 	.word	0x00000000
        /*0040*/ 	.short	0x0010
        /*0042*/ 	.short	0x005c
        /*0044*/ 	.byte	0x00, 0xf0, 0x11, 0x00


	//----- nvinfo : EIATTR_KPARAM_INFO
	.align		4
.L_565:
        /*0048*/ 	.byte	0x04, 0x17
        /*004a*/ 	.short	(.L_567 - .L_566)
.L_566:
        /*004c*/ 	.word	0x00000000
        /*0050*/ 	.short	0x000f
        /*0052*/ 	.short	0x0058
        /*0054*/ 	.byte	0x00, 0xf0, 0x11, 0x00


	//----- nvinfo : EIATTR_KPARAM_INFO
	.align		4
.L_567:
        /*0058*/ 	.byte	0x04, 0x17
        /*005a*/ 	.short	(.L_569 - .L_568)
.L_568:
        /*005c*/ 	.word	0x00000000
        /*0060*/ 	.short	0x000e
        /*0062*/ 	.short	0x0054
        /*0064*/ 	.byte	0x00, 0xf0, 0x11, 0x00


	//----- nvinfo : EIATTR_KPARAM_INFO
	.align		4
.L_569:
        /*0068*/ 	.byte	0x04, 0x17
        /*006a*/ 	.short	(.L_571 - .L_570)
.L_570:
        /*006c*/ 	.word	0x00000000
        /*0070*/ 	.short	0x000d
        /*0072*/ 	.short	0x0050
        /*0074*/ 	.byte	0x00, 0xf0, 0x11, 0x00


	//----- nvinfo : EIATTR_KPARAM_INFO
	.align		4
.L_571:
        /*0078*/ 	.byte	0x04, 0x17
        /*007a*/ 	.short	(.L_573 - .L_572)
.L_572:
        /*007c*/ 	.word	0x00000000
        /*0080*/ 	.short	0x000c
        /*0082*/ 	.short	0x004c
        /*0084*/ 	.byte	0x00, 0xf0, 0x11, 0x00


	//----- nvinfo : EIATTR_KPARAM_INFO
	.align		4
.L_573:
        /*0088*/ 	.byte	0x04, 0x17
        /*008a*/ 	.short	(.L_575 - .L_574)
.L_574:
        /*008c*/ 	.word	0x00000000
        /*0090*/ 	.short	0x000b
        /*0092*/ 	.short	0x0048
        /*0094*/ 	.byte	0x00, 0xf0, 0x11, 0x00


	//----- nvinfo : EIATTR_KPARAM_INFO
	.align		4
.L_575:
        /*0098*/ 	.byte	0x04, 0x17
        /*009a*/ 	.short	(.L_577 - .L_576)
.L_576:
        /*009c*/ 	.word	0x00000000
        /*00a0*/ 	.short	0x000a
        /*00a2*/ 	.short	0x0040
        /*00a4*/ 	.byte	0x00, 0xf0, 0x21, 0x00


	//----- nvinfo : EIATTR_KPARAM_INFO
	.align		4
.L_577:
        /*00a8*/ 	.byte	0x04, 0x17
        /*00aa*/ 	.short	(.L_579 - .L_578)
.L_578:
        /*00ac*/ 	.word	0x00000000
        /*00b0*/ 	.short	0x0009
        /*00b2*/ 	.short	0x0038
        /*00b4*/ 	.byte	0x00, 0xf0, 0x21, 0x00


	//----- nvinfo : EIATTR_KPARAM_INFO
	.align		4
.L_579:
        /*00b8*/ 	.byte	0x04, 0x17
        /*00ba*/ 	.short	(.L_581 - .L_580)
.L_580:
        /*00bc*/ 	.word	0x00000000
        /*00c0*/ 	.short	0x0008
        /*00c2*/ 	.short	0x0034
        /*00c4*/ 	.byte	0x00, 0xf0, 0x11, 0x00


	//----- nvinfo : EIATTR_KPARAM_INFO
	.align		4
.L_581:
        /*00c8*/ 	.byte	0x04, 0x17
        /*00ca*/ 	.short	(.L_583 - .L_582)
.L_582:
        /*00cc*/ 	.word	0x00000000
        /*00d0*/ 	.short	0x0007
        /*00d2*/ 	.short	0x0030
        /*00d4*/ 	.byte	0x00, 0xf0, 0x11, 0x00


	//----- nvinfo : EIATTR_KPARAM_INFO
	.align		4
.L_583:
        /*00d8*/ 	.byte	0x04, 0x17
        /*00da*/ 	.short	(.L_585 - .L_584)
.L_584:
        /*00dc*/ 	.word	0x00000000
        /*00e0*/ 	.short	0x0006
        /*00e2*/ 	.short	0x002c
        /*00e4*/ 	.byte	0x00, 0xf0, 0x11, 0x00


	//----- nvinfo : EIATTR_KPARAM_INFO
	.align		4
.L_585:
        /*00e8*/ 	.byte	0x04, 0x17
        /*00ea*/ 	.short	(.L_587 - .L_586)
.L_586:
        /*00ec*/ 	.word	0x00000000
        /*00f0*/ 	.short	0x0005
        /*00f2*/ 	.short	0x0028
        /*00f4*/ 	.byte	0x00, 0xf0, 0x11, 0x00


	//----- nvinfo : EIATTR_KPARAM_INFO
	.align		4
.L_587:
        /*00f8*/ 	.byte	0x04, 0x17
        /*00fa*/ 	.short	(.L_589 - .L_588)
.L_588:
        /*00fc*/ 	.word	0x00000000
        /*0100*/ 	.short	0x0004
        /*0102*/ 	.short	0x0020
        /*0104*/ 	.byte	0x00, 0xf0, 0x21, 0x00


	//----- nvinfo : EIATTR_KPARAM_INFO
	.align		4
.L_589:
        /*0108*/ 	.byte	0x04, 0x17
        /*010a*/ 	.short	(.L_591 - .L_590)
.L_590:
        /*010c*/ 	.word	0x00000000
        /*0110*/ 	.short	0x0003
        /*0112*/ 	.short	0x0018
        /*0114*/ 	.byte	0x00, 0xf0, 0x21, 0x00


	//----- nvinfo : EIATTR_KPARAM_INFO
	.align		4
.L_591:
        /*0118*/ 	.byte	0x04, 0x17
        /*011a*/ 	.short	(.L_593 - .L_592)
.L_592:
        /*011c*/ 	.word	0x00000000
        /*0120*/ 	.short	0x0002
        /*0122*/ 	.short	0x0010
        /*0124*/ 	.byte	0x00, 0xf0, 0x21, 0x00


	//----- nvinfo : EIATTR_KPARAM_INFO
	.align		4
.L_593:
        /*0128*/ 	.byte	0x04, 0x17
        /*012a*/ 	.short	(.L_595 - .L_594)
.L_594:
        /*012c*/ 	.word	0x00000000
        /*0130*/ 	.short	0x0001
        /*0132*/ 	.short	0x0008
        /*0134*/ 	.byte	0x00, 0xf0, 0x21, 0x00


	//----- nvinfo : EIATTR_KPARAM_INFO
	.align		4
.L_595:
        /*0138*/ 	.byte	0x04, 0x17
        /*013a*/ 	.short	(.L_597 - .L_596)
.L_596:
        /*013c*/ 	.word	0x00000000
        /*0140*/ 	.short	0x0000
        /*0142*/ 	.short	0x0000
        /*0144*/ 	.byte	0x00, 0xf0, 0x21, 0x00


	//----- nvinfo : EIATTR_SPARSE_MMA_MASK
	.align		4
.L_597:
        /*0148*/ 	.byte	0x03, 0x50
        /*014a*/ 	.short	0x0000


	//----- nvinfo : EIATTR_MAXREG_COUNT
	.align		4
        /*014c*/ 	.byte	0x03, 0x1b
        /*014e*/ 	.short	0x00ff


	//----- nvinfo : EIATTR_NUM_BARRIERS
	.align		4
        /*0150*/ 	.byte	0x02, 0x4c
        /*0152*/ 	.byte	0x01
	.zero		1


	//----- nvinfo : EIATTR_MERCURY_ISA_VERSION
	.align		4
        /*0154*/ 	.byte	0x03, 0x5f
        /*0156*/ 	.short	0x0101


	//----- nvinfo : EIATTR_EXIT_INSTR_OFFSETS
	.align		4
        /*0158*/ 	.byte	0x04, 0x1c
        /*015a*/ 	.short	(.L_599 - .L_598)


	//   ....[0]....
.L_598:
        /*015c*/ 	.word	0x00000340


	//   ....[1]....
        /*0160*/ 	.word	0x00000ee0


	//   ....[2]....
        /*0164*/ 	.word	0x00018b40


	//   ....[3]....
        /*0168*/ 	.word	0x00018e30


	//   ....[4]....
        /*016c*/ 	.word	0x00019090


	//   ....[5]....
        /*0170*/ 	.word	0x000192f0


	//   ....[6]....
        /*0174*/ 	.word	0x00019430


	//   ....[7]....
        /*0178*/ 	.word	0x000194d0


	//   ....[8]....
        /*017c*/ 	.word	0x00019510


	//----- nvinfo : EIATTR_CRS_STACK_SIZE
	.align		4
.L_599:
        /*0180*/ 	.byte	0x04, 0x1e
        /*0182*/ 	.short	(.L_601 - .L_600)
.L_600:
        /*0184*/ 	.word	0x00000000


	//----- nvinfo : EIATTR_CBANK_PARAM_SIZE
	.align		4
.L_601:
        /*0188*/ 	.byte	0x03, 0x19
        /*018a*/ 	.short	0x0074


	//----- nvinfo : EIATTR_PARAM_CBANK
	.align		4
        /*018c*/ 	.byte	0x04, 0x0a
        /*018e*/ 	.short	(.L_603 - .L_602)
	.align		4
.L_602:
        /*0190*/ 	.word	index@(.nv.constant0._Z23gemm_half_q_half_kernelILi4ELi190ELb1ELb0ELi64EEvPK6__halfPKjS4_S2_PS0_iiiiPKtS7_iiiiiibS2_i)
        /*0194*/ 	.short	0x0210
        /*0196*/ 	.short	0x0074


	//----- nvinfo : EIATTR_SW_WAR
	.align		4
.L_603:
        /*0198*/ 	.byte	0x04, 0x36
        /*019a*/ 	.short	(.L_605 - .L_604)
.L_604:
        /*019c*/ 	.word	0x00000008
.L_605:


//--------------------- .nv.info._Z23gemm_half_q_half_kernelILi4ELi160ELb1ELb0ELi64EEvPK6__halfPKjS4_S2_PS0_iiiiPKtS7_iiiiiibS2_i --------------------------
	.section	.nv.info._Z23gemm_half_q_half_kernelILi4ELi160ELb1ELb0ELi64EEvPK6__halfPKjS4_S2_PS0_iiiiPKtS7_iiiiiibS2_i,"",@"SHT_CUDA_INFO"
	.sectionflags	@""
	.align	4


	//----- nvinfo : EIATTR_CUDA_API_VERSION
	.align		4
        /*0000*/ 	.byte	0x04, 0x37
        /*0002*/ 	.short	(.L_607 - .L_606)
.L_606:
        /*0004*/ 	.word	0x00000082


	//----- nvinfo : EIATTR_KPARAM_INFO
	.align		4
.L_607:
        /*0008*/ 	.byte	0x04, 0x17
        /*000a*/ 	.short	(.L_609 - .L_608)
.L_608:
        /*000c*/ 	.word	0x00000000
        /*0010*/ 	.short	0x0013
        /*0012*/ 	.short	0x0070
        /*0014*/ 	.byte	0x00, 0xf0, 0x11, 0x00


	//----- nvinfo : EIATTR_KPARAM_INFO
	.align		4
.L_609:
        /*0018*/ 	.byte	0x04, 0x17
        /*001a*/ 	.short	(.L_611 - .L_610)
.L_610:
        /*001c*/ 	.word	0x00000000
        /*0020*/ 	.short	0x0012
        /*0022*/ 	.short	0x0068
        /*0024*/ 	.byte	0x00, 0xf0, 0x21, 0x00


	//----- nvinfo : EIATTR_KPARAM_INFO
	.align		4
.L_611:
        /*0028*/ 	.byte	0x04, 0x17
        /*002a*/ 	.short	(.L_613 - .L_612)
.L_612:
        /*002c*/ 	.word	0x00000000
        /*0030*/ 	.short	0x0011
        /*0032*/ 	.short	0x0060
        /*0034*/ 	.byte	0x00, 0xf0, 0x05, 0x00


	//----- nvinfo : EIATTR_KPARAM_INFO
	.align		4
.L_613:
        /*0038*/ 	.byte	0x04, 0x17
        /*003a*/ 	.short	(.L_615 - .L_614)
.L_614:
        /*003c*/ 	.word	0x00000000
        /*0040*/ 	.short	0x0010
        /*0042*/ 	.short	0x005c
        /*0044*/ 	.byte	0x00, 0xf0, 0x11, 0x00


	//----- nvinfo : EIATTR_KPARAM_INFO
	.align		4
.L_615:
        /*0048*/ 	.byte	0x04, 0x17
        /*004a*/ 	.short	(.L_617 - .L_616)
.L_616:
        /*004c*/ 	.word	0x00000000
        /*0050*/ 	.short	0x000f
        /*0052*/ 	.short	0x0058
        /*0054*/ 	.byte	0x00, 0xf0, 0x11, 0x00


	//----- nvinfo : EIATTR_KPARAM_INFO
	.align		4
.L_617:
        /*0058*/ 	.byte	0x04, 0x17
        /*005a*/ 	.short	(.L_619 - .L_618)
.L_618:
        /*005c*/ 	.word	0x00000000
        /*0060*/ 	.short	0x000e
        /*0062*/ 	.short	0x0054
        /*0064*/ 	.byte	0x00, 0xf0, 0x11, 0x00


	//----- nvinfo : EIATTR_KPARAM_INFO
	.align		4
.L_619:
        /*0068*/ 	.byte	0x04, 0x17
        /*006a*/ 	.short	(.L_621 - .L_620)
.L_620:
        /*006c*/ 	.word	0x00000000
        /*0070*/ 	.short	0x000d
        /*0072*/ 	.short	0x0050
        /*0074*/ 	.byte	0x00, 0xf0, 0x11, 0x00


	//----- nvinfo : EIATTR_KPARAM_INFO
	.align		4
.L_621:
        /*0078*/ 	.byte	0x04, 0x17
        /*007a*/ 	.short	(.L_623 - .L_622)
.L_622:
        /*007c*/ 	.word	0x00000000
        /*0080*/ 	.short	0x000c
        /*0082*/ 	.short	0x004c
        /*0084*/ 	.byte	0x00, 0xf0, 0x11, 0x00


	//----- nvinfo : EIATTR_KPARAM_INFO
	.align		4
.L_623:
        /*0088*/ 	.byte	0x04, 0x17
        /*008a*/ 	.short	(.L_625 - .L_624)
.L_624:
        /*008c*/ 	.word	0x00000000
        /*0090*/ 	.short	0x000b
        /*0092*/ 	.short	0x0048
        /*0094*/ 	.byte	0x00, 0xf0, 0x11, 0x00


	//----- nvinfo : EIATTR_KPARAM_INFO
	.align		4
.L_625:
        /*0098*/ 	.byte	0x04, 0x17
        /*009a*/ 	.short	(.L_627 - .L_626)
.L_626:
        /*009c*/ 	.word	0x00000000
        /*00a0*/ 	.short	0x000a
        /*00a2*/ 	.short	0x0040
        /*00a4*/ 	.byte	0x00, 0xf0, 0x21, 0x00


	//----- nvinfo : EIATTR_KPARAM_INFO
	.align		4
.L_627:
        /*00a8*/ 	.byte	0x04, 0x17
        /*00aa*/ 	.short	(.L_629 - .L_628)
.L_628:
        /*00ac*/ 	.word	0x00000000
        /*00b0*/ 	.short	0x0009
        /*00b2*/ 	.short	0x0038
        /*00b4*/ 	.byte	0x00, 0xf0, 0x21, 0x00


	//----- nvinfo : EIATTR_KPARAM_INFO
	.align		4
.L_629:
        /*00b8*/ 	.byte	0x04, 0x17
        /*00ba*/ 	.short	(.L_631 - .L_630)
.L_630:
        /*00bc*/ 	.word	0x00000000
        /*00c0*/ 	.short	0x0008
        /*00c2*/ 	.short	0x0034
        /*00c4*/ 	.byte	0x00, 0xf0, 0x11, 0x00


	//----- nvinfo : EIATTR_KPARAM_INFO
	.align		4
.L_631:
        /*00c8*/ 	.byte	0x04, 0x17
        /*00ca*/ 	.short	(.L_633 - .L_632)
.L_632:
        /*00cc*/ 	.word	0x00000000
        /*00d0*/ 	.short	0x0007
        /*00d2*/ 	.short	0x0030
        /*00d4*/ 	.byte	0x00, 0xf0, 0x11, 0x00


	//----- nvinfo : EIATTR_KPARAM_INFO
	.align		4
.L_633:
        /*00d8*/ 	.byte	0x04, 0x17
        /*00da*/ 	.short	(.L_635 - .L_634)
.L_634:
        /*00dc*/ 	.word	0x00000000
        /*00e0*/ 	.short	0x0006
        /*00e2*/ 	.short	0x002c
        /*00e4*/ 	.byte	0x00, 0xf0, 0x11, 0x00


	//----- nvinfo : EIATTR_KPARAM_INFO
	.align		4
.L_635:
        /*00e8*/ 	.byte	0x04, 0x17
        /*00ea*/ 	.short	(.L_637 - .L_636)
.L_636:
        /*00ec*/ 	.word	0x00000000
        /*00f0*/ 	.short	0x0005
        /*00f2*/ 	.short	0x0028
        /*00f4*/ 	.byte	0x00, 0xf0, 0x11, 0x00


	//----- nvinfo : EIATTR_KPARAM_INFO
	.align		4
.L_637:
        /*00f8*/ 	.byte	0x04, 0x17
        /*00fa*/ 	.short	(.L_639 - .L_638)
.L_638:
        /*00fc*/ 	.word	0x00000000
        /*0100*/ 	.short	0x0004
        /*0102*/ 	.short	0x0020
        /*0104*/ 	.byte	0x00, 0xf0, 0x21, 0x00


	//----- nvinfo : EIATTR_KPARAM_INFO
	.align		4
.L_639:
        /*0108*/ 	.byte	0x04, 0x17
        /*010a*/ 	.short	(.L_641 - .L_640)
.L_640:
        /*010c*/ 	.word	0x00000000
        /*0110*/ 	.short	0x0003
        /*0112*/ 	.short	0x0018
        /*0114*/ 	.byte	0x00, 0xf0, 0x21, 0x00


	//----- nvinfo : EIATTR_KPARAM_INFO
	.align		4
.L_641:
        /*0118*/ 	.byte	0x04, 0x17
        /*011a*/ 	.short	(.L_643 - .L_642)
.L_642:
        /*011c*/ 	.word	0x00000000
        /*0120*/ 	.short	0x0002
        /*0122*/ 	.short	0x0010
        /*0124*/ 	.byte	0x00, 0xf0, 0x21, 0x00


	//----- nvinfo : EIATTR_KPARAM_INFO
	.align		4
.L_643:
        /*0128*/ 	.byte	0x04, 0x17
        /*012a*/ 	.short	(.L_645 - .L_644)
.L_644:
        /*012c*/ 	.word	0x00000000
        /*0130*/ 	.short	0x0001
        /*0132*/ 	.short	0x0008
        /*0134*/ 	.byte	0x00, 0xf0, 0x21, 0x00


	//----- nvinfo : EIATTR_KPARAM_INFO
	.align		4
.L_645:
        /*0138*/ 	.byte	0x04, 0x17
        /*013a*/ 	.short	(.L_647 - .L_646)
.L_646:
        /*013c*/ 	.word	0x00000000
        /*0140*/ 	.short	0x0000
        /*0142*/ 	.short	0x0000
        /*0144*/ 	.byte	0x00, 0xf0, 0x21, 0x00


	//----- nvinfo : EIATTR_SPARSE_MMA_MASK
	.align		4
.L_647:
        /*0148*/ 	.byte	0x03, 0x50
        /*014a*/ 	.short	0x0000


	//----- nvinfo : EIATTR_MAXREG_COUNT
	.align		4
        /*014c*/ 	.byte	0x03, 0x1b
        /*014e*/ 	.short	0x00ff


	//----- nvinfo : EIATTR_NUM_BARRIERS
	.align		4
        /*0150*/ 	.byte	0x02, 0x4c
        /*0152*/ 	.byte	0x01
	.zero		1


	//----- nvinfo : EIATTR_MERCURY_ISA_VERSION
	.align		4
        /*0154*/ 	.byte	0x03, 0x5f
        /*0156*/ 	.short	0x0101


	//----- nvinfo : EIATTR_EXIT_INSTR_OFFSETS
	.align		4
        /*0158*/ 	.byte	0x04, 0x1c
        /*015a*/ 	.short	(.L_649 - .L_648)


	//   ....[0]....
.L_648:
        /*015c*/ 	.word	0x00000340


	//   ....[1]....
        /*0160*/ 	.word	0x00000ee0


	//   ....[2]....
        /*0164*/ 	.word	0x0000c190


	//   ....[3]....
        /*0168*/ 	.word	0x0000c490


	//   ....[4]....
        /*016c*/ 	.word	0x0000c710


	//   ....[5]....
        /*0170*/ 	.word	0x0000c970


	//   ....[6]....
        /*0174*/ 	.word	0x0000cab0


	//   ....[7]....
        /*0178*/ 	.word	0x0000cb50


	//   ....[8]....
        /*017c*/ 	.word	0x0000cb90


	//----- nvinfo : EIATTR_CRS_STACK_SIZE
	.align		4
.L_649:
        /*0180*/ 	.byte	0x04, 0x1e
        /*0182*/ 	.short	(.L_651 - .L_650)
.L_650:
        /*0184*/ 	.word	0x00000000


	//----- nvinfo : EIATTR_CBANK_PARAM_SIZE
	.align		4
.L_651:
        /*0188*/ 	.byte	0x03, 0x19
        /*018a*/ 	.short	0x0074


	//----- nvinfo : EIATTR_PARAM_CBANK
	.align		4
        /*018c*/ 	.byte	0x04, 0x0a
        /*018e*/ 	.short	(.L_653 - .L_652)
	.align		4
.L_652:
        /*0190*/ 	.word	index@(.nv.constant0._Z23gemm_half_q_half_kernelILi4ELi160ELb1ELb0ELi64EEvPK6__halfPKjS4_S2_PS0_iiiiPKtS7_iiiiiibS2_i)
        /*0194*/ 	.short	0x0210
        /*0196*/ 	.short	0x0074


	//----- nvinfo : EIATTR_SW_WAR
	.align		4
.L_653:
        /*0198*/ 	.byte	0x04, 0x36
        /*019a*/ 	.short	(.L_655 - .L_654)
.L_654:
        /*019c*/ 	.word	0x00000008
.L_655:


//--------------------- .nv.info._Z23gemm_half_q_half_kernelILi4ELi40ELb1ELb0ELi64EEvPK6__halfPKjS4_S2_PS0_iiiiPKtS7_iiiiiibS2_i --------------------------
	.section	.nv.info._Z23gemm_half_q_half_kernelILi4ELi40ELb1ELb0ELi64EEvPK6__halfPKjS4_S2_PS0_iiiiPKtS7_iiiiiibS2_i,"",@"SHT_CUDA_INFO"
	.sectionflags	@""
	.align	4


	//----- nvinfo : EIATTR_CUDA_API_VERSION
	.align		4
        /*0000*/ 	.byte	0x04, 0x37
        /*0002*/ 	.short	(.L_657 - .L_656)
.L_656:
        /*0004*/ 	.word	0x00000082


	//----- nvinfo : EIATTR_KPARAM_INFO
	.align		4
.L_657:
        /*0008*/ 	.byte	0x04, 0x17
        /*000a*/ 	.short	(.L_659 - .L_658)
.L_658:
        /*000c*/ 	.word	0x00000000
        /*0010*/ 	.short	0x0013
        /*0012*/ 	.short	0x0070
        /*0014*/ 	.byte	0x00, 0xf0, 0x11, 0x00


	//----- nvinfo : EIATTR_KPARAM_INFO
	.align		4
.L_659:
        /*0018*/ 	.byte	0x04, 0x17
        /*001a*/ 	.short	(.L_661 - .L_660)
.L_660:
        /*001c*/ 	.word	0x00000000
        /*0020*/ 	.short	0x0012
        /*0022*/ 	.short	0x0068
        /*0024*/ 	.byte	0x00, 0xf0, 0x21, 0x00


	//----- nvinfo : EIATTR_KPARAM_INFO
	.align		4
.L_661:
        /*0028*/ 	.byte	0x04, 0x17
        /*002a*/ 	.short	(.L_663 - .L_662)
.L_662:
        /*002c*/ 	.word	0x00000000
        /*0030*/ 	.short	0x0011
        /*0032*/ 	.short	0x0060
        /*0034*/ 	.byte	0x00, 0xf0, 0x05, 0x00


	//----- nvinfo : EIATTR_KPARAM_INFO
	.align		4
.L_663:
        /*0038*/ 	.byte	0x04, 0x17
        /*003a*/ 	.short	(.L_665 - .L_664)
.L_664:
        /*003c*/ 	.word	0x00000000
        /*0040*/ 	.short	0x0010
        /*0042*/ 	.short	0x005c
        /*0044*/ 	.byte	0x00, 0xf0, 0x11, 0x00


	//----- nvinfo : EIATTR_KPARAM_INFO
	.align		4
.L_665:
        /*0048*/ 	.byte	0x04, 0x17
        /*004a*/ 	.short	(.L_667 - .L_666)
.L_666:
        /*004c*/ 	.word	0x00000000
        /*0050*/ 	.short	0x000f
        /*0052*/ 	.short	0x0058
        /*0054*/ 	.byte	0x00, 0xf0, 0x11, 0x00


	//----- nvinfo : EIATTR_KPARAM_INFO
	.align		4
.L_667:
        /*0058*/ 	.byte	0x04, 0x17
        /*005a*/ 	.short	(.L_669 - .L_668)
.L_668:
        /*005c*/ 	.word	0x00000000
        /*0060*/ 	.short	0x000e
        /*0062*/ 	.short	0x0054
        /*0064*/ 	.byte	0x00, 0xf0, 0x11, 0x00


	//----- nvinfo : EIATTR_KPARAM_INFO
	.align		4
.L_669:
        /*0068*/ 	.byte	0x04, 0x17
        /*006a*/ 	.short	(.L_671 - .L_670)
.L_670:
        /*006c*/ 	.word	0x00000000
        /*0070*/ 	.short	0x000d
        /*0072*/ 	.short	0x0050
        /*0074*/ 	.byte	0x00, 0xf0, 0x11, 0x00


	//----- nvinfo : EIATTR_KPARAM_INFO
	.align		4
.L_671:
        /*0078*/ 	.byte	0x04, 0x17
        /*007a*/ 	.short	(.L_673 - .L_672)
.L_672:
        /*007c*/ 	.word	0x00000000
        /*0080*/ 	.short	0x000c
        /*0082*/ 	.short	0x004c
        /*0084*/ 	.byte	0x00, 0xf0, 0x11, 0x00


	//----- nvinfo : EIATTR_KPARAM_INFO
	.align		4
.L_673:
        /*0088*/ 	.byte	0x04, 0x17
        /*008a*/ 	.short	(.L_675 - .L_674)
.L_674:
        /*008c*/ 	.word	0x00000000
        /*0090*/ 	.short	0x000b
        /*0092*/ 	.short	0x0048
        /*0094*/ 	.byte	0x00, 0xf0, 0x11, 0x00


	//----- nvinfo : EIATTR_KPARAM_INFO
	.align		4
.L_675:
        /*0098*/ 	.byte	0x04, 0x17
        /*009a*/ 	.short	(.L_677 - .L_676)
.L_676:
        /*009c*/ 	.word	0x00000000
        /*00a0*/ 	.short	0x000a
        /*00a2*/ 	.short	0x0040
        /*00a4*/ 	.byte	0x00, 0xf0, 0x21, 0x00


	//----- nvinfo : EIATTR_KPARAM_INFO
	.align		4
.L_677:
        /*00a8*/ 	.byte	0x04, 0x17
        /*00aa*/ 	.short	(.L_679 - .L_678)
.L_678:
        /*00ac*/ 	.word	0x00000000
        /*00b0*/ 	.short	0x0009
        /*00b2*/ 	.short	0x0038
        /*00b4*/ 	.byte	0x00, 0xf0, 0x21, 0x00


	//----- nvinfo : EIATTR_KPARAM_INFO
	.align		4
.L_679:
        /*00b8*/ 	.byte	0x04, 0x17
        /*00ba*/ 	.short	(.L_681 - .L_680)
.L_680:
        /*00bc*/ 	.word	0x00000000
        /*00c0*/ 	.short	0x0008
        /*00c2*/ 	.short	0x0034
        /*00c4*/ 	.byte	0x00, 0xf0, 0x11, 0x00


	//----- nvinfo : EIATTR_KPARAM_INFO
	.align		4
.L_681:
        /*00c8*/ 	.byte	0x04, 0x17
        /*00ca*/ 	.short	(.L_683 - .L_682)
.L_682:
        /*00cc*/ 	.word	0x00000000
        /*00d0*/ 	.short	0x0007
        /*00d2*/ 	.short	0x0030
        /*00d4*/ 	.byte	0x00, 0xf0, 0x11, 0x00


	//----- nvinfo : EIATTR_KPARAM_INFO
	.align		4
.L_683:
        /*00d8*/ 	.byte	0x04, 0x17
        /*00da*/ 	.short	(.L_685 - .L_684)
.L_684:
        /*00dc*/ 	.word	0x00000000
        /*00e0*/ 	.short	0x0006
        /*00e2*/ 	.short	0x002c
        /*00e4*/ 	.byte	0x00, 0xf0, 0x11, 0x00


	//----- nvinfo : EIATTR_KPARAM_INFO
	.align		4
.L_685:
        /*00e8*/ 	.byte	0x04, 0x17
        /*00ea*/ 	.short	(.L_687 - .L_686)
.L_686:
        /*00ec*/ 	.word	0x00000000
        /*00f0*/ 	.short	0x0005
        /*00f2*/ 	.short	0x0028
        /*00f4*/ 	.byte	0x00, 0xf0, 0x11, 0x00


	//----- nvinfo : EIATTR_KPARAM_INFO
	.align		4
.L_687:
        /*00f8*/ 	.byte	0x04, 0x17
        /*00fa*/ 	.short	(.L_689 - .L_688)
.L_688:
        /*00fc*/ 	.word	0x00000000
        /*0100*/ 	.short	0x0004
        /*0102*/ 	.short	0x0020
        /*0104*/ 	.byte	0x00, 0xf0, 0x21, 0x00


	//----- nvinfo : EIATTR_KPARAM_INFO
	.align		4
.L_689:
        /*0108*/ 	.byte	0x04, 0x17
        /*010a*/ 	.short	(.L_691 - .L_690)
.L_690:
        /*010c*/ 	.word	0x00000000
        /*0110*/ 	.short	0x0003
        /*0112*/ 	.short	0x0018
        /*0114*/ 	.byte	0x00, 0xf0, 0x21, 0x00


	//----- nvinfo : EIATTR_KPARAM_INFO
	.align		4
.L_691:
        /*0118*/ 	.byte	0x04, 0x17
        /*011a*/ 	.short	(.L_693 - .L_692)
.L_692:
        /*011c*/ 	.word	0x00000000
        /*0120*/ 	.short	0x0002
        /*0122*/ 	.short	0x0010
        /*0124*/ 	.byte	0x00, 0xf0, 0x21, 0x00


	//----- nvinfo : EIATTR_KPARAM_INFO
	.align		4
.L_693:
        /*0128*/ 	.byte	0x04, 0x17
        /*012a*/ 	.short	(.L_695 - .L_694)
.L_694:
        /*012c*/ 	.word	0x00000000
        /*0130*/ 	.short	0x0001
        /*0132*/ 	.short	0x0008
        /*0134*/ 	.byte	0x00, 0xf0, 0x21, 0x00


	//----- nvinfo : EIATTR_KPARAM_INFO
	.align		4
.L_695:
        /*0138*/ 	.byte	0x04, 0x17
        /*013a*/ 	.short	(.L_697 - .L_696)
.L_696:
        /*013c*/ 	.word	0x00000000
        /*0140*/ 	.short	0x0000
        /*0142*/ 	.short	0x0000
        /*0144*/ 	.byte	0x00, 0xf0, 0x21, 0x00


	//----- nvinfo : EIATTR_SPARSE_MMA_MASK
	.align		4
.L_697:
        /*0148*/ 	.byte	0x03, 0x50
        /*014a*/ 	.short	0x0000


	//----- nvinfo : EIATTR_MAXREG_COUNT
	.align		4
        /*014c*/ 	.byte	0x03, 0x1b
        /*014e*/ 	.short	0x00ff


	//----- nvinfo : EIATTR_NUM_BARRIERS
	.align		4
        /*0150*/ 	.byte	0x02, 0x4c
        /*0152*/ 	.byte	0x01
	.zero		1


	//----- nvinfo : EIATTR_MERCURY_ISA_VERSION
	.align		4
        /*0154*/ 	.byte	0x03, 0x5f
        /*0156*/ 	.short	0x0101


	//----- nvinfo : EIATTR_EXIT_INSTR_OFFSETS
	.align		4
        /*0158*/ 	.byte	0x04, 0x1c
        /*015a*/ 	.short	(.L_699 - .L_698)


	//   ....[0]....
.L_698:
        /*015c*/ 	.word	0x00000330


	//   ....[1]....
        /*0160*/ 	.word	0x00000ed0


	//   ....[2]....
        /*0164*/ 	.word	0x0000b1a0


	//   ....[3]....
        /*0168*/ 	.word	0x0000b470


	//   ....[4]....
        /*016c*/ 	.word	0x0000b6c0


	//   ....[5]....
        /*0170*/ 	.word	0x0000b910


	//   ....[6]....
        /*0174*/ 	.word	0x0000ba50


	//   ....[7]....
        /*0178*/ 	.word	0x0000baf0


	//   ....[8]....
        /*017c*/ 	.word	0x0000bb30


	//----- nvinfo : EIATTR_CRS_STACK_SIZE
	.align		4
.L_699:
        /*0180*/ 	.byte	0x04, 0x1e
        /*0182*/ 	.short	(.L_701 - .L_700)
.L_700:
        /*0184*/ 	.word	0x00000000


	//----- nvinfo : EIATTR_CBANK_PARAM_SIZE
	.align		4
.L_701:
        /*0188*/ 	.byte	0x03, 0x19
        /*018a*/ 	.short	0x0074


	//----- nvinfo : EIATTR_PARAM_CBANK
	.align		4
        /*018c*/ 	.byte	0x04, 0x0a
        /*018e*/ 	.short	(.L_703 - .L_702)
	.align		4
.L_702:
        /*0190*/ 	.word	index@(.nv.constant0._Z23gemm_half_q_half_kernelILi4ELi40ELb1ELb0ELi64EEvPK6__halfPKjS4_S2_PS0_iiiiPKtS7_iiiiiibS2_i)
        /*0194*/ 	.short	0x0210
        /*0196*/ 	.short	0x0074


	//----- nvinfo : EIATTR_SW_WAR
	.align		4
.L_703:
        /*0198*/ 	.byte	0x04, 0x36
        /*019a*/ 	.short	(.L_705 - .L_704)
.L_704:
        /*019c*/ 	.word	0x00000008
.L_705:


//--------------------- .nv.info._Z23gemm_half_q_half_kernelILi4ELi10ELb1ELb0ELi64EEvPK6__halfPKjS4_S2_PS0_iiiiPKtS7_iiiiiibS2_i --------------------------
	.section	.nv.info._Z23gemm_half_q_half_kernelILi4ELi10ELb1ELb0ELi64EEvPK6__halfPKjS4_S2_PS0_iiiiPKtS7_iiiiiibS2_i,"",@"SHT_CUDA_INFO"
	.sectionflags	@""
	.align	4


	//----- nvinfo : EIATTR_CUDA_API_VERSION
	.align		4
        /*0000*/ 	.byte	0x04, 0x37
        /*0002*/ 	.short	(.L_707 - .L_706)
.L_706:
        /*0004*/ 	.word	0x00000082


	//----- nvinfo : EIATTR_KPARAM_INFO
	.align		4
.L_707:
        /*0008*/ 	.byte	0x04, 0x17
        /*000a*/ 	.short	(.L_709 - .L_708)
.L_708:
        /*000c*/ 	.word	0x00000000
        /*0010*/ 	.short	0x0013
        /*0012*/ 	.short	0x0070
        /*0014*/ 	.byte	0x00, 0xf0, 0x11, 0x00


	//----- nvinfo : EIATTR_KPARAM_INFO
	.align		4
.L_709:
        /*0018*/ 	.byte	0x04, 0x17
        /*001a*/ 	.short	(.L_711 - .L_710)
.L_710:
        /*001c*/ 	.word	0x00000000
        /*0020*/ 	.short	0x0012
        /*0022*/ 	.short	0x0068
        /*0024*/ 	.byte	0x00, 0xf0, 0x21, 0x00


	//----- nvinfo : EIATTR_KPARAM_INFO
	.align		4
.L_711:
        /*0028*/ 	.byte	0x04, 0x17
        /*002a*/ 	.short	(.L_713 - .L_712)
.L_712:
        /*002c*/ 	.word	0x00000000
        /*0030*/ 	.short	0x0011
        /*0032*/ 	.short	0x0060
        /*0034*/ 	.byte	0x00, 0xf0, 0x05, 0x00


	//----- nvinfo : EIATTR_KPARAM_INFO
	.align		4
.L_713:
        /*0038*/ 	.byte	0x04, 0x17
        /*003a*/ 	.short	(.L_715 - .L_714)
.L_714:
        /*003c*/ 	.word	0x00000000
        /*0040*/ 	.short	0x0010
        /*0042*/ 	.short	0x005c
        /*0044*/ 	.byte	0x00, 0xf0, 0x11, 0x00


	//----- nvinfo : EIATTR_KPARAM_INFO
	.align		4
.L_715:
        /*0048*/ 	.byte	0x04, 0x17
        /*004a*/ 	.short	(.L_717 - .L_716)
.L_716:
        /*004c*/ 	.word	0x00000000
        /*0050*/ 	.short	0x000f
        /*0052*/ 	.short	0x0058
        /*0054*/ 	.byte	0x00, 0xf0, 0x11, 0x00


	//----- nvinfo : EIATTR_KPARAM_INFO
	.align		4
.L_717:
        /*0058*/ 	.byte	0x04, 0x17
        /*005a*/ 	.short	(.L_719 - .L_718)
.L_718:
        /*005c*/ 	.word	0x00000000
        /*0060*/ 	.short	0x000e
        /*0062*/ 	.short	0x0054
        /*0064*/ 	.byte	0x00, 0xf0, 0x11, 0x00


	//----- nvinfo : EIATTR_KPARAM_INFO
	.align		4
.L_719:
        /*0068*/ 	.byte	0x04, 0x17
        /*006a*/ 	.short	(.L_721 - .L_720)
.L_720:
        /*006c*/ 	.word	0x00000000
        /*0070*/ 	.short	0x000d
        /*0072*/ 	.short	0x0050
        /*0074*/ 	.byte	0x00, 0xf0, 0x11, 0x00


	//----- nvinfo : EIATTR_KPARAM_INFO
	.align		4
.L_721:
        /*0078*/ 	.byte	0x04, 0x17
        /*007a*/ 	.short	(.L_723 - .L_722)
.L_722:
        /*007c*/ 	.word	0x00000000
        /*0080*/ 	.short	0x000c
        /*0082*/ 	.short	0x004c
        /*0084*/ 	.byte	0x00, 0xf0, 0x11, 0x00


	//----- nvinfo : EIATTR_KPARAM_INFO
	.align		4
.L_723:
        /*0088*/ 	.byte	0x04, 0x17
        /*008a*/ 	.short	(.L_725 - .L_724)
.L_724:
        /*008c*/ 	.word	0x00000000
        /*0090*/ 	.short	0x000b
        /*0092*/ 	.short	0x0048
        /*0094*/ 	.byte	0x00, 0xf0, 0x11, 0x00


	//----- nvinfo : EIATTR_KPARAM_INFO
	.align		4
.L_725:
        /*0098*/ 	.byte	0x04, 0x17
        /*009a*/ 	.short	(.L_727 - .L_726)
.L_726:
        /*009c*/ 	.word	0x00000000
        /*00a0*/ 	.short	0x000a
        /*00a2*/ 	.short	0x0040
        /*00a4*/ 	.byte	0x00, 0xf0, 0x21, 0x00


	//----- nvinfo : EIATTR_KPARAM_INFO
	.align		4
.L_727:
        /*00a8*/ 	.byte	0x04, 0x17
        /*00aa*/ 	.short	(.L_729 - .L_728)
.L_728:
        /*00ac*/ 	.word	0x00000000
        /*00b0*/ 	.short	0x0009
        /*00b2*/ 	.short	0x0038
        /*00b4*/ 	.byte	0x00, 0xf0, 0x21, 0x00


	//----- nvinfo : EIATTR_KPARAM_INFO
	.align		4
.L_729:
        /*00b8*/ 	.byte	0x04, 0x17
        /*00ba*/ 	.short	(.L_731 - .L_730)
.L_730:
        /*00bc*/ 	.word	0x00000000
        /*00c0*/ 	.short	0x0008
        /*00c2*/ 	.short	0x0034
        /*00c4*/ 	.byte	0x00, 0xf0, 0x11, 0x00


	//----- nvinfo : EIATTR_KPARAM_INFO
	.align		4
.L_731:
        /*00c8*/ 	.byte	0x04, 0x17
        /*00ca*/ 	.short	(.L_733 - .L_732)
.L_732:
        /*00cc*/ 	.word	0x00000000
        /*00d0*/ 	.short	0x0007
        /*00d2*/ 	.short	0x0030
        /*00d4*/ 	.byte	0x00, 0xf0, 0x11, 0x00


	//----- nvinfo : EIATTR_KPARAM_INFO
	.align		4
.L_733:
        /*00d8*/ 	.byte	0x04, 0x17
        /*00da*/ 	.short	(.L_735 - .L_734)
.L_734:
        /*00dc*/ 	.word	0x00000000
        /*00e0*/ 	.short	0x0006
        /*00e2*/ 	.short	0x002c
        /*00e4*/ 	.byte	0x00, 0xf0, 0x11, 0x00


	//----- nvinfo : EIATTR_KPARAM_INFO
	.align		4
.L_735:
        /*00e8*/ 	.byte	0x04, 0x17
        /*00ea*/ 	.short	(.L_737 - .L_736)
.L_736:
        /*00ec*/ 	.word	0x00000000
        /*00f0*/ 	.short	0x0005
        /*00f2*/ 	.short	0x0028
        /*00f4*/ 	.byte	0x00, 0xf0, 0x11, 0x00


	//----- nvinfo : EIATTR_KPARAM_INFO
	.align		4
.L_737:
        /*00f8*/ 	.byte	0x04, 0x17
        /*00fa*/ 	.short	(.L_739 - .L_738)
.L_738:
        /*00fc*/ 	.word	0x00000000
        /*0100*/ 	.short	0x0004
        /*0102*/ 	.short	0x0020
        /*0104*/ 	.byte	0x00, 0xf0, 0x21, 0x00


	//----- nvinfo : EIATTR_KPARAM_INFO
	.align		4
.L_739:
        /*0108*/ 	.byte	0x04, 0x17
        /*010a*/ 	.short	(.L_741 - .L_740)
.L_740:
        /*010c*/ 	.word	0x00000000
        /*0110*/ 	.short	0x0003
        /*0112*/ 	.short	0x0018
        /*0114*/ 	.byte	0x00, 0xf0, 0x21, 0x00


	//----- nvinfo : EIATTR_KPARAM_INFO
	.align		4
.L_741:
        /*0118*/ 	.byte	0x04, 0x17
        /*011a*/ 	.short	(.L_743 - .L_742)
.L_742:
        /*011c*/ 	.word	0x00000000
        /*0120*/ 	.short	0x0002
        /*0122*/ 	.short	0x0010
        /*0124*/ 	.byte	0x00, 0xf0, 0x21, 0x00


	//----- nvinfo : EIATTR_KPARAM_INFO
	.align		4
.L_743:
        /*0128*/ 	.byte	0x04, 0x17
        /*012a*/ 	.short	(.L_745 - .L_744)
.L_744:
        /*012c*/ 	.word	0x00000000
        /*0130*/ 	.short	0x0001
        /*0132*/ 	.short	0x0008
        /*0134*/ 	.byte	0x00, 0xf0, 0x21, 0x00


	//----- nvinfo : EIATTR_KPARAM_INFO
	.align		4
.L_745:
        /*0138*/ 	.byte	0x04, 0x17
        /*013a*/ 	.short	(.L_747 - .L_746)
.L_746:
        /*013c*/ 	.word	0x00000000
        /*0140*/ 	.short	0x0000
        /*0142*/ 	.short	0x0000
        /*0144*/ 	.byte	0x00, 0xf0, 0x21, 0x00


	//----- nvinfo : EIATTR_SPARSE_MMA_MASK
	.align		4
.L_747:
        /*0148*/ 	.byte	0x03, 0x50
        /*014a*/ 	.short	0x0000


	//----- nvinfo : EIATTR_MAXREG_COUNT
	.align		4
        /*014c*/ 	.byte	0x03, 0x1b
        /*014e*/ 	.short	0x00ff


	//----- nvinfo : EIATTR_NUM_BARRIERS
	.align		4
        /*0150*/ 	.byte	0x02, 0x4c
        /*0152*/ 	.byte	0x01
	.zero		1


	//----- nvinfo : EIATTR_MERCURY_ISA_VERSION
	.align		4
        /*0154*/ 	.byte	0x03, 0x5f
        /*0156*/ 	.short	0x0101


	//----- nvinfo : EIATTR_EXIT_INSTR_OFFSETS
	.align		4
        /*0158*/ 	.byte	0x04, 0x1c
        /*015a*/ 	.short	(.L_749 - .L_748)


	//   ....[0]....
.L_748:
        /*015c*/ 	.word	0x00000330


	//   ....[1]....
        /*0160*/ 	.word	0x00000ed0


	//   ....[2]....
        /*0164*/ 	.word	0x00009c40


	//   ....[3]....
        /*0168*/ 	.word	0x00009f20


	//   ....[4]....
        /*016c*/ 	.word	0x0000a180


	//   ....[5]....
        /*0170*/ 	.word	0x0000a3e0


	//   ....[6]....
        /*0174*/ 	.word	0x0000a520


	//   ....[7]....
        /*0178*/ 	.word	0x0000a5b0


	//   ....[8]....
        /*017c*/ 	.word	0x0000a5f0


	//----- nvinfo : EIATTR_CRS_STACK_SIZE
	.align		4
.L_749:
        /*0180*/ 	.byte	0x04, 0x1e
        /*0182*/ 	.short	(.L_751 - .L_750)
.L_750:
        /*0184*/ 	.word	0x00000000


	//----- nvinfo : EIATTR_CBANK_PARAM_SIZE
	.align		4
.L_751:
        /*0188*/ 	.byte	0x03, 0x19
        /*018a*/ 	.short	0x0074


	//----- nvinfo : EIATTR_PARAM_CBANK
	.align		4
        /*018c*/ 	.byte	0x04, 0x0a
        /*018e*/ 	.short	(.L_753 - .L_752)
	.align		4
.L_752:
        /*0190*/ 	.word	index@(.nv.constant0._Z23gemm_half_q_half_kernelILi4ELi10ELb1ELb0ELi64EEvPK6__halfPKjS4_S2_PS0_iiiiPKtS7_iiiiiibS2_i)
        /*0194*/ 	.short	0x0210
        /*0196*/ 	.short	0x0074


	//----- nvinfo : EIATTR_SW_WAR
	.align		4
.L_753:
        /*0198*/ 	.byte	0x04, 0x36
        /*019a*/ 	.short	(.L_755 - .L_754)
.L_754:
        /*019c*/ 	.word	0x00000008
.L_755:


//--------------------- .nv.info._Z23gemm_half_q_half_kernelILi4ELi172ELb1ELb0ELi64EEvPK6__halfPKjS4_S2_PS0_iiiiPKtS7_iiiiiibS2_i --------------------------
	.section	.nv.info._Z23gemm_half_q_half_kernelILi4ELi172ELb1ELb0ELi64EEvPK6__halfPKjS4_S2_PS0_iiiiPKtS7_iiiiiibS2_i,"",@"SHT_CUDA_INFO"
	.sectionflags	@""
	.align	4


	//----- nvinfo : EIATTR_CUDA_API_VERSION
	.align		4
        /*0000*/ 	.byte	0x04, 0x37
        /*0002*/ 	.short	(.L_757 - .L_756)
.L_756:
        /*0004*/ 	.word	0x00000082


	//----- nvinfo : EIATTR_KPARAM_INFO
	.align		4
.L_757:
        /*0008*/ 	.byte	0x04, 0x17
        /*000a*/ 	.short	(.L_759 - .L_758)
.L_758:
        /*000c*/ 	.word	0x00000000
        /*0010*/ 	.short	0x0013
        /*0012*/ 	.short	0x0070
        /*0014*/ 	.byte	0x00, 0xf0, 0x11, 0x00


	//----- nvinfo : EIATTR_KPARAM_INFO
	.align		4
.L_759:
        /*0018*/ 	.byte	0x04, 0x17
        /*001a*/ 	.short	(.L_761 - .L_760)
.L_760:
        /*001c*/ 	.word	0x00000000
        /*0020*/ 	.short	0x0012
        /*0022*/ 	.short	0x0068
        /*0024*/ 	.byte	0x00, 0xf0, 0x21, 0x00


	//----- nvinfo : EIATTR_KPARAM_INFO
	.align		4
.L_761:
        /*0028*/ 	.byte	0x04, 0x17
        /*002a*/ 	.short	(.L_763 - .L_762)
.L_762:
        /*002c*/ 	.word	0x00000000
        /*0030*/ 	.short	0x0011
        /*0032*/ 	.short	0x0060
        /*0034*/ 	.byte	0x00, 0xf0, 0x05, 0x00


	//----- nvinfo : EIATTR_KPARAM_INFO
	.align		4
.L_763:
        /*0038*/ 	.byte	0x04, 0x17
        /*003a*/ 	.short	(.L_765 - .L_764)
.L_764:
        /*003c*/ 	.word	0x00000000
        /*0040*/ 	.short	0x0010
        /*0042*/ 	.short	0x005c
        /*0044*/ 	.byte	0x00, 0xf0, 0x11, 0x00


	//----- nvinfo : EIATTR_KPARAM_INFO
	.align		4
.L_765:
        /*0048*/ 	.byte	0x04, 0x17
        /*004a*/ 	.short	(.L_767 - .L_766)
.L_766:
        /*004c*/ 	.word	0x00000000
        /*0050*/ 	.short	0x000f
        /*0052*/ 	.short	0x0058
        /*0054*/ 	.byte	0x00, 0xf0, 0x11, 0x00


	//----- nvinfo : EIATTR_KPARAM_INFO
	.align		4
.L_767:
        /*0058*/ 	.byte	0x04, 0x17
        /*005a*/ 	.short	(.L_769 - .L_768)
.L_768:
        /*005c*/ 	.word	0x00000000
        /*0060*/ 	.short	0x000e
        /*0062*/ 	.short	0x0054
        /*0064*/ 	.byte	0x00, 0xf0, 0x11, 0x00


	//----- nvinfo : EIATTR_KPARAM_INFO
	.align		4
.L_769:
        /*0068*/ 	.byte	0x04, 0x17
        /*006a*/ 	.short	(.L_771 - .L_770)
.L_770:
        /*006c*/ 	.word	0x00000000
        /*0070*/ 	.short	0x000d
        /*0072*/ 	.short	0x0050
        /*0074*/ 	.byte	0x00, 0xf0, 0x11, 0x00


	//----- nvinfo : EIATTR_KPARAM_INFO
	.align		4
.L_771:
        /*0078*/ 	.byte	0x04, 0x17
        /*007a*/ 	.short	(.L_773 - .L_772)
.L_772:
        /*007c*/ 	.word	0x00000000
        /*0080*/ 	.short	0x000c
        /*0082*/ 	.short	0x004c
        /*0084*/ 	.byte	0x00, 0xf0, 0x11, 0x00


	//----- nvinfo : EIATTR_KPARAM_INFO
	.align		4
.L_773:
        /*0088*/ 	.byte	0x04, 0x17
        /*008a*/ 	.short	(.L_775 - .L_774)
.L_774:
        /*008c*/ 	.word	0x00000000
        /*0090*/ 	.short	0x000b
        /*0092*/ 	.short	0x0048
        /*0094*/ 	.byte	0x00, 0xf0, 0x11, 0x00


	//----- nvinfo : EIATTR_KPARAM_INFO
	.align		4
.L_775:
        /*0098*/ 	.byte	0x04, 0x17
        /*009a*/ 	.short	(.L_777 - .L_776)
.L_776:
        /*009c*/ 	.word	0x00000000
        /*00a0*/ 	.short	0x000a
        /*00a2*/ 	.short	0x0040
        /*00a4*/ 	.byte	0x00, 0xf0, 0x21, 0x00


	//----- nvinfo : EIATTR_KPARAM_INFO
	.align		4
.L_777:
        /*00a8*/ 	.byte	0x04, 0x17
        /*00aa*/ 	.short	(.L_779 - .L_778)
.L_778:
        /*00ac*/ 	.word	0x00000000
        /*00b0*/ 	.short	0x0009
        /*00b2*/ 	.short	0x0038
        /*00b4*/ 	.byte	0x00, 0xf0, 0x21, 0x00


	//----- nvinfo : EIATTR_KPARAM_INFO
	.align		4
.L_779:
        /*00b8*/ 	.byte	0x04, 0x17
        /*00ba*/ 	.short	(.L_781 - .L_780)
.L_780:
        /*00bc*/ 	.word	0x00000000
        /*00c0*/ 	.short	0x0008
        /*00c2*/ 	.short	0x0034
        /*00c4*/ 	.byte	0x00, 0xf0, 0x11, 0x00


	//----- nvinfo : EIATTR_KPARAM_INFO
	.align		4
.L_781:
        /*00c8*/ 	.byte	0x04, 0x17
        /*00ca*/ 	.short	(.L_783 - .L_782)
.L_782:
        /*00cc*/ 	.word	0x00000000
        /*00d0*/ 	.short	0x0007
        /*00d2*/ 	.short	0x0030
        /*00d4*/ 	.byte	0x00, 0xf0, 0x11, 0x00


	//----- nvinfo : EIATTR_KPARAM_INFO
	.align		4
.L_783:
        /*00d8*/ 	.byte	0x04, 0x17
        /*00da*/ 	.short	(.L_785 - .L_784)
.L_784:
        /*00dc*/ 	.word	0x00000000
        /*00e0*/ 	.short	0x0006
        /*00e2*/ 	.short	0x002c
        /*00e4*/ 	.byte	0x00, 0xf0, 0x11, 0x00


	//----- nvinfo : EIATTR_KPARAM_INFO
	.align		4
.L_785:
        /*00e8*/ 	.byte	0x04, 0x17
        /*00ea*/ 	.short	(.L_787 - .L_786)
.L_786:
        /*00ec*/ 	.word	0x00000000
        /*00f0*/ 	.short	0x0005
        /*00f2*/ 	.short	0x0028
        /*00f4*/ 	.byte	0x00, 0xf0, 0x11, 0x00


	//----- nvinfo : EIATTR_KPARAM_INFO
	.align		4
.L_787:
        /*00f8*/ 	.byte	0x04, 0x17
        /*00fa*/ 	.short	(.L_789 - .L_788)
.L_788:
        /*00fc*/ 	.word	0x00000000
        /*0100*/ 	.short	0x0004
        /*0102*/ 	.short	0x0020
        /*0104*/ 	.byte	0x00, 0xf0, 0x21, 0x00


	//----- nvinfo : EIATTR_KPARAM_INFO
	.align		4
.L_789:
        /*0108*/ 	.byte	0x04, 0x17
        /*010a*/ 	.short	(.L_791 - .L_790)
.L_790:
        /*010c*/ 	.word	0x00000000
        /*0110*/ 	.short	0x0003
        /*0112*/ 	.short	0x0018
        /*0114*/ 	.byte	0x00, 0xf0, 0x21, 0x00


	//----- nvinfo : EIATTR_KPARAM_INFO
	.align		4
.L_791:
        /*0118*/ 	.byte	0x04, 0x17
        /*011a*/ 	.short	(.L_793 - .L_792)
.L_792:
        /*011c*/ 	.word	0x00000000
        /*0120*/ 	.short	0x0002
        /*0122*/ 	.short	0x0010
        /*0124*/ 	.byte	0x00, 0xf0, 0x21, 0x00


	//----- nvinfo : EIATTR_KPARAM_INFO
	.align		4
.L_793:
        /*0128*/ 	.byte	0x04, 0x17
        /*012a*/ 	.short	(.L_795 - .L_794)
.L_794:
        /*012c*/ 	.word	0x00000000
        /*0130*/ 	.short	0x0001
        /*0132*/ 	.short	0x0008
        /*0134*/ 	.byte	0x00, 0xf0, 0x21, 0x00


	//----- nvinfo : EIATTR_KPARAM_INFO
	.align		4
.L_795:
        /*0138*/ 	.byte	0x04, 0x17
        /*013a*/ 	.short	(.L_797 - .L_796)
.L_796:
        /*013c*/ 	.word	0x00000000
        /*0140*/ 	.short	0x0000
        /*0142*/ 	.short	0x0000
        /*0144*/ 	.byte	0x00, 0xf0, 0x21, 0x00


	//----- nvinfo : EIATTR_SPARSE_MMA_MASK
	.align		4
.L_797:
        /*0148*/ 	.byte	0x03, 0x50
        /*014a*/ 	.short	0x0000


	//----- nvinfo : EIATTR_MAXREG_COUNT
	.align		4
        /*014c*/ 	.byte	0x03, 0x1b
        /*014e*/ 	.short	0x00ff


	//----- nvinfo : EIATTR_NUM_BARRIERS
	.align		4
        /*0150*/ 	.byte	0x02, 0x4c
        /*0152*/ 	.byte	0x01
	.zero		1


	//----- nvinfo : EIATTR_MERCURY_ISA_VERSION
	.align		4
        /*0154*/ 	.byte	0x03, 0x5f
        /*0156*/ 	.short	0x0101


	//----- nvinfo : EIATTR_EXIT_INSTR_OFFSETS
	.align		4
        /*0158*/ 	.byte	0x04, 0x1c
        /*015a*/ 	.short	(.L_799 - .L_798)


	//   ....[0]....
.L_798:
        /*015c*/ 	.word	0x00000340


	//   ....[1]....
        /*0160*/ 	.word	0x00000ee0


	//   ....[2]....
        /*0164*/ 	.word	0x000151d0


	//   ....[3]....
        /*0168*/ 	.word	0x000154b0


	//   ....[4]....
        /*016c*/ 	.word	0x00015710


	//   ....[5]....
        /*0170*/ 	.word	0x00015970


	//   ....[6]....
        /*0174*/ 	.word	0x00015ab0


	//   ....[7]....
        /*0178*/ 	.word	0x00015b60


	//   ....[8]....
        /*017c*/ 	.word	0x00015ba0


	//----- nvinfo : EIATTR_CRS_STACK_SIZE
	.align		4
.L_799:
        /*0180*/ 	.byte	0x04, 0x1e
        /*0182*/ 	.short	(.L_801 - .L_800)
.L_800:
        /*0184*/ 	.word	0x00000000


	//----- nvinfo : EIATTR_CBANK_PARAM_SIZE
	.align		4
.L_801:
        /*0188*/ 	.byte	0x03, 0x19
        /*018a*/ 	.short	0x0074


	//----- nvinfo : EIATTR_PARAM_CBANK
	.align		4
        /*018c*/ 	.byte	0x04, 0x0a
        /*018e*/ 	.short	(.L_803 - .L_802)
	.align		4
.L_802:
        /*0190*/ 	.word	index@(.nv.constant0._Z23gemm_half_q_half_kernelILi4ELi172ELb1ELb0ELi64EEvPK6__halfPKjS4_S2_PS0_iiiiPKtS7_iiiiiibS2_i)
        /*0194*/ 	.short	0x0210
        /*0196*/ 	.short	0x0074


	//----- nvinfo : EIATTR_SW_WAR
	.align		4
.L_803:
        /*0198*/ 	.byte	0x04, 0x36
        /*019a*/ 	.short	(.L_805 - .L_804)
.L_804:
        /*019c*/ 	.word	0x00000008
.L_805:


//--------------------- .nv.info._Z23gemm_half_q_half_kernelILi4ELi176ELb1ELb0ELi64EEvPK6__halfPKjS4_S2_PS0_iiiiPKtS7_iiiiiibS2_i --------------------------
	.section	.nv.info._Z23gemm_half_q_half_kernelILi4ELi176ELb1ELb0ELi64EEvPK6__halfPKjS4_S2_PS0_iiiiPKtS7_iiiiiibS2_i,"",@"SHT_CUDA_INFO"
	.sectionflags	@""
	.align	4


	//----- nvinfo : EIATTR_CUDA_API_VERSION
	.align		4
        /*0000*/ 	.byte	0x04, 0x37
        /*0002*/ 	.short	(.L_807 - .L_806)
.L_806:
        /*0004*/ 	.word	0x00000082


	//----- nvinfo : EIATTR_KPARAM_INFO
	.align		4
.L_807:
        /*0008*/ 	.byte	0x04, 0x17
        /*000a*/ 	.short	(.L_809 - .L_808)
.L_808:
        /*000c*/ 	.word	0x00000000
        /*0010*/ 	.short	0x0013
        /*0012*/ 	.short	0x0070
        /*0014*/ 	.byte	0x00, 0xf0, 0x11, 0x00


	//----- nvinfo : EIATTR_KPARAM_INFO
	.align		4
.L_809:
        /*0018*/ 	.byte	0x04, 0x17
        /*001a*/ 	.short	(.L_811 - .L_810)
.L_810:
        /*001c*/ 	.word	0x00000000
        /*0020*/ 	.short	0x0012
        /*0022*/ 	.short	0x0068
        /*0024*/ 	.byte	0x00, 0xf0, 0x21, 0x00


	//----- nvinfo : EIATTR_KPARAM_INFO
	.align		4
.L_811:
        /*0028*/ 	.byte	0x04, 0x17
        /*002a*/ 	.short	(.L_813 - .L_812)
.L_812:
        /*002c*/ 	.word	0x00000000
        /*0030*/ 	.short	0x0011
        /*0032*/ 	.short	0x0060
        /*0034*/ 	.byte	0x00, 0xf0, 0x05, 0x00


	//----- nvinfo : EIATTR_KPARAM_INFO
	.align		4
.L_813:
        /*0038*/ 	.byte	0x04, 0x17
        /*003a*/ 	.short	(.L_815 - .L_814)
.L_814:
        /*003c*/ 	.word	0x00000000
        /*0040*/ 	.short	0x0010
        /*0042*/ 	.short	0x005c
        /*0044*/ 	.byte	0x00, 0xf0, 0x11, 0x00


	//----- nvinfo : EIATTR_KPARAM_INFO
	.align		4
.L_815:
        /*0048*/ 	.byte	0x04, 0x17
        /*004a*/ 	.short	(.L_817 - .L_816)
.L_816:
        /*004c*/ 	.word	0x00000000
        /*0050*/ 	.short	0x000f
        /*0052*/ 	.short	0x0058
        /*0054*/ 	.byte	0x00, 0xf0, 0x11, 0x00


	//----- nvinfo : EIATTR_KPARAM_INFO
	.align		4
.L_817:
        /*0058*/ 	.byte	0x04, 0x17
        /*005a*/ 	.short	(.L_819 - .L_818)
.L_818:
        /*005c*/ 	.word	0x00000000
        /*0060*/ 	.short	0x000e
        /*0062*/ 	.short	0x0054
        /*0064*/ 	.byte	0x00, 0xf0, 0x11, 0x00


	//----- nvinfo : EIATTR_KPARAM_INFO
	.align		4
.L_819:
        /*0068*/ 	.byte	0x04, 0x17
        /*006a*/ 	.short	(.L_821 - .L_820)
.L_820:
        /*006c*/ 	.word	0x00000000
        /*0070*/ 	.short	0x000d
        /*0072*/ 	.short	0x0050
        /*0074*/ 	.byte	0x00, 0xf0, 0x11, 0x00


	//----- nvinfo : EIATTR_KPARAM_INFO
	.align		4
.L_821:
        /*0078*/ 	.byte	0x04, 0x17
        /*007a*/ 	.short	(.L_823 - .L_822)
.L_822:
        /*007c*/ 	.word	0x00000000
        /*0080*/ 	.short	0x000c
        /*0082*/ 	.short	0x004c
        /*0084*/ 	.byte	0x00, 0xf0, 0x11, 0x00


	//----- nvinfo : EIATTR_KPARAM_INFO
	.align		4
.L_823:
        /*0088*/ 	.byte	0x04, 0x17
        /*008a*/ 	.short	(.L_825 - .L_824)
.L_824:
        /*008c*/ 	.word	0x00000000
        /*0090*/ 	.short	0x000b
        /*0092*/ 	.short	0x0048
        /*0094*/ 	.byte	0x00, 0xf0, 0x11, 0x00


	//----- nvinfo : EIATTR_KPARAM_INFO
	.align		4
.L_825:
        /*0098*/ 	.byte	0x04, 0x17
        /*009a*/ 	.short	(.L_827 - .L_826)
.L_826:
        /*009c*/ 	.word	0x00000000
        /*00a0*/ 	.short	0x000a
        /*00a2*/ 	.short	0x0040
        /*00a4*/ 	.byte	0x00, 0xf0, 0x21, 0x00


	//----- nvinfo : EIATTR_KPARAM_INFO
	.align		4
.L_827:
        /*00a8*/ 	.byte	0x04, 0x17
        /*00aa*/ 	.short	(.L_829 - .L_828)
.L_828:
        /*00ac*/ 	.word	0x00000000
        /*00b0*/ 	.short	0x0009
        /*00b2*/ 	.short	0x0038
        /*00b4*/ 	.byte	0x00, 0xf0, 0x21, 0x00


	//----- nvinfo : EIATTR_KPARAM_INFO
	.align		4
.L_829:
        /*00b8*/ 	.byte	0x04, 0x17
        /*00ba*/ 	.short	(.L_831 - .L_830)
.L_830:
        /*00bc*/ 	.word	0x00000000
        /*00c0*/ 	.short	0x0008
        /*00c2*/ 	.short	0x0034
        /*00c4*/ 	.byte	0x00, 0xf0, 0x11, 0x00


	//----- nvinfo : EIATTR_KPARAM_INFO
	.align		4
.L_831:
        /*00c8*/ 	.byte	0x04, 0x17
        /*00ca*/ 	.short	(.L_833 - .L_832)
.L_832:
        /*00cc*/ 	.word	0x00000000
        /*00d0*/ 	.short	0x0007
        /*00d2*/ 	.short	0x0030
        /*00d4*/ 	.byte	0x00, 0xf0, 0x11, 0x00


	//----- nvinfo : EIATTR_KPARAM_INFO
	.align		4
.L_833:
        /*00d8*/ 	.byte	0x04, 0x17
        /*00da*/ 	.short	(.L_835 - .L_834)
.L_834:
        /*00dc*/ 	.word	0x00000000
        /*00e0*/ 	.short	0x0006
        /*00e2*/ 	.short	0x002c
        /*00e4*/ 	.byte	0x00, 0xf0, 0x11, 0x00


	//----- nvinfo : EIATTR_KPARAM_INFO
	.align		4
.L_835:
        /*00e8*/ 	.byte	0x04, 0x17
        /*00ea*/ 	.short	(.L_837 - .L_836)
.L_836:
        /*00ec*/ 	.word	0x00000000
        /*00f0*/ 	.short	0x0005
        /*00f2*/ 	.short	0x0028
        /*00f4*/ 	.byte	0x00, 0xf0, 0x11, 0x00


	//----- nvinfo : EIATTR_KPARAM_INFO
	.align		4
.L_837:
        /*00f8*/ 	.byte	0x04, 0x17
        /*00fa*/ 	.short	(.L_839 - .L_838)
.L_838:
        /*00fc*/ 	.word	0x00000000
        /*0100*/ 	.short	0x0004
        /*0102*/ 	.short	0x0020
        /*0104*/ 	.byte	0x00, 0xf0, 0x21, 0x00


	//----- nvinfo : EIATTR_KPARAM_INFO
	.align		4
.L_839:
        /*0108*/ 	.byte	0x04, 0x17
        /*010a*/ 	.short	(.L_841 - .L_840)
.L_840:
        /*010c*/ 	.word	0x00000000
        /*0110*/ 	.short	0x0003
        /*0112*/ 	.short	0x0018
        /*0114*/ 	.byte	0x00, 0xf0, 0x21, 0x00


	//----- nvinfo : EIATTR_KPARAM_INFO
	.align		4
.L_841:
        /*0118*/ 	.byte	0x04, 0x17
        /*011a*/ 	.short	(.L_843 - .L_842)
.L_842:
        /*011c*/ 	.word	0x00000000
        /*0120*/ 	.short	0x0002
        /*0122*/ 	.short	0x0010
        /*0124*/ 	.byte	0x00, 0xf0, 0x21, 0x00


	//----- nvinfo : EIATTR_KPARAM_INFO
	.align		4
.L_843:
        /*0128*/ 	.byte	0x04, 0x17
        /*012a*/ 	.short	(.L_845 - .L_844)
.L_844:
        /*012c*/ 	.word	0x00000000
        /*0130*/ 	.short	0x0001
        /*0132*/ 	.short	0x0008
        /*0134*/ 	.byte	0x00, 0xf0, 0x21, 0x00


	//----- nvinfo : EIATTR_KPARAM_INFO
	.align		4
.L_845:
        /*0138*/ 	.byte	0x04, 0x17
        /*013a*/ 	.short	(.L_847 - .L_846)
.L_846:
        /*013c*/ 	.word	0x00000000
        /*0140*/ 	.short	0x0000
        /*0142*/ 	.short	0x0000
        /*0144*/ 	.byte	0x00, 0xf0, 0x21, 0x00


	//----- nvinfo : EIATTR_SPARSE_MMA_MASK
	.align		4
.L_847:
        /*0148*/ 	.byte	0x03, 0x50
        /*014a*/ 	.short	0x0000


	//----- nvinfo : EIATTR_MAXREG_COUNT
	.align		4
        /*014c*/ 	.byte	0x03, 0x1b
        /*014e*/ 	.short	0x00ff


	//----- nvinfo : EIATTR_NUM_BARRIERS
	.align		4
        /*0150*/ 	.byte	0x02, 0x4c
        /*0152*/ 	.byte	0x01
	.zero		1


	//----- nvinfo : EIATTR_MERCURY_ISA_VERSION
	.align		4
        /*0154*/ 	.byte	0x03, 0x5f
        /*0156*/ 	.short	0x0101


	//----- nvinfo : EIATTR_EXIT_INSTR_OFFSETS
	.align		4
        /*0158*/ 	.byte	0x04, 0x1c
        /*015a*/ 	.short	(.L_849 - .L_848)


	//   ....[0]....
.L_848:
        /*015c*/ 	.word	0x00000340


	//   ....[1]....
        /*0160*/ 	.word	0x00000ee0


	//   ....[2]....
        /*0164*/ 	.word	0x0000e770


	//   ....[3]....
        /*0168*/ 	.word	0x0000ea40


	//   ....[4]....
        /*016c*/ 	.word	0x0000ec90


	//   ....[5]....
        /*0170*/ 	.word	0x0000eee0


	//   ....[6]....
        /*0174*/ 	.word	0x0000f020


	//   ....[7]....
        /*0178*/ 	.word	0x0000f0c0


	//   ....[8]....
        /*017c*/ 	.word	0x0000f100


	//----- nvinfo : EIATTR_CRS_STACK_SIZE
	.align		4
.L_849:
        /*0180*/ 	.byte	0x04, 0x1e
        /*0182*/ 	.short	(.L_851 - .L_850)
.L_850:
        /*0184*/ 	.word	0x00000000


	//----- nvinfo : EIATTR_CBANK_PARAM_SIZE
	.align		4
.L_851:
        /*0188*/ 	.byte	0x03, 0x19
        /*018a*/ 	.short	0x0074


	//----- nvinfo : EIATTR_PARAM_CBANK
	.align		4
        /*018c*/ 	.byte	0x04, 0x0a
        /*018e*/ 	.short	(.L_853 - .L_852)
	.align		4
.L_852:
        /*0190*/ 	.word	index@(.nv.constant0._Z23gemm_half_q_half_kernelILi4ELi176ELb1ELb0ELi64EEvPK6__halfPKjS4_S2_PS0_iiiiPKtS7_iiiiiibS2_i)
        /*0194*/ 	.short	0x0210
        /*0196*/ 	.short	0x0074


	//----- nvinfo : EIATTR_SW_WAR
	.align		4
.L_853:
        /*0198*/ 	.byte	0x04, 0x36
        /*019a*/ 	.short	(.L_855 - .L_854)
.L_854:
        /*019c*/ 	.word	0x00000008
.L_855:


//--------------------- .nv.info._Z23gemm_half_q_half_kernelILi4ELi152ELb1ELb0ELi64EEvPK6__halfPKjS4_S2_PS0_iiiiPKtS7_iiiiiibS2_i --------------------------
	.section	.nv.info._Z23gemm_half_q_half_kernelILi4ELi152ELb1ELb0ELi64EEvPK6__halfPKjS4_S2_PS0_iiiiPKtS7_iiiiiibS2_i,"",@"SHT_CUDA_INFO"
	.sectionflags	@""
	.align	4


	//----- nvinfo : EIATTR_CUDA_API_VERSION
	.align		4
        /*0000*/ 	.byte	0x04, 0x37
        /*0002*/ 	.short	(.L_857 - .L_856)
.L_856:
        /*0004*/ 	.word	0x00000082


	//----- nvinfo : EIATTR_KPARAM_INFO
	.align		4
.L_857:
        /*0008*/ 	.byte	0x04, 0x17
        /*000a*/ 	.short	(.L_859 - .L_858)
.L_858:
        /*000c*/ 	.word	0x00000000
        /*0010*/ 	.short	0x0013
        /*0012*/ 	.short	0x0070
        /*0014*/ 	.byte	0x00, 0xf0, 0x11, 0x00


	//----- nvinfo : EIATTR_KPARAM_INFO
	.align		4
.L_859:
        /*0018*/ 	.byte	0x04, 0x17
        /*001a*/ 	.short	(.L_861 - .L_860)
.L_860:
        /*001c*/ 	.word	0x00000000
        /*0020*/ 	.short	0x0012
        /*0022*/ 	.short	0x0068
        /*0024*/ 	.byte	0x00, 0xf0, 0x21, 0x00


	//----- nvinfo : EIATTR_KPARAM_INFO
	.align		4
.L_861:
        /*0028*/ 	.byte	0x04, 0x17
        /*002a*/ 	.short	(.L_863 - .L_862)
.L_862:
        /*002c*/ 	.word	0x00000000
        /*0030*/ 	.short	0x0011
        /*0032*/ 	.short	0x0060
        /*0034*/ 	.byte	0x00, 0xf0, 0x05, 0x00


	//----- nvinfo : EIATTR_KPARAM_INFO
	.align		4
.L_863:
        /*0038*/ 	.byte	0x04, 0x17
        /*003a*/ 	.short	(.L_865 - .L_864)
.L_864:
        /*003c*/ 	.word	0x00000000
        /*0040*/ 	.short	0x0010
        /*0042*/ 	.short	0x005c
        /*0044*/ 	.byte	0x00, 0xf0, 0x11, 0x00


	//----- nvinfo : EIATTR_KPARAM_INFO
	.align		4
.L_865:
        /*0048*/ 	.byte	0x04, 0x17
        /*004a*/ 	.short	(.L_867 - .L_866)
.L_866:
        /*004c*/ 	.word	0x00000000
        /*0050*/ 	.short	0x000f
        /*0052*/ 	.short	0x0058
        /*0054*/ 	.byte	0x00, 0xf0, 0x11, 0x00


	//----- nvinfo : EIATTR_KPARAM_INFO
	.align		4
.L_867:
        /*0058*/ 	.byte	0x04, 0x17
        /*005a*/ 	.short	(.L_869 - .L_868)
.L_868:
        /*005c*/ 	.word	0x00000000
        /*0060*/ 	.short	0x000e
        /*0062*/ 	.short	0x0054
        /*0064*/ 	.byte	0x00, 0xf0, 0x11, 0x00


	//----- nvinfo : EIATTR_KPARAM_INFO
	.align		4
.L_869:
        /*0068*/ 	.byte	0x04, 0x17
        /*006a*/ 	.short	(.L_871 - .L_870)
.L_870:
        /*006c*/ 	.word	0x00000000
        /*0070*/ 	.short	0x000d
        /*0072*/ 	.short	0x0050
        /*0074*/ 	.byte	0x00, 0xf0, 0x11, 0x00


	//----- nvinfo : EIATTR_KPARAM_INFO
	.align		4
.L_871:
        /*0078*/ 	.byte	0x04, 0x17
        /*007a*/ 	.short	(.L_873 - .L_872)
.L_872:
        /*007c*/ 	.word	0x00000000
        /*0080*/ 	.short	0x000c
        /*0082*/ 	.short	0x004c
        /*0084*/ 	.byte	0x00, 0xf0, 0x11, 0x00


	//----- nvinfo : EIATTR_KPARAM_INFO
	.align		4
.L_873:
        /*0088*/ 	.byte	0x04, 0x17
        /*008a*/ 	.short	(.L_875 - .L_874)
.L_874:
        /*008c*/ 	.word	0x00000000
        /*0090*/ 	.short	0x000b
        /*0092*/ 	.short	0x0048
        /*0094*/ 	.byte	0x00, 0xf0, 0x11, 0x00


	//----- nvinfo : EIATTR_KPARAM_INFO
	.align		4
.L_875:
        /*0098*/ 	.byte	0x04, 0x17
        /*009a*/ 	.short	(.L_877 - .L_876)
.L_876:
        /*009c*/ 	.word	0x00000000
        /*00a0*/ 	.short	0x000a
        /*00a2*/ 	.short	0x0040
        /*00a4*/ 	.byte	0x00, 0xf0, 0x21, 0x00


	//----- nvinfo : EIATTR_KPARAM_INFO
	.align		4
.L_877:
        /*00a8*/ 	.byte	0x04, 0x17
        /*00aa*/ 	.short	(.L_879 - .L_878)
.L_878:
        /*00ac*/ 	.word	0x00000000
        /*00b0*/ 	.short	0x0009
        /*00b2*/ 	.short	0x0038
        /*00b4*/ 	.byte	0x00, 0xf0, 0x21, 0x00


	//----- nvinfo : EIATTR_KPARAM_INFO
	.align		4
.L_879:
        /*00b8*/ 	.byte	0x04, 0x17
        /*00ba*/ 	.short	(.L_881 - .L_880)
.L_880:
        /*00bc*/ 	.word	0x00000000
        /*00c0*/ 	.short	0x0008
        /*00c2*/ 	.short	0x0034
        /*00c4*/ 	.byte	0x00, 0xf0, 0x11, 0x00


	//----- nvinfo : EIATTR_KPARAM_INFO
	.align		4
.L_881:
        /*00c8*/ 	.byte	0x04, 0x17
        /*00ca*/ 	.short	(.L_883 - .L_882)
.L_882:
        /*00cc*/ 	.word	0x00000000
        /*00d0*/ 	.short	0x0007
        /*00d2*/ 	.short	0x0030
        /*00d4*/ 	.byte	0x00, 0xf0, 0x11, 0x00


	//----- nvinfo : EIATTR_KPARAM_INFO
	.align		4
.L_883:
        /*00d8*/ 	.byte	0x04, 0x17
        /*00da*/ 	.short	(.L_885 - .L_884)
.L_884:
        /*00dc*/ 	.word	0x00000000
        /*00e0*/ 	.short	0x0006
        /*00e2*/ 	.short	0x002c
        /*00e4*/ 	.byte	0x00, 0xf0, 0x11, 0x00


	//----- nvinfo : EIATTR_KPARAM_INFO
	.align		4
.L_885:
        /*00e8*/ 	.byte	0x04, 0x17
        /*00ea*/ 	.short	(.L_887 - .L_886)
.L_886:
        /*00ec*/ 	.word	0x00000000
        /*00f0*/ 	.short	0x0005
        /*00f2*/ 	.short	0x0028
        /*00f4*/ 	.byte	0x00, 0xf0, 0x11, 0x00


	//----- nvinfo : EIATTR_KPARAM_INFO
	.align		4
.L_887:
        /*00f8*/ 	.byte	0x04, 0x17
        /*00fa*/ 	.short	(.L_889 - .L_888)
.L_888:
        /*00fc*/ 	.word	0x00000000
        /*0100*/ 	.short	0x0004
        /*0102*/ 	.short	0x0020
        /*0104*/ 	.byte	0x00, 0xf0, 0x21, 0x00


	//----- nvinfo : EIATTR_KPARAM_INFO
	.align		4
.L_889:
        /*0108*/ 	.byte	0x04, 0x17
        /*010a*/ 	.short	(.L_891 - .L_890)
.L_890:
        /*010c*/ 	.word	0x00000000
        /*0110*/ 	.short	0x0003
        /*0112*/ 	.short	0x0018
        /*0114*/ 	.byte	0x00, 0xf0, 0x21, 0x00


	//----- nvinfo : EIATTR_KPARAM_INFO
	.align		4
.L_891:
        /*0118*/ 	.byte	0x04, 0x17
        /*011a*/ 	.short	(.L_893 - .L_892)
.L_892:
        /*011c*/ 	.word	0x00000000
        /*0120*/ 	.short	0x0002
        /*0122*/ 	.short	0x0010
        /*0124*/ 	.byte	0x00, 0xf0, 0x21, 0x00


	//----- nvinfo : EIATTR_KPARAM_INFO
	.align		4
.L_893:
        /*0128*/ 	.byte	0x04, 0x17
        /*012a*/ 	.short	(.L_895 - .L_894)
.L_894:
        /*012c*/ 	.word	0x00000000
        /*0130*/ 	.short	0x0001
        /*0132*/ 	.short	0x0008
        /*0134*/ 	.byte	0x00, 0xf0, 0x21, 0x00


	//----- nvinfo : EIATTR_KPARAM_INFO
	.align		4
.L_895:
        /*0138*/ 	.byte	0x04, 0x17
        /*013a*/ 	.short	(.L_897 - .L_896)
.L_896:
        /*013c*/ 	.word	0x00000000
        /*0140*/ 	.short	0x0000
        /*0142*/ 	.short	0x0000
        /*0144*/ 	.byte	0x00, 0xf0, 0x21, 0x00


	//----- nvinfo : EIATTR_SPARSE_MMA_MASK
	.align		4
.L_897:
        /*0148*/ 	.byte	0x03, 0x50
        /*014a*/ 	.short	0x0000


	//----- nvinfo : EIATTR_MAXREG_COUNT
	.align		4
        /*014c*/ 	.byte	0x03, 0x1b
        /*014e*/ 	.short	0x00ff


	//----- nvinfo : EIATTR_NUM_BARRIERS
	.align		4
        /*0150*/ 	.byte	0x02, 0x4c
        /*0152*/ 	.byte	0x01
	.zero		1


	//----- nvinfo : EIATTR_MERCURY_ISA_VERSION
	.align		4
        /*0154*/ 	.byte	0x03, 0x5f
        /*0156*/ 	.short	0x0101


	//----- nvinfo : EIATTR_EXIT_INSTR_OFFSETS
	.align		4
        /*0158*/ 	.byte	0x04, 0x1c
        /*015a*/ 	.short	(.L_899 - .L_898)


	//   ....[0]....
.L_898:
        /*015c*/ 	.word	0x00000340


	//   ....[1]....
        /*0160*/ 	.word	0x00000ee0


	//   ....[2]....
        /*0164*/ 	.word	0x00012920


	//   ....[3]....
        /*0168*/ 	.word	0x00012bf0


	//   ....[4]....
        /*016c*/ 	.word	0x00012e40


	//   ....[5]....
        /*0170*/ 	.word	0x00013090


	//   ....[6]....
        /*0174*/ 	.word	0x000131d0


	//   ....[7]....
        /*0178*/ 	.word	0x00013270


	//   ....[8]....
        /*017c*/ 	.word	0x000132b0


	//----- nvinfo : EIATTR_CRS_STACK_SIZE
	.align		4
.L_899:
        /*0180*/ 	.byte	0x04, 0x1e
        /*0182*/ 	.short	(.L_901 - .L_900)
.L_900:
        /*0184*/ 	.word	0x00000000


	//----- nvinfo : EIATTR_CBANK_PARAM_SIZE
	.align		4
.L_901:
        /*0188*/ 	.byte	0x03, 0x19
        /*018a*/ 	.short	0x0074


	//----- nvinfo : EIATTR_PARAM_CBANK
	.align		4
        /*018c*/ 	.byte	0x04, 0x0a
        /*018e*/ 	.short	(.L_903 - .L_902)
	.align		4
.L_902:
        /*0190*/ 	.word	index@(.nv.constant0._Z23gemm_half_q_half_kernelILi4ELi152ELb1ELb0ELi64EEvPK6__halfPKjS4_S2_PS0_iiiiPKtS7_iiiiiibS2_i)
        /*0194*/ 	.short	0x0210
        /*0196*/ 	.short	0x0074


	//----- nvinfo : EIATTR_SW_WAR
	.align		4
.L_903:
        /*0198*/ 	.byte	0x04, 0x36
        /*019a*/ 	.short	(.L_905 - .L_904)
.L_904:
        /*019c*/ 	.word	0x00000008
.L_905:


//--------------------- .nv.info._Z23gemm_half_q_half_kernelILi4ELi140ELb1ELb0ELi64EEvPK6__halfPKjS4_S2_PS0_iiiiPKtS7_iiiiiibS2_i --------------------------
	.section	.nv.info._Z23gemm_half_q_half_kernelILi4ELi140ELb1ELb0ELi64EEvPK6__halfPKjS4_S2_PS0_iiiiPKtS7_iiiiiibS2_i,"",@"SHT_CUDA_INFO"
	.sectionflags	@""
	.align	4


	//----- nvinfo : EIATTR_CUDA_API_VERSION
	.align		4
        /*0000*/ 	.byte	0x04, 0x37
        /*0002*/ 	.short	(.L_907 - .L_906)
.L_906:
        /*0004*/ 	.word	0x00000082


	//----- nvinfo : EIATTR_KPARAM_INFO
	.align		4
.L_907:
        /*0008*/ 	.byte	0x04, 0x17
        /*000a*/ 	.short	(.L_909 - .L_908)
.L_908:
        /*000c*/ 	.word	0x00000000
        /*0010*/ 	.short	0x0013
        /*0012*/ 	.short	0x0070
        /*0014*/ 	.byte	0x00, 0xf0, 0x11, 0x00


	//----- nvinfo : EIATTR_KPARAM_INFO
	.align		4
.L_909:
        /*0018*/ 	.byte	0x04, 0x17
        /*001a*/ 	.short	(.L_911 - .L_910)
.L_910:
        /*001c*/ 	.word	0x00000000
        /*0020*/ 	.short	0x0012
        /*0022*/ 	.short	0x0068
        /*0024*/ 	.byte	0x00, 0xf0, 0x21, 0x00


	//----- nvinfo : EIATTR_KPARAM_INFO
	.align		4
.L_911:
        /*0028*/ 	.byte	0x04, 0x17
        /*002a*/ 	.short	(.L_913 - .L_912)
.L_912:
        /*002c*/ 	.word	0x00000000
        /*0030*/ 	.short	0x0011
        /*0032*/ 	.short	0x0060
        /*0034*/ 	.byte	0x00, 0xf0, 0x05, 0x00


	//----- nvinfo : EIATTR_KPARAM_INFO
	.align		4
.L_913:
        /*0038*/ 	.byte	0x04, 0x17
        /*003a*/ 	.short	(.L_915 - .L_914)
.L_914:
        /*003c*/ 	.word	0x00000000
        /*0040*/ 	.short	0x0010
        /*0042*/ 	.short	0x005c
        /*0044*/ 	.byte	0x00, 0xf0, 0x11, 0x00


	//----- nvinfo : EIATTR_KPARAM_INFO
	.align		4
.L_915:
        /*0048*/ 	.byte	0x04, 0x17
        /*004a*/ 	.short	(.L_917 - .L_916)
.L_916:
        /*004c*/ 	.word	0x00000000
        /*0050*/ 	.short	0x000f
        /*0052*/ 	.short	0x0058
        /*0054*/ 	.byte	0x00, 0xf0, 0x11, 0x00


	//----- nvinfo : EIATTR_KPARAM_INFO
	.align		4
.L_917:
        /*0058*/ 	.byte	0x04, 0x17
        /*005a*/ 	.short	(.L_919 - .L_918)
.L_918:
        /*005c*/ 	.word	0x00000000
        /*0060*/ 	.short	0x000e
        /*0062*/ 	.short	0x0054
        /*0064*/ 	.byte	0x00, 0xf0, 0x11, 0x00


	//----- nvinfo : EIATTR_KPARAM_INFO
	.align		4
.L_919:
        /*0068*/ 	.byte	0x04, 0x17
        /*006a*/ 	.short	(.L_921 - .L_920)
.L_920:
        /*006c*/ 	.word	0x00000000
        /*0070*/ 	.short	0x000d
        /*0072*/ 	.short	0x0050
        /*0074*/ 	.byte	0x00, 0xf0, 0x11, 0x00


	//----- nvinfo : EIATTR_KPARAM_INFO
	.align		4
.L_921:
        /*0078*/ 	.byte	0x04, 0x17
        /*007a*/ 	.short	(.L_923 - .L_922)
.L_922:
        /*007c*/ 	.word	0x00000000
        /*0080*/ 	.short	0x000c
        /*0082*/ 	.short	0x004c
        /*0084*/ 	.byte	0x00, 0xf0, 0x11, 0x00


	//----- nvinfo : EIATTR_KPARAM_INFO
	.align		4
.L_923:
        /*0088*/ 	.byte	0x04, 0x17
        /*008a*/ 	.short	(.L_925 - .L_924)
.L_924:
        /*008c*/ 	.word	0x00000000
        /*0090*/ 	.short	0x000b
        /*0092*/ 	.short	0x0048
        /*0094*/ 	.byte	0x00, 0xf0, 0x11, 0x00


	//----- nvinfo : EIATTR_KPARAM_INFO
	.align		4
.L_925:
        /*0098*/ 	.byte	0x04, 0x17
        /*009a*/ 	.short	(.L_927 - .L_926)
.L_926:
        /*009c*/ 	.word	0x00000000
        /*00a0*/ 	.short	0x000a
        /*00a2*/ 	.short	0x0040
        /*00a4*/ 	.byte	0x00, 0xf0, 0x21, 0x00


	//----- nvinfo : EIATTR_KPARAM_INFO
	.align		4
.L_927:
        /*00a8*/ 	.byte	0x04, 0x17
        /*00aa*/ 	.short	(.L_929 - .L_928)
.L_928:
        /*00ac*/ 	.word	0x00000000
        /*00b0*/ 	.short	0x0009
        /*00b2*/ 	.short	0x0038
        /*00b4*/ 	.byte	0x00, 0xf0, 0x21, 0x00


	//----- nvinfo : EIATTR_KPARAM_INFO
	.align		4
.L_929:
        /*00b8*/ 	.byte	0x04, 0x17
        /*00ba*/ 	.short	(.L_931 - .L_930)
.L_930:
        /*00bc*/ 	.word	0x00000000
        /*00c0*/ 	.short	0x0008
        /*00c2*/ 	.short	0x0034
        /*00c4*/ 	.byte	0x00, 0xf0, 0x11, 0x00


	//----- nvinfo : EIATTR_KPARAM_INFO
	.align		4
.L_931:
        /*00c8*/ 	.byte	0x04, 0x17
        /*00ca*/ 	.short	(.L_933 - .L_932)
.L_932:
        /*00cc*/ 	.word	0x00000000
        /*00d0*/ 	.short	0x0007
        /*00d2*/ 	.short	0x0030
        /*00d4*/ 	.byte	0x00, 0xf0, 0x11, 0x00


	//----- nvinfo : EIATTR_KPARAM_INFO
	.align		4
.L_933:
        /*00d8*/ 	.byte	0x04, 0x17
        /*00da*/ 	.short	(.L_935 - .L_934)
.L_934:
        /*00dc*/ 	.word	0x00000000
        /*00e0*/ 	.short	0x0006
        /*00e2*/ 	.short	0x002c
        /*00e4*/ 	.byte	0x00, 0xf0, 0x11, 0x00


	//----- nvinfo : EIATTR_KPARAM_INFO
	.align		4
.L_935:
        /*00e8*/ 	.byte	0x04, 0x17
        /*00ea*/ 	.short	(.L_937 - .L_936)
.L_936:
        /*00ec*/ 	.word	0x00000000
        /*00f0*/ 	.short	0x0005
        /*00f2*/ 	.short	0x0028
        /*00f4*/ 	.byte	0x00, 0xf0, 0x11, 0x00


	//----- nvinfo : EIATTR_KPARAM_INFO
	.align		4
.L_937:
        /*00f8*/ 	.byte	0x04, 0x17
        /*00fa*/ 	.short	(.L_939 - .L_938)
.L_938:
        /*00fc*/ 	.word	0x00000000
        /*0100*/ 	.short	0x0004
        /*0102*/ 	.short	0x0020
        /*0104*/ 	.byte	0x00, 0xf0, 0x21, 0x00


	//----- nvinfo : EIATTR_KPARAM_INFO
	.align		4
.L_939:
        /*0108*/ 	.byte	0x04, 0x17
        /*010a*/ 	.short	(.L_941 - .L_940)
.L_940:
        /*010c*/ 	.word	0x00000000
        /*0110*/ 	.short	0x0003
        /*0112*/ 	.short	0x0018
        /*0114*/ 	.byte	0x00, 0xf0, 0x21, 0x00


	//----- nvinfo : EIATTR_KPARAM_INFO
	.align		4
.L_941:
        /*0118*/ 	.byte	0x04, 0x17
        /*011a*/ 	.short	(.L_943 - .L_942)
.L_942:
        /*011c*/ 	.word	0x00000000
        /*0120*/ 	.short	0x0002
        /*0122*/ 	.short	0x0010
        /*0124*/ 	.byte	0x00, 0xf0, 0x21, 0x00


	//----- nvinfo : EIATTR_KPARAM_INFO
	.align		4
.L_943:
        /*0128*/ 	.byte	0x04, 0x17
        /*012a*/ 	.short	(.L_945 - .L_944)
.L_944:
        /*012c*/ 	.word	0x00000000
        /*0130*/ 	.short	0x0001
        /*0132*/ 	.short	0x0008
        /*0134*/ 	.byte	0x00, 0xf0, 0x21, 0x00


	//----- nvinfo : EIATTR_KPARAM_INFO
	.align		4
.L_945:
        /*0138*/ 	.byte	0x04, 0x17
        /*013a*/ 	.short	(.L_947 - .L_946)
.L_946:
        /*013c*/ 	.word	0x00000000
        /*0140*/ 	.short	0x0000
        /*0142*/ 	.short	0x0000
        /*0144*/ 	.byte	0x00, 0xf0, 0x21, 0x00


	//----- nvinfo : EIATTR_SPARSE_MMA_MASK
	.align		4
.L_947:
        /*0148*/ 	.byte	0x03, 0x50
        /*014a*/ 	.short	0x0000


	//----- nvinfo : EIATTR_MAXREG_COUNT
	.align		4
        /*014c*/ 	.byte	0x03, 0x1b
        /*014e*/ 	.short	0x00ff


	//----- nvinfo : EIATTR_NUM_BARRIERS
	.align		4
        /*0150*/ 	.byte	0x02, 0x4c
        /*0152*/ 	.byte	0x01
	.zero		1


	//----- nvinfo : EIATTR_MERCURY_ISA_VERSION
	.align		4
        /*0154*/ 	.byte	0x03, 0x5f
        /*0156*/ 	.short	0x0101


	//----- nvinfo : EIATTR_EXIT_INSTR_OFFSETS
	.align		4
        /*0158*/ 	.byte	0x04, 0x1c
        /*015a*/ 	.short	(.L_949 - .L_948)


	//   ....[0]....
.L_948:
        /*015c*/ 	.word	0x00000340


	//   ....[1]....
        /*0160*/ 	.word	0x00000ee0


	//   ....[2]....
        /*0164*/ 	.word	0x00012780


	//   ....[3]....
        /*0168*/ 	.word	0x00012a60


	//   ....[4]....
        /*016c*/ 	.word	0x00012cc0


	//   ....[5]....
        /*0170*/ 	.word	0x00012f20


	//   ....[6]....
        /*0174*/ 	.word	0x00013060


	//   ....[7]....
        /*0178*/ 	.word	0x00013110


	//   ....[8]....
        /*017c*/ 	.word	0x00013150


	//----- nvinfo : EIATTR_CRS_STACK_SIZE
	.align		4
.L_949:
        /*0180*/ 	.byte	0x04, 0x1e
        /*0182*/ 	.short	(.L_951 - .L_950)
.L_950:
        /*0184*/ 	.word	0x00000000


	//----- nvinfo : EIATTR_CBANK_PARAM_SIZE
	.align		4
.L_951:
        /*0188*/ 	.byte	0x03, 0x19
        /*018a*/ 	.short	0x0074


	//----- nvinfo : EIATTR_PARAM_CBANK
	.align		4
        /*018c*/ 	.byte	0x04, 0x0a
        /*018e*/ 	.short	(.L_953 - .L_952)
	.align		4
.L_952:
        /*0190*/ 	.word	index@(.nv.constant0._Z23gemm_half_q_half_kernelILi4ELi140ELb1ELb0ELi64EEvPK6__halfPKjS4_S2_PS0_iiiiPKtS7_iiiiiibS2_i)
        /*0194*/ 	.short	0x0210
        /*0196*/ 	.short	0x0074


	//----- nvinfo : EIATTR_SW_WAR
	.align		4
.L_953:
        /*0198*/ 	.byte	0x04, 0x36
        /*019a*/ 	.short	(.L_955 - .L_954)
.L_954:
        /*019c*/ 	.word	0x00000008
.L_955:


//--------------------- .nv.info._Z23gemm_half_q_half_kernelILi4ELi20ELb1ELb0ELi64EEvPK6__halfPKjS4_S2_PS0_iiiiPKtS7_iiiiiibS2_i --------------------------
	.section	.nv.info._Z23gemm_half_q_half_kernelILi4ELi20ELb1ELb0ELi64EEvPK6__halfPKjS4_S2_PS0_iiiiPKtS7_iiiiiibS2_i,"",@"SHT_CUDA_INFO"
	.sectionflags	@""
	.align	4


	//----- nvinfo : EIATTR_CUDA_API_VERSION
	.align		4
        /*0000*/ 	.byte	0x04, 0x37
        /*0002*/ 	.short	(.L_957 - .L_956)
.L_956:
        /*0004*/ 	.word	0x00000082


	//----- nvinfo : EIATTR_KPARAM_INFO
	.align		4
.L_957:
        /*0008*/ 	.byte	0x04, 0x17
        /*000a*/ 	.short	(.L_959 - .L_958)
.L_958:
        /*000c*/ 	.word	0x00000000
        /*0010*/ 	.short	0x0013
        /*0012*/ 	.short	0x0070
        /*0014*/ 	.byte	0x00, 0xf0, 0x11, 0x00


	//----- nvinfo : EIATTR_KPARAM_INFO
	.align		4
.L_959:
        /*0018*/ 	.byte	0x04, 0x17
        /*001a*/ 	.short	(.L_961 - .L_960)
.L_960:
        /*001c*/ 	.word	0x00000000
        /*0020*/ 	.short	0x0012
        /*0022*/ 	.short	0x0068
        /*0024*/ 	.byte	0x00, 0xf0, 0x21, 0x00


	//----- nvinfo : EIATTR_KPARAM_INFO
	.align		4
.L_961:
        /*0028*/ 	.byte	0x04, 0x17
        /*002a*/ 	.short	(.L_963 - .L_962)
.L_962:
        /*002c*/ 	.word	0x00000000
        /*0030*/ 	.short	0x0011
        /*0032*/ 	.short	0x0060
        /*0034*/ 	.byte	0x00, 0xf0, 0x05, 0x00


	//----- nvinfo : EIATTR_KPARAM_INFO
	.align		4
.L_963:
        /*0038*/ 	.byte	0x04, 0x17
        /*003a*/ 	.short	(.L_965 - .L_964)
.L_964:
        /*003c*/ 	.word	0x00000000
        /*0040*/ 	.short	0x0010
        /*0042*/ 	.short	0x005c
        /*0044*/ 	.byte	0x00, 0xf0, 0x11, 0x00


	//----- nvinfo : EIATTR_KPARAM_INFO
	.align		4
.L_965:
        /*0048*/ 	.byte	0x04, 0x17
        /*004a*/ 	.short	(.L_967 - .L_966)
.L_966:
        /*004c*/ 	.word	0x00000000
        /*0050*/ 	.short	0x000f
        /*0052*/ 	.short	0x0058
        /*0054*/ 	.byte	0x00, 0xf0, 0x11, 0x00


	//----- nvinfo : EIATTR_KPARAM_INFO
	.align		4
.L_967:
        /*0058*/ 	.byte	0x04, 0x17
        /*005a*/ 	.short	(.L_969 - .L_968)
.L_968:
        /*005c*/ 	.word	0x00000000
        /*0060*/ 	.short	0x000e
        /*0062*/ 	.short	0x0054
        /*0064*/ 	.byte	0x00, 0xf0, 0x11, 0x00


	//----- nvinfo : EIATTR_KPARAM_INFO
	.align		4
.L_969:
        /*0068*/ 	.byte	0x04, 0x17
        /*006a*/ 	.short	(.L_971 - .L_970)
.L_970:
        /*006c*/ 	.word	0x00000000
        /*0070*/ 	.short	0x000d
        /*0072*/ 	.short	0x0050
        /*0074*/ 	.byte	0x00, 0xf0, 0x11, 0x00


	//----- nvinfo : EIATTR_KPARAM_INFO
	.align		4
.L_971:
        /*0078*/ 	.byte	0x04, 0x17
        /*007a*/ 	.short	(.L_973 - .L_972)
.L_972:
        /*007c*/ 	.word	0x00000000
        /*0080*/ 	.short	0x000c
        /*0082*/ 	.short	0x004c
        /*0084*/ 	.byte	0x00, 0xf0, 0x11, 0x00


	//----- nvinfo : EIATTR_KPARAM_INFO
	.align		4
.L_973:
        /*0088*/ 	.byte	0x04, 0x17
        /*008a*/ 	.short	(.L_975 - .L_974)
.L_974:
        /*008c*/ 	.word	0x00000000
        /*0090*/ 	.short	0x000b
        /*0092*/ 	.short	0x0048
        /*0094*/ 	.byte	0x00, 0xf0, 0x11, 0x00


	//----- nvinfo : EIATTR_KPARAM_INFO
	.align		4
.L_975:
        /*0098*/ 	.byte	0x04, 0x17
        /*009a*/ 	.short	(.L_977 - .L_976)
.L_976:
        /*009c*/ 	.word	0x00000000
        /*00a0*/ 	.short	0x000a
        /*00a2*/ 	.short	0x0040
        /*00a4*/ 	.byte	0x00, 0xf0, 0x21, 0x00


	//----- nvinfo : EIATTR_KPARAM_INFO
	.align		4
.L_977:
        /*00a8*/ 	.byte	0x04, 0x17
        /*00aa*/ 	.short	(.L_979 - .L_978)
.L_978:
        /*00ac*/ 	.word	0x00000000
        /*00b0*/ 	.short	0x0009
        /*00b2*/ 	.short	0x0038
        /*00b4*/ 	.byte	0x00, 0xf0, 0x21, 0x00


	//----- nvinfo : EIATTR_KPARAM_INFO
	.align		4
.L_979:
        /*00b8*/ 	.byte	0x04, 0x17
        /*00ba*/ 	.short	(.L_981 - .L_980)
.L_980:
        /*00bc*/ 	.word	0x00000000
        /*00c0*/ 	.short	0x0008
        /*00c2*/ 	.short	0x0034
        /*00c4*/ 	.byte	0x00, 0xf0, 0x11, 0x00


	//----- nvinfo : EIATTR_KPARAM_INFO
	.align		4
.L_981:
        /*00c8*/ 	.byte	0x04, 0x17
        /*00ca*/ 	.short	(.L_983 - .L_982)
.L_982:
        /*00cc*/ 	.word	0x00000000
        /*00d0*/ 	.short	0x0007
        /*00d2*/ 	.short	0x0030
        /*00d4*/ 	.byte	0x00, 0xf0, 0x11, 0x00


	//----- nvinfo : EIATTR_KPARAM_INFO
	.align		4
.L_983:
        /*00d8*/ 	.byte	0x04, 0x17
        /*00da*/ 	.short	(.L_985 - .L_984)
.L_984:
        /*00dc*/ 	.word	0x00000000
        /*00e0*/ 	.short	0x0006
        /*00e2*/ 	.short	0x002c
        /*00e4*/ 	.byte	0x00, 0xf0, 0x11, 0x00


	//----- nvinfo : EIATTR_KPARAM_INFO
	.align		4
.L_985:
        /*00e8*/ 	.byte	0x04, 0x17
        /*00ea*/ 	.short	(.L_987 - .L_986)
.L_986:
        /*00ec*/ 	.word	0x00000000
        /*00f0*/ 	.short	0x0005
        /*00f2*/ 	.short	0x0028
        /*00f4*/ 	.byte	0x00, 0xf0, 0x11, 0x00


	//----- nvinfo : EIATTR_KPARAM_INFO
	.align		4
.L_987:
        /*00f8*/ 	.byte	0x04, 0x17
        /*00fa*/ 	.short	(.L_989 - .L_988)
.L_988:
        /*00fc*/ 	.word	0x00000000
        /*0100*/ 	.short	0x0004
        /*0102*/ 	.short	0x0020
        /*0104*/ 	.byte	0x00, 0xf0, 0x21, 0x00


	//----- nvinfo : EIATTR_KPARAM_INFO
	.align		4
.L_989:
        /*0108*/ 	.byte	0x04, 0x17
        /*010a*/ 	.short	(.L_991 - .L_990)
.L_990:
        /*010c*/ 	.word	0x00000000
        /*0110*/ 	.short	0x0003
        /*0112*/ 	.short	0x0018
        /*0114*/ 	.byte	0x00, 0xf0, 0x21, 0x00


	//----- nvinfo : EIATTR_KPARAM_INFO
	.align		4
.L_991:
        /*0118*/ 	.byte	0x04, 0x17
        /*011a*/ 	.short	(.L_993 - .L_992)
.L_992:
        /*011c*/ 	.word	0x00000000
        /*0120*/ 	.short	0x0002
        /*0122*/ 	.short	0x0010
        /*0124*/ 	.byte	0x00, 0xf0, 0x21, 0x00


	//----- nvinfo : EIATTR_KPARAM_INFO
	.align		4
.L_993:
        /*0128*/ 	.byte	0x04, 0x17
        /*012a*/ 	.short	(.L_995 - .L_994)
.L_994:
        /*012c*/ 	.word	0x00000000
        /*0130*/ 	.short	0x0001
        /*0132*/ 	.short	0x0008
        /*0134*/ 	.byte	0x00, 0xf0, 0x21, 0x00


	//----- nvinfo : EIATTR_KPARAM_INFO
	.align		4
.L_995:
        /*0138*/ 	.byte	0x04, 0x17
        /*013a*/ 	.short	(.L_997 - .L_996)
.L_996:
        /*013c*/ 	.word	0x00000000
        /*0140*/ 	.short	0x0000
        /*0142*/ 	.short	0x0000
        /*0144*/ 	.byte	0x00, 0xf0, 0x21, 0x00


	//----- nvinfo : EIATTR_SPARSE_MMA_MASK
	.align		4
.L_997:
        /*0148*/ 	.byte	0x03, 0x50
        /*014a*/ 	.short	0x0000


	//----- nvinfo : EIATTR_MAXREG_COUNT
	.align		4
        /*014c*/ 	.byte	0x03, 0x1b
        /*014e*/ 	.short	0x00ff


	//----- nvinfo : EIATTR_NUM_BARRIERS
	.align		4
        /*0150*/ 	.byte	0x02, 0x4c
        /*0152*/ 	.byte	0x01
	.zero		1


	//----- nvinfo : EIATTR_MERCURY_ISA_VERSION
	.align		4
        /*0154*/ 	.byte	0x03, 0x5f
        /*0156*/ 	.short	0x0101


	//----- nvinfo : EIATTR_EXIT_INSTR_OFFSETS
	.align		4
        /*0158*/ 	.byte	0x04, 0x1c
        /*015a*/ 	.short	(.L_999 - .L_998)


	//   ....[0]....
.L_998:
        /*015c*/ 	.word	0x00000330


	//   ....[1]....
        /*0160*/ 	.word	0x00000a40


	//   ....[2]....
        /*0164*/ 	.word	0x00005fd0


	//   ....[3]....
        /*0168*/ 	.word	0x000062b0


	//   ....[4]....
        /*016c*/ 	.word	0x00006510


	//   ....[5]....
        /*0170*/ 	.word	0x00006770


	//   ....[6]....
        /*0174*/ 	.word	0x000068b0


	//   ....[7]....
        /*0178*/ 	.word	0x00006960


	//   ....[8]....
        /*017c*/ 	.word	0x000069a0


	//----- nvinfo : EIATTR_CRS_STACK_SIZE
	.align		4
.L_999:
        /*0180*/ 	.byte	0x04, 0x1e
        /*0182*/ 	.short	(.L_1001 - .L_1000)
.L_1000:
        /*0184*/ 	.word	0x00000000


	//----- nvinfo : EIATTR_CBANK_PARAM_SIZE
	.align		4
.L_1001:
        /*0188*/ 	.byte	0x03, 0x19
        /*018a*/ 	.short	0x0074


	//----- nvinfo : EIATTR_PARAM_CBANK
	.align		4
        /*018c*/ 	.byte	0x04, 0x0a
        /*018e*/ 	.short	(.L_1003 - .L_1002)
	.align		4
.L_1002:
        /*0190*/ 	.word	index@(.nv.constant0._Z23gemm_half_q_half_kernelILi4ELi20ELb1ELb0ELi64EEvPK6__halfPKjS4_S2_PS0_iiiiPKtS7_iiiiiibS2_i)
        /*0194*/ 	.short	0x0210
        /*0196*/ 	.short	0x0074


	//----- nvinfo : EIATTR_SW_WAR
	.align		4
.L_1003:
        /*0198*/ 	.byte	0x04, 0x36
        /*019a*/ 	.short	(.L_1005 - .L_1004)
.L_1004:
        /*019c*/ 	.word	0x00000008
.L_1005:


//--------------------- .nv.info._Z23gemm_half_q_half_kernelILi4ELi38ELb1ELb0ELi64EEvPK6__halfPKjS4_S2_PS0_iiiiPKtS7_iiiiiibS2_i --------------------------
	.section	.nv.info._Z23gemm_half_q_half_kernelILi4ELi38ELb1ELb0ELi64EEvPK6__halfPKjS4_S2_PS0_iiiiPKtS7_iiiiiibS2_i,"",@"SHT_CUDA_INFO"
	.sectionflags	@""
	.align	4


	//----- nvinfo : EIATTR_CUDA_API_VERSION
	.align		4
        /*0000*/ 	.byte	0x04, 0x37
        /*0002*/ 	.short	(.L_1007 - .L_1006)
.L_1006:
        /*0004*/ 	.word	0x00000082


	//----- nvinfo : EIATTR_KPARAM_INFO
	.align		4
.L_1007:
        /*0008*/ 	.byte	0x04, 0x17
        /*000a*/ 	.short	(.L_1009 - .L_1008)
.L_1008:
        /*000c*/ 	.word	0x00000000
        /*0010*/ 	.short	0x0013
        /*0012*/ 	.short	0x0070
        /*0014*/ 	.byte	0x00, 0xf0, 0x11, 0x00


	//----- nvinfo : EIATTR_KPARAM_INFO
	.align		4
.L_1009:
        /*0018*/ 	.byte	0x04, 0x17
        /*001a*/ 	.short	(.L_1011 - .L_1010)
.L_1010:
        /*001c*/ 	.word	0x00000000
        /*0020*/ 	.short	0x0012
        /*0022*/ 	.short	0x0068
        /*0024*/ 	.byte	0x00, 0xf0, 0x21, 0x00


	//----- nvinfo : EIATTR_KPARAM_INFO
	.align		4
.L_1011:
        /*0028*/ 	.byte	0x04, 0x17
        /*002a*/ 	.short	(.L_1013 - .L_1012)
.L_1012:
        /*002c*/ 	.word	0x00000000
        /*0030*/ 	.short	0x0011
        /*0032*/ 	.short	0x0060
        /*0034*/ 	.byte	0x00, 0xf0, 0x05, 0x00


	//----- nvinfo : EIATTR_KPARAM_INFO
	.align		4
.L_1013:
        /*0038*/ 	.byte	0x04, 0x17
        /*003a*/ 	.short	(.L_1015 - .L_1014)
.L_1014:
        /*003c*/ 	.word	0x00000000
        /*0040*/ 	.short	0x0010
        /*0042*/ 	.short	0x005c
        /*0044*/ 	.byte	0x00, 0xf0, 0x11, 0x00


	//----- nvinfo : EIATTR_KPARAM_INFO
	.align		4
.L_1015:
        /*0048*/ 	.byte	0x04, 0x17
        /*004a*/ 	.short	(.L_1017 - .L_1016)
.L_1016:
        /*004c*/ 	.word	0x00000000
        /*0050*/ 	.short	0x000f
        /*0052*/ 	.short	0x0058
        /*0054*/ 	.byte	0x00, 0xf0, 0x11, 0x00


	//----- nvinfo : EIATTR_KPARAM_INFO
	.align		4
.L_1017:
        /*0058*/ 	.byte	0x04, 0x17
        /*005a*/ 	.short	(.L_1019 - .L_1018)
.L_1018:
        /*005c*/ 	.word	0x00000000
        /*0060*/ 	.short	0x000e
        /*0062*/ 	.short	0x0054
        /*0064*/ 	.byte	0x00, 0xf0, 0x11, 0x00


	//----- nvinfo : EIATTR_KPARAM_INFO
	.align		4
.L_1019:
        /*0068*/ 	.byte	0x04, 0x17
        /*006a*/ 	.short	(.L_1021 - .L_1020)
.L_1020:
        /*006c*/ 	.word	0x00000000
        /*0070*/ 	.short	0x000d
        /*0072*/ 	.short	0x0050
        /*0074*/ 	.byte	0x00, 0xf0, 0x11, 0x00


	//----- nvinfo : EIATTR_KPARAM_INFO
	.align		4
.L_1021:
        /*0078*/ 	.byte	0x04, 0x17
        /*007a*/ 	.short	(.L_1023 - .L_1022)
.L_1022:
        /*007c*/ 	.word	0x00000000
        /*0080*/ 	.short	0x000c
        /*0082*/ 	.short	0x004c
        /*0084*/ 	.byte	0x00, 0xf0, 0x11, 0x00


	//----- nvinfo : EIATTR_KPARAM_INFO
	.align		4
.L_1023:
        /*0088*/ 	.byte	0x04, 0x17
        /*008a*/ 	.short	(.L_1025 - .L_1024)
.L_1024:
        /*008c*/ 	.word	0x00000000
        /*0090*/ 	.short	0x000b
        /*0092*/ 	.short	0x0048
        /*0094*/ 	.byte	0x00, 0xf0, 0x11, 0x00


	//----- nvinfo : EIATTR_KPARAM_INFO
	.align		4
.L_1025:
        /*0098*/ 	.byte	0x04, 0x17
        /*009a*/ 	.short	(.L_1027 - .L_1026)
.L_1026:
        /*009c*/ 	.word	0x00000000
        /*00a0*/ 	.short	0x000a
        /*00a2*/ 	.short	0x0040
        /*00a4*/ 	.byte	0x00, 0xf0, 0x21, 0x00


	//----- nvinfo : EIATTR_KPARAM_INFO
	.align		4
.L_1027:
        /*00a8*/ 	.byte	0x04, 0x17
        /*00aa*/ 	.short	(.L_1029 - .L_1028)
.L_1028:
        /*00ac*/ 	.word	0x00000000
        /*00b0*/ 	.short	0x0009
        /*00b2*/ 	.short	0x0038
        /*00b4*/ 	.byte	0x00, 0xf0, 0x21, 0x00


	//----- nvinfo : EIATTR_KPARAM_INFO
	.align		4
.L_1029:
        /*00b8*/ 	.byte	0x04, 0x17
        /*00ba*/ 	.short	(.L_1031 - .L_1030)
.L_1030:
        /*00bc*/ 	.word	0x00000000
        /*00c0*/ 	.short	0x0008
        /*00c2*/ 	.short	0x0034
        /*00c4*/ 	.byte	0x00, 0xf0, 0x11, 0x00


	//----- nvinfo : EIATTR_KPARAM_INFO
	.align		4
.L_1031:
        /*00c8*/ 	.byte	0x04, 0x17
        /*00ca*/ 	.short	(.L_1033 - .L_1032)
.L_1032:
        /*00cc*/ 	.word	0x00000000
        /*00d0*/ 	.short	0x0007
        /*00d2*/ 	.short	0x0030
        /*00d4*/ 	.byte	0x00, 0xf0, 0x11, 0x00


	//----- nvinfo : EIATTR_KPARAM_INFO
	.align		4
.L_1033:
        /*00d8*/ 	.byte	0x04, 0x17
        /*00da*/ 	.short	(.L_1035 - .L_1034)
.L_1034:
        /*00dc*/ 	.word	0x00000000
        /*00e0*/ 	.short	0x0006
        /*00e2*/ 	.short	0x002c
        /*00e4*/ 	.byte	0x00, 0xf0, 0x11, 0x00


	//----- nvinfo : EIATTR_KPARAM_INFO
	.align		4
.L_1035:
        /*00e8*/ 	.byte	0x04, 0x17
        /*00ea*/ 	.short	(.L_1037 - .L_1036)
.L_1036:
        /*00ec*/ 	.word	0x00000000
        /*00f0*/ 	.short	0x0005
        /*00f2*/ 	.short	0x0028
        /*00f4*/ 	.byte	0x00, 0xf0, 0x11, 0x00


	//----- nvinfo : EIATTR_KPARAM_INFO
	.align		4
.L_1037:
        /*00f8*/ 	.byte	0x04, 0x17
        /*00fa*/ 	.short	(.L_1039 - .L_1038)
.L_1038:
        /*00fc*/ 	.word	0x00000000
        /*0100*/ 	.short	0x0004
        /*0102*/ 	.short	0x0020
        /*0104*/ 	.byte	0x00, 0xf0, 0x21, 0x00


	//----- nvinfo : EIATTR_KPARAM_INFO
	.align		4
.L_1039:
        /*0108*/ 	.byte	0x04, 0x17
        /*010a*/ 	.short	(.L_1041 - .L_1040)
.L_1040:
        /*010c*/ 	.word	0x00000000
        /*0110*/ 	.short	0x0003
        /*0112*/ 	.short	0x0018
        /*0114*/ 	.byte	0x00, 0xf0, 0x21, 0x00


	//----- nvinfo : EIATTR_KPARAM_INFO
	.align		4
.L_1041:
        /*0118*/ 	.byte	0x04, 0x17
        /*011a*/ 	.short	(.L_1043 - .L_1042)
.L_1042:
        /*011c*/ 	.word	0x00000000
        /*0120*/ 	.short	0x0002
        /*0122*/ 	.short	0x0010
        /*0124*/ 	.byte	0x00, 0xf0, 0x21, 0x00


	//----- nvinfo : EIATTR_KPARAM_INFO
	.align		4
.L_1043:
        /*0128*/ 	.byte	0x04, 0x17
        /*012a*/ 	.short	(.L_1045 - .L_1044)
.L_1044:
        /*012c*/ 	.word	0x00000000
        /*0130*/ 	.short	0x0001
        /*0132*/ 	.short	0x0008
        /*0134*/ 	.byte	0x00, 0xf0, 0x21, 0x00


	//----- nvinfo : EIATTR_KPARAM_INFO
	.align		4
.L_1045:
        /*0138*/ 	.byte	0x04, 0x17
        /*013a*/ 	.short	(.L_1047 - .L_1046)
.L_1046:
        /*013c*/ 	.word	0x00000000
        /*0140*/ 	.short	0x0000
        /*0142*/ 	.short	0x0000
        /*0144*/ 	.byte	0x00, 0xf0, 0x21, 0x00


	//----- nvinfo : EIATTR_SPARSE_MMA_MASK
	.align		4
.L_1047:
        /*0148*/ 	.byte	0x03, 0x50
        /*014a*/ 	.short	0x0000


	//----- nvinfo : EIATTR_MAXREG_COUNT
	.align		4
        /*014c*/ 	.byte	0x03, 0x1b
        /*014e*/ 	.short	0x00ff


	//----- nvinfo : EIATTR_NUM_BARRIERS
	.align		4
        /*0150*/ 	.byte	0x02, 0x4c
        /*0152*/ 	.byte	0x01
	.zero		1


	//----- nvinfo : EIATTR_MERCURY_ISA_VERSION
	.align		4
        /*0154*/ 	.byte	0x03, 0x5f
        /*0156*/ 	.short	0x0101


	//----- nvinfo : EIATTR_EXIT_INSTR_OFFSETS
	.align		4
        /*0158*/ 	.byte	0x04, 0x1c
        /*015a*/ 	.short	(.L_1049 - .L_1048)


	//   ....[0]....
.L_1048:
        /*015c*/ 	.word	0x00000330


	//   ....[1]....
        /*0160*/ 	.word	0x00000ed0


	//   ....[2]....
        /*0164*/ 	.word	0x00007dd0


	//   ....[3]....
        /*0168*/ 	.word	0x000080c0


	//   ....[4]....
        /*016c*/ 	.word	0x00008320


	//   ....[5]....
        /*0170*/ 	.word	0x00008580


	//   ....[6]....
        /*0174*/ 	.word	0x000086c0


	//   ....[7]....
        /*0178*/ 	.word	0x00008760


	//   ....[8]....
        /*017c*/ 	.word	0x000087a0


	//----- nvinfo : EIATTR_CRS_STACK_SIZE
	.align		4
.L_1049:
        /*0180*/ 	.byte	0x04, 0x1e
        /*0182*/ 	.short	(.L_1051 - .L_1050)
.L_1050:
        /*0184*/ 	.word	0x00000000


	//----- nvinfo : EIATTR_CBANK_PARAM_SIZE
	.align		4
.L_1051:
        /*0188*/ 	.byte	0x03, 0x19
        /*018a*/ 	.short	0x0074


	//----- nvinfo : EIATTR_PARAM_CBANK
	.align		4
        /*018c*/ 	.byte	0x04, 0x0a
        /*018e*/ 	.short	(.L_1053 - .L_1052)
	.align		4
.L_1052:
        /*0190*/ 	.word	index@(.nv.constant0._Z23gemm_half_q_half_kernelILi4ELi38ELb1ELb0ELi64EEvPK6__halfPKjS4_S2_PS0_iiiiPKtS7_iiiiiibS2_i)
        /*0194*/ 	.short	0x0210
        /*0196*/ 	.short	0x0074


	//----- nvinfo : EIATTR_SW_WAR
	.align		4
.L_1053:
        /*0198*/ 	.byte	0x04, 0x36
        /*019a*/ 	.short	(.L_1055 - .L_1054)
.L_1054:
        /*019c*/ 	.word	0x00000008
.L_1055:


//--------------------- .nv.info._Z23gemm_half_q_half_kernelILi4ELi128ELb1ELb0ELi64EEvPK6__halfPKjS4_S2_PS0_iiiiPKtS7_iiiiiibS2_i --------------------------
	.section	.nv.info._Z23gemm_half_q_half_kernelILi4ELi128ELb1ELb0ELi64EEvPK6__halfPKjS4_S2_PS0_iiiiPKtS7_iiiiiibS2_i,"",@"SHT_CUDA_INFO"
	.sectionflags	@""
	.align	4


	//----- nvinfo : EIATTR_CUDA_API_VERSION
	.align		4
        /*0000*/ 	.byte	0x04, 0x37
        /*0002*/ 	.short	(.L_1057 - .L_1056)
.L_1056:
        /*0004*/ 	.word	0x00000082


	//----- nvinfo : EIATTR_KPARAM_INFO
	.align		4
.L_1057:
        /*0008*/ 	.byte	0x04, 0x17
        /*000a*/ 	.short	(.L_1059 - .L_1058)
.L_1058:
        /*000c*/ 	.word	0x00000000
        /*0010*/ 	.short	0x0013
        /*0012*/ 	.short	0x0070
        /*0014*/ 	.byte	0x00, 0xf0, 0x11, 0x00


	//----- nvinfo : EIATTR_KPARAM_INFO
	.align		4
.L_1059:
        /*0018*/ 	.byte	0x04, 0x17
        /*001a*/ 	.short	(.L_1061 - .L_1060)
.L_1060:
        /*001c*/ 	.word	0x00000000
        /*0020*/ 	.short	0x0012
        /*0022*/ 	.short	0x0068
        /*0024*/ 	.byte	0x00, 0xf0, 0x21, 0x00


	//----- nvinfo : EIATTR_KPARAM_INFO
	.align		4
.L_1061:
        /*0028*/ 	.byte	0x04, 0x17
        /*002a*/ 	.short	(.L_1063 - .L_1062)
.L_1062:
        /*002c*/ 	.word	0x00000000
        /*0030*/ 	.short	0x0011
        /*0032*/ 	.short	0x0060
        /*0034*/ 	.byte	0x00, 0xf0, 0x05, 0x00


	//----- nvinfo : EIATTR_KPARAM_INFO
	.align		4
.L_1063:
        /*0038*/ 	.byte	0x04, 0x17
        /*003a*/ 	.short	(.L_1065 - .L_1064)
.L_1064:
        /*003c*/ 	.word	0x00000000
        /*0040*/ 	.short	0x0010
        /*0042*/ 	.short	0x005c
        /*0044*/ 	.byte	0x00, 0xf0, 0x11, 0x00


	//----- nvinfo : EIATTR_KPARAM_INFO
	.align		4
.L_1065:
        /*0048*/ 	.byte	0x04, 0x17
        /*004a*/ 	.short	(.L_1067 - .L_1066)
.L_1066:
        /*004c*/ 	.word	0x00000000
        /*0050*/ 	.short	0x000f
        /*0052*/ 	.short	0x0058
        /*0054*/ 	.byte	0x00, 0xf0, 0x11, 0x00


	//----- nvinfo : EIATTR_KPARAM_INFO
	.align		4
.L_1067:
        /*0058*/ 	.byte	0x04, 0x17
        /*005a*/ 	.short	(.L_1069 - .L_1068)
.L_1068:
        /*005c*/ 	.word	0x00000000
        /*0060*/ 	.short	0x000e
        /*0062*/ 	.short	0x0054
        /*0064*/ 	.byte	0x00, 0xf0, 0x11, 0x00


	//----- nvinfo : EIATTR_KPARAM_INFO
	.align		4
.L_1069:
        /*0068*/ 	.byte	0x04, 0x17
        /*006a*/ 	.short	(.L_1071 - .L_1070)
.L_1070:
        /*006c*/ 	.word	0x00000000
        /*0070*/ 	.short	0x000d
        /*0072*/ 	.short	0x0050
        /*0074*/ 	.byte	0x00, 0xf0, 0x11, 0x00


	//----- nvinfo : EIATTR_KPARAM_INFO
	.align		4
.L_1071:
        /*0078*/ 	.byte	0x04, 0x17
        /*007a*/ 	.short	(.L_1073 - .L_1072)
.L_1072:
        /*007c*/ 	.word	0x00000000
        /*0080*/ 	.short	0x000c
        /*0082*/ 	.short	0x004c
        /*0084*/ 	.byte	0x00, 0xf0, 0x11, 0x00


	//----- nvinfo : EIATTR_KPARAM_INFO
	.align		4
.L_1073:
        /*0088*/ 	.byte	0x04, 0x17
        /*008a*/ 	.short	(.L_1075 - .L_1074)
.L_1074:
        /*008c*/ 	.word	0x00000000
        /*0090*/ 	.short	0x000b
        /*0092*/ 	.short	0x0048
        /*0094*/ 	.byte	0x00, 0xf0, 0x11, 0x00


	//----- nvinfo : EIATTR_KPARAM_INFO
	.align		4
.L_1075:
        /*0098*/ 	.byte	0x04, 0x17
        /*009a*/ 	.short	(.L_1077 - .L_1076)
.L_1076:
        /*009c*/ 	.word	0x00000000
        /*00a0*/ 	.short	0x000a
        /*00a2*/ 	.short	0x0040
        /*00a4*/ 	.byte	0x00, 0xf0, 0x21, 0x00


	//----- nvinfo : EIATTR_KPARAM_INFO
	.align		4
.L_1077:
        /*00a8*/ 	.byte	0x04, 0x17
        /*00aa*/ 	.short	(.L_1079 - .L_1078)
.L_1078:
        /*00ac*/ 	.word	0x00000000
        /*00b0*/ 	.short	0x0009
        /*00b2*/ 	.short	0x0038
        /*00b4*/ 	.byte	0x00, 0xf0, 0x21, 0x00


	//----- nvinfo : EIATTR_KPARAM_INFO
	.align		4
.L_1079:
        /*00b8*/ 	.byte	0x04, 0x17
        /*00ba*/ 	.short	(.L_1081 - .L_1080)
.L_1080:
        /*00bc*/ 	.word	0x00000000
        /*00c0*/ 	.short	0x0008
        /*00c2*/ 	.short	0x0034
        /*00c4*/ 	.byte	0x00, 0xf0, 0x11, 0x00


	//----- nvinfo : EIATTR_KPARAM_INFO
	.align		4
.L_1081:
        /*00c8*/ 	.byte	0x04, 0x17
        /*00ca*/ 	.short	(.L_1083 - .L_1082)
.L_1082:
        /*00cc*/ 	.word	0x00000000
        /*00d0*/ 	.short	0x0007
        /*00d2*/ 	.short	0x0030
        /*00d4*/ 	.byte	0x00, 0xf0, 0x11, 0x00


	//----- nvinfo : EIATTR_KPARAM_INFO
	.align		4
.L_1083:
        /*00d8*/ 	.byte	0x04, 0x17
        /*00da*/ 	.short	(.L_1085 - .L_1084)
.L_1084:
        /*00dc*/ 	.word	0x00000000
        /*00e0*/ 	.short	0x0006
        /*00e2*/ 	.short	0x002c
        /*00e4*/ 	.byte	0x00, 0xf0, 0x11, 0x00


	//----- nvinfo : EIATTR_KPARAM_INFO
	.align		4
.L_1085:
        /*00e8*/ 	.byte	0x04, 0x17
        /*00ea*/ 	.short	(.L_1087 - .L_1086)
.L_1086:
        /*00ec*/ 	.word	0x00000000
        /*00f0*/ 	.short	0x0005
        /*00f2*/ 	.short	0x0028
        /*00f4*/ 	.byte	0x00, 0xf0, 0x11, 0x00


	//----- nvinfo : EIATTR_KPARAM_INFO
	.align		4
.L_1087:
        /*00f8*/ 	.byte	0x04, 0x17
        /*00fa*/ 	.short	(.L_1089 - .L_1088)
.L_1088:
        /*00fc*/ 	.word	0x00000000
        /*0100*/ 	.short	0x0004
        /*0102*/ 	.short	0x0020
        /*0104*/ 	.byte	0x00, 0xf0, 0x21, 0x00


	//----- nvinfo : EIATTR_KPARAM_INFO
	.align		4
.L_1089:
        /*0108*/ 	.byte	0x04, 0x17
        /*010a*/ 	.short	(.L_1091 - .L_1090)
.L_1090:
        /*010c*/ 	.word	0x00000000
        /*0110*/ 	.short	0x0003
        /*0112*/ 	.short	0x0018
        /*0114*/ 	.byte	0x00, 0xf0, 0x21, 0x00


	//----- nvinfo : EIATTR_KPARAM_INFO
	.align		4
.L_1091:
        /*0118*/ 	.byte	0x04, 0x17
        /*011a*/ 	.short	(.L_1093 - .L_1092)
.L_1092:
        /*011c*/ 	.word	0x00000000
        /*0120*/ 	.short	0x0002
        /*0122*/ 	.short	0x0010
        /*0124*/ 	.byte	0x00, 0xf0, 0x21, 0x00


	//----- nvinfo : EIATTR_KPARAM_INFO
	.align		4
.L_1093:
        /*0128*/ 	.byte	0x04, 0x17
        /*012a*/ 	.short	(.L_1095 - .L_1094)
.L_1094:
        /*012c*/ 	.word	0x00000000
        /*0130*/ 	.short	0x0001
        /*0132*/ 	.short	0x0008
        /*0134*/ 	.byte	0x00, 0xf0, 0x21, 0x00


	//----- nvinfo : EIATTR_KPARAM_INFO
	.align		4
.L_1095:
        /*0138*/ 	.byte	0x04, 0x17
        /*013a*/ 	.short	(.L_1097 - .L_1096)
.L_1096:
        /*013c*/ 	.word	0x00000000
        /*0140*/ 	.short	0x0000
        /*0142*/ 	.short	0x0000
        /*0144*/ 	.byte	0x00, 0xf0, 0x21, 0x00


	//----- nvinfo : EIATTR_SPARSE_MMA_MASK
	.align		4
.L_1097:
        /*0148*/ 	.byte	0x03, 0x50
        /*014a*/ 	.short	0x0000


	//----- nvinfo : EIATTR_MAXREG_COUNT
	.align		4
        /*014c*/ 	.byte	0x03, 0x1b
        /*014e*/ 	.short	0x00ff


	//----- nvinfo : EIATTR_NUM_BARRIERS
	.align		4
        /*0150*/ 	.byte	0x02, 0x4c
        /*0152*/ 	.byte	0x01
	.zero		1


	//----- nvinfo : EIATTR_MERCURY_ISA_VERSION
	.align		4
        /*0154*/ 	.byte	0x03, 0x5f
        /*0156*/ 	.short	0x0101


	//----- nvinfo : EIATTR_EXIT_INSTR_OFFSETS
	.align		4
        /*0158*/ 	.byte	0x04, 0x1c
        /*015a*/ 	.short	(.L_1099 - .L_1098)


	//   ....[0]....
.L_1098:
        /*015c*/ 	.word	0x00000340


	//   ....[1]....
        /*0160*/ 	.word	0x00000ed0


	//   ....[2]....
        /*0164*/ 	.word	0x000096a0


	//   ....[3]....
        /*0168*/ 	.word	0x00009980


	//   ....[4]....
        /*016c*/ 	.word	0x00009be0


	//   ....[5]....
        /*0170*/ 	.word	0x00009e40


	//   ....[6]....
        /*0174*/ 	.word	0x00009f90


	//   ....[7]....
        /*0178*/ 	.word	0x0000a030


	//   ....[8]....
        /*017c*/ 	.word	0x0000a070


	//----- nvinfo : EIATTR_CRS_STACK_SIZE
	.align		4
.L_1099:
        /*0180*/ 	.byte	0x04, 0x1e
        /*0182*/ 	.short	(.L_1101 - .L_1100)
.L_1100:
        /*0184*/ 	.word	0x00000000


	//----- nvinfo : EIATTR_CBANK_PARAM_SIZE
	.align		4
.L_1101:
        /*0188*/ 	.byte	0x03, 0x19
        /*018a*/ 	.short	0x0074


	//----- nvinfo : EIATTR_PARAM_CBANK
	.align		4
        /*018c*/ 	.byte	0x04, 0x0a
        /*018e*/ 	.short	(.L_1103 - .L_1102)
	.align		4
.L_1102:
        /*0190*/ 	.word	index@(.nv.constant0._Z23gemm_half_q_half_kernelILi4ELi128ELb1ELb0ELi64EEvPK6__halfPKjS4_S2_PS0_iiiiPKtS7_iiiiiibS2_i)
        /*0194*/ 	.short	0x0210
        /*0196*/ 	.short	0x0074


	//----- nvinfo : EIATTR_SW_WAR
	.align		4
.L_1103:
        /*0198*/ 	.byte	0x04, 0x36
        /*019a*/ 	.short	(.L_1105 - .L_1104)
.L_1104:
        /*019c*/ 	.word	0x00000008
.L_1105:


//--------------------- .nv.info._Z23gemm_half_q_half_kernelILi4ELi190ELb1ELb0ELi32EEvPK6__halfPKjS4_S2_PS0_iiiiPKtS7_iiiiiibS2_i --------------------------
	.section	.nv.info._Z23gemm_half_q_half_kernelILi4ELi190ELb1ELb0ELi32EEvPK6__halfPKjS4_S2_PS0_iiiiPKtS7_iiiiiibS2_i,"",@"SHT_CUDA_INFO"
	.sectionflags	@""
	.align	4


	//----- nvinfo : EIATTR_CUDA_API_VERSION
	.align		4
        /*0000*/ 	.byte	0x04, 0x37
        /*0002*/ 	.short	(.L_1107 - .L_1106)
.L_1106:
        /*0004*/ 	.word	0x00000082


	//----- nvinfo : EIATTR_KPARAM_INFO
	.align		4
.L_1107:
        /*0008*/ 	.byte	0x04, 0x17
        /*000a*/ 	.short	(.L_1109 - .L_1108)
.L_1108:
        /*000c*/ 	.word	0x00000000
        /*0010*/ 	.short	0x0013
        /*0012*/ 	.short	0x0070
        /*0014*/ 	.byte	0x00, 0xf0, 0x11, 0x00


	//----- nvinfo : EIATTR_KPARAM_INFO
	.align		4
.L_1109:
        /*0018*/ 	.byte	0x04, 0x17
        /*001a*/ 	.short	(.L_1111 - .L_1110)
.L_1110:
        /*001c*/ 	.word	0x00000000
        /*0020*/ 	.short	0x0012
        /*0022*/ 	.short	0x0068
        /*0024*/ 	.byte	0x00, 0xf0, 0x21, 0x00


	//----- nvinfo : EIATTR_KPARAM_INFO
	.align		4
.L_1111:
        /*0028*/ 	.byte	0x04, 0x17
        /*002a*/ 	.short	(.L_1113 - .L_1112)
.L_1112:
        /*002c*/ 	.word	0x00000000
        /*0030*/ 	.short	0x0011
        /*0032*/ 	.short	0x0060
        /*0034*/ 	.byte	0x00, 0xf0, 0x05, 0x00


	//----- nvinfo : EIATTR_KPARAM_INFO
	.align		4
.L_1113:
        /*0038*/ 	.byte	0x04, 0x17
        /*003a*/ 	.short	(.L_1115 - .L_1114)
.L_1114:
        /*003c*/ 	.word	0x00000000
        /*0040*/ 	.short	0x0010
        /*0042*/ 	.short	0x005c
        /*0044*/ 	.byte	0x00, 0xf0, 0x11, 0x00


	//----- nvinfo : EIATTR_KPARAM_INFO
	.align		4
.L_1115:
        /*0048*/ 	.byte	0x04, 0x17
        /*004a*/ 	.short	(.L_1117 - .L_1116)
.L_1116:
        /*004c*/ 	.word	0x00000000
        /*0050*/ 	.short	0x000f
        /*0052*/ 	.short	0x0058
        /*0054*/ 	.byte	0x00, 0xf0, 0x11, 0x00


	//----- nvinfo : EIATTR_KPARAM_INFO
	.align		4
.L_1117:
        /*0058*/ 	.byte	0x04, 0x17
        /*005a*/ 	.short	(.L_1119 - .L_1118)
.L_1118:
        /*005c*/ 	.word	0x00000000
        /*0060*/ 	.short	0x000e
        /*0062*/ 	.short	0x0054
        /*0064*/ 	.byte	0x00, 0xf0, 0x11, 0x00


	//----- nvinfo : EIATTR_KPARAM_INFO
	.align		4
.L_1119:
        /*0068*/ 	.byte	0x04, 0x17
        /*006a*/ 	.short	(.L_1121 - .L_1120)
.L_1120:
        /*006c*/ 	.word	0x00000000
        /*0070*/ 	.short	0x000d
        /*0072*/ 	.short	0x0050
        /*0074*/ 	.byte	0x00, 0xf0, 0x11, 0x00


	//----- nvinfo : EIATTR_KPARAM_INFO
	.align		4
.L_1121:
        /*0078*/ 	.byte	0x04, 0x17
        /*007a*/ 	.short	(.L_1123 - .L_1122)
.L_1122:
        /*007c*/ 	.word	0x00000000
        /*0080*/ 	.short	0x000c
        /*0082*/ 	.short	0x004c
        /*0084*/ 	.byte	0x00, 0xf0, 0x11, 0x00


	//----- nvinfo : EIATTR_KPARAM_INFO
	.align		4
.L_1123:
        /*0088*/ 	.byte	0x04, 0x17
        /*008a*/ 	.short	(.L_1125 - .L_1124)
.L_1124:
        /*008c*/ 	.word	0x00000000
        /*0090*/ 	.short	0x000b
        /*0092*/ 	.short	0x0048
        /*0094*/ 	.byte	0x00, 0xf0, 0x11, 0x00


	//----- nvinfo : EIATTR_KPARAM_INFO
	.align		4
.L_1125:
        /*0098*/ 	.byte	0x04, 0x17
        /*009a*/ 	.short	(.L_1127 - .L_1126)
.L_1126:
        /*009c*/ 	.word	0x00000000
        /*00a0*/ 	.short	0x000a
        /*00a2*/ 	.short	0x0040
        /*00a4*/ 	.byte	0x00, 0xf0, 0x21, 0x00


	//----- nvinfo : EIATTR_KPARAM_INFO
	.align		4
.L_1127:
        /*00a8*/ 	.byte	0x04, 0x17
        /*00aa*/ 	.short	(.L_1129 - .L_1128)
.L_1128:
        /*00ac*/ 	.word	0x00000000
        /*00b0*/ 	.short	0x0009
        /*00b2*/ 	.short	0x0038
        /*00b4*/ 	.byte	0x00, 0xf0, 0x21, 0x00


	//----- nvinfo : EIATTR_KPARAM_INFO
	.align		4
.L_1129:
        /*00b8*/ 	.byte	0x04, 0x17
        /*00ba*/ 	.short	(.L_1131 - .L_1130)
.L_1130:
        /*00bc*/ 	.word	0x00000000
        /*00c0*/ 	.short	0x0008
        /*00c2*/ 	.short	0x0034
        /*00c4*/ 	.byte	0x00, 0xf0, 0x11, 0x00


	//----- nvinfo : EIATTR_KPARAM_INFO
	.align		4
.L_1131:
        /*00c8*/ 	.byte	0x04, 0x17
        /*00ca*/ 	.short	(.L_1133 - .L_1132)
.L_1132:
        /*00cc*/ 	.word	0x00000000
        /*00d0*/ 	.short	0x0007
        /*00d2*/ 	.short	0x0030
        /*00d4*/ 	.byte	0x00, 0xf0, 0x11, 0x00


	//----- nvinfo : EIATTR_KPARAM_INFO
	.align		4
.L_1133:
        /*00d8*/ 	.byte	0x04, 0x17
        /*00da*/ 	.short	(.L_1135 - .L_1134)
.L_1134:
        /*00dc*/ 	.word	0x00000000
        /*00e0*/ 	.short	0x0006
        /*00e2*/ 	.short	0x002c
        /*00e4*/ 	.byte	0x00, 0xf0, 0x11, 0x00


	//----- nvinfo : EIATTR_KPARAM_INFO
	.align		4
.L_1135:
        /*00e8*/ 	.byte	0x04, 0x17
        /*00ea*/ 	.short	(.L_1137 - .L_1136)
.L_1136:
        /*00ec*/ 	.word	0x00000000
        /*00f0*/ 	.short	0x0005
        /*00f2*/ 	.short	0x0028
        /*00f4*/ 	.byte	0x00, 0xf0, 0x11, 0x00


	//----- nvinfo : EIATTR_KPARAM_INFO
	.align		4
.L_1137:
        /*00f8*/ 	.byte	0x04, 0x17
        /*00fa*/ 	.short	(.L_1139 - .L_1138)
.L_1138:
        /*00fc*/ 	.word	0x00000000
        /*0100*/ 	.short	0x0004
        /*0102*/ 	.short	0x0020
        /*0104*/ 	.byte	0x00, 0xf0, 0x21, 0x00


	//----- nvinfo : EIATTR_KPARAM_INFO
	.align		4
.L_1139:
        /*0108*/ 	.byte	0x04, 0x17
        /*010a*/ 	.short	(.L_1141 - .L_1140)
.L_1140:
        /*010c*/ 	.word	0x00000000
        /*0110*/ 	.short	0x0003
        /*0112*/ 	.short	0x0018
        /*0114*/ 	.byte	0x00, 0xf0, 0x21, 0x00


	//----- nvinfo : EIATTR_KPARAM_INFO
	.align		4
.L_1141:
        /*0118*/ 	.byte	0x04, 0x17
        /*011a*/ 	.short	(.L_1143 - .L_1142)
.L_1142:
        /*011c*/ 	.word	0x00000000
        /*0120*/ 	.short	0x0002
        /*0122*/ 	.short	0x0010
        /*0124*/ 	.byte	0x00, 0xf0, 0x21, 0x00


	//----- nvinfo : EIATTR_KPARAM_INFO
	.align		4
.L_1143:
        /*0128*/ 	.byte	0x04, 0x17
        /*012a*/ 	.short	(.L_1145 - .L_1144)
.L_1144:
        /*012c*/ 	.word	0x00000000
        /*0130*/ 	.short	0x0001
        /*0132*/ 	.short	0x0008
        /*0134*/ 	.byte	0x00, 0xf0, 0x21, 0x00


	//----- nvinfo : EIATTR_KPARAM_INFO
	.align		4
.L_1145:
        /*0138*/ 	.byte	0x04, 0x17
        /*013a*/ 	.short	(.L_1147 - .L_1146)
.L_1146:
        /*013c*/ 	.word	0x00000000
        /*0140*/ 	.short	0x0000
        /*0142*/ 	.short	0x0000
        /*0144*/ 	.byte	0x00, 0xf0, 0x21, 0x00


	//----- nvinfo : EIATTR_SPARSE_MMA_MASK
	.align		4
.L_1147:
        /*0148*/ 	.byte	0x03, 0x50
        /*014a*/ 	.short	0x0000


	//----- nvinfo : EIATTR_MAXREG_COUNT
	.align		4
        /*014c*/ 	.byte	0x03, 0x1b
        /*014e*/ 	.short	0x00ff


	//----- nvinfo : EIATTR_NUM_BARRIERS
	.align		4
        /*0150*/ 	.byte	0x02, 0x4c
        /*0152*/ 	.byte	0x01
	.zero		1


	//----- nvinfo : EIATTR_MERCURY_ISA_VERSION
	.align		4
        /*0154*/ 	.byte	0x03, 0x5f
        /*0156*/ 	.short	0x0101


	//----- nvinfo : EIATTR_EXIT_INSTR_OFFSETS
	.align		4
        /*0158*/ 	.byte	0x04, 0x1c
        /*015a*/ 	.short	(.L_1149 - .L_1148)


	//   ....[0]....
.L_1148:
        /*015c*/ 	.word	0x00000330


	//   ....[1]....
        /*0160*/ 	.word	0x00000ed0


	//   ....[2]....
        /*0164*/ 	.word	0x000180b0


	//   ....[3]....
        /*0168*/ 	.word	0x00018390


	//   ....[4]....
        /*016c*/ 	.word	0x000185e0


	//   ....[5]....
        /*0170*/ 	.word	0x00018830


	//   ....[6]....
        /*0174*/ 	.word	0x00018970


	//   ....[7]....
        /*0178*/ 	.word	0x00018a00


	//   ....[8]....
        /*017c*/ 	.word	0x00018a40


	//----- nvinfo : EIATTR_CRS_STACK_SIZE
	.align		4
.L_1149:
        /*0180*/ 	.byte	0x04, 0x1e
        /*0182*/ 	.short	(.L_1151 - .L_1150)
.L_1150:
        /*0184*/ 	.word	0x00000000


	//----- nvinfo : EIATTR_CBANK_PARAM_SIZE
	.align		4
.L_1151:
        /*0188*/ 	.byte	0x03, 0x19
        /*018a*/ 	.short	0x0074


	//----- nvinfo : EIATTR_PARAM_CBANK
	.align		4
        /*018c*/ 	.byte	0x04, 0x0a
        /*018e*/ 	.short	(.L_1153 - .L_1152)
	.align		4
.L_1152:
        /*0190*/ 	.word	index@(.nv.constant0._Z23gemm_half_q_half_kernelILi4ELi190ELb1ELb0ELi32EEvPK6__halfPKjS4_S2_PS0_iiiiPKtS7_iiiiiibS2_i)
        /*0194*/ 	.short	0x0210
        /*0196*/ 	.short	0x0074


	//----- nvinfo : EIATTR_SW_WAR
	.align		4
.L_1153:
        /*0198*/ 	.byte	0x04, 0x36
        /*019a*/ 	.short	(.L_1155 - .L_1154)
.L_1154:
        /*019c*/ 	.word	0x00000008
.L_1155:


//--------------------- .nv.info._Z23gemm_half_q_half_kernelILi4ELi160ELb1ELb0ELi32EEvPK6__halfPKjS4_S2_PS0_iiiiPKtS7_iiiiiibS2_i --------------------------
	.section	.nv.info._Z23gemm_half_q_half_kernelILi4ELi160ELb1ELb0ELi32EEvPK6__halfPKjS4_S2_PS0_iiiiPKtS7_iiiiiibS2_i,"",@"SHT_CUDA_INFO"
	.sectionflags	@""
	.align	4


	//----- nvinfo : EIATTR_CUDA_API_VERSION
	.align		4
        /*0000*/ 	.byte	0x04, 0x37
        /*0002*/ 	.short	(.L_1157 - .L_1156)
.L_1156:
        /*0004*/ 	.word	0x00000082


	//----- nvinfo : EIATTR_KPARAM_INFO
	.align		4
.L_1157:
        /*0008*/ 	.byte	0x04, 0x17
        /*000a*/ 	.short	(.L_1159 - .L_1158)
.L_1158:
        /*000c*/ 	.word	0x00000000
        /*0010*/ 	.short	0x0013
        /*0012*/ 	.short	0x0070
        /*0014*/ 	.byte	0x00, 0xf0, 0x11, 0x00


	//----- nvinfo : EIATTR_KPARAM_INFO
	.align		4
.L_1159:
        /*0018*/ 	.byte	0x04, 0x17
        /*001a*/ 	.short	(.L_1161 - .L_1160)
.L_1160:
        /*001c*/ 	.word	0x00000000
        /*0020*/ 	.short	0x0012
        /*0022*/ 	.short	0x0068
        /*0024*/ 	.byte	0x00, 0xf0, 0x21, 0x00


	//----- nvinfo : EIATTR_KPARAM_INFO
	.align		4
.L_1161:
        /*0028*/ 	.byte	0x04, 0x17
        /*002a*/ 	.short	(.L_1163 - .L_1162)
.L_1162:
        /*002c*/ 	.word	0x00000000
        /*0030*/ 	.short	0x0011
        /*0032*/ 	.short	0x0060
        /*0034*/ 	.byte	0x00, 0xf0, 0x05, 0x00


	//----- nvinfo : EIATTR_KPARAM_INFO
	.align		4
.L_1163:
        /*0038*/ 	.byte	0x04, 0x17
        /*003a*/ 	.short	(.L_1165 - .L_1164)
.L_1164:
        /*003c*/ 	.word	0x00000000
        /*0040*/ 	.short	0x0010
        /*0042*/ 	.short	0x005c
        /*0044*/ 	.byte	0x00, 0xf0, 0x11, 0x00


	//----- nvinfo : EIATTR_KPARAM_INFO
	.align		4
.L_1165:
        /*0048*/ 	.byte	0x04, 0x17
        /*004a*/ 	.short	(.L_1167 - .L_1166)
.L_1166:
        /*004c*/ 	.word	0x00000000
        /*0050*/ 	.short	0x000f
        /*0052*/ 	.short	0x0058
        /*0054*/ 	.byte	0x00, 0xf0, 0x11, 0x00


	//----- nvinfo : EIATTR_KPARAM_INFO
	.align		4
.L_1167:
        /*0058*/ 	.byte	0x04, 0x17
        /*005a*/ 	.short	(.L_1169 - .L_1168)
.L_1168:
        /*005c*/ 	.word	0x00000000
        /*0060*/ 	.short	0x000e
        /*0062*/ 	.short	0x0054
        /*0064*/ 	.byte	0x00, 0xf0, 0x11, 0x00


	//----- nvinfo : EIATTR_KPARAM_INFO
	.align		4
.L_1169:
        /*0068*/ 	.byte	0x04, 0x17
        /*006a*/ 	.short	(.L_1171 - .L_1170)
.L_1170:
        /*006c*/ 	.word	0x00000000
        /*0070*/ 	.short	0x000d
        /*0072*/ 	.short	0x0050
        /*0074*/ 	.byte	0x00, 0xf0, 0x11, 0x00


	//----- nvinfo : EIATTR_KPARAM_INFO
	.align		4
.L_1171:
        /*0078*/ 	.byte	0x04, 0x17
        /*007a*/ 	.short	(.L_1173 - .L_1172)
.L_1172:
        /*007c*/ 	.word	0x00000000
        /*0080*/ 	.short	0x000c
        /*0082*/ 	.short	0x004c
        /*0084*/ 	.byte	0x00, 0xf0, 0x11, 0x00


	//----- nvinfo : EIATTR_KPARAM_INFO
	.align		4
.L_1173:
        /*0088*/ 	.byte	0x04, 0x17
        /*008a*/ 	.short	(.L_1175 - .L_1174)
.L_1174:
        /*008c*/ 	.word	0x00000000
        /*0090*/ 	.short	0x000b
        /*0092*/ 	.short	0x0048
        /*0094*/ 	.byte	0x00, 0xf0, 0x11, 0x00


	//----- nvinfo : EIATTR_KPARAM_INFO
	.align		4
.L_1175:
        /*0098*/ 	.byte	0x04, 0x17
        /*009a*/ 	.short	(.L_1177 - .L_1176)
.L_1176:
        /*009c*/ 	.word	0x00000000
        /*00a0*/ 	.short	0x000a
        /*00a2*/ 	.short	0x0040
        /*00a4*/ 	.byte	0x00, 0xf0, 0x21, 0x00


	//----- nvinfo : EIATTR_KPARAM_INFO
	.align		4
.L_1177:
        /*00a8*/ 	.byte	0x04, 0x17
        /*00aa*/ 	.short	(.L_1179 - .L_1178)
.L_1178:
        /*00ac*/ 	.word	0x00000000
        /*00b0*/ 	.short	0x0009
        /*00b2*/ 	.short	0x0038
        /*00b4*/ 	.byte	0x00, 0xf0, 0x21, 0x00


	//----- nvinfo : EIATTR_KPARAM_INFO
	.align		4
.L_1179:
        /*00b8*/ 	.byte	0x04, 0x17
        /*00ba*/ 	.short	(.L_1181 - .L_1180)
.L_1180:
        /*00bc*/ 	.word	0x00000000
        /*00c0*/ 	.short	0x0008
        /*00c2*/ 	.short	0x0034
        /*00c4*/ 	.byte	0x00, 0xf0, 0x11, 0x00


	//----- nvinfo : EIATTR_KPARAM_INFO
	.align		4
.L_1181:
        /*00c8*/ 	.byte	0x04, 0x17
        /*00ca*/ 	.short	(.L_1183 - .L_1182)
.L_1182:
        /*00cc*/ 	.word	0x00000000
        /*00d0*/ 	.short	0x0007
        /*00d2*/ 	.short	0x0030
        /*00d4*/ 	.byte	0x00, 0xf0, 0x11, 0x00


	//----- nvinfo : EIATTR_KPARAM_INFO
	.align		4
.L_1183:
        /*00d8*/ 	.byte	0x04, 0x17
        /*00da*/ 	.short	(.L_1185 - .L_1184)
.L_1184:
        /*00dc*/ 	.word	0x00000000
        /*00e0*/ 	.short	0x0006
        /*00e2*/ 	.short	0x002c
        /*00e4*/ 	.byte	0x00, 0xf0, 0x11, 0x00


	//----- nvinfo : EIATTR_KPARAM_INFO
	.align		4
.L_1185:
        /*00e8*/ 	.byte	0x04, 0x17
        /*00ea*/ 	.short	(.L_1187 - .L_1186)
.L_1186:
        /*00ec*/ 	.word	0x00000000
        /*00f0*/ 	.short	0x0005
        /*00f2*/ 	.short	0x0028
        /*00f4*/ 	.byte	0x00, 0xf0, 0x11, 0x00


	//----- nvinfo : EIATTR_KPARAM_INFO
	.align		4
.L_1187:
        /*00f8*/ 	.byte	0x04, 0x17
        /*00fa*/ 	.short	(.L_1189 - .L_1188)
.L_1188:
        /*00fc*/ 	.word	0x00000000
        /*0100*/ 	.short	0x0004
        /*0102*/ 	.short	0x0020
        /*0104*/ 	.byte	0x00, 0xf0, 0x21, 0x00


	//----- nvinfo : EIATTR_KPARAM_INFO
	.align		4
.L_1189:
        /*0108*/ 	.byte	0x04, 0x17
        /*010a*/ 	.short	(.L_1191 - .L_1190)
.L_1190:
        /*010c*/ 	.word	0x00000000
        /*0110*/ 	.short	0x0003
        /*0112*/ 	.short	0x0018
        /*0114*/ 	.byte	0x00, 0xf0, 0x21, 0x00


	//----- nvinfo : EIATTR_KPARAM_INFO
	.align		4
.L_1191:
        /*0118*/ 	.byte	0x04, 0x17
        /*011a*/ 	.short	(.L_1193 - .L_1192)
.L_1192:
        /*011c*/ 	.word	0x00000000
        /*0120*/ 	.short	0x0002
        /*0122*/ 	.short	0x0010
        /*0124*/ 	.byte	0x00, 0xf0, 0x21, 0x00


	//----- nvinfo : EIATTR_KPARAM_INFO
	.align		4
.L_1193:
        /*0128*/ 	.byte	0x04, 0x17
        /*012a*/ 	.short	(.L_1195 - .L_1194)
.L_1194:
        /*012c*/ 	.word	0x00000000
        /*0130*/ 	.short	0x0001
        /*0132*/ 	.short	0x0008
        /*0134*/ 	.byte	0x00, 0xf0, 0x21, 0x00


	//----- nvinfo : EIATTR_KPARAM_INFO
	.align		4
.L_1195:
        /*0138*/ 	.byte	0x04, 0x17
        /*013a*/ 	.short	(.L_1197 - .L_1196)
.L_1196:
        /*013c*/ 	.word	0x00000000
        /*0140*/ 	.short	0x0000
        /*0142*/ 	.short	0x0000
        /*0144*/ 	.byte	0x00, 0xf0, 0x21, 0x00


	//----- nvinfo : EIATTR_SPARSE_MMA_MASK
	.align		4
.L_1197:
        /*0148*/ 	.byte	0x03, 0x50
        /*014a*/ 	.short	0x0000


	//----- nvinfo : EIATTR_MAXREG_COUNT
	.align		4
        /*014c*/ 	.byte	0x03, 0x1b
        /*014e*/ 	.short	0x00ff


	//----- nvinfo : EIATTR_NUM_BARRIERS
	.align		4
        /*0150*/ 	.byte	0x02, 0x4c
        /*0152*/ 	.byte	0x01
	.zero		1


	//----- nvinfo : EIATTR_MERCURY_ISA_VERSION
	.align		4
        /*0154*/ 	.byte	0x03, 0x5f
        /*0156*/ 	.short	0x0101


	//----- nvinfo : EIATTR_EXIT_INSTR_OFFSETS
	.align		4
        /*0158*/ 	.byte	0x04, 0x1c
        /*015a*/ 	.short	(.L_1199 - .L_1198)


	//   ....[0]....
.L_1198:
        /*015c*/ 	.word	0x00000350


	//   ....[1]....
        /*0160*/ 	.word	0x00000ef0


	//   ....[2]....
        /*0164*/ 	.word	0x0000bc60


	//   ....[3]....
        /*0168*/ 	.word	0x0000bf40


	//   ....[4]....
        /*016c*/ 	.word	0x0000c1a0


	//   ....[5]....
        /*0170*/ 	.word	0x0000c3f0


	//   ....[6]....
        /*0174*/ 	.word	0x0000c530


	//   ....[7]....
        /*0178*/ 	.word	0x0000c5d0


	//   ....[8]....
        /*017c*/ 	.word	0x0000c610


	//----- nvinfo : EIATTR_CRS_STACK_SIZE
	.align		4
.L_1199:
        /*0180*/ 	.byte	0x04, 0x1e
        /*0182*/ 	.short	(.L_1201 - .L_1200)
.L_1200:
        /*0184*/ 	.word	0x00000000


	//----- nvinfo : EIATTR_CBANK_PARAM_SIZE
	.align		4
.L_1201:
        /*0188*/ 	.byte	0x03, 0x19
        /*018a*/ 	.short	0x0074


	//----- nvinfo : EIATTR_PARAM_CBANK
	.align		4
        /*018c*/ 	.byte	0x04, 0x0a
        /*018e*/ 	.short	(.L_1203 - .L_1202)
	.align		4
.L_1202:
        /*0190*/ 	.word	index@(.nv.constant0._Z23gemm_half_q_half_kernelILi4ELi160ELb1ELb0ELi32EEvPK6__halfPKjS4_S2_PS0_iiiiPKtS7_iiiiiibS2_i)
        /*0194*/ 	.short	0x0210
        /*0196*/ 	.short	0x0074


	//----- nvinfo : EIATTR_SW_WAR
	.align		4
.L_1203:
        /*0198*/ 	.byte	0x04, 0x36
        /*019a*/ 	.short	(.L_1205 - .L_1204)
.L_1204:
        /*019c*/ 	.word	0x00000008
.L_1205:


//--------------------- .nv.info._Z23gemm_half_q_half_kernelILi4ELi40ELb1ELb0ELi32EEvPK6__halfPKjS4_S2_PS0_iiiiPKtS7_iiiiiibS2_i --------------------------
	.section	.nv.info._Z23gemm_half_q_half_kernelILi4ELi40ELb1ELb0ELi32EEvPK6__halfPKjS4_S2_PS0_iiiiPKtS7_iiiiiibS2_i,"",@"SHT_CUDA_INFO"
	.sectionflags	@""
	.align	4


	//----- nvinfo : EIATTR_CUDA_API_VERSION
	.align		4
        /*0000*/ 	.byte	0x04, 0x37
        /*0002*/ 	.short	(.L_1207 - .L_1206)
.L_1206:
        /*0004*/ 	.word	0x00000082


	//----- nvinfo : EIATTR_KPARAM_INFO
	.align		4
.L_1207:
        /*0008*/ 	.byte	0x04, 0x17
        /*000a*/ 	.short	(.L_1209 - .L_1208)
.L_1208:
        /*000c*/ 	.word	0x00000000
        /*0010*/ 	.short	0x0013
        /*0012*/ 	.short	0x0070
        /*0014*/ 	.byte	0x00, 0xf0, 0x11, 0x00


	//----- nvinfo : EIATTR_KPARAM_INFO
	.align		4
.L_1209:
        /*0018*/ 	.byte	0x04, 0x17
        /*001a*/ 	.short	(.L_1211 - .L_1210)
.L_1210:
        /*001c*/ 	.word	0x00000000
        /*0020*/ 	.short	0x0012
        /*0022*/ 	.short	0x0068
        /*0024*/ 	.byte	0x00, 0xf0, 0x21, 0x00


	//----- nvinfo : EIATTR_KPARAM_INFO
	.align		4
.L_1211:
        /*0028*/ 	.byte	0x04, 0x17
        /*002a*/ 	.short	(.L_1213 - .L_1212)
.L_1212:
        /*002c*/ 	.word	0x00000000
        /*0030*/ 	.short	0x0011
        /*0032*/ 	.short	0x0060
        /*0034*/ 	.byte	0x00, 0xf0, 0x05, 0x00


	//----- nvinfo : EIATTR_KPARAM_INFO
	.align		4
.L_1213:
        /*0038*/ 	.byte	0x04, 0x17
        /*003a*/ 	.short	(.L_1215 - .L_1214)
.L_1214:
        /*003c*/ 	.word	0x00000000
        /*0040*/ 	.short	0x0010
        /*0042*/ 	.short	0x005c
        /*0044*/ 	.byte	0x00, 0xf0, 0x11, 0x00


	//----- nvinfo : EIATTR_KPARAM_INFO
	.align		4
.L_1215:
        /*0048*/ 	.byte	0x04, 0x17
        /*004a*/ 	.short	(.L_1217 - .L_1216)
.L_1216:
        /*004c*/ 	.word	0x00000000
        /*0050*/ 	.short	0x000f
        /*0052*/ 	.short	0x0058
        /*0054*/ 	.byte	0x00, 0xf0, 0x11, 0x00


	//----- nvinfo : EIATTR_KPARAM_INFO
	.align		4
.L_1217:
        /*0058*/ 	.byte	0x04, 0x17
        /*005a*/ 	.short	(.L_1219 - .L_1218)
.L_1218:
        /*005c*/ 	.word	0x00000000
        /*0060*/ 	.short	0x000e
        /*0062*/ 	.short	0x0054
        /*0064*/ 	.byte	0x00, 0xf0, 0x11, 0x00


	//----- nvinfo : EIATTR_KPARAM_INFO
	.align		4
.L_1219:
        /*0068*/ 	.byte	0x04, 0x17
        /*006a*/ 	.short	(.L_1221 - .L_1220)
.L_1220:
        /*006c*/ 	.word	0x00000000
        /*0070*/ 	.short	0x000d
        /*0072*/ 	.short	0x0050
        /*0074*/ 	.byte	0x00, 0xf0, 0x11, 0x00


	//----- nvinfo : EIATTR_KPARAM_INFO
	.align		4
.L_1221:
        /*0078*/ 	.byte	0x04, 0x17
        /*007a*/ 	.short	(.L_1223 - .L_1222)
.L_1222:
        /*007c*/ 	.word	0x00000000
        /*0080*/ 	.short	0x000c
        /*0082*/ 	.short	0x004c
        /*0084*/ 	.byte	0x00, 0xf0, 0x11, 0x00


	//----- nvinfo : EIATTR_KPARAM_INFO
	.align		4
.L_1223:
        /*0088*/ 	.byte	0x04, 0x17
        /*008a*/ 	.short	(.L_1225 - .L_1224)
.L_1224:
        /*008c*/ 	.word	0x00000000
        /*0090*/ 	.short	0x000b
        /*0092*/ 	.short	0x0048
        /*0094*/ 	.byte	0x00, 0xf0, 0x11, 0x00


	//----- nvinfo : EIATTR_KPARAM_INFO
	.align		4
.L_1225:
        /*0098*/ 	.byte	0x04, 0x17
        /*009a*/ 	.short	(.L_1227 - .L_1226)
.L_1226:
        /*009c*/ 	.word	0x00000000
        /*00a0*/ 	.short	0x000a
        /*00a2*/ 	.short	0x0040
        /*00a4*/ 	.byte	0x00, 0xf0, 0x21, 0x00


	//----- nvinfo : EIATTR_KPARAM_INFO
	.align		4
.L_1227:
        /*00a8*/ 	.byte	0x04, 0x17
        /*00aa*/ 	.short	(.L_1229 - .L_1228)
.L_1228:
        /*00ac*/ 	.word	0x00000000
        /*00b0*/ 	.short	0x0009
        /*00b2*/ 	.short	0x0038
        /*00b4*/ 	.byte	0x00, 0xf0, 0x21, 0x00


	//----- nvinfo : EIATTR_KPARAM_INFO
	.align		4
.L_1229:
        /*00b8*/ 	.byte	0x04, 0x17
        /*00ba*/ 	.short	(.L_1231 - .L_1230)
.L_1230:
        /*00bc*/ 	.word	0x00000000
        /*00c0*/ 	.short	0x0008
        /*00c2*/ 	.short	0x0034
        /*00c4*/ 	.byte	0x00, 0xf0, 0x11, 0x00


	//----- nvinfo : EIATTR_KPARAM_INFO
	.align		4
.L_1231:
        /*00c8*/ 	.byte	0x04, 0x17
        /*00ca*/ 	.short	(.L_1233 - .L_1232)
.L_1232:
        /*00cc*/ 	.word	0x00000000
        /*00d0*/ 	.short	0x0007
        /*00d2*/ 	.short	0x0030
        /*00d4*/ 	.byte	0x00, 0xf0, 0x11, 0x00


	//----- nvinfo : EIATTR_KPARAM_INFO
	.align		4
.L_1233:
        /*00d8*/ 	.byte	0x04, 0x17
        /*00da*/ 	.short	(.L_1235 - .L_1234)
.L_1234:
        /*00dc*/ 	.word	0x00000000
        /*00e0*/ 	.short	0x0006
        /*00e2*/ 	.short	0x002c
        /*00e4*/ 	.byte	0x00, 0xf0, 0x11, 0x00


	//----- nvinfo : EIATTR_KPARAM_INFO
	.align		4
.L_1235:
        /*00e8*/ 	.byte	0x04, 0x17
        /*00ea*/ 	.short	(.L_1237 - .L_1236)
.L_1236:
        /*00ec*/ 	.word	0x00000000
        /*00f0*/ 	.short	0x0005
        /*00f2*/ 	.short	0x0028
        /*00f4*/ 	.byte	0x00, 0xf0, 0x11, 0x00


	//----- nvinfo : EIATTR_KPARAM_INFO
	.align		4
.L_1237:
        /*00f8*/ 	.byte	0x04, 0x17
        /*00fa*/ 	.short	(.L_1239 - .L_1238)
.L_1238:
        /*00fc*/ 	.word	0x00000000
        /*0100*/ 	.short	0x0004
        /*0102*/ 	.short	0x0020
        /*0104*/ 	.byte	0x00, 0xf0, 0x21, 0x00


	//----- nvinfo : EIATTR_KPARAM_INFO
	.align		4
.L_1239:
        /*0108*/ 	.byte	0x04, 0x17
        /*010a*/ 	.short	(.L_1241 - .L_1240)
.L_1240:
        /*010c*/ 	.word	0x00000000
        /*0110*/ 	.short	0x0003
        /*0112*/ 	.short	0x0018
        /*0114*/ 	.byte	0x00, 0xf0, 0x21, 0x00


	//----- nvinfo : EIATTR_KPARAM_INFO
	.align		4
.L_1241:
        /*0118*/ 	.byte	0x04, 0x17
        /*011a*/ 	.short	(.L_1243 - .L_1242)
.L_1242:
        /*011c*/ 	.word	0x00000000
        /*0120*/ 	.short	0x0002
        /*0122*/ 	.short	0x0010
        /*0124*/ 	.byte	0x00, 0xf0, 0x21, 0x00


	//----- nvinfo : EIATTR_KPARAM_INFO
	.align		4
.L_1243:
        /*0128*/ 	.byte	0x04, 0x17
        /*012a*/ 	.short	(.L_1245 - .L_1244)
.L_1244:
        /*012c*/ 	.word	0x00000000
        /*0130*/ 	.short	0x0001
        /*0132*/ 	.short	0x0008
        /*0134*/ 	.byte	0x00, 0xf0, 0x21, 0x00


	//----- nvinfo : EIATTR_KPARAM_INFO
	.align		4
.L_1245:
        /*0138*/ 	.byte	0x04, 0x17
        /*013a*/ 	.short	(.L_1247 - .L_1246)
.L_1246:
        /*013c*/ 	.word	0x00000000
        /*0140*/ 	.short	0x0000
        /*0142*/ 	.short	0x0000
        /*0144*/ 	.byte	0x00, 0xf0, 0x21, 0x00


	//----- nvinfo : EIATTR_SPARSE_MMA_MASK
	.align		4
.L_1247:
        /*0148*/ 	.byte	0x03, 0x50
        /*014a*/ 	.short	0x0000


	//----- nvinfo : EIATTR_MAXREG_COUNT
	.align		4
        /*014c*/ 	.byte	0x03, 0x1b
        /*014e*/ 	.short	0x00ff


	//----- nvinfo : EIATTR_NUM_BARRIERS
	.align		4
        /*0150*/ 	.byte	0x02, 0x4c
        /*0152*/ 	.byte	0x01
	.zero		1


	//----- nvinfo : EIATTR_MERCURY_ISA_VERSION
	.align		4
        /*0154*/ 	.byte	0x03, 0x5f
        /*0156*/ 	.short	0x0101


	//----- nvinfo : EIATTR_EXIT_INSTR_OFFSETS
	.align		4
        /*0158*/ 	.byte	0x04, 0x1c
        /*015a*/ 	.short	(.L_1249 - .L_1248)


	//   ....[0]....
.L_1248:
        /*015c*/ 	.word	0x00000320


	//   ....[1]....
        /*0160*/ 	.word	0x00000ec0


	//   ....[2]....
        /*0164*/ 	.word	0x0000ace0


	//   ....[3]....
        /*0168*/ 	.word	0x0000afb0


	//   ....[4]....
        /*016c*/ 	.word	0x0000b200


	//   ....[5]....
        /*0170*/ 	.word	0x0000b450


	//   ....[6]....
        /*0174*/ 	.word	0x0000b590


	//   ....[7]....
        /*0178*/ 	.word	0x0000b630


	//   ....[8]....
        /*017c*/ 	.word	0x0000b670


	//----- nvinfo : EIATTR_CRS_STACK_SIZE
	.align		4
.L_1249:
        /*0180*/ 	.byte	0x04, 0x1e
        /*0182*/ 	.short	(.L_1251 - .L_1250)
.L_1250:
        /*0184*/ 	.word	0x00000000


	//----- nvinfo : EIATTR_CBANK_PARAM_SIZE
	.align		4
.L_1251:
        /*0188*/ 	.byte	0x03, 0x19
        /*018a*/ 	.short	0x0074


	//----- nvinfo : EIATTR_PARAM_CBANK
	.align		4
        /*018c*/ 	.byte	0x04, 0x0a
        /*018e*/ 	.short	(.L_1253 - .L_1252)
	.align		4
.L_1252:
        /*0190*/ 	.word	index@(.nv.constant0._Z23gemm_half_q_half_kernelILi4ELi40ELb1ELb0ELi32EEvPK6__halfPKjS4_S2_PS0_iiiiPKtS7_iiiiiibS2_i)
        /*0194*/ 	.short	0x0210
        /*0196*/ 	.short	0x0074


	//----- nvinfo : EIATTR_SW_WAR
	.align		4
.L_1253:
        /*0198*/ 	.byte	0x04, 0x36
        /*019a*/ 	.short	(.L_1255 - .L_1254)
.L_1254:
        /*019c*/ 	.word	0x00000008
.L_1255:


//--------------------- .nv.info._Z23gemm_half_q_half_kernelILi4ELi10ELb1ELb0ELi32EEvPK6__halfPKjS4_S2_PS0_iiiiPKtS7_iiiiiibS2_i --------------------------
	.section	.nv.info._Z23gemm_half_q_half_kernelILi4ELi10ELb1ELb0ELi32EEvPK6__halfPKjS4_S2_PS0_iiiiPKtS7_iiiiiibS2_i,"",@"SHT_CUDA_INFO"
	.sectionflags	@""
	.align	4


	//----- nvinfo : EIATTR_CUDA_API_VERSION
	.align		4
        /*0000*/ 	.byte	0x04, 0x37
        /*0002*/ 	.short	(.L_1257 - .L_1256)
.L_1256:
        /*0004*/ 	.word	0x00000082


	//----- nvinfo : EIATTR_KPARAM_INFO
	.align		4
.L_1257:
        /*0008*/ 	.byte	0x04, 0x17
        /*000a*/ 	.short	(.L_1259 - .L_1258)
.L_1258:
        /*000c*/ 	.word	0x00000000
        /*0010*/ 	.short	0x0013
        /*0012*/ 	.short	0x0070
        /*0014*/ 	.byte	0x00, 0xf0, 0x11, 0x00


	//----- nvinfo : EIATTR_KPARAM_INFO
	.align		4
.L_1259:
        /*0018*/ 	.byte	0x04, 0x17
        /*001a*/ 	.short	(.L_1261 - .L_1260)
.L_1260:
        /*001c*/ 	.word	0x00000000
        /*0020*/ 	.short	0x0012
        /*0022*/ 	.short	0x0068
        /*0024*/ 	.byte	0x00, 0xf0, 0x21, 0x00


	//----- nvinfo : EIATTR_KPARAM_INFO
	.align		4
.L_1261:
        /*0028*/ 	.byte	0x04, 0x17
        /*002a*/ 	.short	(.L_1263 - .L_1262)
.L_1262:
        /*002c*/ 	.word	0x00000000
        /*0030*/ 	.short	0x0011
        /*0032*/ 	.short	0x0060
        /*0034*/ 	.byte	0x00, 0xf0, 0x05, 0x00


	//----- nvinfo : EIATTR_KPARAM_INFO
	.align		4
.L_1263:
        /*0038*/ 	.byte	0x04, 0x17
        /*003a*/ 	.short	(.L_1265 - .L_1264)
.L_1264:
        /*003c*/ 	.word	0x00000000
        /*0040*/ 	.short	0x0010
        /*0042*/ 	.short	0x005c
        /*0044*/ 	.byte	0x00, 0xf0, 0x11, 0x00


	//----- nvinfo : EIATTR_KPARAM_INFO
	.align		4
.L_1265:
        /*0048*/ 	.byte	0x04, 0x17
        /*004a*/ 	.short	(.L_1267 - .L_1266)
.L_1266:
        /*004c*/ 	.word	0x00000000
        /*0050*/ 	.short	0x000f
        /*0052*/ 	.short	0x0058
        /*0054*/ 	.byte	0x00, 0xf0, 0x11, 0x00


	//----- nvinfo : EIATTR_KPARAM_INFO
	.align		4
.L_1267:
        /*0058*/ 	.byte	0x04, 0x17
        /*005a*/ 	.short	(.L_1269 - .L_1268)
.L_1268:
        /*005c*/ 	.word	0x00000000
        /*0060*/ 	.short	0x000e
        /*0062*/ 	.short	0x0054
        /*0064*/ 	.byte	0x00, 0xf0, 0x11, 0x00


	//----- nvinfo : EIATTR_KPARAM_INFO
	.align		4
.L_1269:
        /*0068*/ 	.byte	0x04, 0x17
        /*006a*/ 	.short	(.L_1271 - .L_1270)
.L_1270:
        /*006c*/ 	.word	0x00000000
        /*0070*/ 	.short	0x000d
        /*0072*/ 	.short	0x0050
        /*0074*/ 	.byte	0x00, 0xf0, 0x11, 0x00


	//----- nvinfo : EIATTR_KPARAM_INFO
	.align		4
.L_1271:
        /*0078*/ 	.byte	0x04, 0x17
        /*007a*/ 	.short	(.L_1273 - .L_1272)
.L_1272:
        /*007c*/ 	.word	0x00000000
        /*0080*/ 	.short	0x000c
        /*0082*/ 	.short	0x004c
        /*0084*/ 	.byte	0x00, 0xf0, 0x11, 0x00


	//----- nvinfo : EIATTR_KPARAM_INFO
	.align		4
.L_1273:
        /*0088*/ 	.byte	0x04, 0x17
        /*008a*/ 	.short	(.L_1275 - .L_1274)
.L_1274:
        /*008c*/ 	.word	0x00000000
        /*0090*/ 	.short	0x000b
        /*0092*/ 	.short	0x0048
        /*0094*/ 	.byte	0x00, 0xf0, 0x11, 0x00


	//----- nvinfo : EIATTR_KPARAM_INFO
	.align		4
.L_1275:
        /*0098*/ 	.byte	0x04, 0x17
        /*009a*/ 	.short	(.L_1277 - .L_1276)
.L_1276:
        /*009c*/ 	.word	0x00000000
        /*00a0*/ 	.short	0x000a
        /*00a2*/ 	.short	0x0040
        /*00a4*/ 	.byte	0x00, 0xf0, 0x21, 0x00


	//----- nvinfo : EIATTR_KPARAM_INFO
	.align		4
.L_1277:
        /*00a8*/ 	.byte	0x04, 0x17
        /*00aa*/ 	.short	(.L_1279 - .L_1278)
.L_1278:
        /*00ac*/ 	.word	0x00000000
        /*00b0*/ 	.short	0x0009
        /*00b2*/ 	.short	0x0038
        /*00b4*/ 	.byte	0x00, 0xf0, 0x21, 0x00


	//----- nvinfo : EIATTR_KPARAM_INFO
	.align		4
.L_1279:
        /*00b8*/ 	.byte	0x04, 0x17
        /*00ba*/ 	.short	(.L_1281 - .L_1280)
.L_1280:
        /*00bc*/ 	.word	0x00000000
        /*00c0*/ 	.short	0x0008
        /*00c2*/ 	.short	0x0034
        /*00c4*/ 	.byte	0x00, 0xf0, 0x11, 0x00


	//----- nvinfo : EIATTR_KPARAM_INFO
	.align		4
.L_1281:
        /*00c8*/ 	.byte	0x04, 0x17
        /*00ca*/ 	.short	(.L_1283 - .L_1282)
.L_1282:
        /*00cc*/ 	.word	0x00000000
        /*00d0*/ 	.short	0x0007
        /*00d2*/ 	.short	0x0030
        /*00d4*/ 	.byte	0x00, 0xf0, 0x11, 0x00


	//----- nvinfo : EIATTR_KPARAM_INFO
	.align		4
.L_1283:
        /*00d8*/ 	.byte	0x04, 0x17
        /*00da*/ 	.short	(.L_1285 - .L_1284)
.L_1284:
        /*00dc*/ 	.word	0x00000000
        /*00e0*/ 	.short	0x0006
        /*00e2*/ 	.short	0x002c
        /*00e4*/ 	.byte	0x00, 0xf0, 0x11, 0x00


	//----- nvinfo : EIATTR_KPARAM_INFO
	.align		4
.L_1285:
        /*00e8*/ 	.byte	0x04, 0x17
        /*00ea*/ 	.short	(.L_1287 - .L_1286)
.L_1286:
        /*00ec*/ 	.word	0x00000000
        /*00f0*/ 	.short	0x0005
        /*00f2*/ 	.short	0x0028
        /*00f4*/ 	.byte	0x00, 0xf0, 0x11, 0x00


	//----- nvinfo : EIATTR_KPARAM_INFO
	.align		4
.L_1287:
        /*00f8*/ 	.byte	0x04, 0x17
        /*00fa*/ 	.short	(.L_1289 - .L_1288)
.L_1288:
        /*00fc*/ 	.word	0x00000000
        /*0100*/ 	.short	0x0004
        /*0102*/ 	.short	0x0020
        /*0104*/ 	.byte	0x00, 0xf0, 0x21, 0x00


	//----- nvinfo : EIATTR_KPARAM_INFO
	.align		4
.L_1289:
        /*0108*/ 	.byte	0x04, 0x17
        /*010a*/ 	.short	(.L_1291 - .L_1290)
.L_1290:
        /*010c*/ 	.word	0x00000000
        /*0110*/ 	.short	0x0003
        /*0112*/ 	.short	0x0018
        /*0114*/ 	.byte	0x00, 0xf0, 0x21, 0x00


	//----- nvinfo : EIATTR_KPARAM_INFO
	.align		4
.L_1291:
        /*0118*/ 	.byte	0x04, 0x17
        /*011a*/ 	.short	(.L_1293 - .L_1292)
.L_1292:
        /*011c*/ 	.word	0x00000000
        /*0120*/ 	.short	0x0002
        /*0122*/ 	.short	0x0010
        /*0124*/ 	.byte	0x00, 0xf0, 0x21, 0x00


	//----- nvinfo : EIATTR_KPARAM_INFO
	.align		4
.L_1293:
        /*0128*/ 	.byte	0x04, 0x17
        /*012a*/ 	.short	(.L_1295 - .L_1294)
.L_1294:
        /*012c*/ 	.word	0x00000000
        /*0130*/ 	.short	0x0001
        /*0132*/ 	.short	0x0008
        /*0134*/ 	.byte	0x00, 0xf0, 0x21, 0x00


	//----- nvinfo : EIATTR_KPARAM_INFO
	.align		4
.L_1295:
        /*0138*/ 	.byte	0x04, 0x17
        /*013a*/ 	.short	(.L_1297 - .L_1296)
.L_1296:
        /*013c*/ 	.word	0x00000000
        /*0140*/ 	.short	0x0000
        /*0142*/ 	.short	0x0000
        /*0144*/ 	.byte	0x00, 0xf0, 0x21, 0x00


	//----- nvinfo : EIATTR_SPARSE_MMA_MASK
	.align		4
.L_1297:
        /*0148*/ 	.byte	0x03, 0x50
        /*014a*/ 	.short	0x0000


	//----- nvinfo : EIATTR_MAXREG_COUNT
	.align		4
        /*014c*/ 	.byte	0x03, 0x1b
        /*014e*/ 	.short	0x00ff


	//----- nvinfo : EIATTR_NUM_BARRIERS
	.align		4
        /*0150*/ 	.byte	0x02, 0x4c
        /*0152*/ 	.byte	0x01
	.zero		1


	//----- nvinfo : EIATTR_MERCURY_ISA_VERSION
	.align		4
        /*0154*/ 	.byte	0x03, 0x5f
        /*0156*/ 	.short	0x0101


	//----- nvinfo : EIATTR_EXIT_INSTR_OFFSETS
	.align		4
        /*0158*/ 	.byte	0x04, 0x1c
        /*015a*/ 	.short	(.L_1299 - .L_1298)


	//   ....[0]....
.L_1298:
        /*015c*/ 	.word	0x00000320


	//   ....[1]....
        /*0160*/ 	.word	0x00000ec0


	//   ....[2]....
        /*0164*/ 	.word	0x000096e0


	//   ....[3]....
        /*0168*/ 	.word	0x000099c0


	//   ....[4]....
        /*016c*/ 	.word	0x00009c10


	//   ....[5]....
        /*0170*/ 	.word	0x00009e60


	//   ....[6]....
        /*0174*/ 	.word	0x00009fa0


	//   ....[7]....
        /*0178*/ 	.word	0x0000a040


	//   ....[8]....
        /*017c*/ 	.word	0x0000a080


	//----- nvinfo : EIATTR_CRS_STACK_SIZE
	.align		4
.L_1299:
        /*0180*/ 	.byte	0x04, 0x1e
        /*0182*/ 	.short	(.L_1301 - .L_1300)
.L_1300:
        /*0184*/ 	.word	0x00000000


	//----- nvinfo : EIATTR_CBANK_PARAM_SIZE
	.align		4
.L_1301:
        /*0188*/ 	.byte	0x03, 0x19
        /*018a*/ 	.short	0x0074


	//----- nvinfo : EIATTR_PARAM_CBANK
	.align		4
        /*018c*/ 	.byte	0x04, 0x0a
        /*018e*/ 	.short	(.L_1303 - .L_1302)
	.align		4
.L_1302:
        /*0190*/ 	.word	index@(.nv.constant0._Z23gemm_half_q_half_kernelILi4ELi10ELb1ELb0ELi32EEvPK6__halfPKjS4_S2_PS0_iiiiPKtS7_iiiiiibS2_i)
        /*0194*/ 	.short	0x0210
        /*0196*/ 	.short	0x0074


	//----- nvinfo : EIATTR_SW_WAR
	.align		4
.L_1303:
        /*0198*/ 	.byte	0x04, 0x36
        /*019a*/ 	.short	(.L_1305 - .L_1304)
.L_1304:
        /*019c*/ 	.word	0x00000008
.L_1305:


//--------------------- .nv.info._Z23gemm_half_q_half_kernelILi4ELi172ELb1ELb0ELi32EEvPK6__halfPKjS4_S2_PS0_iiiiPKtS7_iiiiiibS2_i --------------------------
	.section	.nv.info._Z23gemm_half_q_half_kernelILi4ELi172ELb1ELb0ELi32EEvPK6__halfPKjS4_S2_PS0_iiiiPKtS7_iiiiiibS2_i,"",@"SHT_CUDA_INFO"
	.sectionflags	@""
	.align	4


	//----- nvinfo : EIATTR_CUDA_API_VERSION
	.align		4
        /*0000*/ 	.byte	0x04, 0x37
        /*0002*/ 	.short	(.L_1307 - .L_1306)
.L_1306:
        /*0004*/ 	.word	0x00000082


	//----- nvinfo : EIATTR_KPARAM_INFO
	.align		4
.L_1307:
        /*0008*/ 	.byte	0x04, 0x17
        /*000a*/ 	.short	(.L_1309 - .L_1308)
.L_1308:
        /*000c*/ 	.word	0x00000000
        /*0010*/ 	.short	0x0013
        /*0012*/ 	.short	0x0070
        /*0014*/ 	.byte	0x00, 0xf0, 0x11, 0x00


	//----- nvinfo : EIATTR_KPARAM_INFO
	.align		4
.L_1309:
        /*0018*/ 	.byte	0x04, 0x17
        /*001a*/ 	.short	(.L_1311 - .L_1310)
.L_1310:
        /*001c*/ 	.word	0x00000000
        /*0020*/ 	.short	0x0012
        /*0022*/ 	.short	0x0068
        /*0024*/ 	.byte	0x00, 0xf0, 0x21, 0x00


	//----- nvinfo : EIATTR_KPARAM_INFO
	.align		4
.L_1311:
        /*0028*/ 	.byte	0x04, 0x17
        /*002a*/ 	.short	(.L_1313 - .L_1312)
.L_1312:
        /*002c*/ 	.word	0x00000000
        /*0030*/ 	.short	0x0011
        /*0032*/ 	.short	0x0060
        /*0034*/ 	.byte	0x00, 0xf0, 0x05, 0x00


	//----- nvinfo : EIATTR_KPARAM_INFO
	.align		4
.L_1313:
        /*0038*/ 	.byte	0x04, 0x17
        /*003a*/ 	.short	(.L_1315 - .L_1314)
.L_1314:
        /*003c*/ 	.word	0x00000000
        /*0040*/ 	.short	0x0010
        /*0042*/ 	.short	0x005c
        /*0044*/ 	.byte	0x00, 0xf0, 0x11, 0x00


	//----- nvinfo : EIATTR_KPARAM_INFO
	.align		4
.L_1315:
        /*0048*/ 	.byte	0x04, 0x17
        /*004a*/ 	.short	(.L_1317 - .L_1316)
.L_1316:
        /*004c*/ 	.word	0x00000000
        /*0050*/ 	.short	0x000f
        /*0052*/ 	.short	0x0058
        /*0054*/ 	.byte	0x00, 0xf0, 0x11, 0x00


	//----- nvinfo : EIATTR_KPARAM_INFO
	.align		4
.L_1317:
        /*0058*/ 	.byte	0x04, 0x17
        /*005a*/ 	.short	(.L_1319 - .L_1318)
.L_1318:
        /*005c*/ 	.word	0x00000000
        /*0060*/ 	.short	0x000e
        /*0062*/ 	.short	0x0054
        /*0064*/ 	.byte	0x00, 0xf0, 0x11, 0x00


	//----- nvinfo : EIATTR_KPARAM_INFO
	.align		4
.L_1319:
        /*0068*/ 	.byte	0x04, 0x17
        /*006a*/ 	.short	(.L_1321 - .L_1320)
.L_1320:
        /*006c*/ 	.word	0x00000000
        /*0070*/ 	.short	0x000d
        /*0072*/ 	.short	0x0050
        /*0074*/ 	.byte	0x00, 0xf0, 0x11, 0x00


	//----- nvinfo : EIATTR_KPARAM_INFO
	.align		4
.L_1321:
        /*0078*/ 	.byte	0x04, 0x17
        /*007a*/ 	.short	(.L_1323 - .L_1322)
.L_1322:
        /*007c*/ 	.word	0x00000000
        /*0080*/ 	.short	0x000c
        /*0082*/ 	.short	0x004c
        /*0084*/ 	.byte	0x00, 0xf0, 0x11, 0x00


	//----- nvinfo : EIATTR_KPARAM_INFO
	.align		4
.L_1323:
        /*0088*/ 	.byte	0x04, 0x17
        /*008a*/ 	.short	(.L_1325 - .L_1324)
.L_1324:
        /*008c*/ 	.word	0x00000000
        /*0090*/ 	.short	0x000b
        /*0092*/ 	.short	0x0048
        /*0094*/ 	.byte	0x00, 0xf0, 0x11, 0x00


	//----- nvinfo : EIATTR_KPARAM_INFO
	.align		4
.L_1325:
        /*0098*/ 	.byte	0x04, 0x17
        /*009a*/ 	.short	(.L_1327 - .L_1326)
.L_1326:
        /*009c*/ 	.word	0x00000000
        /*00a0*/ 	.short	0x000a
        /*00a2*/ 	.short	0x0040
        /*00a4*/ 	.byte	0x00, 0xf0, 0x21, 0x00


	//----- nvinfo : EIATTR_KPARAM_INFO
	.align		4
.L_1327:
        /*00a8*/ 	.byte	0x04, 0x17
        /*00aa*/ 	.short	(.L_1329 - .L_1328)
.L_1328:
        /*00ac*/ 	.word	0x00000000
        /*00b0*/ 	.short	0x0009
        /*00b2*/ 	.short	0x0038
        /*00b4*/ 	.byte	0x00, 0xf0, 0x21, 0x00


	//----- nvinfo : EIATTR_KPARAM_INFO
	.align		4
.L_1329:
        /*00b8*/ 	.byte	0x04, 0x17
        /*00ba*/ 	.short	(.L_1331 - .L_1330)
.L_1330:
        /*00bc*/ 	.word	0x00000000
        /*00c0*/ 	.short	0x0008
        /*00c2*/ 	.short	0x0034
        /*00c4*/ 	.byte	0x00, 0xf0, 0x11, 0x00


	//----- nvinfo : EIATTR_KPARAM_INFO
	.align		4
.L_1331:
        /*00c8*/ 	.byte	0x04, 0x17
        /*00ca*/ 	.short	(.L_1333 - .L_1332)
.L_1332:
        /*00cc*/ 	.word	0x00000000
        /*00d0*/ 	.short	0x0007
        /*00d2*/ 	.short	0x0030
        /*00d4*/ 	.byte	0x00, 0xf0, 0x11, 0x00


	//----- nvinfo : EIATTR_KPARAM_INFO
	.align		4
.L_1333:
        /*00d8*/ 	.byte	0x04, 0x17
        /*00da*/ 	.short	(.L_1335 - .L_1334)
.L_1334:
        /*00dc*/ 	.word	0x00000000
        /*00e0*/ 	.short	0x0006
        /*00e2*/ 	.short	0x002c
        /*00e4*/ 	.byte	0x00, 0xf0, 0x11, 0x00


	//----- nvinfo : EIATTR_KPARAM_INFO
	.align		4
.L_1335:
        /*00e8*/ 	.byte	0x04, 0x17
        /*00ea*/ 	.short	(.L_1337 - .L_1336)
.L_1336:
        /*00ec*/ 	.word	0x00000000
        /*00f0*/ 	.short	0x0005
        /*00f2*/ 	.short	0x0028
        /*00f4*/ 	.byte	0x00, 0xf0, 0x11, 0x00


	//----- nvinfo : EIATTR_KPARAM_INFO
	.align		4
.L_1337:
        /*00f8*/ 	.byte	0x04, 0x17
        /*00fa*/ 	.short	(.L_1339 - .L_1338)
.L_1338:
        /*00fc*/ 	.word	0x00000000
        /*0100*/ 	.short	0x0004
        /*0102*/ 	.short	0x0020
        /*0104*/ 	.byte	0x00, 0xf0, 0x21, 0x00


	//----- nvinfo : EIATTR_KPARAM_INFO
	.align		4
.L_1339:
        /*0108*/ 	.byte	0x04, 0x17
        /*010a*/ 	.short	(.L_1341 - .L_1340)
.L_1340:
        /*010c*/ 	.word	0x00000000
        /*0110*/ 	.short	0x0003
        /*0112*/ 	.short	0x0018
        /*0114*/ 	.byte	0x00, 0xf0, 0x21, 0x00


	//----- nvinfo : EIATTR_KPARAM_INFO
	.align		4
.L_1341:
        /*0118*/ 	.byte	0x04, 0x17
        /*011a*/ 	.short	(.L_1343 - .L_1342)
.L_1342:
        /*011c*/ 	.word	0x00000000
        /*0120*/ 	.short	0x0002
        /*0122*/ 	.short	0x0010
        /*0124*/ 	.byte	0x00, 0xf0, 0x21, 0x00


	//----- nvinfo : EIATTR_KPARAM_INFO
	.align		4
.L_1343:
        /*0128*/ 	.byte	0x04, 0x17
        /*012a*/ 	.short	(.L_1345 - .L_1344)
.L_1344:
        /*012c*/ 	.word	0x00000000
        /*0130*/ 	.short	0x0001
        /*0132*/ 	.short	0x0008
        /*0134*/ 	.byte	0x00, 0xf0, 0x21, 0x00


	//----- nvinfo : EIATTR_KPARAM_INFO
	.align		4
.L_1345:
        /*0138*/ 	.byte	0x04, 0x17
        /*013a*/ 	.short	(.L_1347 - .L_1346)
.L_1346:
        /*013c*/ 	.word	0x00000000
        /*0140*/ 	.short	0x0000
        /*0142*/ 	.short	0x0000
        /*0144*/ 	.byte	0x00, 0xf0, 0x21, 0x00


	//----- nvinfo : EIATTR_SPARSE_MMA_MASK
	.align		4
.L_1347:
        /*0148*/ 	.byte	0x03, 0x50
        /*014a*/ 	.short	0x0000


	//----- nvinfo : EIATTR_MAXREG_COUNT
	.align		4
        /*014c*/ 	.byte	0x03, 0x1b
        /*014e*/ 	.short	0x00ff


	//----- nvinfo : EIATTR_NUM_BARRIERS
	.align		4
        /*0150*/ 	.byte	0x02, 0x4c
        /*0152*/ 	.byte	0x01
	.zero		1


	//----- nvinfo : EIATTR_MERCURY_ISA_VERSION
	.align		4
        /*0154*/ 	.byte	0x03, 0x5f
        /*0156*/ 	.short	0x0101


	//----- nvinfo : EIATTR_EXIT_INSTR_OFFSETS
	.align		4
        /*0158*/ 	.byte	0x04, 0x1c
        /*015a*/ 	.short	(.L_1349 - .L_1348)


	//   ....[0]....
.L_1348:
        /*015c*/ 	.word	0x00000330


	//   ....[1]....
        /*0160*/ 	.word	0x00000ed0


	//   ....[2]....
        /*0164*/ 	.word	0x000147c0


	//   ....[3]....
        /*0168*/ 	.word	0x00014a90


	//   ....[4]....
        /*016c*/ 	.word	0x00014ce0


	//   ....[5]....
        /*0170*/ 	.word	0x00014f30


	//   ....[6]....
        /*0174*/ 	.word	0x00015070


	//   ....[7]....
        /*0178*/ 	.word	0x00015110


	//   ....[8]....
        /*017c*/ 	.word	0x00015150


	//----- nvinfo : EIATTR_CRS_STACK_SIZE
	.align		4
.L_1349:
        /*0180*/ 	.byte	0x04, 0x1e
        /*0182*/ 	.short	(.L_1351 - .L_1350)
.L_1350:
        /*0184*/ 	.word	0x00000000


	//----- nvinfo : EIATTR_CBANK_PARAM_SIZE
	.align		4
.L_1351:
        /*0188*/ 	.byte	0x03, 0x19
        /*018a*/ 	.short	0x0074


	//----- nvinfo : EIATTR_PARAM_CBANK
	.align		4
        /*018c*/ 	.byte	0x04, 0x0a
        /*018e*/ 	.short	(.L_1353 - .L_1352)
	.align		4
.L_1352:
        /*0190*/ 	.word	index@(.nv.constant0._Z23gemm_half_q_half_kernelILi4ELi172ELb1ELb0ELi32EEvPK6__halfPKjS4_S2_PS0_iiiiPKtS7_iiiiiibS2_i)
        /*0194*/ 	.short	0x0210
        /*0196*/ 	.short	0x0074


	//----- nvinfo : EIATTR_SW_WAR
	.align		4
.L_1353:
        /*0198*/ 	.byte	0x04, 0x36
        /*019a*/ 	.short	(.L_1355 - .L_1354)
.L_1354:
        /*019c*/ 	.word	0x00000008
.L_1355:


//--------------------- .nv.info._Z23gemm_half_q_half_kernelILi4ELi176ELb1ELb0ELi32EEvPK6__halfPKjS4_S2_PS0_iiiiPKtS7_iiiiiibS2_i --------------------------
	.section	.nv.info._Z23gemm_half_q_half_kernelILi4ELi176ELb1ELb0ELi32EEvPK6__halfPKjS4_S2_PS0_iiiiPKtS7_iiiiiibS2_i,"",@"SHT_CUDA_INFO"
	.sectionflags	@""
	.align	4


	//----- nvinfo : EIATTR_CUDA_API_VERSION
	.align		4
        /*0000*/ 	.byte	0x04, 0x37
        /*0002*/ 	.short	(.L_1357 - .L_1356)
.L_1356:
        /*0004*/ 	.word	0x00000082


	//----- nvinfo : EIATTR_KPARAM_INFO
	.align		4
.L_1357:
        /*0008*/ 	.byte	0x04, 0x17
        /*000a*/ 	.short	(.L_1359 - .L_1358)
.L_1358:
        /*000c*/ 	.word	0x00000000
        /*0010*/ 	.short	0x0013
        /*0012*/ 	.short	0x0070
        /*0014*/ 	.byte	0x00, 0xf0, 0x11, 0x00


	//----- nvinfo : EIATTR_KPARAM_INFO
	.align		4
.L_1359:
        /*0018*/ 	.byte	0x04, 0x17
        /*001a*/ 	.short	(.L_1361 - .L_1360)
.L_1360:
        /*001c*/ 	.word	0x00000000
        /*0020*/ 	.short	0x0012
        /*0022*/ 	.short	0x0068
        /*0024*/ 	.byte	0x00, 0xf0, 0x21, 0x00


	//----- nvinfo : EIATTR_KPARAM_INFO
	.align		4
.L_1361:
        /*0028*/ 	.byte	0x04, 0x17
        /*002a*/ 	.short	(.L_1363 - .L_1362)
.L_1362:
        /*002c*/ 	.word	0x00000000
        /*0030*/ 	.short	0x0011
        /*0032*/ 	.short	0x0060
        /*0034*/ 	.byte	0x00, 0xf0, 0x05, 0x00


	//----- nvinfo : EIATTR_KPARAM_INFO
	.align		4
.L_1363:
        /*0038*/ 	.byte	0x04, 0x17
        /*003a*/ 	.short	(.L_1365 - .L_1364)
.L_1364:
        /*003c*/ 	.word	0x00000000
        /*0040*/ 	.short	0x0010
        /*0042*/ 	.short	0x005c
        /*0044*/ 	.byte	0x00, 0xf0, 0x11, 0x00


	//----- nvinfo : EIATTR_KPARAM_INFO
	.align		4
.L_1365:
        /*0048*/ 	.byte	0x04, 0x17
        /*004a*/ 	.short	(.L_1367 - .L_1366)
.L_1366:
        /*004c*/ 	.word	0x00000000
        /*0050*/ 	.short	0x000f
        /*0052*/ 	.short	0x0058
        /*0054*/ 	.byte	0x00, 0xf0, 0x11, 0x00


	//----- nvinfo : EIATTR_KPARAM_INFO
	.align		4
.L_1367:
        /*0058*/ 	.byte	0x04, 0x17
        /*005a*/ 	.short	(.L_1369 - .L_1368)
.L_1368:
        /*005c*/ 	.word	0x00000000
        /*0060*/ 	.short	0x000e
        /*0062*/ 	.short	0x0054
        /*0064*/ 	.byte	0x00, 0xf0, 0x11, 0x00


	//----- nvinfo : EIATTR_KPARAM_INFO
	.align		4
.L_1369:
        /*0068*/ 	.byte	0x04, 0x17
        /*006a*/ 	.short	(.L_1371 - .L_1370)
.L_1370:
        /*006c*/ 	.word	0x00000000
        /*0070*/ 	.short	0x000d
        /*0072*/ 	.short	0x0050
        /*0074*/ 	.byte	0x00, 0xf0, 0x11, 0x00


	//----- nvinfo : EIATTR_KPARAM_INFO
	.align		4
.L_1371:
        /*0078*/ 	.byte	0x04, 0x17
        /*007a*/ 	.short	(.L_1373 - .L_1372)
.L_1372:
        /*007c*/ 	.word	0x00000000
        /*0080*/ 	.short	0x000c
        /*0082*/ 	.short	0x004c
        /*0084*/ 	.byte	0x00, 0xf0, 0x11, 0x00


	//----- nvinfo : EIATTR_KPARAM_INFO
	.align		4
.L_1373:
        /*0088*/ 	.byte	0x04, 0x17
        /*008a*/ 	.short	(.L_1375 - .L_1374)
.L_1374:
        /*008c*/ 	.word	0x00000000
        /*0090*/ 	.short	0x000b
        /*0092*/ 	.short	0x0048
        /*0094*/ 	.byte	0x00, 0xf0, 0x11, 0x00


	//----- nvinfo : EIATTR_KPARAM_INFO
	.align		4
.L_1375:
        /*0098*/ 	.byte	0x04, 0x17
        /*009a*/ 	.short	(.L_1377 - .L_1376)
.L_1376:
        /*009c*/ 	.word	0x00000000
        /*00a0*/ 	.short	0x000a
        /*00a2*/ 	.short	0x0040
        /*00a4*/ 	.byte	0x00, 0xf0, 0x21, 0x00


	//----- nvinfo : EIATTR_KPARAM_INFO
	.align		4
.L_1377:
        /*00a8*/ 	.byte	0x04, 0x17
        /*00aa*/ 	.short	(.L_1379 - .L_1378)
.L_1378:
        /*00ac*/ 	.word	0x00000000
        /*00b0*/ 	.short	0x0009
        /*00b2*/ 	.short	0x0038
        /*00b4*/ 	.byte	0x00, 0xf0, 0x21, 0x00


	//----- nvinfo : EIATTR_KPARAM_INFO
	.align		4
.L_1379:
        /*00b8*/ 	.byte	0x04, 0x17
        /*00ba*/ 	.short	(.L_1381 - .L_1380)
.L_1380:
        /*00bc*/ 	.word	0x00000000
        /*00c0*/ 	.short	0x0008
        /*00c2*/ 	.short	0x0034
        /*00c4*/ 	.byte	0x00, 0xf0, 0x11, 0x00


	//----- nvinfo : EIATTR_KPARAM_INFO
	.align		4
.L_1381:
        /*00c8*/ 	.byte	0x04, 0x17
        /*00ca*/ 	.short	(.L_1383 - .L_1382)
.L_1382:
        /*00cc*/ 	.word	0x00000000
        /*00d0*/ 	.short	0x0007
        /*00d2*/ 	.short	0x0030
        /*00d4*/ 	.byte	0x00, 0xf0, 0x11, 0x00


	//----- nvinfo : EIATTR_KPARAM_INFO
	.align		4
.L_1383:
        /*00d8*/ 	.byte	0x04, 0x17
        /*00da*/ 	.short	(.L_1385 - .L_1384)
.L_1384:
        /*00dc*/ 	.word	0x00000000
        /*00e0*/ 	.short	0x0006
        /*00e2*/ 	.short	0x002c
        /*00e4*/ 	.byte	0x00, 0xf0, 0x11, 0x00


	//----- nvinfo : EIATTR_KPARAM_INFO
	.align		4
.L_1385:
        /*00e8*/ 	.byte	0x04, 0x17
        /*00ea*/ 	.short	(.L_1387 - .L_1386)
.L_1386:
        /*00ec*/ 	.word	0x00000000
        /*00f0*/ 	.short	0x0005
        /*00f2*/ 	.short	0x0028
        /*00f4*/ 	.byte	0x00, 0xf0, 0x11, 0x00


	//----- nvinfo : EIATTR_KPARAM_INFO
	.align		4
.L_1387:
        /*00f8*/ 	.byte	0x04, 0x17
        /*00fa*/ 	.short	(.L_1389 - .L_1388)
.L_1388:
        /*00fc*/ 	.word	0x00000000
        /*0100*/ 	.short	0x0004
        /*0102*/ 	.short	0x0020
        /*0104*/ 	.byte	0x00, 0xf0, 0x21, 0x00


	//----- nvinfo : EIATTR_KPARAM_INFO
	.align		4
.L_1389:
        /*0108*/ 	.byte	0x04, 0x17
        /*010a*/ 	.short	(.L_1391 - .L_1390)
.L_1390:
        /*010c*/ 	.word	0x00000000
        /*0110*/ 	.short	0x0003
        /*0112*/ 	.short	0x0018
        /*0114*/ 	.byte	0x00, 0xf0, 0x21, 0x00


	//----- nvinfo : EIATTR_KPARAM_INFO
	.align		4
.L_1391:
        /*0118*/ 	.byte	0x04, 0x17
        /*011a*/ 	.short	(.L_1393 - .L_1392)
.L_1392:
        /*011c*/ 	.word	0x00000000
        /*0120*/ 	.short	0x0002
        /*0122*/ 	.short	0x0010
        /*0124*/ 	.byte	0x00, 0xf0, 0x21, 0x00


	//----- nvinfo : EIATTR_KPARAM_INFO
	.align		4
.L_1393:
        /*0128*/ 	.byte	0x04, 0x17
        /*012a*/ 	.short	(.L_1395 - .L_1394)
.L_1394:
        /*012c*/ 	.word	0x00000000
        /*0130*/ 	.short	0x0001
        /*0132*/ 	.short	0x0008
        /*0134*/ 	.byte	0x00, 0xf0, 0x21, 0x00


	//----- nvinfo : EIATTR_KPARAM_INFO
	.align		4
.L_1395:
        /*0138*/ 	.byte	0x04, 0x17
        /*013a*/ 	.short	(.L_1397 - .L_1396)
.L_1396:
        /*013c*/ 	.word	0x00000000
        /*0140*/ 	.short	0x0000
        /*0142*/ 	.short	0x0000
        /*0144*/ 	.byte	0x00, 0xf0, 0x21, 0x00


	//----- nvinfo : EIATTR_SPARSE_MMA_MASK
	.align		4
.L_1397:
        /*0148*/ 	.byte	0x03, 0x50
        /*014a*/ 	.short	0x0000


	//----- nvinfo : EIATTR_MAXREG_COUNT
	.align		4
        /*014c*/ 	.byte	0x03, 0x1b
        /*014e*/ 	.short	0x00ff


	//----- nvinfo : EIATTR_NUM_BARRIERS
	.align		4
        /*0150*/ 	.byte	0x02, 0x4c
        /*0152*/ 	.byte	0x01
	.zero		1


	//----- nvinfo : EIATTR_MERCURY_ISA_VERSION
	.align		4
        /*0154*/ 	.byte	0x03, 0x5f
        /*0156*/ 	.short	0x0101


	//----- nvinfo : EIATTR_EXIT_INSTR_OFFSETS
	.align		4
        /*0158*/ 	.byte	0x04, 0x1c
        /*015a*/ 	.short	(.L_1399 - .L_1398)


	//   ....[0]....
.L_1398:
        /*015c*/ 	.word	0x00000330


	//   ....[1]....
        /*0160*/ 	.word	0x00000ed0


	//   ....[2]....
        /*0164*/ 	.word	0x0000e200


	//   ....[3]....
        /*0168*/ 	.word	0x0000e4d0


	//   ....[4]....
        /*016c*/ 	.word	0x0000e720


	//   ....[5]....
        /*0170*/ 	.word	0x0000e970


	//   ....[6]....
        /*0174*/ 	.word	0x0000eab0


	//   ....[7]....
        /*0178*/ 	.word	0x0000eb50


	//   ....[8]....
        /*017c*/ 	.word	0x0000eb90


	//----- nvinfo : EIATTR_CRS_STACK_SIZE
	.align		4
.L_1399:
        /*0180*/ 	.byte	0x04, 0x1e
        /*0182*/ 	.short	(.L_1401 - .L_1400)
.L_1400:
        /*0184*/ 	.word	0x00000000


	//----- nvinfo : EIATTR_CBANK_PARAM_SIZE
	.align		4
.L_1401:
        /*0188*/ 	.byte	0x03, 0x19
        /*018a*/ 	.short	0x0074


	//----- nvinfo : EIATTR_PARAM_CBANK
	.align		4
        /*018c*/ 	.byte	0x04, 0x0a
        /*018e*/ 	.short	(.L_1403 - .L_1402)
	.align		4
.L_1402:
        /*0190*/ 	.word	index@(.nv.constant0._Z23gemm_half_q_half_kernelILi4ELi176ELb1ELb0ELi32EEvPK6__halfPKjS4_S2_PS0_iiiiPKtS7_iiiiiibS2_i)
        /*0194*/ 	.short	0x0210
        /*0196*/ 	.short	0x0074


	//----- nvinfo : EIATTR_SW_WAR
	.align		4
.L_1403:
        /*0198*/ 	.byte	0x04, 0x36
        /*019a*/ 	.short	(.L_1405 - .L_1404)
.L_1404:
        /*019c*/ 	.word	0x00000008
.L_1405:


//--------------------- .nv.info._Z23gemm_half_q_half_kernelILi4ELi152ELb1ELb0ELi32EEvPK6__halfPKjS4_S2_PS0_iiiiPKtS7_iiiiiibS2_i --------------------------
	.section	.nv.info._Z23gemm_half_q_half_kernelILi4ELi152ELb1ELb0ELi32EEvPK6__halfPKjS4_S2_PS0_iiiiPKtS7_iiiiiibS2_i,"",@"SHT_CUDA_INFO"
	.sectionflags	@""
	.align	4


	//----- nvinfo : EIATTR_CUDA_API_VERSION
	.align		4
        /*0000*/ 	.byte	0x04, 0x37
        /*0002*/ 	.short	(.L_1407 - .L_1406)
.L_1406:
        /*0004*/ 	.word	0x00000082


	//----- nvinfo : EIATTR_KPARAM_INFO
	.align		4
.L_1407:
        /*0008*/ 	.byte	0x04, 0x17
        /*000a*/ 	.short	(.L_1409 - .L_1408)
.L_1408:
        /*000c*/ 	.word	0x00000000
        /*0010*/ 	.short	0x0013
        /*0012*/ 	.short	0x0070
        /*0014*/ 	.byte	0x00, 0xf0, 0x11, 0x00


	//----- nvinfo : EIATTR_KPARAM_INFO
	.align		4
.L_1409:
        /*0018*/ 	.byte	0x04, 0x17
        /*001a*/ 	.short	(.L_1411 - .L_1410)
.L_1410:
        /*001c*/ 	.word	0x00000000
        /*0020*/ 	.short	0x0012
        /*0022*/ 	.short	0x0068
        /*0024*/ 	.byte	0x00, 0xf0, 0x21, 0x00


	//----- nvinfo : EIATTR_KPARAM_INFO
	.align		4
.L_1411:
        /*0028*/ 	.byte	0x04, 0x17
        /*002a*/ 	.short	(.L_1413 - .L_1412)
.L_1412:
        /*002c*/ 	.word	0x00000000
        /*0030*/ 	.short	0x0011
        /*0032*/ 	.short	0x0060
        /*0034*/ 	.byte	0x00, 0xf0, 0x05, 0x00


	//----- nvinfo : EIATTR_KPARAM_INFO
	.align		4
.L_1413:
        /*0038*/ 	.byte	0x04, 0x17
        /*003a*/ 	.short	(.L_1415 - .L_1414)
.L_1414:
        /*003c*/ 	.word	0x00000000
        /*0040*/ 	.short	0x0010
        /*0042*/ 	.short	0x005c
        /*0044*/ 	.byte	0x00, 0xf0, 0x11, 0x00


	//----- nvinfo : EIATTR_KPARAM_INFO
	.align		4
.L_1415:
        /*0048*/ 	.byte	0x04, 0x17
        /*004a*/ 	.short	(.L_1417 - .L_1416)
.L_1416:
        /*004c*/ 	.word	0x00000000
        /*0050*/ 	.short	0x000f
        /*0052*/ 	.short	0x0058
        /*0054*/ 	.byte	0x00, 0xf0, 0x11, 0x00


	//----- nvinfo : EIATTR_KPARAM_INFO
	.align		4
.L_1417:
        /*0058*/ 	.byte	0x04, 0x17
        /*005a*/ 	.short	(.L_1419 - .L_1418)
.L_1418:
        /*005c*/ 	.word	0x00000000
        /*0060*/ 	.short	0x000e
        /*0062*/ 	.short	0x0054
        /*0064*/ 	.byte	0x00, 0xf0, 0x11, 0x00


	//----- nvinfo : EIATTR_KPARAM_INFO
	.align		4
.L_1419:
        /*0068*/ 	.byte	0x04, 0x17
        /*006a*/ 	.short	(.L_1421 - .L_1420)
.L_1420:
        /*006c*/ 	.word	0x00000000
        /*0070*/ 	.short	0x000d
        /*0072*/ 	.short	0x0050
        /*0074*/ 	.byte	0x00, 0xf0, 0x11, 0x00


	//----- nvinfo : EIATTR_KPARAM_INFO
	.align		4
.L_1421:
        /*0078*/ 	.byte	0x04, 0x17
        /*007a*/ 	.short	(.L_1423 - .L_1422)
.L_1422:
        /*007c*/ 	.word	0x00000000
        /*0080*/ 	.short	0x000c
        /*0082*/ 	.short	0x004c
        /*0084*/ 	.byte	0x00, 0xf0, 0x11, 0x00


	//----- nvinfo : EIATTR_KPARAM_INFO
	.align		4
.L_1423:
        /*0088*/ 	.byte	0x04, 0x17
        /*008a*/ 	.short	(.L_1425 - .L_1424)
.L_1424:
        /*008c*/ 	.word	0x00000000
        /*0090*/ 	.short	0x000b
        /*0092*/ 	.short	0x0048
        /*0094*/ 	.byte	0x00, 0xf0, 0x11, 0x00


	//----- nvinfo : EIATTR_KPARAM_INFO
	.align		4
.L_1425:
        /*0098*/ 	.byte	0x04, 0x17
        /*009a*/ 	.short	(.L_1427 - .L_1426)
.L_1426:
        /*009c*/ 	.word	0x00000000
        /*00a0*/ 	.short	0x000a
        /*00a2*/ 	.short	0x0040
        /*00a4*/ 	.byte	0x00, 0xf0, 0x21, 0x00


	//----- nvinfo : EIATTR_KPARAM_INFO
	.align		4
.L_1427:
        /*00a8*/ 	.byte	0x04, 0x17
        /*00aa*/ 	.short	(.L_1429 - .L_1428)
.L_1428:
        /*00ac*/ 	.word	0x00000000
        /*00b0*/ 	.short	0x0009
        /*00b2*/ 	.short	0x0038
        /*00b4*/ 	.byte	0x00, 0xf0, 0x21, 0x00


	//----- nvinfo : EIATTR_KPARAM_INFO
	.align		4
.L_1429:
        /*00b8*/ 	.byte	0x04, 0x17
        /*00ba*/ 	.short	(.L_1431 - .L_1430)
.L_1430:
        /*00bc*/ 	.word	0x00000000
        /*00c0*/ 	.short	0x0008
        /*00c2*/ 	.short	0x0034
        /*00c4*/ 	.byte	0x00, 0xf0, 0x11, 0x00


	//----- nvinfo : EIATTR_KPARAM_INFO
	.align		4
.L_1431:
        /*00c8*/ 	.byte	0x04, 0x17
        /*00ca*/ 	.short	(.L_1433 - .L_1432)
.L_1432:
        /*00cc*/ 	.word	0x00000000
        /*00d0*/ 	.short	0x0007
        /*00d2*/ 	.short	0x0030
        /*00d4*/ 	.byte	0x00, 0xf0, 0x11, 0x00


	//----- nvinfo : EIATTR_KPARAM_INFO
	.align		4
.L_1433:
        /*00d8*/ 	.byte	0x04, 0x17
        /*00da*/ 	.short	(.L_1435 - .L_1434)
.L_1434:
        /*00dc*/ 	.word	0x00000000
        /*00e0*/ 	.short	0x0006
        /*00e2*/ 	.short	0x002c
        /*00e4*/ 	.byte	0x00, 0xf0, 0x11, 0x00


	//----- nvinfo : EIATTR_KPARAM_INFO
	.align		4
.L_1435:
        /*00e8*/ 	.byte	0x04, 0x17
        /*00ea*/ 	.short	(.L_1437 - .L_1436)
.L_1436:
        /*00ec*/ 	.word	0x00000000
        /*00f0*/ 	.short	0x0005
        /*00f2*/ 	.short	0x0028
        /*00f4*/ 	.byte	0x00, 0xf0, 0x11, 0x00


	//----- nvinfo : EIATTR_KPARAM_INFO
	.align		4
.L_1437:
        /*00f8*/ 	.byte	0x04, 0x17
        /*00fa*/ 	.short	(.L_1439 - .L_1438)
.L_1438:
        /*00fc*/ 	.word	0x00000000
        /*0100*/ 	.short	0x0004
        /*0102*/ 	.short	0x0020
        /*0104*/ 	.byte	0x00, 0xf0, 0x21, 0x00


	//----- nvinfo : EIATTR_KPARAM_INFO
	.align		4
.L_1439:
        /*0108*/ 	.byte	0x04, 0x17
        /*010a*/ 	.short	(.L_1441 - .L_1440)
.L_1440:
        /*010c*/ 	.word	0x00000000
        /*0110*/ 	.short	0x0003
        /*0112*/ 	.short	0x0018
        /*0114*/ 	.byte	0x00, 0xf0, 0x21, 0x00


	//----- nvinfo : EIATTR_KPARAM_INFO
	.align		4
.L_1441:
        /*0118*/ 	.byte	0x04, 0x17
        /*011a*/ 	.short	(.L_1443 - .L_1442)
.L_1442:
        /*011c*/ 	.word	0x00000000
        /*0120*/ 	.short	0x0002
        /*0122*/ 	.short	0x0010
        /*0124*/ 	.byte	0x00, 0xf0, 0x21, 0x00


	//----- nvinfo : EIATTR_KPARAM_INFO
	.align		4
.L_1443:
        /*0128*/ 	.byte	0x04, 0x17
        /*012a*/ 	.short	(.L_1445 - .L_1444)
.L_1444:
        /*012c*/ 	.word	0x00000000
        /*0130*/ 	.short	0x0001
        /*0132*/ 	.short	0x0008
        /*0134*/ 	.byte	0x00, 0xf0, 0x21, 0x00


	//----- nvinfo : EIATTR_KPARAM_INFO
	.align		4
.L_1445:
        /*0138*/ 	.byte	0x04, 0x17
        /*013a*/ 	.short	(.L_1447 - .L_1446)
.L_1446:
        /*013c*/ 	.word	0x00000000
        /*0140*/ 	.short	0x0000
        /*0142*/ 	.short	0x0000
        /*0144*/ 	.byte	0x00, 0xf0, 0x21, 0x00


	//----- nvinfo : EIATTR_SPARSE_MMA_MASK
	.align		4
.L_1447:
        /*0148*/ 	.byte	0x03, 0x50
        /*014a*/ 	.short	0x0000


	//----- nvinfo : EIATTR_MAXREG_COUNT
	.align		4
        /*014c*/ 	.byte	0x03, 0x1b
        /*014e*/ 	.short	0x00ff


	//----- nvinfo : EIATTR_NUM_BARRIERS
	.align		4
        /*0150*/ 	.byte	0x02, 0x4c
        /*0152*/ 	.byte	0x01
	.zero		1


	//----- nvinfo : EIATTR_MERCURY_ISA_VERSION
	.align		4
        /*0154*/ 	.byte	0x03, 0x5f
        /*0156*/ 	.short	0x0101


	//----- nvinfo : EIATTR_EXIT_INSTR_OFFSETS
	.align		4
        /*0158*/ 	.byte	0x04, 0x1c
        /*015a*/ 	.short	(.L_1449 - .L_1448)


	//   ....[0]....
.L_1448:
        /*015c*/ 	.word	0x00000330


	//   ....[1]....
        /*0160*/ 	.word	0x00000ed0


	//   ....[2]....
        /*0164*/ 	.word	0x00011ef0


	//   ....[3]....
        /*0168*/ 	.word	0x000121c0


	//   ....[4]....
        /*016c*/ 	.word	0x00012410


	//   ....[5]....
        /*0170*/ 	.word	0x00012660


	//   ....[6]....
        /*0174*/ 	.word	0x000127a0


	//   ....[7]....
        /*0178*/ 	.word	0x00012840


	//   ....[8]....
        /*017c*/ 	.word	0x00012880


	//----- nvinfo : EIATTR_CRS_STACK_SIZE
	.align		4
.L_1449:
        /*0180*/ 	.byte	0x04, 0x1e
        /*0182*/ 	.short	(.L_1451 - .L_1450)
.L_1450:
        /*0184*/ 	.word	0x00000000


	//----- nvinfo : EIATTR_CBANK_PARAM_SIZE
	.align		4
.L_1451:
        /*0188*/ 	.byte	0x03, 0x19
        /*018a*/ 	.short	0x0074


	//----- nvinfo : EIATTR_PARAM_CBANK
	.align		4
        /*018c*/ 	.byte	0x04, 0x0a
        /*018e*/ 	.short	(.L_1453 - .L_1452)
	.align		4
.L_1452:
        /*0190*/ 	.word	index@(.nv.constant0._Z23gemm_half_q_half_kernelILi4ELi152ELb1ELb0ELi32EEvPK6__halfPKjS4_S2_PS0_iiiiPKtS7_iiiiiibS2_i)
        /*0194*/ 	.short	0x0210
        /*0196*/ 	.short	0x0074


	//----- nvinfo : EIATTR_SW_WAR
	.align		4
.L_1453:
        /*0198*/ 	.byte	0x04, 0x36
        /*019a*/ 	.short	(.L_1455 - .L_1454)
.L_1454:
        /*019c*/ 	.word	0x00000008
.L_1455:


//--------------------- .nv.info._Z23gemm_half_q_half_kernelILi4ELi140ELb1ELb0ELi32EEvPK6__halfPKjS4_S2_PS0_iiiiPKtS7_iiiiiibS2_i --------------------------
	.section	.nv.info._Z23gemm_half_q_half_kernelILi4ELi140ELb1ELb0ELi32EEvPK6__halfPKjS4_S2_PS0_iiiiPKtS7_iiiiiibS2_i,"",@"SHT_CUDA_INFO"
	.sectionflags	@""
	.align	4


	//----- nvinfo : EIATTR_CUDA_API_VERSION
	.align		4
        /*0000*/ 	.byte	0x04, 0x37
        /*0002*/ 	.short	(.L_1457 - .L_1456)
.L_1456:
        /*0004*/ 	.word	0x00000082


	//----- nvinfo : EIATTR_KPARAM_INFO
	.align		4
.L_1457:
        /*0008*/ 	.byte	0x04, 0x17
        /*000a*/ 	.short	(.L_1459 - .L_1458)
.L_1458:
        /*000c*/ 	.word	0x00000000
        /*0010*/ 	.short	0x0013
        /*0012*/ 	.short	0x0070
        /*0014*/ 	.byte	0x00, 0xf0, 0x11, 0x00


	//----- nvinfo : EIATTR_KPARAM_INFO
	.align		4
.L_1459:
        /*0018*/ 	.byte	0x04, 0x17
        /*001a*/ 	.short	(.L_1461 - .L_1460)
.L_1460:
        /*001c*/ 	.word	0x00000000
        /*0020*/ 	.short	0x0012
        /*0022*/ 	.short	0x0068
        /*0024*/ 	.byte	0x00, 0xf0, 0x21, 0x00


	//----- nvinfo : EIATTR_KPARAM_INFO
	.align		4
.L_1461:
        /*0028*/ 	.byte	0x04, 0x17
        /*002a*/ 	.short	(.L_1463 - .L_1462)
.L_1462:
        /*002c*/ 	.word	0x00000000
        /*0030*/ 	.short	0x0011
        /*0032*/ 	.short	0x0060
        /*0034*/ 	.byte	0x00, 0xf0, 0x05, 0x00


	//----- nvinfo : EIATTR_KPARAM_INFO
	.align		4
.L_1463:
        /*0038*/ 	.byte	0x04, 0x17
        /*003a*/ 	.short	(.L_1465 - .L_1464)
.L_1464:
        /*003c*/ 	.word	0x00000000
        /*0040*/ 	.short	0x0010
        /*0042*/ 	.short	0x005c
        /*0044*/ 	.byte	0x00, 0xf0, 0x11, 0x00


	//----- nvinfo : EIATTR_KPARAM_INFO
	.align		4
.L_1465:
        /*0048*/ 	.byte	0x04, 0x17
        /*004a*/ 	.short	(.L_1467 - .L_1466)
.L_1466:
        /*004c*/ 	.word	0x00000000
        /*0050*/ 	.short	0x000f
        /*0052*/ 	.short	0x0058
        /*0054*/ 	.byte	0x00, 0xf0, 0x11, 0x00


	//----- nvinfo : EIATTR_KPARAM_INFO
	.align		4
.L_1467:
        /*0058*/ 	.byte	0x04, 0x17
        /*005a*/ 	.short	(.L_1469 - .L_1468)
.L_1468:
        /*005c*/ 	.word	0x00000000
        /*0060*/ 	.short	0x000e
        /*0062*/ 	.short	0x0054
        /*0064*/ 	.byte	0x00, 0xf0, 0x11, 0x00


	//----- nvinfo : EIATTR_KPARAM_INFO
	.align		4
.L_1469:
        /*0068*/ 	.byte	0x04, 0x17
        /*006a*/ 	.short	(.L_1471 - .L_1470)
.L_1470:
        /*006c*/ 	.word	0x00000000
        /*0070*/ 	.short	0x000d
        /*0072*/ 	.short	0x0050
        /*0074*/ 	.byte	0x00, 0xf0, 0x11, 0x00


	//----- nvinfo : EIATTR_KPARAM_INFO
	.align		4
.L_1471:
        /*0078*/ 	.byte	0x04, 0x17
        /*007a*/ 	.short	(.L_1473 - .L_1472)
.L_1472:
        /*007c*/ 	.word	0x00000000
        /*0080*/ 	.short	0x000c
        /*0082*/ 	.short	0x004c
        /*0084*/ 	.byte	0x00, 0xf0, 0x11, 0x00


	//----- nvinfo : EIATTR_KPARAM_INFO
	.align		4
.L_1473:
        /*0088*/ 	.byte	0x04, 0x17
        /*008a*/ 	.short	(.L_1475 - .L_1474)
.L_1474:
        /*008c*/ 	.word	0x00000000
        /*0090*/ 	.short	0x000b
        /*0092*/ 	.short	0x0048
        /*0094*/ 	.byte	0x00, 0xf0, 0x11, 0x00


	//----- nvinfo : EIATTR_KPARAM_INFO
	.align		4
.L_1475:
        /*0098*/ 	.byte	0x04, 0x17
        /*009a*/ 	.short	(.L_1477 - .L_1476)
.L_1476:
        /*009c*/ 	.word	0x00000000
        /*00a0*/ 	.short	0x000a
        /*00a2*/ 	.short	0x0040
        /*00a4*/ 	.byte	0x00, 0xf0, 0x21, 0x00


	//----- nvinfo : EIATTR_KPARAM_INFO
	.align		4
.L_1477:
        /*00a8*/ 	.byte	0x04, 0x17
        /*00aa*/ 	.short	(.L_1479 - .L_1478)
.L_1478:
        /*00ac*/ 	.word	0x00000000
        /*00b0*/ 	.short	0x0009
        /*00b2*/ 	.short	0x0038
        /*00b4*/ 	.byte	0x00, 0xf0, 0x21, 0x00


	//----- nvinfo : EIATTR_KPARAM_INFO
	.align		4
.L_1479:
        /*00b8*/ 	.byte	0x04, 0x17
        /*00ba*/ 	.short	(.L_1481 - .L_1480)
.L_1480:
        /*00bc*/ 	.word	0x00000000
        /*00c0*/ 	.short	0x0008
        /*00c2*/ 	.short	0x0034
        /*00c4*/ 	.byte	0x00, 0xf0, 0x11, 0x00


	//----- nvinfo : EIATTR_KPARAM_INFO
	.align		4
.L_1481:
        /*00c8*/ 	.byte	0x04, 0x17
        /*00ca*/ 	.short	(.L_1483 - .L_1482)
.L_1482:
        /*00cc*/ 	.word	0x00000000
        /*00d0*/ 	.short	0x0007
        /*00d2*/ 	.short	0x0030
        /*00d4*/ 	.byte	0x00, 0xf0, 0x11, 0x00


	//----- nvinfo : EIATTR_KPARAM_INFO
	.align		4
.L_1483:
        /*00d8*/ 	.byte	0x04, 0x17
        /*00da*/ 	.short	(.L_1485 - .L_1484)
.L_1484:
        /*00dc*/ 	.word	0x00000000
        /*00e0*/ 	.short	0x0006
        /*00e2*/ 	.short	0x002c
        /*00e4*/ 	.byte	0x00, 0xf0, 0x11, 0x00


	//----- nvinfo : EIATTR_KPARAM_INFO
	.align		4
.L_1485:
        /*00e8*/ 	.byte	0x04, 0x17
        /*00ea*/ 	.short	(.L_1487 - .L_1486)
.L_1486:
        /*00ec*/ 	.word	0x00000000
        /*00f0*/ 	.short	0x0005
        /*00f2*/ 	.short	0x0028
        /*00f4*/ 	.byte	0x00, 0xf0, 0x11, 0x00


	//----- nvinfo : EIATTR_KPARAM_INFO
	.align		4
.L_1487:
        /*00f8*/ 	.byte	0x04, 0x17
        /*00fa*/ 	.short	(.L_1489 - .L_1488)
.L_1488:
        /*00fc*/ 	.word	0x00000000
        /*0100*/ 	.short	0x0004
        /*0102*/ 	.short	0x0020
        /*0104*/ 	.byte	0x00, 0xf0, 0x21, 0x00


	//----- nvinfo : EIATTR_KPARAM_INFO
	.align		4
.L_1489:
        /*0108*/ 	.byte	0x04, 0x17
        /*010a*/ 	.short	(.L_1491 - .L_1490)
.L_1490:
        /*010c*/ 	.word	0x00000000
        /*0110*/ 	.short	0x0003
        /*0112*/ 	.short	0x0018
        /*0114*/ 	.byte	0x00, 0xf0, 0x21, 0x00


	//----- nvinfo : EIATTR_KPARAM_INFO
	.align		4
.L_1491:
        /*0118*/ 	.byte	0x04, 0x17
        /*011a*/ 	.short	(.L_1493 - .L_1492)
.L_1492:
        /*011c*/ 	.word	0x00000000
        /*0120*/ 	.short	0x0002
        /*0122*/ 	.short	0x0010
        /*0124*/ 	.byte	0x00, 0xf0, 0x21, 0x00


	//----- nvinfo : EIATTR_KPARAM_INFO
	.align		4
.L_1493:
        /*0128*/ 	.byte	0x04, 0x17
        /*012a*/ 	.short	(.L_1495 - .L_1494)
.L_1494:
        /*012c*/ 	.word	0x00000000
        /*0130*/ 	.short	0x0001
        /*0132*/ 	.short	0x0008
        /*0134*/ 	.byte	0x00, 0xf0, 0x21, 0x00


	//----- nvinfo : EIATTR_KPARAM_INFO
	.align		4
.L_1495:
        /*0138*/ 	.byte	0x04, 0x17
        /*013a*/ 	.short	(.L_1497 - .L_1496)
.L_1496:
        /*013c*/ 	.word	0x00000000
        /*0140*/ 	.short	0x0000
        /*0142*/ 	.short	0x0000
        /*0144*/ 	.byte	0x00, 0xf0, 0x21, 0x00


	//----- nvinfo : EIATTR_SPARSE_MMA_MASK
	.align		4
.L_1497:
        /*0148*/ 	.byte	0x03, 0x50
        /*014a*/ 	.short	0x0000


	//----- nvinfo : EIATTR_MAXREG_COUNT
	.align		4
        /*014c*/ 	.byte	0x03, 0x1b
        /*014e*/ 	.short	0x00ff


	//----- nvinfo : EIATTR_NUM_BARRIERS
	.align		4
        /*0150*/ 	.byte	0x02, 0x4c
        /*0152*/ 	.byte	0x01
	.zero		1


	//----- nvinfo : EIATTR_MERCURY_ISA_VERSION
	.align		4
        /*0154*/ 	.byte	0x03, 0x5f
        /*0156*/ 	.short	0x0101


	//----- nvinfo : EIATTR_EXIT_INSTR_OFFSETS
	.align		4
        /*0158*/ 	.byte	0x04, 0x1c
        /*015a*/ 	.short	(.L_1499 - .L_1498)


	//   ....[0]....
.L_1498:
        /*015c*/ 	.word	0x00000330


	//   ....[1]....
        /*0160*/ 	.word	0x00000ed0


	//   ....[2]....
        /*0164*/ 	.word	0x00011d50


	//   ....[3]....
        /*0168*/ 	.word	0x00012020


	//   ....[4]....
        /*016c*/ 	.word	0x00012270


	//   ....[5]....
        /*0170*/ 	.word	0x000124c0


	//   ....[6]....
        /*0174*/ 	.word	0x00012600


	//   ....[7]....
        /*0178*/ 	.word	0x000126a0


	//   ....[8]....
        /*017c*/ 	.word	0x000126e0


	//----- nvinfo : EIATTR_CRS_STACK_SIZE
	.align		4
.L_1499:
        /*0180*/ 	.byte	0x04, 0x1e
        /*0182*/ 	.short	(.L_1501 - .L_1500)
.L_1500:
        /*0184*/ 	.word	0x00000000


	//----- nvinfo : EIATTR_CBANK_PARAM_SIZE
	.align		4
.L_1501:
        /*0188*/ 	.byte	0x03, 0x19
        /*018a*/ 	.short	0x0074


	//----- nvinfo : EIATTR_PARAM_CBANK
	.align		4
        /*018c*/ 	.byte	0x04, 0x0a
        /*018e*/ 	.short	(.L_1503 - .L_1502)
	.align		4
.L_1502:
        /*0190*/ 	.word	index@(.nv.constant0._Z23gemm_half_q_half_kernelILi4ELi140ELb1ELb0ELi32EEvPK6__halfPKjS4_S2_PS0_iiiiPKtS7_iiiiiibS2_i)
        /*0194*/ 	.short	0x0210
        /*0196*/ 	.short	0x0074


	//----- nvinfo : EIATTR_SW_WAR
	.align		4
.L_1503:
        /*0198*/ 	.byte	0x04, 0x36
        /*019a*/ 	.short	(.L_1505 - .L_1504)
.L_1504:
        /*019c*/ 	.word	0x00000008
.L_1505:


//--------------------- .nv.info._Z23gemm_half_q_half_kernelILi4ELi20ELb1ELb0ELi32EEvPK6__halfPKjS4_S2_PS0_iiiiPKtS7_iiiiiibS2_i --------------------------
	.section	.nv.info._Z23gemm_half_q_half_kernelILi4ELi20ELb1ELb0ELi32EEvPK6__halfPKjS4_S2_PS0_iiiiPKtS7_iiiiiibS2_i,"",@"SHT_CUDA_INFO"
	.sectionflags	@""
	.align	4


	//----- nvinfo : EIATTR_CUDA_API_VERSION
	.align		4
        /*0000*/ 	.byte	0x04, 0x37
        /*0002*/ 	.short	(.L_1507 - .L_1506)
.L_1506:
        /*0004*/ 	.word	0x00000082


	//----- nvinfo : EIATTR_KPARAM_INFO
	.align		4
.L_1507:
        /*0008*/ 	.byte	0x04, 0x17
        /*000a*/ 	.short	(.L_1509 - .L_1508)
.L_1508:
        /*000c*/ 	.word	0x00000000
        /*0010*/ 	.short	0x0013
        /*0012*/ 	.short	0x0070
        /*0014*/ 	.byte	0x00, 0xf0, 0x11, 0x00


	//----- nvinfo : EIATTR_KPARAM_INFO
	.align		4
.L_1509:
        /*0018*/ 	.byte	0x04, 0x17
        /*001a*/ 	.short	(.L_1511 - .L_1510)
.L_1510:
        /*001c*/ 	.word	0x00000000
        /*0020*/ 	.short	0x0012
        /*0022*/ 	.short	0x0068
        /*0024*/ 	.byte	0x00, 0xf0, 0x21, 0x00


	//----- nvinfo : EIATTR_KPARAM_INFO
	.align		4
.L_1511:
        /*0028*/ 	.byte	0x04, 0x17
        /*002a*/ 	.short	(.L_1513 - .L_1512)
.L_1512:
        /*002c*/ 	.word	0x00000000
        /*0030*/ 	.short	0x0011
        /*0032*/ 	.short	0x0060
        /*0034*/ 	.byte	0x00, 0xf0, 0x05, 0x00


	//----- nvinfo : EIATTR_KPARAM_INFO
	.align		4
.L_1513:
        /*0038*/ 	.byte	0x04, 0x17
        /*003a*/ 	.short	(.L_1515 - .L_1514)
.L_1514:
        /*003c*/ 	.word	0x00000000
        /*0040*/ 	.short	0x0010
        /*0042*/ 	.short	0x005c
        /*0044*/ 	.byte	0x00, 0xf0, 0x11, 0x00


	//----- nvinfo : EIATTR_KPARAM_INFO
	.align		4
.L_1515:
        /*0048*/ 	.byte	0x04, 0x17
        /*004a*/ 	.short	(.L_1517 - .L_1516)
.L_1516:
        /*004c*/ 	.word	0x00000000
        /*0050*/ 	.short	0x000f
        /*0052*/ 	.short	0x0058
        /*0054*/ 	.byte	0x00, 0xf0, 0x11, 0x00


	//----- nvinfo : EIATTR_KPARAM_INFO
	.align		4
.L_1517:
        /*0058*/ 	.byte	0x04, 0x17
        /*005a*/ 	.short	(.L_1519 - .L_1518)
.L_1518:
        /*005c*/ 	.word	0x00000000
        /*0060*/ 	.short	0x000e
        /*0062*/ 	.short	0x0054
        /*0064*/ 	.byte	0x00, 0xf0, 0x11, 0x00


	//----- nvinfo : EIATTR_KPARAM_INFO
	.align		4
.L_1519:
        /*0068*/ 	.byte	0x04, 0x17
        /*006a*/ 	.short	(.L_1521 - .L_1520)
.L_1520:
        /*006c*/ 	.word	0x00000000
        /*0070*/ 	.short	0x000d
        /*0072*/ 	.short	0x0050
        /*0074*/ 	.byte	0x00, 0xf0, 0x11, 0x00


	//----- nvinfo : EIATTR_KPARAM_INFO
	.align		4
.L_1521:
        /*0078*/ 	.byte	0x04, 0x17
        /*007a*/ 	.short	(.L_1523 - .L_1522)
.L_1522:
        /*007c*/ 	.word	0x00000000
        /*0080*/ 	.short	0x000c
        /*0082*/ 	.short	0x004c
        /*0084*/ 	.byte	0x00, 0xf0, 0x11, 0x00


	//----- nvinfo : EIATTR_KPARAM_INFO
	.align		4
.L_1523:
        /*0088*/ 	.byte	0x04, 0x17
        /*008a*/ 	.short	(.L_1525 - .L_1524)
.L_1524:
        /*008c*/ 	.word	0x00000000
        /*0090*/ 	.short	0x000b
        /*0092*/ 	.short	0x0048
        /*0094*/ 	.byte	0x00, 0xf0, 0x11, 0x00


	//----- nvinfo : EIATTR_KPARAM_INFO
	.align		4
.L_1525:
        /*0098*/ 	.byte	0x04, 0x17
        /*009a*/ 	.short	(.L_1527 - .L_1526)
.L_1526:
        /*009c*/ 	.word	0x00000000
        /*00a0*/ 	.short	0x000a
        /*00a2*/ 	.short	0x0040
        /*00a4*/ 	.byte	0x00, 0xf0, 0x21, 0x00


	//----- nvinfo : EIATTR_KPARAM_INFO
	.align		4
.L_1527:
        /*00a8*/ 	.byte	0x04, 0x17
        /*00aa*/ 	.short	(.L_1529 - .L_1528)
.L_1528:
        /*00ac*/ 	.word	0x00000000
        /*00b0*/ 	.short	0x0009
        /*00b2*/ 	.short	0x0038
        /*00b4*/ 	.byte	0x00, 0xf0, 0x21, 0x00


	//----- nvinfo : EIATTR_KPARAM_INFO
	.align		4
.L_1529:
        /*00b8*/ 	.byte	0x04, 0x17
        /*00ba*/ 	.short	(.L_1531 - .L_1530)
.L_1530:
        /*00bc*/ 	.word	0x00000000
        /*00c0*/ 	.short	0x0008
        /*00c2*/ 	.short	0x0034
        /*00c4*/ 	.byte	0x00, 0xf0, 0x11, 0x00


	//----- nvinfo : EIATTR_KPARAM_INFO
	.align		4
.L_1531:
        /*00c8*/ 	.byte	0x04, 0x17
        /*00ca*/ 	.short	(.L_1533 - .L_1532)
.L_1532:
        /*00cc*/ 	.word	0x00000000
        /*00d0*/ 	.short	0x0007
        /*00d2*/ 	.short	0x0030
        /*00d4*/ 	.byte	0x00, 0xf0, 0x11, 0x00


	//----- nvinfo : EIATTR_KPARAM_INFO
	.align		4
.L_1533:
        /*00d8*/ 	.byte	0x04, 0x17
        /*00da*/ 	.short	(.L_1535 - .L_1534)
.L_1534:
        /*00dc*/ 	.word	0x00000000
        /*00e0*/ 	.short	0x0006
        /*00e2*/ 	.short	0x002c
        /*00e4*/ 	.byte	0x00, 0xf0, 0x11, 0x00


	//----- nvinfo : EIATTR_KPARAM_INFO
	.align		4
.L_1535:
        /*00e8*/ 	.byte	0x04, 0x17
        /*00ea*/ 	.short	(.L_1537 - .L_1536)
.L_1536:
        /*00ec*/ 	.word	0x00000000
        /*00f0*/ 	.short	0x0005
        /*00f2*/ 	.short	0x0028
        /*00f4*/ 	.byte	0x00, 0xf0, 0x11, 0x00


	//----- nvinfo : EIATTR_KPARAM_INFO
	.align		4
.L_1537:
        /*00f8*/ 	.byte	0x04, 0x17
        /*00fa*/ 	.short	(.L_1539 - .L_1538)
.L_1538:
        /*00fc*/ 	.word	0x00000000
        /*0100*/ 	.short	0x0004
        /*0102*/ 	.short	0x0020
        /*0104*/ 	.byte	0x00, 0xf0, 0x21, 0x00


	//----- nvinfo : EIATTR_KPARAM_INFO
	.align		4
.L_1539:
        /*0108*/ 	.byte	0x04, 0x17
        /*010a*/ 	.short	(.L_1541 - .L_1540)
.L_1540:
        /*010c*/ 	.word	0x00000000
        /*0110*/ 	.short	0x0003
        /*0112*/ 	.short	0x0018
        /*0114*/ 	.byte	0x00, 0xf0, 0x21, 0x00


	//----- nvinfo : EIATTR_KPARAM_INFO
	.align		4
.L_1541:
        /*0118*/ 	.byte	0x04, 0x17
        /*011a*/ 	.short	(.L_1543 - .L_1542)
.L_1542:
        /*011c*/ 	.word	0x00000000
        /*0120*/ 	.short	0x0002
        /*0122*/ 	.short	0x0010
        /*0124*/ 	.byte	0x00, 0xf0, 0x21, 0x00


	//----- nvinfo : EIATTR_KPARAM_INFO
	.align		4
.L_1543:
        /*0128*/ 	.byte	0x04, 0x17
        /*012a*/ 	.short	(.L_1545 - .L_1544)
.L_1544:
        /*012c*/ 	.word	0x00000000
        /*0130*/ 	.short	0x0001
        /*0132*/ 	.short	0x0008
        /*0134*/ 	.byte	0x00, 0xf0, 0x21, 0x00


	//----- nvinfo : EIATTR_KPARAM_INFO
	.align		4
.L_1545:
        /*0138*/ 	.byte	0x04, 0x17
        /*013a*/ 	.short	(.L_1547 - .L_1546)
.L_1546:
        /*013c*/ 	.word	0x00000000
        /*0140*/ 	.short	0x0000
        /*0142*/ 	.short	0x0000
        /*0144*/ 	.byte	0x00, 0xf0, 0x21, 0x00


	//----- nvinfo : EIATTR_SPARSE_MMA_MASK
	.align		4
.L_1547:
        /*0148*/ 	.byte	0x03, 0x50
        /*014a*/ 	.short	0x0000


	//----- nvinfo : EIATTR_MAXREG_COUNT
	.align		4
        /*014c*/ 	.byte	0x03, 0x1b
        /*014e*/ 	.short	0x00ff


	//----- nvinfo : EIATTR_NUM_BARRIERS
	.align		4
        /*0150*/ 	.byte	0x02, 0x4c
        /*0152*/ 	.byte	0x01
	.zero		1


	//----- nvinfo : EIATTR_MERCURY_ISA_VERSION
	.align		4
        /*0154*/ 	.byte	0x03, 0x5f
        /*0156*/ 	.short	0x0101


	//----- nvinfo : EIATTR_EXIT_INSTR_OFFSETS
	.align		4
        /*0158*/ 	.byte	0x04, 0x1c
        /*015a*/ 	.short	(.L_1549 - .L_1548)


	//   ....[0]....
.L_1548:
        /*015c*/ 	.word	0x00000320


	//   ....[1]....
        /*0160*/ 	.word	0x00000a30


	//   ....[2]....
        /*0164*/ 	.word	0x00005e90


	//   ....[3]....
        /*0168*/ 	.word	0x00006160


	//   ....[4]....
        /*016c*/ 	.word	0x000063b0


	//   ....[5]....
        /*0170*/ 	.word	0x00006600


	//   ....[6]....
        /*0174*/ 	.word	0x00006740


	//   ....[7]....
        /*0178*/ 	.word	0x000067e0


	//   ....[8]....
        /*017c*/ 	.word	0x00006820


	//----- nvinfo : EIATTR_CRS_STACK_SIZE
	.align		4
.L_1549:
        /*0180*/ 	.byte	0x04, 0x1e
        /*0182*/ 	.short	(.L_1551 - .L_1550)
.L_1550:
        /*0184*/ 	.word	0x00000000


	//----- nvinfo : EIATTR_CBANK_PARAM_SIZE
	.align		4
.L_1551:
        /*0188*/ 	.byte	0x03, 0x19
        /*018a*/ 	.short	0x0074


	//----- nvinfo : EIATTR_PARAM_CBANK
	.align		4
        /*018c*/ 	.byte	0x04, 0x0a
        /*018e*/ 	.short	(.L_1553 - .L_1552)
	.align		4
.L_1552:
        /*0190*/ 	.word	index@(.nv.constant0._Z23gemm_half_q_half_kernelILi4ELi20ELb1ELb0ELi32EEvPK6__halfPKjS4_S2_PS0_iiiiPKtS7_iiiiiibS2_i)
        /*0194*/ 	.short	0x0210
        /*0196*/ 	.short	0x0074


	//----- nvinfo : EIATTR_SW_WAR
	.align		4
.L_1553:
        /*0198*/ 	.byte	0x04, 0x36
        /*019a*/ 	.short	(.L_1555 - .L_1554)
.L_1554:
        /*019c*/ 	.word	0x00000008
.L_1555:


//--------------------- .nv.info._Z23gemm_half_q_half_kernelILi4ELi38ELb1ELb0ELi32EEvPK6__halfPKjS4_S2_PS0_iiiiPKtS7_iiiiiibS2_i --------------------------
	.section	.nv.info._Z23gemm_half_q_half_kernelILi4ELi38ELb1ELb0ELi32EEvPK6__halfPKjS4_S2_PS0_iiiiPKtS7_iiiiiibS2_i,"",@"SHT_CUDA_INFO"
	.sectionflags	@""
	.align	4


	//----- nvinfo : EIATTR_CUDA_API_VERSION
	.align		4
        /*0000*/ 	.byte	0x04, 0x37
        /*0002*/ 	.short	(.L_1557 - .L_1556)
.L_1556:
        /*0004*/ 	.word	0x00000082


	//----- nvinfo : EIATTR_KPARAM_INFO
	.align		4
.L_1557:
        /*0008*/ 	.byte	0x04, 0x17
        /*000a*/ 	.short	(.L_1559 - .L_1558)
.L_1558:
        /*000c*/ 	.word	0x00000000
        /*0010*/ 	.short	0x0013
        /*0012*/ 	.short	0x0070
        /*0014*/ 	.byte	0x00, 0xf0, 0x11, 0x00


	//----- nvinfo : EIATTR_KPARAM_INFO
	.align		4
.L_1559:
        /*0018*/ 	.byte	0x04, 0x17
        /*001a*/ 	.short	(.L_1561 - .L_1560)
.L_1560:
        /*001c*/ 	.word	0x00000000
        /*0020*/ 	.short	0x0012
        /*0022*/ 	.short	0x0068
        /*0024*/ 	.byte	0x00, 0xf0, 0x21, 0x00


	//----- nvinfo : EIATTR_KPARAM_INFO
	.align		4
.L_1561:
        /*0028*/ 	.byte	0x04, 0x17
        /*002a*/ 	.short	(.L_1563 - .L_1562)
.L_1562:
        /*002c*/ 	.word	0x00000000
        /*0030*/ 	.short	0x0011
        /*0032*/ 	.short	0x0060
        /*0034*/ 	.byte	0x00, 0xf0, 0x05, 0x00


	//----- nvinfo : EIATTR_KPARAM_INFO
	.align		4
.L_1563:
        /*0038*/ 	.byte	0x04, 0x17
        /*003a*/ 	.short	(.L_1565 - .L_1564)
.L_1564:
        /*003c*/ 	.word	0x00000000
        /*0040*/ 	.short	0x0010
        /*0042*/ 	.short	0x005c
        /*0044*/ 	.byte	0x00, 0xf0, 0x11, 0x00


	//----- nvinfo : EIATTR_KPARAM_INFO
	.align		4
.L_1565:
        /*0048*/ 	.byte	0x04, 0x17
        /*004a*/ 	.short	(.L_1567 - .L_1566)
.L_1566:
        /*004c*/ 	.word	0x00000000
        /*0050*/ 	.short	0x000f
        /*0052*/ 	.short	0x0058
        /*0054*/ 	.byte	0x00, 0xf0, 0x11, 0x00


	//----- nvinfo : EIATTR_KPARAM_INFO
	.align		4
.L_1567:
        /*0058*/ 	.byte	0x04, 0x17
        /*005a*/ 	.short	(.L_1569 - .L_1568)
.L_1568:
        /*005c*/ 	.word	0x00000000
        /*0060*/ 	.short	0x000e
        /*0062*/ 	.short	0x0054
        /*0064*/ 	.byte	0x00, 0xf0, 0x11, 0x00


	//----- nvinfo : EIATTR_KPARAM_INFO
	.align		4
.L_1569:
        /*0068*/ 	.byte	0x04, 0x17
        /*006a*/ 	.short	(.L_1571 - .L_1570)
.L_1570:
        /*006c*/ 	.word	0x00000000
        /*0070*/ 	.short	0x000d
        /*0072*/ 	.short	0x0050
        /*0074*/ 	.byte	0x00, 0xf0, 0x11, 0x00


	//----- nvinfo : EIATTR_KPARAM_INFO
	.align		4
.L_1571:
        /*0078*/ 	.byte	0x04, 0x17
        /*007a*/ 	.short	(.L_1573 - .L_1572)
.L_1572:
        /*007c*/ 	.word	0x00000000
        /*0080*/ 	.short	0x000c
        /*0082*/ 	.short	0x004c
        /*0084*/ 	.byte	0x00, 0xf0, 0x11, 0x00


	//----- nvinfo : EIATTR_KPARAM_INFO
	.align		4
.L_1573:
        /*0088*/ 	.byte	0x04, 0x17
        /*008a*/ 	.short	(.L_1575 - .L_1574)
.L_1574:
        /*008c*/ 	.word	0x00000000
        /*0090*/ 	.short	0x000b
        /*0092*/ 	.short	0x0048
        /*0094*/ 	.byte	0x00, 0xf0, 0x11, 0x00


	//----- nvinfo : EIATTR_KPARAM_INFO
	.align		4
.L_1575:
        /*0098*/ 	.byte	0x04, 0x17
        /*009a*/ 	.short	(.L_1577 - .L_1576)
.L_1576:
        /*009c*/ 	.word	0x00000000
        /*00a0*/ 	.short	0x000a
        /*00a2*/ 	.short	0x0040
        /*00a4*/ 	.byte	0x00, 0xf0, 0x21, 0x00


	//----- nvinfo : EIATTR_KPARAM_INFO
	.align		4
.L_1577:
        /*00a8*/ 	.byte	0x04, 0x17
        /*00aa*/ 	.short	(.L_1579 - .L_1578)
.L_1578:
        /*00ac*/ 	.word	0x00000000
        /*00b0*/ 	.short	0x0009
        /*00b2*/ 	.short	0x0038
        /*00b4*/ 	.byte	0x00, 0xf0, 0x21, 0x00


	//----- nvinfo : EIATTR_KPARAM_INFO
	.align		4
.L_1579:
        /*00b8*/ 	.byte	0x04, 0x17
        /*00ba*/ 	.short	(.L_1581 - .L_1580)
.L_1580:
        /*00bc*/ 	.word	0x00000000
        /*00c0*/ 	.short	0x0008
        /*00c2*/ 	.short	0x0034
        /*00c4*/ 	.byte	0x00, 0xf0, 0x11, 0x00


	//----- nvinfo : EIATTR_KPARAM_INFO
	.align		4
.L_1581:
        /*00c8*/ 	.byte	0x04, 0x17
        /*00ca*/ 	.short	(.L_1583 - .L_1582)
.L_1582:
        /*00cc*/ 	.word	0x00000000
        /*00d0*/ 	.short	0x0007
        /*00d2*/ 	.short	0x0030
        /*00d4*/ 	.byte	0x00, 0xf0, 0x11, 0x00


	//----- nvinfo : EIATTR_KPARAM_INFO
	.align		4
.L_1583:
        /*00d8*/ 	.byte	0x04, 0x17
        /*00da*/ 	.short	(.L_1585 - .L_1584)
.L_1584:
        /*00dc*/ 	.word	0x00000000
        /*00e0*/ 	.short	0x0006
        /*00e2*/ 	.short	0x002c
        /*00e4*/ 	.byte	0x00, 0xf0, 0x11, 0x00


	//----- nvinfo : EIATTR_KPARAM_INFO
	.align		4
.L_1585:
        /*00e8*/ 	.byte	0x04, 0x17
        /*00ea*/ 	.short	(.L_1587 - .L_1586)
.L_1586:
        /*00ec*/ 	.word	0x00000000
        /*00f0*/ 	.short	0x0005
        /*00f2*/ 	.short	0x0028
        /*00f4*/ 	.byte	0x00, 0xf0, 0x11, 0x00


	//----- nvinfo : EIATTR_KPARAM_INFO
	.align		4
.L_1587:
        /*00f8*/ 	.byte	0x04, 0x17
        /*00fa*/ 	.short	(.L_1589 - .L_1588)
.L_1588:
        /*00fc*/ 	.word	0x00000000
        /*0100*/ 	.short	0x0004
        /*0102*/ 	.short	0x0020
        /*0104*/ 	.byte	0x00, 0xf0, 0x21, 0x00


	//----- nvinfo : EIATTR_KPARAM_INFO
	.align		4
.L_1589:
        /*0108*/ 	.byte	0x04, 0x17
        /*010a*/ 	.short	(.L_1591 - .L_1590)
.L_1590:
        /*010c*/ 	.word	0x00000000
        /*0110*/ 	.short	0x0003
        /*0112*/ 	.short	0x0018
        /*0114*/ 	.byte	0x00, 0xf0, 0x21, 0x00


	//----- nvinfo : EIATTR_KPARAM_INFO
	.align		4
.L_1591:
        /*0118*/ 	.byte	0x04, 0x17
        /*011a*/ 	.short	(.L_1593 - .L_1592)
.L_1592:
        /*011c*/ 	.word	0x00000000
        /*0120*/ 	.short	0x0002
        /*0122*/ 	.short	0x0010
        /*0124*/ 	.byte	0x00, 0xf0, 0x21, 0x00


	//----- nvinfo : EIATTR_KPARAM_INFO
	.align		4
.L_1593:
        /*0128*/ 	.byte	0x04, 0x17
        /*012a*/ 	.short	(.L_1595 - .L_1594)
.L_1594:
        /*012c*/ 	.word	0x00000000
        /*0130*/ 	.short	0x0001
        /*0132*/ 	.short	0x0008
        /*0134*/ 	.byte	0x00, 0xf0, 0x21, 0x00


	//----- nvinfo : EIATTR_KPARAM_INFO
	.align		4
.L_1595:
        /*0138*/ 	.byte	0x04, 0x17
        /*013a*/ 	.short	(.L_1597 - .L_1596)
.L_1596:
        /*013c*/ 	.word	0x00000000
        /*0140*/ 	.short	0x0000
        /*0142*/ 	.short	0x0000
        /*0144*/ 	.byte	0x00, 0xf0, 0x21, 0x00


	//----- nvinfo : EIATTR_SPARSE_MMA_MASK
	.align		4
.L_1597:
        /*0148*/ 	.byte	0x03, 0x50
        /*014a*/ 	.short	0x0000


	//----- nvinfo : EIATTR_MAXREG_COUNT
	.align		4
        /*014c*/ 	.byte	0x03, 0x1b
        /*014e*/ 	.short	0x00ff


	//----- nvinfo : EIATTR_NUM_BARRIERS
	.align		4
        /*0150*/ 	.byte	0x02, 0x4c
        /*0152*/ 	.byte	0x01
	.zero		1


	//----- nvinfo : EIATTR_MERCURY_ISA_VERSION
	.align		4
        /*0154*/ 	.byte	0x03, 0x5f
        /*0156*/ 	.short	0x0101


	//----- nvinfo : EIATTR_EXIT_INSTR_OFFSETS
	.align		4
        /*0158*/ 	.byte	0x04, 0x1c
        /*015a*/ 	.short	(.L_1599 - .L_1598)


	//   ....[0]....
.L_1598:
        /*015c*/ 	.word	0x00000320


	//   ....[1]....
        /*0160*/ 	.word	0x00000ec0


	//   ....[2]....
        /*0164*/ 	.word	0x00007cb0


	//   ....[3]....
        /*0168*/ 	.word	0x00007f90


	//   ....[4]....
        /*016c*/ 	.word	0x000081e0


	//   ....[5]....
        /*0170*/ 	.word	0x00008430


	//   ....[6]....
        /*0174*/ 	.word	0x00008570


	//   ....[7]....
        /*0178*/ 	.word	0x00008600


	//   ....[8]....
        /*017c*/ 	.word	0x00008640


	//----- nvinfo : EIATTR_CRS_STACK_SIZE
	.align		4
.L_1599:
        /*0180*/ 	.byte	0x04, 0x1e
        /*0182*/ 	.short	(.L_1601 - .L_1600)
.L_1600:
        /*0184*/ 	.word	0x00000000


	//----- nvinfo : EIATTR_CBANK_PARAM_SIZE
	.align		4
.L_1601:
        /*0188*/ 	.byte	0x03, 0x19
        /*018a*/ 	.short	0x0074


	//----- nvinfo : EIATTR_PARAM_CBANK
	.align		4
        /*018c*/ 	.byte	0x04, 0x0a
        /*018e*/ 	.short	(.L_1603 - .L_1602)
	.align		4
.L_1602:
        /*0190*/ 	.word	index@(.nv.constant0._Z23gemm_half_q_half_kernelILi4ELi38ELb1ELb0ELi32EEvPK6__halfPKjS4_S2_PS0_iiiiPKtS7_iiiiiibS2_i)
        /*0194*/ 	.short	0x0210
        /*0196*/ 	.short	0x0074


	//----- nvinfo : EIATTR_SW_WAR
	.align		4
.L_1603:
        /*0198*/ 	.byte	0x04, 0x36
        /*019a*/ 	.short	(.L_1605 - .L_1604)
.L_1604:
        /*019c*/ 	.word	0x00000008
.L_1605:


//--------------------- .nv.info._Z23gemm_half_q_half_kernelILi4ELi128ELb1ELb0ELi32EEvPK6__halfPKjS4_S2_PS0_iiiiPKtS7_iiiiiibS2_i --------------------------
	.section	.nv.info._Z23gemm_half_q_half_kernelILi4ELi128ELb1ELb0ELi32EEvPK6__halfPKjS4_S2_PS0_iiiiPKtS7_iiiiiibS2_i,"",@"SHT_CUDA_INFO"
	.sectionflags	@""
	.align	4


	//----- nvinfo : EIATTR_CUDA_API_VERSION
	.align		4
        /*0000*/ 	.byte	0x04, 0x37
        /*0002*/ 	.short	(.L_1607 - .L_1606)
.L_1606:
        /*0004*/ 	.word	0x00000082


	//----- nvinfo : EIATTR_KPARAM_INFO
	.align		4
.L_1607:
        /*0008*/ 	.byte	0x04, 0x17
        /*000a*/ 	.short	(.L_1609 - .L_1608)
.L_1608:
        /*000c*/ 	.word	0x00000000
        /*0010*/ 	.short	0x0013
        /*0012*/ 	.short	0x0070
        /*0014*/ 	.byte	0x00, 0xf0, 0x11, 0x00


	//----- nvinfo : EIATTR_KPARAM_INFO
	.align		4
.L_1609:
        /*0018*/ 	.byte	0x04, 0x17
        /*001a*/ 	.short	(.L_1611 - .L_1610)
.L_1610:
        /*001c*/ 	.word	0x00000000
        /*0020*/ 	.short	0x0012
        /*0022*/ 	.short	0x0068
        /*0024*/ 	.byte	0x00, 0xf0, 0x21, 0x00


	//----- nvinfo : EIATTR_KPARAM_INFO
	.align		4
.L_1611:
        /*0028*/ 	.byte	0x04, 0x17
        /*002a*/ 	.short	(.L_1613 - .L_1612)
.L_1612:
        /*002c*/ 	.word	0x00000000
        /*0030*/ 	.short	0x0011
        /*0032*/ 	.short	0x0060
        /*0034*/ 	.byte	0x00, 0xf0, 0x05, 0x00


	//----- nvinfo : EIATTR_KPARAM_INFO
	.align		4
.L_1613:
        /*0038*/ 	.byte	0x04, 0x17
        /*003a*/ 	.short	(.L_1615 - .L_1614)
.L_1614:
        /*003c*/ 	.word	0x00000000
        /*0040*/ 	.short	0x0010
        /*0042*/ 	.short	0x005c
        /*0044*/ 	.byte	0x00, 0xf0, 0x11, 0x00


	//----- nvinfo : EIATTR_KPARAM_INFO
	.align		4
.L_1615:
        /*0048*/ 	.byte	0x04, 0x17
        /*004a*/ 	.short	(.L_1617 - .L_1616)
.L_1616:
        /*004c*/ 	.word	0x00000000
        /*0050*/ 	.short	0x000f
        /*0052*/ 	.short	0x0058
        /*0054*/ 	.byte	0x00, 0xf0, 0x11, 0x00


	//----- nvinfo : EIATTR_KPARAM_INFO
	.align		4
.L_1617:
        /*0058*/ 	.byte	0x04, 0x17
        /*005a*/ 	.short	(.L_1619 - .L_1618)
.L_1618:
        /*005c*/ 	.word	0x00000000
        /*0060*/ 	.short	0x000e
        /*0062*/ 	.short	0x0054
        /*0064*/ 	.byte	0x00, 0xf0, 0x11, 0x00


	//----- nvinfo : EIATTR_KPARAM_INFO
	.align		4
.L_1619:
        /*0068*/ 	.byte	0x04, 0x17
        /*006a*/ 	.short	(.L_1621 - .L_1620)
.L_1620:
        /*006c*/ 	.word	0x00000000
        /*0070*/ 	.short	0x000d
        /*0072*/ 	.short	0x0050
        /*0074*/ 	.byte	0x00, 0xf0, 0x11, 0x00


	//----- nvinfo : EIATTR_KPARAM_INFO
	.align		4
.L_1621:
        /*0078*/ 	.byte	0x04, 0x17
        /*007a*/ 	.short	(.L_1623 - .L_1622)
.L_1622:
        /*007c*/ 	.word	0x00000000
        /*0080*/ 	.short	0x000c
        /*0082*/ 	.short	0x004c
        /*0084*/ 	.byte	0x00, 0xf0, 0x11, 0x00


	//----- nvinfo : EIATTR_KPARAM_INFO
	.align		4
.L_1623:
        /*0088*/ 	.byte	0x04, 0x17
        /*008a*/ 	.short	(.L_1625 - .L_1624)
.L_1624:
        /*008c*/ 	.word	0x00000000
        /*0090*/ 	.short	0x000b
        /*0092*/ 	.short	0x0048
        /*0094*/ 	.byte	0x00, 0xf0, 0x11, 0x00


	//----- nvinfo : EIATTR_KPARAM_INFO
	.align		4
.L_1625:
        /*0098*/ 	.byte	0x04, 0x17
        /*009a*/ 	.short	(.L_1627 - .L_1626)
.L_1626:
        /*009c*/ 	.word	0x00000000
        /*00a0*/ 	.short	0x000a
        /*00a2*/ 	.short	0x0040
        /*00a4*/ 	.byte	0x00, 0xf0, 0x21, 0x00


	//----- nvinfo : EIATTR_KPARAM_INFO
	.align		4
.L_1627:
        /*00a8*/ 	.byte	0x04, 0x17
        /*00aa*/ 	.short	(.L_1629 - .L_1628)
.L_1628:
        /*00ac*/ 	.word	0x00000000
        /*00b0*/ 	.short	0x0009
        /*00b2*/ 	.short	0x0038
        /*00b4*/ 	.byte	0x00, 0xf0, 0x21, 0x00


	//----- nvinfo : EIATTR_KPARAM_INFO
	.align		4
.L_1629:
        /*00b8*/ 	.byte	0x04, 0x17
        /*00ba*/ 	.short	(.L_1631 - .L_1630)
.L_1630:
        /*00bc*/ 	.word	0x00000000
        /*00c0*/ 	.short	0x0008
        /*00c2*/ 	.short	0x0034
        /*00c4*/ 	.byte	0x00, 0xf0, 0x11, 0x00


	//----- nvinfo : EIATTR_KPARAM_INFO
	.align		4
.L_1631:
        /*00c8*/ 	.byte	0x04, 0x17
        /*00ca*/ 	.short	(.L_1633 - .L_1632)
.L_1632:
        /*00cc*/ 	.word	0x00000000
        /*00d0*/ 	.short	0x0007
        /*00d2*/ 	.short	0x0030
        /*00d4*/ 	.byte	0x00, 0xf0, 0x11, 0x00


	//----- nvinfo : EIATTR_KPARAM_INFO
	.align		4
.L_1633:
        /*00d8*/ 	.byte	0x04, 0x17
        /*00da*/ 	.short	(.L_1635 - .L_1634)
.L_1634:
        /*00dc*/ 	.word	0x00000000
        /*00e0*/ 	.short	0x0006
        /*00e2*/ 	.short	0x002c
        /*00e4*/ 	.byte	0x00, 0xf0, 0x11, 0x00


	//----- nvinfo : EIATTR_KPARAM_INFO
	.align		4
.L_1635:
        /*00e8*/ 	.byte	0x04, 0x17
        /*00ea*/ 	.short	(.L_1637 - .L_1636)
.L_1636:
        /*00ec*/ 	.word	0x00000000
        /*00f0*/ 	.short	0x0005
        /*00f2*/ 	.short	0x0028
        /*00f4*/ 	.byte	0x00, 0xf0, 0x11, 0x00


	//----- nvinfo : EIATTR_KPARAM_INFO
	.align		4
.L_1637:
        /*00f8*/ 	.byte	0x04, 0x17
        /*00fa*/ 	.short	(.L_1639 - .L_1638)
.L_1638:
        /*00fc*/ 	.word	0x00000000
        /*0100*/ 	.short	0x0004
        /*0102*/ 	.short	0x0020
        /*0104*/ 	.byte	0x00, 0xf0, 0x21, 0x00


	//----- nvinfo : EIATTR_KPARAM_INFO
	.align		4
.L_1639:
        /*0108*/ 	.byte	0x04, 0x17
        /*010a*/ 	.short	(.L_1641 - .L_1640)
.L_1640:
        /*010c*/ 	.word	0x00000000
        /*0110*/ 	.short	0x0003
        /*0112*/ 	.short	0x0018
        /*0114*/ 	.byte	0x00, 0xf0, 0x21, 0x00


	//----- nvinfo : EIATTR_KPARAM_INFO
	.align		4
.L_1641:
        /*0118*/ 	.byte	0x04, 0x17
        /*011a*/ 	.short	(.L_1643 - .L_1642)
.L_1642:
        /*011c*/ 	.word	0x00000000
        /*0120*/ 	.short	0x0002
        /*0122*/ 	.short	0x0010
        /*0124*/ 	.byte	0x00, 0xf0, 0x21, 0x00


	//----- nvinfo : EIATTR_KPARAM_INFO
	.align		4
.L_1643:
        /*0128*/ 	.byte	0x04, 0x17
        /*012a*/ 	.short	(.L_1645 - .L_1644)
.L_1644:
        /*012c*/ 	.word	0x00000000
        /*0130*/ 	.short	0x0001
        /*0132*/ 	.short	0x0008
        /*0134*/ 	.byte	0x00, 0xf0, 0x21, 0x00


	//----- nvinfo : EIATTR_KPARAM_INFO
	.align		4
.L_1645:
        /*0138*/ 	.byte	0x04, 0x17
        /*013a*/ 	.short	(.L_1647 - .L_1646)
.L_1646:
        /*013c*/ 	.word	0x00000000
        /*0140*/ 	.short	0x0000
        /*0142*/ 	.short	0x0000
        /*0144*/ 	.byte	0x00, 0xf0, 0x21, 0x00


	//----- nvinfo : EIATTR_SPARSE_MMA_MASK
	.align		4
.L_1647:
        /*0148*/ 	.byte	0x03, 0x50
        /*014a*/ 	.short	0x0000


	//----- nvinfo : EIATTR_MAXREG_COUNT
	.align		4
        /*014c*/ 	.byte	0x03, 0x1b
        /*014e*/ 	.short	0x00ff


	//----- nvinfo : EIATTR_NUM_BARRIERS
	.align		4
        /*0150*/ 	.byte	0x02, 0x4c
        /*0152*/ 	.byte	0x01
	.zero		1


	//----- nvinfo : EIATTR_MERCURY_ISA_VERSION
	.align		4
        /*0154*/ 	.byte	0x03, 0x5f
        /*0156*/ 	.short	0x0101


	//----- nvinfo : EIATTR_EXIT_INSTR_OFFSETS
	.align		4
        /*0158*/ 	.byte	0x04, 0x1c
        /*015a*/ 	.short	(.L_1649 - .L_1648)


	//   ....[0]....
.L_1648:
        /*015c*/ 	.word	0x00000340


	//   ....[1]....
        /*0160*/ 	.word	0x00000ed0


	//   ....[2]....
        /*0164*/ 	.word	0x000091d0


	//   ....[3]....
        /*0168*/ 	.word	0x000094b0


	//   ....[4]....
        /*016c*/ 	.word	0x00009710


	//   ....[5]....
        /*0170*/ 	.word	0x00009970


	//   ....[6]....
        /*0174*/ 	.word	0x00009ac0


	//   ....[7]....
        /*0178*/ 	.word	0x00009b60


	//   ....[8]....
        /*017c*/ 	.word	0x00009ba0


	//----- nvinfo : EIATTR_CRS_STACK_SIZE
	.align		4
.L_1649:
        /*0180*/ 	.byte	0x04, 0x1e
        /*0182*/ 	.short	(.L_1651 - .L_1650)
.L_1650:
        /*0184*/ 	.word	0x00000000


	//----- nvinfo : EIATTR_CBANK_PARAM_SIZE
	.align		4
.L_1651:
        /*0188*/ 	.byte	0x03, 0x19
        /*018a*/ 	.short	0x0074


	//----- nvinfo : EIATTR_PARAM_CBANK
	.align		4
        /*018c*/ 	.byte	0x04, 0x0a
        /*018e*/ 	.short	(.L_1653 - .L_1652)
	.align		4
.L_1652:
        /*0190*/ 	.word	index@(.nv.constant0._Z23gemm_half_q_half_kernelILi4ELi128ELb1ELb0ELi32EEvPK6__halfPKjS4_S2_PS0_iiiiPKtS7_iiiiiibS2_i)
        /*0194*/ 	.short	0x0210
        /*0196*/ 	.short	0x0074


	//----- nvinfo : EIATTR_SW_WAR
	.align		4
.L_1653:
        /*0198*/ 	.byte	0x04, 0x36
        /*019a*/ 	.short	(.L_1655 - .L_1654)
.L_1654:
        /*019c*/ 	.word	0x00000008
.L_1655:


//--------------------- .nv.info._Z23gemm_half_q_half_kernelILi3ELi190ELb1ELb0ELi64EEvPK6__halfPKjS4_S2_PS0_iiiiPKtS7_iiiiiibS2_i --------------------------
	.section	.nv.info._Z23gemm_half_q_half_kernelILi3ELi190ELb1ELb0ELi64EEvPK6__halfPKjS4_S2_PS0_iiiiPKtS7_iiiiiibS2_i,"",@"SHT_CUDA_INFO"
	.sectionflags	@""
	.align	4


	//----- nvinfo : EIATTR_CUDA_API_VERSION
	.align		4
        /*0000*/ 	.byte	0x04, 0x37
        /*0002*/ 	.short	(.L_1657 - .L_1656)
.L_1656:
        /*0004*/ 	.word	0x00000082


	//----- nvinfo : EIATTR_KPARAM_INFO
	.align		4
.L_1657:
        /*0008*/ 	.byte	0x04, 0x17
        /*000a*/ 	.short	(.L_1659 - .L_1658)
.L_1658:
        /*000c*/ 	.word	0x00000000
        /*0010*/ 	.short	0x0013
        /*0012*/ 	.short	0x0070
        /*0014*/ 	.byte	0x00, 0xf0, 0x11, 0x00


	//----- nvinfo : EIATTR_KPARAM_INFO
	.align		4
.L_1659:
        /*0018*/ 	.byte	0x04, 0x17
        /*001a*/ 	.short	(.L_1661 - .L_1660)
.L_1660:
        /*001c*/ 	.word	0x00000000
        /*0020*/ 	.short	0x0012
        /*0022*/ 	.short	0x0068
        /*0024*/ 	.byte	0x00, 0xf0, 0x21, 0x00


	//----- nvinfo : EIATTR_KPARAM_INFO
	.align		4
.L_1661:
        /*0028*/ 	.byte	0x04, 0x17
        /*002a*/ 	.short	(.L_1663 - .L_1662)
.L_1662:
        /*002c*/ 	.word	0x00000000
        /*0030*/ 	.short	0x0011
        /*0032*/ 	.short	0x0060
        /*0034*/ 	.byte	0x00, 0xf0, 0x05, 0x00


	//----- nvinfo : EIATTR_KPARAM_INFO
	.align		4
.L_1663:
        /*0038*/ 	.byte	0x04, 0x17
        /*003a*/ 	.short	(.L_1665 - .L_1664)
.L_1664:
        /*003c*/ 	.word	0x00000000
        /*0040*/ 	.short	0x0010
        /*0042*/ 	.short	0x005c
        /*0044*/ 	.byte	0x00, 0xf0, 0x11, 0x00


	//----- nvinfo : EIATTR_KPARAM_INFO
	.align		4
.L_1665:
        /*0048*/ 	.byte	0x04, 0x17
        /*004a*/ 	.short	(.L_1667 - .L_1666)
.L_1666:
        /*004c*/ 	.word	0x00000000
        /*0050*/ 	.short	0x000f
        /*0052*/ 	.short	0x0058
        /*0054*/ 	.byte	0x00, 0xf0, 0x11, 0x00


	//----- nvinfo : EIATTR_KPARAM_INFO
	.align		4
.L_1667:
        /*0058*/ 	.byte	0x04, 0x17
        /*005a*/ 	.short	(.L_1669 - .L_1668)
.L_1668:
        /*005c*/ 	.word	0x00000000
        /*0060*/ 	.short	0x000e
        /*0062*/ 	.short	0x0054
        /*0064*/ 	.byte	0x00, 0xf0, 0x11, 0x00


	//----- nvinfo : EIATTR_KPARAM_INFO
	.align		4
.L_1669:
        /*0068*/ 	.byte	0x04, 0x17
        /*006a*/ 	.short	(.L_1671 - .L_1670)
.L_1670:
        /*006c*/ 	.word	0x00000000
        /*0070*/ 	.short	0x000d
        /*0072*/ 	.short	0x0050
        /*0074*/ 	.byte	0x00, 0xf0, 0x11, 0x00


	//----- nvinfo : EIATTR_KPARAM_INFO
	.align		4
.L_1671:
        /*0078*/ 	.byte	0x04, 0x17
        /*007a*/ 	.short	(.L_1673 - .L_1672)
.L_1672:
        /*007c*/ 	.word	0x00000000
        /*0080*/ 	.short	0x000c
        /*0082*/ 	.short	0x004c
        /*0084*/ 	.byte	0x00, 0xf0, 0x11, 0x00


	//----- nvinfo : EIATTR_KPARAM_INFO
	.align		4
.L_1673:
        /*0088*/ 	.byte	0x04, 0x17
        /*008a*/ 	.short	(.L_1675 - .L_1674)
.L_1674:
        /*008c*/ 	.word	0x00000000
        /*0090*/ 	.short	0x000b
        /*0092*/ 	.short	0x0048
        /*0094*/ 	.byte	0x00, 0xf0, 0x11, 0x00


	//----- nvinfo : EIATTR_KPARAM_INFO
	.align		4
.L_1675:
        /*0098*/ 	.byte	0x04, 0x17
        /*009a*/ 	.short	(.L_1677 - .L_1676)
.L_1676:
        /*009c*/ 	.word	0x00000000
        /*00a0*/ 	.short	0x000a
        /*00a2*/ 	.short	0x0040
        /*00a4*/ 	.byte	0x00, 0xf0, 0x21, 0x00


	//----- nvinfo : EIATTR_KPARAM_INFO
	.align		4
.L_1677:
        /*00a8*/ 	.byte	0x04, 0x17
        /*00aa*/ 	.short	(.L_1679 - .L_1678)
.L_1678:
        /*00ac*/ 	.word	0x00000000
        /*00b0*/ 	.short	0x0009
        /*00b2*/ 	.short	0x0038
        /*00b4*/ 	.byte	0x00, 0xf0, 0x21, 0x00


	//----- nvinfo : EIATTR_KPARAM_INFO
	.align		4
.L_1679:
        /*00b8*/ 	.byte	0x04, 0x17
        /*00ba*/ 	.short	(.L_1681 - .L_1680)
.L_1680:
        /*00bc*/ 	.word	0x00000000
        /*00c0*/ 	.short	0x0008
        /*00c2*/ 	.short	0x0034
        /*00c4*/ 	.byte	0x00, 0xf0, 0x11, 0x00


	//----- nvinfo : EIATTR_KPARAM_INFO
	.align		4
.L_1681:
        /*00c8*/ 	.byte	0x04, 0x17
        /*00ca*/ 	.short	(.L_1683 - .L_1682)
.L_1682:
        /*00cc*/ 	.word	0x00000000
        /*00d0*/ 	.short	0x0007
        /*00d2*/ 	.short	0x0030
        /*00d4*/ 	.byte	0x00, 0xf0, 0x11, 0x00


	//----- nvinfo : EIATTR_KPARAM_INFO
	.align		4
.L_1683:
        /*00d8*/ 	.byte	0x04, 0x17
        /*00da*/ 	.short	(.L_1685 - .L_1684)
.L_1684:
        /*00dc*/ 	.word	0x00000000
        /*00e0*/ 	.short	0x0006
        /*00e2*/ 	.short	0x002c
        /*00e4*/ 	.byte	0x00, 0xf0, 0x11, 0x00


	//----- nvinfo : EIATTR_KPARAM_INFO
	.align		4
.L_1685:
        /*00e8*/ 	.byte	0x04, 0x17
        /*00ea*/ 	.short	(.L_1687 - .L_1686)
.L_1686:
        /*00ec*/ 	.word	0x00000000
        /*00f0*/ 	.short	0x0005
        /*00f2*/ 	.short	0x0028
        /*00f4*/ 	.byte	0x00, 0xf0, 0x11, 0x00


	//----- nvinfo : EIATTR_KPARAM_INFO
	.align		4
.L_1687:
        /*00f8*/ 	.byte	0x04, 0x17
        /*00fa*/ 	.short	(.L_1689 - .L_1688)
.L_1688:
        /*00fc*/ 	.word	0x00000000
        /*0100*/ 	.short	0x0004
        /*0102*/ 	.short	0x0020
        /*0104*/ 	.byte	0x00, 0xf0, 0x21, 0x00


	//----- nvinfo : EIATTR_KPARAM_INFO
	.align		4
.L_1689:
        /*0108*/ 	.byte	0x04, 0x17
        /*010a*/ 	.short	(.L_1691 - .L_1690)
.L_1690:
        /*010c*/ 	.word	0x00000000
        /*0110*/ 	.short	0x0003
        /*0112*/ 	.short	0x0018
        /*0114*/ 	.byte	0x00, 0xf0, 0x21, 0x00


	//----- nvinfo : EIATTR_KPARAM_INFO
	.align		4
.L_1691:
        /*0118*/ 	.byte	0x04, 0x17
        /*011a*/ 	.short	(.L_1693 - .L_1692)
.L_1692:
        /*011c*/ 	.word	0x00000000
        /*0120*/ 	.short	0x0002
        /*0122*/ 	.short	0x0010
        /*0124*/ 	.byte	0x00, 0xf0, 0x21, 0x00


	//----- nvinfo : EIATTR_KPARAM_INFO
	.align		4
.L_1693:
        /*0128*/ 	.byte	0x04, 0x17
        /*012a*/ 	.short	(.L_1695 - .L_1694)
.L_1694:
        /*012c*/ 	.word	0x00000000
        /*0130*/ 	.short	0x0001
        /*0132*/ 	.short	0x0008
        /*0134*/ 	.byte	0x00, 0xf0, 0x21, 0x00


	//----- nvinfo : EIATTR_KPARAM_INFO
	.align		4
.L_1695:
        /*0138*/ 	.byte	0x04, 0x17
        /*013a*/ 	.short	(.L_1697 - .L_1696)
.L_1696:
        /*013c*/ 	.word	0x00000000
        /*0140*/ 	.short	0x0000
        /*0142*/ 	.short	0x0000
        /*0144*/ 	.byte	0x00, 0xf0, 0x21, 0x00


	//----- nvinfo : EIATTR_SPARSE_MMA_MASK
	.align		4
.L_1697:
        /*0148*/ 	.byte	0x03, 0x50
        /*014a*/ 	.short	0x0000


	//----- nvinfo : EIATTR_MAXREG_COUNT
	.align		4
        /*014c*/ 	.byte	0x03, 0x1b
        /*014e*/ 	.short	0x00ff


	//----- nvinfo : EIATTR_NUM_BARRIERS
	.align		4
        /*0150*/ 	.byte	0x02, 0x4c
        /*0152*/ 	.byte	0x01
	.zero		1


	//----- nvinfo : EIATTR_MERCURY_ISA_VERSION
	.align		4
        /*0154*/ 	.byte	0x03, 0x5f
        /*0156*/ 	.short	0x0101


	//----- nvinfo : EIATTR_EXIT_INSTR_OFFSETS
	.align		4
        /*0158*/ 	.byte	0x04, 0x1c
        /*015a*/ 	.short	(.L_1699 - .L_1698)


	//   ....[0]....
.L_1698:
        /*015c*/ 	.word	0x00000290


	//   ....[1]....
        /*0160*/ 	.word	0x00000e50


	//   ....[2]....
        /*0164*/ 	.word	0x00014880


	//   ....[3]....
        /*0168*/ 	.word	0x00014b50


	//   ....[4]....
        /*016c*/ 	.word	0x00014da0


	//   ....[5]....
        /*0170*/ 	.word	0x00014ef0


	//   ....[6]....
        /*0174*/ 	.word	0x00014f80


	//   ....[7]....
        /*0178*/ 	.word	0x00014fc0


	//----- nvinfo : EIATTR_CRS_STACK_SIZE
	.align		4
.L_1699:
        /*017c*/ 	.byte	0x04, 0x1e
        /*017e*/ 	.short	(.L_1701 - .L_1700)
.L_1700:
        /*0180*/ 	.word	0x00000000


	//----- nvinfo : EIATTR_CBANK_PARAM_SIZE
	.align		4
.L_1701:
        /*0184*/ 	.byte	0x03, 0x19
        /*0186*/ 	.short	0x0074


	//----- nvinfo : EIATTR_PARAM_CBANK
	.align		4
        /*0188*/ 	.byte	0x04, 0x0a
        /*018a*/ 	.short	(.L_1703 - .L_1702)
	.align		4
.L_1702:
        /*018c*/ 	.word	index@(.nv.constant0._Z23gemm_half_q_half_kernelILi3ELi190ELb1ELb0ELi64EEvPK6__halfPKjS4_S2_PS0_iiiiPKtS7_iiiiiibS2_i)
        /*0190*/ 	.short	0x0210
        /*0192*/ 	.short	0x0074


	//----- nvinfo : EIATTR_SW_WAR
	.align		4
.L_1703:
        /*0194*/ 	.byte	0x04, 0x36
        /*0196*/ 	.short	(.L_1705 - .L_1704)
.L_1704:
        /*0198*/ 	.word	0x00000008
.L_1705:


//--------------------- .nv.info._Z23gemm_half_q_half_kernelILi3ELi160ELb1ELb0ELi64EEvPK6__halfPKjS4_S2_PS0_iiiiPKtS7_iiiiiibS2_i --------------------------
	.section	.nv.info._Z23gemm_half_q_half_kernelILi3ELi160ELb1ELb0ELi64EEvPK6__halfPKjS4_S2_PS0_iiiiPKtS7_iiiiiibS2_i,"",@"SHT_CUDA_INFO"
	.sectionflags	@""
	.align	4


	//----- nvinfo : EIATTR_CUDA_API_VERSION
	.align		4
        /*0000*/ 	.byte	0x04, 0x37
        /*0002*/ 	.short	(.L_1707 - .L_1706)
.L_1706:
        /*0004*/ 	.word	0x00000082


	//----- nvinfo : EIATTR_KPARAM_INFO
	.align		4
.L_1707:
        /*0008*/ 	.byte	0x04, 0x17
        /*000a*/ 	.short	(.L_1709 - .L_1708)
.L_1708:
        /*000c*/ 	.word	0x00000000
        /*0010*/ 	.short	0x0013
        /*0012*/ 	.short	0x0070
        /*0014*/ 	.byte	0x00, 0xf0, 0x11, 0x00


	//----- nvinfo : EIATTR_KPARAM_INFO
	.align		4
.L_1709:
        /*0018*/ 	.byte	0x04, 0x17
        /*001a*/ 	.short	(.L_1711 - .L_1710)
.L_1710:
        /*001c*/ 	.word	0x00000000
        /*0020*/ 	.short	0x0012
        /*0022*/ 	.short	0x0068
        /*0024*/ 	.byte	0x00, 0xf0, 0x21, 0x00


	//----- nvinfo : EIATTR_KPARAM_INFO
	.align		4
.L_1711:
        /*0028*/ 	.byte	0x04, 0x17
        /*002a*/ 	.short	(.L_1713 - .L_1712)
.L_1712:
        /*002c*/ 	.word	0x00000000
        /*0030*/ 	.short	0x0011
        /*0032*/ 	.short	0x0060
        /*0034*/ 	.byte	0x00, 0xf0, 0x05, 0x00


	//----- nvinfo : EIATTR_KPARAM_INFO
	.align		4
.L_1713:
        /*0038*/ 	.byte	0x04, 0x17
        /*003a*/ 	.short	(.L_1715 - .L_1714)
.L_1714:
        /*003c*/ 	.word	0x00000000
        /*0040*/ 	.short	0x0010
        /*0042*/ 	.short	0x005c
        /*0044*/ 	.byte	0x00, 0xf0, 0x11, 0x00


	//----- nvinfo : EIATTR_KPARAM_INFO
	.align		4
.L_1715:
        /*0048*/ 	.byte	0x04, 0x17
        /*004a*/ 	.short	(.L_1717 - .L_1716)
.L_1716:
        /*004c*/ 	.word	0x00000000
        /*0050*/ 	.short	0x000f
        /*0052*/ 	.short	0x0058
        /*0054*/ 	.byte	0x00, 0xf0, 0x11, 0x00


	//----- nvinfo : EIATTR_KPARAM_INFO
	.align		4
.L_1717:
        /*0058*/ 	.byte	0x04, 0x17
        /*005a*/ 	.short	(.L_1719 - .L_1718)
.L_1718:
        /*005c*/ 	.word	0x00000000
        /*0060*/ 	.short	0x000e
        /*0062*/ 	.short	0x0054
        /*0064*/ 	.byte	0x00, 0xf0, 0x11, 0x00


	//----- nvinfo : EIATTR_KPARAM_INFO
	.align		4
.L_1719:
        /*0068*/ 	.byte	0x04, 0x17
        /*006a*/ 	.short	(.L_1721 - .L_1720)
.L_1720:
        /*006c*/ 	.word	0x00000000
        /*0070*/ 	.short	0x000d
        /*0072*/ 	.short	0x0050
        /*0074*/ 	.byte	0x00, 0xf0, 0x11, 0x00


	//----- nvinfo : EIATTR_KPARAM_INFO
	.align		4
.L_1721:
        /*0078*/ 	.byte	0x04, 0x17
        /*007a*/ 	.short	(.L_1723 - .L_1722)
.L_1722:
        /*007c*/ 	.word	0x00000000
        /*0080*/ 	.short	0x000c
        /*0082*/ 	.short	0x004c
        /*0084*/ 	.byte	0x00, 0xf0, 0x11, 0x00


	//----- nvinfo : EIATTR_KPARAM_INFO
	.align		4
.L_1723:
        /*0088*/ 	.byte	0x04, 0x17
        /*008a*/ 	.short	(.L_1725 - .L_1724)
.L_1724:
        /*008c*/ 	.word	0x00000000
        /*0090*/ 	.short	0x000b
        /*0092*/ 	.short	0x0048
        /*0094*/ 	.byte	0x00, 0xf0, 0x11, 0x00


	//----- nvinfo : EIATTR_KPARAM_INFO
	.align		4
.L_1725:
        /*0098*/ 	.byte	0x04, 0x17
        /*009a*/ 	.short	(.L_1727 - .L_1726)
.L_1726:
        /*009c*/ 	.word	0x00000000
        /*00a0*/ 	.short	0x000a
        /*00a2*/ 	.short	0x0040
        /*00a4*/ 	.byte	0x00, 0xf0, 0x21, 0x00


	//----- nvinfo : EIATTR_KPARAM_INFO
	.align		4
.L_1727:
        /*00a8*/ 	.byte	0x04, 0x17
        /*00aa*/ 	.short	(.L_1729 - .L_1728)
.L_1728:
        /*00ac*/ 	.word	0x00000000
        /*00b0*/ 	.short	0x0009
        /*00b2*/ 	.short	0x0038
        /*00b4*/ 	.byte	0x00, 0xf0, 0x21, 0x00


	//----- nvinfo : EIATTR_KPARAM_INFO
	.align		4
.L_1729:
        /*00b8*/ 	.byte	0x04, 0x17
        /*00ba*/ 	.short	(.L_1731 - .L_1730)
.L_1730:
        /*00bc*/ 	.word	0x00000000
        /*00c0*/ 	.short	0x0008
        /*00c2*/ 	.short	0x0034
        /*00c4*/ 	.byte	0x00, 0xf0, 0x11, 0x00


	//----- nvinfo : EIATTR_KPARAM_INFO
	.align		4
.L_1731:
        /*00c8*/ 	.byte	0x04, 0x17
        /*00ca*/ 	.short	(.L_1733 - .L_1732)
.L_1732:
        /*00cc*/ 	.word	0x00000000
        /*00d0*/ 	.short	0x0007
        /*00d2*/ 	.short	0x0030
        /*00d4*/ 	.byte	0x00, 0xf0, 0x11, 0x00


	//----- nvinfo : EIATTR_KPARAM_INFO
	.align		4
.L_1733:
        /*00d8*/ 	.byte	0x04, 0x17
        /*00da*/ 	.short	(.L_1735 - .L_1734)
.L_1734:
        /*00dc*/ 	.word	0x00000000
        /*00e0*/ 	.short	0x0006
        /*00e2*/ 	.short	0x002c
        /*00e4*/ 	.byte	0x00, 0xf0, 0x11, 0x00


	//----- nvinfo : EIATTR_KPARAM_INFO
	.align		4
.L_1735:
        /*00e8*/ 	.byte	0x04, 0x17
        /*00ea*/ 	.short	(.L_1737 - .L_1736)
.L_1736:
        /*00ec*/ 	.word	0x00000000
        /*00f0*/ 	.short	0x0005
        /*00f2*/ 	.short	0x0028
        /*00f4*/ 	.byte	0x00, 0xf0, 0x11, 0x00


	//----- nvinfo : EIATTR_KPARAM_INFO
	.align		4
.L_1737:
        /*00f8*/ 	.byte	0x04, 0x17
        /*00fa*/ 	.short	(.L_1739 - .L_1738)
.L_1738:
        /*00fc*/ 	.word	0x00000000
        /*0100*/ 	.short	0x0004
        /*0102*/ 	.short	0x0020
        /*0104*/ 	.byte	0x00, 0xf0, 0x21, 0x00


	//----- nvinfo : EIATTR_KPARAM_INFO
	.align		4
.L_1739:
        /*0108*/ 	.byte	0x04, 0x17
        /*010a*/ 	.short	(.L_1741 - .L_1740)
.L_1740:
        /*010c*/ 	.word	0x00000000
        /*0110*/ 	.short	0x0003
        /*0112*/ 	.short	0x0018
        /*0114*/ 	.byte	0x00, 0xf0, 0x21, 0x00


	//----- nvinfo : EIATTR_KPARAM_INFO
	.align		4
.L_1741:
        /*0118*/ 	.byte	0x04, 0x17
        /*011a*/ 	.short	(.L_1743 - .L_1742)
.L_1742:
        /*011c*/ 	.word	0x00000000
        /*0120*/ 	.short	0x0002
        /*0122*/ 	.short	0x0010
        /*0124*/ 	.byte	0x00, 0xf0, 0x21, 0x00


	//----- nvinfo : EIATTR_KPARAM_INFO
	.align		4
.L_1743:
        /*0128*/ 	.byte	0x04, 0x17
        /*012a*/ 	.short	(.L_1745 - .L_1744)
.L_1744:
        /*012c*/ 	.word	0x00000000
        /*0130*/ 	.short	0x0001
        /*0132*/ 	.short	0x0008
        /*0134*/ 	.byte	0x00, 0xf0, 0x21, 0x00


	//----- nvinfo : EIATTR_KPARAM_INFO
	.align		4
.L_1745:
        /*0138*/ 	.byte	0x04, 0x17
        /*013a*/ 	.short	(.L_1747 - .L_1746)
.L_1746:
        /*013c*/ 	.word	0x00000000
        /*0140*/ 	.short	0x0000
        /*0142*/ 	.short	0x0000
        /*0144*/ 	.byte	0x00, 0xf0, 0x21, 0x00


	//----- nvinfo : EIATTR_SPARSE_MMA_MASK
	.align		4
.L_1747:
        /*0148*/ 	.byte	0x03, 0x50
        /*014a*/ 	.short	0x0000


	//----- nvinfo : EIATTR_MAXREG_COUNT
	.align		4
        /*014c*/ 	.byte	0x03, 0x1b
        /*014e*/ 	.short	0x00ff


	//----- nvinfo : EIATTR_NUM_BARRIERS
	.align		4
        /*0150*/ 	.byte	0x02, 0x4c
        /*0152*/ 	.byte	0x01
	.zero		1


	//----- nvinfo : EIATTR_MERCURY_ISA_VERSION
	.align		4
        /*0154*/ 	.byte	0x03, 0x5f
        /*0156*/ 	.short	0x0101


	//----- nvinfo : EIATTR_EXIT_INSTR_OFFSETS
	.align		4
        /*0158*/ 	.byte	0x04, 0x1c
        /*015a*/ 	.short	(.L_1749 - .L_1748)


	//   ....[0]....
.L_1748:
        /*015c*/ 	.word	0x00000290


	//   ....[1]....
        /*0160*/ 	.word	0x00000e50


	//   ....[2]....
        /*0164*/ 	.word	0x0000a2f0


	//   ....[3]....
        /*0168*/ 	.word	0x0000a5d0


	//   ....[4]....
        /*016c*/ 	.word	0x0000a830


	//   ....[5]....
        /*0170*/ 	.word	0x0000a980


	//   ....[6]....
        /*0174*/ 	.word	0x0000aa20


	//   ....[7]....
        /*0178*/ 	.word	0x0000aa60


	//----- nvinfo : EIATTR_CRS_STACK_SIZE
	.align		4
.L_1749:
        /*017c*/ 	.byte	0x04, 0x1e
        /*017e*/ 	.short	(.L_1751 - .L_1750)
.L_1750:
        /*0180*/ 	.word	0x00000000


	//----- nvinfo : EIATTR_CBANK_PARAM_SIZE
	.align		4
.L_1751:
        /*0184*/ 	.byte	0x03, 0x19
        /*0186*/ 	.short	0x0074


	//----- nvinfo : EIATTR_PARAM_CBANK
	.align		4
        /*0188*/ 	.byte	0x04, 0x0a
        /*018a*/ 	.short	(.L_1753 - .L_1752)
	.align		4
.L_1752:
        /*018c*/ 	.word	index@(.nv.constant0._Z23gemm_half_q_half_kernelILi3ELi160ELb1ELb0ELi64EEvPK6__halfPKjS4_S2_PS0_iiiiPKtS7_iiiiiibS2_i)
        /*0190*/ 	.short	0x0210
        /*0192*/ 	.short	0x0074


	//----- nvinfo : EIATTR_SW_WAR
	.align		4
.L_1753:
        /*0194*/ 	.byte	0x04, 0x36
        /*0196*/ 	.short	(.L_1755 - .L_1754)
.L_1754:
        /*0198*/ 	.word	0x00000008
.L_1755:


//--------------------- .nv.info._Z23gemm_half_q_half_kernelILi3ELi40ELb1ELb0ELi64EEvPK6__halfPKjS4_S2_PS0_iiiiPKtS7_iiiiiibS2_i --------------------------
	.section	.nv.info._Z23gemm_half_q_half_kernelILi3ELi40ELb1ELb0ELi64EEvPK6__halfPKjS4_S2_PS0_iiiiPKtS7_iiiiiibS2_i,"",@"SHT_CUDA_INFO"
	.sectionflags	@""
	.align	4


	//----- nvinfo : EIATTR_CUDA_API_VERSION
	.align		4
        /*0000*/ 	.byte	0x04, 0x37
        /*0002*/ 	.short	(.L_1757 - .L_1756)
.L_1756:
        /*0004*/ 	.word	0x00000082


	//----- nvinfo : EIATTR_KPARAM_INFO
	.align		4
.L_1757:
        /*0008*/ 	.byte	0x04, 0x17
        /*000a*/ 	.short	(.L_1759 - .L_1758)
.L_1758:
        /*000c*/ 	.word	0x00000000
        /*0010*/ 	.short	0x0013
        /*0012*/ 	.short	0x0070
        /*0014*/ 	.byte	0x00, 0xf0, 0x11, 0x00


	//----- nvinfo : EIATTR_KPARAM_INFO
	.align		4
.L_1759:
        /*0018*/ 	.byte	0x04, 0x17
        /*001a*/ 	.short	(.L_1761 - .L_1760)
.L_1760:
        /*001c*/ 	.word	0x00000000
        /*0020*/ 	.short	0x0012
        /*0022*/ 	.short	0x0068
        /*0024*/ 	.byte	0x00, 0xf0, 0x21, 0x00


	//----- nvinfo : EIATTR_KPARAM_INFO
	.align		4
.L_1761:
        /*0028*/ 	.byte	0x04, 0x17
        /*002a*/ 	.short	(.L_1763 - .L_1762)
.L_1762:
        /*002c*/ 	.word	0x00000000
        /*0030*/ 	.short	0x0011
        /*0032*/ 	.short	0x0060
        /*0034*/ 	.byte	0x00, 0xf0, 0x05, 0x00


	//----- nvinfo : EIATTR_KPARAM_INFO
	.align		4
.L_1763:
        /*0038*/ 	.byte	0x04, 0x17
        /*003a*/ 	.short	(.L_1765 - .L_1764)
.L_1764:
        /*003c*/ 	.word	0x00000000
        /*0040*/ 	.short	0x0010
        /*0042*/ 	.short	0x005c
        /*0044*/ 	.byte	0x00, 0xf0, 0x11, 0x00


	//----- nvinfo : EIATTR_KPARAM_INFO
	.align		4
.L_1765:
        /*0048*/ 	.byte	0x04, 0x17
        /*004a*/ 	.short	(.L_1767 - .L_1766)
.L_1766:
        /*004c*/ 	.word	0x00000000
        /*0050*/ 	.short	0x000f
        /*0052*/ 	.short	0x0058
        /*0054*/ 	.byte	0x00, 0xf0, 0x11, 0x00


	//----- nvinfo : EIATTR_KPARAM_INFO
	.align		4
.L_1767:
        /*0058*/ 	.byte	0x04, 0x17
        /*005a*/ 	.short	(.L_1769 - .L_1768)
.L_1768:
        /*005c*/ 	.word	0x00000000
        /*0060*/ 	.short	0x000e
        /*0062*/ 	.short	0x0054
        /*0064*/ 	.byte	0x00, 0xf0, 0x11, 0x00


	//----- nvinfo : EIATTR_KPARAM_INFO
	.align		4
.L_1769:
        /*0068*/ 	.byte	0x04, 0x17
        /*006a*/ 	.short	(.L_1771 - .L_1770)
.L_1770:
        /*006c*/ 	.word	0x00000000
        /*0070*/ 	.short	0x000d
        /*0072*/ 	.short	0x0050
        /*0074*/ 	.byte	0x00, 0xf0, 0x11, 0x00


	//----- nvinfo : EIATTR_KPARAM_INFO
	.align		4
.L_1771:
        /*0078*/ 	.byte	0x04, 0x17
        /*007a*/ 	.short	(.L_1773 - .L_1772)
.L_1772:
        /*007c*/ 	.word	0x00000000
        /*0080*/ 	.short	0x000c
        /*0082*/ 	.short	0x004c
        /*0084*/ 	.byte	0x00, 0xf0, 0x11, 0x00


	//----- nvinfo : EIATTR_KPARAM_INFO
	.align		4
.L_1773:
        /*0088*/ 	.byte	0x04, 0x17
        /*008a*/ 	.short	(.L_1775 - .L_1774)
.L_1774:
        /*008c*/ 	.word	0x00000000
        /*0090*/ 	.short	0x000b
        /*0092*/ 	.short	0x0048
        /*0094*/ 	.byte	0x00, 0xf0, 0x11, 0x00


	//----- nvinfo : EIATTR_KPARAM_INFO
	.align		4
.L_1775:
        /*0098*/ 	.byte	0x04, 0x17
        /*009a*/ 	.short	(.L_1777 - .L_1776)
.L_1776:
        /*009c*/ 	.word	0x00000000
        /*00a0*/ 	.short	0x000a
        /*00a2*/ 	.short	0x0040
        /*00a4*/ 	.byte	0x00, 0xf0, 0x21, 0x00


	//----- nvinfo : EIATTR_KPARAM_INFO
	.align		4
.L_1777:
        /*00a8*/ 	.byte	0x04, 0x17
        /*00aa*/ 	.short	(.L_1779 - .L_1778)
.L_1778:
        /*00ac*/ 	.word	0x00000000
        /*00b0*/ 	.short	0x0009
        /*00b2*/ 	.short	0x0038
        /*00b4*/ 	.byte	0x00, 0xf0, 0x21, 0x00


	//----- nvinfo : EIATTR_KPARAM_INFO
	.align		4
.L_1779:
        /*00b8*/ 	.byte	0x04, 0x17
        /*00ba*/ 	.short	(.L_1781 - .L_1780)
.L_1780:
        /*00bc*/ 	.word	0x00000000
        /*00c0*/ 	.short	0x0008
        /*00c2*/ 	.short	0x0034
        /*00c4*/ 	.byte	0x00, 0xf0, 0x11, 0x00


	//----- nvinfo : EIATTR_KPARAM_INFO
	.align		4
.L_1781:
        /*00c8*/ 	.byte	0x04, 0x17
        /*00ca*/ 	.short	(.L_1783 - .L_1782)
.L_1782:
        /*00cc*/ 	.word	0x00000000
        /*00d0*/ 	.short	0x0007
        /*00d2*/ 	.short	0x0030
        /*00d4*/ 	.byte	0x00, 0xf0, 0x11, 0x00


	//----- nvinfo : EIATTR_KPARAM_INFO
	.align		4
.L_1783:
        /*00d8*/ 	.byte	0x04, 0x17
        /*00da*/ 	.short	(.L_1785 - .L_1784)
.L_1784:
        /*00dc*/ 	.word	0x00000000
        /*00e0*/ 	.short	0x0006
        /*00e2*/ 	.short	0x002c
        /*00e4*/ 	.byte	0x00, 0xf0, 0x11, 0x00


	//----- nvinfo : EIATTR_KPARAM_INFO
	.align		4
.L_1785:
        /*00e8*/ 	.byte	0x04, 0x17
        /*00ea*/ 	.short	(.L_1787 - .L_1786)
.L_1786:
        /*00ec*/ 	.word	0x00000000
        /*00f0*/ 	.short	0x0005
        /*00f2*/ 	.short	0x0028
        /*00f4*/ 	.byte	0x00, 0xf0, 0x11, 0x00


	//----- nvinfo : EIATTR_KPARAM_INFO
	.align		4
.L_1787:
        /*00f8*/ 	.byte	0x04, 0x17
        /*00fa*/ 	.short	(.L_1789 - .L_1788)
.L_1788:
        /*00fc*/ 	.word	0x00000000
        /*0100*/ 	.short	0x0004
        /*0102*/ 	.short	0x0020
        /*0104*/ 	.byte	0x00, 0xf0, 0x21, 0x00


	//----- nvinfo : EIATTR_KPARAM_INFO
	.align		4
.L_1789:
        /*0108*/ 	.byte	0x04, 0x17
        /*010a*/ 	.short	(.L_1791 - .L_1790)
.L_1790:
        /*010c*/ 	.word	0x00000000
        /*0110*/ 	.short	0x0003
        /*0112*/ 	.short	0x0018
        /*0114*/ 	.byte	0x00, 0xf0, 0x21, 0x00


	//----- nvinfo : EIATTR_KPARAM_INFO
	.align		4
.L_1791:
        /*0118*/ 	.byte	0x04, 0x17
        /*011a*/ 	.short	(.L_1793 - .L_1792)
.L_1792:
        /*011c*/ 	.word	0x00000000
        /*0120*/ 	.short	0x0002
        /*0122*/ 	.short	0x0010
        /*0124*/ 	.byte	0x00, 0xf0, 0x21, 0x00


	//----- nvinfo : EIATTR_KPARAM_INFO
	.align		4
.L_1793:
        /*0128*/ 	.byte	0x04, 0x17
        /*012a*/ 	.short	(.L_1795 - .L_1794)
.L_1794:
        /*012c*/ 	.word	0x00000000
        /*0130*/ 	.short	0x0001
        /*0132*/ 	.short	0x0008
        /*0134*/ 	.byte	0x00, 0xf0, 0x21, 0x00


	//----- nvinfo : EIATTR_KPARAM_INFO
	.align		4
.L_1795:
        /*0138*/ 	.byte	0x04, 0x17
        /*013a*/ 	.short	(.L_1797 - .L_1796)
.L_1796:
        /*013c*/ 	.word	0x00000000
        /*0140*/ 	.short	0x0000
        /*0142*/ 	.short	0x0000
        /*0144*/ 	.byte	0x00, 0xf0, 0x21, 0x00


	//----- nvinfo : EIATTR_SPARSE_MMA_MASK
	.align		4
.L_1797:
        /*0148*/ 	.byte	0x03, 0x50
        /*014a*/ 	.short	0x0000


	//----- nvinfo : EIATTR_MAXREG_COUNT
	.align		4
        /*014c*/ 	.byte	0x03, 0x1b
        /*014e*/ 	.short	0x00ff


	//----- nvinfo : EIATTR_NUM_BARRIERS
	.align		4
        /*0150*/ 	.byte	0x02, 0x4c
        /*0152*/ 	.byte	0x01
	.zero		1


	//----- nvinfo : EIATTR_MERCURY_ISA_VERSION
	.align		4
        /*0154*/ 	.byte	0x03, 0x5f
        /*0156*/ 	.short	0x0101


	//----- nvinfo : EIATTR_EXIT_INSTR_OFFSETS
	.align		4
        /*0158*/ 	.byte	0x04, 0x1c
        /*015a*/ 	.short	(.L_1799 - .L_1798)


	//   ....[0]....
.L_1798:
        /*015c*/ 	.word	0x00000290


	//   ....[1]....
        /*0160*/ 	.word	0x000009b0


	//   ....[2]....
        /*0164*/ 	.word	0x00008db0


	//   ....[3]....
        /*0168*/ 	.word	0x00009090


	//   ....[4]....
        /*016c*/ 	.word	0x000092f0


	//   ....[5]....
        /*0170*/ 	.word	0x00009440


	//   ....[6]....
        /*0174*/ 	.word	0x000094e0


	//   ....[7]....
        /*0178*/ 	.word	0x00009520


	//----- nvinfo : EIATTR_CRS_STACK_SIZE
	.align		4
.L_1799:
        /*017c*/ 	.byte	0x04, 0x1e
        /*017e*/ 	.short	(.L_1801 - .L_1800)
.L_1800:
        /*0180*/ 	.word	0x00000000


	//----- nvinfo : EIATTR_CBANK_PARAM_SIZE
	.align		4
.L_1801:
        /*0184*/ 	.byte	0x03, 0x19
        /*0186*/ 	.short	0x0074


	//----- nvinfo : EIATTR_PARAM_CBANK
	.align		4
        /*0188*/ 	.byte	0x04, 0x0a
        /*018a*/ 	.short	(.L_1803 - .L_1802)
	.align		4
.L_1802:
        /*018c*/ 	.word	index@(.nv.constant0._Z23gemm_half_q_half_kernelILi3ELi40ELb1ELb0ELi64EEvPK6__halfPKjS4_S2_PS0_iiiiPKtS7_iiiiiibS2_i)
        /*0190*/ 	.short	0x0210
        /*0192*/ 	.short	0x0074


	//----- nvinfo : EIATTR_SW_WAR
	.align		4
.L_1803:
        /*0194*/ 	.byte	0x04, 0x36
        /*0196*/ 	.short	(.L_1805 - .L_1804)
.L_1804:
        /*0198*/ 	.word	0x00000008
.L_1805:


//--------------------- .nv.info._Z23gemm_half_q_half_kernelILi3ELi10ELb1ELb0ELi64EEvPK6__halfPKjS4_S2_PS0_iiiiPKtS7_iiiiiibS2_i --------------------------
	.section	.nv.info._Z23gemm_half_q_half_kernelILi3ELi10ELb1ELb0ELi64EEvPK6__halfPKjS4_S2_PS0_iiiiPKtS7_iiiiiibS2_i,"",@"SHT_CUDA_INFO"
	.sectionflags	@""
	.align	4


	//----- nvinfo : EIATTR_CUDA_API_VERSION
	.align		4
        /*0000*/ 	.byte	0x04, 0x37
        /*0002*/ 	.short	(.L_1807 - .L_1806)
.L_1806:
        /*0004*/ 	.word	0x00000082


	//----- nvinfo : EIATTR_KPARAM_INFO
	.align		4
.L_1807:
        /*0008*/ 	.byte	0x04, 0x17
        /*000a*/ 	.short	(.L_1809 - .L_1808)
.L_1808:
        /*000c*/ 	.word	0x00000000
        /*0010*/ 	.short	0x0013
        /*0012*/ 	.short	0x0070
        /*0014*/ 	.byte	0x00, 0xf0, 0x11, 0x00


	//----- nvinfo : EIATTR_KPARAM_INFO
	.align		4
.L_1809:
        /*0018*/ 	.byte	0x04, 0x17
        /*001a*/ 	.short	(.L_1811 - .L_1810)
.L_1810:
        /*001c*/ 	.word	0x00000000
        /*0020*/ 	.short	0x0012
        /*0022*/ 	.short	0x0068
        /*0024*/ 	.byte	0x00, 0xf0, 0x21, 0x00


	//----- nvinfo : EIATTR_KPARAM_INFO
	.align		4
.L_1811:
        /*0028*/ 	.byte	0x04, 0x17
        /*002a*/ 	.short	(.L_1813 - .L_1812)
.L_1812:
        /*002c*/ 	.word	0x00000000
        /*0030*/ 	.short	0x0011
        /*0032*/ 	.short	0x0060
        /*0034*/ 	.byte	0x00, 0xf0, 0x05, 0x00


	//----- nvinfo : EIATTR_KPARAM_INFO
	.align		4
.L_1813:
        /*0038*/ 	.byte	0x04, 0x17
        /*003a*/ 	.short	(.L_1815 - .L_1814)
.L_1814:
        /*003c*/ 	.word	0x00000000
        /*0040*/ 	.short	0x0010
        /*0042*/ 	.short	0x005c
        /*0044*/ 	.byte	0x00, 0xf0, 0x11, 0x00


	//----- nvinfo : EIATTR_KPARAM_INFO
	.align		4
.L_1815:
        /*0048*/ 	.byte	0x04, 0x17
        /*004a*/ 	.short	(.L_1817 - .L_1816)
.L_1816:
        /*004c*/ 	.word	0x00000000
        /*0050*/ 	.short	0x000f
        /*0052*/ 	.short	0x0058
        /*0054*/ 	.byte	0x00, 0xf0, 0x11, 0x00


	//----- nvinfo : EIATTR_KPARAM_INFO
	.align		4
.L_1817:
        /*0058*/ 	.byte	0x04, 0x17
        /*005a*/ 	.short	(.L_1819 - .L_1818)
.L_1818:
        /*005c*/ 	.word	0x00000000
        /*0060*/ 	.short	0x000e
        /*0062*/ 	.short	0x0054
        /*0064*/ 	.byte	0x00, 0xf0, 0x11, 0x00


	//----- nvinfo : EIATTR_KPARAM_INFO
	.align		4
.L_1819:
        /*0068*/ 	.byte	0x04, 0x17
        /*006a*/ 	.short	(.L_1821 - .L_1820)
.L_1820:
        /*006c*/ 	.word	0x00000000
        /*0070*/ 	.short	0x000d
        /*0072*/ 	.short	0x0050
        /*0074*/ 	.byte	0x00, 0xf0, 0x11, 0x00


	//----- nvinfo : EIATTR_KPARAM_INFO
	.align		4
.L_1821:
        /*0078*/ 	.byte	0x04, 0x17
        /*007a*/ 	.short	(.L_1823 - .L_1822)
.L_1822:
        /*007c*/ 	.word	0x00000000
        /*0080*/ 	.short	0x000c
        /*0082*/ 	.short	0x004c
        /*0084*/ 	.byte	0x00, 0xf0, 0x11, 0x00


	//----- nvinfo : EIATTR_KPARAM_INFO
	.align		4
.L_1823:
        /*0088*/ 	.byte	0x04, 0x17
        /*008a*/ 	.short	(.L_1825 - .L_1824)
.L_1824:
        /*008c*/ 	.word	0x00000000
        /*0090*/ 	.short	0x000b
        /*0092*/ 	.short	0x0048
        /*0094*/ 	.byte	0x00, 0xf0, 0x11, 0x00


	//----- nvinfo : EIATTR_KPARAM_INFO
	.align		4
.L_1825:
        /*0098*/ 	.byte	0x04, 0x17
        /*009a*/ 	.short	(.L_1827 - .L_1826)
.L_1826:
        /*009c*/ 	.word	0x00000000
        /*00a0*/ 	.short	0x000a
        /*00a2*/ 	.short	0x0040
        /*00a4*/ 	.byte	0x00, 0xf0, 0x21, 0x00


	//----- nvinfo : EIATTR_KPARAM_INFO
	.align		4
.L_1827:
        /*00a8*/ 	.byte	0x04, 0x17
        /*00aa*/ 	.short	(.L_1829 - .L_1828)
.L_1828:
        /*00ac*/ 	.word	0x00000000
        /*00b0*/ 	.short	0x0009
        /*00b2*/ 	.short	0x0038
        /*00b4*/ 	.byte	0x00, 0xf0, 0x21, 0x00


	//----- nvinfo : EIATTR_KPARAM_INFO
	.align		4
.L_1829:
        /*00b8*/ 	.byte	0x04, 0x17
        /*00ba*/ 	.short	(.L_1831 - .L_1830)
.L_1830:
        /*00bc*/ 	.word	0x00000000
        /*00c0*/ 	.short	0x0008
        /*00c2*/ 	.short	0x0034
        /*00c4*/ 	.byte	0x00, 0xf0, 0x11, 0x00


	//----- nvinfo : EIATTR_KPARAM_INFO
	.align		4
.L_1831:
        /*00c8*/ 	.byte	0x04, 0x17
        /*00ca*/ 	.short	(.L_1833 - .L_1832)
.L_1832:
        /*00cc*/ 	.word	0x00000000
        /*00d0*/ 	.short	0x0007
        /*00d2*/ 	.short	0x0030
        /*00d4*/ 	.byte	0x00, 0xf0, 0x11, 0x00


	//----- nvinfo : EIATTR_KPARAM_INFO
	.align		4
.L_1833:
        /*00d8*/ 	.byte	0x04, 0x17
        /*00da*/ 	.short	(.L_1835 - .L_1834)
.L_1834:
        /*00dc*/ 	.word	0x00000000
        /*00e0*/ 	.short	0x0006
        /*00e2*/ 	.short	0x002c
        /*00e4*/ 	.byte	0x00, 0xf0, 0x11, 0x00


	//----- nvinfo : EIATTR_KPARAM_INFO
	.align		4
.L_1835:
        /*00e8*/ 	.byte	0x04, 0x17
        /*00ea*/ 	.short	(.L_1837 - .L_1836)
.L_1836:
        /*00ec*/ 	.word	0x00000000
        /*00f0*/ 	.short	0x0005
        /*00f2*/ 	.short	0x0028
        /*00f4*/ 	.byte	0x00, 0xf0, 0x11, 0x00


	//----- nvinfo : EIATTR_KPARAM_INFO
	.align		4
.L_1837:
        /*00f8*/ 	.byte	0x04, 0x17
        /*00fa*/ 	.short	(.L_1839 - .L_1838)
.L_1838:
        /*00fc*/ 	.word	0x00000000
        /*0100*/ 	.short	0x0004
        /*0102*/ 	.short	0x0020
        /*0104*/ 	.byte	0x00, 0xf0, 0x21, 0x00


	//----- nvinfo : EIATTR_KPARAM_INFO
	.align		4
.L_1839:
        /*0108*/ 	.byte	0x04, 0x17
        /*010a*/ 	.short	(.L_1841 - .L_1840)
.L_1840:
        /*010c*/ 	.word	0x00000000
        /*0110*/ 	.short	0x0003
        /*0112*/ 	.short	0x0018
        /*0114*/ 	.byte	0x00, 0xf0, 0x21, 0x00


	//----- nvinfo : EIATTR_KPARAM_INFO
	.align		4
.L_1841:
        /*0118*/ 	.byte	0x04, 0x17
        /*011a*/ 	.short	(.L_1843 - .L_1842)
.L_1842:
        /*011c*/ 	.word	0x00000000
        /*0120*/ 	.short	0x0002
        /*0122*/ 	.short	0x0010
        /*0124*/ 	.byte	0x00, 0xf0, 0x21, 0x00


	//----- nvinfo : EIATTR_KPARAM_INFO
	.align		4
.L_1843:
        /*0128*/ 	.byte	0x04, 0x17
        /*012a*/ 	.short	(.L_1845 - .L_1844)
.L_1844:
        /*012c*/ 	.word	0x00000000
        /*0130*/ 	.short	0x0001
        /*0132*/ 	.short	0x0008
        /*0134*/ 	.byte	0x00, 0xf0, 0x21, 0x00


	//----- nvinfo : EIATTR_KPARAM_INFO
	.align		4
.L_1845:
        /*0138*/ 	.byte	0x04, 0x17
        /*013a*/ 	.short	(.L_1847 - .L_1846)
.L_1846:
        /*013c*/ 	.word	0x00000000
        /*0140*/ 	.short	0x0000
        /*0142*/ 	.short	0x0000
        /*0144*/ 	.byte	0x00, 0xf0, 0x21, 0x00


	//----- nvinfo : EIATTR_SPARSE_MMA_MASK
	.align		4
.L_1847:
        /*0148*/ 	.byte	0x03, 0x50
        /*014a*/ 	.short	0x0000


	//----- nvinfo : EIATTR_MAXREG_COUNT
	.align		4
        /*014c*/ 	.byte	0x03, 0x1b
        /*014e*/ 	.short	0x00ff


	//----- nvinfo : EIATTR_NUM_BARRIERS
	.align		4
        /*0150*/ 	.byte	0x02, 0x4c
        /*0152*/ 	.byte	0x01
	.zero		1


	//----- nvinfo : EIATTR_MERCURY_ISA_VERSION
	.align		4
        /*0154*/ 	.byte	0x03, 0x5f
        /*0156*/ 	.short	0x0101


	//----- nvinfo : EIATTR_EXIT_INSTR_OFFSETS
	.align		4
        /*0158*/ 	.byte	0x04, 0x1c
        /*015a*/ 	.short	(.L_1849 - .L_1848)


	//   ....[0]....
.L_1848:
        /*015c*/ 	.word	0x00000290


	//   ....[1]....
        /*0160*/ 	.word	0x000009b0


	//   ....[2]....
        /*0164*/ 	.word	0x00007ad0


	//   ....[3]....
        /*0168*/ 	.word	0x00007db0


	//   ....[4]....
        /*016c*/ 	.word	0x00008010


	//   ....[5]....
        /*0170*/ 	.word	0x00008160


	//   ....[6]....
        /*0174*/ 	.word	0x000081f0


	//   ....[7]....
        /*0178*/ 	.word	0x00008230


	//----- nvinfo : EIATTR_CRS_STACK_SIZE
	.align		4
.L_1849:
        /*017c*/ 	.byte	0x04, 0x1e
        /*017e*/ 	.short	(.L_1851 - .L_1850)
.L_1850:
        /*0180*/ 	.word	0x00000000


	//----- nvinfo : EIATTR_CBANK_PARAM_SIZE
	.align		4
.L_1851:
        /*0184*/ 	.byte	0x03, 0x19
        /*0186*/ 	.short	0x0074


	//----- nvinfo : EIATTR_PARAM_CBANK
	.align		4
        /*0188*/ 	.byte	0x04, 0x0a
        /*018a*/ 	.short	(.L_1853 - .L_1852)
	.align		4
.L_1852:
        /*018c*/ 	.word	index@(.nv.constant0._Z23gemm_half_q_half_kernelILi3ELi10ELb1ELb0ELi64EEvPK6__halfPKjS4_S2_PS0_iiiiPKtS7_iiiiiibS2_i)
        /*0190*/ 	.short	0x0210
        /*0192*/ 	.short	0x0074


	//----- nvinfo : EIATTR_SW_WAR
	.align		4
.L_1853:
        /*0194*/ 	.byte	0x04, 0x36
        /*0196*/ 	.short	(.L_1855 - .L_1854)
.L_1854:
        /*0198*/ 	.word	0x00000008
.L_1855:


//--------------------- .nv.info._Z23gemm_half_q_half_kernelILi3ELi172ELb1ELb0ELi64EEvPK6__halfPKjS4_S2_PS0_iiiiPKtS7_iiiiiibS2_i --------------------------
	.section	.nv.info._Z23gemm_half_q_half_kernelILi3ELi172ELb1ELb0ELi64EEvPK6__halfPKjS4_S2_PS0_iiiiPKtS7_iiiiiibS2_i,"",@"SHT_CUDA_INFO"
	.sectionflags	@""
	.align	4


	//----- nvinfo : EIATTR_CUDA_API_VERSION
	.align		4
        /*0000*/ 	.byte	0x04, 0x37
        /*0002*/ 	.short	(.L_1857 - .L_1856)
.L_1856:
        /*0004*/ 	.word	0x00000082


	//----- nvinfo : EIATTR_KPARAM_INFO
	.align		4
.L_1857:
        /*0008*/ 	.byte	0x04, 0x17
        /*000a*/ 	.short	(.L_1859 - .L_1858)
.L_1858:
        /*000c*/ 	.word	0x00000000
        /*0010*/ 	.short	0x0013
        /*0012*/ 	.short	0x0070
        /*0014*/ 	.byte	0x00, 0xf0, 0x11, 0x00


	//----- nvinfo : EIATTR_KPARAM_INFO
	.align		4
.L_1859:
        /*0018*/ 	.byte	0x04, 0x17
        /*001a*/ 	.short	(.L_1861 - .L_1860)
.L_1860:
        /*001c*/ 	.word	0x00000000
        /*0020*/ 	.short	0x0012
        /*0022*/ 	.short	0x0068
        /*0024*/ 	.byte	0x00, 0xf0, 0x21, 0x00


	//----- nvinfo : EIATTR_KPARAM_INFO
	.align		4
.L_1861:
        /*0028*/ 	.byte	0x04, 0x17
        /*002a*/ 	.short	(.L_1863 - .L_1862)
.L_1862:
        /*002c*/ 	.word	0x00000000
        /*0030*/ 	.short	0x0011
        /*0032*/ 	.short	0x0060
        /*0034*/ 	.byte	0x00, 0xf0, 0x05, 0x00


	//----- nvinfo : EIATTR_KPARAM_INFO
	.align		4
.L_1863:
        /*0038*/ 	.byte	0x04, 0x17
        /*003a*/ 	.short	(.L_1865 - .L_1864)
.L_1864:
        /*003c*/ 	.word	0x00000000
        /*0040*/ 	.short	0x0010
        /*0042*/ 	.short	0x005c
        /*0044*/ 	.byte	0x00, 0xf0, 0x11, 0x00


	//----- nvinfo : EIATTR_KPARAM_INFO
	.align		4
.L_1865:
        /*0048*/ 	.byte	0x04, 0x17
        /*004a*/ 	.short	(.L_1867 - .L_1866)
.L_1866:
        /*004c*/ 	.word	0x00000000
        /*0050*/ 	.short	0x000f
        /*0052*/ 	.short	0x0058
        /*0054*/ 	.byte	0x00, 0xf0, 0x11, 0x00


	//----- nvinfo : EIATTR_KPARAM_INFO
	.align		4
.L_1867:
        /*0058*/ 	.byte	0x04, 0x17
        /*005a*/ 	.short	(.L_1869 - .L_1868)
.L_1868:
        /*005c*/ 	.word	0x00000000
        /*0060*/ 	.short	0x000e
        /*0062*/ 	.short	0x0054
        /*0064*/ 	.byte	0x00, 0xf0, 0x11, 0x00


	//----- nvinfo : EIATTR_KPARAM_INFO
	.align		4
.L_1869:
        /*0068*/ 	.byte	0x04, 0x17
        /*006a*/ 	.short	(.L_1871 - .L_1870)
.L_1870:
        /*006c*/ 	.word	0x00000000
        /*0070*/ 	.short	0x000d
        /*0072*/ 	.short	0x0050
        /*0074*/ 	.byte	0x00, 0xf0, 0x11, 0x00


	//----- nvinfo : EIATTR_KPARAM_INFO
	.align		4
.L_1871:
        /*0078*/ 	.byte	0x04, 0x17
        /*007a*/ 	.short	(.L_1873 - .L_1872)
.L_1872:
        /*007c*/ 	.word	0x00000000
        /*0080*/ 	.short	0x000c
        /*0082*/ 	.short	0x004c
        /*0084*/ 	.byte	0x00, 0xf0, 0x11, 0x00


	//----- nvinfo : EIATTR_KPARAM_INFO
	.align		4
.L_1873:
        /*0088*/ 	.byte	0x04, 0x17
        /*008a*/ 	.short	(.L_1875 - .L_1874)
.L_1874:
        /*008c*/ 	.word	0x00000000
        /*0090*/ 	.short	0x000b
        /*0092*/ 	.short	0x0048
        /*0094*/ 	.byte	0x00, 0xf0, 0x11, 0x00


	//----- nvinfo : EIATTR_KPARAM_INFO
	.align		4
.L_1875:
        /*0098*/ 	.byte	0x04, 0x17
        /*009a*/ 	.short	(.L_1877 - .L_1876)
.L_1876:
        /*009c*/ 	.word	0x00000000
        /*00a0*/ 	.short	0x000a
        /*00a2*/ 	.short	0x0040
        /*00a4*/ 	.byte	0x00, 0xf0, 0x21, 0x00


	//----- nvinfo : EIATTR_KPARAM_INFO
	.align		4
.L_1877:
        /*00a8*/ 	.byte	0x04, 0x17
        /*00aa*/ 	.short	(.L_1879 - .L_1878)
.L_1878:
        /*00ac*/ 	.word	0x00000000
        /*00b0*/ 	.short	0x0009
        /*00b2*/ 	.short	0x0038
        /*00b4*/ 	.byte	0x00, 0xf0, 0x21, 0x00


	//----- nvinfo : EIATTR_KPARAM_INFO
	.align		4
.L_1879:
        /*00b8*/ 	.byte	0x04, 0x17
        /*00ba*/ 	.short	(.L_1881 - .L_1880)
.L_1880:
        /*00bc*/ 	.word	0x00000000
        /*00c0*/ 	.short	0x0008
        /*00c2*/ 	.short	0x0034
        /*00c4*/ 	.byte	0x00, 0xf0, 0x11, 0x00


	//----- nvinfo : EIATTR_KPARAM_INFO
	.align		4
.L_1881:
        /*00c8*/ 	.byte	0x04, 0x17
        /*00ca*/ 	.short	(.L_1883 - .L_1882)
.L_1882:
        /*00cc*/ 	.word	0x00000000
        /*00d0*/ 	.short	0x0007
        /*00d2*/ 	.short	0x0030
        /*00d4*/ 	.byte	0x00, 0xf0, 0x11, 0x00


	//----- nvinfo : EIATTR_KPARAM_INFO
	.align		4
.L_1883:
        /*00d8*/ 	.byte	0x04, 0x17
        /*00da*/ 	.short	(.L_1885 - .L_1884)
.L_1884:
        /*00dc*/ 	.word	0x00000000
        /*00e0*/ 	.short	0x0006
        /*00e2*/ 	.short	0x002c
        /*00e4*/ 	.byte	0x00, 0xf0, 0x11, 0x00


	//----- nvinfo : EIATTR_KPARAM_INFO
	.align		4
.L_1885:
        /*00e8*/ 	.byte	0x04, 0x17
        /*00ea*/ 	.short	(.L_1887 - .L_1886)
.L_1886:
        /*00ec*/ 	.word	0x00000000
        /*00f0*/ 	.short	0x0005
        /*00f2*/ 	.short	0x0028
        /*00f4*/ 	.byte	0x00, 0xf0, 0x11, 0x00


	//----- nvinfo : EIATTR_KPARAM_INFO
	.align		4
.L_1887:
        /*00f8*/ 	.byte	0x04, 0x17
        /*00fa*/ 	.short	(.L_1889 - .L_1888)
.L_1888:
        /*00fc*/ 	.word	0x00000000
        /*0100*/ 	.short	0x0004
        /*0102*/ 	.short	0x0020
        /*0104*/ 	.byte	0x00, 0xf0, 0x21, 0x00


	//----- nvinfo : EIATTR_KPARAM_INFO
	.align		4
.L_1889:
        /*0108*/ 	.byte	0x04, 0x17
        /*010a*/ 	.short	(.L_1891 - .L_1890)
.L_1890:
        /*010c*/ 	.word	0x00000000
        /*0110*/ 	.short	0x0003
        /*0112*/ 	.short	0x0018
        /*0114*/ 	.byte	0x00, 0xf0, 0x21, 0x00


	//----- nvinfo : EIATTR_KPARAM_INFO
	.align		4
.L_1891:
        /*0118*/ 	.byte	0x04, 0x17
        /*011a*/ 	.short	(.L_1893 - .L_1892)
.L_1892:
        /*011c*/ 	.word	0x00000000
        /*0120*/ 	.short	0x0002
        /*0122*/ 	.short	0x0010
        /*0124*/ 	.byte	0x00, 0xf0, 0x21, 0x00


	//----- nvinfo : EIATTR_KPARAM_INFO
	.align		4
.L_1893:
        /*0128*/ 	.byte	0x04, 0x17
        /*012a*/ 	.short	(.L_1895 - .L_1894)
.L_1894:
        /*012c*/ 	.word	0x00000000
        /*0130*/ 	.short	0x0001
        /*0132*/ 	.short	0x0008
        /*0134*/ 	.byte	0x00, 0xf0, 0x21, 0x00


	//----- nvinfo : EIATTR_KPARAM_INFO
	.align		4
.L_1895:
        /*0138*/ 	.byte	0x04, 0x17
        /*013a*/ 	.short	(.L_1897 - .L_1896)
.L_1896:
        /*013c*/ 	.word	0x00000000
        /*0140*/ 	.short	0x0000
        /*0142*/ 	.short	0x0000
        /*0144*/ 	.byte	0x00, 0xf0, 0x21, 0x00


	//----- nvinfo : EIATTR_SPARSE_MMA_MASK
	.align		4
.L_1897:
        /*0148*/ 	.byte	0x03, 0x50
        /*014a*/ 	.short	0x0000


	//----- nvinfo : EIATTR_MAXREG_COUNT
	.align		4
        /*014c*/ 	.byte	0x03, 0x1b
        /*014e*/ 	.short	0x00ff


	//----- nvinfo : EIATTR_NUM_BARRIERS
	.align		4
        /*0150*/ 	.byte	0x02, 0x4c
        /*0152*/ 	.byte	0x01
	.zero		1


	//----- nvinfo : EIATTR_MERCURY_ISA_VERSION
	.align		4
        /*0154*/ 	.byte	0x03, 0x5f
        /*0156*/ 	.short	0x0101


	//----- nvinfo : EIATTR_EXIT_INSTR_OFFSETS
	.align		4
        /*0158*/ 	.byte	0x04, 0x1c
        /*015a*/ 	.short	(.L_1899 - .L_1898)


	//   ....[0]....
.L_1898:
        /*015c*/ 	.word	0x00000290


	//   ....[1]....
        /*0160*/ 	.word	0x00000e50


	//   ....[2]....
        /*0164*/ 	.word	0x000116d0


	//   ....[3]....
        /*0168*/ 	.word	0x000119a0


	//   ....[4]....
        /*016c*/ 	.word	0x00011c00


	//   ....[5]....
        /*0170*/ 	.word	0x00011d50


	//   ....[6]....
        /*0174*/ 	.word	0x00011df0


	//   ....[7]....
        /*0178*/ 	.word	0x00011e30


	//----- nvinfo : EIATTR_CRS_STACK_SIZE
	.align		4
.L_1899:
        /*017c*/ 	.byte	0x04, 0x1e
        /*017e*/ 	.short	(.L_1901 - .L_1900)
.L_1900:
        /*0180*/ 	.word	0x00000000


	//----- nvinfo : EIATTR_CBANK_PARAM_SIZE
	.align		4
.L_1901:
        /*0184*/ 	.byte	0x03, 0x19
        /*0186*/ 	.short	0x0074


	//----- nvinfo : EIATTR_PARAM_CBANK
	.align		4
        /*0188*/ 	.byte	0x04, 0x0a
        /*018a*/ 	.short	(.L_1903 - .L_1902)
	.align		4
.L_1902:
        /*018c*/ 	.word	index@(.nv.constant0._Z23gemm_half_q_half_kernelILi3ELi172ELb1ELb0ELi64EEvPK6__halfPKjS4_S2_PS0_iiiiPKtS7_iiiiiibS2_i)
        /*0190*/ 	.short	0x0210
        /*0192*/ 	.short	0x0074


	//----- nvinfo : EIATTR_SW_WAR
	.align		4
.L_1903:
        /*0194*/ 	.byte	0x04, 0x36
        /*0196*/ 	.short	(.L_1905 - .L_1904)
.L_1904:
        /*0198*/ 	.word	0x00000008
.L_1905:


//--------------------- .nv.info._Z23gemm_half_q_half_kernelILi3ELi176ELb1ELb0ELi64EEvPK6__halfPKjS4_S2_PS0_iiiiPKtS7_iiiiiibS2_i --------------------------
	.section	.nv.info._Z23gemm_half_q_half_kernelILi3ELi176ELb1ELb0ELi64EEvPK6__halfPKjS4_S2_PS0_iiiiPKtS7_iiiiiibS2_i,"",@"SHT_CUDA_INFO"
	.sectionflags	@""
	.align	4


	//----- nvinfo : EIATTR_CUDA_API_VERSION
	.align		4
        /*0000*/ 	.byte	0x04, 0x37
        /*0002*/ 	.short	(.L_1907 - .L_1906)
.L_1906:
        /*0004*/ 	.word	0x00000082


	//----- nvinfo : EIATTR_KPARAM_INFO
	.align		4
.L_1907:
        /*0008*/ 	.byte	0x04, 0x17
        /*000a*/ 	.short	(.L_1909 - .L_1908)
.L_1908:
        /*000c*/ 	.word	0x00000000
        /*0010*/ 	.short	0x0013
        /*0012*/ 	.short	0x0070
        /*0014*/ 	.byte	0x00, 0xf0, 0x11, 0x00


	//----- nvinfo : EIATTR_KPARAM_INFO
	.align		4
.L_1909:
        /*0018*/ 	.byte	0x04, 0x17
        /*001a*/ 	.short	(.L_1911 - .L_1910)
.L_1910:
        /*001c*/ 	.word	0x00000000
        /*0020*/ 	.short	0x0012
        /*0022*/ 	.short	0x0068
        /*0024*/ 	.byte	0x00, 0xf0, 0x21, 0x00


	//----- nvinfo : EIATTR_KPARAM_INFO
	.align		4
.L_1911:
        /*0028*/ 	.byte	0x04, 0x17
        /*002a*/ 	.short	(.L_1913 - .L_1912)
.L_1912:
        /*002c*/ 	.word	0x00000000
        /*0030*/ 	.short	0x0011
        /*0032*/ 	.short	0x0060
        /*0034*/ 	.byte	0x00, 0xf0, 0x05, 0x00


	//----- nvinfo : EIATTR_KPARAM_INFO
	.align		4
.L_1913:
        /*0038*/ 	.byte	0x04, 0x17
        /*003a*/ 	.short	(.L_1915 - .L_1914)
.L_1914:
        /*003c*/ 	.word	0x00000000
        /*0040*/ 	.short	0x0010
        /*0042*/ 	.short	0x005c
        /*0044*/ 	.byte	0x00, 0xf0, 0x11, 0x00


	//----- nvinfo : EIATTR_KPARAM_INFO
	.align		4
.L_1915:
        /*0048*/ 	.byte	0x04, 0x17
        /*004a*/ 	.short	(.L_1917 - .L_1916)
.L_1916:
        /*004c*/ 	.word	0x00000000
        /*0050*/ 	.short	0x000f
        /*0052*/ 	.short	0x0058
        /*0054*/ 	.byte	0x00, 0xf0, 0x11, 0x00


	//----- nvinfo : EIATTR_KPARAM_INFO
	.align		4
.L_1917:
        /*0058*/ 	.byte	0x04, 0x17
        /*005a*/ 	.short	(.L_1919 - .L_1918)
.L_1918:
        /*005c*/ 	.word	0x00000000
        /*0060*/ 	.short	0x000e
        /*0062*/ 	.short	0x0054
        /*0064*/ 	.byte	0x00, 0xf0, 0x11, 0x00


	//----- nvinfo : EIATTR_KPARAM_INFO
	.align		4
.L_1919:
        /*0068*/ 	.byte	0x04, 0x17
        /*006a*/ 	.short	(.L_1921 - .L_1920)
.L_1920:
        /*006c*/ 	.word	0x00000000
        /*0070*/ 	.short	0x000d
        /*0072*/ 	.short	0x0050
        /*0074*/ 	.byte	0x00, 0xf0, 0x11, 0x00


	//----- nvinfo : EIATTR_KPARAM_INFO
	.align		4
.L_1921:
        /*0078*/ 	.byte	0x04, 0x17
        /*007a*/ 	.short	(.L_1923 - .L_1922)
.L_1922:
        /*007c*/ 	.word	0x00000000
        /*0080*/ 	.short	0x000c
        /*0082*/ 	.short	0x004c
        /*0084*/ 	.byte	0x00, 0xf0, 0x11, 0x00


	//----- nvinfo : EIATTR_KPARAM_INFO
	.align		4
.L_1923:
        /*0088*/ 	.byte	0x04, 0x17
        /*008a*/ 	.short	(.L_1925 - .L_1924)
.L_1924:
        /*008c*/ 	.word	0x00000000
        /*0090*/ 	.short	0x000b
        /*0092*/ 	.short	0x0048
        /*0094*/ 	.byte	0x00, 0xf0, 0x11, 0x00


	//----- nvinfo : EIATTR_KPARAM_INFO
	.align		4
.L_1925:
        /*0098*/ 	.byte	0x04, 0x17
        /*009a*/ 	.short	(.L_1927 - .L_1926)
.L_1926:
        /*009c*/ 	.word	0x00000000
        /*00a0*/ 	.short	0x000a
        /*00a2*/ 	.short	0x0040
        /*00a4*/ 	.byte	0x00, 0xf0, 0x21, 0x00


	//----- nvinfo : EIATTR_KPARAM_INFO
	.align		4
.L_1927:
        /*00a8*/ 	.byte	0x04, 0x17
        /*00aa*/ 	.short	(.L_1929 - .L_1928)
.L_1928:
        /*00ac*/ 	.word	0x00000000
        /*00b0*/ 	.short	0x0009
        /*00b2*/ 	.short	0x0038
        /*00b4*/ 	.byte	0x00, 0xf0, 0x21, 0x00


	//----- nvinfo : EIATTR_KPARAM_INFO
	.align		4
.L_1929:
        /*00b8*/ 	.byte	0x04, 0x17
        /*00ba*/ 	.short	(.L_1931 - .L_1930)
.L_1930:
        /*00bc*/ 	.word	0x00000000
        /*00c0*/ 	.short	0x0008
        /*00c2*/ 	.short	0x0034
        /*00c4*/ 	.byte	0x00, 0xf0, 0x11, 0x00


	//----- nvinfo : EIATTR_KPARAM_INFO
	.align		4
.L_1931:
        /*00c8*/ 	.byte	0x04, 0x17
        /*00ca*/ 	.short	(.L_1933 - .L_1932)
.L_1932:
        /*00cc*/ 	.word	0x00000000
        /*00d0*/ 	.short	0x0007
        /*00d2*/ 	.short	0x0030
        /*00d4*/ 	.byte	0x00, 0xf0, 0x11, 0x00


	//----- nvinfo : EIATTR_KPARAM_INFO
	.align		4
.L_1933:
        /*00d8*/ 	.byte	0x04, 0x17
        /*00da*/ 	.short	(.L_1935 - .L_1934)
.L_1934:
        /*00dc*/ 	.word	0x00000000
        /*00e0*/ 	.short	0x0006
        /*00e2*/ 	.short	0x002c
        /*00e4*/ 	.byte	0x00, 0xf0, 0x11, 0x00


	//----- nvinfo : EIATTR_KPARAM_INFO
	.align		4
.L_1935:
        /*00e8*/ 	.byte	0x04, 0x17
        /*00ea*/ 	.short	(.L_1937 - .L_1936)
.L_1936:
        /*00ec*/ 	.word	0x00000000
        /*00f0*/ 	.short	0x0005
        /*00f2*/ 	.short	0x0028
        /*00f4*/ 	.byte	0x00, 0xf0, 0x11, 0x00


	//----- nvinfo : EIATTR_KPARAM_INFO
	.align		4
.L_1937:
        /*00f8*/ 	.byte	0x04, 0x17
        /*00fa*/ 	.short	(.L_1939 - .L_1938)
.L_1938:
        /*00fc*/ 	.word	0x00000000
        /*0100*/ 	.short	0x0004
        /*0102*/ 	.short	0x0020
        /*0104*/ 	.byte	0x00, 0xf0, 0x21, 0x00


	//----- nvinfo : EIATTR_KPARAM_INFO
	.align		4
.L_1939:
        /*0108*/ 	.byte	0x04, 0x17
        /*010a*/ 	.short	(.L_1941 - .L_1940)
.L_1940:
        /*010c*/ 	.word	0x00000000
        /*0110*/ 	.short	0x0003
        /*0112*/ 	.short	0x0018
        /*0114*/ 	.byte	0x00, 0xf0, 0x21, 0x00


	//----- nvinfo : EIATTR_KPARAM_INFO
	.align		4
.L_1941:
        /*0118*/ 	.byte	0x04, 0x17
        /*011a*/ 	.short	(.L_1943 - .L_1942)
.L_1942:
        /*011c*/ 	.word	0x00000000
        /*0120*/ 	.short	0x0002
        /*0122*/ 	.short	0x0010
        /*0124*/ 	.byte	0x00, 0xf0, 0x21, 0x00


	//----- nvinfo : EIATTR_KPARAM_INFO
	.align		4
.L_1943:
        /*0128*/ 	.byte	0x04, 0x17
        /*012a*/ 	.short	(.L_1945 - .L_1944)
.L_1944:
        /*012c*/ 	.word	0x00000000
        /*0130*/ 	.short	0x0001
        /*0132*/ 	.short	0x0008
        /*0134*/ 	.byte	0x00, 0xf0, 0x21, 0x00


	//----- nvinfo : EIATTR_KPARAM_INFO
	.align		4
.L_1945:
        /*0138*/ 	.byte	0x04, 0x17
        /*013a*/ 	.short	(.L_1947 - .L_1946)
.L_1946:
        /*013c*/ 	.word	0x00000000
        /*0140*/ 	.short	0x0000
        /*0142*/ 	.short	0x0000
        /*0144*/ 	.byte	0x00, 0xf0, 0x21, 0x00


	//----- nvinfo : EIATTR_SPARSE_MMA_MASK
	.align		4
.L_1947:
        /*0148*/ 	.byte	0x03, 0x50
        /*014a*/ 	.short	0x0000


	//----- nvinfo : EIATTR_MAXREG_COUNT
	.align		4
        /*014c*/ 	.byte	0x03, 0x1b
        /*014e*/ 	.short	0x00ff


	//----- nvinfo : EIATTR_NUM_BARRIERS
	.align		4
        /*0150*/ 	.byte	0x02, 0x4c
        /*0152*/ 	.byte	0x01
	.zero		1


	//----- nvinfo : EIATTR_MERCURY_ISA_VERSION
	.align		4
        /*0154*/ 	.byte	0x03, 0x5f
        /*0156*/ 	.short	0x0101


	//----- nvinfo : EIATTR_EXIT_INSTR_OFFSETS
	.align		4
        /*0158*/ 	.byte	0x04, 0x1c
        /*015a*/ 	.short	(.L_1949 - .L_1948)


	//   ....[0]....
.L_1948:
        /*015c*/ 	.word	0x00000290


	//   ....[1]....
        /*0160*/ 	.word	0x00000e50


	//   ....[2]....
        /*0164*/ 	.word	0x0000c430


	//   ....[3]....
        /*0168*/ 	.word	0x0000c700


	//   ....[4]....
        /*016c*/ 	.word	0x0000c960


	//   ....[5]....
        /*0170*/ 	.word	0x0000cab0


	//   ....[6]....
        /*0174*/ 	.word	0x0000cb50


	//   ....[7]....
        /*0178*/ 	.word	0x0000cb90


	//----- nvinfo : EIATTR_CRS_STACK_SIZE
	.align		4
.L_1949:
        /*017c*/ 	.byte	0x04, 0x1e
        /*017e*/ 	.short	(.L_1951 - .L_1950)
.L_1950:
        /*0180*/ 	.word	0x00000000


	//----- nvinfo : EIATTR_CBANK_PARAM_SIZE
	.align		4
.L_1951:
        /*0184*/ 	.byte	0x03, 0x19
        /*0186*/ 	.short	0x0074


	//----- nvinfo : EIATTR_PARAM_CBANK
	.align		4
        /*0188*/ 	.byte	0x04, 0x0a
        /*018a*/ 	.short	(.L_1953 - .L_1952)
	.align		4
.L_1952:
        /*018c*/ 	.word	index@(.nv.constant0._Z23gemm_half_q_half_kernelILi3ELi176ELb1ELb0ELi64EEvPK6__halfPKjS4_S2_PS0_iiiiPKtS7_iiiiiibS2_i)
        /*0190*/ 	.short	0x0210
        /*0192*/ 	.short	0x0074


	//----- nvinfo : EIATTR_SW_WAR
	.align		4
.L_1953:
        /*0194*/ 	.byte	0x04, 0x36
        /*0196*/ 	.short	(.L_1955 - .L_1954)
.L_1954:
        /*0198*/ 	.word	0x00000008
.L_1955:


//--------------------- .nv.info._Z23gemm_half_q_half_kernelILi3ELi152ELb1ELb0ELi64EEvPK6__halfPKjS4_S2_PS0_iiiiPKtS7_iiiiiibS2_i --------------------------
	.section	.nv.info._Z23gemm_half_q_half_kernelILi3ELi152ELb1ELb0ELi64EEvPK6__halfPKjS4_S2_PS0_iiiiPKtS7_iiiiiibS2_i,"",@"SHT_CUDA_INFO"
	.sectionflags	@""
	.align	4


	//----- nvinfo : EIATTR_CUDA_API_VERSION
	.align		4
        /*0000*/ 	.byte	0x04, 0x37
        /*0002*/ 	.short	(.L_1957 - .L_1956)
.L_1956:
        /*0004*/ 	.word	0x00000082


	//----- nvinfo : EIATTR_KPARAM_INFO
	.align		4
.L_1957:
        /*0008*/ 	.byte	0x04, 0x17
        /*000a*/ 	.short	(.L_1959 - .L_1958)
.L_1958:
        /*000c*/ 	.word	0x00000000
        /*0010*/ 	.short	0x0013
        /*0012*/ 	.short	0x0070
        /*0014*/ 	.byte	0x00, 0xf0, 0x11, 0x00


	//----- nvinfo : EIATTR_KPARAM_INFO
	.align		4
.L_1959:
        /*0018*/ 	.byte	0x04, 0x17
        /*001a*/ 	.short	(.L_1961 - .L_1960)
.L_1960:
        /*001c*/ 	.word	0x00000000
        /*0020*/ 	.short	0x0012
        /*0022*/ 	.short	0x0068
        /*0024*/ 	.byte	0x00, 0xf0, 0x21, 0x00


	//----- nvinfo : EIATTR_KPARAM_INFO
	.align		4
.L_1961:
        /*0028*/ 	.byte	0x04, 0x17
        /*002a*/ 	.short	(.L_1963 - .L_1962)
.L_1962:
        /*002c*/ 	.word	0x00000000
        /*0030*/ 	.short	0x0011
        /*0032*/ 	.short	0x0060
        /*0034*/ 	.byte	0x00, 0xf0, 0x05, 0x00


	//----- nvinfo : EIATTR_KPARAM_INFO
	.align		4
.L_1963:
        /*0038*/ 	.byte	0x04, 0x17
        /*003a*/ 	.short	(.L_1965 - .L_1964)
.L_1964:
        /*003c*/ 	.word	0x00000000
        /*0040*/ 	.short	0x0010
        /*0042*/ 	.short	0x005c
        /*0044*/ 	.byte	0x00, 0xf0, 0x11, 0x00


	//----- nvinfo : EIATTR_KPARAM_INFO
	.align		4
.L_1965:
        /*0048*/ 	.byte	0x04, 0x17
        /*004a*/ 	.short	(.L_1967 - .L_1966)
.L_1966:
        /*004c*/ 	.word	0x00000000
        /*0050*/ 	.short	0x000f
        /*0052*/ 	.short	0x0058
        /*0054*/ 	.byte	0x00, 0xf0, 0x11, 0x00


	//----- nvinfo : EIATTR_KPARAM_INFO
	.align		4
.L_1967:
        /*0058*/ 	.byte	0x04, 0x17
        /*005a*/ 	.short	(.L_1969 - .L_1968)
.L_1968:
        /*005c*/ 	.word	0x00000000
        /*0060*/ 	.short	0x000e
        /*0062*/ 	.short	0x0054
        /*0064*/ 	.byte	0x00, 0xf0, 0x11, 0x00


	//----- nvinfo : EIATTR_KPARAM_INFO
	.align		4
.L_1969:
        /*0068*/ 	.byte	0x04, 0x17
        /*006a*/ 	.short	(.L_1971 - .L_1970)
.L_1970:
        /*006c*/ 	.word	0x00000000
        /*0070*/ 	.short	0x000d
        /*0072*/ 	.short	0x0050
        /*0074*/ 	.byte	0x00, 0xf0, 0x11, 0x00


	//----- nvinfo : EIATTR_KPARAM_INFO
	.align		4
.L_1971:
        /*0078*/ 	.byte	0x04, 0x17
        /*007a*/ 	.short	(.L_1973 - .L_1972)
.L_1972:
        /*007c*/ 	.word	0x00000000
        /*0080*/ 	.short	0x000c
        /*0082*/ 	.short	0x004c
        /*0084*/ 	.byte	0x00, 0xf0, 0x11, 0x00


	//----- nvinfo : EIATTR_KPARAM_INFO
	.align		4
.L_1973:
        /*0088*/ 	.byte	0x04, 0x17
        /*008a*/ 	.short	(.L_1975 - .L_1974)
.L_1974:
        /*008c*/ 	.word	0x00000000
        /*0090*/ 	.short	0x000b
        /*0092*/ 	.short	0x0048
        /*0094*/ 	.byte	0x00, 0xf0, 0x11, 0x00


	//----- nvinfo : EIATTR_KPARAM_INFO
	.align		4
.L_1975:
        /*0098*/ 	.byte	0x04, 0x17
        /*009a*/ 	.short	(.L_1977 - .L_1976)
.L_1976:
        /*009c*/ 	.word	0x00000000
        /*00a0*/ 	.short	0x000a
        /*00a2*/ 	.short	0x0040
        /*00a4*/ 	.byte	0x00, 0xf0, 0x21, 0x00


	//----- nvinfo : EIATTR_KPARAM_INFO
	.align		4
.L_1977:
        /*00a8*/ 	.byte	0x04, 0x17
        /*00aa*/ 	.short	(.L_1979 - .L_1978)
.L_1978:
        /*00ac*/ 	.word	0x00000000
        /*00b0*/ 	.short	0x0009
        /*00b2*/ 	.short	0x0038
        /*00b4*/ 	.byte	0x00, 0xf0, 0x21, 0x00


	//----- nvinfo : EIATTR_KPARAM_INFO
	.align		4
.L_1979:
        /*00b8*/ 	.byte	0x04, 0x17
        /*00ba*/ 	.short	(.L_1981 - .L_1980)
.L_1980:
        /*00bc*/ 	.word	0x00000000
        /*00c0*/ 	.short	0x0008
        /*00c2*/ 	.short	0x0034
        /*00c4*/ 	.byte	0x00, 0xf0, 0x11, 0x00


	//----- nvinfo : EIATTR_KPARAM_INFO
	.align		4
.L_1981:
        /*00c8*/ 	.byte	0x04, 0x17
        /*00ca*/ 	.short	(.L_1983 - .L_1982)
.L_1982:
        /*00cc*/ 	.word	0x00000000
        /*00d0*/ 	.short	0x0007
        /*00d2*/ 	.short	0x0030
        /*00d4*/ 	.byte	0x00, 0xf0, 0x11, 0x00


	//----- nvinfo : EIATTR_KPARAM_INFO
	.align		4
.L_1983:
        /*00d8*/ 	.byte	0x04, 0x17
        /*00da*/ 	.short	(.L_1985 - .L_1984)
.L_1984:
        /*00dc*/ 	.word	0x00000000
        /*00e0*/ 	.short	0x0006
        /*00e2*/ 	.short	0x002c
        /*00e4*/ 	.byte	0x00, 0xf0, 0x11, 0x00


	//----- nvinfo : EIATTR_KPARAM_INFO
	.align		4
.L_1985:
        /*00e8*/ 	.byte	0x04, 0x17
        /*00ea*/ 	.short	(.L_1987 - .L_1986)
.L_1986:
        /*00ec*/ 	.word	0x00000000
        /*00f0*/ 	.short	0x0005
        /*00f2*/ 	.short	0x0028
        /*00f4*/ 	.byte	0x00, 0xf0, 0x11, 0x00


	//----- nvinfo : EIATTR_KPARAM_INFO
	.align		4
.L_1987:
        /*00f8*/ 	.byte	0x04, 0x17
        /*00fa*/ 	.short	(.L_1989 - .L_1988)
.L_1988:
        /*00fc*/ 	.word	0x00000000
        /*0100*/ 	.short	0x0004
        /*0102*/ 	.short	0x0020
        /*0104*/ 	.byte	0x00, 0xf0, 0x21, 0x00


	//----- nvinfo : EIATTR_KPARAM_INFO
	.align		4
.L_1989:
        /*0108*/ 	.byte	0x04, 0x17
        /*010a*/ 	.short	(.L_1991 - .L_1990)
.L_1990:
        /*010c*/ 	.word	0x00000000
        /*0110*/ 	.short	0x0003
        /*0112*/ 	.short	0x0018
        /*0114*/ 	.byte	0x00, 0xf0, 0x21, 0x00


	//----- nvinfo : EIATTR_KPARAM_INFO
	.align		4
.L_1991:
        /*0118*/ 	.byte	0x04, 0x17
        /*011a*/ 	.short	(.L_1993 - .L_1992)
.L_1992:
        /*011c*/ 	.word	0x00000000
        /*0120*/ 	.short	0x0002
        /*0122*/ 	.short	0x0010
        /*0124*/ 	.byte	0x00, 0xf0, 0x21, 0x00


	//----- nvinfo : EIATTR_KPARAM_INFO
	.align		4
.L_1993:
        /*0128*/ 	.byte	0x04, 0x17
        /*012a*/ 	.short	(.L_1995 - .L_1994)
.L_1994:
        /*012c*/ 	.word	0x00000000
        /*0130*/ 	.short	0x0001
        /*0132*/ 	.short	0x0008
        /*0134*/ 	.byte	0x00, 0xf0, 0x21, 0x00


	//----- nvinfo : EIATTR_KPARAM_INFO
	.align		4
.L_1995:
        /*0138*/ 	.byte	0x04, 0x17
        /*013a*/ 	.short	(.L_1997 - .L_1996)
.L_1996:
        /*013c*/ 	.word	0x00000000
        /*0140*/ 	.short	0x0000
        /*0142*/ 	.short	0x0000
        /*0144*/ 	.byte	0x00, 0xf0, 0x21, 0x00


	//----- nvinfo : EIATTR_SPARSE_MMA_MASK
	.align		4
.L_1997:
        /*0148*/ 	.byte	0x03, 0x50
        /*014a*/ 	.short	0x0000


	//----- nvinfo : EIATTR_MAXREG_COUNT
	.align		4
        /*014c*/ 	.byte	0x03, 0x1b
        /*014e*/ 	.short	0x00ff


	//----- nvinfo : EIATTR_NUM_BARRIERS
	.align		4
        /*0150*/ 	.byte	0x02, 0x4c
        /*0152*/ 	.byte	0x01
	.zero		1


	//----- nvinfo : EIATTR_MERCURY_ISA_VERSION
	.align		4
        /*0154*/ 	.byte	0x03, 0x5f
        /*0156*/ 	.short	0x0101


	//----- nvinfo : EIATTR_EXIT_INSTR_OFFSETS
	.align		4
        /*0158*/ 	.byte	0x04, 0x1c
        /*015a*/ 	.short	(.L_1999 - .L_1998)


	//   ....[0]....
.L_1998:
        /*015c*/ 	.word	0x00000290


	//   ....[1]....
        /*0160*/ 	.word	0x00000e50


	//   ....[2]....
        /*0164*/ 	.word	0x0000f3f0


	//   ....[3]....
        /*0168*/ 	.word	0x0000f6c0


	//   ....[4]....
        /*016c*/ 	.word	0x0000f920


	//   ....[5]....
        /*0170*/ 	.word	0x0000fa70


	//   ....[6]....
        /*0174*/ 	.word	0x0000fb10


	//   ....[7]....
        /*0178*/ 	.word	0x0000fb50


	//----- nvinfo : EIATTR_CRS_STACK_SIZE
	.align		4
.L_1999:
        /*017c*/ 	.byte	0x04, 0x1e
        /*017e*/ 	.short	(.L_2001 - .L_2000)
.L_2000:
        /*0180*/ 	.word	0x00000000


	//----- nvinfo : EIATTR_CBANK_PARAM_SIZE
	.align		4
.L_2001:
        /*0184*/ 	.byte	0x03, 0x19
        /*0186*/ 	.short	0x0074


	//----- nvinfo : EIATTR_PARAM_CBANK
	.align		4
        /*0188*/ 	.byte	0x04, 0x0a
        /*018a*/ 	.short	(.L_2003 - .L_2002)
	.align		4
.L_2002:
        /*018c*/ 	.word	index@(.nv.constant0._Z23gemm_half_q_half_kernelILi3ELi152ELb1ELb0ELi64EEvPK6__halfPKjS4_S2_PS0_iiiiPKtS7_iiiiiibS2_i)
        /*0190*/ 	.short	0x0210
        /*0192*/ 	.short	0x0074


	//----- nvinfo : EIATTR_SW_WAR
	.align		4
.L_2003:
        /*0194*/ 	.byte	0x04, 0x36
        /*0196*/ 	.short	(.L_2005 - .L_2004)
.L_2004:
        /*0198*/ 	.word	0x00000008
.L_2005:


//--------------------- .nv.info._Z23gemm_half_q_half_kernelILi3ELi140ELb1ELb0ELi64EEvPK6__halfPKjS4_S2_PS0_iiiiPKtS7_iiiiiibS2_i --------------------------
	.section	.nv.info._Z23gemm_half_q_half_kernelILi3ELi140ELb1ELb0ELi64EEvPK6__halfPKjS4_S2_PS0_iiiiPKtS7_iiiiiibS2_i,"",@"SHT_CUDA_INFO"
	.sectionflags	@""
	.align	4


	//----- nvinfo : EIATTR_CUDA_API_VERSION
	.align		4
        /*0000*/ 	.byte	0x04, 0x37
        /*0002*/ 	.short	(.L_2007 - .L_2006)
.L_2006:
        /*0004*/ 	.word	0x00000082


	//----- nvinfo : EIATTR_KPARAM_INFO
	.align		4
.L_2007:
        /*0008*/ 	.byte	0x04, 0x17
        /*000a*/ 	.short	(.L_2009 - .L_2008)
.L_2008:
        /*000c*/ 	.word	0x00000000
        /*0010*/ 	.short	0x0013
        /*0012*/ 	.short	0x0070
        /*0014*/ 	.byte	0x00, 0xf0, 0x11, 0x00


	//----- nvinfo : EIATTR_KPARAM_INFO
	.align		4
.L_2009:
        /*0018*/ 	.byte	0x04, 0x17
        /*001a*/ 	.short	(.L_2011 - .L_2010)
.L_2010:
        /*001c*/ 	.word	0x00000000
        /*0020*/ 	.short	0x0012
        /*0022*/ 	.short	0x0068
        /*0024*/ 	.byte	0x00, 0xf0, 0x21, 0x00


	//----- nvinfo : EIATTR_KPARAM_INFO
	.align		4
.L_2011:
        /*0028*/ 	.byte	0x04, 0x17
        /*002a*/ 	.short	(.L_2013 - .L_2012)
.L_2012:
        /*002c*/ 	.word	0x00000000
        /*0030*/ 	.short	0x0011
        /*0032*/ 	.short	0x0060
        /*0034*/ 	.byte	0x00, 0xf0, 0x05, 0x00


	//----- nvinfo : EIATTR_KPARAM_INFO
	.align		4
.L_2013:
        /*0038*/ 	.byte	0x04, 0x17
        /*003a*/ 	.short	(.L_2015 - .L_2014)
.L_2014:
        /*003c*/ 	.word	0x00000000
        /*0040*/ 	.short	0x0010
        /*0042*/ 	.short	0x005c
        /*0044*/ 	.byte	0x00, 0xf0, 0x11, 0x00


	//----- nvinfo : EIATTR_KPARAM_INFO
	.align		4
.L_2015:
        /*0048*/ 	.byte	0x04, 0x17
        /*004a*/ 	.short	(.L_2017 - .L_2016)
.L_2016:
        /*004c*/ 	.word	0x00000000
        /*0050*/ 	.short	0x000f
        /*0052*/ 	.short	0x0058
        /*0054*/ 	.byte	0x00, 0xf0, 0x11, 0x00


	//----- nvinfo : EIATTR_KPARAM_INFO
	.align		4
.L_2017:
        /*0058*/ 	.byte	0x04, 0x17
        /*005a*/ 	.short	(.L_2019 - .L_2018)
.L_2018:
        /*005c*/ 	.word	0x00000000
        /*0060*/ 	.short	0x000e
        /*0062*/ 	.short	0x0054
        /*0064*/ 	.byte	0x00, 0xf0, 0x11, 0x00


	//----- nvinfo : EIATTR_KPARAM_INFO
	.align		4
.L_2019:
        /*0068*/ 	.byte	0x04, 0x17
        /*006a*/ 	.short	(.L_2021 - .L_2020)
.L_2020:
        /*006c*/ 	.word	0x00000000
        /*0070*/ 	.short	0x000d
        /*0072*/ 	.short	0x0050
        /*0074*/ 	.byte	0x00, 0xf0, 0x11, 0x00


	//----- nvinfo : EIATTR_KPARAM_INFO
	.align		4
.L_2021:
        /*0078*/ 	.byte	0x04, 0x17
        /*007a*/ 	.short	(.L_2023 - .L_2022)
.L_2022:
        /*007c*/ 	.word	0x00000000
        /*0080*/ 	.short	0x000c
        /*0082*/ 	.short	0x004c
        /*0084*/ 	.byte	0x00, 0xf0, 0x11, 0x00


	//----- nvinfo : EIATTR_KPARAM_INFO
	.align		4
.L_2023:
        /*0088*/ 	.byte	0x04, 0x17
        /*008a*/ 	.short	(.L_2025 - .L_2024)
.L_2024:
        /*008c*/ 	.word	0x00000000
        /*0090*/ 	.short	0x000b
        /*0092*/ 	.short	0x0048
        /*0094*/ 	.byte	0x00, 0xf0, 0x11, 0x00


	//----- nvinfo : EIATTR_KPARAM_INFO
	.align		4
.L_2025:
        /*0098*/ 	.byte	0x04, 0x17
        /*009a*/ 	.short	(.L_2027 - .L_2026)
.L_2026:
        /*009c*/ 	.word	0x00000000
        /*00a0*/ 	.short	0x000a
        /*00a2*/ 	.short	0x0040
        /*00a4*/ 	.byte	0x00, 0xf0, 0x21, 0x00


	//----- nvinfo : EIATTR_KPARAM_INFO
	.align		4
.L_2027:
        /*00a8*/ 	.byte	0x04, 0x17
        /*00aa*/ 	.short	(.L_2029 - .L_2028)
.L_2028:
        /*00ac*/ 	.word	0x00000000
        /*00b0*/ 	.short	0x0009
        /*00b2*/ 	.short	0x0038
        /*00b4*/ 	.byte	0x00, 0xf0, 0x21, 0x00


	//----- nvinfo : EIATTR_KPARAM_INFO
	.align		4
.L_2029:
        /*00b8*/ 	.byte	0x04, 0x17
        /*00ba*/ 	.short	(.L_2031 - .L_2030)
.L_2030:
        /*00bc*/ 	.word	0x00000000
        /*00c0*/ 	.short	0x0008
        /*00c2*/ 	.short	0x0034
        /*00c4*/ 	.byte	0x00, 0xf0, 0x11, 0x00


	//----- nvinfo : EIATTR_KPARAM_INFO
	.align		4
.L_2031:
        /*00c8*/ 	.byte	0x04, 0x17
        /*00ca*/ 	.short	(.L_2033 - .L_2032)
.L_2032:
        /*00cc*/ 	.word	0x00000000
        /*00d0*/ 	.short	0x0007
        /*00d2*/ 	.short	0x0030
        /*00d4*/ 	.byte	0x00, 0xf0, 0x11, 0x00


	//----- nvinfo : EIATTR_KPARAM_INFO
	.align		4
.L_2033:
        /*00d8*/ 	.byte	0x04, 0x17
        /*00da*/ 	.short	(.L_2035 - .L_2034)
.L_2034:
        /*00dc*/ 	.word	0x00000000
        /*00e0*/ 	.short	0x0006
        /*00e2*/ 	.short	0x002c
        /*00e4*/ 	.byte	0x00, 0xf0, 0x11, 0x00


	//----- nvinfo : EIATTR_KPARAM_INFO
	.align		4
.L_2035:
        /*00e8*/ 	.byte	0x04, 0x17
        /*00ea*/ 	.short	(.L_2037 - .L_2036)
.L_2036:
        /*00ec*/ 	.word	0x00000000
        /*00f0*/ 	.short	0x0005
        /*00f2*/ 	.short	0x0028
        /*00f4*/ 	.byte	0x00, 0xf0, 0x11, 0x00


	//----- nvinfo : EIATTR_KPARAM_INFO
	.align		4
.L_2037:
        /*00f8*/ 	.byte	0x04, 0x17
        /*00fa*/ 	.short	(.L_2039 - .L_2038)
.L_2038:
        /*00fc*/ 	.word	0x00000000
        /*0100*/ 	.short	0x0004
        /*0102*/ 	.short	0x0020
        /*0104*/ 	.byte	0x00, 0xf0, 0x21, 0x00


	//----- nvinfo : EIATTR_KPARAM_INFO
	.align		4
.L_2039:
        /*0108*/ 	.byte	0x04, 0x17
        /*010a*/ 	.short	(.L_2041 - .L_2040)
.L_2040:
        /*010c*/ 	.word	0x00000000
        /*0110*/ 	.short	0x0003
        /*0112*/ 	.short	0x0018
        /*0114*/ 	.byte	0x00, 0xf0, 0x21, 0x00


	//----- nvinfo : EIATTR_KPARAM_INFO
	.align		4
.L_2041:
        /*0118*/ 	.byte	0x04, 0x17
        /*011a*/ 	.short	(.L_2043 - .L_2042)
.L_2042:
        /*011c*/ 	.word	0x00000000
        /*0120*/ 	.short	0x0002
        /*0122*/ 	.short	0x0010
        /*0124*/ 	.byte	0x00, 0xf0, 0x21, 0x00


	//----- nvinfo : EIATTR_KPARAM_INFO
	.align		4
.L_2043:
        /*0128*/ 	.byte	0x04, 0x17
        /*012a*/ 	.short	(.L_2045 - .L_2044)
.L_2044:
        /*012c*/ 	.word	0x00000000
        /*0130*/ 	.short	0x0001
        /*0132*/ 	.short	0x0008
        /*0134*/ 	.byte	0x00, 0xf0, 0x21, 0x00


	//----- nvinfo : EIATTR_KPARAM_INFO
	.align		4
.L_2045:
        /*0138*/ 	.byte	0x04, 0x17
        /*013a*/ 	.short	(.L_2047 - .L_2046)
.L_2046:
        /*013c*/ 	.word	0x00000000
        /*0140*/ 	.short	0x0000
        /*0142*/ 	.short	0x0000
        /*0144*/ 	.byte	0x00, 0xf0, 0x21, 0x00


	//----- nvinfo : EIATTR_SPARSE_MMA_MASK
	.align		4
.L_2047:
        /*0148*/ 	.byte	0x03, 0x50
        /*014a*/ 	.short	0x0000


	//----- nvinfo : EIATTR_MAXREG_COUNT
	.align		4
        /*014c*/ 	.byte	0x03, 0x1b
        /*014e*/ 	.short	0x00ff


	//----- nvinfo : EIATTR_NUM_BARRIERS
	.align		4
        /*0150*/ 	.byte	0x02, 0x4c
        /*0152*/ 	.byte	0x01
	.zero		1


	//----- nvinfo : EIATTR_MERCURY_ISA_VERSION
	.align		4
        /*0154*/ 	.byte	0x03, 0x5f
        /*0156*/ 	.short	0x0101


	//----- nvinfo : EIATTR_EXIT_INSTR_OFFSETS
	.align		4
        /*0158*/ 	.byte	0x04, 0x1c
        /*015a*/ 	.short	(.L_2049 - .L_2048)


	//   ....[0]....
.L_2048:
        /*015c*/ 	.word	0x00000290


	//   ....[1]....
        /*0160*/ 	.word	0x00000e50


	//   ....[2]....
        /*0164*/ 	.word	0x0000f280


	//   ....[3]....
        /*0168*/ 	.word	0x0000f550


	//   ....[4]....
        /*016c*/ 	.word	0x0000f7b0


	//   ....[5]....
        /*0170*/ 	.word	0x0000f900


	//   ....[6]....
        /*0174*/ 	.word	0x0000f9a0


	//   ....[7]....
        /*0178*/ 	.word	0x0000f9e0


	//----- nvinfo : EIATTR_CRS_STACK_SIZE
	.align		4
.L_2049:
        /*017c*/ 	.byte	0x04, 0x1e
        /*017e*/ 	.short	(.L_2051 - .L_2050)
.L_2050:
        /*0180*/ 	.word	0x00000000


	//----- nvinfo : EIATTR_CBANK_PARAM_SIZE
	.align		4
.L_2051:
        /*0184*/ 	.byte	0x03, 0x19
        /*0186*/ 	.short	0x0074


	//----- nvinfo : EIATTR_PARAM_CBANK
	.align		4
        /*0188*/ 	.byte	0x04, 0x0a
        /*018a*/ 	.short	(.L_2053 - .L_2052)
	.align		4
.L_2052:
        /*018c*/ 	.word	index@(.nv.constant0._Z23gemm_half_q_half_kernelILi3ELi140ELb1ELb0ELi64EEvPK6__halfPKjS4_S2_PS0_iiiiPKtS7_iiiiiibS2_i)
        /*0190*/ 	.short	0x0210
        /*0192*/ 	.short	0x0074


	//----- nvinfo : EIATTR_SW_WAR
	.align		4
.L_2053:
        /*0194*/ 	.byte	0x04, 0x36
        /*0196*/ 	.short	(.L_2055 - .L_2054)
.L_2054:
        /*0198*/ 	.word	0x00000008
.L_2055:


//--------------------- .nv.info._Z23gemm_half_q_half_kernelILi3ELi20ELb1ELb0ELi64EEvPK6__halfPKjS4_S2_PS0_iiiiPKtS7_iiiiiibS2_i --------------------------
	.section	.nv.info._Z23gemm_half_q_half_kernelILi3ELi20ELb1ELb0ELi64EEvPK6__halfPKjS4_S2_PS0_iiiiPKtS7_iiiiiibS2_i,"",@"SHT_CUDA_INFO"
	.sectionflags	@""
	.align	4


	//----- nvinfo : EIATTR_CUDA_API_VERSION
	.align		4
        /*0000*/ 	.byte	0x04, 0x37
        /*0002*/ 	.short	(.L_2057 - .L_2056)
.L_2056:
        /*0004*/ 	.word	0x00000082


	//----- nvinfo : EIATTR_KPARAM_INFO
	.align		4
.L_2057:
        /*0008*/ 	.byte	0x04, 0x17
        /*000a*/ 	.short	(.L_2059 - .L_2058)
.L_2058:
        /*000c*/ 	.word	0x00000000
        /*0010*/ 	.short	0x0013
        /*0012*/ 	.short	0x0070
        /*0014*/ 	.byte	0x00, 0xf0, 0x11, 0x00


	//----- nvinfo : EIATTR_KPARAM_INFO
	.align		4
.L_2059:
        /*0018*/ 	.byte	0x04, 0x17
        /*001a*/ 	.short	(.L_2061 - .L_2060)
.L_2060:
        /*001c*/ 	.word	0x00000000
        /*0020*/ 	.short	0x0012
        /*0022*/ 	.short	0x0068
        /*0024*/ 	.byte	0x00, 0xf0, 0x21, 0x00


	//----- nvinfo : EIATTR_KPARAM_INFO
	.align		4
.L_2061:
        /*0028*/ 	.byte	0x04, 0x17
        /*002a*/ 	.short	(.L_2063 - .L_2062)
.L_2062:
        /*002c*/ 	.word	0x00000000
        /*0030*/ 	.short	0x0011
        /*0032*/ 	.short	0x0060
        /*0034*/ 	.byte	0x00, 0xf0, 0x05, 0x00


	//----- nvinfo : EIATTR_KPARAM_INFO
	.align		4
.L_2063:
        /*0038*/ 	.byte	0x04, 0x17
        /*003a*/ 	.short	(.L_2065 - .L_2064)
.L_2064:
        /*003c*/ 	.word	0x00000000
        /*0040*/ 	.short	0x0010
        /*0042*/ 	.short	0x005c
        /*0044*/ 	.byte	0x00, 0xf0, 0x11, 0x00


	//----- nvinfo : EIATTR_KPARAM_INFO
	.align		4
.L_2065:
        /*0048*/ 	.byte	0x04, 0x17
        /*004a*/ 	.short	(.L_2067 - .L_2066)
.L_2066:
        /*004c*/ 	.word	0x00000000
        /*0050*/ 	.short	0x000f
        /*0052*/ 	.short	0x0058
        /*0054*/ 	.byte	0x00, 0xf0, 0x11, 0x00


	//----- nvinfo : EIATTR_KPARAM_INFO
	.align		4
.L_2067:
        /*0058*/ 	.byte	0x04, 0x17
        /*005a*/ 	.short	(.L_2069 - .L_2068)
.L_2068:
        /*005c*/ 	.word	0x00000000
        /*0060*/ 	.short	0x000e
        /*0062*/ 	.short	0x0054
        /*0064*/ 	.byte	0x00, 0xf0, 0x11, 0x00


	//----- nvinfo : EIATTR_KPARAM_INFO
	.align		4
.L_2069:
        /*0068*/ 	.byte	0x04, 0x17
        /*006a*/ 	.short	(.L_2071 - .L_2070)
.L_2070:
        /*006c*/ 	.word	0x00000000
        /*0070*/ 	.short	0x000d
        /*0072*/ 	.short	0x0050
        /*0074*/ 	.byte	0x00, 0xf0, 0x11, 0x00


	//----- nvinfo : EIATTR_KPARAM_INFO
	.align		4
.L_2071:
        /*0078*/ 	.byte	0x04, 0x17
        /*007a*/ 	.short	(.L_2073 - .L_2072)
.L_2072:
        /*007c*/ 	.word	0x00000000
        /*0080*/ 	.short	0x000c
        /*0082*/ 	.short	0x004c
        /*0084*/ 	.byte	0x00, 0xf0, 0x11, 0x00


	//----- nvinfo : EIATTR_KPARAM_INFO
	.align		4
.L_2073:
        /*0088*/ 	.byte	0x04, 0x17
        /*008a*/ 	.short	(.L_2075 - .L_2074)
.L_2074:
        /*008c*/ 	.word	0x00000000
        /*0090*/ 	.short	0x000b
        /*0092*/ 	.short	0x0048
        /*0094*/ 	.byte	0x00, 0xf0, 0x11, 0x00


	//----- nvinfo : EIATTR_KPARAM_INFO
	.align		4
.L_2075:
        /*0098*/ 	.byte	0x04, 0x17
        /*009a*/ 	.short	(.L_2077 - .L_2076)
.L_2076:
        /*009c*/ 	.word	0x00000000
        /*00a0*/ 	.short	0x000a
        /*00a2*/ 	.short	0x0040
        /*00a4*/ 	.byte	0x00, 0xf0, 0x21, 0x00


	//----- nvinfo : EIATTR_KPARAM_INFO
	.align		4
.L_2077:
        /*00a8*/ 	.byte	0x04, 0x17
        /*00aa*/ 	.short	(.L_2079 - .L_2078)
.L_2078:
        /*00ac*/ 	.word	0x00000000
        /*00b0*/ 	.short	0x0009
        /*00b2*/ 	.short	0x0038
        /*00b4*/ 	.byte	0x00, 0xf0, 0x21, 0x00


	//----- nvinfo : EIATTR_KPARAM_INFO
	.align		4
.L_2079:
        /*00b8*/ 	.byte	0x04, 0x17
        /*00ba*/ 	.short	(.L_2081 - .L_2080)
.L_2080:
        /*00bc*/ 	.word	0x00000000
        /*00c0*/ 	.short	0x0008
        /*00c2*/ 	.short	0x0034
        /*00c4*/ 	.byte	0x00, 0xf0, 0x11, 0x00


	//----- nvinfo : EIATTR_KPARAM_INFO
	.align		4
.L_2081:
        /*00c8*/ 	.byte	0x04, 0x17
        /*00ca*/ 	.short	(.L_2083 - .L_2082)
.L_2082:
        /*00cc*/ 	.word	0x00000000
        /*00d0*/ 	.short	0x0007
        /*00d2*/ 	.short	0x0030
        /*00d4*/ 	.byte	0x00, 0xf0, 0x11, 0x00


	//----- nvinfo : EIATTR_KPARAM_INFO
	.align		4
.L_2083:
        /*00d8*/ 	.byte	0x04, 0x17
        /*00da*/ 	.short	(.L_2085 - .L_2084)
.L_2084:
        /*00dc*/ 	.word	0x00000000
        /*00e0*/ 	.short	0x0006
        /*00e2*/ 	.short	0x002c
        /*00e4*/ 	.byte	0x00, 0xf0, 0x11, 0x00


	//----- nvinfo : EIATTR_KPARAM_INFO
	.align		4
.L_2085:
        /*00e8*/ 	.byte	0x04, 0x17
        /*00ea*/ 	.short	(.L_2087 - .L_2086)
.L_2086:
        /*00ec*/ 	.word	0x00000000
        /*00f0*/ 	.short	0x0005
        /*00f2*/ 	.short	0x0028
        /*00f4*/ 	.byte	0x00, 0xf0, 0x11, 0x00


	//----- nvinfo : EIATTR_KPARAM_INFO
	.align		4
.L_2087:
        /*00f8*/ 	.byte	0x04, 0x17
        /*00fa*/ 	.short	(.L_2089 - .L_2088)
.L_2088:
        /*00fc*/ 	.word	0x00000000
        /*0100*/ 	.short	0x0004
        /*0102*/ 	.short	0x0020
        /*0104*/ 	.byte	0x00, 0xf0, 0x21, 0x00


	//----- nvinfo : EIATTR_KPARAM_INFO
	.align		4
.L_2089:
        /*0108*/ 	.byte	0x04, 0x17
        /*010a*/ 	.short	(.L_2091 - .L_2090)
.L_2090:
        /*010c*/ 	.word	0x00000000
        /*0110*/ 	.short	0x0003
        /*0112*/ 	.short	0x0018
        /*0114*/ 	.byte	0x00, 0xf0, 0x21, 0x00


	//----- nvinfo : EIATTR_KPARAM_INFO
	.align		4
.L_2091:
        /*0118*/ 	.byte	0x04, 0x17
        /*011a*/ 	.short	(.L_2093 - .L_2092)
.L_2092:
        /*011c*/ 	.word	0x00000000
        /*0120*/ 	.short	0x0002
        /*0122*/ 	.short	0x0010
        /*0124*/ 	.byte	0x00, 0xf0, 0x21, 0x00


	//----- nvinfo : EIATTR_KPARAM_INFO
	.align		4
.L_2093:
        /*0128*/ 	.byte	0x04, 0x17
        /*012a*/ 	.short	(.L_2095 - .L_2094)
.L_2094:
        /*012c*/ 	.word	0x00000000
        /*0130*/ 	.short	0x0001
        /*0132*/ 	.short	0x0008
        /*0134*/ 	.byte	0x00, 0xf0, 0x21, 0x00


	//----- nvinfo : EIATTR_KPARAM_INFO
	.align		4
.L_2095:
        /*0138*/ 	.byte	0x04, 0x17
        /*013a*/ 	.short	(.L_2097 - .L_2096)
.L_2096:
        /*013c*/ 	.word	0x00000000
        /*0140*/ 	.short	0x0000
        /*0142*/ 	.short	0x0000
        /*0144*/ 	.byte	0x00, 0xf0, 0x21, 0x00


	//----- nvinfo : EIATTR_SPARSE_MMA_MASK
	.align		4
.L_2097:
        /*0148*/ 	.byte	0x03, 0x50
        /*014a*/ 	.short	0x0000


	//----- nvinfo : EIATTR_MAXREG_COUNT
	.align		4
        /*014c*/ 	.byte	0x03, 0x1b
        /*014e*/ 	.short	0x00ff


	//----- nvinfo : EIATTR_NUM_BARRIERS
	.align		4
        /*0150*/ 	.byte	0x02, 0x4c
        /*0152*/ 	.byte	0x01
	.zero		1


	//----- nvinfo : EIATTR_MERCURY_ISA_VERSION
	.align		4
        /*0154*/ 	.byte	0x03, 0x5f
        /*0156*/ 	.short	0x0101


	//----- nvinfo : EIATTR_EXIT_INSTR_OFFSETS
	.align		4
        /*0158*/ 	.byte	0x04, 0x1c
        /*015a*/ 	.short	(.L_2099 - .L_2098)


	//   ....[0]....
.L_2098:
        /*015c*/ 	.word	0x00000290


	//   ....[1]....
        /*0160*/ 	.word	0x000009b0


	//   ....[2]....
        /*0164*/ 	.word	0x00005500


	//   ....[3]....
        /*0168*/ 	.word	0x000057d0


	//   ....[4]....
        /*016c*/ 	.word	0x00005a30


	//   ....[5]....
        /*0170*/ 	.word	0x00005b80


	//   ....[6]....
        /*0174*/ 	.word	0x00005c20


	//   ....[7]....
        /*0178*/ 	.word	0x00005c60


	//----- nvinfo : EIATTR_CRS_STACK_SIZE
	.align		4
.L_2099:
        /*017c*/ 	.byte	0x04, 0x1e
        /*017e*/ 	.short	(.L_2101 - .L_2100)
.L_2100:
        /*0180*/ 	.word	0x00000000


	//----- nvinfo : EIATTR_CBANK_PARAM_SIZE
	.align		4
.L_2101:
        /*0184*/ 	.byte	0x03, 0x19
        /*0186*/ 	.short	0x0074


	//----- nvinfo : EIATTR_PARAM_CBANK
	.align		4
        /*0188*/ 	.byte	0x04, 0x0a
        /*018a*/ 	.short	(.L_2103 - .L_2102)
	.align		4
.L_2102:
        /*018c*/ 	.word	index@(.nv.constant0._Z23gemm_half_q_half_kernelILi3ELi20ELb1ELb0ELi64EEvPK6__halfPKjS4_S2_PS0_iiiiPKtS7_iiiiiibS2_i)
        /*0190*/ 	.short	0x0210
        /*0192*/ 	.short	0x0074


	//----- nvinfo : EIATTR_SW_WAR
	.align		4
.L_2103:
        /*0194*/ 	.byte	0x04, 0x36
        /*0196*/ 	.short	(.L_2105 - .L_2104)
.L_2104:
        /*0198*/ 	.word	0x00000008
.L_2105:


//--------------------- .nv.info._Z23gemm_half_q_half_kernelILi3ELi38ELb1ELb0ELi64EEvPK6__halfPKjS4_S2_PS0_iiiiPKtS7_iiiiiibS2_i --------------------------
	.section	.nv.info._Z23gemm_half_q_half_kernelILi3ELi38ELb1ELb0ELi64EEvPK6__halfPKjS4_S2_PS0_iiiiPKtS7_iiiiiibS2_i,"",@"SHT_CUDA_INFO"
	.sectionflags	@""
	.align	4


	//----- nvinfo : EIATTR_CUDA_API_VERSION
	.align		4
        /*0000*/ 	.byte	0x04, 0x37
        /*0002*/ 	.short	(.L_2107 - .L_2106)
.L_2106:
        /*0004*/ 	.word	0x00000082


	//----- nvinfo : EIATTR_KPARAM_INFO
	.align		4
.L_2107:
        /*0008*/ 	.byte	0x04, 0x17
        /*000a*/ 	.short	(.L_2109 - .L_2108)
.L_2108:
        /*000c*/ 	.word	0x00000000
        /*0010*/ 	.short	0x0013
        /*0012*/ 	.short	0x0070
        /*0014*/ 	.byte	0x00, 0xf0, 0x11, 0x00


	//----- nvinfo : EIATTR_KPARAM_INFO
	.align		4
.L_2109:
        /*0018*/ 	.byte	0x04, 0x17
        /*001a*/ 	.short	(.L_2111 - .L_2110)
.L_2110:
        /*001c*/ 	.word	0x00000000
        /*0020*/ 	.short	0x0012
        /*0022*/ 	.short	0x0068
        /*0024*/ 	.byte	0x00, 0xf0, 0x21, 0x00


	//----- nvinfo : EIATTR_KPARAM_INFO
	.align		4
.L_2111:
        /*0028*/ 	.byte	0x04, 0x17
        /*002a*/ 	.short	(.L_2113 - .L_2112)
.L_2112:
        /*002c*/ 	.word	0x00000000
        /*0030*/ 	.short	0x0011
        /*0032*/ 	.short	0x0060
        /*0034*/ 	.byte	0x00, 0xf0, 0x05, 0x00


	//----- nvinfo : EIATTR_KPARAM_INFO
	.align		4
.L_2113:
        /*0038*/ 	.byte	0x04, 0x17
        /*003a*/ 	.short	(.L_2115 - .L_2114)
.L_2114:
        /*003c*/ 	.word	0x00000000
        /*0040*/ 	.short	0x0010
        /*0042*/ 	.short	0x005c
        /*0044*/ 	.byte	0x00, 0xf0, 0x11, 0x00


	//----- nvinfo : EIATTR_KPARAM_INFO
	.align		4
.L_2115:
        /*0048*/ 	.byte	0x04, 0x17
        /*004a*/ 	.short	(.L_2117 - .L_2116)
.L_2116:
        /*004c*/ 	.word	0x00000000
        /*0050*/ 	.short	0x000f
        /*0052*/ 	.short	0x0058
        /*0054*/ 	.byte	0x00, 0xf0, 0x11, 0x00


	//----- nvinfo : EIATTR_KPARAM_INFO
	.align		4
.L_2117:
        /*0058*/ 	.byte	0x04, 0x17
        /*005a*/ 	.short	(.L_2119 - .L_2118)
.L_2118:
        /*005c*/ 	.word	0x00000000
        /*0060*/ 	.short	0x000e
        /*0062*/ 	.short	0x0054
        /*0064*/ 	.byte	0x00, 0xf0, 0x11, 0x00


	//----- nvinfo : EIATTR_KPARAM_INFO
	.align		4
.L_2119:
        /*0068*/ 	.byte	0x04, 0x17
        /*006a*/ 	.short	(.L_2121 - .L_2120)
.L_2120:
        /*006c*/ 	.word	0x00000000
        /*0070*/ 	.short	0x000d
        /*0072*/ 	.short	0x0050
        /*0074*/ 	.byte	0x00, 0xf0, 0x11, 0x00


	//----- nvinfo : EIATTR_KPARAM_INFO
	.align		4
.L_2121:
        /*0078*/ 	.byte	0x04, 0x17
        /*007a*/ 	.short	(.L_2123 - .L_2122)
.L_2122:
        /*007c*/ 	.word	0x00000000
        /*0080*/ 	.short	0x000c
        /*0082*/ 	.short	0x004c
        /*0084*/ 	.byte	0x00, 0xf0, 0x11, 0x00


	//----- nvinfo : EIATTR_KPARAM_INFO
	.align		4
.L_2123:
        /*0088*/ 	.byte	0x04, 0x17
        /*008a*/ 	.short	(.L_2125 - .L_2124)
.L_2124:
        /*008c*/ 	.word	0x00000000
        /*0090*/ 	.short	0x000b
        /*0092*/ 	.short	0x0048
        /*0094*/ 	.byte	0x00, 0xf0, 0x11, 0x00


	//----- nvinfo : EIATTR_KPARAM_INFO
	.align		4
.L_2125:
        /*0098*/ 	.byte	0x04, 0x17
        /*009a*/ 	.short	(.L_2127 - .L_2126)
.L_2126:
        /*009c*/ 	.word	0x00000000
        /*00a0*/ 	.short	0x000a
        /*00a2*/ 	.short	0x0040
        /*00a4*/ 	.byte	0x00, 0xf0, 0x21, 0x00


	//----- nvinfo : EIATTR_KPARAM_INFO
	.align		4
.L_2127:
        /*00a8*/ 	.byte	0x04, 0x17
        /*00aa*/ 	.short	(.L_2129 - .L_2128)
.L_2128:
        /*00ac*/ 	.word	0x00000000
        /*00b0*/ 	.short	0x0009
        /*00b2*/ 	.short	0x0038
        /*00b4*/ 	.byte	0x00, 0xf0, 0x21, 0x00


	//----- nvinfo : EIATTR_KPARAM_INFO
	.align		4
.L_2129:
        /*00b8*/ 	.byte	0x04, 0x17
        /*00ba*/ 	.short	(.L_2131 - .L_2130)
.L_2130:
        /*00bc*/ 	.word	0x00000000
        /*00c0*/ 	.short	0x0008
        /*00c2*/ 	.short	0x0034
        /*00c4*/ 	.byte	0x00, 0xf0, 0x11, 0x00


	//----- nvinfo : EIATTR_KPARAM_INFO
	.align		4
.L_2131:
        /*00c8*/ 	.byte	0x04, 0x17
        /*00ca*/ 	.short	(.L_2133 - .L_2132)
.L_2132:
        /*00cc*/ 	.word	0x00000000
        /*00d0*/ 	.short	0x0007
        /*00d2*/ 	.short	0x0030
        /*00d4*/ 	.byte	0x00, 0xf0, 0x11, 0x00


	//----- nvinfo : EIATTR_KPARAM_INFO
	.align		4
.L_2133:
        /*00d8*/ 	.byte	0x04, 0x17
        /*00da*/ 	.short	(.L_2135 - .L_2134)
.L_2134:
        /*00dc*/ 	.word	0x00000000
        /*00e0*/ 	.short	0x0006
        /*00e2*/ 	.short	0x002c
        /*00e4*/ 	.byte	0x00, 0xf0, 0x11, 0x00


	//----- nvinfo : EIATTR_KPARAM_INFO
	.align		4
.L_2135:
        /*00e8*/ 	.byte	0x04, 0x17
        /*00ea*/ 	.short	(.L_2137 - .L_2136)
.L_2136:
        /*00ec*/ 	.word	0x00000000
        /*00f0*/ 	.short	0x0005
        /*00f2*/ 	.short	0x0028
        /*00f4*/ 	.byte	0x00, 0xf0, 0x11, 0x00


	//----- nvinfo : EIATTR_KPARAM_INFO
	.align		4
.L_2137:
        /*00f8*/ 	.byte	0x04, 0x17
        /*00fa*/ 	.short	(.L_2139 - .L_2138)
.L_2138:
        /*00fc*/ 	.word	0x00000000
        /*0100*/ 	.short	0x0004
        /*0102*/ 	.short	0x0020
        /*0104*/ 	.byte	0x00, 0xf0, 0x21, 0x00


	//----- nvinfo : EIATTR_KPARAM_INFO
	.align		4
.L_2139:
        /*0108*/ 	.byte	0x04, 0x17
        /*010a*/ 	.short	(.L_2141 - .L_2140)
.L_2140:
        /*010c*/ 	.word	0x00000000
        /*0110*/ 	.short	0x0003
        /*0112*/ 	.short	0x0018
        /*0114*/ 	.byte	0x00, 0xf0, 0x21, 0x00


	//----- nvinfo : EIATTR_KPARAM_INFO
	.align		4
.L_2141:
        /*0118*/ 	.byte	0x04, 0x17
        /*011a*/ 	.short	(.L_2143 - .L_2142)
.L_2142:
        /*011c*/ 	.word	0x00000000
        /*0120*/ 	.short	0x0002
        /*0122*/ 	.short	0x0010
        /*0124*/ 	.byte	0x00, 0xf0, 0x21, 0x00


	//----- nvinfo : EIATTR_KPARAM_INFO
	.align		4
.L_2143:
        /*0128*/ 	.byte	0x04, 0x17
        /*012a*/ 	.short	(.L_2145 - .L_2144)
.L_2144:
        /*012c*/ 	.word	0x00000000
        /*0130*/ 	.short	0x0001
        /*0132*/ 	.short	0x0008
        /*0134*/ 	.byte	0x00, 0xf0, 0x21, 0x00


	//----- nvinfo : EIATTR_KPARAM_INFO
	.align		4
.L_2145:
        /*0138*/ 	.byte	0x04, 0x17
        /*013a*/ 	.short	(.L_2147 - .L_2146)
.L_2146:
        /*013c*/ 	.word	0x00000000
        /*0140*/ 	.short	0x0000
        /*0142*/ 	.short	0x0000
        /*0144*/ 	.byte	0x00, 0xf0, 0x21, 0x00


	//----- nvinfo : EIATTR_SPARSE_MMA_MASK
	.align		4
.L_2147:
        /*0148*/ 	.byte	0x03, 0x50
        /*014a*/ 	.short	0x0000


	//----- nvinfo : EIATTR_MAXREG_COUNT
	.align		4
        /*014c*/ 	.byte	0x03, 0x1b
        /*014e*/ 	.short	0x00ff


	//----- nvinfo : EIATTR_NUM_BARRIERS
	.align		4
        /*0150*/ 	.byte	0x02, 0x4c
        /*0152*/ 	.byte	0x01
	.zero		1


	//----- nvinfo : EIATTR_MERCURY_ISA_VERSION
	.align		4
        /*0154*/ 	.byte	0x03, 0x5f
        /*0156*/ 	.short	0x0101


	//----- nvinfo : EIATTR_EXIT_INSTR_OFFSETS
	.align		4
        /*0158*/ 	.byte	0x04, 0x1c
        /*015a*/ 	.short	(.L_2149 - .L_2148)


	//   ....[0]....
.L_2148:
        /*015c*/ 	.word	0x00000290


	//   ....[1]....
        /*0160*/ 	.word	0x00000e50


	//   ....[2]....
        /*0164*/ 	.word	0x00006f30


	//   ....[3]....
        /*0168*/ 	.word	0x00007200


	//   ....[4]....
        /*016c*/ 	.word	0x00007450


	//   ....[5]....
        /*0170*/ 	.word	0x000075a0


	//   ....[6]....
        /*0174*/ 	.word	0x00007630


	//   ....[7]....
        /*0178*/ 	.word	0x00007670


	//----- nvinfo : EIATTR_CRS_STACK_SIZE
	.align		4
.L_2149:
        /*017c*/ 	.byte	0x04, 0x1e
        /*017e*/ 	.short	(.L_2151 - .L_2150)
.L_2150:
        /*0180*/ 	.word	0x00000000


	//----- nvinfo : EIATTR_CBANK_PARAM_SIZE
	.align		4
.L_2151:
        /*0184*/ 	.byte	0x03, 0x19
        /*0186*/ 	.short	0x0074


	//----- nvinfo : EIATTR_PARAM_CBANK
	.align		4
        /*0188*/ 	.byte	0x04, 0x0a
        /*018a*/ 	.short	(.L_2153 - .L_2152)
	.align		4
.L_2152:
        /*018c*/ 	.word	index@(.nv.constant0._Z23gemm_half_q_half_kernelILi3ELi38ELb1ELb0ELi64EEvPK6__halfPKjS4_S2_PS0_iiiiPKtS7_iiiiiibS2_i)
        /*0190*/ 	.short	0x0210
        /*0192*/ 	.short	0x0074


	//----- nvinfo : EIATTR_SW_WAR
	.align		4
.L_2153:
        /*0194*/ 	.byte	0x04, 0x36
        /*0196*/ 	.short	(.L_2155 - .L_2154)
.L_2154:
        /*0198*/ 	.word	0x00000008
.L_2155:


//--------------------- .nv.info._Z23gemm_half_q_half_kernelILi3ELi128ELb1ELb0ELi64EEvPK6__halfPKjS4_S2_PS0_iiiiPKtS7_iiiiiibS2_i --------------------------
	.section	.nv.info._Z23gemm_half_q_half_kernelILi3ELi128ELb1ELb0ELi64EEvPK6__halfPKjS4_S2_PS0_iiiiPKtS7_iiiiiibS2_i,"",@"SHT_CUDA_INFO"
	.sectionflags	@""
	.align	4


	//----- nvinfo : EIATTR_CUDA_API_VERSION
	.align		4
        /*0000*/ 	.byte	0x04, 0x37
        /*0002*/ 	.short	(.L_2157 - .L_2156)
.L_2156:
        /*0004*/ 	.word	0x00000082


	//----- nvinfo : EIATTR_KPARAM_INFO
	.align		4
.L_2157:
        /*0008*/ 	.byte	0x04, 0x17
        /*000a*/ 	.short	(.L_2159 - .L_2158)
.L_2158:
        /*000c*/ 	.word	0x00000000
        /*0010*/ 	.short	0x0013
        /*0012*/ 	.short	0x0070
        /*0014*/ 	.byte	0x00, 0xf0, 0x11, 0x00


	//----- nvinfo : EIATTR_KPARAM_INFO
	.align		4
.L_2159:
        /*0018*/ 	.byte	0x04, 0x17
        /*001a*/ 	.short	(.L_2161 - .L_2160)
.L_2160:
        /*001c*/ 	.word	0x00000000
        /*0020*/ 	.short	0x0012
        /*0022*/ 	.short	0x0068
        /*0024*/ 	.byte	0x00, 0xf0, 0x21, 0x00


	//----- nvinfo : EIATTR_KPARAM_INFO
	.align		4
.L_2161:
        /*0028*/ 	.byte	0x04, 0x17
        /*002a*/ 	.short	(.L_2163 - .L_2162)
.L_2162:
        /*002c*/ 	.word	0x00000000
        /*0030*/ 	.short	0x0011
        /*0032*/ 	.short	0x0060
        /*0034*/ 	.byte	0x00, 0xf0, 0x05, 0x00


	//----- nvinfo : EIATTR_KPARAM_INFO
	.align		4
.L_2163:
        /*0038*/ 	.byte	0x04, 0x17
        /*003a*/ 	.short	(.L_2165 - .L_2164)
.L_2164:
        /*003c*/ 	.word	0x00000000
        /*0040*/ 	.short	0x0010
        /*0042*/ 	.short	0x005c
        /*0044*/ 	.byte	0x00, 0xf0, 0x11, 0x00


	//----- nvinfo : EIATTR_KPARAM_INFO
	.align		4
.L_2165:
        /*0048*/ 	.byte	0x04, 0x17
        /*004a*/ 	.short	(.L_2167 - .L_2166)
.L_2166:
        /*004c*/ 	.word	0x00000000
        /*0050*/ 	.short	0x000f
        /*0052*/ 	.short	0x0058
        /*0054*/ 	.byte	0x00, 0xf0, 0x11, 0x00


	//----- nvinfo : EIATTR_KPARAM_INFO
	.align		4
.L_2167:
        /*0058*/ 	.byte	0x04, 0x17
        /*005a*/ 	.short	(.L_2169 - .L_2168)
.L_2168:
        /*005c*/ 	.word	0x00000000
        /*0060*/ 	.short	0x000e
        /*0062*/ 	.short	0x0054
        /*0064*/ 	.byte	0x00, 0xf0, 0x11, 0x00


	//----- nvinfo : EIATTR_KPARAM_INFO
	.align		4
.L_2169:
        /*0068*/ 	.byte	0x04, 0x17
        /*006a*/ 	.short	(.L_2171 - .L_2170)
.L_2170:
        /*006c*/ 	.word	0x00000000
        /*0070*/ 	.short	0x000d
        /*0072*/ 	.short	0x0050
        /*0074*/ 	.byte	0x00, 0xf0, 0x11, 0x00


	//----- nvinfo : EIATTR_KPARAM_INFO
	.align		4
.L_2171:
        /*0078*/ 	.byte	0x04, 0x17
        /*007a*/ 	.short	(.L_2173 - .L_2172)
.L_2172:
        /*007c*/ 	.word	0x00000000
        /*0080*/ 	.short	0x000c
        /*0082*/ 	.short	0x004c
        /*0084*/ 	.byte	0x00, 0xf0, 0x11, 0x00


	//----- nvinfo : EIATTR_KPARAM_INFO
	.align		4
.L_2173:
        /*0088*/ 	.byte	0x04, 0x17
        /*008a*/ 	.short	(.L_2175 - .L_2174)
.L_2174:
        /*008c*/ 	.word	0x00000000
        /*0090*/ 	.short	0x000b
        /*0092*/ 	.short	0x0048
        /*0094*/ 	.byte	0x00, 0xf0, 0x11, 0x00


	//----- nvinfo : EIATTR_KPARAM_INFO
	.align		4
.L_2175:
        /*0098*/ 	.byte	0x04, 0x17
        /*009a*/ 	.short	(.L_2177 - .L_2176)
.L_2176:
        /*009c*/ 	.word	0x00000000
        /*00a0*/ 	.short	0x000a
        /*00a2*/ 	.short	0x0040
        /*00a4*/ 	.byte	0x00, 0xf0, 0x21, 0x00


	//----- nvinfo : EIATTR_KPARAM_INFO
	.align		4
.L_2177:
        /*00a8*/ 	.byte	0x04, 0x17
        /*00aa*/ 	.short	(.L_2179 - .L_2178)
.L_2178:
        /*00ac*/ 	.word	0x00000000
        /*00b0*/ 	.short	0x0009
        /*00b2*/ 	.short	0x0038
        /*00b4*/ 	.byte	0x00, 0xf0, 0x21, 0x00


	//----- nvinfo : EIATTR_KPARAM_INFO
	.align		4
.L_2179:
        /*00b8*/ 	.byte	0x04, 0x17
        /*00ba*/ 	.short	(.L_2181 - .L_2180)
.L_2180:
        /*00bc*/ 	.word	0x00000000
        /*00c0*/ 	.short	0x0008
        /*00c2*/ 	.short	0x0034
        /*00c4*/ 	.byte	0x00, 0xf0, 0x11, 0x00


	//----- nvinfo : EIATTR_KPARAM_INFO
	.align		4
.L_2181:
        /*00c8*/ 	.byte	0x04, 0x17
        /*00ca*/ 	.short	(.L_2183 - .L_2182)
.L_2182:
        /*00cc*/ 	.word	0x00000000
        /*00d0*/ 	.short	0x0007
        /*00d2*/ 	.short	0x0030
        /*00d4*/ 	.byte	0x00, 0xf0, 0x11, 0x00


	//----- nvinfo : EIATTR_KPARAM_INFO
	.align		4
.L_2183:
        /*00d8*/ 	.byte	0x04, 0x17
        /*00da*/ 	.short	(.L_2185 - .L_2184)
.L_2184:
        /*00dc*/ 	.word	0x00000000
        /*00e0*/ 	.short	0x0006
        /*00e2*/ 	.short	0x002c
        /*00e4*/ 	.byte	0x00, 0xf0, 0x11, 0x00


	//----- nvinfo : EIATTR_KPARAM_INFO
	.align		4
.L_2185:
        /*00e8*/ 	.byte	0x04, 0x17
        /*00ea*/ 	.short	(.L_2187 - .L_2186)
.L_2186:
        /*00ec*/ 	.word	0x00000000
        /*00f0*/ 	.short	0x0005
        /*00f2*/ 	.short	0x0028
        /*00f4*/ 	.byte	0x00, 0xf0, 0x11, 0x00


	//----- nvinfo : EIATTR_KPARAM_INFO
	.align		4
.L_2187:
        /*00f8*/ 	.byte	0x04, 0x17
        /*00fa*/ 	.short	(.L_2189 - .L_2188)
.L_2188:
        /*00fc*/ 	.word	0x00000000
        /*0100*/ 	.short	0x0004
        /*0102*/ 	.short	0x0020
        /*0104*/ 	.byte	0x00, 0xf0, 0x21, 0x00


	//----- nvinfo : EIATTR_KPARAM_INFO
	.align		4
.L_2189:
        /*0108*/ 	.byte	0x04, 0x17
        /*010a*/ 	.short	(.L_2191 - .L_2190)
.L_2190:
        /*010c*/ 	.word	0x00000000
        /*0110*/ 	.short	0x0003
        /*0112*/ 	.short	0x0018
        /*0114*/ 	.byte	0x00, 0xf0, 0x21, 0x00


	//----- nvinfo : EIATTR_KPARAM_INFO
	.align		4
.L_2191:
        /*0118*/ 	.byte	0x04, 0x17
        /*011a*/ 	.short	(.L_2193 - .L_2192)
.L_2192:
        /*011c*/ 	.word	0x00000000
        /*0120*/ 	.short	0x0002
        /*0122*/ 	.short	0x0010
        /*0124*/ 	.byte	0x00, 0xf0, 0x21, 0x00


	//----- nvinfo : EIATTR_KPARAM_INFO
	.align		4
.L_2193:
        /*0128*/ 	.byte	0x04, 0x17
        /*012a*/ 	.short	(.L_2195 - .L_2194)
.L_2194:
        /*012c*/ 	.word	0x00000000
        /*0130*/ 	.short	0x0001
        /*0132*/ 	.short	0x0008
        /*0134*/ 	.byte	0x00, 0xf0, 0x21, 0x00


	//----- nvinfo : EIATTR_KPARAM_INFO
	.align		4
.L_2195:
        /*0138*/ 	.byte	0x04, 0x17
        /*013a*/ 	.short	(.L_2197 - .L_2196)
.L_2196:
        /*013c*/ 	.word	0x00000000
        /*0140*/ 	.short	0x0000
        /*0142*/ 	.short	0x0000
        /*0144*/ 	.byte	0x00, 0xf0, 0x21, 0x00


	//----- nvinfo : EIATTR_SPARSE_MMA_MASK
	.align		4
.L_2197:
        /*0148*/ 	.byte	0x03, 0x50
        /*014a*/ 	.short	0x0000


	//----- nvinfo : EIATTR_MAXREG_COUNT
	.align		4
        /*014c*/ 	.byte	0x03, 0x1b
        /*014e*/ 	.short	0x00ff


	//----- nvinfo : EIATTR_NUM_BARRIERS
	.align		4
        /*0150*/ 	.byte	0x02, 0x4c
        /*0152*/ 	.byte	0x01
	.zero		1


	//----- nvinfo : EIATTR_MERCURY_ISA_VERSION
	.align		4
        /*0154*/ 	.byte	0x03, 0x5f
        /*0156*/ 	.short	0x0101


	//----- nvinfo : EIATTR_EXIT_INSTR_OFFSETS
	.align		4
        /*0158*/ 	.byte	0x04, 0x1c
        /*015a*/ 	.short	(.L_2199 - .L_2198)


	//   ....[0]....
.L_2198:
        /*015c*/ 	.word	0x000002b0


	//   ....[1]....
        /*0160*/ 	.word	0x000009d0


	//   ....[2]....
        /*0164*/ 	.word	0x000078c0


	//   ....[3]....
        /*0168*/ 	.word	0x00007ba0


	//   ....[4]....
        /*016c*/ 	.word	0x00007e00


	//   ....[5]....
        /*0170*/ 	.word	0x00007f50


	//   ....[6]....
        /*0174*/ 	.word	0x00007ff0


	//   ....[7]....
        /*0178*/ 	.word	0x00008030


	//----- nvinfo : EIATTR_CRS_STACK_SIZE
	.align		4
.L_2199:
        /*017c*/ 	.byte	0x04, 0x1e
        /*017e*/ 	.short	(.L_2201 - .L_2200)
.L_2200:
        /*0180*/ 	.word	0x00000000


	//----- nvinfo : EIATTR_CBANK_PARAM_SIZE
	.align		4
.L_2201:
        /*0184*/ 	.byte	0x03, 0x19
        /*0186*/ 	.short	0x0074


	//----- nvinfo : EIATTR_PARAM_CBANK
	.align		4
        /*0188*/ 	.byte	0x04, 0x0a
        /*018a*/ 	.short	(.L_2203 - .L_2202)
	.align		4
.L_2202:
        /*018c*/ 	.word	index@(.nv.constant0._Z23gemm_half_q_half_kernelILi3ELi128ELb1ELb0ELi64EEvPK6__halfPKjS4_S2_PS0_iiiiPKtS7_iiiiiibS2_i)
        /*0190*/ 	.short	0x0210
        /*0192*/ 	.short	0x0074


	//----- nvinfo : EIATTR_SW_WAR
	.align		4
.L_2203:
        /*0194*/ 	.byte	0x04, 0x36
        /*0196*/ 	.short	(.L_2205 - .L_2204)
.L_2204:
        /*0198*/ 	.word	0x00000008
.L_2205:


//--------------------- .nv.info._Z23gemm_half_q_half_kernelILi3ELi190ELb1ELb0ELi32EEvPK6__halfPKjS4_S2_PS0_iiiiPKtS7_iiiiiibS2_i --------------------------
	.section	.nv.info._Z23gemm_half_q_half_kernelILi3ELi190ELb1ELb0ELi32EEvPK6__halfPKjS4_S2_PS0_iiiiPKtS7_iiiiiibS2_i,"",@"SHT_CUDA_INFO"
	.sectionflags	@""
	.align	4


	//----- nvinfo : EIATTR_CUDA_API_VERSION
	.align		4
        /*0000*/ 	.byte	0x04, 0x37
        /*0002*/ 	.short	(.L_2207 - .L_2206)
.L_2206:
        /*0004*/ 	.word	0x00000082


	//----- nvinfo : EIATTR_KPARAM_INFO
	.align		4
.L_2207:
        /*0008*/ 	.byte	0x04, 0x17
        /*000a*/ 	.short	(.L_2209 - .L_2208)
.L_2208:
        /*000c*/ 	.word	0x00000000
        /*0010*/ 	.short	0x0013
        /*0012*/ 	.short	0x0070
        /*0014*/ 	.byte	0x00, 0xf0, 0x11, 0x00


	//----- nvinfo : EIATTR_KPARAM_INFO
	.align		4
.L_2209:
        /*0018*/ 	.byte	0x04, 0x17
        /*001a*/ 	.short	(.L_2211 - .L_2210)
.L_2210:
        /*001c*/ 	.word	0x00000000
        /*0020*/ 	.short	0x0012
        /*0022*/ 	.short	0x0068
        /*0024*/ 	.byte	0x00, 0xf0, 0x21, 0x00


	//----- nvinfo : EIATTR_KPARAM_INFO
	.align		4
.L_2211:
        /*0028*/ 	.byte	0x04, 0x17
        /*002a*/ 	.short	(.L_2213 - .L_2212)
.L_2212:
        /*002c*/ 	.word	0x00000000
        /*0030*/ 	.short	0x0011
        /*0032*/ 	.short	0x0060
        /*0034*/ 	.byte	0x00, 0xf0, 0x05, 0x00


	//----- nvinfo : EIATTR_KPARAM_INFO
	.align		4
.L_2213:
        /*0038*/ 	.byte	0x04, 0x17
        /*003a*/ 	.short	(.L_2215 - .L_2214)
.L_2214:
        /*003c*/ 	.word	0x00000000
        /*0040*/ 	.short	0x0010
        /*0042*/ 	.short	0x005c
        /*0044*/ 	.byte	0x00, 0xf0, 0x11, 0x00


	//----- nvinfo : EIATTR_KPARAM_INFO
	.align		4
.L_2215:
        /*0048*/ 	.byte	0x04, 0x17
        /*004a*/ 	.short	(.L_2217 - .L_2216)
.L_2216:
        /*004c*/ 	.word	0x00000000
        /*0050*/ 	.short	0x000f
        /*0052*/ 	.short	0x0058
        /*0054*/ 	.byte	0x00, 0xf0, 0x11, 0x00


	//----- nvinfo : EIATTR_KPARAM_INFO
	.align		4
.L_2217:
        /*0058*/ 	.byte	0x04, 0x17
        /*005a*/ 	.short	(.L_2219 - .L_2218)
.L_2218:
        /*005c*/ 	.word	0x00000000
        /*0060*/ 	.short	0x000e
        /*0062*/ 	.short	0x0054
        /*0064*/ 	.byte	0x00, 0xf0, 0x11, 0x00


	//----- nvinfo : EIATTR_KPARAM_INFO
	.align		4
.L_2219:
        /*0068*/ 	.byte	0x04, 0x17
        /*006a*/ 	.short	(.L_2221 - .L_2220)
.L_2220:
        /*006c*/ 	.word	0x00000000
        /*0070*/ 	.short	0x000d
        /*0072*/ 	.short	0x0050
        /*0074*/ 	.byte	0x00, 0xf0, 0x11, 0x00


	//----- nvinfo : EIATTR_KPARAM_INFO
	.align		4
.L_2221:
        /*0078*/ 	.byte	0x04, 0x17
        /*007a*/ 	.short	(.L_2223 - .L_2222)
.L_2222:
        /*007c*/ 	.word	0x00000000
        /*0080*/ 	.short	0x000c
        /*0082*/ 	.short	0x004c
        /*0084*/ 	.byte	0x00, 0xf0, 0x11, 0x00


	//----- nvinfo : EIATTR_KPARAM_INFO
	.align		4
.L_2223:
        /*0088*/ 	.byte	0x04, 0x17
        /*008a*/ 	.short	(.L_2225 - .L_2224)
.L_2224:
        /*008c*/ 	.word	0x00000000
        /*0090*/ 	.short	0x000b
        /*0092*/ 	.short	0x0048
        /*0094*/ 	.byte	0x00, 0xf0, 0x11, 0x00


	//----- nvinfo : EIATTR_KPARAM_INFO
	.align		4
.L_2225:
        /*0098*/ 	.byte	0x04, 0x17
        /*009a*/ 	.short	(.L_2227 - .L_2226)
.L_2226:
        /*009c*/ 	.word	0x00000000
        /*00a0*/ 	.short	0x000a
        /*00a2*/ 	.short	0x0040
        /*00a4*/ 	.byte	0x00, 0xf0, 0x21, 0x00


	//----- nvinfo : EIATTR_KPARAM_INFO
	.align		4
.L_2227:
        /*00a8*/ 	.byte	0x04, 0x17
        /*00aa*/ 	.short	(.L_2229 - .L_2228)
.L_2228:
        /*00ac*/ 	.word	0x00000000
        /*00b0*/ 	.short	0x0009
        /*00b2*/ 	.short	0x0038
        /*00b4*/ 	.byte	0x00, 0xf0, 0x21, 0x00


	//----- nvinfo : EIATTR_KPARAM_INFO
	.align		4
.L_2229:
        /*00b8*/ 	.byte	0x04, 0x17
        /*00ba*/ 	.short	(.L_2231 - .L_2230)
.L_2230:
        /*00bc*/ 	.word	0x00000000
        /*00c0*/ 	.short	0x0008
        /*00c2*/ 	.short	0x0034
        /*00c4*/ 	.byte	0x00, 0xf0, 0x11, 0x00


	//----- nvinfo : EIATTR_KPARAM_INFO
	.align		4
.L_2231:
        /*00c8*/ 	.byte	0x04, 0x17
        /*00ca*/ 	.short	(.L_2233 - .L_2232)
.L_2232:
        /*00cc*/ 	.word	0x00000000
        /*00d0*/ 	.short	0x0007
        /*00d2*/ 	.short	0x0030
        /*00d4*/ 	.byte	0x00, 0xf0, 0x11, 0x00


	//----- nvinfo : EIATTR_KPARAM_INFO
	.align		4
.L_2233:
        /*00d8*/ 	.byte	0x04, 0x17
        /*00da*/ 	.short	(.L_2235 - .L_2234)
.L_2234:
        /*00dc*/ 	.word	0x00000000
        /*00e0*/ 	.short	0x0006
        /*00e2*/ 	.short	0x002c
        /*00e4*/ 	.byte	0x00, 0xf0, 0x11, 0x00


	//----- nvinfo : EIATTR_KPARAM_INFO
	.align		4
.L_2235:
        /*00e8*/ 	.byte	0x04, 0x17
        /*00ea*/ 	.short	(.L_2237 - .L_2236)
.L_2236:
        /*00ec*/ 	.word	0x00000000
        /*00f0*/ 	.short	0x0005
        /*00f2*/ 	.short	0x0028
        /*00f4*/ 	.byte	0x00, 0xf0, 0x11, 0x00


	//----- nvinfo : EIATTR_KPARAM_INFO
	.align		4
.L_2237:
        /*00f8*/ 	.byte	0x04, 0x17
        /*00fa*/ 	.short	(.L_2239 - .L_2238)
.L_2238:
        /*00fc*/ 	.word	0x00000000
        /*0100*/ 	.short	0x0004
        /*0102*/ 	.short	0x0020
        /*0104*/ 	.byte	0x00, 0xf0, 0x21, 0x00


	//----- nvinfo : EIATTR_KPARAM_INFO
	.align		4
.L_2239:
        /*0108*/ 	.byte	0x04, 0x17
        /*010a*/ 	.short	(.L_2241 - .L_2240)
.L_2240:
        /*010c*/ 	.word	0x00000000
        /*0110*/ 	.short	0x0003
        /*0112*/ 	.short	0x0018
        /*0114*/ 	.byte	0x00, 0xf0, 0x21, 0x00


	//----- nvinfo : EIATTR_KPARAM_INFO
	.align		4
.L_2241:
        /*0118*/ 	.byte	0x04, 0x17
        /*011a*/ 	.short	(.L_2243 - .L_2242)
.L_2242:
        /*011c*/ 	.word	0x00000000
        /*0120*/ 	.short	0x0002
        /*0122*/ 	.short	0x0010
        /*0124*/ 	.byte	0x00, 0xf0, 0x21, 0x00


	//----- nvinfo : EIATTR_KPARAM_INFO
	.align		4
.L_2243:
        /*0128*/ 	.byte	0x04, 0x17
        /*012a*/ 	.short	(.L_2245 - .L_2244)
.L_2244:
        /*012c*/ 	.word	0x00000000
        /*0130*/ 	.short	0x0001
        /*0132*/ 	.short	0x0008
        /*0134*/ 	.byte	0x00, 0xf0, 0x21, 0x00


	//----- nvinfo : EIATTR_KPARAM_INFO
	.align		4
.L_2245:
        /*0138*/ 	.byte	0x04, 0x17
        /*013a*/ 	.short	(.L_2247 - .L_2246)
.L_2246:
        /*013c*/ 	.word	0x00000000
        /*0140*/ 	.short	0x0000
        /*0142*/ 	.short	0x0000
        /*0144*/ 	.byte	0x00, 0xf0, 0x21, 0x00


	//----- nvinfo : EIATTR_SPARSE_MMA_MASK
	.align		4
.L_2247:
        /*0148*/ 	.byte	0x03, 0x50
        /*014a*/ 	.short	0x0000


	//----- nvinfo : EIATTR_MAXREG_COUNT
	.align		4
        /*014c*/ 	.byte	0x03, 0x1b
        /*014e*/ 	.short	0x00ff


	//----- nvinfo : EIATTR_NUM_BARRIERS
	.align		4
        /*0150*/ 	.byte	0x02, 0x4c
        /*0152*/ 	.byte	0x01
	.zero		1


	//----- nvinfo : EIATTR_MERCURY_ISA_VERSION
	.align		4
        /*0154*/ 	.byte	0x03, 0x5f
        /*0156*/ 	.short	0x0101


	//----- nvinfo : EIATTR_EXIT_INSTR_OFFSETS
	.align		4
        /*0158*/ 	.byte	0x04, 0x1c
        /*015a*/ 	.short	(.L_2249 - .L_2248)


	//   ....[0]....
.L_2248:
        /*015c*/ 	.word	0x00000280


	//   ....[1]....
        /*0160*/ 	.word	0x00000e40


	//   ....[2]....
        /*0164*/ 	.word	0x00013f20


	//   ....[3]....
        /*0168*/ 	.word	0x000141f0


	//   ....[4]....
        /*016c*/ 	.word	0x00014440


	//   ....[5]....
        /*0170*/ 	.word	0x00014590


	//   ....[6]....
        /*0174*/ 	.word	0x00014620


	//   ....[7]....
        /*0178*/ 	.word	0x00014660


	//----- nvinfo : EIATTR_CRS_STACK_SIZE
	.align		4
.L_2249:
        /*017c*/ 	.byte	0x04, 0x1e
        /*017e*/ 	.short	(.L_2251 - .L_2250)
.L_2250:
        /*0180*/ 	.word	0x00000000


	//----- nvinfo : EIATTR_CBANK_PARAM_SIZE
	.align		4
.L_2251:
        /*0184*/ 	.byte	0x03, 0x19
        /*0186*/ 	.short	0x0074


	//----- nvinfo : EIATTR_PARAM_CBANK
	.align		4
        /*0188*/ 	.byte	0x04, 0x0a
        /*018a*/ 	.short	(.L_2253 - .L_2252)
	.align		4
.L_2252:
        /*018c*/ 	.word	index@(.nv.constant0._Z23gemm_half_q_half_kernelILi3ELi190ELb1ELb0ELi32EEvPK6__halfPKjS4_S2_PS0_iiiiPKtS7_iiiiiibS2_i)
        /*0190*/ 	.short	0x0210
        /*0192*/ 	.short	0x0074


	//----- nvinfo : EIATTR_SW_WAR
	.align		4
.L_2253:
        /*0194*/ 	.byte	0x04, 0x36
        /*0196*/ 	.short	(.L_2255 - .L_2254)
.L_2254:
        /*0198*/ 	.word	0x00000008
.L_2255:


//--------------------- .nv.info._Z23gemm_half_q_half_kernelILi3ELi160ELb1ELb0ELi32EEvPK6__halfPKjS4_S2_PS0_iiiiPKtS7_iiiiiibS2_i --------------------------
	.section	.nv.info._Z23gemm_half_q_half_kernelILi3ELi160ELb1ELb0ELi32EEvPK6__halfPKjS4_S2_PS0_iiiiPKtS7_iiiiiibS2_i,"",@"SHT_CUDA_INFO"
	.sectionflags	@""
	.align	4


	//----- nvinfo : EIATTR_CUDA_API_VERSION
	.align		4
        /*0000*/ 	.byte	0x04, 0x37
        /*0002*/ 	.short	(.L_2257 - .L_2256)
.L_2256:
        /*0004*/ 	.word	0x00000082


	//----- nvinfo : EIATTR_KPARAM_INFO
	.align		4
.L_2257:
        /*0008*/ 	.byte	0x04, 0x17
        /*000a*/ 	.short	(.L_2259 - .L_2258)
.L_2258:
        /*000c*/ 	.word	0x00000000
        /*0010*/ 	.short	0x0013
        /*0012*/ 	.short	0x0070
        /*0014*/ 	.byte	0x00, 0xf0, 0x11, 0x00


	//----- nvinfo : EIATTR_KPARAM_INFO
	.align		4
.L_2259:
        /*0018*/ 	.byte	0x04, 0x17
        /*001a*/ 	.short	(.L_2261 - .L_2260)
.L_2260:
        /*001c*/ 	.word	0x00000000
        /*0020*/ 	.short	0x0012
        /*0022*/ 	.short	0x0068
        /*0024*/ 	.byte	0x00, 0xf0, 0x21, 0x00


	//----- nvinfo : EIATTR_KPARAM_INFO
	.align		4
.L_2261:
        /*0028*/ 	.byte	0x04, 0x17
        /*002a*/ 	.short	(.L_2263 - .L_2262)
.L_2262:
        /*002c*/ 	.word	0x00000000
        /*0030*/ 	.short	0x0011
        /*0032*/ 	.short	0x0060
        /*0034*/ 	.byte	0x00, 0xf0, 0x05, 0x00


	//----- nvinfo : EIATTR_KPARAM_INFO
	.align		4
.L_2263:
        /*0038*/ 	.byte	0x04, 0x17
        /*003a*/ 	.short	(.L_2265 - .L_2264)
.L_2264:
        /*003c*/ 	.word	0x00000000
        /*0040*/ 	.short	0x0010
        /*0042*/ 	.short	0x005c
        /*0044*/ 	.byte	0x00, 0xf0, 0x11, 0x00


	//----- nvinfo : EIATTR_KPARAM_INFO
	.align		4
.L_2265:
        /*0048*/ 	.byte	0x04, 0x17
        /*004a*/ 	.short	(.L_2267 - .L_2266)
.L_2266:
        /*004c*/ 	.word	0x00000000
        /*0050*/ 	.short	0x000f
        /*0052*/ 	.short	0x0058
        /*0054*/ 	.byte	0x00, 0xf0, 0x11, 0x00


	//----- nvinfo : EIATTR_KPARAM_INFO
	.align		4
.L_2267:
        /*0058*/ 	.byte	0x04, 0x17
        /*005a*/ 	.short	(.L_2269 - .L_2268)
.L_2268:
        /*005c*/ 	.word	0x00000000
        /*0060*/ 	.short	0x000e
        /*0062*/ 	.short	0x0054
        /*0064*/ 	.byte	0x00, 0xf0, 0x11, 0x00


	//----- nvinfo : EIATTR_KPARAM_INFO
	.align		4
.L_2269:
        /*0068*/ 	.byte	0x04, 0x17
        /*006a*/ 	.short	(.L_2271 - .L_2270)
.L_2270:
        /*006c*/ 	.word	0x00000000
        /*0070*/ 	.short	0x000d
        /*0072*/ 	.short	0x0050
        /*0074*/ 	.byte	0x00, 0xf0, 0x11, 0x00


	//----- nvinfo : EIATTR_KPARAM_INFO
	.align		4
.L_2271:
        /*0078*/ 	.byte	0x04, 0x17
        /*007a*/ 	.short	(.L_2273 - .L_2272)
.L_2272:
        /*007c*/ 	.word	0x00000000
        /*0080*/ 	.short	0x000c
        /*0082*/ 	.short	0x004c
        /*0084*/ 	.byte	0x00, 0xf0, 0x11, 0x00


	//----- nvinfo : EIATTR_KPARAM_INFO
	.align		4
.L_2273:
        /*0088*/ 	.byte	0x04, 0x17
        /*008a*/ 	.short	(.L_2275 - .L_2274)
.L_2274:
        /*008c*/ 	.word	0x00000000
        /*0090*/ 	.short	0x000b
        /*0092*/ 	.short	0x0048
        /*0094*/ 	.byte	0x00, 0xf0, 0x11, 0x00


	//----- nvinfo : EIATTR_KPARAM_INFO
	.align		4
.L_2275:
        /*0098*/ 	.byte	0x04, 0x17
        /*009a*/ 	.short	(.L_2277 - .L_2276)
.L_2276:
        /*009c*/ 	.word	0x00000000
        /*00a0*/ 	.short	0x000a
        /*00a2*/ 	.short	0x0040
        /*00a4*/ 	.byte	0x00, 0xf0, 0x21, 0x00


	//----- nvinfo : EIATTR_KPARAM_INFO
	.align		4
.L_2277:
        /*00a8*/ 	.byte	0x04, 0x17
        /*00aa*/ 	.short	(.L_2279 - .L_2278)
.L_2278:
        /*00ac*/ 	.word	0x00000000
        /*00b0*/ 	.short	0x0009
        /*00b2*/ 	.short	0x0038
        /*00b4*/ 	.byte	0x00, 0xf0, 0x21, 0x00


	//----- nvinfo : EIATTR_KPARAM_INFO
	.align		4
.L_2279:
        /*00b8*/ 	.byte	0x04, 0x17
        /*00ba*/ 	.short	(.L_2281 - .L_2280)
.L_2280:
        /*00bc*/ 	.word	0x00000000
        /*00c0*/ 	.short	0x0008
        /*00c2*/ 	.short	0x0034
        /*00c4*/ 	.byte	0x00, 0xf0, 0x11, 0x00


	//----- nvinfo : EIATTR_KPARAM_INFO
	.align		4
.L_2281:
        /*00c8*/ 	.byte	0x04, 0x17
        /*00ca*/ 	.short	(.L_2283 - .L_2282)
.L_2282:
        /*00cc*/ 	.word	0x00000000
        /*00d0*/ 	.short	0x0007
        /*00d2*/ 	.short	0x0030
        /*00d4*/ 	.byte	0x00, 0xf0, 0x11, 0x00


	//----- nvinfo : EIATTR_KPARAM_INFO
	.align		4
.L_2283:
        /*00d8*/ 	.byte	0x04, 0x17
        /*00da*/ 	.short	(.L_2285 - .L_2284)
.L_2284:
        /*00dc*/ 	.word	0x00000000
        /*00e0*/ 	.short	0x0006
        /*00e2*/ 	.short	0x002c
        /*00e4*/ 	.byte	0x00, 0xf0, 0x11, 0x00


	//----- nvinfo : EIATTR_KPARAM_INFO
	.align		4
.L_2285:
        /*00e8*/ 	.byte	0x04, 0x17
        /*00ea*/ 	.short	(.L_2287 - .L_2286)
.L_2286:
        /*00ec*/ 	.word	0x00000000
        /*00f0*/ 	.short	0x0005
        /*00f2*/ 	.short	0x0028
        /*00f4*/ 	.byte	0x00, 0xf0, 0x11, 0x00


	//----- nvinfo : EIATTR_KPARAM_INFO
	.align		4
.L_2287:
        /*00f8*/ 	.byte	0x04, 0x17
        /*00fa*/ 	.short	(.L_2289 - .L_2288)
.L_2288:
        /*00fc*/ 	.word	0x00000000
        /*0100*/ 	.short	0x0004
        /*0102*/ 	.short	0x0020
        /*0104*/ 	.byte	0x00, 0xf0, 0x21, 0x00


	//----- nvinfo : EIATTR_KPARAM_INFO
	.align		4
.L_2289:
        /*0108*/ 	.byte	0x04, 0x17
        /*010a*/ 	.short	(.L_2291 - .L_2290)
.L_2290:
        /*010c*/ 	.word	0x00000000
        /*0110*/ 	.short	0x0003
        /*0112*/ 	.short	0x0018
        /*0114*/ 	.byte	0x00, 0xf0, 0x21, 0x00


	//----- nvinfo : EIATTR_KPARAM_INFO
	.align		4
.L_2291:
        /*0118*/ 	.byte	0x04, 0x17
        /*011a*/ 	.short	(.L_2293 - .L_2292)
.L_2292:
        /*011c*/ 	.word	0x00000000
        /*0120*/ 	.short	0x0002
        /*0122*/ 	.short	0x0010
        /*0124*/ 	.byte	0x00, 0xf0, 0x21, 0x00


	//----- nvinfo : EIATTR_KPARAM_INFO
	.align		4
.L_2293:
        /*0128*/ 	.byte	0x04, 0x17
        /*012a*/ 	.short	(.L_2295 - .L_2294)
.L_2294:
        /*012c*/ 	.word	0x00000000
        /*0130*/ 	.short	0x0001
        /*0132*/ 	.short	0x0008
        /*0134*/ 	.byte	0x00, 0xf0, 0x21, 0x00


	//----- nvinfo : EIATTR_KPARAM_INFO
	.align		4
.L_2295:
        /*0138*/ 	.byte	0x04, 0x17
        /*013a*/ 	.short	(.L_2297 - .L_2296)
.L_2296:
        /*013c*/ 	.word	0x00000000
        /*0140*/ 	.short	0x0000
        /*0142*/ 	.short	0x0000
        /*0144*/ 	.byte	0x00, 0xf0, 0x21, 0x00


	//----- nvinfo : EIATTR_SPARSE_MMA_MASK
	.align		4
.L_2297:
        /*0148*/ 	.byte	0x03, 0x50
        /*014a*/ 	.short	0x0000


	//----- nvinfo : EIATTR_MAXREG_COUNT
	.align		4
        /*014c*/ 	.byte	0x03, 0x1b
        /*014e*/ 	.short	0x00ff


	//----- nvinfo : EIATTR_NUM_BARRIERS
	.align		4
        /*0150*/ 	.byte	0x02, 0x4c
        /*0152*/ 	.byte	0x01
	.zero		1


	//----- nvinfo : EIATTR_MERCURY_ISA_VERSION
	.align		4
        /*0154*/ 	.byte	0x03, 0x5f
        /*0156*/ 	.short	0x0101


	//----- nvinfo : EIATTR_EXIT_INSTR_OFFSETS
	.align		4
        /*0158*/ 	.byte	0x04, 0x1c
        /*015a*/ 	.short	(.L_2299 - .L_2298)


	//   ....[0]....
.L_2298:
        /*015c*/ 	.word	0x000002a0


	//   ....[1]....
        /*0160*/ 	.word	0x00000e60


	//   ....[2]....
        /*0164*/ 	.word	0x00009ed0


	//   ....[3]....
        /*0168*/ 	.word	0x0000a1b0


	//   ....[4]....
        /*016c*/ 	.word	0x0000a420


	//   ....[5]....
        /*0170*/ 	.word	0x0000a570


	//   ....[6]....
        /*0174*/ 	.word	0x0000a610


	//   ....[7]....
        /*0178*/ 	.word	0x0000a650


	//----- nvinfo : EIATTR_CRS_STACK_SIZE
	.align		4
.L_2299:
        /*017c*/ 	.byte	0x04, 0x1e
        /*017e*/ 	.short	(.L_2301 - .L_2300)
.L_2300:
        /*0180*/ 	.word	0x00000000


	//----- nvinfo : EIATTR_CBANK_PARAM_SIZE
	.align		4
.L_2301:
        /*0184*/ 	.byte	0x03, 0x19
        /*0186*/ 	.short	0x0074


	//----- nvinfo : EIATTR_PARAM_CBANK
	.align		4
        /*0188*/ 	.byte	0x04, 0x0a
        /*018a*/ 	.short	(.L_2303 - .L_2302)
	.align		4
.L_2302:
        /*018c*/ 	.word	index@(.nv.constant0._Z23gemm_half_q_half_kernelILi3ELi160ELb1ELb0ELi32EEvPK6__halfPKjS4_S2_PS0_iiiiPKtS7_iiiiiibS2_i)
        /*0190*/ 	.short	0x0210
        /*0192*/ 	.short	0x0074


	//----- nvinfo : EIATTR_SW_WAR
	.align		4
.L_2303:
        /*0194*/ 	.byte	0x04, 0x36
        /*0196*/ 	.short	(.L_2305 - .L_2304)
.L_2304:
        /*0198*/ 	.word	0x00000008
.L_2305:


//--------------------- .nv.info._Z23gemm_half_q_half_kernelILi3ELi40ELb1ELb0ELi32EEvPK6__halfPKjS4_S2_PS0_iiiiPKtS7_iiiiiibS2_i --------------------------
	.section	.nv.info._Z23gemm_half_q_half_kernelILi3ELi40ELb1ELb0ELi32EEvPK6__halfPKjS4_S2_PS0_iiiiPKtS7_iiiiiibS2_i,"",@"SHT_CUDA_INFO"
	.sectionflags	@""
	.align	4


	//----- nvinfo : EIATTR_CUDA_API_VERSION
	.align		4
        /*0000*/ 	.byte	0x04, 0x37
        /*0002*/ 	.short	(.L_2307 - .L_2306)
.L_2306:
        /*0004*/ 	.word	0x00000082


	//----- nvinfo : EIATTR_KPARAM_INFO
	.align		4
.L_2307:
        /*0008*/ 	.byte	0x04, 0x17
        /*000a*/ 	.short	(.L_2309 - .L_2308)
.L_2308:
        /*000c*/ 	.word	0x00000000
        /*0010*/ 	.short	0x0013
        /*0012*/ 	.short	0x0070
        /*0014*/ 	.byte	0x00, 0xf0, 0x11, 0x00


	//----- nvinfo : EIATTR_KPARAM_INFO
	.align		4
.L_2309:
        /*0018*/ 	.byte	0x04, 0x17
        /*001a*/ 	.short	(.L_2311 - .L_2310)
.L_2310:
        /*001c*/ 	.word	0x00000000
        /*0020*/ 	.short	0x0012
        /*0022*/ 	.short	0x0068
        /*0024*/ 	.byte	0x00, 0xf0, 0x21, 0x00


	//----- nvinfo : EIATTR_KPARAM_INFO
	.align		4
.L_2311:
        /*0028*/ 	.byte	0x04, 0x17
        /*002a*/ 	.short	(.L_2313 - .L_2312)
.L_2312:
        /*002c*/ 	.word	0x00000000
        /*0030*/ 	.short	0x0011
        /*0032*/ 	.short	0x0060
        /*0034*/ 	.byte	0x00, 0xf0, 0x05, 0x00


	//----- nvinfo : EIATTR_KPARAM_INFO
	.align		4
.L_2313:
        /*0038*/ 	.byte	0x04, 0x17
        /*003a*/ 	.short	(.L_2315 - .L_2314)
.L_2314:
        /*003c*/ 	.word	0x00000000
        /*0040*/ 	.short	0x0010
        /*0042*/ 	.short	0x005c
        /*0044*/ 	.byte	0x00, 0xf0, 0x11, 0x00


	//----- nvinfo : EIATTR_KPARAM_INFO
	.align		4
.L_2315:
        /*0048*/ 	.byte	0x04, 0x17
        /*004a*/ 	.short	(.L_2317 - .L_2316)
.L_2316:
        /*004c*/ 	.word	0x00000000
        /*0050*/ 	.short	0x000f
        /*0052*/ 	.short	0x0058
        /*0054*/ 	.byte	0x00, 0xf0, 0x11, 0x00


	//----- nvinfo : EIATTR_KPARAM_INFO
	.align		4
.L_2317:
        /*0058*/ 	.byte	0x04, 0x17
        /*005a*/ 	.short	(.L_2319 - .L_2318)
.L_2318:
        /*005c*/ 	.word	0x00000000
        /*0060*/ 	.short	0x000e
        /*0062*/ 	.short	0x0054
        /*0064*/ 	.byte	0x00, 0xf0, 0x11, 0x00


	//----- nvinfo : EIATTR_KPARAM_INFO
	.align		4
.L_2319:
        /*0068*/ 	.byte	0x04, 0x17
        /*006a*/ 	.short	(.L_2321 - .L_2320)
.L_2320:
        /*006c*/ 	.word	0x00000000
        /*0070*/ 	.short	0x000d
        /*0072*/ 	.short	0x0050
        /*0074*/ 	.byte	0x00, 0xf0, 0x11, 0x00


	//----- nvinfo : EIATTR_KPARAM_INFO
	.align		4
.L_2321:
        /*0078*/ 	.byte	0x04, 0x17
        /*007a*/ 	.short	(.L_2323 - .L_2322)
.L_2322:
        /*007c*/ 	.word	0x00000000
        /*0080*/ 	.short	0x000c
        /*0082*/ 	.short	0x004c
        /*0084*/ 	.byte	0x00, 0xf0, 0x11, 0x00


	//----- nvinfo : EIATTR_KPARAM_INFO
	.align		4
.L_2323:
        /*0088*/ 	.byte	0x04, 0x17
        /*008a*/ 	.short	(.L_2325 - .L_2324)
.L_2324:
        /*008c*/ 	.word	0x00000000
        /*0090*/ 	.short	0x000b
        /*0092*/ 	.short	0x0048
        /*0094*/ 	.byte	0x00, 0xf0, 0x11, 0x00


	//----- nvinfo : EIATTR_KPARAM_INFO
	.align		4
.L_2325:
        /*0098*/ 	.byte	0x04, 0x17
        /*009a*/ 	.short	(.L_2327 - .L_2326)
.L_2326:
        /*009c*/ 	.word	0x00000000
        /*00a0*/ 	.short	0x000a
        /*00a2*/ 	.short	0x0040
        /*00a4*/ 	.byte	0x00, 0xf0, 0x21, 0x00


	//----- nvinfo : EIATTR_KPARAM_INFO
	.align		4
.L_2327:
        /*00a8*/ 	.byte	0x04, 0x17
        /*00aa*/ 	.short	(.L_2329 - .L_2328)
.L_2328:
        /*00ac*/ 	.word	0x00000000
        /*00b0*/ 	.short	0x0009
        /*00b2*/ 	.short	0x0038
        /*00b4*/ 	.byte	0x00, 0xf0, 0x21, 0x00


	//----- nvinfo : EIATTR_KPARAM_INFO
	.align		4
.L_2329:
        /*00b8*/ 	.byte	0x04, 0x17
        /*00ba*/ 	.short	(.L_2331 - .L_2330)
.L_2330:
        /*00bc*/ 	.word	0x00000000
        /*00c0*/ 	.short	0x0008
        /*00c2*/ 	.short	0x0034
        /*00c4*/ 	.byte	0x00, 0xf0, 0x11, 0x00


	//----- nvinfo : EIATTR_KPARAM_INFO
	.align		4
.L_2331:
        /*00c8*/ 	.byte	0x04, 0x17
        /*00ca*/ 	.short	(.L_2333 - .L_2332)
.L_2332:
        /*00cc*/ 	.word	0x00000000
        /*00d0*/ 	.short	0x0007
        /*00d2*/ 	.short	0x0030
        /*00d4*/ 	.byte	0x00, 0xf0, 0x11, 0x00


	//----- nvinfo : EIATTR_KPARAM_INFO
	.align		4
.L_2333:
        /*00d8*/ 	.byte	0x04, 0x17
        /*00da*/ 	.short	(.L_2335 - .L_2334)
.L_2334:
        /*00dc*/ 	.word	0x00000000
        /*00e0*/ 	.short	0x0006
        /*00e2*/ 	.short	0x002c
        /*00e4*/ 	.byte	0x00, 0xf0, 0x11, 0x00


	//----- nvinfo : EIATTR_KPARAM_INFO
	.align		4
.L_2335:
        /*00e8*/ 	.byte	0x04, 0x17
        /*00ea*/ 	.short	(.L_2337 - .L_2336)
.L_2336:
        /*00ec*/ 	.word	0x00000000
        /*00f0*/ 	.short	0x0005
        /*00f2*/ 	.short	0x0028
        /*00f4*/ 	.byte	0x00, 0xf0, 0x11, 0x00


	//----- nvinfo : EIATTR_KPARAM_INFO
	.align		4
.L_2337:
        /*00f8*/ 	.byte	0x04, 0x17
        /*00fa*/ 	.short	(.L_2339 - .L_2338)
.L_2338:
        /*00fc*/ 	.word	0x00000000
        /*0100*/ 	.short	0x0004
        /*0102*/ 	.short	0x0020
        /*0104*/ 	.byte	0x00, 0xf0, 0x21, 0x00


	//----- nvinfo : EIATTR_KPARAM_INFO
	.align		4
.L_2339:
        /*0108*/ 	.byte	0x04, 0x17
        /*010a*/ 	.short	(.L_2341 - .L_2340)
.L_2340:
        /*010c*/ 	.word	0x00000000
        /*0110*/ 	.short	0x0003
        /*0112*/ 	.short	0x0018
        /*0114*/ 	.byte	0x00, 0xf0, 0x21, 0x00


	//----- nvinfo : EIATTR_KPARAM_INFO
	.align		4
.L_2341:
        /*0118*/ 	.byte	0x04, 0x17
        /*011a*/ 	.short	(.L_2343 - .L_2342)
.L_2342:
        /*011c*/ 	.word	0x00000000
        /*0120*/ 	.short	0x0002
        /*0122*/ 	.short	0x0010
        /*0124*/ 	.byte	0x00, 0xf0, 0x21, 0x00


	//----- nvinfo : EIATTR_KPARAM_INFO
	.align		4
.L_2343:
        /*0128*/ 	.byte	0x04, 0x17
        /*012a*/ 	.short	(.L_2345 - .L_2344)
.L_2344:
        /*012c*/ 	.word	0x00000000
        /*0130*/ 	.short	0x0001
        /*0132*/ 	.short	0x0008
        /*0134*/ 	.byte	0x00, 0xf0, 0x21, 0x00


	//----- nvinfo : EIATTR_KPARAM_INFO
	.align		4
.L_2345:
        /*0138*/ 	.byte	0x04, 0x17
        /*013a*/ 	.short	(.L_2347 - .L_2346)
.L_2346:
        /*013c*/ 	.word	0x00000000
        /*0140*/ 	.short	0x0000
        /*0142*/ 	.short	0x0000
        /*0144*/ 	.byte	0x00, 0xf0, 0x21, 0x00


	//----- nvinfo : EIATTR_SPARSE_MMA_MASK
	.align		4
.L_2347:
        /*0148*/ 	.byte	0x03, 0x50
        /*014a*/ 	.short	0x0000


	//----- nvinfo : EIATTR_MAXREG_COUNT
	.align		4
        /*014c*/ 	.byte	0x03, 0x1b
        /*014e*/ 	.short	0x00ff


	//----- nvinfo : EIATTR_NUM_BARRIERS
	.align		4
        /*0150*/ 	.byte	0x02, 0x4c
        /*0152*/ 	.byte	0x01
	.zero		1


	//----- nvinfo : EIATTR_MERCURY_ISA_VERSION
	.align		4
        /*0154*/ 	.byte	0x03, 0x5f
        /*0156*/ 	.short	0x0101


	//----- nvinfo : EIATTR_EXIT_INSTR_OFFSETS
	.align		4
        /*0158*/ 	.byte	0x04, 0x1c
        /*015a*/ 	.short	(.L_2349 - .L_2348)


	//   ....[0]....
.L_2348:
        /*015c*/ 	.word	0x00000280


	//   ....[1]....
        /*0160*/ 	.word	0x00000e30


	//   ....[2]....
        /*0164*/ 	.word	0x00008e90


	//   ....[3]....
        /*0168*/ 	.word	0x00009170


	//   ....[4]....
        /*016c*/ 	.word	0x000093d0


	//   ....[5]....
        /*0170*/ 	.word	0x00009520


	//   ....[6]....
        /*0174*/ 	.word	0x000095c0


	//   ....[7]....
        /*0178*/ 	.word	0x00009600


	//----- nvinfo : EIATTR_CRS_STACK_SIZE
	.align		4
.L_2349:
        /*017c*/ 	.byte	0x04, 0x1e
        /*017e*/ 	.short	(.L_2351 - .L_2350)
.L_2350:
        /*0180*/ 	.word	0x00000000


	//----- nvinfo : EIATTR_CBANK_PARAM_SIZE
	.align		4
.L_2351:
        /*0184*/ 	.byte	0x03, 0x19
        /*0186*/ 	.short	0x0074


	//----- nvinfo : EIATTR_PARAM_CBANK
	.align		4
        /*0188*/ 	.byte	0x04, 0x0a
        /*018a*/ 	.short	(.L_2353 - .L_2352)
	.align		4
.L_2352:
        /*018c*/ 	.word	index@(.nv.constant0._Z23gemm_half_q_half_kernelILi3ELi40ELb1ELb0ELi32EEvPK6__halfPKjS4_S2_PS0_iiiiPKtS7_iiiiiibS2_i)
        /*0190*/ 	.short	0x0210
        /*0192*/ 	.short	0x0074


	//----- nvinfo : EIATTR_SW_WAR
	.align		4
.L_2353:
        /*0194*/ 	.byte	0x04, 0x36
        /*0196*/ 	.short	(.L_2355 - .L_2354)
.L_2354:
        /*0198*/ 	.word	0x00000008
.L_2355:


//--------------------- .nv.info._Z23gemm_half_q_half_kernelILi3ELi10ELb1ELb0ELi32EEvPK6__halfPKjS4_S2_PS0_iiiiPKtS7_iiiiiibS2_i --------------------------
	.section	.nv.info._Z23gemm_half_q_half_kernelILi3ELi10ELb1ELb0ELi32EEvPK6__halfPKjS4_S2_PS0_iiiiPKtS7_iiiiiibS2_i,"",@"SHT_CUDA_INFO"
	.sectionflags	@""
	.align	4


	//----- nvinfo : EIATTR_CUDA_API_VERSION
	.align		4
        /*0000*/ 	.byte	0x04, 0x37
        /*0002*/ 	.short	(.L_2357 - .L_2356)
.L_2356:
        /*0004*/ 	.word	0x00000082


	//----- nvinfo : EIATTR_KPARAM_INFO
	.align		4
.L_2357:
        /*0008*/ 	.byte	0x04, 0x17
        /*000a*/ 	.short	(.L_2359 - .L_2358)
.L_2358:
        /*000c*/ 	.word	0x00000000
        /*0010*/ 	.short	0x0013
        /*0012*/ 	.short	0x0070
        /*0014*/ 	.byte	0x00, 0xf0, 0x11, 0x00


	//----- nvinfo : EIATTR_KPARAM_INFO
	.align		4
.L_2359:
        /*0018*/ 	.byte	0x04, 0x17
        /*001a*/ 	.short	(.L_2361 - .L_2360)
.L_2360:
        /*001c*/ 	.word	0x00000000
        /*0020*/ 	.short	0x0012
        /*0022*/ 	.short	0x0068
        /*0024*/ 	.byte	0x00, 0xf0, 0x21, 0x00


	//----- nvinfo : EIATTR_KPARAM_INFO
	.align		4
.L_2361:
        /*0028*/ 	.byte	0x04, 0x17
        /*002a*/ 	.short	(.L_2363 - .L_2362)
.L_2362:
        /*002c*/ 	.word	0x00000000
        /*0030*/ 	.short	0x0011
        /*0032*/ 	.short	0x0060
        /*0034*/ 	.byte	0x00, 0xf0, 0x05, 0x00


	//----- nvinfo : EIATTR_KPARAM_INFO
	.align		4
.L_2363:
        /*0038*/ 	.byte	0x04, 0x17
        /*003a*/ 	.short	(.L_2365 - .L_2364)
.L_2364:
        /*003c*/ 	.word	0x00000000
        /*0040*/ 	.short	0x0010
        /*0042*/ 	.short	0x005c
        /*0044*/ 	.byte	0x00, 0xf0, 0x11, 0x00


	//----- nvinfo : EIATTR_KPARAM_INFO
	.align		4
.L_2365:
        /*0048*/ 	.byte	0x04, 0x17
        /*004a*/ 	.short	(.L_2367 - .L_2366)
.L_2366:
        /*004c*/ 	.word	0x00000000
        /*0050*/ 	.short	0x000f
        /*0052*/ 	.short	0x0058
        /*0054*/ 	.byte	0x00, 0xf0, 0x11, 0x00


	//----- nvinfo : EIATTR_KPARAM_INFO
	.align		4
.L_2367:
        /*0058*/ 	.byte	0x04, 0x17
        /*005a*/ 	.short	(.L_2369 - .L_2368)
.L_2368:
        /*005c*/ 	.word	0x00000000
        /*0060*/ 	.short	0x000e
        /*0062*/ 	.short	0x0054
        /*0064*/ 	.byte	0x00, 0xf0, 0x11, 0x00


	//----- nvinfo : EIATTR_KPARAM_INFO
	.align		4
.L_2369:
        /*0068*/ 	.byte	0x04, 0x17
        /*006a*/ 	.short	(.L_2371 - .L_2370)
.L_2370:
        /*006c*/ 	.word	0x00000000
        /*0070*/ 	.short	0x000d
        /*0072*/ 	.short	0x0050
        /*0074*/ 	.byte	0x00, 0xf0, 0x11, 0x00


	//----- nvinfo : EIATTR_KPARAM_INFO
	.align		4
.L_2371:
        /*0078*/ 	.byte	0x04, 0x17
        /*007a*/ 	.short	(.L_2373 - .L_2372)
.L_2372:
        /*007c*/ 	.word	0x00000000
        /*0080*/ 	.short	0x000c
        /*0082*/ 	.short	0x004c
        /*0084*/ 	.byte	0x00, 0xf0, 0x11, 0x00


	//----- nvinfo : EIATTR_KPARAM_INFO
	.align		4
.L_2373:
        /*0088*/ 	.byte	0x04, 0x17
        /*008a*/ 	.short	(.L_2375 - .L_2374)
.L_2374:
        /*008c*/ 	.word	0x00000000
        /*0090*/ 	.short	0x000b
        /*0092*/ 	.short	0x0048
        /*0094*/ 	.byte	0x00, 0xf0, 0x11, 0x00


	//----- nvinfo : EIATTR_KPARAM_INFO
	.align		4
.L_2375:
        /*0098*/ 	.byte	0x04, 0x17
        /*009a*/ 	.short	(.L_2377 - .L_2376)
.L_2376:
        /*009c*/ 	.word	0x00000000
        /*00a0*/ 	.short	0x000a
        /*00a2*/ 	.short	0x0040
        /*00a4*/ 	.byte	0x00, 0xf0, 0x21, 0x00


	//----- nvinfo : EIATTR_KPARAM_INFO
	.align		4
.L_2377:
        /*00a8*/ 	.byte	0x04, 0x17
        /*00aa*/ 	.short	(.L_2379 - .L_2378)
.L_2378:
        /*00ac*/ 	.word	0x00000000
        /*00b0*/ 	.short	0x0009
        /*00b2*/ 	.short	0x0038
        /*00b4*/ 	.byte	0x00, 0xf0, 0x21, 0x00


	//----- nvinfo : EIATTR_KPARAM_INFO
	.align		4
.L_2379:
        /*00b8*/ 	.byte	0x04, 0x17
        /*00ba*/ 	.short	(.L_2381 - .L_2380)
.L_2380:
        /*00bc*/ 	.word	0x00000000
        /*00c0*/ 	.short	0x0008
        /*00c2*/ 	.short	0x0034
        /*00c4*/ 	.byte	0x00, 0xf0, 0x11, 0x00


	//----- nvinfo : EIATTR_KPARAM_INFO
	.align		4
.L_2381:
        /*00c8*/ 	.byte	0x04, 0x17
        /*00ca*/ 	.short	(.L_2383 - .L_2382)
.L_2382:
        /*00cc*/ 	.word	0x00000000
        /*00d0*/ 	.short	0x0007
        /*00d2*/ 	.short	0x0030
        /*00d4*/ 	.byte	0x00, 0xf0, 0x11, 0x00


	//----- nvinfo : EIATTR_KPARAM_INFO
	.align		4
.L_2383:
        /*00d8*/ 	.byte	0x04, 0x17
        /*00da*/ 	.short	(.L_2385 - .L_2384)
.L_2384:
        /*00dc*/ 	.word	0x00000000
        /*00e0*/ 	.short	0x0006
        /*00e2*/ 	.short	0x002c
        /*00e4*/ 	.byte	0x00, 0xf0, 0x11, 0x00


	//----- nvinfo : EIATTR_KPARAM_INFO
	.align		4
.L_2385:
        /*00e8*/ 	.byte	0x04, 0x17
        /*00ea*/ 	.short	(.L_2387 - .L_2386)
.L_2386:
        /*00ec*/ 	.word	0x00000000
        /*00f0*/ 	.short	0x0005
        /*00f2*/ 	.short	0x0028
        /*00f4*/ 	.byte	0x00, 0xf0, 0x11, 0x00


	//----- nvinfo : EIATTR_KPARAM_INFO
	.align		4
.L_2387:
        /*00f8*/ 	.byte	0x04, 0x17
        /*00fa*/ 	.short	(.L_2389 - .L_2388)
.L_2388:
        /*00fc*/ 	.word	0x00000000
        /*0100*/ 	.short	0x0004
        /*0102*/ 	.short	0x0020
        /*0104*/ 	.byte	0x00, 0xf0, 0x21, 0x00


	//----- nvinfo : EIATTR_KPARAM_INFO
	.align		4
.L_2389:
        /*0108*/ 	.byte	0x04, 0x17
        /*010a*/ 	.short	(.L_2391 - .L_2390)
.L_2390:
        /*010c*/ 	.word	0x00000000
        /*0110*/ 	.short	0x0003
        /*0112*/ 	.short	0x0018
        /*0114*/ 	.byte	0x00, 0xf0, 0x21, 0x00


	//----- nvinfo : EIATTR_KPARAM_INFO
	.align		4
.L_2391:
        /*0118*/ 	.byte	0x04, 0x17
        /*011a*/ 	.short	(.L_2393 - .L_2392)
.L_2392:
        /*011c*/ 	.word	0x00000000
        /*0120*/ 	.short	0x0002
        /*0122*/ 	.short	0x0010
        /*0124*/ 	.byte	0x00, 0xf0, 0x21, 0x00


	//----- nvinfo : EIATTR_KPARAM_INFO
	.align		4
.L_2393:
        /*0128*/ 	.byte	0x04, 0x17
        /*012a*/ 	.short	(.L_2395 - .L_2394)
.L_2394:
        /*012c*/ 	.word	0x00000000
        /*0130*/ 	.short	0x0001
        /*0132*/ 	.short	0x0008
        /*0134*/ 	.byte	0x00, 0xf0, 0x21, 0x00


	//----- nvinfo : EIATTR_KPARAM_INFO
	.align		4
.L_2395:
        /*0138*/ 	.byte	0x04, 0x17
        /*013a*/ 	.short	(.L_2397 - .L_2396)
.L_2396:
        /*013c*/ 	.word	0x00000000
        /*0140*/ 	.short	0x0000
        /*0142*/ 	.short	0x0000
        /*0144*/ 	.byte	0x00, 0xf0, 0x21, 0x00


	//----- nvinfo : EIATTR_SPARSE_MMA_MASK
	.align		4
.L_2397:
        /*0148*/ 	.byte	0x03, 0x50
        /*014a*/ 	.short	0x0000


	//----- nvinfo : EIATTR_MAXREG_COUNT
	.align		4
        /*014c*/ 	.byte	0x03, 0x1b
        /*014e*/ 	.short	0x00ff


	//----- nvinfo : EIATTR_NUM_BARRIERS
	.align		4
        /*0150*/ 	.byte	0x02, 0x4c
        /*0152*/ 	.byte	0x01
	.zero		1


	//----- nvinfo : EIATTR_MERCURY_ISA_VERSION
	.align		4
        /*0154*/ 	.byte	0x03, 0x5f
        /*0156*/ 	.short	0x0101


	//----- nvinfo : EIATTR_EXIT_INSTR_OFFSETS
	.align		4
        /*0158*/ 	.byte	0x04, 0x1c
        /*015a*/ 	.short	(.L_2399 - .L_2398)


	//   ....[0]....
.L_2398:
        /*015c*/ 	.word	0x00000280


	//   ....[1]....
        /*0160*/ 	.word	0x000009a0


	//   ....[2]....
        /*0164*/ 	.word	0x00007630


	//   ....[3]....
        /*0168*/ 	.word	0x00007900


	//   ....[4]....
        /*016c*/ 	.word	0x00007b50


	//   ....[5]....
        /*0170*/ 	.word	0x00007ca0


	//   ....[6]....
        /*0174*/ 	.word	0x00007d40


	//   ....[7]....
        /*0178*/ 	.word	0x00007d80


	//----- nvinfo : EIATTR_CRS_STACK_SIZE
	.align		4
.L_2399:
        /*017c*/ 	.byte	0x04, 0x1e
        /*017e*/ 	.short	(.L_2401 - .L_2400)
.L_2400:
        /*0180*/ 	.word	0x00000000


	//----- nvinfo : EIATTR_CBANK_PARAM_SIZE
	.align		4
.L_2401:
        /*0184*/ 	.byte	0x03, 0x19
        /*0186*/ 	.short	0x0074


	//----- nvinfo : EIATTR_PARAM_CBANK
	.align		4
        /*0188*/ 	.byte	0x04, 0x0a
        /*018a*/ 	.short	(.L_2403 - .L_2402)
	.align		4
.L_2402:
        /*018c*/ 	.word	index@(.nv.constant0._Z23gemm_half_q_half_kernelILi3ELi10ELb1ELb0ELi32EEvPK6__halfPKjS4_S2_PS0_iiiiPKtS7_iiiiiibS2_i)
        /*0190*/ 	.short	0x0210
        /*0192*/ 	.short	0x0074


	//----- nvinfo : EIATTR_SW_WAR
	.align		4
.L_2403:
        /*0194*/ 	.byte	0x04, 0x36
        /*0196*/ 	.short	(.L_2405 - .L_2404)
.L_2404:
        /*0198*/ 	.word	0x00000008
.L_2405:


//--------------------- .nv.info._Z23gemm_half_q_half_kernelILi3ELi172ELb1ELb0ELi32EEvPK6__halfPKjS4_S2_PS0_iiiiPKtS7_iiiiiibS2_i --------------------------
	.section	.nv.info._Z23gemm_half_q_half_kernelILi3ELi172ELb1ELb0ELi32EEvPK6__halfPKjS4_S2_PS0_iiiiPKtS7_iiiiiibS2_i,"",@"SHT_CUDA_INFO"
	.sectionflags	@""
	.align	4


	//----- nvinfo : EIATTR_CUDA_API_VERSION
	.align		4
        /*0000*/ 	.byte	0x04, 0x37
        /*0002*/ 	.short	(.L_2407 - .L_2406)
.L_2406:
        /*0004*/ 	.word	0x00000082


	//----- nvinfo : EIATTR_KPARAM_INFO
	.align		4
.L_2407:
        /*0008*/ 	.byte	0x04, 0x17
        /*000a*/ 	.short	(.L_2409 - .L_2408)
.L_2408:
        /*000c*/ 	.word	0x00000000
        /*0010*/ 	.short	0x0013
        /*0012*/ 	.short	0x0070
        /*0014*/ 	.byte	0x00, 0xf0, 0x11, 0x00


	//----- nvinfo : EIATTR_KPARAM_INFO
	.align		4
.L_2409:
        /*0018*/ 	.byte	0x04, 0x17
        /*001a*/ 	.short	(.L_2411 - .L_2410)
.L_2410:
        /*001c*/ 	.word	0x00000000
        /*0020*/ 	.short	0x0012
        /*0022*/ 	.short	0x0068
        /*0024*/ 	.byte	0x00, 0xf0, 0x21, 0x00


	//----- nvinfo : EIATTR_KPARAM_INFO
	.align		4
.L_2411:
        /*0028*/ 	.byte	0x04, 0x17
        /*002a*/ 	.short	(.L_2413 - .L_2412)
.L_2412:
        /*002c*/ 	.word	0x00000000
        /*0030*/ 	.short	0x0011
        /*0032*/ 	.short	0x0060
        /*0034*/ 	.byte	0x00, 0xf0, 0x05, 0x00


	//----- nvinfo : EIATTR_KPARAM_INFO
	.align		4
.L_2413:
        /*0038*/ 	.byte	0x04, 0x17
        /*003a*/ 	.short	(.L_2415 - .L_2414)
.L_2414:
        /*003c*/ 	.word	0x00000000
        /*0040*/ 	.short	0x0010
        /*0042*/ 	.short	0x005c
        /*0044*/ 	.byte	0x00, 0xf0, 0x11, 0x00


	//----- nvinfo : EIATTR_KPARAM_INFO
	.align		4
.L_2415:
        /*0048*/ 	.byte	0x04, 0x17
        /*004a*/ 	.short	(.L_2417 - .L_2416)
.L_2416:
        /*004c*/ 	.word	0x00000000
        /*0050*/ 	.short	0x000f
        /*0052*/ 	.short	0x0058
        /*0054*/ 	.byte	0x00, 0xf0, 0x11, 0x00


	//----- nvinfo : EIATTR_KPARAM_INFO
	.align		4
.L_2417:
        /*0058*/ 	.byte	0x04, 0x17
        /*005a*/ 	.short	(.L_2419 - .L_2418)
.L_2418:
        /*005c*/ 	.word	0x00000000
        /*0060*/ 	.short	0x000e
        /*0062*/ 	.short	0x0054
        /*0064*/ 	.byte	0x00, 0xf0, 0x11, 0x00


	//----- nvinfo : EIATTR_KPARAM_INFO
	.align		4
.L_2419:
        /*0068*/ 	.byte	0x04, 0x17
        /*006a*/ 	.short	(.L_2421 - .L_2420)
.L_2420:
        /*006c*/ 	.word	0x00000000
        /*0070*/ 	.short	0x000d
        /*0072*/ 	.short	0x0050
        /*0074*/ 	.byte	0x00, 0xf0, 0x11, 0x00


	//----- nvinfo : EIATTR_KPARAM_INFO
	.align		4
.L_2421:
        /*0078*/ 	.byte	0x04, 0x17
        /*007a*/ 	.short	(.L_2423 - .L_2422)
.L_2422:
        /*007c*/ 	.word	0x00000000
        /*0080*/ 	.short	0x000c
        /*0082*/ 	.short	0x004c
        /*0084*/ 	.byte	0x00, 0xf0, 0x11, 0x00


	//----- nvinfo : EIATTR_KPARAM_INFO
	.align		4
.L_2423:
        /*0088*/ 	.byte	0x04, 0x17
        /*008a*/ 	.short	(.L_2425 - .L_2424)
.L_2424:
        /*008c*/ 	.word	0x00000000
        /*0090*/ 	.short	0x000b
        /*0092*/ 	.short	0x0048
        /*0094*/ 	.byte	0x00, 0xf0, 0x11, 0x00


	//----- nvinfo : EIATTR_KPARAM_INFO
	.align		4
.L_2425:
        /*0098*/ 	.byte	0x04, 0x17
        /*009a*/ 	.short	(.L_2427 - .L_2426)
.L_2426:
        /*009c*/ 	.word	0x00000000
        /*00a0*/ 	.short	0x000a
        /*00a2*/ 	.short	0x0040
        /*00a4*/ 	.byte	0x00, 0xf0, 0x21, 0x00


	//----- nvinfo : EIATTR_KPARAM_INFO
	.align		4
.L_2427:
        /*00a8*/ 	.byte	0x04, 0x17
        /*00aa*/ 	.short	(.L_2429 - .L_2428)
.L_2428:
        /*00ac*/ 	.word	0x00000000
        /*00b0*/ 	.short	0x0009
        /*00b2*/ 	.short	0x0038
        /*00b4*/ 	.byte	0x00, 0xf0, 0x21, 0x00


	//----- nvinfo : EIATTR_KPARAM_INFO
	.align		4
.L_2429:
        /*00b8*/ 	.byte	0x04, 0x17
        /*00ba*/ 	.short	(.L_2431 - .L_2430)
.L_2430:
        /*00bc*/ 	.word	0x00000000
        /*00c0*/ 	.short	0x0008
        /*00c2*/ 	.short	0x0034
        /*00c4*/ 	.byte	0x00, 0xf0, 0x11, 0x00


	//----- nvinfo : EIATTR_KPARAM_INFO
	.align		4
.L_2431:
        /*00c8*/ 	.byte	0x04, 0x17
        /*00ca*/ 	.short	(.L_2433 - .L_2432)
.L_2432:
        /*00cc*/ 	.word	0x00000000
        /*00d0*/ 	.short	0x0007
        /*00d2*/ 	.short	0x0030
        /*00d4*/ 	.byte	0x00, 0xf0, 0x11, 0x00


	//----- nvinfo : EIATTR_KPARAM_INFO
	.align		4
.L_2433:
        /*00d8*/ 	.byte	0x04, 0x17
        /*00da*/ 	.short	(.L_2435 - .L_2434)
.L_2434:
        /*00dc*/ 	.word	0x00000000
        /*00e0*/ 	.short	0x0006
        /*00e2*/ 	.short	0x002c
        /*00e4*/ 	.byte	0x00, 0xf0, 0x11, 0x00


	//----- nvinfo : EIATTR_KPARAM_INFO
	.align		4
.L_2435:
        /*00e8*/ 	.byte	0x04, 0x17
        /*00ea*/ 	.short	(.L_2437 - .L_2436)
.L_2436:
        /*00ec*/ 	.word	0x00000000
        /*00f0*/ 	.short	0x0005
        /*00f2*/ 	.short	0x0028
        /*00f4*/ 	.byte	0x00, 0xf0, 0x11, 0x00


	//----- nvinfo : EIATTR_KPARAM_INFO
	.align		4
.L_2437:
        /*00f8*/ 	.byte	0x04, 0x17
        /*00fa*/ 	.short	(.L_2439 - .L_2438)
.L_2438:
        /*00fc*/ 	.word	0x00000000
        /*0100*/ 	.short	0x0004
        /*0102*/ 	.short	0x0020
        /*0104*/ 	.byte	0x00, 0xf0, 0x21, 0x00


	//----- nvinfo : EIATTR_KPARAM_INFO
	.align		4
.L_2439:
        /*0108*/ 	.byte	0x04, 0x17
        /*010a*/ 	.short	(.L_2441 - .L_2440)
.L_2440:
        /*010c*/ 	.word	0x00000000
        /*0110*/ 	.short	0x0003
        /*0112*/ 	.short	0x0018
        /*0114*/ 	.byte	0x00, 0xf0, 0x21, 0x00


	//----- nvinfo : EIATTR_KPARAM_INFO
	.align		4
.L_2441:
        /*0118*/ 	.byte	0x04, 0x17
        /*011a*/ 	.short	(.L_2443 - .L_2442)
.L_2442:
        /*011c*/ 	.word	0x00000000
        /*0120*/ 	.short	0x0002
        /*0122*/ 	.short	0x0010
        /*0124*/ 	.byte	0x00, 0xf0, 0x21, 0x00


	//----- nvinfo : EIATTR_KPARAM_INFO
	.align		4
.L_2443:
        /*0128*/ 	.byte	0x04, 0x17
        /*012a*/ 	.short	(.L_2445 - .L_2444)
.L_2444:
        /*012c*/ 	.word	0x00000000
        /*0130*/ 	.short	0x0001
        /*0132*/ 	.short	0x0008
        /*0134*/ 	.byte	0x00, 0xf0, 0x21, 0x00


	//----- nvinfo : EIATTR_KPARAM_INFO
	.align		4
.L_2445:
        /*0138*/ 	.byte	0x04, 0x17
        /*013a*/ 	.short	(.L_2447 - .L_2446)
.L_2446:
        /*013c*/ 	.word	0x00000000
        /*0140*/ 	.short	0x0000
        /*0142*/ 	.short	0x0000
        /*0144*/ 	.byte	0x00, 0xf0, 0x21, 0x00


	//----- nvinfo : EIATTR_SPARSE_MMA_MASK
	.align		4
.L_2447:
        /*0148*/ 	.byte	0x03, 0x50
        /*014a*/ 	.short	0x0000


	//----- nvinfo : EIATTR_MAXREG_COUNT
	.align		4
        /*014c*/ 	.byte	0x03, 0x1b
        /*014e*/ 	.short	0x00ff


	//----- nvinfo : EIATTR_NUM_BARRIERS
	.align		4
        /*0150*/ 	.byte	0x02, 0x4c
        /*0152*/ 	.byte	0x01
	.zero		1


	//----- nvinfo : EIATTR_MERCURY_ISA_VERSION
	.align		4
        /*0154*/ 	.byte	0x03, 0x5f
        /*0156*/ 	.short	0x0101


	//----- nvinfo : EIATTR_EXIT_INSTR_OFFSETS
	.align		4
        /*0158*/ 	.byte	0x04, 0x1c
        /*015a*/ 	.short	(.L_2449 - .L_2448)


	//   ....[0]....
.L_2448:
        /*015c*/ 	.word	0x00000280


	//   ....[1]....
        /*0160*/ 	.word	0x00000e40


	//   ....[2]....
        /*0164*/ 	.word	0x00010e40


	//   ....[3]....
        /*0168*/ 	.word	0x00011110


	//   ....[4]....
        /*016c*/ 	.word	0x00011370


	//   ....[5]....
        /*0170*/ 	.word	0x000114c0


	//   ....[6]....
        /*0174*/ 	.word	0x00011560


	//   ....[7]....
        /*0178*/ 	.word	0x000115a0


	//----- nvinfo : EIATTR_CRS_STACK_SIZE
	.align		4
.L_2449:
        /*017c*/ 	.byte	0x04, 0x1e
        /*017e*/ 	.short	(.L_2451 - .L_2450)
.L_2450:
        /*0180*/ 	.word	0x00000000


	//----- nvinfo : EIATTR_CBANK_PARAM_SIZE
	.align		4
.L_2451:
        /*0184*/ 	.byte	0x03, 0x19
        /*0186*/ 	.short	0x0074


	//----- nvinfo : EIATTR_PARAM_CBANK
	.align		4
        /*0188*/ 	.byte	0x04, 0x0a
        /*018a*/ 	.short	(.L_2453 - .L_2452)
	.align		4
.L_2452:
        /*018c*/ 	.word	index@(.nv.constant0._Z23gemm_half_q_half_kernelILi3ELi172ELb1ELb0ELi32EEvPK6__halfPKjS4_S2_PS0_iiiiPKtS7_iiiiiibS2_i)
        /*0190*/ 	.short	0x0210
        /*0192*/ 	.short	0x0074


	//----- nvinfo : EIATTR_SW_WAR
	.align		4
.L_2453:
        /*0194*/ 	.byte	0x04, 0x36
        /*0196*/ 	.short	(.L_2455 - .L_2454)
.L_2454:
        /*0198*/ 	.word	0x00000008
.L_2455:


//--------------------- .nv.info._Z23gemm_half_q_half_kernelILi3ELi176ELb1ELb0ELi32EEvPK6__halfPKjS4_S2_PS0_iiiiPKtS7_iiiiiibS2_i --------------------------
	.section	.nv.info._Z23gemm_half_q_half_kernelILi3ELi176ELb1ELb0ELi32EEvPK6__halfPKjS4_S2_PS0_iiiiPKtS7_iiiiiibS2_i,"",@"SHT_CUDA_INFO"
	.sectionflags	@""
	.align	4


	//----- nvinfo : EIATTR_CUDA_API_VERSION
	.align		4
        /*0000*/ 	.byte	0x04, 0x37
        /*0002*/ 	.short	(.L_2457 - .L_2456)
.L_2456:
        /*0004*/ 	.word	0x00000082


	//----- nvinfo : EIATTR_KPARAM_INFO
	.align		4
.L_2457:
        /*0008*/ 	.byte	0x04, 0x17
        /*000a*/ 	.short	(.L_2459 - .L_2458)
.L_2458:
        /*000c*/ 	.word	0x00000000
        /*0010*/ 	.short	0x0013
        /*0012*/ 	.short	0x0070
        /*0014*/ 	.byte	0x00, 0xf0, 0x11, 0x00


	//----- nvinfo : EIATTR_KPARAM_INFO
	.align		4
.L_2459:
        /*0018*/ 	.byte	0x04, 0x17
        /*001a*/ 	.short	(.L_2461 - .L_2460)
.L_2460:
        /*001c*/ 	.word	0x00000000
        /*0020*/ 	.short	0x0012
        /*0022*/ 	.short	0x0068
        /*0024*/ 	.byte	0x00, 0xf0, 0x21, 0x00


	//----- nvinfo : EIATTR_KPARAM_INFO
	.align		4
.L_2461:
        /*0028*/ 	.byte	0x04, 0x17
        /*002a*/ 	.short	(.L_2463 - .L_2462)
.L_2462:
        /*002c*/ 	.word	0x00000000
        /*0030*/ 	.short	0x0011
        /*0032*/ 	.short	0x0060
        /*0034*/ 	.byte	0x00, 0xf0, 0x05, 0x00


	//----- nvinfo : EIATTR_KPARAM_INFO
	.align		4
.L_2463:
        /*0038*/ 	.byte	0x04, 0x17
        /*003a*/ 	.short	(.L_2465 - .L_2464)
.L_2464:
        /*003c*/ 	.word	0x00000000
        /*0040*/ 	.short	0x0010
        /*0042*/ 	.short	0x005c
        /*0044*/ 	.byte	0x00, 0xf0, 0x11, 0x00


	//----- nvinfo : EIATTR_KPARAM_INFO
	.align		4
.L_2465:
        /*0048*/ 	.byte	0x04, 0x17
        /*004a*/ 	.short	(.L_2467 - .L_2466)
.L_2466:
        /*004c*/ 	.word	0x00000000
        /*0050*/ 	.short	0x000f
        /*0052*/ 	.short	0x0058
        /*0054*/ 	.byte	0x00, 0xf0, 0x11, 0x00


	//----- nvinfo : EIATTR_KPARAM_INFO
	.align		4
.L_2467:
        /*0058*/ 	.byte	0x04, 0x17
        /*005a*/ 	.short	(.L_2469 - .L_2468)
.L_2468:
        /*005c*/ 	.word	0x00000000
        /*0060*/ 	.short	0x000e
        /*0062*/ 	.short	0x0054
        /*0064*/ 	.byte	0x00, 0xf0, 0x11, 0x00


	//----- nvinfo : EIATTR_KPARAM_INFO
	.align		4
.L_2469:
        /*0068*/ 	.byte	0x04, 0x17
        /*006a*/ 	.short	(.L_2471 - .L_2470)
.L_2470:
        /*006c*/ 	.word	0x00000000
        /*0070*/ 	.short	0x000d
        /*0072*/ 	.short	0x0050
        /*0074*/ 	.byte	0x00, 0xf0, 0x11, 0x00


	//----- nvinfo : EIATTR_KPARAM_INFO
	.align		4
.L_2471:
        /*0078*/ 	.byte	0x04, 0x17
        /*007a*/ 	.short	(.L_2473 - .L_2472)
.L_2472:
        /*007c*/ 	.word	0x00000000
        /*0080*/ 	.short	0x000c
        /*0082*/ 	.short	0x004c
        /*0084*/ 	.byte	0x00, 0xf0, 0x11, 0x00


	//----- nvinfo : EIATTR_KPARAM_INFO
	.align		4
.L_2473:
        /*0088*/ 	.byte	0x04, 0x17
        /*008a*/ 	.short	(.L_2475 - .L_2474)
.L_2474:
        /*008c*/ 	.word	0x00000000
        /*0090*/ 	.short	0x000b
        /*0092*/ 	.short	0x0048
        /*0094*/ 	.byte	0x00, 0xf0, 0x11, 0x00


	//----- nvinfo : EIATTR_KPARAM_INFO
	.align		4
.L_2475:
        /*0098*/ 	.byte	0x04, 0x17
        /*009a*/ 	.short	(.L_2477 - .L_2476)
.L_2476:
        /*009c*/ 	.word	0x00000000
        /*00a0*/ 	.short	0x000a
        /*00a2*/ 	.short	0x0040
        /*00a4*/ 	.byte	0x00, 0xf0, 0x21, 0x00


	//----- nvinfo : EIATTR_KPARAM_INFO
	.align		4
.L_2477:
        /*00a8*/ 	.byte	0x04, 0x17
        /*00aa*/ 	.short	(.L_2479 - .L_2478)
.L_2478:
        /*00ac*/ 	.word	0x00000000
        /*00b0*/ 	.short	0x0009
        /*00b2*/ 	.short	0x0038
        /*00b4*/ 	.byte	0x00, 0xf0, 0x21, 0x00


	//----- nvinfo : EIATTR_KPARAM_INFO
	.align		4
.L_2479:
        /*00b8*/ 	.byte	0x04, 0x17
        /*00ba*/ 	.short	(.L_2481 - .L_2480)
.L_2480:
        /*00bc*/ 	.word	0x00000000
        /*00c0*/ 	.short	0x0008
        /*00c2*/ 	.short	0x0034
        /*00c4*/ 	.byte	0x00, 0xf0, 0x11, 0x00


	//----- nvinfo : EIATTR_KPARAM_INFO
	.align		4
.L_2481:
        /*00c8*/ 	.byte	0x04, 0x17
        /*00ca*/ 	.short	(.L_2483 - .L_2482)
.L_2482:
        /*00cc*/ 	.word	0x00000000
        /*00d0*/ 	.short	0x0007
        /*00d2*/ 	.short	0x0030
        /*00d4*/ 	.byte	0x00, 0xf0, 0x11, 0x00


	//----- nvinfo : EIATTR_KPARAM_INFO
	.align		4
.L_2483:
        /*00d8*/ 	.byte	0x04, 0x17
        /*00da*/ 	.short	(.L_2485 - .L_2484)
.L_2484:
        /*00dc*/ 	.word	0x00000000
        /*00e0*/ 	.short	0x0006
        /*00e2*/ 	.short	0x002c
        /*00e4*/ 	.byte	0x00, 0xf0, 0x11, 0x00


	//----- nvinfo : EIATTR_KPARAM_INFO
	.align		4
.L_2485:
        /*00e8*/ 	.byte	0x04, 0x17
        /*00ea*/ 	.short	(.L_2487 - .L_2486)
.L_2486:
        /*00ec*/ 	.word	0x00000000
        /*00f0*/ 	.short	0x0005
        /*00f2*/ 	.short	0x0028
        /*00f4*/ 	.byte	0x00, 0xf0, 0x11, 0x00


	//----- nvinfo : EIATTR_KPARAM_INFO
	.align		4
.L_2487:
        /*00f8*/ 	.byte	0x04, 0x17
        /*00fa*/ 	.short	(.L_2489 - .L_2488)
.L_2488:
        /*00fc*/ 	.word	0x00000000
        /*0100*/ 	.short	0x0004
        /*0102*/ 	.short	0x0020
        /*0104*/ 	.byte	0x00, 0xf0, 0x21, 0x00


	//----- nvinfo : EIATTR_KPARAM_INFO
	.align		4
.L_2489:
        /*0108*/ 	.byte	0x04, 0x17
        /*010a*/ 	.short	(.L_2491 - .L_2490)
.L_2490:
        /*010c*/ 	.word	0x00000000
        /*0110*/ 	.short	0x0003
        /*0112*/ 	.short	0x0018
        /*0114*/ 	.byte	0x00, 0xf0, 0x21, 0x00


	//----- nvinfo : EIATTR_KPARAM_INFO
	.align		4
.L_2491:
        /*0118*/ 	.byte	0x04, 0x17
        /*011a*/ 	.short	(.L_2493 - .L_2492)
.L_2492:
        /*011c*/ 	.word	0x00000000
        /*0120*/ 	.short	0x0002
        /*0122*/ 	.short	0x0010
        /*0124*/ 	.byte	0x00, 0xf0, 0x21, 0x00


	//----- nvinfo : EIATTR_KPARAM_INFO
	.align		4
.L_2493:
        /*0128*/ 	.byte	0x04, 0x17
        /*012a*/ 	.short	(.L_2495 - .L_2494)
.L_2494:
        /*012c*/ 	.word	0x00000000
        /*0130*/ 	.short	0x0001
        /*0132*/ 	.short	0x0008
        /*0134*/ 	.byte	0x00, 0xf0, 0x21, 0x00


	//----- nvinfo : EIATTR_KPARAM_INFO
	.align		4
.L_2495:
        /*0138*/ 	.byte	0x04, 0x17
        /*013a*/ 	.short	(.L_2497 - .L_2496)
.L_2496:
        /*013c*/ 	.word	0x00000000
        /*0140*/ 	.short	0x0000
        /*0142*/ 	.short	0x0000
        /*0144*/ 	.byte	0x00, 0xf0, 0x21, 0x00


	//----- nvinfo : EIATTR_SPARSE_MMA_MASK
	.align		4
.L_2497:
        /*0148*/ 	.byte	0x03, 0x50
        /*014a*/ 	.short	0x0000


	//----- nvinfo : EIATTR_MAXREG_COUNT
	.align		4
        /*014c*/ 	.byte	0x03, 0x1b
        /*014e*/ 	.short	0x00ff


	//----- nvinfo : EIATTR_NUM_BARRIERS
	.align		4
        /*0150*/ 	.byte	0x02, 0x4c
        /*0152*/ 	.byte	0x01
	.zero		1


	//----- nvinfo : EIATTR_MERCURY_ISA_VERSION
	.align		4
        /*0154*/ 	.byte	0x03, 0x5f
        /*0156*/ 	.short	0x0101


	//----- nvinfo : EIATTR_EXIT_INSTR_OFFSETS
	.align		4
        /*0158*/ 	.byte	0x04, 0x1c
        /*015a*/ 	.short	(.L_2499 - .L_2498)


	//   ....[0]....
.L_2498:
        /*015c*/ 	.word	0x00000280


	//   ....[1]....
        /*0160*/ 	.word	0x00000e40


	//   ....[2]....
        /*0164*/ 	.word	0x0000bf50


	//   ....[3]....
        /*0168*/ 	.word	0x0000c220


	//   ....[4]....
        /*016c*/ 	.word	0x0000c480


	//   ....[5]....
        /*0170*/ 	.word	0x0000c5d0


	//   ....[6]....
        /*0174*/ 	.word	0x0000c670


	//   ....[7]....
        /*0178*/ 	.word	0x0000c6b0


	//----- nvinfo : EIATTR_CRS_STACK_SIZE
	.align		4
.L_2499:
        /*017c*/ 	.byte	0x04, 0x1e
        /*017e*/ 	.short	(.L_2501 - .L_2500)
.L_2500:
        /*0180*/ 	.word	0x00000000


	//----- nvinfo : EIATTR_CBANK_PARAM_SIZE
	.align		4
.L_2501:
        /*0184*/ 	.byte	0x03, 0x19
        /*0186*/ 	.short	0x0074


	//----- nvinfo : EIATTR_PARAM_CBANK
	.align		4
        /*0188*/ 	.byte	0x04, 0x0a
        /*018a*/ 	.short	(.L_2503 - .L_2502)
	.align		4
.L_2502:
        /*018c*/ 	.word	index@(.nv.constant0._Z23gemm_half_q_half_kernelILi3ELi176ELb1ELb0ELi32EEvPK6__halfPKjS4_S2_PS0_iiiiPKtS7_iiiiiibS2_i)
        /*0190*/ 	.short	0x0210
        /*0192*/ 	.short	0x0074


	//----- nvinfo : EIATTR_SW_WAR
	.align		4
.L_2503:
        /*0194*/ 	.byte	0x04, 0x36
        /*0196*/ 	.short	(.L_2505 - .L_2504)
.L_2504:
        /*0198*/ 	.word	0x00000008
.L_2505:


//--------------------- .nv.info._Z23gemm_half_q_half_kernelILi3ELi152ELb1ELb0ELi32EEvPK6__halfPKjS4_S2_PS0_iiiiPKtS7_iiiiiibS2_i --------------------------
	.section	.nv.info._Z23gemm_half_q_half_kernelILi3ELi152ELb1ELb0ELi32EEvPK6__halfPKjS4_S2_PS0_iiiiPKtS7_iiiiiibS2_i,"",@"SHT_CUDA_INFO"
	.sectionflags	@""
	.align	4


	//----- nvinfo : EIATTR_CUDA_API_VERSION
	.align		4
        /*0000*/ 	.byte	0x04, 0x37
        /*0002*/ 	.short	(.L_2507 - .L_2506)
.L_2506:
        /*0004*/ 	.word	0x00000082


	//----- nvinfo : EIATTR_KPARAM_INFO
	.align		4
.L_2507:
        /*0008*/ 	.byte	0x04, 0x17
        /*000a*/ 	.short	(.L_2509 - .L_2508)
.L_2508:
        /*000c*/ 	.word	0x00000000
        /*0010*/ 	.short	0x0013
        /*0012*/ 	.short	0x0070
        /*0014*/ 	.byte	0x00, 0xf0, 0x11, 0x00


	//----- nvinfo : EIATTR_KPARAM_INFO
	.align		4
.L_2509:
        /*0018*/ 	.byte	0x04, 0x17
        /*001a*/ 	.short	(.L_2511 - .L_2510)
.L_2510:
        /*001c*/ 	.word	0x00000000
        /*0020*/ 	.short	0x0012
        /*0022*/ 	.short	0x0068
        /*0024*/ 	.byte	0x00, 0xf0, 0x21, 0x00


	//----- nvinfo : EIATTR_KPARAM_INFO
	.align		4
.L_2511:
        /*0028*/ 	.byte	0x04, 0x17
        /*002a*/ 	.short	(.L_2513 - .L_2512)
.L_2512:
        /*002c*/ 	.word	0x00000000
        /*0030*/ 	.short	0x0011
        /*0032*/ 	.short	0x0060
        /*0034*/ 	.byte	0x00, 0xf0, 0x05, 0x00


	//----- nvinfo : EIATTR_KPARAM_INFO
	.align		4
.L_2513:
        /*0038*/ 	.byte	0x04, 0x17
        /*003a*/ 	.short	(.L_2515 - .L_2514)
.L_2514:
        /*003c*/ 	.word	0x00000000
        /*0040*/ 	.short	0x0010
        /*0042*/ 	.short	0x005c
        /*0044*/ 	.byte	0x00, 0xf0, 0x11, 0x00


	//----- nvinfo : EIATTR_KPARAM_INFO
	.align		4
.L_2515:
        /*0048*/ 	.byte	0x04, 0x17
        /*004a*/ 	.short	(.L_2517 - .L_2516)
.L_2516:
        /*004c*/ 	.word	0x00000000
        /*0050*/ 	.short	0x000f
        /*0052*/ 	.short	0x0058
        /*0054*/ 	.byte	0x00, 0xf0, 0x11, 0x00


	//----- nvinfo : EIATTR_KPARAM_INFO
	.align		4
.L_2517:
        /*0058*/ 	.byte	0x04, 0x17
        /*005a*/ 	.short	(.L_2519 - .L_2518)
.L_2518:
        /*005c*/ 	.word	0x00000000
        /*0060*/ 	.short	0x000e
        /*0062*/ 	.short	0x0054
        /*0064*/ 	.byte	0x00, 0xf0, 0x11, 0x00


	//----- nvinfo : EIATTR_KPARAM_INFO
	.align		4
.L_2519:
        /*0068*/ 	.byte	0x04, 0x17
        /*006a*/ 	.short	(.L_2521 - .L_2520)
.L_2520:
        /*006c*/ 	.word	0x00000000
        /*0070*/ 	.short	0x000d
        /*0072*/ 	.short	0x0050
        /*0074*/ 	.byte	0x00, 0xf0, 0x11, 0x00


	//----- nvinfo : EIATTR_KPARAM_INFO
	.align		4
.L_2521:
        /*0078*/ 	.byte	0x04, 0x17
        /*007a*/ 	.short	(.L_2523 - .L_2522)
.L_2522:
        /*007c*/ 	.word	0x00000000
        /*0080*/ 	.short	0x000c
        /*0082*/ 	.short	0x004c
        /*0084*/ 	.byte	0x00, 0xf0, 0x11, 0x00


	//----- nvinfo : EIATTR_KPARAM_INFO
	.align		4
.L_2523:
        /*0088*/ 	.byte	0x04, 0x17
        /*008a*/ 	.short	(.L_2525 - .L_2524)
.L_2524:
        /*008c*/ 	.word	0x00000000
        /*0090*/ 	.short	0x000b
        /*0092*/ 	.short	0x0048
        /*0094*/ 	.byte	0x00, 0xf0, 0x11, 0x00


	//----- nvinfo : EIATTR_KPARAM_INFO
	.align		4
.L_2525:
        /*0098*/ 	.byte	0x04, 0x17
        /*009a*/ 	.short	(.L_2527 - .L_2526)
.L_2526:
        /*009c*/ 	.word	0x00000000
        /*00a0*/ 	.short	0x000a
        /*00a2*/ 	.short	0x0040
        /*00a4*/ 	.byte	0x00, 0xf0, 0x21, 0x00


	//----- nvinfo : EIATTR_KPARAM_INFO
	.align		4
.L_2527:
        /*00a8*/ 	.byte	0x04, 0x17
        /*00aa*/ 	.short	(.L_2529 - .L_2528)
.L_2528:
        /*00ac*/ 	.word	0x00000000
        /*00b0*/ 	.short	0x0009
        /*00b2*/ 	.short	0x0038
        /*00b4*/ 	.byte	0x00, 0xf0, 0x21, 0x00


	//----- nvinfo : EIATTR_KPARAM_INFO
	.align		4
.L_2529:
        /*00b8*/ 	.byte	0x04, 0x17
        /*00ba*/ 	.short	(.L_2531 - .L_2530)
.L_2530:
        /*00bc*/ 	.word	0x00000000
        /*00c0*/ 	.short	0x0008
        /*00c2*/ 	.short	0x0034
        /*00c4*/ 	.byte	0x00, 0xf0, 0x11, 0x00


	//----- nvinfo : EIATTR_KPARAM_INFO
	.align		4
.L_2531:
        /*00c8*/ 	.byte	0x04, 0x17
        /*00ca*/ 	.short	(.L_2533 - .L_2532)
.L_2532:
        /*00cc*/ 	.word	0x00000000
        /*00d0*/ 	.short	0x0007
        /*00d2*/ 	.short	0x0030
        /*00d4*/ 	.byte	0x00, 0xf0, 0x11, 0x00


	//----- nvinfo : EIATTR_KPARAM_INFO
	.align		4
.L_2533:
        /*00d8*/ 	.byte	0x04, 0x17
        /*00da*/ 	.short	(.L_2535 - .L_2534)
.L_2534:
        /*00dc*/ 	.word	0x00000000
        /*00e0*/ 	.short	0x0006
        /*00e2*/ 	.short	0x002c
        /*00e4*/ 	.byte	0x00, 0xf0, 0x11, 0x00


	//----- nvinfo : EIATTR_KPARAM_INFO
	.align		4
.L_2535:
        /*00e8*/ 	.byte	0x04, 0x17
        /*00ea*/ 	.short	(.L_2537 - .L_2536)
.L_2536:
        /*00ec*/ 	.word	0x00000000
        /*00f0*/ 	.short	0x0005
        /*00f2*/ 	.short	0x0028
        /*00f4*/ 	.byte	0x00, 0xf0, 0x11, 0x00


	//----- nvinfo : EIATTR_KPARAM_INFO
	.align		4
.L_2537:
        /*00f8*/ 	.byte	0x04, 0x17
        /*00fa*/ 	.short	(.L_2539 - .L_2538)
.L_2538:
        /*00fc*/ 	.word	0x00000000
        /*0100*/ 	.short	0x0004
        /*0102*/ 	.short	0x0020
        /*0104*/ 	.byte	0x00, 0xf0, 0x21, 0x00


	//----- nvinfo : EIATTR_KPARAM_INFO
	.align		4
.L_2539:
        /*0108*/ 	.byte	0x04, 0x17
        /*010a*/ 	.short	(.L_2541 - .L_2540)
.L_2540:
        /*010c*/ 	.word	0x00000000
        /*0110*/ 	.short	0x0003
        /*0112*/ 	.short	0x0018
        /*0114*/ 	.byte	0x00, 0xf0, 0x21, 0x00


	//----- nvinfo : EIATTR_KPARAM_INFO
	.align		4
.L_2541:
        /*0118*/ 	.byte	0x04, 0x17
        /*011a*/ 	.short	(.L_2543 - .L_2542)
.L_2542:
        /*011c*/ 	.word	0x00000000
        /*0120*/ 	.short	0x0002
        /*0122*/ 	.short	0x0010
        /*0124*/ 	.byte	0x00, 0xf0, 0x21, 0x00


	//----- nvinfo : EIATTR_KPARAM_INFO
	.align		4
.L_2543:
        /*0128*/ 	.byte	0x04, 0x17
        /*012a*/ 	.short	(.L_2545 - .L_2544)
.L_2544:
        /*012c*/ 	.word	0x00000000
        /*0130*/ 	.short	0x0001
        /*0132*/ 	.short	0x0008
        /*0134*/ 	.byte	0x00, 0xf0, 0x21, 0x00


	//----- nvinfo : EIATTR_KPARAM_INFO
	.align		4
.L_2545:
        /*0138*/ 	.byte	0x04, 0x17
        /*013a*/ 	.short	(.L_2547 - .L_2546)
.L_2546:
        /*013c*/ 	.word	0x00000000
        /*0140*/ 	.short	0x0000
        /*0142*/ 	.short	0x0000
        /*0144*/ 	.byte	0x00, 0xf0, 0x21, 0x00


	//----- nvinfo : EIATTR_SPARSE_MMA_MASK
	.align		4
.L_2547:
        /*0148*/ 	.byte	0x03, 0x50
        /*014a*/ 	.short	0x0000


	//----- nvinfo : EIATTR_MAXREG_COUNT
	.align		4
        /*014c*/ 	.byte	0x03, 0x1b
        /*014e*/ 	.short	0x00ff


	//----- nvinfo : EIATTR_NUM_BARRIERS
	.align		4
        /*0150*/ 	.byte	0x02, 0x4c
        /*0152*/ 	.byte	0x01
	.zero		1


	//----- nvinfo : EIATTR_MERCURY_ISA_VERSION
	.align		4
        /*0154*/ 	.byte	0x03, 0x5f
        /*0156*/ 	.short	0x0101


	//----- nvinfo : EIATTR_EXIT_INSTR_OFFSETS
	.align		4
        /*0158*/ 	.byte	0x04, 0x1c
        /*015a*/ 	.short	(.L_2549 - .L_2548)


	//   ....[0]....
.L_2548:
        /*015c*/ 	.word	0x00000280


	//   ....[1]....
        /*0160*/ 	.word	0x00000e40


	//   ....[2]....
        /*0164*/ 	.word	0x0000eba0


	//   ....[3]....
        /*0168*/ 	.word	0x0000ee70


	//   ....[4]....
        /*016c*/ 	.word	0x0000f0d0


	//   ....[5]....
        /*0170*/ 	.word	0x0000f220


	//   ....[6]....
        /*0174*/ 	.word	0x0000f2c0


	//   ....[7]....
        /*0178*/ 	.word	0x0000f300


	//----- nvinfo : EIATTR_CRS_STACK_SIZE
	.align		4
.L_2549:
        /*017c*/ 	.byte	0x04, 0x1e
        /*017e*/ 	.short	(.L_2551 - .L_2550)
.L_2550:
        /*0180*/ 	.word	0x00000000


	//----- nvinfo : EIATTR_CBANK_PARAM_SIZE
	.align		4
.L_2551:
        /*0184*/ 	.byte	0x03, 0x19
        /*0186*/ 	.short	0x0074


	//----- nvinfo : EIATTR_PARAM_CBANK
	.align		4
        /*0188*/ 	.byte	0x04, 0x0a
        /*018a*/ 	.short	(.L_2553 - .L_2552)
	.align		4
.L_2552:
        /*018c*/ 	.word	index@(.nv.constant0._Z23gemm_half_q_half_kernelILi3ELi152ELb1ELb0ELi32EEvPK6__halfPKjS4_S2_PS0_iiiiPKtS7_iiiiiibS2_i)
        /*0190*/ 	.short	0x0210
        /*0192*/ 	.short	0x0074


	//----- nvinfo : EIATTR_SW_WAR
	.align		4
.L_2553:
        /*0194*/ 	.byte	0x04, 0x36
        /*0196*/ 	.short	(.L_2555 - .L_2554)
.L_2554:
        /*0198*/ 	.word	0x00000008
.L_2555:


//--------------------- .nv.info._Z23gemm_half_q_half_kernelILi3ELi140ELb1ELb0ELi32EEvPK6__halfPKjS4_S2_PS0_iiiiPKtS7_iiiiiibS2_i --------------------------
	.section	.nv.info._Z23gemm_half_q_half_kernelILi3ELi140ELb1ELb0ELi32EEvPK6__halfPKjS4_S2_PS0_iiiiPKtS7_iiiiiibS2_i,"",@"SHT_CUDA_INFO"
	.sectionflags	@""
	.align	4


	//----- nvinfo : EIATTR_CUDA_API_VERSION
	.align		4
        /*0000*/ 	.byte	0x04, 0x37
        /*0002*/ 	.short	(.L_2557 - .L_2556)
.L_2556:
        /*0004*/ 	.word	0x00000082


	//----- nvinfo : EIATTR_KPARAM_INFO
	.align		4
.L_2557:
        /*0008*/ 	.byte	0x04, 0x17
        /*000a*/ 	.short	(.L_2559 - .L_2558)
.L_2558:
        /*000c*/ 	.word	0x00000000
        /*0010*/ 	.short	0x0013
        /*0012*/ 	.short	0x0070
        /*0014*/ 	.byte	0x00, 0xf0, 0x11, 0x00


	//----- nvinfo : EIATTR_KPARAM_INFO
	.align		4
.L_2559:
        /*0018*/ 	.byte	0x04, 0x17
        /*001a*/ 	.short	(.L_2561 - .L_2560)
.L_2560:
        /*001c*/ 	.word	0x00000000
        /*0020*/ 	.short	0x0012
        /*0022*/ 	.short	0x0068
        /*0024*/ 	.byte	0x00, 0xf0, 0x21, 0x00


	//----- nvinfo : EIATTR_KPARAM_INFO
	.align		4
.L_2561:
        /*0028*/ 	.byte	0x04, 0x17
        /*002a*/ 	.short	(.L_2563 - .L_2562)
.L_2562:
        /*002c*/ 	.word	0x00000000
        /*0030*/ 	.short	0x0011
        /*0032*/ 	.short	0x0060
        /*0034*/ 	.byte	0x00, 0xf0, 0x05, 0x00


	//----- nvinfo : EIATTR_KPARAM_INFO
	.align		4
.L_2563:
        /*0038*/ 	.byte	0x04, 0x17
        /*003a*/ 	.short	(.L_2565 - .L_2564)
.L_2564:
        /*003c*/ 	.word	0x00000000
        /*0040*/ 	.short	0x0010
        /*0042*/ 	.short	0x005c
        /*0044*/ 	.byte	0x00, 0xf0, 0x11, 0x00


	//----- nvinfo : EIATTR_KPARAM_INFO
	.align		4
.L_2565:
        /*0048*/ 	.byte	0x04, 0x17
        /*004a*/ 	.short	(.L_2567 - .L_2566)
.L_2566:
        /*004c*/ 	.word	0x00000000
        /*0050*/ 	.short	0x000f
        /*0052*/ 	.short	0x0058
        /*0054*/ 	.byte	0x00, 0xf0, 0x11, 0x00


	//----- nvinfo : EIATTR_KPARAM_INFO
	.align		4
.L_2567:
        /*0058*/ 	.byte	0x04, 0x17
        /*005a*/ 	.short	(.L_2569 - .L_2568)
.L_2568:
        /*005c*/ 	.word	0x00000000
        /*0060*/ 	.short	0x000e
        /*0062*/ 	.short	0x0054
        /*0064*/ 	.byte	0x00, 0xf0, 0x11, 0x00


	//----- nvinfo : EIATTR_KPARAM_INFO
	.align		4
.L_2569:
        /*0068*/ 	.byte	0x04, 0x17
        /*006a*/ 	.short	(.L_2571 - .L_2570)
.L_2570:
        /*006c*/ 	.word	0x00000000
        /*0070*/ 	.short	0x000d
        /*0072*/ 	.short	0x0050
        /*0074*/ 	.byte	0x00, 0xf0, 0x11, 0x00


	//----- nvinfo : EIATTR_KPARAM_INFO
	.align		4
.L_2571:
        /*0078*/ 	.byte	0x04, 0x17
        /*007a*/ 	.short	(.L_2573 - .L_2572)
.L_2572:
        /*007c*/ 	.word	0x00000000
        /*0080*/ 	.short	0x000c
        /*0082*/ 	.short	0x004c
        /*0084*/ 	.byte	0x00, 0xf0, 0x11, 0x00


	//----- nvinfo : EIATTR_KPARAM_INFO
	.align		4
.L_2573:
        /*0088*/ 	.byte	0x04, 0x17
        /*008a*/ 	.short	(.L_2575 - .L_2574)
.L_2574:
        /*008c*/ 	.word	0x00000000
        /*0090*/ 	.short	0x000b
        /*0092*/ 	.short	0x0048
        /*0094*/ 	.byte	0x00, 0xf0, 0x11, 0x00


	//----- nvinfo : EIATTR_KPARAM_INFO
	.align		4
.L_2575:
        /*0098*/ 	.byte	0x04, 0x17
        /*009a*/ 	.short	(.L_2577 - .L_2576)
.L_2576:
        /*009c*/ 	.word	0x00000000
        /*00a0*/ 	.short	0x000a
        /*00a2*/ 	.short	0x0040
        /*00a4*/ 	.byte	0x00, 0xf0, 0x21, 0x00


	//----- nvinfo : EIATTR_KPARAM_INFO
	.align		4
.L_2577:
        /*00a8*/ 	.byte	0x04, 0x17
        /*00aa*/ 	.short	(.L_2579 - .L_2578)
.L_2578:
        /*00ac*/ 	.word	0x00000000
        /*00b0*/ 	.short	0x0009
        /*00b2*/ 	.short	0x0038
        /*00b4*/ 	.byte	0x00, 0xf0, 0x21, 0x00


	//----- nvinfo : EIATTR_KPARAM_INFO
	.align		4
.L_2579:
        /*00b8*/ 	.byte	0x04, 0x17
        /*00ba*/ 	.short	(.L_2581 - .L_2580)
.L_2580:
        /*00bc*/ 	.word	0x00000000
        /*00c0*/ 	.short	0x0008
        /*00c2*/ 	.short	0x0034
        /*00c4*/ 	.byte	0x00, 0xf0, 0x11, 0x00


	//----- nvinfo : EIATTR_KPARAM_INFO
	.align		4
.L_2581:
        /*00c8*/ 	.byte	0x04, 0x17
        /*00ca*/ 	.short	(.L_2583 - .L_2582)
.L_2582:
        /*00cc*/ 	.word	0x00000000
        /*00d0*/ 	.short	0x0007
        /*00d2*/ 	.short	0x0030
        /*00d4*/ 	.byte	0x00, 0xf0, 0x11, 0x00


	//----- nvinfo : EIATTR_KPARAM_INFO
	.align		4
.L_2583:
        /*00d8*/ 	.byte	0x04, 0x17
        /*00da*/ 	.short	(.L_2585 - .L_2584)
.L_2584:
        /*00dc*/ 	.word	0x00000000
        /*00e0*/ 	.short	0x0006
        /*00e2*/ 	.short	0x002c
        /*00e4*/ 	.byte	0x00, 0xf0, 0x11, 0x00


	//----- nvinfo : EIATTR_KPARAM_INFO
	.align		4
.L_2585:
        /*00e8*/ 	.byte	0x04, 0x17
        /*00ea*/ 	.short	(.L_2587 - .L_2586)
.L_2586:
        /*00ec*/ 	.word	0x00000000
        /*00f0*/ 	.short	0x0005
        /*00f2*/ 	.short	0x0028
        /*00f4*/ 	.byte	0x00, 0xf0, 0x11, 0x00


	//----- nvinfo : EIATTR_KPARAM_INFO
	.align		4
.L_2587:
        /*00f8*/ 	.byte	0x04, 0x17
        /*00fa*/ 	.short	(.L_2589 - .L_2588)
.L_2588:
        /*00fc*/ 	.word	0x00000000
        /*0100*/ 	.short	0x0004
        /*0102*/ 	.short	0x0020
        /*0104*/ 	.byte	0x00, 0xf0, 0x21, 0x00


	//----- nvinfo : EIATTR_KPARAM_INFO
	.align		4
.L_2589:
        /*0108*/ 	.byte	0x04, 0x17
        /*010a*/ 	.short	(.L_2591 - .L_2590)
.L_2590:
        /*010c*/ 	.word	0x00000000
        /*0110*/ 	.short	0x0003
        /*0112*/ 	.short	0x0018
        /*0114*/ 	.byte	0x00, 0xf0, 0x21, 0x00


	//----- nvinfo : EIATTR_KPARAM_INFO
	.align		4
.L_2591:
        /*0118*/ 	.byte	0x04, 0x17
        /*011a*/ 	.short	(.L_2593 - .L_2592)
.L_2592:
        /*011c*/ 	.word	0x00000000
        /*0120*/ 	.short	0x0002
        /*0122*/ 	.short	0x0010
        /*0124*/ 	.byte	0x00, 0xf0, 0x21, 0x00


	//----- nvinfo : EIATTR_KPARAM_INFO
	.align		4
.L_2593:
        /*0128*/ 	.byte	0x04, 0x17
        /*012a*/ 	.short	(.L_2595 - .L_2594)
.L_2594:
        /*012c*/ 	.word	0x00000000
        /*0130*/ 	.short	0x0001
        /*0132*/ 	.short	0x0008
        /*0134*/ 	.byte	0x00, 0xf0, 0x21, 0x00


	//----- nvinfo : EIATTR_KPARAM_INFO
	.align		4
.L_2595:
        /*0138*/ 	.byte	0x04, 0x17
        /*013a*/ 	.short	(.L_2597 - .L_2596)
.L_2596:
        /*013c*/ 	.word	0x00000000
        /*0140*/ 	.short	0x0000
        /*0142*/ 	.short	0x0000
        /*0144*/ 	.byte	0x00, 0xf0, 0x21, 0x00


	//----- nvinfo : EIATTR_SPARSE_MMA_MASK
	.align		4
.L_2597:
        /*0148*/ 	.byte	0x03, 0x50
        /*014a*/ 	.short	0x0000


	//----- nvinfo : EIATTR_MAXREG_COUNT
	.align		4
        /*014c*/ 	.byte	0x03, 0x1b
        /*014e*/ 	.short	0x00ff


	//----- nvinfo : EIATTR_NUM_BARRIERS
	.align		4
        /*0150*/ 	.byte	0x02, 0x4c
        /*0152*/ 	.byte	0x01
	.zero		1


	//----- nvinfo : EIATTR_MERCURY_ISA_VERSION
	.align		4
        /*0154*/ 	.byte	0x03, 0x5f
        /*0156*/ 	.short	0x0101


	//----- nvinfo : EIATTR_EXIT_INSTR_OFFSETS
	.align		4
        /*0158*/ 	.byte	0x04, 0x1c
        /*015a*/ 	.short	(.L_2599 - .L_2598)


	//   ....[0]....
.L_2598:
        /*015c*/ 	.word	0x00000280


	//   ....[1]....
        /*0160*/ 	.word	0x00000e40


	//   ....[2]....
        /*0164*/ 	.word	0x0000ea00


	//   ....[3]....
        /*0168*/ 	.word	0x0000ecd0


	//   ....[4]....
        /*016c*/ 	.word	0x0000ef30


	//   ....[5]....
        /*0170*/ 	.word	0x0000f080


	//   ....[6]....
        /*0174*/ 	.word	0x0000f120


	//   ....[7]....
        /*0178*/ 	.word	0x0000f160


	//----- nvinfo : EIATTR_CRS_STACK_SIZE
	.align		4
.L_2599:
        /*017c*/ 	.byte	0x04, 0x1e
        /*017e*/ 	.short	(.L_2601 - .L_2600)
.L_2600:
        /*0180*/ 	.word	0x00000000


	//----- nvinfo : EIATTR_CBANK_PARAM_SIZE
	.align		4
.L_2601:
        /*0184*/ 	.byte	0x03, 0x19
        /*0186*/ 	.short	0x0074


	//----- nvinfo : EIATTR_PARAM_CBANK
	.align		4
        /*0188*/ 	.byte	0x04, 0x0a
        /*018a*/ 	.short	(.L_2603 - .L_2602)
	.align		4
.L_2602:
        /*018c*/ 	.word	index@(.nv.constant0._Z23gemm_half_q_half_kernelILi3ELi140ELb1ELb0ELi32EEvPK6__halfPKjS4_S2_PS0_iiiiPKtS7_iiiiiibS2_i)
        /*0190*/ 	.short	0x0210
        /*0192*/ 	.short	0x0074


	//----- nvinfo : EIATTR_SW_WAR
	.align		4
.L_2603:
        /*0194*/ 	.byte	0x04, 0x36
        /*0196*/ 	.short	(.L_2605 - .L_2604)
.L_2604:
        /*0198*/ 	.word	0x00000008
.L_2605:


//--------------------- .nv.info._Z23gemm_half_q_half_kernelILi3ELi20ELb1ELb0ELi32EEvPK6__halfPKjS4_S2_PS0_iiiiPKtS7_iiiiiibS2_i --------------------------
	.section	.nv.info._Z23gemm_half_q_half_kernelILi3ELi20ELb1ELb0ELi32EEvPK6__halfPKjS4_S2_PS0_iiiiPKtS7_iiiiiibS2_i,"",@"SHT_CUDA_INFO"
	.sectionflags	@""
	.align	4


	//----- nvinfo : EIATTR_CUDA_API_VERSION
	.align		4
        /*0000*/ 	.byte	0x04, 0x37
        /*0002*/ 	.short	(.L_2607 - .L_2606)
.L_2606:
        /*0004*/ 	.word	0x00000082


	//----- nvinfo : EIATTR_KPARAM_INFO
	.align		4
.L_2607:
        /*0008*/ 	.byte	0x04, 0x17
        /*000a*/ 	.short	(.L_2609 - .L_2608)
.L_2608:
        /*000c*/ 	.word	0x00000000
        /*0010*/ 	.short	0x0013
        /*0012*/ 	.short	0x0070
        /*0014*/ 	.byte	0x00, 0xf0, 0x11, 0x00


	//----- nvinfo : EIATTR_KPARAM_INFO
	.align		4
.L_2609:
        /*0018*/ 	.byte	0x04, 0x17
        /*001a*/ 	.short	(.L_2611 - .L_2610)
.L_2610:
        /*001c*/ 	.word	0x00000000
        /*0020*/ 	.short	0x0012
        /*0022*/ 	.short	0x0068
        /*0024*/ 	.byte	0x00, 0xf0, 0x21, 0x00


	//----- nvinfo : EIATTR_KPARAM_INFO
	.align		4
.L_2611:
        /*0028*/ 	.byte	0x04, 0x17
        /*002a*/ 	.short	(.L_2613 - .L_2612)
.L_2612:
        /*002c*/ 	.word	0x00000000
        /*0030*/ 	.short	0x0011
        /*0032*/ 	.short	0x0060
        /*0034*/ 	.byte	0x00, 0xf0, 0x05, 0x00


	//----- nvinfo : EIATTR_KPARAM_INFO
	.align		4
.L_2613:
        /*0038*/ 	.byte	0x04, 0x17
        /*003a*/ 	.short	(.L_2615 - .L_2614)
.L_2614:
        /*003c*/ 	.word	0x00000000
        /*0040*/ 	.short	0x0010
        /*0042*/ 	.short	0x005c
        /*0044*/ 	.byte	0x00, 0xf0, 0x11, 0x00


	//----- nvinfo : EIATTR_KPARAM_INFO
	.align		4
.L_2615:
        /*0048*/ 	.byte	0x04, 0x17
        /*004a*/ 	.short	(.L_2617 - .L_2616)
.L_2616:
        /*004c*/ 	.word	0x00000000
        /*0050*/ 	.short	0x000f
        /*0052*/ 	.short	0x0058
        /*0054*/ 	.byte	0x00, 0xf0, 0x11, 0x00


	//----- nvinfo : EIATTR_KPARAM_INFO
	.align		4
.L_2617:
        /*0058*/ 	.byte	0x04, 0x17
        /*005a*/ 	.short	(.L_2619 - .L_2618)
.L_2618:
        /*005c*/ 	.word	0x00000000
        /*0060*/ 	.short	0x000e
        /*0062*/ 	.short	0x0054
        /*0064*/ 	.byte	0x00, 0xf0, 0x11, 0x00


	//----- nvinfo : EIATTR_KPARAM_INFO
	.align		4
.L_2619:
        /*0068*/ 	.byte	0x04, 0x17
        /*006a*/ 	.short	(.L_2621 - .L_2620)
.L_2620:
        /*006c*/ 	.word	0x00000000
        /*0070*/ 	.short	0x000d
        /*0072*/ 	.short	0x0050
        /*0074*/ 	.byte	0x00, 0xf0, 0x11, 0x00


	//----- nvinfo : EIATTR_KPARAM_INFO
	.align		4
.L_2621:
        /*0078*/ 	.byte	0x04, 0x17
        /*007a*/ 	.short	(.L_2623 - .L_2622)
.L_2622:
        /*007c*/ 	.word	0x00000000
        /*0080*/ 	.short	0x000c
        /*0082*/ 	.short	0x004c
        /*0084*/ 	.byte	0x00, 0xf0, 0x11, 0x00


	//----- nvinfo : EIATTR_KPARAM_INFO
	.align		4
.L_2623:
        /*0088*/ 	.byte	0x04, 0x17
        /*008a*/ 	.short	(.L_2625 - .L_2624)
.L_2624:
        /*008c*/ 	.word	0x00000000
        /*0090*/ 	.short	0x000b
        /*0092*/ 	.short	0x0048
        /*0094*/ 	.byte	0x00, 0xf0, 0x11, 0x00


	//----- nvinfo : EIATTR_KPARAM_INFO
	.align		4
.L_2625:
        /*0098*/ 	.byte	0x04, 0x17
        /*009a*/ 	.short	(.L_2627 - .L_2626)
.L_2626:
        /*009c*/ 	.word	0x00000000
        /*00a0*/ 	.short	0x000a
        /*00a2*/ 	.short	0x0040
        /*00a4*/ 	.byte	0x00, 0xf0, 0x21, 0x00


	//----- nvinfo : EIATTR_KPARAM_INFO
	.align		4
.L_2627:
        /*00a8*/ 	.byte	0x04, 0x17
        /*00aa*/ 	.short	(.L_2629 - .L_2628)
.L_2628:
        /*00ac*/ 	.word	0x00000000
        /*00b0*/ 	.short	0x0009
        /*00b2*/ 	.short	0x0038
        /*00b4*/ 	.byte	0x00, 0xf0, 0x21, 0x00


	//----- nvinfo : EIATTR_KPARAM_INFO
	.align		4
.L_2629:
        /*00b8*/ 	.byte	0x04, 0x17
        /*00ba*/ 	.short	(.L_2631 - .L_2630)
.L_2630:
        /*00bc*/ 	.word	0x00000000
        /*00c0*/ 	.short	0x0008
        /*00c2*/ 	.short	0x0034
        /*00c4*/ 	.byte	0x00, 0xf0, 0x11, 0x00


	//----- nvinfo : EIATTR_KPARAM_INFO
	.align		4
.L_2631:
        /*00c8*/ 	.byte	0x04, 0x17
        /*00ca*/ 	.short	(.L_2633 - .L_2632)
.L_2632:
        /*00cc*/ 	.word	0x00000000
        /*00d0*/ 	.short	0x0007
        /*00d2*/ 	.short	0x0030
        /*00d4*/ 	.byte	0x00, 0xf0, 0x11, 0x00


	//----- nvinfo : EIATTR_KPARAM_INFO
	.align		4
.L_2633:
        /*00d8*/ 	.byte	0x04, 0x17
        /*00da*/ 	.short	(.L_2635 - .L_2634)
.L_2634:
        /*00dc*/ 	.word	0x00000000
        /*00e0*/ 	.short	0x0006
        /*00e2*/ 	.short	0x002c
        /*00e4*/ 	.byte	0x00, 0xf0, 0x11, 0x00


	//----- nvinfo : EIATTR_KPARAM_INFO
	.align		4
.L_2635:
        /*00e8*/ 	.byte	0x04, 0x17
        /*00ea*/ 	.short	(.L_2637 - .L_2636)
.L_2636:
        /*00ec*/ 	.word	0x00000000
        /*00f0*/ 	.short	0x0005
        /*00f2*/ 	.short	0x0028
        /*00f4*/ 	.byte	0x00, 0xf0, 0x11, 0x00


	//----- nvinfo : EIATTR_KPARAM_INFO
	.align		4
.L_2637:
        /*00f8*/ 	.byte	0x04, 0x17
        /*00fa*/ 	.short	(.L_2639 - .L_2638)
.L_2638:
        /*00fc*/ 	.word	0x00000000
        /*0100*/ 	.short	0x0004
        /*0102*/ 	.short	0x0020
        /*0104*/ 	.byte	0x00, 0xf0, 0x21, 0x00


	//----- nvinfo : EIATTR_KPARAM_INFO
	.align		4
.L_2639:
        /*0108*/ 	.byte	0x04, 0x17
        /*010a*/ 	.short	(.L_2641 - .L_2640)
.L_2640:
        /*010c*/ 	.word	0x00000000
        /*0110*/ 	.short	0x0003
        /*0112*/ 	.short	0x0018
        /*0114*/ 	.byte	0x00, 0xf0, 0x21, 0x00


	//----- nvinfo : EIATTR_KPARAM_INFO
	.align		4
.L_2641:
        /*0118*/ 	.byte	0x04, 0x17
        /*011a*/ 	.short	(.L_2643 - .L_2642)
.L_2642:
        /*011c*/ 	.word	0x00000000
        /*0120*/ 	.short	0x0002
        /*0122*/ 	.short	0x0010
        /*0124*/ 	.byte	0x00, 0xf0, 0x21, 0x00


	//----- nvinfo : EIATTR_KPARAM_INFO
	.align		4
.L_2643:
        /*0128*/ 	.byte	0x04, 0x17
        /*012a*/ 	.short	(.L_2645 - .L_2644)
.L_2644:
        /*012c*/ 	.word	0x00000000
        /*0130*/ 	.short	0x0001
        /*0132*/ 	.short	0x0008
        /*0134*/ 	.byte	0x00, 0xf0, 0x21, 0x00


	//----- nvinfo : EIATTR_KPARAM_INFO
	.align		4
.L_2645:
        /*0138*/ 	.byte	0x04, 0x17
        /*013a*/ 	.short	(.L_2647 - .L_2646)
.L_2646:
        /*013c*/ 	.word	0x00000000
        /*0140*/ 	.short	0x0000
        /*0142*/ 	.short	0x0000
        /*0144*/ 	.byte	0x00, 0xf0, 0x21, 0x00


	//----- nvinfo : EIATTR_SPARSE_MMA_MASK
	.align		4
.L_2647:
        /*0148*/ 	.byte	0x03, 0x50
        /*014a*/ 	.short	0x0000


	//----- nvinfo : EIATTR_MAXREG_COUNT
	.align		4
        /*014c*/ 	.byte	0x03, 0x1b
        /*014e*/ 	.short	0x00ff


	//----- nvinfo : EIATTR_NUM_BARRIERS
	.align		4
        /*0150*/ 	.byte	0x02, 0x4c
        /*0152*/ 	.byte	0x01
	.zero		1


	//----- nvinfo : EIATTR_MERCURY_ISA_VERSION
	.align		4
        /*0154*/ 	.byte	0x03, 0x5f
        /*0156*/ 	.short	0x0101


	//----- nvinfo : EIATTR_EXIT_INSTR_OFFSETS
	.align		4
        /*0158*/ 	.byte	0x04, 0x1c
        /*015a*/ 	.short	(.L_2649 - .L_2648)


	//   ....[0]....
.L_2648:
        /*015c*/ 	.word	0x00000280


	//   ....[1]....
        /*0160*/ 	.word	0x000009a0


	//   ....[2]....
        /*0164*/ 	.word	0x000053b0


	//   ....[3]....
        /*0168*/ 	.word	0x00005680


	//   ....[4]....
        /*016c*/ 	.word	0x000058e0


	//   ....[5]....
        /*0170*/ 	.word	0x00005a30


	//   ....[6]....
        /*0174*/ 	.word	0x00005ad0


	//   ....[7]....
        /*0178*/ 	.word	0x00005b10


	//----- nvinfo : EIATTR_CRS_STACK_SIZE
	.align		4
.L_2649:
        /*017c*/ 	.byte	0x04, 0x1e
        /*017e*/ 	.short	(.L_2651 - .L_2650)
.L_2650:
        /*0180*/ 	.word	0x00000000


	//----- nvinfo : EIATTR_CBANK_PARAM_SIZE
	.align		4
.L_2651:
        /*0184*/ 	.byte	0x03, 0x19
        /*0186*/ 	.short	0x0074


	//----- nvinfo : EIATTR_PARAM_CBANK
	.align		4
        /*0188*/ 	.byte	0x04, 0x0a
        /*018a*/ 	.short	(.L_2653 - .L_2652)
	.align		4
.L_2652:
        /*018c*/ 	.word	index@(.nv.constant0._Z23gemm_half_q_half_kernelILi3ELi20ELb1ELb0ELi32EEvPK6__halfPKjS4_S2_PS0_iiiiPKtS7_iiiiiibS2_i)
        /*0190*/ 	.short	0x0210
        /*0192*/ 	.short	0x0074


	//----- nvinfo : EIATTR_SW_WAR
	.align		4
.L_2653:
        /*0194*/ 	.byte	0x04, 0x36
        /*0196*/ 	.short	(.L_2655 - .L_2654)
.L_2654:
        /*0198*/ 	.word	0x00000008
.L_2655:


//--------------------- .nv.info._Z23gemm_half_q_half_kernelILi3ELi38ELb1ELb0ELi32EEvPK6__halfPKjS4_S2_PS0_iiiiPKtS7_iiiiiibS2_i --------------------------
	.section	.nv.info._Z23gemm_half_q_half_kernelILi3ELi38ELb1ELb0ELi32EEvPK6__halfPKjS4_S2_PS0_iiiiPKtS7_iiiiiibS2_i,"",@"SHT_CUDA_INFO"
	.sectionflags	@""
	.align	4


	//----- nvinfo : EIATTR_CUDA_API_VERSION
	.align		4
        /*0000*/ 	.byte	0x04, 0x37
        /*0002*/ 	.short	(.L_2657 - .L_2656)
.L_2656:
        /*0004*/ 	.word	0x00000082


	//----- nvinfo : EIATTR_KPARAM_INFO
	.align		4
.L_2657:
        /*0008*/ 	.byte	0x04, 0x17
        /*000a*/ 	.short	(.L_2659 - .L_2658)
.L_2658:
        /*000c*/ 	.word	0x00000000
        /*0010*/ 	.short	0x0013
        /*0012*/ 	.short	0x0070
        /*0014*/ 	.byte	0x00, 0xf0, 0x11, 0x00


	//----- nvinfo : EIATTR_KPARAM_INFO
	.align		4
.L_2659:
        /*0018*/ 	.byte	0x04, 0x17
        /*001a*/ 	.short	(.L_2661 - .L_2660)
.L_2660:
        /*001c*/ 	.word	0x00000000
        /*0020*/ 	.short	0x0012
        /*0022*/ 	.short	0x0068
        /*0024*/ 	.byte	0x00, 0xf0, 0x21, 0x00


	//----- nvinfo : EIATTR_KPARAM_INFO
	.align		4
.L_2661:
        /*0028*/ 	.byte	0x04, 0x17
        /*002a*/ 	.short	(.L_2663 - .L_2662)
.L_2662:
        /*002c*/ 	.word	0x00000000
        /*0030*/ 	.short	0x0011
        /*0032*/ 	.short	0x0060
        /*0034*/ 	.byte	0x00, 0xf0, 0x05, 0x00


	//----- nvinfo : EIATTR_KPARAM_INFO
	.align		4
.L_2663:
        /*0038*/ 	.byte	0x04, 0x17
        /*003a*/ 	.short	(.L_2665 - .L_2664)
.L_2664:
        /*003c*/ 	.word	0x00000000
        /*0040*/ 	.short	0x0010
        /*0042*/ 	.short	0x005c
        /*0044*/ 	.byte	0x00, 0xf0, 0x11, 0x00


	//----- nvinfo : EIATTR_KPARAM_INFO
	.align		4
.L_2665:
        /*0048*/ 	.byte	0x04, 0x17
        /*004a*/ 	.short	(.L_2667 - .L_2666)
.L_2666:
        /*004c*/ 	.word	0x00000000
        /*0050*/ 	.short	0x000f
        /*0052*/ 	.short	0x0058
        /*0054*/ 	.byte	0x00, 0xf0, 0x11, 0x00


	//----- nvinfo : EIATTR_KPARAM_INFO
	.align		4
.L_2667:
        /*0058*/ 	.byte	0x04, 0x17
        /*005a*/ 	.short	(.L_2669 - .L_2668)
.L_2668:
        /*005c*/ 	.word	0x00000000
        /*0060*/ 	.short	0x000e
        /*0062*/ 	.short	0x0054
        /*0064*/ 	.byte	0x00, 0xf0, 0x11, 0x00


	//----- nvinfo : EIATTR_KPARAM_INFO
	.align		4
.L_2669:
        /*0068*/ 	.byte	0x04, 0x17
        /*006a*/ 	.short	(.L_2671 - .L_2670)
.L_2670:
        /*006c*/ 	.word	0x00000000
        /*0070*/ 	.short	0x000d
        /*0072*/ 	.short	0x0050
        /*0074*/ 	.byte	0x00, 0xf0, 0x11, 0x00


	//----- nvinfo : EIATTR_KPARAM_INFO
	.align		4
.L_2671:
        /*0078*/ 	.byte	0x04, 0x17
        /*007a*/ 	.short	(.L_2673 - .L_2672)
.L_2672:
        /*007c*/ 	.word	0x00000000
        /*0080*/ 	.short	0x000c
        /*0082*/ 	.short	0x004c
        /*0084*/ 	.byte	0x00, 0xf0, 0x11, 0x00


	//----- nvinfo : EIATTR_KPARAM_INFO
	.align		4
.L_2673:
        /*0088*/ 	.byte	0x04, 0x17
        /*008a*/ 	.short	(.L_2675 - .L_2674)
.L_2674:
        /*008c*/ 	.word	0x00000000
        /*0090*/ 	.short	0x000b
        /*0092*/ 	.short	0x0048
        /*0094*/ 	.byte	0x00, 0xf0, 0x11, 0x00


	//----- nvinfo : EIATTR_KPARAM_INFO
	.align		4
.L_2675:
        /*0098*/ 	.byte	0x04, 0x17
        /*009a*/ 	.short	(.L_2677 - .L_2676)
.L_2676:
        /*009c*/ 	.word	0x00000000
        /*00a0*/ 	.short	0x000a
        /*00a2*/ 	.short	0x0040
        /*00a4*/ 	.byte	0x00, 0xf0, 0x21, 0x00


	//----- nvinfo : EIATTR_KPARAM_INFO
	.align		4
.L_2677:
        /*00a8*/ 	.byte	0x04, 0x17
        /*00aa*/ 	.short	(.L_2679 - .L_2678)
.L_2678:
        /*00ac*/ 	.word	0x00000000
        /*00b0*/ 	.short	0x0009
        /*00b2*/ 	.short	0x0038
        /*00b4*/ 	.byte	0x00, 0xf0, 0x21, 0x00


	//----- nvinfo : EIATTR_KPARAM_INFO
	.align		4
.L_2679:
        /*00b8*/ 	.byte	0x04, 0x17
        /*00ba*/ 	.short	(.L_2681 - .L_2680)
.L_2680:
        /*00bc*/ 	.word	0x00000000
        /*00c0*/ 	.short	0x0008
        /*00c2*/ 	.short	0x0034
        /*00c4*/ 	.byte	0x00, 0xf0, 0x11, 0x00


	//----- nvinfo : EIATTR_KPARAM_INFO
	.align		4
.L_2681:
        /*00c8*/ 	.byte	0x04, 0x17
        /*00ca*/ 	.short	(.L_2683 - .L_2682)
.L_2682:
        /*00cc*/ 	.word	0x00000000
        /*00d0*/ 	.short	0x0007
        /*00d2*/ 	.short	0x0030
        /*00d4*/ 	.byte	0x00, 0xf0, 0x11, 0x00


	//----- nvinfo : EIATTR_KPARAM_INFO
	.align		4
.L_2683:
        /*00d8*/ 	.byte	0x04, 0x17
        /*00da*/ 	.short	(.L_2685 - .L_2684)
.L_2684:
        /*00dc*/ 	.word	0x00000000
        /*00e0*/ 	.short	0x0006
        /*00e2*/ 	.short	0x002c
        /*00e4*/ 	.byte	0x00, 0xf0, 0x11, 0x00


	//----- nvinfo : EIATTR_KPARAM_INFO
	.align		4
.L_2685:
        /*00e8*/ 	.byte	0x04, 0x17
        /*00ea*/ 	.short	(.L_2687 - .L_2686)
.L_2686:
        /*00ec*/ 	.word	0x00000000
        /*00f0*/ 	.short	0x0005
        /*00f2*/ 	.short	0x0028
        /*00f4*/ 	.byte	0x00, 0xf0, 0x11, 0x00


	//----- nvinfo : EIATTR_KPARAM_INFO
	.align		4
.L_2687:
        /*00f8*/ 	.byte	0x04, 0x17
        /*00fa*/ 	.short	(.L_2689 - .L_2688)
.L_2688:
        /*00fc*/ 	.word	0x00000000
        /*0100*/ 	.short	0x0004
        /*0102*/ 	.short	0x0020
        /*0104*/ 	.byte	0x00, 0xf0, 0x21, 0x00


	//----- nvinfo : EIATTR_KPARAM_INFO
	.align		4
.L_2689:
        /*0108*/ 	.byte	0x04, 0x17
        /*010a*/ 	.short	(.L_2691 - .L_2690)
.L_2690:
        /*010c*/ 	.word	0x00000000
        /*0110*/ 	.short	0x0003
        /*0112*/ 	.short	0x0018
        /*0114*/ 	.byte	0x00, 0xf0, 0x21, 0x00


	//----- nvinfo : EIATTR_KPARAM_INFO
	.align		4
.L_2691:
        /*0118*/ 	.byte	0x04, 0x17
        /*011a*/ 	.short	(.L_2693 - .L_2692)
.L_2692:
        /*011c*/ 	.word	0x00000000
        /*0120*/ 	.short	0x0002
        /*0122*/ 	.short	0x0010
        /*0124*/ 	.byte	0x00, 0xf0, 0x21, 0x00


	//----- nvinfo : EIATTR_KPARAM_INFO
	.align		4
.L_2693:
        /*0128*/ 	.byte	0x04, 0x17
        /*012a*/ 	.short	(.L_2695 - .L_2694)
.L_2694:
        /*012c*/ 	.word	0x00000000
        /*0130*/ 	.short	0x0001
        /*0132*/ 	.short	0x0008
        /*0134*/ 	.byte	0x00, 0xf0, 0x21, 0x00


	//----- nvinfo : EIATTR_KPARAM_INFO
	.align		4
.L_2695:
        /*0138*/ 	.byte	0x04, 0x17
        /*013a*/ 	.short	(.L_2697 - .L_2696)
.L_2696:
        /*013c*/ 	.word	0x00000000
        /*0140*/ 	.short	0x0000
        /*0142*/ 	.short	0x0000
        /*0144*/ 	.byte	0x00, 0xf0, 0x21, 0x00


	//----- nvinfo : EIATTR_SPARSE_MMA_MASK
	.align		4
.L_2697:
        /*0148*/ 	.byte	0x03, 0x50
        /*014a*/ 	.short	0x0000


	//----- nvinfo : EIATTR_MAXREG_COUNT
	.align		4
        /*014c*/ 	.byte	0x03, 0x1b
        /*014e*/ 	.short	0x00ff


	//----- nvinfo : EIATTR_NUM_BARRIERS
	.align		4
        /*0150*/ 	.byte	0x02, 0x4c
        /*0152*/ 	.byte	0x01
	.zero		1


	//----- nvinfo : EIATTR_MERCURY_ISA_VERSION
	.align		4
        /*0154*/ 	.byte	0x03, 0x5f
        /*0156*/ 	.short	0x0101


	//----- nvinfo : EIATTR_EXIT_INSTR_OFFSETS
	.align		4
        /*0158*/ 	.byte	0x04, 0x1c
        /*015a*/ 	.short	(.L_2699 - .L_2698)


	//   ....[0]....
.L_2698:
        /*015c*/ 	.word	0x00000280


	//   ....[1]....
        /*0160*/ 	.word	0x00000e40


	//   ....[2]....
        /*0164*/ 	.word	0x00006d90


	//   ....[3]....
        /*0168*/ 	.word	0x00007060


	//   ....[4]....
        /*016c*/ 	.word	0x000072b0


	//   ....[5]....
        /*0170*/ 	.word	0x00007400


	//   ....[6]....
        /*0174*/ 	.word	0x00007490


	//   ....[7]....
        /*0178*/ 	.word	0x000074d0


	//----- nvinfo : EIATTR_CRS_STACK_SIZE
	.align		4
.L_2699:
        /*017c*/ 	.byte	0x04, 0x1e
        /*017e*/ 	.short	(.L_2701 - .L_2700)
.L_2700:
        /*0180*/ 	.word	0x00000000


	//----- nvinfo : EIATTR_CBANK_PARAM_SIZE
	.align		4
.L_2701:
        /*0184*/ 	.byte	0x03, 0x19
        /*0186*/ 	.short	0x0074


	//----- nvinfo : EIATTR_PARAM_CBANK
	.align		4
        /*0188*/ 	.byte	0x04, 0x0a
        /*018a*/ 	.short	(.L_2703 - .L_2702)
	.align		4
.L_2702:
        /*018c*/ 	.word	index@(.nv.constant0._Z23gemm_half_q_half_kernelILi3ELi38ELb1ELb0ELi32EEvPK6__halfPKjS4_S2_PS0_iiiiPKtS7_iiiiiibS2_i)
        /*0190*/ 	.short	0x0210
        /*0192*/ 	.short	0x0074


	//----- nvinfo : EIATTR_SW_WAR
	.align		4
.L_2703:
        /*0194*/ 	.byte	0x04, 0x36
        /*0196*/ 	.short	(.L_2705 - .L_2704)
.L_2704:
        /*0198*/ 	.word	0x00000008
.L_2705:


//--------------------- .nv.info._Z23gemm_half_q_half_kernelILi3ELi128ELb1ELb0ELi32EEvPK6__halfPKjS4_S2_PS0_iiiiPKtS7_iiiiiibS2_i --------------------------
	.section	.nv.info._Z23gemm_half_q_half_kernelILi3ELi128ELb1ELb0ELi32EEvPK6__halfPKjS4_S2_PS0_iiiiPKtS7_iiiiiibS2_i,"",@"SHT_CUDA_INFO"
	.sectionflags	@""
	.align	4


	//----- nvinfo : EIATTR_CUDA_API_VERSION
	.align		4
        /*0000*/ 	.byte	0x04, 0x37
        /*0002*/ 	.short	(.L_2707 - .L_2706)
.L_2706:
        /*0004*/ 	.word	0x00000082


	//----- nvinfo : EIATTR_KPARAM_INFO
	.align		4
.L_2707:
        /*0008*/ 	.byte	0x04, 0x17
        /*000a*/ 	.short	(.L_2709 - .L_2708)
.L_2708:
        /*000c*/ 	.word	0x00000000
        /*0010*/ 	.short	0x0013
        /*0012*/ 	.short	0x0070
        /*0014*/ 	.byte	0x00, 0xf0, 0x11, 0x00


	//----- nvinfo : EIATTR_KPARAM_INFO
	.align		4
.L_2709:
        /*0018*/ 	.byte	0x04, 0x17
        /*001a*/ 	.short	(.L_2711 - .L_2710)
.L_2710:
        /*001c*/ 	.word	0x00000000
        /*0020*/ 	.short	0x0012
        /*0022*/ 	.short	0x0068
        /*0024*/ 	.byte	0x00, 0xf0, 0x21, 0x00


	//----- nvinfo : EIATTR_KPARAM_INFO
	.align		4
.L_2711:
        /*0028*/ 	.byte	0x04, 0x17
        /*002a*/ 	.short	(.L_2713 - .L_2712)
.L_2712:
        /*002c*/ 	.word	0x00000000
        /*0030*/ 	.short	0x0011
        /*0032*/ 	.short	0x0060
        /*0034*/ 	.byte	0x00, 0xf0, 0x05, 0x00


	//----- nvinfo : EIATTR_KPARAM_INFO
	.align		4
.L_2713:
        /*0038*/ 	.byte	0x04, 0x17
        /*003a*/ 	.short	(.L_2715 - .L_2714)
.L_2714:
        /*003c*/ 	.word	0x00000000
        /*0040*/ 	.short	0x0010
        /*0042*/ 	.short	0x005c
        /*0044*/ 	.byte	0x00, 0xf0, 0x11, 0x00


	//----- nvinfo : EIATTR_KPARAM_INFO
	.align		4
.L_2715:
        /*0048*/ 	.byte	0x04, 0x17
        /*004a*/ 	.short	(.L_2717 - .L_2716)
.L_2716:
        /*004c*/ 	.word	0x00000000
        /*0050*/ 	.short	0x000f
        /*0052*/ 	.short	0x0058
        /*0054*/ 	.byte	0x00, 0xf0, 0x11, 0x00


	//----- nvinfo : EIATTR_KPARAM_INFO
	.align		4
.L_2717:
        /*0058*/ 	.byte	0x04, 0x17
        /*005a*/ 	.short	(.L_2719 - .L_2718)
.L_2718:
        /*005c*/ 	.word	0x00000000
        /*0060*/ 	.short	0x000e
        /*0062*/ 	.short	0x0054
        /*0064*/ 	.byte	0x00, 0xf0, 0x11, 0x00


	//----- nvinfo : EIATTR_KPARAM_INFO
	.align		4
.L_2719:
        /*0068*/ 	.byte	0x04, 0x17
        /*006a*/ 	.short	(.L_2721 - .L_2720)
.L_2720:
        /*006c*/ 	.word	0x00000000
        /*0070*/ 	.short	0x000d
        /*0072*/ 	.short	0x0050
        /*0074*/ 	.byte	0x00, 0xf0, 0x11, 0x00


	//----- nvinfo : EIATTR_KPARAM_INFO
	.align		4
.L_2721:
        /*0078*/ 	.byte	0x04, 0x17
        /*007a*/ 	.short	(.L_2723 - .L_2722)
.L_2722:
        /*007c*/ 	.word	0x00000000
        /*0080*/ 	.short	0x000c
        /*0082*/ 	.short	0x004c
        /*0084*/ 	.byte	0x00, 0xf0, 0x11, 0x00


	//----- nvinfo : EIATTR_KPARAM_INFO
	.align		4
.L_2723:
        /*0088*/ 	.byte	0x04, 0x17
        /*008a*/ 	.short	(.L_2725 - .L_2724)
.L_2724:
        /*008c*/ 	.word	0x00000000
        /*0090*/ 	.short	0x000b
        /*0092*/ 	.short	0x0048
        /*0094*/ 	.byte	0x00, 0xf0, 0x11, 0x00


	//----- nvinfo : EIATTR_KPARAM_INFO
	.align		4
.L_2725:
        /*0098*/ 	.byte	0x04, 0x17
        /*009a*/ 	.short	(.L_2727 - .L_2726)
.L_2726:
        /*009c*/ 	.word	0x00000000
        /*00a0*/ 	.short	0x000a
        /*00a2*/ 	.short	0x0040
        /*00a4*/ 	.byte	0x00, 0xf0, 0x21, 0x00


	//----- nvinfo : EIATTR_KPARAM_INFO
	.align		4
.L_2727:
        /*00a8*/ 	.byte	0x04, 0x17
        /*00aa*/ 	.short	(.L_2729 - .L_2728)
.L_2728:
        /*00ac*/ 	.word	0x00000000
        /*00b0*/ 	.short	0x0009
        /*00b2*/ 	.short	0x0038
        /*00b4*/ 	.byte	0x00, 0xf0, 0x21, 0x00


	//----- nvinfo : EIATTR_KPARAM_INFO
	.align		4
.L_2729:
        /*00b8*/ 	.byte	0x04, 0x17
        /*00ba*/ 	.short	(.L_2731 - .L_2730)
.L_2730:
        /*00bc*/ 	.word	0x00000000
        /*00c0*/ 	.short	0x0008
        /*00c2*/ 	.short	0x0034
        /*00c4*/ 	.byte	0x00, 0xf0, 0x11, 0x00


	//----- nvinfo : EIATTR_KPARAM_INFO
	.align		4
.L_2731:
        /*00c8*/ 	.byte	0x04, 0x17
        /*00ca*/ 	.short	(.L_2733 - .L_2732)
.L_2732:
        /*00cc*/ 	.word	0x00000000
        /*00d0*/ 	.short	0x0007
        /*00d2*/ 	.short	0x0030
        /*00d4*/ 	.byte	0x00, 0xf0, 0x11, 0x00


	//----- nvinfo : EIATTR_KPARAM_INFO
	.align		4
.L_2733:
        /*00d8*/ 	.byte	0x04, 0x17
        /*00da*/ 	.short	(.L_2735 - .L_2734)
.L_2734:
        /*00dc*/ 	.word	0x00000000
        /*00e0*/ 	.short	0x0006
        /*00e2*/ 	.short	0x002c
        /*00e4*/ 	.byte	0x00, 0xf0, 0x11, 0x00


	//----- nvinfo : EIATTR_KPARAM_INFO
	.align		4
.L_2735:
        /*00e8*/ 	.byte	0x04, 0x17
        /*00ea*/ 	.short	(.L_2737 - .L_2736)
.L_2736:
        /*00ec*/ 	.word	0x00000000
        /*00f0*/ 	.short	0x0005
        /*00f2*/ 	.short	0x0028
        /*00f4*/ 	.byte	0x00, 0xf0, 0x11, 0x00


	//----- nvinfo : EIATTR_KPARAM_INFO
	.align		4
.L_2737:
        /*00f8*/ 	.byte	0x04, 0x17
        /*00fa*/ 	.short	(.L_2739 - .L_2738)
.L_2738:
        /*00fc*/ 	.word	0x00000000
        /*0100*/ 	.short	0x0004
        /*0102*/ 	.short	0x0020
        /*0104*/ 	.byte	0x00, 0xf0, 0x21, 0x00


	//----- nvinfo : EIATTR_KPARAM_INFO
	.align		4
.L_2739:
        /*0108*/ 	.byte	0x04, 0x17
        /*010a*/ 	.short	(.L_2741 - .L_2740)
.L_2740:
        /*010c*/ 	.word	0x00000000
        /*0110*/ 	.short	0x0003
        /*0112*/ 	.short	0x0018
        /*0114*/ 	.byte	0x00, 0xf0, 0x21, 0x00


	//----- nvinfo : EIATTR_KPARAM_INFO
	.align		4
.L_2741:
        /*0118*/ 	.byte	0x04, 0x17
        /*011a*/ 	.short	(.L_2743 - .L_2742)
.L_2742:
        /*011c*/ 	.word	0x00000000
        /*0120*/ 	.short	0x0002
        /*0122*/ 	.short	0x0010
        /*0124*/ 	.byte	0x00, 0xf0, 0x21, 0x00


	//----- nvinfo : EIATTR_KPARAM_INFO
	.align		4
.L_2743:
        /*0128*/ 	.byte	0x04, 0x17
        /*012a*/ 	.short	(.L_2745 - .L_2744)
.L_2744:
        /*012c*/ 	.word	0x00000000
        /*0130*/ 	.short	0x0001
        /*0132*/ 	.short	0x0008
        /*0134*/ 	.byte	0x00, 0xf0, 0x21, 0x00


	//----- nvinfo : EIATTR_KPARAM_INFO
	.align		4
.L_2745:
        /*0138*/ 	.byte	0x04, 0x17
        /*013a*/ 	.short	(.L_2747 - .L_2746)
.L_2746:
        /*013c*/ 	.word	0x00000000
        /*0140*/ 	.short	0x0000
        /*0142*/ 	.short	0x0000
        /*0144*/ 	.byte	0x00, 0xf0, 0x21, 0x00


	//----- nvinfo : EIATTR_SPARSE_MMA_MASK
	.align		4
.L_2747:
        /*0148*/ 	.byte	0x03, 0x50
        /*014a*/ 	.short	0x0000


	//----- nvinfo : EIATTR_MAXREG_COUNT
	.align		4
        /*014c*/ 	.byte	0x03, 0x1b
        /*014e*/ 	.short	0x00ff


	//----- nvinfo : EIATTR_NUM_BARRIERS
	.align		4
        /*0150*/ 	.byte	0x02, 0x4c
        /*0152*/ 	.byte	0x01
	.zero		1


	//----- nvinfo : EIATTR_MERCURY_ISA_VERSION
	.align		4
        /*0154*/ 	.byte	0x03, 0x5f
        /*0156*/ 	.short	0x0101


	//----- nvinfo : EIATTR_EXIT_INSTR_OFFSETS
	.align		4
        /*0158*/ 	.byte	0x04, 0x1c
        /*015a*/ 	.short	(.L_2749 - .L_2748)


	//   ....[0]....
.L_2748:
        /*015c*/ 	.word	0x000002a0


	//   ....[1]....
        /*0160*/ 	.word	0x000009c0


	//   ....[2]....
        /*0164*/ 	.word	0x00007420


	//   ....[3]....
        /*0168*/ 	.word	0x000076f0


	//   ....[4]....
        /*016c*/ 	.word	0x00007950


	//   ....[5]....
        /*0170*/ 	.word	0x00007aa0


	//   ....[6]....
        /*0174*/ 	.word	0x00007b40


	//   ....[7]....
        /*0178*/ 	.word	0x00007b80


	//----- nvinfo : EIATTR_CRS_STACK_SIZE
	.align		4
.L_2749:
        /*017c*/ 	.byte	0x04, 0x1e
        /*017e*/ 	.short	(.L_2751 - .L_2750)
.L_2750:
        /*0180*/ 	.word	0x00000000


	//----- nvinfo : EIATTR_CBANK_PARAM_SIZE
	.align		4
.L_2751:
        /*0184*/ 	.byte	0x03, 0x19
        /*0186*/ 	.short	0x0074


	//----- nvinfo : EIATTR_PARAM_CBANK
	.align		4
        /*0188*/ 	.byte	0x04, 0x0a
        /*018a*/ 	.short	(.L_2753 - .L_2752)
	.align		4
.L_2752:
        /*018c*/ 	.word	index@(.nv.constant0._Z23gemm_half_q_half_kernelILi3ELi128ELb1ELb0ELi32EEvPK6__halfPKjS4_S2_PS0_iiiiPKtS7_iiiiiibS2_i)
        /*0190*/ 	.short	0x0210
        /*0192*/ 	.short	0x0074


	//----- nvinfo : EIATTR_SW_WAR
	.align		4
.L_2753:
        /*0194*/ 	.byte	0x04, 0x36
        /*0196*/ 	.short	(.L_2755 - .L_2754)
.L_2754:
        /*0198*/ 	.word	0x00000008
.L_2755:


//--------------------- .nv.info._Z23gemm_half_q_half_kernelILi2ELi190ELb1ELb0ELi64EEvPK6__halfPKjS4_S2_PS0_iiiiPKtS7_iiiiiibS2_i --------------------------
	.section	.nv.info._Z23gemm_half_q_half_kernelILi2ELi190ELb1ELb0ELi64EEvPK6__halfPKjS4_S2_PS0_iiiiPKtS7_iiiiiibS2_i,"",@"SHT_CUDA_INFO"
	.sectionflags	@""
	.align	4


	//----- nvinfo : EIATTR_CUDA_API_VERSION
	.align		4
        /*0000*/ 	.byte	0x04, 0x37
        /*0002*/ 	.short	(.L_2757 - .L_2756)
.L_2756:
        /*0004*/ 	.word	0x00000082


	//----- nvinfo : EIATTR_KPARAM_INFO
	.align		4
.L_2757:
        /*0008*/ 	.byte	0x04, 0x17
        /*000a*/ 	.short	(.L_2759 - .L_2758)
.L_2758:
        /*000c*/ 	.word	0x00000000
        /*0010*/ 	.short	0x0013
        /*0012*/ 	.short	0x0070
        /*0014*/ 	.byte	0x00, 0xf0, 0x11, 0x00


	//----- nvinfo : EIATTR_KPARAM_INFO
	.align		4
.L_2759:
        /*0018*/ 	.byte	0x04, 0x17
        /*001a*/ 	.short	(.L_2761 - .L_2760)
.L_2760:
        /*001c*/ 	.word	0x00000000
        /*0020*/ 	.short	0x0012
        /*0022*/ 	.short	0x0068
        /*0024*/ 	.byte	0x00, 0xf0, 0x21, 0x00


	//----- nvinfo : EIATTR_KPARAM_INFO
	.align		4
.L_2761:
        /*0028*/ 	.byte	0x04, 0x17
        /*002a*/ 	.short	(.L_2763 - .L_2762)
.L_2762:
        /*002c*/ 	.word	0x00000000
        /*0030*/ 	.short	0x0011
        /*0032*/ 	.short	0x0060
        /*0034*/ 	.byte	0x00, 0xf0, 0x05, 0x00


	//----- nvinfo : EIATTR_KPARAM_INFO
	.align		4
.L_2763:
        /*0038*/ 	.byte	0x04, 0x17
        /*003a*/ 	.short	(.L_2765 - .L_2764)
.L_2764:
        /*003c*/ 	.word	0x00000000
        /*0040*/ 	.short	0x0010
        /*0042*/ 	.short	0x005c
        /*0044*/ 	.byte	0x00, 0xf0, 0x11, 0x00


	//----- nvinfo : EIATTR_KPARAM_INFO
	.align		4
.L_2765:
        /*0048*/ 	.byte	0x04, 0x17
        /*004a*/ 	.short	(.L_2767 - .L_2766)
.L_2766:
        /*004c*/ 	.word	0x00000000
        /*0050*/ 	.short	0x000f
        /*0052*/ 	.short	0x0058
        /*0054*/ 	.byte	0x00, 0xf0, 0x11, 0x00


	//----- nvinfo : EIATTR_KPARAM_INFO
	.align		4
.L_2767:
        /*0058*/ 	.byte	0x04, 0x17
        /*005a*/ 	.short	(.L_2769 - .L_2768)
.L_2768:
        /*005c*/ 	.word	0x00000000
        /*0060*/ 	.short	0x000e
        /*0062*/ 	.short	0x0054
        /*0064*/ 	.byte	0x00, 0xf0, 0x11, 0x00


	//----- nvinfo : EIATTR_KPARAM_INFO
	.align		4
.L_2769:
        /*0068*/ 	.byte	0x04, 0x17
        /*006a*/ 	.short	(.L_2771 - .L_2770)
.L_2770:
        /*006c*/ 	.word	0x00000000
        /*0070*/ 	.short	0x000d
        /*0072*/ 	.short	0x0050
        /*0074*/ 	.byte	0x00, 0xf0, 0x11, 0x00


	//----- nvinfo : EIATTR_KPARAM_INFO
	.align		4
.L_2771:
        /*0078*/ 	.byte	0x04, 0x17
        /*007a*/ 	.short	(.L_2773 - .L_2772)
.L_2772:
        /*007c*/ 	.word	0x00000000
        /*0080*/ 	.short	0x000c
        /*0082*/ 	.short	0x004c
        /*0084*/ 	.byte	0x00, 0xf0, 0x11, 0x00


	//----- nvinfo : EIATTR_KPARAM_INFO
	.align		4
.L_2773:
        /*0088*/ 	.byte	0x04, 0x17
        /*008a*/ 	.short	(.L_2775 - .L_2774)
.L_2774:
        /*008c*/ 	.word	0x00000000
        /*0090*/ 	.short	0x000b
        /*0092*/ 	.short	0x0048
        /*0094*/ 	.byte	0x00, 0xf0, 0x11, 0x00


	//----- nvinfo : EIATTR_KPARAM_INFO
	.align		4
.L_2775:
        /*0098*/ 	.byte	0x04, 0x17
        /*009a*/ 	.short	(.L_2777 - .L_2776)
.L_2776:
        /*009c*/ 	.word	0x00000000
        /*00a0*/ 	.short	0x000a
        /*00a2*/ 	.short	0x0040
        /*00a4*/ 	.byte	0x00, 0xf0, 0x21, 0x00


	//----- nvinfo : EIATTR_KPARAM_INFO
	.align		4
.L_2777:
        /*00a8*/ 	.byte	0x04, 0x17
        /*00aa*/ 	.short	(.L_2779 - .L_2778)
.L_2778:
        /*00ac*/ 	.word	0x00000000
        /*00b0*/ 	.short	0x0009
        /*00b2*/ 	.short	0x0038
        /*00b4*/ 	.byte	0x00, 0xf0, 0x21, 0x00


	//----- nvinfo : EIATTR_KPARAM_INFO
	.align		4
.L_2779:
        /*00b8*/ 	.byte	0x04, 0x17
        /*00ba*/ 	.short	(.L_2781 - .L_2780)
.L_2780:
        /*00bc*/ 	.word	0x00000000
        /*00c0*/ 	.short	0x0008
        /*00c2*/ 	.short	0x0034
        /*00c4*/ 	.byte	0x00, 0xf0, 0x11, 0x00


	//----- nvinfo : EIATTR_KPARAM_INFO
	.align		4
.L_2781:
        /*00c8*/ 	.byte	0x04, 0x17
        /*00ca*/ 	.short	(.L_2783 - .L_2782)
.L_2782:
        /*00cc*/ 	.word	0x00000000
        /*00d0*/ 	.short	0x0007
        /*00d2*/ 	.short	0x0030
        /*00d4*/ 	.byte	0x00, 0xf0, 0x11, 0x00


	//----- nvinfo : EIATTR_KPARAM_INFO
	.align		4
.L_2783:
        /*00d8*/ 	.byte	0x04, 0x17
        /*00da*/ 	.short	(.L_2785 - .L_2784)
.L_2784:
        /*00dc*/ 	.word	0x00000000
        /*00e0*/ 	.short	0x0006
        /*00e2*/ 	.short	0x002c
        /*00e4*/ 	.byte	0x00, 0xf0, 0x11, 0x00


	//----- nvinfo : EIATTR_KPARAM_INFO
	.align		4
.L_2785:
        /*00e8*/ 	.byte	0x04, 0x17
        /*00ea*/ 	.short	(.L_2787 - .L_2786)
.L_2786:
        /*00ec*/ 	.word	0x00000000
        /*00f0*/ 	.short	0x0005
        /*00f2*/ 	.short	0x0028
        /*00f4*/ 	.byte	0x00, 0xf0, 0x11, 0x00


	//----- nvinfo : EIATTR_KPARAM_INFO
	.align		4
.L_2787:
        /*00f8*/ 	.byte	0x04, 0x17
        /*00fa*/ 	.short	(.L_2789 - .L_2788)
.L_2788:
        /*00fc*/ 	.word	0x00000000
        /*0100*/ 	.short	0x0004
        /*0102*/ 	.short	0x0020
        /*0104*/ 	.byte	0x00, 0xf0, 0x21, 0x00


	//----- nvinfo : EIATTR_KPARAM_INFO
	.align		4
.L_2789:
        /*0108*/ 	.byte	0x04, 0x17
        /*010a*/ 	.short	(.L_2791 - .L_2790)
.L_2790:
        /*010c*/ 	.word	0x00000000
        /*0110*/ 	.short	0x0003
        /*0112*/ 	.short	0x0018
        /*0114*/ 	.byte	0x00, 0xf0, 0x21, 0x00


	//----- nvinfo : EIATTR_KPARAM_INFO
	.align		4
.L_2791:
        /*0118*/ 	.byte	0x04, 0x17
        /*011a*/ 	.short	(.L_2793 - .L_2792)
.L_2792:
        /*011c*/ 	.word	0x00000000
        /*0120*/ 	.short	0x0002
        /*0122*/ 	.short	0x0010
        /*0124*/ 	.byte	0x00, 0xf0, 0x21, 0x00


	//----- nvinfo : EIATTR_KPARAM_INFO
	.align		4
.L_2793:
        /*0128*/ 	.byte	0x04, 0x17
        /*012a*/ 	.short	(.L_2795 - .L_2794)
.L_2794:
        /*012c*/ 	.word	0x00000000
        /*0130*/ 	.short	0x0001
        /*0132*/ 	.short	0x0008
        /*0134*/ 	.byte	0x00, 0xf0, 0x21, 0x00


	//----- nvinfo : EIATTR_KPARAM_INFO
	.align		4
.L_2795:
        /*0138*/ 	.byte	0x04, 0x17
        /*013a*/ 	.short	(.L_2797 - .L_2796)
.L_2796:
        /*013c*/ 	.word	0x00000000
        /*0140*/ 	.short	0x0000
        /*0142*/ 	.short	0x0000
        /*0144*/ 	.byte	0x00, 0xf0, 0x21, 0x00


	//----- nvinfo : EIATTR_SPARSE_MMA_MASK
	.align		4
.L_2797:
        /*0148*/ 	.byte	0x03, 0x50
        /*014a*/ 	.short	0x0000


	//----- nvinfo : EIATTR_MAXREG_COUNT
	.align		4
        /*014c*/ 	.byte	0x03, 0x1b
        /*014e*/ 	.short	0x00ff


	//----- nvinfo : EIATTR_NUM_BARRIERS
	.align		4
        /*0150*/ 	.byte	0x02, 0x4c
        /*0152*/ 	.byte	0x01
	.zero		1


	//----- nvinfo : EIATTR_MERCURY_ISA_VERSION
	.align		4
        /*0154*/ 	.byte	0x03, 0x5f
        /*0156*/ 	.short	0x0101


	//----- nvinfo : EIATTR_EXIT_INSTR_OFFSETS
	.align		4
        /*0158*/ 	.byte	0x04, 0x1c
        /*015a*/ 	.short	(.L_2799 - .L_2798)


	//   ....[0]....
.L_2798:
        /*015c*/ 	.word	0x000001e0


	//   ....[1]....
        /*0160*/ 	.word	0x00000da0


	//   ....[2]....
        /*0164*/ 	.word	0x00010520


	//   ....[3]....
        /*0168*/ 	.word	0x00010810


	//   ....[4]....
        /*016c*/ 	.word	0x00010960


	//   ....[5]....
        /*0170*/ 	.word	0x000109f0


	//   ....[6]....
        /*0174*/ 	.word	0x00010a30


	//----- nvinfo : EIATTR_CRS_STACK_SIZE
	.align		4
.L_2799:
        /*0178*/ 	.byte	0x04, 0x1e
        /*017a*/ 	.short	(.L_2801 - .L_2800)
.L_2800:
        /*017c*/ 	.word	0x00000000


	//----- nvinfo : EIATTR_CBANK_PARAM_SIZE
	.align		4
.L_2801:
        /*0180*/ 	.byte	0x03, 0x19
        /*0182*/ 	.short	0x0074


	//----- nvinfo : EIATTR_PARAM_CBANK
	.align		4
        /*0184*/ 	.byte	0x04, 0x0a
        /*0186*/ 	.short	(.L_2803 - .L_2802)
	.align		4
.L_2802:
        /*0188*/ 	.word	index@(.nv.constant0._Z23gemm_half_q_half_kernelILi2ELi190ELb1ELb0ELi64EEvPK6__halfPKjS4_S2_PS0_iiiiPKtS7_iiiiiibS2_i)
        /*018c*/ 	.short	0x0210
        /*018e*/ 	.short	0x0074


	//----- nvinfo : EIATTR_SW_WAR
	.align		4
.L_2803:
        /*0190*/ 	.byte	0x04, 0x36
        /*0192*/ 	.short	(.L_2805 - .L_2804)
.L_2804:
        /*0194*/ 	.word	0x00000008
.L_2805:


//--------------------- .nv.info._Z23gemm_half_q_half_kernelILi2ELi160ELb1ELb0ELi64EEvPK6__halfPKjS4_S2_PS0_iiiiPKtS7_iiiiiibS2_i --------------------------
	.section	.nv.info._Z23gemm_half_q_half_kernelILi2ELi160ELb1ELb0ELi64EEvPK6__halfPKjS4_S2_PS0_iiiiPKtS7_iiiiiibS2_i,"",@"SHT_CUDA_INFO"
	.sectionflags	@""
	.align	4


	//----- nvinfo : EIATTR_CUDA_API_VERSION
	.align		4
        /*0000*/ 	.byte	0x04, 0x37
        /*0002*/ 	.short	(.L_2807 - .L_2806)
.L_2806:
        /*0004*/ 	.word	0x00000082


	//----- nvinfo : EIATTR_KPARAM_INFO
	.align		4
.L_2807:
        /*0008*/ 	.byte	0x04, 0x17
        /*000a*/ 	.short	(.L_2809 - .L_2808)
.L_2808:
        /*000c*/ 	.word	0x00000000
        /*0010*/ 	.short	0x0013
        /*0012*/ 	.short	0x0070
        /*0014*/ 	.byte	0x00, 0xf0, 0x11, 0x00


	//----- nvinfo : EIATTR_KPARAM_INFO
	.align		4
.L_2809:
        /*0018*/ 	.byte	0x04, 0x17
        /*001a*/ 	.short	(.L_2811 - .L_2810)
.L_2810:
        /*001c*/ 	.word	0x00000000
        /*0020*/ 	.short	0x0012
        /*0022*/ 	.short	0x0068
        /*0024*/ 	.byte	0x00, 0xf0, 0x21, 0x00


	//----- nvinfo : EIATTR_KPARAM_INFO
	.align		4
.L_2811:
        /*0028*/ 	.byte	0x04, 0x17
        /*002a*/ 	.short	(.L_2813 - .L_2812)
.L_2812:
        /*002c*/ 	.word	0x00000000
        /*0030*/ 	.short	0x0011
        /*0032*/ 	.short	0x0060
        /*0034*/ 	.byte	0x00, 0xf0, 0x05, 0x00


	//----- nvinfo : EIATTR_KPARAM_INFO
	.align		4
.L_2813:
        /*0038*/ 	.byte	0x04, 0x17
        /*003a*/ 	.short	(.L_2815 - .L_2814)
.L_2814:
        /*003c*/ 	.word	0x00000000
        /*0040*/ 	.short	0x0010
        /*0042*/ 	.short	0x005c
        /*0044*/ 	.byte	0x00, 0xf0, 0x11, 0x00


	//----- nvinfo : EIATTR_KPARAM_INFO
	.align		4
.L_2815:
        /*0048*/ 	.byte	0x04, 0x17
        /*004a*/ 	.short	(.L_2817 - .L_2816)
.L_2816:
        /*004c*/ 	.word	0x00000000
        /*0050*/ 	.short	0x000f
        /*0052*/ 	.short	0x0058
        /*0054*/ 	.byte	0x00, 0xf0, 0x11, 0x00


	//----- nvinfo : EIATTR_KPARAM_INFO
	.align		4
.L_2817:
        /*0058*/ 	.byte	0x04, 0x17
        /*005a*/ 	.short	(.L_2819 - .L_2818)
.L_2818:
        /*005c*/ 	.word	0x00000000
        /*0060*/ 	.short	0x000e
        /*0062*/ 	.short	0x0054
        /*0064*/ 	.byte	0x00, 0xf0, 0x11, 0x00


	//----- nvinfo : EIATTR_KPARAM_INFO
	.align		4
.L_2819:
        /*0068*/ 	.byte	0x04, 0x17
        /*006a*/ 	.short	(.L_2821 - .L_2820)
.L_2820:
        /*006c*/ 	.word	0x00000000
        /*0070*/ 	.short	0x000d
        /*0072*/ 	.short	0x0050
        /*0074*/ 	.byte	0x00, 0xf0, 0x11, 0x00


	//----- nvinfo : EIATTR_KPARAM_INFO
	.align		4
.L_2821:
        /*0078*/ 	.byte	0x04, 0x17
        /*007a*/ 	.short	(.L_2823 - .L_2822)
.L_2822:
        /*007c*/ 	.word	0x00000000
        /*0080*/ 	.short	0x000c
        /*0082*/ 	.short	0x004c
        /*0084*/ 	.byte	0x00, 0xf0, 0x11, 0x00


	//----- nvinfo : EIATTR_KPARAM_INFO
	.align		4
.L_2823:
        /*0088*/ 	.byte	0x04, 0x17
        /*008a*/ 	.short	(.L_2825 - .L_2824)
.L_2824:
        /*008c*/ 	.word	0x00000000
        /*0090*/ 	.short	0x000b
        /*0092*/ 	.short	0x0048
        /*0094*/ 	.byte	0x00, 0xf0, 0x11, 0x00


	//----- nvinfo : EIATTR_KPARAM_INFO
	.align		4
.L_2825:
        /*0098*/ 	.byte	0x04, 0x17
        /*009a*/ 	.short	(.L_2827 - .L_2826)
.L_2826:
        /*009c*/ 	.word	0x00000000
        /*00a0*/ 	.short	0x000a
        /*00a2*/ 	.short	0x0040
        /*00a4*/ 	.byte	0x00, 0xf0, 0x21, 0x00


	//----- nvinfo : EIATTR_KPARAM_INFO
	.align		4
.L_2827:
        /*00a8*/ 	.byte	0x04, 0x17
        /*00aa*/ 	.short	(.L_2829 - .L_2828)
.L_2828:
        /*00ac*/ 	.word	0x00000000
        /*00b0*/ 	.short	0x0009
        /*00b2*/ 	.short	0x0038
        /*00b4*/ 	.byte	0x00, 0xf0, 0x21, 0x00


	//----- nvinfo : EIATTR_KPARAM_INFO
	.align		4
.L_2829:
        /*00b8*/ 	.byte	0x04, 0x17
        /*00ba*/ 	.short	(.L_2831 - .L_2830)
.L_2830:
        /*00bc*/ 	.word	0x00000000
        /*00c0*/ 	.short	0x0008
        /*00c2*/ 	.short	0x0034
        /*00c4*/ 	.byte	0x00, 0xf0, 0x11, 0x00


	//----- nvinfo : EIATTR_KPARAM_INFO
	.align		4
.L_2831:
        /*00c8*/ 	.byte	0x04, 0x17
        /*00ca*/ 	.short	(.L_2833 - .L_2832)
.L_2832:
        /*00cc*/ 	.word	0x00000000
        /*00d0*/ 	.short	0x0007
        /*00d2*/ 	.short	0x0030
        /*00d4*/ 	.byte	0x00, 0xf0, 0x11, 0x00


	//----- nvinfo : EIATTR_KPARAM_INFO
	.align		4
.L_2833:
        /*00d8*/ 	.byte	0x04, 0x17
        /*00da*/ 	.short	(.L_2835 - .L_2834)
.L_2834:
        /*00dc*/ 	.word	0x00000000
        /*00e0*/ 	.short	0x0006
        /*00e2*/ 	.short	0x002c
        /*00e4*/ 	.byte	0x00, 0xf0, 0x11, 0x00


	//----- nvinfo : EIATTR_KPARAM_INFO
	.align		4
.L_2835:
        /*00e8*/ 	.byte	0x04, 0x17
        /*00ea*/ 	.short	(.L_2837 - .L_2836)
.L_2836:
        /*00ec*/ 	.word	0x00000000
        /*00f0*/ 	.short	0x0005
        /*00f2*/ 	.short	0x0028
        /*00f4*/ 	.byte	0x00, 0xf0, 0x11, 0x00


	//----- nvinfo : EIATTR_KPARAM_INFO
	.align		4
.L_2837:
        /*00f8*/ 	.byte	0x04, 0x17
        /*00fa*/ 	.short	(.L_2839 - .L_2838)
.L_2838:
        /*00fc*/ 	.word	0x00000000
        /*0100*/ 	.short	0x0004
        /*0102*/ 	.short	0x0020
        /*0104*/ 	.byte	0x00, 0xf0, 0x21, 0x00


	//----- nvinfo : EIATTR_KPARAM_INFO
	.align		4
.L_2839:
        /*0108*/ 	.byte	0x04, 0x17
        /*010a*/ 	.short	(.L_2841 - .L_2840)
.L_2840:
        /*010c*/ 	.word	0x00000000
        /*0110*/ 	.short	0x0003
        /*0112*/ 	.short	0x0018
        /*0114*/ 	.byte	0x00, 0xf0, 0x21, 0x00


	//----- nvinfo : EIATTR_KPARAM_INFO
	.align		4
.L_2841:
        /*0118*/ 	.byte	0x04, 0x17
        /*011a*/ 	.short	(.L_2843 - .L_2842)
.L_2842:
        /*011c*/ 	.word	0x00000000
        /*0120*/ 	.short	0x0002
        /*0122*/ 	.short	0x0010
        /*0124*/ 	.byte	0x00, 0xf0, 0x21, 0x00


	//----- nvinfo : EIATTR_KPARAM_INFO
	.align		4
.L_2843:
        /*0128*/ 	.byte	0x04, 0x17
        /*012a*/ 	.short	(.L_2845 - .L_2844)
.L_2844:
        /*012c*/ 	.word	0x00000000
        /*0130*/ 	.short	0x0001
        /*0132*/ 	.short	0x0008
        /*0134*/ 	.byte	0x00, 0xf0, 0x21, 0x00


	//----- nvinfo : EIATTR_KPARAM_INFO
	.align		4
.L_2845:
        /*0138*/ 	.byte	0x04, 0x17
        /*013a*/ 	.short	(.L_2847 - .L_2846)
.L_2846:
        /*013c*/ 	.word	0x00000000
        /*0140*/ 	.short	0x0000
        /*0142*/ 	.short	0x0000
        /*0144*/ 	.byte	0x00, 0xf0, 0x21, 0x00


	//----- nvinfo : EIATTR_SPARSE_MMA_MASK
	.align		4
.L_2847:
        /*0148*/ 	.byte	0x03, 0x50
        /*014a*/ 	.short	0x0000


	//----- nvinfo : EIATTR_MAXREG_COUNT
	.align		4
        /*014c*/ 	.byte	0x03, 0x1b
        /*014e*/ 	.short	0x00ff


	//----- nvinfo : EIATTR_NUM_BARRIERS
	.align		4
        /*0150*/ 	.byte	0x02, 0x4c
        /*0152*/ 	.byte	0x01
	.zero		1


	//----- nvinfo : EIATTR_MERCURY_ISA_VERSION
	.align		4
        /*0154*/ 	.byte	0x03, 0x5f
        /*0156*/ 	.short	0x0101


	//----- nvinfo : EIATTR_EXIT_INSTR_OFFSETS
	.align		4
        /*0158*/ 	.byte	0x04, 0x1c
        /*015a*/ 	.short	(.L_2849 - .L_2848)


	//   ....[0]....
.L_2848:
        /*015c*/ 	.word	0x000001e0


	//   ....[1]....
        /*0160*/ 	.word	0x00000900


	//   ....[2]....
        /*0164*/ 	.word	0x00007ee0


	//   ....[3]....
        /*0168*/ 	.word	0x000081e0


	//   ....[4]....
        /*016c*/ 	.word	0x00008330


	//   ....[5]....
        /*0170*/ 	.word	0x000083d0


	//   ....[6]....
        /*0174*/ 	.word	0x00008410


	//----- nvinfo : EIATTR_CRS_STACK_SIZE
	.align		4
.L_2849:
        /*0178*/ 	.byte	0x04, 0x1e
        /*017a*/ 	.short	(.L_2851 - .L_2850)
.L_2850:
        /*017c*/ 	.word	0x00000000


	//----- nvinfo : EIATTR_CBANK_PARAM_SIZE
	.align		4
.L_2851:
        /*0180*/ 	.byte	0x03, 0x19
        /*0182*/ 	.short	0x0074


	//----- nvinfo : EIATTR_PARAM_CBANK
	.align		4
        /*0184*/ 	.byte	0x04, 0x0a
        /*0186*/ 	.short	(.L_2853 - .L_2852)
	.align		4
.L_2852:
        /*0188*/ 	.word	index@(.nv.constant0._Z23gemm_half_q_half_kernelILi2ELi160ELb1ELb0ELi64EEvPK6__halfPKjS4_S2_PS0_iiiiPKtS7_iiiiiibS2_i)
        /*018c*/ 	.short	0x0210
        /*018e*/ 	.short	0x0074


	//----- nvinfo : EIATTR_SW_WAR
	.align		4
.L_2853:
        /*0190*/ 	.byte	0x04, 0x36
        /*0192*/ 	.short	(.L_2855 - .L_2854)
.L_2854:
        /*0194*/ 	.word	0x00000008
.L_2855:


//--------------------- .nv.info._Z23gemm_half_q_half_kernelILi2ELi40ELb1ELb0ELi64EEvPK6__halfPKjS4_S2_PS0_iiiiPKtS7_iiiiiibS2_i --------------------------
	.section	.nv.info._Z23gemm_half_q_half_kernelILi2ELi40ELb1ELb0ELi64EEvPK6__halfPKjS4_S2_PS0_iiiiPKtS7_iiiiiibS2_i,"",@"SHT_CUDA_INFO"
	.sectionflags	@""
	.align	4


	//----- nvinfo : EIATTR_CUDA_API_VERSION
	.align		4
        /*0000*/ 	.byte	0x04, 0x37
        /*0002*/ 	.short	(.L_2857 - .L_2856)
.L_2856:
        /*0004*/ 	.word	0x00000082


	//----- nvinfo : EIATTR_KPARAM_INFO
	.align		4
.L_2857:
        /*0008*/ 	.byte	0x04, 0x17
        /*000a*/ 	.short	(.L_2859 - .L_2858)
.L_2858:
        /*000c*/ 	.word	0x00000000
        /*0010*/ 	.short	0x0013
        /*0012*/ 	.short	0x0070
        /*0014*/ 	.byte	0x00, 0xf0, 0x11, 0x00


	//----- nvinfo : EIATTR_KPARAM_INFO
	.align		4
.L_2859:
        /*0018*/ 	.byte	0x04, 0x17
        /*001a*/ 	.short	(.L_2861 - .L_2860)
.L_2860:
        /*001c*/ 	.word	0x00000000
        /*0020*/ 	.short	0x0012
        /*0022*/ 	.short	0x0068
        /*0024*/ 	.byte	0x00, 0xf0, 0x21, 0x00


	//----- nvinfo : EIATTR_KPARAM_INFO
	.align		4
.L_2861:
        /*0028*/ 	.byte	0x04, 0x17
        /*002a*/ 	.short	(.L_2863 - .L_2862)
.L_2862:
        /*002c*/ 	.word	0x00000000
        /*0030*/ 	.short	0x0011
        /*0032*/ 	.short	0x0060
        /*0034*/ 	.byte	0x00, 0xf0, 0x05, 0x00


	//----- nvinfo : EIATTR_KPARAM_INFO
	.align		4
.L_2863:
        /*0038*/ 	.byte	0x04, 0x17
        /*003a*/ 	.short	(.L_2865 - .L_2864)
.L_2864:
        /*003c*/ 	.word	0x00000000
        /*0040*/ 	.short	0x0010
        /*0042*/ 	.short	0x005c
        /*0044*/ 	.byte	0x00, 0xf0, 0x11, 0x00


	//----- nvinfo : EIATTR_KPARAM_INFO
	.align		4
.L_2865:
        /*0048*/ 	.byte	0x04, 0x17
        /*004a*/ 	.short	(.L_2867 - .L_2866)
.L_2866:
        /*004c*/ 	.word	0x00000000
        /*0050*/ 	.short	0x000f
        /*0052*/ 	.short	0x0058
        /*0054*/ 	.byte	0x00, 0xf0, 0x11, 0x00


	//----- nvinfo : EIATTR_KPARAM_INFO
	.align		4
.L_2867:
        /*0058*/ 	.byte	0x04, 0x17
        /*005a*/ 	.short	(.L_2869 - .L_2868)
.L_2868:
        /*005c*/ 	.word	0x00000000
        /*0060*/ 	.short	0x000e
        /*0062*/ 	.short	0x0054
        /*0064*/ 	.byte	0x00, 0xf0, 0x11, 0x00


	//----- nvinfo : EIATTR_KPARAM_INFO
	.align		4
.L_2869:
        /*0068*/ 	.byte	0x04, 0x17
        /*006a*/ 	.short	(.L_2871 - .L_2870)
.L_2870:
        /*006c*/ 	.word	0x00000000
        /*0070*/ 	.short	0x000d
        /*0072*/ 	.short	0x0050
        /*0074*/ 	.byte	0x00, 0xf0, 0x11, 0x00


	//----- nvinfo : EIATTR_KPARAM_INFO
	.align		4
.L_2871:
        /*0078*/ 	.byte	0x04, 0x17
        /*007a*/ 	.short	(.L_2873 - .L_2872)
.L_2872:
        /*007c*/ 	.word	0x00000000
        /*0080*/ 	.short	0x000c
        /*0082*/ 	.short	0x004c
        /*0084*/ 	.byte	0x00, 0xf0, 0x11, 0x00


	//----- nvinfo : EIATTR_KPARAM_INFO
	.align		4
.L_2873:
        /*0088*/ 	.byte	0x04, 0x17
        /*008a*/ 	.short	(.L_2875 - .L_2874)
.L_2874:
        /*008c*/ 	.word	0x00000000
        /*0090*/ 	.short	0x000b
        /*0092*/ 	.short	0x0048
        /*0094*/ 	.byte	0x00, 0xf0, 0x11, 0x00


	//----- nvinfo : EIATTR_KPARAM_INFO
	.align		4
.L_2875:
        /*0098*/ 	.byte	0x04, 0x17
        /*009a*/ 	.short	(.L_2877 - .L_2876)
.L_2876:
        /*009c*/ 	.word	0x00000000
        /*00a0*/ 	.short	0x000a
        /*00a2*/ 	.short	0x0040
        /*00a4*/ 	.byte	0x00, 0xf0, 0x21, 0x00


	//----- nvinfo : EIATTR_KPARAM_INFO
	.align		4
.L_2877:
        /*00a8*/ 	.byte	0x04, 0x17
        /*00aa*/ 	.short	(.L_2879 - .L_2878)
.L_2878:
        /*00ac*/ 	.word	0x00000000
        /*00b0*/ 	.short	0x0009
        /*00b2*/ 	.short	0x0038
        /*00b4*/ 	.byte	0x00, 0xf0, 0x21, 0x00


	//----- nvinfo : EIATTR_KPARAM_INFO
	.align		4
.L_2879:
        /*00b8*/ 	.byte	0x04, 0x17
        /*00ba*/ 	.short	(.L_2881 - .L_2880)
.L_2880:
        /*00bc*/ 	.word	0x00000000
        /*00c0*/ 	.short	0x0008
        /*00c2*/ 	.short	0x0034
        /*00c4*/ 	.byte	0x00, 0xf0, 0x11, 0x00


	//----- nvinfo : EIATTR_KPARAM_INFO
	.align		4
.L_2881:
        /*00c8*/ 	.byte	0x04, 0x17
        /*00ca*/ 	.short	(.L_2883 - .L_2882)
.L_2882:
        /*00cc*/ 	.word	0x00000000
        /*00d0*/ 	.short	0x0007
        /*00d2*/ 	.short	0x0030
        /*00d4*/ 	.byte	0x00, 0xf0, 0x11, 0x00


	//----- nvinfo : EIATTR_KPARAM_INFO
	.align		4
.L_2883:
        /*00d8*/ 	.byte	0x04, 0x17
        /*00da*/ 	.short	(.L_2885 - .L_2884)
.L_2884:
        /*00dc*/ 	.word	0x00000000
        /*00e0*/ 	.short	0x0006
        /*00e2*/ 	.short	0x002c
        /*00e4*/ 	.byte	0x00, 0xf0, 0x11, 0x00


	//----- nvinfo : EIATTR_KPARAM_INFO
	.align		4
.L_2885:
        /*00e8*/ 	.byte	0x04, 0x17
        /*00ea*/ 	.short	(.L_2887 - .L_2886)
.L_2886:
        /*00ec*/ 	.word	0x00000000
        /*00f0*/ 	.short	0x0005
        /*00f2*/ 	.short	0x0028
        /*00f4*/ 	.byte	0x00, 0xf0, 0x11, 0x00


	//----- nvinfo : EIATTR_KPARAM_INFO
	.align		4
.L_2887:
        /*00f8*/ 	.byte	0x04, 0x17
        /*00fa*/ 	.short	(.L_2889 - .L_2888)
.L_2888:
        /*00fc*/ 	.word	0x00000000
        /*0100*/ 	.short	0x0004
        /*0102*/ 	.short	0x0020
        /*0104*/ 	.byte	0x00, 0xf0, 0x21, 0x00


	//----- nvinfo : EIATTR_KPARAM_INFO
	.align		4
.L_2889:
        /*0108*/ 	.byte	0x04, 0x17
        /*010a*/ 	.short	(.L_2891 - .L_2890)
.L_2890:
        /*010c*/ 	.word	0x00000000
        /*0110*/ 	.short	0x0003
        /*0112*/ 	.short	0x0018
        /*0114*/ 	.byte	0x00, 0xf0, 0x21, 0x00


	//----- nvinfo : EIATTR_KPARAM_INFO
	.align		4
.L_2891:
        /*0118*/ 	.byte	0x04, 0x17
        /*011a*/ 	.short	(.L_2893 - .L_2892)
.L_2892:
        /*011c*/ 	.word	0x00000000
        /*0120*/ 	.short	0x0002
        /*0122*/ 	.short	0x0010
        /*0124*/ 	.byte	0x00, 0xf0, 0x21, 0x00


	//----- nvinfo : EIATTR_KPARAM_INFO
	.align		4
.L_2893:
        /*0128*/ 	.byte	0x04, 0x17
        /*012a*/ 	.short	(.L_2895 - .L_2894)
.L_2894:
        /*012c*/ 	.word	0x00000000
        /*0130*/ 	.short	0x0001
        /*0132*/ 	.short	0x0008
        /*0134*/ 	.byte	0x00, 0xf0, 0x21, 0x00


	//----- nvinfo : EIATTR_KPARAM_INFO
	.align		4
.L_2895:
        /*0138*/ 	.byte	0x04, 0x17
        /*013a*/ 	.short	(.L_2897 - .L_2896)
.L_2896:
        /*013c*/ 	.word	0x00000000
        /*0140*/ 	.short	0x0000
        /*0142*/ 	.short	0x0000
        /*0144*/ 	.byte	0x00, 0xf0, 0x21, 0x00


	//----- nvinfo : EIATTR_SPARSE_MMA_MASK
	.align		4
.L_2897:
        /*0148*/ 	.byte	0x03, 0x50
        /*014a*/ 	.short	0x0000


	//----- nvinfo : EIATTR_MAXREG_COUNT
	.align		4
        /*014c*/ 	.byte	0x03, 0x1b
        /*014e*/ 	.short	0x00ff


	//----- nvinfo : EIATTR_NUM_BARRIERS
	.align		4
        /*0150*/ 	.byte	0x02, 0x4c
        /*0152*/ 	.byte	0x01
	.zero		1


	//----- nvinfo : EIATTR_MERCURY_ISA_VERSION
	.align		4
        /*0154*/ 	.byte	0x03, 0x5f
        /*0156*/ 	.short	0x0101


	//----- nvinfo : EIATTR_EXIT_INSTR_OFFSETS
	.align		4
        /*0158*/ 	.byte	0x04, 0x1c
        /*015a*/ 	.short	(.L_2899 - .L_2898)


	//   ....[0]....
.L_2898:
        /*015c*/ 	.word	0x000001e0


	//   ....[1]....
        /*0160*/ 	.word	0x00000910


	//   ....[2]....
        /*0164*/ 	.word	0x00007010


	//   ....[3]....
        /*0168*/ 	.word	0x00007310


	//   ....[4]....
        /*016c*/ 	.word	0x00007460


	//   ....[5]....
        /*0170*/ 	.word	0x00007500


	//   ....[6]....
        /*0174*/ 	.word	0x00007540


	//----- nvinfo : EIATTR_CRS_STACK_SIZE
	.align		4
.L_2899:
        /*0178*/ 	.byte	0x04, 0x1e
        /*017a*/ 	.short	(.L_2901 - .L_2900)
.L_2900:
        /*017c*/ 	.word	0x00000000


	//----- nvinfo : EIATTR_CBANK_PARAM_SIZE
	.align		4
.L_2901:
        /*0180*/ 	.byte	0x03, 0x19
        /*0182*/ 	.short	0x0074


	//----- nvinfo : EIATTR_PARAM_CBANK
	.align		4
        /*0184*/ 	.byte	0x04, 0x0a
        /*0186*/ 	.short	(.L_2903 - .L_2902)
	.align		4
.L_2902:
        /*0188*/ 	.word	index@(.nv.constant0._Z23gemm_half_q_half_kernelILi2ELi40ELb1ELb0ELi64EEvPK6__halfPKjS4_S2_PS0_iiiiPKtS7_iiiiiibS2_i)
        /*018c*/ 	.short	0x0210
        /*018e*/ 	.short	0x0074


	//----- nvinfo : EIATTR_SW_WAR
	.align		4
.L_2903:
        /*0190*/ 	.byte	0x04, 0x36
        /*0192*/ 	.short	(.L_2905 - .L_2904)
.L_2904:
        /*0194*/ 	.word	0x00000008
.L_2905:


//--------------------- .nv.info._Z23gemm_half_q_half_kernelILi2ELi10ELb1ELb0ELi64EEvPK6__halfPKjS4_S2_PS0_iiiiPKtS7_iiiiiibS2_i --------------------------
	.section	.nv.info._Z23gemm_half_q_half_kernelILi2ELi10ELb1ELb0ELi64EEvPK6__halfPKjS4_S2_PS0_iiiiPKtS7_iiiiiibS2_i,"",@"SHT_CUDA_INFO"
	.sectionflags	@""
	.align	4


	//----- nvinfo : EIATTR_CUDA_API_VERSION
	.align		4
        /*0000*/ 	.byte	0x04, 0x37
        /*0002*/ 	.short	(.L_2907 - .L_2906)
.L_2906:
        /*0004*/ 	.word	0x00000082


	//----- nvinfo : EIATTR_KPARAM_INFO
	.align		4
.L_2907:
        /*0008*/ 	.byte	0x04, 0x17
        /*000a*/ 	.short	(.L_2909 - .L_2908)
.L_2908:
        /*000c*/ 	.word	0x00000000
        /*0010*/ 	.short	0x0013
        /*0012*/ 	.short	0x0070
        /*0014*/ 	.byte	0x00, 0xf0, 0x11, 0x00


	//----- nvinfo : EIATTR_KPARAM_INFO
	.align		4
.L_2909:
        /*0018*/ 	.byte	0x04, 0x17
        /*001a*/ 	.short	(.L_2911 - .L_2910)
.L_2910:
        /*001c*/ 	.word	0x00000000
        /*0020*/ 	.short	0x0012
        /*0022*/ 	.short	0x0068
        /*0024*/ 	.byte	0x00, 0xf0, 0x21, 0x00


	//----- nvinfo : EIATTR_KPARAM_INFO
	.align		4
.L_2911:
        /*0028*/ 	.byte	0x04, 0x17
        /*002a*/ 	.short	(.L_2913 - .L_2912)
.L_2912:
        /*002c*/ 	.word	0x00000000
        /*0030*/ 	.short	0x0011
        /*0032*/ 	.short	0x0060
        /*0034*/ 	.byte	0x00, 0xf0, 0x05, 0x00


	//----- nvinfo : EIATTR_KPARAM_INFO
	.align		4
.L_2913:
        /*0038*/ 	.byte	0x04, 0x17
        /*003a*/ 	.short	(.L_2915 - .L_2914)
.L_2914:
        /*003c*/ 	.word	0x00000000
        /*0040*/ 	.short	0x0010
        /*0042*/ 	.short	0x005c
        /*0044*/ 	.byte	0x00, 0xf0, 0x11, 0x00


	//----- nvinfo : EIATTR_KPARAM_INFO
	.align		4
.L_2915:
        /*0048*/ 	.byte	0x04, 0x17
        /*004a*/ 	.short	(.L_2917 - .L_2916)
.L_2916:
        /*004c*/ 	.word	0x00000000
        /*0050*/ 	.short	0x000f
        /*0052*/ 	.short	0x0058
        /*0054*/ 	.byte	0x00, 0xf0, 0x11, 0x00


	//----- nvinfo : EIATTR_KPARAM_INFO
	.align		4
.L_2917:
        /*0058*/ 	.byte	0x04, 0x17
        /*005a*/ 	.short	(.L_2919 - .L_2918)
.L_2918:
        /*005c*/ 	.word	0x00000000
        /*0060*/ 	.short	0x000e
        /*0062*/ 	.short	0x0054
        /*0064*/ 	.byte	0x00, 0xf0, 0x11, 0x00


	//----- nvinfo : EIATTR_KPARAM_INFO
	.align		4
.L_2919:
        /*0068*/ 	.byte	0x04, 0x17
        /*006a*/ 	.short	(.L_2921 - .L_2920)
.L_2920:
        /*006c*/ 	.word	0x00000000
        /*0070*/ 	.short	0x000d
        /*0072*/ 	.short	0x0050
        /*0074*/ 	.byte	0x00, 0xf0, 0x11, 0x00


	//----- nvinfo : EIATTR_KPARAM_INFO
	.align		4
.L_2921:
        /*0078*/ 	.byte	0x04, 0x17
        /*007a*/ 	.short	(.L_2923 - .L_2922)
.L_2922:
        /*007c*/ 	.word	0x00000000
        /*0080*/ 	.short	0x000c
        /*0082*/ 	.short	0x004c
        /*0084*/ 	.byte	0x00, 0xf0, 0x11, 0x00


	//----- nvinfo : EIATTR_KPARAM_INFO
	.align		4
.L_2923:
        /*0088*/ 	.byte	0x04, 0x17
        /*008a*/ 	.short	(.L_2925 - .L_2924)
.L_2924:
        /*008c*/ 	.word	0x00000000
        /*0090*/ 	.short	0x000b
        /*0092*/ 	.short	0x0048
        /*0094*/ 	.byte	0x00, 0xf0, 0x11, 0x00


	//----- nvinfo : EIATTR_KPARAM_INFO
	.align		4
.L_2925:
        /*0098*/ 	.byte	0x04, 0x17
        /*009a*/ 	.short	(.L_2927 - .L_2926)
.L_2926:
        /*009c*/ 	.word	0x00000000
        /*00a0*/ 	.short	0x000a
        /*00a2*/ 	.short	0x0040
        /*00a4*/ 	.byte	0x00, 0xf0, 0x21, 0x00


	//----- nvinfo : EIATTR_KPARAM_INFO
	.align		4
.L_2927:
        /*00a8*/ 	.byte	0x04, 0x17
        /*00aa*/ 	.short	(.L_2929 - .L_2928)
.L_2928:
        /*00ac*/ 	.word	0x00000000
        /*00b0*/ 	.short	0x0009
        /*00b2*/ 	.short	0x0038
        /*00b4*/ 	.byte	0x00, 0xf0, 0x21, 0x00


	//----- nvinfo : EIATTR_KPARAM_INFO
	.align		4
.L_2929:
        /*00b8*/ 	.byte	0x04, 0x17
        /*00ba*/ 	.short	(.L_2931 - .L_2930)
.L_2930:
        /*00bc*/ 	.word	0x00000000
        /*00c0*/ 	.short	0x0008
        /*00c2*/ 	.short	0x0034
        /*00c4*/ 	.byte	0x00, 0xf0, 0x11, 0x00


	//----- nvinfo : EIATTR_KPARAM_INFO
	.align		4
.L_2931:
        /*00c8*/ 	.byte	0x04, 0x17
        /*00ca*/ 	.short	(.L_2933 - .L_2932)
.L_2932:
        /*00cc*/ 	.word	0x00000000
        /*00d0*/ 	.short	0x0007
        /*00d2*/ 	.short	0x0030
        /*00d4*/ 	.byte	0x00, 0xf0, 0x11, 0x00


	//----- nvinfo : EIATTR_KPARAM_INFO
	.align		4
.L_2933:
        /*00d8*/ 	.byte	0x04, 0x17
        /*00da*/ 	.short	(.L_2935 - .L_2934)
.L_2934:
        /*00dc*/ 	.word	0x00000000
        /*00e0*/ 	.short	0x0006
        /*00e2*/ 	.short	0x002c
        /*00e4*/ 	.byte	0x00, 0xf0, 0x11, 0x00


	//----- nvinfo : EIATTR_KPARAM_INFO
	.align		4
.L_2935:
        /*00e8*/ 	.byte	0x04, 0x17
        /*00ea*/ 	.short	(.L_2937 - .L_2936)
.L_2936:
        /*00ec*/ 	.word	0x00000000
        /*00f0*/ 	.short	0x0005
        /*00f2*/ 	.short	0x0028
        /*00f4*/ 	.byte	0x00, 0xf0, 0x11, 0x00


	//----- nvinfo : EIATTR_KPARAM_INFO
	.align		4
.L_2937:
        /*00f8*/ 	.byte	0x04, 0x17
        /*00fa*/ 	.short	(.L_2939 - .L_2938)
.L_2938:
        /*00fc*/ 	.word	0x00000000
        /*0100*/ 	.short	0x0004
        /*0102*/ 	.short	0x0020
        /*0104*/ 	.byte	0x00, 0xf0, 0x21, 0x00


	//----- nvinfo : EIATTR_KPARAM_INFO
	.align		4
.L_2939:
        /*0108*/ 	.byte	0x04, 0x17
        /*010a*/ 	.short	(.L_2941 - .L_2940)
.L_2940:
        /*010c*/ 	.word	0x00000000
        /*0110*/ 	.short	0x0003
        /*0112*/ 	.short	0x0018
        /*0114*/ 	.byte	0x00, 0xf0, 0x21, 0x00


	//----- nvinfo : EIATTR_KPARAM_INFO
	.align		4
.L_2941:
        /*0118*/ 	.byte	0x04, 0x17
        /*011a*/ 	.short	(.L_2943 - .L_2942)
.L_2942:
        /*011c*/ 	.word	0x00000000
        /*0120*/ 	.short	0x0002
        /*0122*/ 	.short	0x0010
        /*0124*/ 	.byte	0x00, 0xf0, 0x21, 0x00


	//----- nvinfo : EIATTR_KPARAM_INFO
	.align		4
.L_2943:
        /*0128*/ 	.byte	0x04, 0x17
        /*012a*/ 	.short	(.L_2945 - .L_2944)
.L_2944:
        /*012c*/ 	.word	0x00000000
        /*0130*/ 	.short	0x0001
        /*0132*/ 	.short	0x0008
        /*0134*/ 	.byte	0x00, 0xf0, 0x21, 0x00


	//----- nvinfo : EIATTR_KPARAM_INFO
	.align		4
.L_2945:
        /*0138*/ 	.byte	0x04, 0x17
        /*013a*/ 	.short	(.L_2947 - .L_2946)
.L_2946:
        /*013c*/ 	.word	0x00000000
        /*0140*/ 	.short	0x0000
        /*0142*/ 	.short	0x0000
        /*0144*/ 	.byte	0x00, 0xf0, 0x21, 0x00


	//----- nvinfo : EIATTR_SPARSE_MMA_MASK
	.align		4
.L_2947:
        /*0148*/ 	.byte	0x03, 0x50
        /*014a*/ 	.short	0x0000


	//----- nvinfo : EIATTR_MAXREG_COUNT
	.align		4
        /*014c*/ 	.byte	0x03, 0x1b
        /*014e*/ 	.short	0x00ff


	//----- nvinfo : EIATTR_NUM_BARRIERS
	.align		4
        /*0150*/ 	.byte	0x02, 0x4c
        /*0152*/ 	.byte	0x01
	.zero		1


	//----- nvinfo : EIATTR_MERCURY_ISA_VERSION
	.align		4
        /*0154*/ 	.byte	0x03, 0x5f
        /*0156*/ 	.short	0x0101


	//----- nvinfo : EIATTR_EXIT_INSTR_OFFSETS
	.align		4
        /*0158*/ 	.byte	0x04, 0x1c
        /*015a*/ 	.short	(.L_2949 - .L_2948)


	//   ....[0]....
.L_2948:
        /*015c*/ 	.word	0x000001e0


	//   ....[1]....
        /*0160*/ 	.word	0x00000900


	//   ....[2]....
        /*0164*/ 	.word	0x00005f70


	//   ....[3]....
        /*0168*/ 	.word	0x00006260


	//   ....[4]....
        /*016c*/ 	.word	0x000063b0


	//   ....[5]....
        /*0170*/ 	.word	0x00006440


	//   ....[6]....
        /*0174*/ 	.word	0x00006480


	//----- nvinfo : EIATTR_CRS_STACK_SIZE
	.align		4
.L_2949:
        /*0178*/ 	.byte	0x04, 0x1e
        /*017a*/ 	.short	(.L_2951 - .L_2950)
.L_2950:
        /*017c*/ 	.word	0x00000000


	//----- nvinfo : EIATTR_CBANK_PARAM_SIZE
	.align		4
.L_2951:
        /*0180*/ 	.byte	0x03, 0x19
        /*0182*/ 	.short	0x0074


	//----- nvinfo : EIATTR_PARAM_CBANK
	.align		4
        /*0184*/ 	.byte	0x04, 0x0a
        /*0186*/ 	.short	(.L_2953 - .L_2952)
	.align		4
.L_2952:
        /*0188*/ 	.word	index@(.nv.constant0._Z23gemm_half_q_half_kernelILi2ELi10ELb1ELb0ELi64EEvPK6__halfPKjS4_S2_PS0_iiiiPKtS7_iiiiiibS2_i)
        /*018c*/ 	.short	0x0210
        /*018e*/ 	.short	0x0074


	//----- nvinfo : EIATTR_SW_WAR
	.align		4
.L_2953:
        /*0190*/ 	.byte	0x04, 0x36
        /*0192*/ 	.short	(.L_2955 - .L_2954)
.L_2954:
        /*0194*/ 	.word	0x00000008
.L_2955:


//--------------------- .nv.info._Z23gemm_half_q_half_kernelILi2ELi172ELb1ELb0ELi64EEvPK6__halfPKjS4_S2_PS0_iiiiPKtS7_iiiiiibS2_i --------------------------
	.section	.nv.info._Z23gemm_half_q_half_kernelILi2ELi172ELb1ELb0ELi64EEvPK6__halfPKjS4_S2_PS0_iiiiPKtS7_iiiiiibS2_i,"",@"SHT_CUDA_INFO"
	.sectionflags	@""
	.align	4


	//----- nvinfo : EIATTR_CUDA_API_VERSION
	.align		4
        /*0000*/ 	.byte	0x04, 0x37
        /*0002*/ 	.short	(.L_2957 - .L_2956)
.L_2956:
        /*0004*/ 	.word	0x00000082


	//----- nvinfo : EIATTR_KPARAM_INFO
	.align		4
.L_2957:
        /*0008*/ 	.byte	0x04, 0x17
        /*000a*/ 	.short	(.L_2959 - .L_2958)
.L_2958:
        /*000c*/ 	.word	0x00000000
        /*0010*/ 	.short	0x0013
        /*0012*/ 	.short	0x0070
        /*0014*/ 	.byte	0x00, 0xf0, 0x11, 0x00


	//----- nvinfo : EIATTR_KPARAM_INFO
	.align		4
.L_2959:
        /*0018*/ 	.byte	0x04, 0x17
        /*001a*/ 	.short	(.L_2961 - .L_2960)
.L_2960:
        /*001c*/ 	.word	0x00000000
        /*0020*/ 	.short	0x0012
        /*0022*/ 	.short	0x0068
        /*0024*/ 	.byte	0x00, 0xf0, 0x21, 0x00


	//----- nvinfo : EIATTR_KPARAM_INFO
	.align		4
.L_2961:
        /*0028*/ 	.byte	0x04, 0x17
        /*002a*/ 	.short	(.L_2963 - .L_2962)
.L_2962:
        /*002c*/ 	.word	0x00000000
        /*0030*/ 	.short	0x0011
        /*0032*/ 	.short	0x0060
        /*0034*/ 	.byte	0x00, 0xf0, 0x05, 0x00


	//----- nvinfo : EIATTR_KPARAM_INFO
	.align		4
.L_2963:
        /*0038*/ 	.byte	0x04, 0x17
        /*003a*/ 	.short	(.L_2965 - .L_2964)
.L_2964:
        /*003c*/ 	.word	0x00000000
        /*0040*/ 	.short	0x0010
        /*0042*/ 	.short	0x005c
        /*0044*/ 	.byte	0x00, 0xf0, 0x11, 0x00


	//----- nvinfo : EIATTR_KPARAM_INFO
	.align		4
.L_2965:
        /*0048*/ 	.byte	0x04, 0x17
        /*004a*/ 	.short	(.L_2967 - .L_2966)
.L_2966:
        /*004c*/ 	.word	0x00000000
        /*0050*/ 	.short	0x000f
        /*0052*/ 	.short	0x0058
        /*0054*/ 	.byte	0x00, 0xf0, 0x11, 0x00


	//----- nvinfo : EIATTR_KPARAM_INFO
	.align		4
.L_2967:
        /*0058*/ 	.byte	0x04, 0x17
        /*005a*/ 	.short	(.L_2969 - .L_2968)
.L_2968:
        /*005c*/ 	.word	0x00000000
        /*0060*/ 	.short	0x000e
        /*0062*/ 	.short	0x0054
        /*0064*/ 	.byte	0x00, 0xf0, 0x11, 0x00


	//----- nvinfo : EIATTR_KPARAM_INFO
	.align		4
.L_2969:
        /*0068*/ 	.byte	0x04, 0x17
        /*006a*/ 	.short	(.L_2971 - .L_2970)
.L_2970:
        /*006c*/ 	.word	0x00000000
        /*0070*/ 	.short	0x000d
        /*0072*/ 	.short	0x0050
        /*0074*/ 	.byte	0x00, 0xf0, 0x11, 0x00


	//----- nvinfo : EIATTR_KPARAM_INFO
	.align		4
.L_2971:
        /*0078*/ 	.byte	0x04, 0x17
        /*007a*/ 	.short	(.L_2973 - .L_2972)
.L_2972:
        /*007c*/ 	.word	0x00000000
        /*0080*/ 	.short	0x000c
        /*0082*/ 	.short	0x004c
        /*0084*/ 	.byte	0x00, 0xf0, 0x11, 0x00


	//----- nvinfo : EIATTR_KPARAM_INFO
	.align		4
.L_2973:
        /*0088*/ 	.byte	0x04, 0x17
        /*008a*/ 	.short	(.L_2975 - .L_2974)
.L_2974:
        /*008c*/ 	.word	0x00000000
        /*0090*/ 	.short	0x000b
        /*0092*/ 	.short	0x0048
        /*0094*/ 	.byte	0x00, 0xf0, 0x11, 0x00


	//----- nvinfo : EIATTR_KPARAM_INFO
	.align		4
.L_2975:
        /*0098*/ 	.byte	0x04, 0x17
        /*009a*/ 	.short	(.L_2977 - .L_2976)
.L_2976:
        /*009c*/ 	.word	0x00000000
        /*00a0*/ 	.short	0x000a
        /*00a2*/ 	.short	0x0040
        /*00a4*/ 	.byte	0x00, 0xf0, 0x21, 0x00


	//----- nvinfo : EIATTR_KPARAM_INFO
	.align		4
.L_2977:
        /*00a8*/ 	.byte	0x04, 0x17
        /*00aa*/ 	.short	(.L_2979 - .L_2978)
.L_2978:
        /*00ac*/ 	.word	0x00000000
        /*00b0*/ 	.short	0x0009
        /*00b2*/ 	.short	0x0038
        /*00b4*/ 	.byte	0x00, 0xf0, 0x21, 0x00


	//----- nvinfo : EIATTR_KPARAM_INFO
	.align		4
.L_2979:
        /*00b8*/ 	.byte	0x04, 0x17
        /*00ba*/ 	.short	(.L_2981 - .L_2980)
.L_2980:
        /*00bc*/ 	.word	0x00000000
        /*00c0*/ 	.short	0x0008
        /*00c2*/ 	.short	0x0034
        /*00c4*/ 	.byte	0x00, 0xf0, 0x11, 0x00


	//----- nvinfo : EIATTR_KPARAM_INFO
	.align		4
.L_2981:
        /*00c8*/ 	.byte	0x04, 0x17
        /*00ca*/ 	.short	(.L_2983 - .L_2982)
.L_2982:
        /*00cc*/ 	.word	0x00000000
        /*00d0*/ 	.short	0x0007
        /*00d2*/ 	.short	0x0030
        /*00d4*/ 	.byte	0x00, 0xf0, 0x11, 0x00


	//----- nvinfo : EIATTR_KPARAM_INFO
	.align		4
.L_2983:
        /*00d8*/ 	.byte	0x04, 0x17
        /*00da*/ 	.short	(.L_2985 - .L_2984)
.L_2984:
        /*00dc*/ 	.word	0x00000000
        /*00e0*/ 	.short	0x0006
        /*00e2*/ 	.short	0x002c
        /*00e4*/ 	.byte	0x00, 0xf0, 0x11, 0x00


	//----- nvinfo : EIATTR_KPARAM_INFO
	.align		4
.L_2985:
        /*00e8*/ 	.byte	0x04, 0x17
        /*00ea*/ 	.short	(.L_2987 - .L_2986)
.L_2986:
        /*00ec*/ 	.word	0x00000000
        /*00f0*/ 	.short	0x0005
        /*00f2*/ 	.short	0x0028
        /*00f4*/ 	.byte	0x00, 0xf0, 0x11, 0x00


	//----- nvinfo : EIATTR_KPARAM_INFO
	.align		4
.L_2987:
        /*00f8*/ 	.byte	0x04, 0x17
        /*00fa*/ 	.short	(.L_2989 - .L_2988)
.L_2988:
        /*00fc*/ 	.word	0x00000000
        /*0100*/ 	.short	0x0004
        /*0102*/ 	.short	0x0020
        /*0104*/ 	.byte	0x00, 0xf0, 0x21, 0x00


	//----- nvinfo : EIATTR_KPARAM_INFO
	.align		4
.L_2989:
        /*0108*/ 	.byte	0x04, 0x17
        /*010a*/ 	.short	(.L_2991 - .L_2990)
.L_2990:
        /*010c*/ 	.word	0x00000000
        /*0110*/ 	.short	0x0003
        /*0112*/ 	.short	0x0018
        /*0114*/ 	.byte	0x00, 0xf0, 0x21, 0x00


	//----- nvinfo : EIATTR_KPARAM_INFO
	.align		4
.L_2991:
        /*0118*/ 	.byte	0x04, 0x17
        /*011a*/ 	.short	(.L_2993 - .L_2992)
.L_2992:
        /*011c*/ 	.word	0x00000000
        /*0120*/ 	.short	0x0002
        /*0122*/ 	.short	0x0010
        /*0124*/ 	.byte	0x00, 0xf0, 0x21, 0x00


	//----- nvinfo : EIATTR_KPARAM_INFO
	.align		4
.L_2993:
        /*0128*/ 	.byte	0x04, 0x17
        /*012a*/ 	.short	(.L_2995 - .L_2994)
.L_2994:
        /*012c*/ 	.word	0x00000000
        /*0130*/ 	.short	0x0001
        /*0132*/ 	.short	0x0008
        /*0134*/ 	.byte	0x00, 0xf0, 0x21, 0x00


	//----- nvinfo : EIATTR_KPARAM_INFO
	.align		4
.L_2995:
        /*0138*/ 	.byte	0x04, 0x17
        /*013a*/ 	.short	(.L_2997 - .L_2996)
.L_2996:
        /*013c*/ 	.word	0x00000000
        /*0140*/ 	.short	0x0000
        /*0142*/ 	.short	0x0000
        /*0144*/ 	.byte	0x00, 0xf0, 0x21, 0x00


	//----- nvinfo : EIATTR_SPARSE_MMA_MASK
	.align		4
.L_2997:
        /*0148*/ 	.byte	0x03, 0x50
        /*014a*/ 	.short	0x0000


	//----- nvinfo : EIATTR_MAXREG_COUNT
	.align		4
        /*014c*/ 	.byte	0x03, 0x1b
        /*014e*/ 	.short	0x00ff


	//----- nvinfo : EIATTR_NUM_BARRIERS
	.align		4
        /*0150*/ 	.byte	0x02, 0x4c
        /*0152*/ 	.byte	0x01
	.zero		1


	//----- nvinfo : EIATTR_MERCURY_ISA_VERSION
	.align		4
        /*0154*/ 	.byte	0x03, 0x5f
        /*0156*/ 	.short	0x0101


	//----- nvinfo : EIATTR_EXIT_INSTR_OFFSETS
	.align		4
        /*0158*/ 	.byte	0x04, 0x1c
        /*015a*/ 	.short	(.L_2999 - .L_2998)


	//   ....[0]....
.L_2998:
        /*015c*/ 	.word	0x000001e0


	//   ....[1]....
        /*0160*/ 	.word	0x00000da0


	//   ....[2]....
        /*0164*/ 	.word	0x0000dbc0


	//   ....[3]....
        /*0168*/ 	.word	0x0000dec0


	//   ....[4]....
        /*016c*/ 	.word	0x0000e010


	//   ....[5]....
        /*0170*/ 	.word	0x0000e0b0


	//   ....[6]....
        /*0174*/ 	.word	0x0000e0f0


	//----- nvinfo : EIATTR_CRS_STACK_SIZE
	.align		4
.L_2999:
        /*0178*/ 	.byte	0x04, 0x1e
        /*017a*/ 	.short	(.L_3001 - .L_3000)
.L_3000:
        /*017c*/ 	.word	0x00000000


	//----- nvinfo : EIATTR_CBANK_PARAM_SIZE
	.align		4
.L_3001:
        /*0180*/ 	.byte	0x03, 0x19
        /*0182*/ 	.short	0x0074


	//----- nvinfo : EIATTR_PARAM_CBANK
	.align		4
        /*0184*/ 	.byte	0x04, 0x0a
        /*0186*/ 	.short	(.L_3003 - .L_3002)
	.align		4
.L_3002:
        /*0188*/ 	.word	index@(.nv.constant0._Z23gemm_half_q_half_kernelILi2ELi172ELb1ELb0ELi64EEvPK6__halfPKjS4_S2_PS0_iiiiPKtS7_iiiiiibS2_i)
        /*018c*/ 	.short	0x0210
        /*018e*/ 	.short	0x0074


	//----- nvinfo : EIATTR_SW_WAR
	.align		4
.L_3003:
        /*0190*/ 	.byte	0x04, 0x36
        /*0192*/ 	.short	(.L_3005 - .L_3004)
.L_3004:
        /*0194*/ 	.word	0x00000008
.L_3005:


//--------------------- .nv.info._Z23gemm_half_q_half_kernelILi2ELi176ELb1ELb0ELi64EEvPK6__halfPKjS4_S2_PS0_iiiiPKtS7_iiiiiibS2_i --------------------------
	.section	.nv.info._Z23gemm_half_q_half_kernelILi2ELi176ELb1ELb0ELi64EEvPK6__halfPKjS4_S2_PS0_iiiiPKtS7_iiiiiibS2_i,"",@"SHT_CUDA_INFO"
	.sectionflags	@""
	.align	4


	//----- nvinfo : EIATTR_CUDA_API_VERSION
	.align		4
        /*0000*/ 	.byte	0x04, 0x37
        /*0002*/ 	.short	(.L_3007 - .L_3006)
.L_3006:
        /*0004*/ 	.word	0x00000082


	//----- nvinfo : EIATTR_KPARAM_INFO
	.align		4
.L_3007:
        /*0008*/ 	.byte	0x04, 0x17
        /*000a*/ 	.short	(.L_3009 - .L_3008)
.L_3008:
        /*000c*/ 	.word	0x00000000
        /*0010*/ 	.short	0x0013
        /*0012*/ 	.short	0x0070
        /*0014*/ 	.byte	0x00, 0xf0, 0x11, 0x00


	//----- nvinfo : EIATTR_KPARAM_INFO
	.align		4
.L_3009:
        /*0018*/ 	.byte	0x04, 0x17
        /*001a*/ 	.short	(.L_3011 - .L_3010)
.L_3010:
        /*001c*/ 	.word	0x00000000
        /*0020*/ 	.short	0x0012
        /*0022*/ 	.short	0x0068
        /*0024*/ 	.byte	0x00, 0xf0, 0x21, 0x00


	//----- nvinfo : EIATTR_KPARAM_INFO
	.align		4
.L_3011:
        /*0028*/ 	.byte	0x04, 0x17
        /*002a*/ 	.short	(.L_3013 - .L_3012)
.L_3012:
        /*002c*/ 	.word	0x00000000
        /*0030*/ 	.short	0x0011
        /*0032*/ 	.short	0x0060
        /*0034*/ 	.byte	0x00, 0xf0, 0x05, 0x00


	//----- nvinfo : EIATTR_KPARAM_INFO
	.align		4
.L_3013:
        /*0038*/ 	.byte	0x04, 0x17
        /*003a*/ 	.short	(.L_3015 - .L_3014)
.L_3014:
        /*003c*/ 	.word	0x00000000
        /*0040*/ 	.short	0x0010
        /*0042*/ 	.short	0x005c
        /*0044*/ 	.byte	0x00, 0xf0, 0x11, 0x00


	//----- nvinfo : EIATTR_KPARAM_INFO
	.align		4
.L_3015:
        /*0048*/ 	.byte	0x04, 0x17
        /*004a*/ 	.short	(.L_3017 - .L_3016)
.L_3016:
        /*004c*/ 	.word	0x00000000
        /*0050*/ 	.short	0x000f
        /*0052*/ 	.short	0x0058
        /*0054*/ 	.byte	0x00, 0xf0, 0x11, 0x00


	//----- nvinfo : EIATTR_KPARAM_INFO
	.align		4
.L_3017:
        /*0058*/ 	.byte	0x04, 0x17
        /*005a*/ 	.short	(.L_3019 - .L_3018)
.L_3018:
        /*005c*/ 	.word	0x00000000
        /*0060*/ 	.short	0x000e
        /*0062*/ 	.short	0x0054
        /*0064*/ 	.byte	0x00, 0xf0, 0x11, 0x00


	//----- nvinfo : EIATTR_KPARAM_INFO
	.align		4
.L_3019:
        /*0068*/ 	.byte	0x04, 0x17
        /*006a*/ 	.short	(.L_3021 - .L_3020)
.L_3020:
        /*006c*/ 	.word	0x00000000
        /*0070*/ 	.short	0x000d
        /*0072*/ 	.short	0x0050
        /*0074*/ 	.byte	0x00, 0xf0, 0x11, 0x00


	//----- nvinfo : EIATTR_KPARAM_INFO
	.align		4
.L_3021:
        /*0078*/ 	.byte	0x04, 0x17
        /*007a*/ 	.short	(.L_3023 - .L_3022)
.L_3022:
        /*007c*/ 	.word	0x00000000
        /*0080*/ 	.short	0x000c
        /*0082*/ 	.short	0x004c
        /*0084*/ 	.byte	0x00, 0xf0, 0x11, 0x00


	//----- nvinfo : EIATTR_KPARAM_INFO
	.align		4
.L_3023:
        /*0088*/ 	.byte	0x04, 0x17
        /*008a*/ 	.short	(.L_3025 - .L_3024)
.L_3024:
        /*008c*/ 	.word	0x00000000
        /*0090*/ 	.short	0x000b
        /*0092*/ 	.short	0x0048
        /*0094*/ 	.byte	0x00, 0xf0, 0x11, 0x00


	//----- nvinfo : EIATTR_KPARAM_INFO
	.align		4
.L_3025:
        /*0098*/ 	.byte	0x04, 0x17
        /*009a*/ 	.short	(.L_3027 - .L_3026)
.L_3026:
        /*009c*/ 	.word	0x00000000
        /*00a0*/ 	.short	0x000a
        /*00a2*/ 	.short	0x0040
        /*00a4*/ 	.byte	0x00, 0xf0, 0x21, 0x00


	//----- nvinfo : EIATTR_KPARAM_INFO
	.align		4
.L_3027:
        /*00a8*/ 	.byte	0x04, 0x17
        /*00aa*/ 	.short	(.L_3029 - .L_3028)
.L_3028:
        /*00ac*/ 	.word	0x00000000
        /*00b0*/ 	.short	0x0009
        /*00b2*/ 	.short	0x0038
        /*00b4*/ 	.byte	0x00, 0xf0, 0x21, 0x00


	//----- nvinfo : EIATTR_KPARAM_INFO
	.align		4
.L_3029:
        /*00b8*/ 	.byte	0x04, 0x17
        /*00ba*/ 	.short	(.L_3031 - .L_3030)
.L_3030:
        /*00bc*/ 	.word	0x00000000
        /*00c0*/ 	.short	0x0008
        /*00c2*/ 	.short	0x0034
        /*00c4*/ 	.byte	0x00, 0xf0, 0x11, 0x00


	//----- nvinfo : EIATTR_KPARAM_INFO
	.align		4
.L_3031:
        /*00c8*/ 	.byte	0x04, 0x17
        /*00ca*/ 	.short	(.L_3033 - .L_3032)
.L_3032:
        /*00cc*/ 	.word	0x00000000
        /*00d0*/ 	.short	0x0007
        /*00d2*/ 	.short	0x0030
        /*00d4*/ 	.byte	0x00, 0xf0, 0x11, 0x00


	//----- nvinfo : EIATTR_KPARAM_INFO
	.align		4
.L_3033:
        /*00d8*/ 	.byte	0x04, 0x17
        /*00da*/ 	.short	(.L_3035 - .L_3034)
.L_3034:
        /*00dc*/ 	.word	0x00000000
        /*00e0*/ 	.short	0x0006
        /*00e2*/ 	.short	0x002c
        /*00e4*/ 	.byte	0x00, 0xf0, 0x11, 0x00


	//----- nvinfo : EIATTR_KPARAM_INFO
	.align		4
.L_3035:
        /*00e8*/ 	.byte	0x04, 0x17
        /*00ea*/ 	.short	(.L_3037 - .L_3036)
.L_3036:
        /*00ec*/ 	.word	0x00000000
        /*00f0*/ 	.short	0x0005
        /*00f2*/ 	.short	0x0028
        /*00f4*/ 	.byte	0x00, 0xf0, 0x11, 0x00


	//----- nvinfo : EIATTR_KPARAM_INFO
	.align		4
.L_3037:
        /*00f8*/ 	.byte	0x04, 0x17
        /*00fa*/ 	.short	(.L_3039 - .L_3038)
.L_3038:
        /*00fc*/ 	.word	0x00000000
        /*0100*/ 	.short	0x0004
        /*0102*/ 	.short	0x0020
        /*0104*/ 	.byte	0x00, 0xf0, 0x21, 0x00


	//----- nvinfo : EIATTR_KPARAM_INFO
	.align		4
.L_3039:
        /*0108*/ 	.byte	0x04, 0x17
        /*010a*/ 	.short	(.L_3041 - .L_3040)
.L_3040:
        /*010c*/ 	.word	0x00000000
        /*0110*/ 	.short	0x0003
        /*0112*/ 	.short	0x0018
        /*0114*/ 	.byte	0x00, 0xf0, 0x21, 0x00


	//----- nvinfo : EIATTR_KPARAM_INFO
	.align		4
.L_3041:
        /*0118*/ 	.byte	0x04, 0x17
        /*011a*/ 	.short	(.L_3043 - .L_3042)
.L_3042:
        /*011c*/ 	.word	0x00000000
        /*0120*/ 	.short	0x0002
        /*0122*/ 	.short	0x0010
        /*0124*/ 	.byte	0x00, 0xf0, 0x21, 0x00


	//----- nvinfo : EIATTR_KPARAM_INFO
	.align		4
.L_3043:
        /*0128*/ 	.byte	0x04, 0x17
        /*012a*/ 	.short	(.L_3045 - .L_3044)
.L_3044:
        /*012c*/ 	.word	0x00000000
        /*0130*/ 	.short	0x0001
        /*0132*/ 	.short	0x0008
        /*0134*/ 	.byte	0x00, 0xf0, 0x21, 0x00


	//----- nvinfo : EIATTR_KPARAM_INFO
	.align		4
.L_3045:
        /*0138*/ 	.byte	0x04, 0x17
        /*013a*/ 	.short	(.L_3047 - .L_3046)
.L_3046:
        /*013c*/ 	.word	0x00000000
        /*0140*/ 	.short	0x0000
        /*0142*/ 	.short	0x0000
        /*0144*/ 	.byte	0x00, 0xf0, 0x21, 0x00


	//----- nvinfo : EIATTR_SPARSE_MMA_MASK
	.align		4
.L_3047:
        /*0148*/ 	.byte	0x03, 0x50
        /*014a*/ 	.short	0x0000


	//----- nvinfo : EIATTR_MAXREG_COUNT
	.align		4
        /*014c*/ 	.byte	0x03, 0x1b
        /*014e*/ 	.short	0x00ff


	//----- nvinfo : EIATTR_NUM_BARRIERS
	.align		4
        /*0150*/ 	.byte	0x02, 0x4c
        /*0152*/ 	.byte	0x01
	.zero		1


	//----- nvinfo : EIATTR_MERCURY_ISA_VERSION
	.align		4
        /*0154*/ 	.byte	0x03, 0x5f
        /*0156*/ 	.short	0x0101


	//----- nvinfo : EIATTR_EXIT_INSTR_OFFSETS
	.align		4
        /*0158*/ 	.byte	0x04, 0x1c
        /*015a*/ 	.short	(.L_3049 - .L_3048)


	//   ....[0]....
.L_3048:
        /*015c*/ 	.word	0x000001e0


	//   ....[1]....
        /*0160*/ 	.word	0x00000da0


	//   ....[2]....
        /*0164*/ 	.word	0x0000a0b0


	//   ....[3]....
        /*0168*/ 	.word	0x0000a3b0


	//   ....[4]....
        /*016c*/ 	.word	0x0000a500


	//   ....[5]....
        /*0170*/ 	.word	0x0000a5a0


	//   ....[6]....
        /*0174*/ 	.word	0x0000a5e0


	//----- nvinfo : EIATTR_CRS_STACK_SIZE
	.align		4
.L_3049:
        /*0178*/ 	.byte	0x04, 0x1e
        /*017a*/ 	.short	(.L_3051 - .L_3050)
.L_3050:
        /*017c*/ 	.word	0x00000000


	//----- nvinfo : EIATTR_CBANK_PARAM_SIZE
	.align		4
.L_3051:
        /*0180*/ 	.byte	0x03, 0x19
        /*0182*/ 	.short	0x0074


	//----- nvinfo : EIATTR_PARAM_CBANK
	.align		4
        /*0184*/ 	.byte	0x04, 0x0a
        /*0186*/ 	.short	(.L_3053 - .L_3052)
	.align		4
.L_3052:
        /*0188*/ 	.word	index@(.nv.constant0._Z23gemm_half_q_half_kernelILi2ELi176ELb1ELb0ELi64EEvPK6__halfPKjS4_S2_PS0_iiiiPKtS7_iiiiiibS2_i)
        /*018c*/ 	.short	0x0210
        /*018e*/ 	.short	0x0074


	//----- nvinfo : EIATTR_SW_WAR
	.align		4
.L_3053:
        /*0190*/ 	.byte	0x04, 0x36
        /*0192*/ 	.short	(.L_3055 - .L_3054)
.L_3054:
        /*0194*/ 	.word	0x00000008
.L_3055:


//--------------------- .nv.info._Z23gemm_half_q_half_kernelILi2ELi152ELb1ELb0ELi64EEvPK6__halfPKjS4_S2_PS0_iiiiPKtS7_iiiiiibS2_i --------------------------
	.section	.nv.info._Z23gemm_half_q_half_kernelILi2ELi152ELb1ELb0ELi64EEvPK6__halfPKjS4_S2_PS0_iiiiPKtS7_iiiiiibS2_i,"",@"SHT_CUDA_INFO"
	.sectionflags	@""
	.align	4


	//----- nvinfo : EIATTR_CUDA_API_VERSION
	.align		4
        /*0000*/ 	.byte	0x04, 0x37
        /*0002*/ 	.short	(.L_3057 - .L_3056)
.L_3056:
        /*0004*/ 	.word	0x00000082


	//----- nvinfo : EIATTR_KPARAM_INFO
	.align		4
.L_3057:
        /*0008*/ 	.byte	0x04, 0x17
        /*000a*/ 	.short	(.L_3059 - .L_3058)
.L_3058:
        /*000c*/ 	.word	0x00000000
        /*0010*/ 	.short	0x0013
        /*0012*/ 	.short	0x0070
        /*0014*/ 	.byte	0x00, 0xf0, 0x11, 0x00


	//----- nvinfo : EIATTR_KPARAM_INFO
	.align		4
.L_3059:
        /*0018*/ 	.byte	0x04, 0x17
        /*001a*/ 	.short	(.L_3061 - .L_3060)
.L_3060:
        /*001c*/ 	.word	0x00000000
        /*0020*/ 	.short	0x0012
        /*0022*/ 	.short	0x0068
        /*0024*/ 	.byte	0x00, 0xf0, 0x21, 0x00


	//----- nvinfo : EIATTR_KPARAM_INFO
	.align		4
.L_3061:
        /*0028*/ 	.byte	0x04, 0x17
        /*002a*/ 	.short	(.L_3063 - .L_3062)
.L_3062:
        /*002c*/ 	.word	0x00000000
        /*0030*/ 	.short	0x0011
        /*0032*/ 	.short	0x0060
        /*0034*/ 	.byte	0x00, 0xf0, 0x05, 0x00


	//----- nvinfo : EIATTR_KPARAM_INFO
	.align		4
.L_3063:
        /*0038*/ 	.byte	0x04, 0x17
        /*003a*/ 	.short	(.L_3065 - .L_3064)
.L_3064:
        /*003c*/ 	.word	0x00000000
        /*0040*/ 	.short	0x0010
        /*0042*/ 	.short	0x005c
        /*0044*/ 	.byte	0x00, 0xf0, 0x11, 0x00


	//----- nvinfo : EIATTR_KPARAM_INFO
	.align		4
.L_3065:
        /*0048*/ 	.byte	0x04, 0x17
        /*004a*/ 	.short	(.L_3067 - .L_3066)
.L_3066:
        /*004c*/ 	.word	0x00000000
        /*0050*/ 	.short	0x000f
        /*0052*/ 	.short	0x0058
        /*0054*/ 	.byte	0x00, 0xf0, 0x11, 0x00


	//----- nvinfo : EIATTR_KPARAM_INFO
	.align		4
.L_3067:
        /*0058*/ 	.byte	0x04, 0x17
        /*005a*/ 	.short	(.L_3069 - .L_3068)
.L_3068:
        /*005c*/ 	.word	0x00000000
        /*0060*/ 	.short	0x000e
        /*0062*/ 	.short	0x0054
        /*0064*/ 	.byte	0x00, 0xf0, 0x11, 0x00


	//----- nvinfo : EIATTR_KPARAM_INFO
	.align		4
.L_3069:
        /*0068*/ 	.byte	0x04, 0x17
        /*006a*/ 	.short	(.L_3071 - .L_3070)
.L_3070:
        /*006c*/ 	.word	0x00000000
        /*0070*/ 	.short	0x000d
        /*0072*/ 	.short	0x0050
        /*0074*/ 	.byte	0x00, 0xf0, 0x11, 0x00


	//----- nvinfo : EIATTR_KPARAM_INFO
	.align		4
.L_3071:
        /*0078*/ 	.byte	0x04, 0x17
        /*007a*/ 	.short	(.L_3073 - .L_3072)
.L_3072:
        /*007c*/ 	.word	0x00000000
        /*0080*/ 	.short	0x000c
        /*0082*/ 	.short	0x004c
        /*0084*/ 	.byte	0x00, 0xf0, 0x11, 0x00


	//----- nvinfo : EIATTR_KPARAM_INFO
	.align		4
.L_3073:
        /*0088*/ 	.byte	0x04, 0x17
        /*008a*/ 	.short	(.L_3075 - .L_3074)
.L_3074:
        /*008c*/ 	.word	0x00000000
        /*0090*/ 	.short	0x000b
        /*0092*/ 	.short	0x0048
        /*0094*/ 	.byte	0x00, 0xf0, 0x11, 0x00


	//----- nvinfo : EIATTR_KPARAM_INFO
	.align		4
.L_3075:
        /*0098*/ 	.byte	0x04, 0x17
        /*009a*/ 	.short	(.L_3077 - .L_3076)
.L_3076:
        /*009c*/ 	.word	0x00000000
        /*00a0*/ 	.short	0x000a
        /*00a2*/ 	.short	0x0040
        /*00a4*/ 	.byte	0x00, 0xf0, 0x21, 0x00


	//----- nvinfo : EIATTR_KPARAM_INFO
	.align		4
.L_3077:
        /*00a8*/ 	.byte	0x04, 0x17
        /*00aa*/ 	.short	(.L_3079 - .L_3078)
.L_3078:
        /*00ac*/ 	.word	0x00000000
        /*00b0*/ 	.short	0x0009
        /*00b2*/ 	.short	0x0038
        /*00b4*/ 	.byte	0x00, 0xf0, 0x21, 0x00


	//----- nvinfo : EIATTR_KPARAM_INFO
	.align		4
.L_3079:
        /*00b8*/ 	.byte	0x04, 0x17
        /*00ba*/ 	.short	(.L_3081 - .L_3080)
.L_3080:
        /*00bc*/ 	.word	0x00000000
        /*00c0*/ 	.short	0x0008
        /*00c2*/ 	.short	0x0034
        /*00c4*/ 	.byte	0x00, 0xf0, 0x11, 0x00


	//----- nvinfo : EIATTR_KPARAM_INFO
	.align		4
.L_3081:
        /*00c8*/ 	.byte	0x04, 0x17
        /*00ca*/ 	.short	(.L_3083 - .L_3082)
.L_3082:
        /*00cc*/ 	.word	0x00000000
        /*00d0*/ 	.short	0x0007
        /*00d2*/ 	.short	0x0030
        /*00d4*/ 	.byte	0x00, 0xf0, 0x11, 0x00


	//----- nvinfo : EIATTR_KPARAM_INFO
	.align		4
.L_3083:
        /*00d8*/ 	.byte	0x04, 0x17
        /*00da*/ 	.short	(.L_3085 - .L_3084)
.L_3084:
        /*00dc*/ 	.word	0x00000000
        /*00e0*/ 	.short	0x0006
        /*00e2*/ 	.short	0x002c
        /*00e4*/ 	.byte	0x00, 0xf0, 0x11, 0x00


	//----- nvinfo : EIATTR_KPARAM_INFO
	.align		4
.L_3085:
        /*00e8*/ 	.byte	0x04, 0x17
        /*00ea*/ 	.short	(.L_3087 - .L_3086)
.L_3086:
        /*00ec*/ 	.word	0x00000000
        /*00f0*/ 	.short	0x0005
        /*00f2*/ 	.short	0x0028
        /*00f4*/ 	.byte	0x00, 0xf0, 0x11, 0x00


	//----- nvinfo : EIATTR_KPARAM_INFO
	.align		4
.L_3087:
        /*00f8*/ 	.byte	0x04, 0x17
        /*00fa*/ 	.short	(.L_3089 - .L_3088)
.L_3088:
        /*00fc*/ 	.word	0x00000000
        /*0100*/ 	.short	0x0004
        /*0102*/ 	.short	0x0020
        /*0104*/ 	.byte	0x00, 0xf0, 0x21, 0x00


	//----- nvinfo : EIATTR_KPARAM_INFO
	.align		4
.L_3089:
        /*0108*/ 	.byte	0x04, 0x17
        /*010a*/ 	.short	(.L_3091 - .L_3090)
.L_3090:
        /*010c*/ 	.word	0x00000000
        /*0110*/ 	.short	0x0003
        /*0112*/ 	.short	0x0018
        /*0114*/ 	.byte	0x00, 0xf0, 0x21, 0x00


	//----- nvinfo : EIATTR_KPARAM_INFO
	.align		4
.L_3091:
        /*0118*/ 	.byte	0x04, 0x17
        /*011a*/ 	.short	(.L_3093 - .L_3092)
.L_3092:
        /*011c*/ 	.word	0x00000000
        /*0120*/ 	.short	0x0002
        /*0122*/ 	.short	0x0010
        /*0124*/ 	.byte	0x00, 0xf0, 0x21, 0x00


	//----- nvinfo : EIATTR_KPARAM_INFO
	.align		4
.L_3093:
        /*0128*/ 	.byte	0x04, 0x17
        /*012a*/ 	.short	(.L_3095 - .L_3094)
.L_3094:
        /*012c*/ 	.word	0x00000000
        /*0130*/ 	.short	0x0001
        /*0132*/ 	.short	0x0008
        /*0134*/ 	.byte	0x00, 0xf0, 0x21, 0x00


	//----- nvinfo : EIATTR_KPARAM_INFO
	.align		4
.L_3095:
        /*0138*/ 	.byte	0x04, 0x17
        /*013a*/ 	.short	(.L_3097 - .L_3096)
.L_3096:
        /*013c*/ 	.word	0x00000000
        /*0140*/ 	.short	0x0000
        /*0142*/ 	.short	0x0000
        /*0144*/ 	.byte	0x00, 0xf0, 0x21, 0x00


	//----- nvinfo : EIATTR_SPARSE_MMA_MASK
	.align		4
.L_3097:
        /*0148*/ 	.byte	0x03, 0x50
        /*014a*/ 	.short	0x0000


	//----- nvinfo : EIATTR_MAXREG_COUNT
	.align		4
        /*014c*/ 	.byte	0x03, 0x1b
        /*014e*/ 	.short	0x00ff


	//----- nvinfo : EIATTR_NUM_BARRIERS
	.align		4
        /*0150*/ 	.byte	0x02, 0x4c
        /*0152*/ 	.byte	0x01
	.zero		1


	//----- nvinfo : EIATTR_MERCURY_ISA_VERSION
	.align		4
        /*0154*/ 	.byte	0x03, 0x5f
        /*0156*/ 	.short	0x0101


	//----- nvinfo : EIATTR_EXIT_INSTR_OFFSETS
	.align		4
        /*0158*/ 	.byte	0x04, 0x1c
        /*015a*/ 	.short	(.L_3099 - .L_3098)


	//   ....[0]....
.L_3098:
        /*015c*/ 	.word	0x000001e0


	//   ....[1]....
        /*0160*/ 	.word	0x00000da0


	//   ....[2]....
        /*0164*/ 	.word	0x0000be60


	//   ....[3]....
        /*0168*/ 	.word	0x0000c160


	//   ....[4]....
        /*016c*/ 	.word	0x0000c2b0


	//   ....[5]....
        /*0170*/ 	.word	0x0000c350


	//   ....[6]....
        /*0174*/ 	.word	0x0000c390


	//----- nvinfo : EIATTR_CRS_STACK_SIZE
	.align		4
.L_3099:
        /*0178*/ 	.byte	0x04, 0x1e
        /*017a*/ 	.short	(.L_3101 - .L_3100)
.L_3100:
        /*017c*/ 	.word	0x00000000


	//----- nvinfo : EIATTR_CBANK_PARAM_SIZE
	.align		4
.L_3101:
        /*0180*/ 	.byte	0x03, 0x19
        /*0182*/ 	.short	0x0074


	//----- nvinfo : EIATTR_PARAM_CBANK
	.align		4
        /*0184*/ 	.byte	0x04, 0x0a
        /*0186*/ 	.short	(.L_3103 - .L_3102)
	.align		4
.L_3102:
        /*0188*/ 	.word	index@(.nv.constant0._Z23gemm_half_q_half_kernelILi2ELi152ELb1ELb0ELi64EEvPK6__halfPKjS4_S2_PS0_iiiiPKtS7_iiiiiibS2_i)
        /*018c*/ 	.short	0x0210
        /*018e*/ 	.short	0x0074


	//----- nvinfo : EIATTR_SW_WAR
	.align		4
.L_3103:
        /*0190*/ 	.byte	0x04, 0x36
        /*0192*/ 	.short	(.L_3105 - .L_3104)
.L_3104:
        /*0194*/ 	.word	0x00000008
.L_3105:


//--------------------- .nv.info._Z23gemm_half_q_half_kernelILi2ELi140ELb1ELb0ELi64EEvPK6__halfPKjS4_S2_PS0_iiiiPKtS7_iiiiiibS2_i --------------------------
	.section	.nv.info._Z23gemm_half_q_half_kernelILi2ELi140ELb1ELb0ELi64EEvPK6__halfPKjS4_S2_PS0_iiiiPKtS7_iiiiiibS2_i,"",@"SHT_CUDA_INFO"
	.sectionflags	@""
	.align	4


	//----- nvinfo : EIATTR_CUDA_API_VERSION
	.align		4
        /*0000*/ 	.byte	0x04, 0x37
        /*0002*/ 	.short	(.L_3107 - .L_3106)
.L_3106:
        /*0004*/ 	.word	0x00000082


	//----- nvinfo : EIATTR_KPARAM_INFO
	.align		4
.L_3107:
        /*0008*/ 	.byte	0x04, 0x17
        /*000a*/ 	.short	(.L_3109 - .L_3108)
.L_3108:
        /*000c*/ 	.word	0x00000000
        /*0010*/ 	.short	0x0013
        /*0012*/ 	.short	0x0070
        /*0014*/ 	.byte	0x00, 0xf0, 0x11, 0x00


	//----- nvinfo : EIATTR_KPARAM_INFO
	.align		4
.L_3109:
        /*0018*/ 	.byte	0x04, 0x17
        /*001a*/ 	.short	(.L_3111 - .L_3110)
.L_3110:
        /*001c*/ 	.word	0x00000000
        /*0020*/ 	.short	0x0012
        /*0022*/ 	.short	0x0068
        /*0024*/ 	.byte	0x00, 0xf0, 0x21, 0x00


	//----- nvinfo : EIATTR_KPARAM_INFO
	.align		4
.L_3111:
        /*0028*/ 	.byte	0x04, 0x17
        /*002a*/ 	.short	(.L_3113 - .L_3112)
.L_3112:
        /*002c*/ 	.word	0x00000000
        /*0030*/ 	.short	0x0011
        /*0032*/ 	.short	0x0060
        /*0034*/ 	.byte	0x00, 0xf0, 0x05, 0x00


	//----- nvinfo : EIATTR_KPARAM_INFO
	.align		4
.L_3113:
        /*0038*/ 	.byte	0x04, 0x17
        /*003a*/ 	.short	(.L_3115 - .L_3114)
.L_3114:
        /*003c*/ 	.word	0x00000000
        /*0040*/ 	.short	0x0010
        /*0042*/ 	.short	0x005c
        /*0044*/ 	.byte	0x00, 0xf0, 0x11, 0x00


	//----- nvinfo : EIATTR_KPARAM_INFO
	.align		4
.L_3115:
        /*0048*/ 	.byte	0x04, 0x17
        /*004a*/ 	.short	(.L_3117 - .L_3116)
.L_3116:
        /*004c*/ 	.word	0x00000000
        /*0050*/ 	.short	0x000f
        /*0052*/ 	.short	0x0058
        /*0054*/ 	.byte	0x00, 0xf0, 0x11, 0x00


	//----- nvinfo : EIATTR_KPARAM_INFO
	.align		4
.L_3117:
        /*0058*/ 	.byte	0x04, 0x17
        /*005a*/ 	.short	(.L_3119 - .L_3118)
.L_3118:
        /*005c*/ 	.word	0x00000000
        /*0060*/ 	.short	0x000e
        /*0062*/ 	.short	0x0054
        /*0064*/ 	.byte	0x00, 0xf0, 0x11, 0x00


	//----- nvinfo : EIATTR_KPARAM_INFO
	.align		4
.L_3119:
        /*0068*/ 	.byte	0x04, 0x17
        /*006a*/ 	.short	(.L_3121 - .L_3120)
.L_3120:
        /*006c*/ 	.word	0x00000000
        /*0070*/ 	.short	0x000d
        /*0072*/ 	.short	0x0050
        /*0074*/ 	.byte	0x00, 0xf0, 0x11, 0x00


	//----- nvinfo : EIATTR_KPARAM_INFO
	.align		4
.L_3121:
        /*0078*/ 	.byte	0x04, 0x17
        /*007a*/ 	.short	(.L_3123 - .L_3122)
.L_3122:
        /*007c*/ 	.word	0x00000000
        /*0080*/ 	.short	0x000c
        /*0082*/ 	.short	0x004c
        /*0084*/ 	.byte	0x00, 0xf0, 0x11, 0x00


	//----- nvinfo : EIATTR_KPARAM_INFO
	.align		4
.L_3123:
        /*0088*/ 	.byte	0x04, 0x17
        /*008a*/ 	.short	(.L_3125 - .L_3124)
.L_3124:
        /*008c*/ 	.word	0x00000000
        /*0090*/ 	.short	0x000b
        /*0092*/ 	.short	0x0048
        /*0094*/ 	.byte	0x00, 0xf0, 0x11, 0x00


	//----- nvinfo : EIATTR_KPARAM_INFO
	.align		4
.L_3125:
        /*0098*/ 	.byte	0x04, 0x17
        /*009a*/ 	.short	(.L_3127 - .L_3126)
.L_3126:
        /*009c*/ 	.word	0x00000000
        /*00a0*/ 	.short	0x000a
        /*00a2*/ 	.short	0x0040
        /*00a4*/ 	.byte	0x00, 0xf0, 0x21, 0x00


	//----- nvinfo : EIATTR_KPARAM_INFO
	.align		4
.L_3127:
        /*00a8*/ 	.byte	0x04, 0x17
        /*00aa*/ 	.short	(.L_3129 - .L_3128)
.L_3128:
        /*00ac*/ 	.word	0x00000000
        /*00b0*/ 	.short	0x0009
        /*00b2*/ 	.short	0x0038
        /*00b4*/ 	.byte	0x00, 0xf0, 0x21, 0x00


	//----- nvinfo : EIATTR_KPARAM_INFO
	.align		4
.L_3129:
        /*00b8*/ 	.byte	0x04, 0x17
        /*00ba*/ 	.short	(.L_3131 - .L_3130)
.L_3130:
        /*00bc*/ 	.word	0x00000000
        /*00c0*/ 	.short	0x0008
        /*00c2*/ 	.short	0x0034
        /*00c4*/ 	.byte	0x00, 0xf0, 0x11, 0x00


	//----- nvinfo : EIATTR_KPARAM_INFO
	.align		4
.L_3131:
        /*00c8*/ 	.byte	0x04, 0x17
        /*00ca*/ 	.short	(.L_3133 - .L_3132)
.L_3132:
        /*00cc*/ 	.word	0x00000000
        /*00d0*/ 	.short	0x0007
        /*00d2*/ 	.short	0x0030
        /*00d4*/ 	.byte	0x00, 0xf0, 0x11, 0x00


	//----- nvinfo : EIATTR_KPARAM_INFO
	.align		4
.L_3133:
        /*00d8*/ 	.byte	0x04, 0x17
        /*00da*/ 	.short	(.L_3135 - .L_3134)
.L_3134:
        /*00dc*/ 	.word	0x00000000
        /*00e0*/ 	.short	0x0006
        /*00e2*/ 	.short	0x002c
        /*00e4*/ 	.byte	0x00, 0xf0, 0x11, 0x00


	//----- nvinfo : EIATTR_KPARAM_INFO
	.align		4
.L_3135:
        /*00e8*/ 	.byte	0x04, 0x17
        /*00ea*/ 	.short	(.L_3137 - .L_3136)
.L_3136:
        /*00ec*/ 	.word	0x00000000
        /*00f0*/ 	.short	0x0005
        /*00f2*/ 	.short	0x0028
        /*00f4*/ 	.byte	0x00, 0xf0, 0x11, 0x00


	//----- nvinfo : EIATTR_KPARAM_INFO
	.align		4
.L_3137:
        /*00f8*/ 	.byte	0x04, 0x17
        /*00fa*/ 	.short	(.L_3139 - .L_3138)
.L_3138:
        /*00fc*/ 	.word	0x00000000
        /*0100*/ 	.short	0x0004
        /*0102*/ 	.short	0x0020
        /*0104*/ 	.byte	0x00, 0xf0, 0x21, 0x00


	//----- nvinfo : EIATTR_KPARAM_INFO
	.align		4
.L_3139:
        /*0108*/ 	.byte	0x04, 0x17
        /*010a*/ 	.short	(.L_3141 - .L_3140)
.L_3140:
        /*010c*/ 	.word	0x00000000
        /*0110*/ 	.short	0x0003
        /*0112*/ 	.short	0x0018
        /*0114*/ 	.byte	0x00, 0xf0, 0x21, 0x00


	//----- nvinfo : EIATTR_KPARAM_INFO
	.align		4
.L_3141:
        /*0118*/ 	.byte	0x04, 0x17
        /*011a*/ 	.short	(.L_3143 - .L_3142)
.L_3142:
        /*011c*/ 	.word	0x00000000
        /*0120*/ 	.short	0x0002
        /*0122*/ 	.short	0x0010
        /*0124*/ 	.byte	0x00, 0xf0, 0x21, 0x00


	//----- nvinfo : EIATTR_KPARAM_INFO
	.align		4
.L_3143:
        /*0128*/ 	.byte	0x04, 0x17
        /*012a*/ 	.short	(.L_3145 - .L_3144)
.L_3144:
        /*012c*/ 	.word	0x00000000
        /*0130*/ 	.short	0x0001
        /*0132*/ 	.short	0x0008
        /*0134*/ 	.byte	0x00, 0xf0, 0x21, 0x00


	//----- nvinfo : EIATTR_KPARAM_INFO
	.align		4
.L_3145:
        /*0138*/ 	.byte	0x04, 0x17
        /*013a*/ 	.short	(.L_3147 - .L_3146)
.L_3146:
        /*013c*/ 	.word	0x00000000
        /*0140*/ 	.short	0x0000
        /*0142*/ 	.short	0x0000
        /*0144*/ 	.byte	0x00, 0xf0, 0x21, 0x00


	//----- nvinfo : EIATTR_SPARSE_MMA_MASK
	.align		4
.L_3147:
        /*0148*/ 	.byte	0x03, 0x50
        /*014a*/ 	.short	0x0000


	//----- nvinfo : EIATTR_MAXREG_COUNT
	.align		4
        /*014c*/ 	.byte	0x03, 0x1b
        /*014e*/ 	.short	0x00ff


	//----- nvinfo : EIATTR_NUM_BARRIERS
	.align		4
        /*0150*/ 	.byte	0x02, 0x4c
        /*0152*/ 	.byte	0x01
	.zero		1


	//----- nvinfo : EIATTR_MERCURY_ISA_VERSION
	.align		4
        /*0154*/ 	.byte	0x03, 0x5f
        /*0156*/ 	.short	0x0101


	//----- nvinfo : EIATTR_EXIT_INSTR_OFFSETS
	.align		4
        /*0158*/ 	.byte	0x04, 0x1c
        /*015a*/ 	.short	(.L_3149 - .L_3148)


	//   ....[0]....
.L_3148:
        /*015c*/ 	.word	0x000001e0


	//   ....[1]....
        /*0160*/ 	.word	0x00000da0


	//   ....[2]....
        /*0164*/ 	.word	0x0000bc80


	//   ....[3]....
        /*0168*/ 	.word	0x0000bf80


	//   ....[4]....
        /*016c*/ 	.word	0x0000c0d0


	//   ....[5]....
        /*0170*/ 	.word	0x0000c170


	//   ....[6]....
        /*0174*/ 	.word	0x0000c1b0


	//----- nvinfo : EIATTR_CRS_STACK_SIZE
	.align		4
.L_3149:
        /*0178*/ 	.byte	0x04, 0x1e
        /*017a*/ 	.short	(.L_3151 - .L_3150)
.L_3150:
        /*017c*/ 	.word	0x00000000


	//----- nvinfo : EIATTR_CBANK_PARAM_SIZE
	.align		4
.L_3151:
        /*0180*/ 	.byte	0x03, 0x19
        /*0182*/ 	.short	0x0074


	//----- nvinfo : EIATTR_PARAM_CBANK
	.align		4
        /*0184*/ 	.byte	0x04, 0x0a
        /*0186*/ 	.short	(.L_3153 - .L_3152)
	.align		4
.L_3152:
        /*0188*/ 	.word	index@(.nv.constant0._Z23gemm_half_q_half_kernelILi2ELi140ELb1ELb0ELi64EEvPK6__halfPKjS4_S2_PS0_iiiiPKtS7_iiiiiibS2_i)
        /*018c*/ 	.short	0x0210
        /*018e*/ 	.short	0x0074


	//----- nvinfo : EIATTR_SW_WAR
	.align		4
.L_3153:
        /*0190*/ 	.byte	0x04, 0x36
        /*0192*/ 	.short	(.L_3155 - .L_3154)
.L_3154:
        /*0194*/ 	.word	0x00000008
.L_3155:


//--------------------- .nv.info._Z23gemm_half_q_half_kernelILi2ELi20ELb1ELb0ELi64EEvPK6__halfPKjS4_S2_PS0_iiiiPKtS7_iiiiiibS2_i --------------------------
	.section	.nv.info._Z23gemm_half_q_half_kernelILi2ELi20ELb1ELb0ELi64EEvPK6__halfPKjS4_S2_PS0_iiiiPKtS7_iiiiiibS2_i,"",@"SHT_CUDA_INFO"
	.sectionflags	@""
	.align	4


	//----- nvinfo : EIATTR_CUDA_API_VERSION
	.align		4
        /*0000*/ 	.byte	0x04, 0x37
        /*0002*/ 	.short	(.L_3157 - .L_3156)
.L_3156:
        /*0004*/ 	.word	0x00000082


	//----- nvinfo : EIATTR_KPARAM_INFO
	.align		4
.L_3157:
        /*0008*/ 	.byte	0x04, 0x17
        /*000a*/ 	.short	(.L_3159 - .L_3158)
.L_3158:
        /*000c*/ 	.word	0x00000000
        /*0010*/ 	.short	0x0013
        /*0012*/ 	.short	0x0070
        /*0014*/ 	.byte	0x00, 0xf0, 0x11, 0x00


	//----- nvinfo : EIATTR_KPARAM_INFO
	.align		4
.L_3159:
        /*0018*/ 	.byte	0x04, 0x17
        /*001a*/ 	.short	(.L_3161 - .L_3160)
.L_3160:
        /*001c*/ 	.word	0x00000000
        /*0020*/ 	.short	0x0012
        /*0022*/ 	.short	0x0068
        /*0024*/ 	.byte	0x00, 0xf0, 0x21, 0x00


	//----- nvinfo : EIATTR_KPARAM_INFO
	.align		4
.L_3161:
        /*0028*/ 	.byte	0x04, 0x17
        /*002a*/ 	.short	(.L_3163 - .L_3162)
.L_3162:
        /*002c*/ 	.word	0x00000000
        /*0030*/ 	.short	0x0011
        /*0032*/ 	.short	0x0060
        /*0034*/ 	.byte	0x00, 0xf0, 0x05, 0x00


	//----- nvinfo : EIATTR_KPARAM_INFO
	.align		4
.L_3163:
        /*0038*/ 	.byte	0x04, 0x17
        /*003a*/ 	.short	(.L_3165 - .L_3164)
.L_3164:
        /*003c*/ 	.word	0x00000000
        /*0040*/ 	.short	0x0010
        /*0042*/ 	.short	0x005c
        /*0044*/ 	.byte	0x00, 0xf0, 0x11, 0x00


	//----- nvinfo : EIATTR_KPARAM_INFO
	.align		4
.L_3165:
        /*0048*/ 	.byte	0x04, 0x17
        /*004a*/ 	.short	(.L_3167 - .L_3166)
.L_3166:
        /*004c*/ 	.word	0x00000000
        /*0050*/ 	.short	0x000f
        /*0052*/ 	.short	0x0058
        /*0054*/ 	.byte	0x00, 0xf0, 0x11, 0x00


	//----- nvinfo : EIATTR_KPARAM_INFO
	.align		4
.L_3167:
        /*0058*/ 	.byte	0x04, 0x17
        /*005a*/ 	.short	(.L_3169 - .L_3168)
.L_3168:
        /*005c*/ 	.word	0x00000000
        /*0060*/ 	.short	0x000e
        /*0062*/ 	.short	0x0054
        /*0064*/ 	.byte	0x00, 0xf0, 0x11, 0x00


	//----- nvinfo : EIATTR_KPARAM_INFO
	.align		4
.L_3169:
        /*0068*/ 	.byte	0x04, 0x17
        /*006a*/ 	.short	(.L_3171 - .L_3170)
.L_3170:
        /*006c*/ 	.word	0x00000000
        /*0070*/ 	.short	0x000d
        /*0072*/ 	.short	0x0050
        /*0074*/ 	.byte	0x00, 0xf0, 0x11, 0x00


	//----- nvinfo : EIATTR_KPARAM_INFO
	.align		4
.L_3171:
        /*0078*/ 	.byte	0x04, 0x17
        /*007a*/ 	.short	(.L_3173 - .L_3172)
.L_3172:
        /*007c*/ 	.word	0x00000000
        /*0080*/ 	.short	0x000c
        /*0082*/ 	.short	0x004c
        /*0084*/ 	.byte	0x00, 0xf0, 0x11, 0x00


	//----- nvinfo : EIATTR_KPARAM_INFO
	.align		4
.L_3173:
        /*0088*/ 	.byte	0x04, 0x17
        /*008a*/ 	.short	(.L_3175 - .L_3174)
.L_3174:
        /*008c*/ 	.word	0x00000000
        /*0090*/ 	.short	0x000b
        /*0092*/ 	.short	0x0048
        /*0094*/ 	.byte	0x00, 0xf0, 0x11, 0x00


	//----- nvinfo : EIATTR_KPARAM_INFO
	.align		4
.L_3175:
        /*0098*/ 	.byte	0x04, 0x17
        /*009a*/ 	.short	(.L_3177 - .L_3176)
.L_3176:
        /*009c*/ 	.word	0x00000000
        /*00a0*/ 	.short	0x000a
        /*00a2*/ 	.short	0x0040
        /*00a4*/ 	.byte	0x00, 0xf0, 0x21, 0x00


	//----- nvinfo : EIATTR_KPARAM_INFO
	.align		4
.L_3177:
        /*00a8*/ 	.byte	0x04, 0x17
        /*00aa*/ 	.short	(.L_3179 - .L_3178)
.L_3178:
        /*00ac*/ 	.word	0x00000000
        /*00b0*/ 	.short	0x0009
        /*00b2*/ 	.short	0x0038
        /*00b4*/ 	.byte	0x00, 0xf0, 0x21, 0x00


	//----- nvinfo : EIATTR_KPARAM_INFO
	.align		4
.L_3179:
        /*00b8*/ 	.byte	0x04, 0x17
        /*00ba*/ 	.short	(.L_3181 - .L_3180)
.L_3180:
        /*00bc*/ 	.word	0x00000000
        /*00c0*/ 	.short	0x0008
        /*00c2*/ 	.short	0x0034
        /*00c4*/ 	.byte	0x00, 0xf0, 0x11, 0x00


	//----- nvinfo : EIATTR_KPARAM_INFO
	.align		4
.L_3181:
        /*00c8*/ 	.byte	0x04, 0x17
        /*00ca*/ 	.short	(.L_3183 - .L_3182)
.L_3182:
        /*00cc*/ 	.word	0x00000000
        /*00d0*/ 	.short	0x0007
        /*00d2*/ 	.short	0x0030
        /*00d4*/ 	.byte	0x00, 0xf0, 0x11, 0x00


	//----- nvinfo : EIATTR_KPARAM_INFO
	.align		4
.L_3183:
        /*00d8*/ 	.byte	0x04, 0x17
        /*00da*/ 	.short	(.L_3185 - .L_3184)
.L_3184:
        /*00dc*/ 	.word	0x00000000
        /*00e0*/ 	.short	0x0006
        /*00e2*/ 	.short	0x002c
        /*00e4*/ 	.byte	0x00, 0xf0, 0x11, 0x00


	//----- nvinfo : EIATTR_KPARAM_INFO
	.align		4
.L_3185:
        /*00e8*/ 	.byte	0x04, 0x17
        /*00ea*/ 	.short	(.L_3187 - .L_3186)
.L_3186:
        /*00ec*/ 	.word	0x00000000
        /*00f0*/ 	.short	0x0005
        /*00f2*/ 	.short	0x0028
        /*00f4*/ 	.byte	0x00, 0xf0, 0x11, 0x00


	//----- nvinfo : EIATTR_KPARAM_INFO
	.align		4
.L_3187:
        /*00f8*/ 	.byte	0x04, 0x17
        /*00fa*/ 	.short	(.L_3189 - .L_3188)
.L_3188:
        /*00fc*/ 	.word	0x00000000
        /*0100*/ 	.short	0x0004
        /*0102*/ 	.short	0x0020
        /*0104*/ 	.byte	0x00, 0xf0, 0x21, 0x00


	//----- nvinfo : EIATTR_KPARAM_INFO
	.align		4
.L_3189:
        /*0108*/ 	.byte	0x04, 0x17
        /*010a*/ 	.short	(.L_3191 - .L_3190)
.L_3190:
        /*010c*/ 	.word	0x00000000
        /*0110*/ 	.short	0x0003
        /*0112*/ 	.short	0x0018
        /*0114*/ 	.byte	0x00, 0xf0, 0x21, 0x00


	//----- nvinfo : EIATTR_KPARAM_INFO
	.align		4
.L_3191:
        /*0118*/ 	.byte	0x04, 0x17
        /*011a*/ 	.short	(.L_3193 - .L_3192)
.L_3192:
        /*011c*/ 	.word	0x00000000
        /*0120*/ 	.short	0x0002
        /*0122*/ 	.short	0x0010
        /*0124*/ 	.byte	0x00, 0xf0, 0x21, 0x00


	//----- nvinfo : EIATTR_KPARAM_INFO
	.align		4
.L_3193:
        /*0128*/ 	.byte	0x04, 0x17
        /*012a*/ 	.short	(.L_3195 - .L_3194)
.L_3194:
        /*012c*/ 	.word	0x00000000
        /*0130*/ 	.short	0x0001
        /*0132*/ 	.short	0x0008
        /*0134*/ 	.byte	0x00, 0xf0, 0x21, 0x00


	//----- nvinfo : EIATTR_KPARAM_INFO
	.align		4
.L_3195:
        /*0138*/ 	.byte	0x04, 0x17
        /*013a*/ 	.short	(.L_3197 - .L_3196)
.L_3196:
        /*013c*/ 	.word	0x00000000
        /*0140*/ 	.short	0x0000
        /*0142*/ 	.short	0x0000
        /*0144*/ 	.byte	0x00, 0xf0, 0x21, 0x00


	//----- nvinfo : EIATTR_SPARSE_MMA_MASK
	.align		4
.L_3197:
        /*0148*/ 	.byte	0x03, 0x50
        /*014a*/ 	.short	0x0000


	//----- nvinfo : EIATTR_MAXREG_COUNT
	.align		4
        /*014c*/ 	.byte	0x03, 0x1b
        /*014e*/ 	.short	0x00ff


	//----- nvinfo : EIATTR_NUM_BARRIERS
	.align		4
        /*0150*/ 	.byte	0x02, 0x4c
        /*0152*/ 	.byte	0x01
	.zero		1


	//----- nvinfo : EIATTR_MERCURY_ISA_VERSION
	.align		4
        /*0154*/ 	.byte	0x03, 0x5f
        /*0156*/ 	.short	0x0101


	//----- nvinfo : EIATTR_EXIT_INSTR_OFFSETS
	.align		4
        /*0158*/ 	.byte	0x04, 0x1c
        /*015a*/ 	.short	(.L_3199 - .L_3198)


	//   ....[0]....
.L_3198:
        /*015c*/ 	.word	0x000001e0


	//   ....[1]....
        /*0160*/ 	.word	0x00000910


	//   ....[2]....
        /*0164*/ 	.word	0x00004a30


	//   ....[3]....
        /*0168*/ 	.word	0x00004d40


	//   ....[4]....
        /*016c*/ 	.word	0x00004e90


	//   ....[5]....
        /*0170*/ 	.word	0x00004f30


	//   ....[6]....
        /*0174*/ 	.word	0x00004f70


	//----- nvinfo : EIATTR_CRS_STACK_SIZE
	.align		4
.L_3199:
        /*0178*/ 	.byte	0x04, 0x1e
        /*017a*/ 	.short	(.L_3201 - .L_3200)
.L_3200:
        /*017c*/ 	.word	0x00000000


	//----- nvinfo : EIATTR_CBANK_PARAM_SIZE
	.align		4
.L_3201:
        /*0180*/ 	.byte	0x03, 0x19
        /*0182*/ 	.short	0x0074


	//----- nvinfo : EIATTR_PARAM_CBANK
	.align		4
        /*0184*/ 	.byte	0x04, 0x0a
        /*0186*/ 	.short	(.L_3203 - .L_3202)
	.align		4
.L_3202:
        /*0188*/ 	.word	index@(.nv.constant0._Z23gemm_half_q_half_kernelILi2ELi20ELb1ELb0ELi64EEvPK6__halfPKjS4_S2_PS0_iiiiPKtS7_iiiiiibS2_i)
        /*018c*/ 	.short	0x0210
        /*018e*/ 	.short	0x0074


	//----- nvinfo : EIATTR_SW_WAR
	.align		4
.L_3203:
        /*0190*/ 	.byte	0x04, 0x36
        /*0192*/ 	.short	(.L_3205 - .L_3204)
.L_3204:
        /*0194*/ 	.word	0x00000008
.L_3205:


//--------------------- .nv.info._Z23gemm_half_q_half_kernelILi2ELi38ELb1ELb0ELi64EEvPK6__halfPKjS4_S2_PS0_iiiiPKtS7_iiiiiibS2_i --------------------------
	.section	.nv.info._Z23gemm_half_q_half_kernelILi2ELi38ELb1ELb0ELi64EEvPK6__halfPKjS4_S2_PS0_iiiiPKtS7_iiiiiibS2_i,"",@"SHT_CUDA_INFO"
	.sectionflags	@""
	.align	4


	//----- nvinfo : EIATTR_CUDA_API_VERSION
	.align		4
        /*0000*/ 	.byte	0x04, 0x37
        /*0002*/ 	.short	(.L_3207 - .L_3206)
.L_3206:
        /*0004*/ 	.word	0x00000082


	//----- nvinfo : EIATTR_KPARAM_INFO
	.align		4
.L_3207:
        /*0008*/ 	.byte	0x04, 0x17
        /*000a*/ 	.short	(.L_3209 - .L_3208)
.L_3208:
        /*000c*/ 	.word	0x00000000
        /*0010*/ 	.short	0x0013
        /*0012*/ 	.short	0x0070
        /*0014*/ 	.byte	0x00, 0xf0, 0x11, 0x00


	//----- nvinfo : EIATTR_KPARAM_INFO
	.align		4
.L_3209:
        /*0018*/ 	.byte	0x04, 0x17
        /*001a*/ 	.short	(.L_3211 - .L_3210)
.L_3210:
        /*001c*/ 	.word	0x00000000
        /*0020*/ 	.short	0x0012
        /*0022*/ 	.short	0x0068
        /*0024*/ 	.byte	0x00, 0xf0, 0x21, 0x00


	//----- nvinfo : EIATTR_KPARAM_INFO
	.align		4
.L_3211:
        /*0028*/ 	.byte	0x04, 0x17
        /*002a*/ 	.short	(.L_3213 - .L_3212)
.L_3212:
        /*002c*/ 	.word	0x00000000
        /*0030*/ 	.short	0x0011
        /*0032*/ 	.short	0x0060
        /*0034*/ 	.byte	0x00, 0xf0, 0x05, 0x00


	//----- nvinfo : EIATTR_KPARAM_INFO
	.align		4
.L_3213:
        /*0038*/ 	.byte	0x04, 0x17
        /*003a*/ 	.short	(.L_3215 - .L_3214)
.L_3214:
        /*003c*/ 	.word	0x00000000
        /*0040*/ 	.short	0x0010
        /*0042*/ 	.short	0x005c
        /*0044*/ 	.byte	0x00, 0xf0, 0x11, 0x00


	//----- nvinfo : EIATTR_KPARAM_INFO
	.align		4
.L_3215:
        /*0048*/ 	.byte	0x04, 0x17
        /*004a*/ 	.short	(.L_3217 - .L_3216)
.L_3216:
        /*004c*/ 	.word	0x00000000
        /*0050*/ 	.short	0x000f
        /*0052*/ 	.short	0x0058
        /*0054*/ 	.byte	0x00, 0xf0, 0x11, 0x00


	//----- nvinfo : EIATTR_KPARAM_INFO
	.align		4
.L_3217:
        /*0058*/ 	.byte	0x04, 0x17
        /*005a*/ 	.short	(.L_3219 - .L_3218)
.L_3218:
        /*005c*/ 	.word	0x00000000
        /*0060*/ 	.short	0x000e
        /*0062*/ 	.short	0x0054
        /*0064*/ 	.byte	0x00, 0xf0, 0x11, 0x00


	//----- nvinfo : EIATTR_KPARAM_INFO
	.align		4
.L_3219:
        /*0068*/ 	.byte	0x04, 0x17
        /*006a*/ 	.short	(.L_3221 - .L_3220)
.L_3220:
        /*006c*/ 	.word	0x00000000
        /*0070*/ 	.short	0x000d
        /*0072*/ 	.short	0x0050
        /*0074*/ 	.byte	0x00, 0xf0, 0x11, 0x00


	//----- nvinfo : EIATTR_KPARAM_INFO
	.align		4
.L_3221:
        /*0078*/ 	.byte	0x04, 0x17
        /*007a*/ 	.short	(.L_3223 - .L_3222)
.L_3222:
        /*007c*/ 	.word	0x00000000
        /*0080*/ 	.short	0x000c
        /*0082*/ 	.short	0x004c
        /*0084*/ 	.byte	0x00, 0xf0, 0x11, 0x00


	//----- nvinfo : EIATTR_KPARAM_INFO
	.align		4
.L_3223:
        /*0088*/ 	.byte	0x04, 0x17
        /*008a*/ 	.short	(.L_3225 - .L_3224)
.L_3224:
        /*008c*/ 	.word	0x00000000
        /*0090*/ 	.short	0x000b
        /*0092*/ 	.short	0x0048
        /*0094*/ 	.byte	0x00, 0xf0, 0x11, 0x00


	//----- nvinfo : EIATTR_KPARAM_INFO
	.align		4
.L_3225:
        /*0098*/ 	.byte	0x04, 0x17
        /*009a*/ 	.short	(.L_3227 - .L_3226)
.L_3226:
        /*009c*/ 	.word	0x00000000
        /*00a0*/ 	.short	0x000a
        /*00a2*/ 	.short	0x0040
        /*00a4*/ 	.byte	0x00, 0xf0, 0x21, 0x00


	//----- nvinfo : EIATTR_KPARAM_INFO
	.align		4
.L_3227:
        /*00a8*/ 	.byte	0x04, 0x17
        /*00aa*/ 	.short	(.L_3229 - .L_3228)
.L_3228:
        /*00ac*/ 	.word	0x00000000
        /*00b0*/ 	.short	0x0009
        /*00b2*/ 	.short	0x0038
        /*00b4*/ 	.byte	0x00, 0xf0, 0x21, 0x00


	//----- nvinfo : EIATTR_KPARAM_INFO
	.align		4
.L_3229:
        /*00b8*/ 	.byte	0x04, 0x17
        /*00ba*/ 	.short	(.L_3231 - .L_3230)
.L_3230:
        /*00bc*/ 	.word	0x00000000
        /*00c0*/ 	.short	0x0008
        /*00c2*/ 	.short	0x0034
        /*00c4*/ 	.byte	0x00, 0xf0, 0x11, 0x00


	//----- nvinfo : EIATTR_KPARAM_INFO
	.align		4
.L_3231:
        /*00c8*/ 	.byte	0x04, 0x17
        /*00ca*/ 	.short	(.L_3233 - .L_3232)
.L_3232:
        /*00cc*/ 	.word	0x00000000
        /*00d0*/ 	.short	0x0007
        /*00d2*/ 	.short	0x0030
        /*00d4*/ 	.byte	0x00, 0xf0, 0x11, 0x00


	//----- nvinfo : EIATTR_KPARAM_INFO
	.align		4
.L_3233:
        /*00d8*/ 	.byte	0x04, 0x17
        /*00da*/ 	.short	(.L_3235 - .L_3234)
.L_3234:
        /*00dc*/ 	.word	0x00000000
        /*00e0*/ 	.short	0x0006
        /*00e2*/ 	.short	0x002c
        /*00e4*/ 	.byte	0x00, 0xf0, 0x11, 0x00


	//----- nvinfo : EIATTR_KPARAM_INFO
	.align		4
.L_3235:
        /*00e8*/ 	.byte	0x04, 0x17
        /*00ea*/ 	.short	(.L_3237 - .L_3236)
.L_3236:
        /*00ec*/ 	.word	0x00000000
        /*00f0*/ 	.short	0x0005
        /*00f2*/ 	.short	0x0028
        /*00f4*/ 	.byte	0x00, 0xf0, 0x11, 0x00


	//----- nvinfo : EIATTR_KPARAM_INFO
	.align		4
.L_3237:
        /*00f8*/ 	.byte	0x04, 0x17
        /*00fa*/ 	.short	(.L_3239 - .L_3238)
.L_3238:
        /*00fc*/ 	.word	0x00000000
        /*0100*/ 	.short	0x0004
        /*0102*/ 	.short	0x0020
        /*0104*/ 	.byte	0x00, 0xf0, 0x21, 0x00


	//----- nvinfo : EIATTR_KPARAM_INFO
	.align		4
.L_3239:
        /*0108*/ 	.byte	0x04, 0x17
        /*010a*/ 	.short	(.L_3241 - .L_3240)
.L_3240:
        /*010c*/ 	.word	0x00000000
        /*0110*/ 	.short	0x0003
        /*0112*/ 	.short	0x0018
        /*0114*/ 	.byte	0x00, 0xf0, 0x21, 0x00


	//----- nvinfo : EIATTR_KPARAM_INFO
	.align		4
.L_3241:
        /*0118*/ 	.byte	0x04, 0x17
        /*011a*/ 	.short	(.L_3243 - .L_3242)
.L_3242:
        /*011c*/ 	.word	0x00000000
        /*0120*/ 	.short	0x0002
        /*0122*/ 	.short	0x0010
        /*0124*/ 	.byte	0x00, 0xf0, 0x21, 0x00


	//----- nvinfo : EIATTR_KPARAM_INFO
	.align		4
.L_3243:
        /*0128*/ 	.byte	0x04, 0x17
        /*012a*/ 	.short	(.L_3245 - .L_3244)
.L_3244:
        /*012c*/ 	.word	0x00000000
        /*0130*/ 	.short	0x0001
        /*0132*/ 	.short	0x0008
        /*0134*/ 	.byte	0x00, 0xf0, 0x21, 0x00


	//----- nvinfo : EIATTR_KPARAM_INFO
	.align		4
.L_3245:
        /*0138*/ 	.byte	0x04, 0x17
        /*013a*/ 	.short	(.L_3247 - .L_3246)
.L_3246:
        /*013c*/ 	.word	0x00000000
        /*0140*/ 	.short	0x0000
        /*0142*/ 	.short	0x0000
        /*0144*/ 	.byte	0x00, 0xf0, 0x21, 0x00


	//----- nvinfo : EIATTR_SPARSE_MMA_MASK
	.align		4
.L_3247:
        /*0148*/ 	.byte	0x03, 0x50
        /*014a*/ 	.short	0x0000


	//----- nvinfo : EIATTR_MAXREG_COUNT
	.align		4
        /*014c*/ 	.byte	0x03, 0x1b
        /*014e*/ 	.short	0x00ff


	//----- nvinfo : EIATTR_NUM_BARRIERS
	.align		4
        /*0150*/ 	.byte	0x02, 0x4c
        /*0152*/ 	.byte	0x01
	.zero		1


	//----- nvinfo : EIATTR_MERCURY_ISA_VERSION
	.align		4
        /*0154*/ 	.byte	0x03, 0x5f
        /*0156*/ 	.short	0x0101


	//----- nvinfo : EIATTR_EXIT_INSTR_OFFSETS
	.align		4
        /*0158*/ 	.byte	0x04, 0x1c
        /*015a*/ 	.short	(.L_3249 - .L_3248)


	//   ....[0]....
.L_3248:
        /*015c*/ 	.word	0x000001e0


	//   ....[1]....
        /*0160*/ 	.word	0x00000910


	//   ....[2]....
        /*0164*/ 	.word	0x00005b20


	//   ....[3]....
        /*0168*/ 	.word	0x00005e10


	//   ....[4]....
        /*016c*/ 	.word	0x00005f60


	//   ....[5]....
        /*0170*/ 	.word	0x00006000


	//   ....[6]....
        /*0174*/ 	.word	0x00006040


	//----- nvinfo : EIATTR_CRS_STACK_SIZE
	.align		4
.L_3249:
        /*0178*/ 	.byte	0x04, 0x1e
        /*017a*/ 	.short	(.L_3251 - .L_3250)
.L_3250:
        /*017c*/ 	.word	0x00000000


	//----- nvinfo : EIATTR_CBANK_PARAM_SIZE
	.align		4
.L_3251:
        /*0180*/ 	.byte	0x03, 0x19
        /*0182*/ 	.short	0x0074


	//----- nvinfo : EIATTR_PARAM_CBANK
	.align		4
        /*0184*/ 	.byte	0x04, 0x0a
        /*0186*/ 	.short	(.L_3253 - .L_3252)
	.align		4
.L_3252:
        /*0188*/ 	.word	index@(.nv.constant0._Z23gemm_half_q_half_kernelILi2ELi38ELb1ELb0ELi64EEvPK6__halfPKjS4_S2_PS0_iiiiPKtS7_iiiiiibS2_i)
        /*018c*/ 	.short	0x0210
        /*018e*/ 	.short	0x0074


	//----- nvinfo : EIATTR_SW_WAR
	.align		4
.L_3253:
        /*0190*/ 	.byte	0x04, 0x36
        /*0192*/ 	.short	(.L_3255 - .L_3254)
.L_3254:
        /*0194*/ 	.word	0x00000008
.L_3255:


//--------------------- .nv.info._Z23gemm_half_q_half_kernelILi2ELi128ELb1ELb0ELi64EEvPK6__halfPKjS4_S2_PS0_iiiiPKtS7_iiiiiibS2_i --------------------------
	.section	.nv.info._Z23gemm_half_q_half_kernelILi2ELi128ELb1ELb0ELi64EEvPK6__halfPKjS4_S2_PS0_iiiiPKtS7_iiiiiibS2_i,"",@"SHT_CUDA_INFO"
	.sectionflags	@""
	.align	4


	//----- nvinfo : EIATTR_CUDA_API_VERSION
	.align		4
        /*0000*/ 	.byte	0x04, 0x37
        /*0002*/ 	.short	(.L_3257 - .L_3256)
.L_3256:
        /*0004*/ 	.word	0x00000082


	//----- nvinfo : EIATTR_KPARAM_INFO
	.align		4
.L_3257:
        /*0008*/ 	.byte	0x04, 0x17
        /*000a*/ 	.short	(.L_3259 - .L_3258)
.L_3258:
        /*000c*/ 	.word	0x00000000
        /*0010*/ 	.short	0x0013
        /*0012*/ 	.short	0x0070
        /*0014*/ 	.byte	0x00, 0xf0, 0x11, 0x00


	//----- nvinfo : EIATTR_KPARAM_INFO
	.align		4
.L_3259:
        /*0018*/ 	.byte	0x04, 0x17
        /*001a*/ 	.short	(.L_3261 - .L_3260)
.L_3260:
        /*001c*/ 	.word	0x00000000
        /*0020*/ 	.short	0x0012
        /*0022*/ 	.short	0x0068
        /*0024*/ 	.byte	0x00, 0xf0, 0x21, 0x00


	//----- nvinfo : EIATTR_KPARAM_INFO
	.align		4
.L_3261:
        /*0028*/ 	.byte	0x04, 0x17
        /*002a*/ 	.short	(.L_3263 - .L_3262)
.L_3262:
        /*002c*/ 	.word	0x00000000
        /*0030*/ 	.short	0x0011
        /*0032*/ 	.short	0x0060
        /*0034*/ 	.byte	0x00, 0xf0, 0x05, 0x00


	//----- nvinfo : EIATTR_KPARAM_INFO
	.align		4
.L_3263:
        /*0038*/ 	.byte	0x04, 0x17
        /*003a*/ 	.short	(.L_3265 - .L_3264)
.L_3264:
        /*003c*/ 	.word	0x00000000
        /*0040*/ 	.short	0x0010
        /*0042*/ 	.short	0x005c
        /*0044*/ 	.byte	0x00, 0xf0, 0x11, 0x00


	//----- nvinfo : EIATTR_KPARAM_INFO
	.align		4
.L_3265:
        /*0048*/ 	.byte	0x04, 0x17
        /*004a*/ 	.short	(.L_3267 - .L_3266)
.L_3266:
        /*004c*/ 	.word	0x00000000
        /*0050*/ 	.short	0x000f
        /*0052*/ 	.short	0x0058
        /*0054*/ 	.byte	0x00, 0xf0, 0x11, 0x00


	//----- nvinfo : EIATTR_KPARAM_INFO
	.align		4
.L_3267:
        /*0058*/ 	.byte	0x04, 0x17
        /*005a*/ 	.short	(.L_3269 - .L_3268)
.L_3268:
        /*005c*/ 	.word	0x00000000
        /*0060*/ 	.short	0x000e
        /*0062*/ 	.short	0x0054
        /*0064*/ 	.byte	0x00, 0xf0, 0x11, 0x00


	//----- nvinfo : EIATTR_KPARAM_INFO
	.align		4
.L_3269:
        /*0068*/ 	.byte	0x04, 0x17
        /*006a*/ 	.short	(.L_3271 - .L_3270)
.L_3270:
        /*006c*/ 	.word	0x00000000
        /*0070*/ 	.short	0x000d
        /*0072*/ 	.short	0x0050
        /*0074*/ 	.byte	0x00, 0xf0, 0x11, 0x00


	//----- nvinfo : EIATTR_KPARAM_INFO
	.align		4
.L_3271:
        /*0078*/ 	.byte	0x04, 0x17
        /*007a*/ 	.short	(.L_3273 - .L_3272)
.L_3272:
        /*007c*/ 	.word	0x00000000
        /*0080*/ 	.short	0x000c
        /*0082*/ 	.short	0x004c
        /*0084*/ 	.byte	0x00, 0xf0, 0x11, 0x00


	//----- nvinfo : EIATTR_KPARAM_INFO
	.align		4
.L_3273:
        /*0088*/ 	.byte	0x04, 0x17
        /*008a*/ 	.short	(.L_3275 - .L_3274)
.L_3274:
        /*008c*/ 	.word	0x00000000
        /*0090*/ 	.short	0x000b
        /*0092*/ 	.short	0x0048
        /*0094*/ 	.byte	0x00, 0xf0, 0x11, 0x00


	//----- nvinfo : EIATTR_KPARAM_INFO
	.align		4
.L_3275:
        /*0098*/ 	.byte	0x04, 0x17
        /*009a*/ 	.short	(.L_3277 - .L_3276)
.L_3276:
        /*009c*/ 	.word	0x00000000
        /*00a0*/ 	.short	0x000a
        /*00a2*/ 	.short	0x0040
        /*00a4*/ 	.byte	0x00, 0xf0, 0x21, 0x00


	//----- nvinfo : EIATTR_KPARAM_INFO
	.align		4
.L_3277:
        /*00a8*/ 	.byte	0x04, 0x17
        /*00aa*/ 	.short	(.L_3279 - .L_3278)
.L_3278:
        /*00ac*/ 	.word	0x00000000
        /*00b0*/ 	.short	0x0009
        /*00b2*/ 	.short	0x0038
        /*00b4*/ 	.byte	0x00, 0xf0, 0x21, 0x00


	//----- nvinfo : EIATTR_KPARAM_INFO
	.align		4
.L_3279:
        /*00b8*/ 	.byte	0x04, 0x17
        /*00ba*/ 	.short	(.L_3281 - .L_3280)
.L_3280:
        /*00bc*/ 	.word	0x00000000
        /*00c0*/ 	.short	0x0008
        /*00c2*/ 	.short	0x0034
        /*00c4*/ 	.byte	0x00, 0xf0, 0x11, 0x00


	//----- nvinfo : EIATTR_KPARAM_INFO
	.align		4
.L_3281:
        /*00c8*/ 	.byte	0x04, 0x17
        /*00ca*/ 	.short	(.L_3283 - .L_3282)
.L_3282:
        /*00cc*/ 	.word	0x00000000
        /*00d0*/ 	.short	0x0007
        /*00d2*/ 	.short	0x0030
        /*00d4*/ 	.byte	0x00, 0xf0, 0x11, 0x00


	//----- nvinfo : EIATTR_KPARAM_INFO
	.align		4
.L_3283:
        /*00d8*/ 	.byte	0x04, 0x17
        /*00da*/ 	.short	(.L_3285 - .L_3284)
.L_3284:
        /*00dc*/ 	.word	0x00000000
        /*00e0*/ 	.short	0x0006
        /*00e2*/ 	.short	0x002c
        /*00e4*/ 	.byte	0x00, 0xf0, 0x11, 0x00


	//----- nvinfo : EIATTR_KPARAM_INFO
	.align		4
.L_3285:
        /*00e8*/ 	.byte	0x04, 0x17
        /*00ea*/ 	.short	(.L_3287 - .L_3286)
.L_3286:
        /*00ec*/ 	.word	0x00000000
        /*00f0*/ 	.short	0x0005
        /*00f2*/ 	.short	0x0028
        /*00f4*/ 	.byte	0x00, 0xf0, 0x11, 0x00


	//----- nvinfo : EIATTR_KPARAM_INFO
	.align		4
.L_3287:
        /*00f8*/ 	.byte	0x04, 0x17
        /*00fa*/ 	.short	(.L_3289 - .L_3288)
.L_3288:
        /*00fc*/ 	.word	0x00000000
        /*0100*/ 	.short	0x0004
        /*0102*/ 	.short	0x0020
        /*0104*/ 	.byte	0x00, 0xf0, 0x21, 0x00


	//----- nvinfo : EIATTR_KPARAM_INFO
	.align		4
.L_3289:
        /*0108*/ 	.byte	0x04, 0x17
        /*010a*/ 	.short	(.L_3291 - .L_3290)
.L_3290:
        /*010c*/ 	.word	0x00000000
        /*0110*/ 	.short	0x0003
        /*0112*/ 	.short	0x0018
        /*0114*/ 	.byte	0x00, 0xf0, 0x21, 0x00


	//----- nvinfo : EIATTR_KPARAM_INFO
	.align		4
.L_3291:
        /*0118*/ 	.byte	0x04, 0x17
        /*011a*/ 	.short	(.L_3293 - .L_3292)
.L_3292:
        /*011c*/ 	.word	0x00000000
        /*0120*/ 	.short	0x0002
        /*0122*/ 	.short	0x0010
        /*0124*/ 	.byte	0x00, 0xf0, 0x21, 0x00


	//----- nvinfo : EIATTR_KPARAM_INFO
	.align		4
.L_3293:
        /*0128*/ 	.byte	0x04, 0x17
        /*012a*/ 	.short	(.L_3295 - .L_3294)
.L_3294:
        /*012c*/ 	.word	0x00000000
        /*0130*/ 	.short	0x0001
        /*0132*/ 	.short	0x0008
        /*0134*/ 	.byte	0x00, 0xf0, 0x21, 0x00


	//----- nvinfo : EIATTR_KPARAM_INFO
	.align		4
.L_3295:
        /*0138*/ 	.byte	0x04, 0x17
        /*013a*/ 	.short	(.L_3297 - .L_3296)
.L_3296:
        /*013c*/ 	.word	0x00000000
        /*0140*/ 	.short	0x0000
        /*0142*/ 	.short	0x0000
        /*0144*/ 	.byte	0x00, 0xf0, 0x21, 0x00


	//----- nvinfo : EIATTR_SPARSE_MMA_MASK
	.align		4
.L_3297:
        /*0148*/ 	.byte	0x03, 0x50
        /*014a*/ 	.short	0x0000


	//----- nvinfo : EIATTR_MAXREG_COUNT
	.align		4
        /*014c*/ 	.byte	0x03, 0x1b
        /*014e*/ 	.short	0x00ff


	//----- nvinfo : EIATTR_NUM_BARRIERS
	.align		4
        /*0150*/ 	.byte	0x02, 0x4c
        /*0152*/ 	.byte	0x01
	.zero		1


	//----- nvinfo : EIATTR_MERCURY_ISA_VERSION
	.align		4
        /*0154*/ 	.byte	0x03, 0x5f
        /*0156*/ 	.short	0x0101


	//----- nvinfo : EIATTR_EXIT_INSTR_OFFSETS
	.align		4
        /*0158*/ 	.byte	0x04, 0x1c
        /*015a*/ 	.short	(.L_3299 - .L_3298)


	//   ....[0]....
.L_3298:
        /*015c*/ 	.word	0x00000190


	//   ....[1]....
        /*0160*/ 	.word	0x00000900


	//   ....[2]....
        /*0164*/ 	.word	0x00005fc0


	//   ....[3]....
        /*0168*/ 	.word	0x000062c0


	//   ....[4]....
        /*016c*/ 	.word	0x00006410


	//   ....[5]....
        /*0170*/ 	.word	0x000064b0


	//   ....[6]....
        /*0174*/ 	.word	0x000064f0


	//----- nvinfo : EIATTR_CRS_STACK_SIZE
	.align		4
.L_3299:
        /*0178*/ 	.byte	0x04, 0x1e
        /*017a*/ 	.short	(.L_3301 - .L_3300)
.L_3300:
        /*017c*/ 	.word	0x00000000


	//----- nvinfo : EIATTR_CBANK_PARAM_SIZE
	.align		4
.L_3301:
        /*0180*/ 	.byte	0x03, 0x19
        /*0182*/ 	.short	0x0074


	//----- nvinfo : EIATTR_PARAM_CBANK
	.align		4
        /*0184*/ 	.byte	0x04, 0x0a
        /*0186*/ 	.short	(.L_3303 - .L_3302)
	.align		4
.L_3302:
        /*0188*/ 	.word	index@(.nv.constant0._Z23gemm_half_q_half_kernelILi2ELi128ELb1ELb0ELi64EEvPK6__halfPKjS4_S2_PS0_iiiiPKtS7_iiiiiibS2_i)
        /*018c*/ 	.short	0x0210
        /*018e*/ 	.short	0x0074


	//----- nvinfo : EIATTR_SW_WAR
	.align		4
.L_3303:
        /*0190*/ 	.byte	0x04, 0x36
        /*0192*/ 	.short	(.L_3305 - .L_3304)
.L_3304:
        /*0194*/ 	.word	0x00000008
.L_3305:


//--------------------- .nv.info._Z23gemm_half_q_half_kernelILi2ELi190ELb1ELb0ELi32EEvPK6__halfPKjS4_S2_PS0_iiiiPKtS7_iiiiiibS2_i --------------------------
	.section	.nv.info._Z23gemm_half_q_half_kernelILi2ELi190ELb1ELb0ELi32EEvPK6__halfPKjS4_S2_PS0_iiiiPKtS7_iiiiiibS2_i,"",@"SHT_CUDA_INFO"
	.sectionflags	@""
	.align	4


	//----- nvinfo : EIATTR_CUDA_API_VERSION
	.align		4
        /*0000*/ 	.byte	0x04, 0x37
        /*0002*/ 	.short	(.L_3307 - .L_3306)
.L_3306:
        /*0004*/ 	.word	0x00000082


	//----- nvinfo : EIATTR_KPARAM_INFO
	.align		4
.L_3307:
        /*0008*/ 	.byte	0x04, 0x17
        /*000a*/ 	.short	(.L_3309 - .L_3308)
.L_3308:
        /*000c*/ 	.word	0x00000000
        /*0010*/ 	.short	0x0013
        /*0012*/ 	.short	0x0070
        /*0014*/ 	.byte	0x00, 0xf0, 0x11, 0x00


	//----- nvinfo : EIATTR_KPARAM_INFO
	.align		4
.L_3309:
        /*0018*/ 	.byte	0x04, 0x17
        /*001a*/ 	.short	(.L_3311 - .L_3310)
.L_3310:
        /*001c*/ 	.word	0x00000000
        /*0020*/ 	.short	0x0012
        /*0022*/ 	.short	0x0068
        /*0024*/ 	.byte	0x00, 0xf0, 0x21, 0x00


	//----- nvinfo : EIATTR_KPARAM_INFO
	.align		4
.L_3311:
        /*0028*/ 	.byte	0x04, 0x17
        /*002a*/ 	.short	(.L_3313 - .L_3312)
.L_3312:
        /*002c*/ 	.word	0x00000000
        /*0030*/ 	.short	0x0011
        /*0032*/ 	.short	0x0060
        /*0034*/ 	.byte	0x00, 0xf0, 0x05, 0x00


	//----- nvinfo : EIATTR_KPARAM_INFO
	.align		4
.L_3313:
        /*0038*/ 	.byte	0x04, 0x17
        /*003a*/ 	.short	(.L_3315 - .L_3314)
.L_3314:
        /*003c*/ 	.word	0x00000000
        /*0040*/ 	.short	0x0010
        /*0042*/ 	.short	0x005c
        /*0044*/ 	.byte	0x00, 0xf0, 0x11, 0x00


	//----- nvinfo : EIATTR_KPARAM_INFO
	.align		4
.L_3315:
        /*0048*/ 	.byte	0x04, 0x17
        /*004a*/ 	.short	(.L_3317 - .L_3316)
.L_3316:
        /*004c*/ 	.word	0x00000000
        /*0050*/ 	.short	0x000f
        /*0052*/ 	.short	0x0058
        /*0054*/ 	.byte	0x00, 0xf0, 0x11, 0x00


	//----- nvinfo : EIATTR_KPARAM_INFO
	.align		4
.L_3317:
        /*0058*/ 	.byte	0x04, 0x17
        /*005a*/ 	.short	(.L_3319 - .L_3318)
.L_3318:
        /*005c*/ 	.word	0x00000000
        /*0060*/ 	.short	0x000e
        /*0062*/ 	.short	0x0054
        /*0064*/ 	.byte	0x00, 0xf0, 0x11, 0x00


	//----- nvinfo : EIATTR_KPARAM_INFO
	.align		4
.L_3319:
        /*0068*/ 	.byte	0x04, 0x17
        /*006a*/ 	.short	(.L_3321 - .L_3320)
.L_3320:
        /*006c*/ 	.word	0x00000000
        /*0070*/ 	.short	0x000d
        /*0072*/ 	.short	0x0050
        /*0074*/ 	.byte	0x00, 0xf0, 0x11, 0x00


	//----- nvinfo : EIATTR_KPARAM_INFO
	.align		4
.L_3321:
        /*0078*/ 	.byte	0x04, 0x17
        /*007a*/ 	.short	(.L_3323 - .L_3322)
.L_3322:
        /*007c*/ 	.word	0x00000000
        /*0080*/ 	.short	0x000c
        /*0082*/ 	.short	0x004c
        /*0084*/ 	.byte	0x00, 0xf0, 0x11, 0x00


	//----- nvinfo : EIATTR_KPARAM_INFO
	.align		4
.L_3323:
        /*0088*/ 	.byte	0x04, 0x17
        /*008a*/ 	.short	(.L_3325 - .L_3324)
.L_3324:
        /*008c*/ 	.word	0x00000000
        /*0090*/ 	.short	0x000b
        /*0092*/ 	.short	0x0048
        /*0094*/ 	.byte	0x00, 0xf0, 0x11, 0x00


	//----- nvinfo : EIATTR_KPARAM_INFO
	.align		4
.L_3325:
        /*0098*/ 	.byte	0x04, 0x17
        /*009a*/ 	.short	(.L_3327 - .L_3326)
.L_3326:
        /*009c*/ 	.word	0x00000000
        /*00a0*/ 	.short	0x000a
        /*00a2*/ 	.short	0x0040
        /*00a4*/ 	.byte	0x00, 0xf0, 0x21, 0x00


	//----- nvinfo : EIATTR_KPARAM_INFO
	.align		4
.L_3327:
        /*00a8*/ 	.byte	0x04, 0x17
        /*00aa*/ 	.short	(.L_3329 - .L_3328)
.L_3328:
        /*00ac*/ 	.word	0x00000000
        /*00b0*/ 	.short	0x0009
        /*00b2*/ 	.short	0x0038
        /*00b4*/ 	.byte	0x00, 0xf0, 0x21, 0x00


	//----- nvinfo : EIATTR_KPARAM_INFO
	.align		4
.L_3329:
        /*00b8*/ 	.byte	0x04, 0x17
        /*00ba*/ 	.short	(.L_3331 - .L_3330)
.L_3330:
        /*00bc*/ 	.word	0x00000000
        /*00c0*/ 	.short	0x0008
        /*00c2*/ 	.short	0x0034
        /*00c4*/ 	.byte	0x00, 0xf0, 0x11, 0x00


	//----- nvinfo : EIATTR_KPARAM_INFO
	.align		4
.L_3331:
        /*00c8*/ 	.byte	0x04, 0x17
        /*00ca*/ 	.short	(.L_3333 - .L_3332)
.L_3332:
        /*00cc*/ 	.word	0x00000000
        /*00d0*/ 	.short	0x0007
        /*00d2*/ 	.short	0x0030
        /*00d4*/ 	.byte	0x00, 0xf0, 0x11, 0x00


	//----- nvinfo : EIATTR_KPARAM_INFO
	.align		4
.L_3333:
        /*00d8*/ 	.byte	0x04, 0x17
        /*00da*/ 	.short	(.L_3335 - .L_3334)
.L_3334:
        /*00dc*/ 	.word	0x00000000
        /*00e0*/ 	.short	0x0006
        /*00e2*/ 	.short	0x002c
        /*00e4*/ 	.byte	0x00, 0xf0, 0x11, 0x00


	//----- nvinfo : EIATTR_KPARAM_INFO
	.align		4
.L_3335:
        /*00e8*/ 	.byte	0x04, 0x17
        /*00ea*/ 	.short	(.L_3337 - .L_3336)
.L_3336:
        /*00ec*/ 	.word	0x00000000
        /*00f0*/ 	.short	0x0005
        /*00f2*/ 	.short	0x0028
        /*00f4*/ 	.byte	0x00, 0xf0, 0x11, 0x00


	//----- nvinfo : EIATTR_KPARAM_INFO
	.align		4
.L_3337:
        /*00f8*/ 	.byte	0x04, 0x17
        /*00fa*/ 	.short	(.L_3339 - .L_3338)
.L_3338:
        /*00fc*/ 	.word	0x00000000
        /*0100*/ 	.short	0x0004
        /*0102*/ 	.short	0x0020
        /*0104*/ 	.byte	0x00, 0xf0, 0x21, 0x00


	//----- nvinfo : EIATTR_KPARAM_INFO
	.align		4
.L_3339:
        /*0108*/ 	.byte	0x04, 0x17
        /*010a*/ 	.short	(.L_3341 - .L_3340)
.L_3340:
        /*010c*/ 	.word	0x00000000
        /*0110*/ 	.short	0x0003
        /*0112*/ 	.short	0x0018
        /*0114*/ 	.byte	0x00, 0xf0, 0x21, 0x00


	//----- nvinfo : EIATTR_KPARAM_INFO
	.align		4
.L_3341:
        /*0118*/ 	.byte	0x04, 0x17
        /*011a*/ 	.short	(.L_3343 - .L_3342)
.L_3342:
        /*011c*/ 	.word	0x00000000
        /*0120*/ 	.short	0x0002
        /*0122*/ 	.short	0x0010
        /*0124*/ 	.byte	0x00, 0xf0, 0x21, 0x00


	//----- nvinfo : EIATTR_KPARAM_INFO
	.align		4
.L_3343:
        /*0128*/ 	.byte	0x04, 0x17
        /*012a*/ 	.short	(.L_3345 - .L_3344)
.L_3344:
        /*012c*/ 	.word	0x00000000
        /*0130*/ 	.short	0x0001
        /*0132*/ 	.short	0x0008
        /*0134*/ 	.byte	0x00, 0xf0, 0x21, 0x00


	//----- nvinfo : EIATTR_KPARAM_INFO
	.align		4
.L_3345:
        /*0138*/ 	.byte	0x04, 0x17
        /*013a*/ 	.short	(.L_3347 - .L_3346)
.L_3346:
        /*013c*/ 	.word	0x00000000
        /*0140*/ 	.short	0x0000
        /*0142*/ 	.short	0x0000
        /*0144*/ 	.byte	0x00, 0xf0, 0x21, 0x00


	//----- nvinfo : EIATTR_SPARSE_MMA_MASK
	.align		4
.L_3347:
        /*0148*/ 	.byte	0x03, 0x50
        /*014a*/ 	.short	0x0000


	//----- nvinfo : EIATTR_MAXREG_COUNT
	.align		4
        /*014c*/ 	.byte	0x03, 0x1b
        /*014e*/ 	.short	0x00ff


	//----- nvinfo : EIATTR_NUM_BARRIERS
	.align		4
        /*0150*/ 	.byte	0x02, 0x4c
        /*0152*/ 	.byte	0x01
	.zero		1


	//----- nvinfo : EIATTR_MERCURY_ISA_VERSION
	.align		4
        /*0154*/ 	.byte	0x03, 0x5f
        /*0156*/ 	.short	0x0101


	//----- nvinfo : EIATTR_EXIT_INSTR_OFFSETS
	.align		4
        /*0158*/ 	.byte	0x04, 0x1c
        /*015a*/ 	.short	(.L_3349 - .L_3348)


	//   ....[0]....
.L_3348:
        /*015c*/ 	.word	0x000001d0


	//   ....[1]....
        /*0160*/ 	.word	0x00000d90


	//   ....[2]....
        /*0164*/ 	.word	0x0000fd60


	//   ....[3]....
        /*0168*/ 	.word	0x00010080


	//   ....[4]....
        /*016c*/ 	.word	0x000101d0


	//   ....[5]....
        /*0170*/ 	.word	0x00010270


	//   ....[6]....
        /*0174*/ 	.word	0x000102b0


	//----- nvinfo : EIATTR_CRS_STACK_SIZE
	.align		4
.L_3349:
        /*0178*/ 	.byte	0x04, 0x1e
        /*017a*/ 	.short	(.L_3351 - .L_3350)
.L_3350:
        /*017c*/ 	.word	0x00000000


	//----- nvinfo : EIATTR_CBANK_PARAM_SIZE
	.align		4
.L_3351:
        /*0180*/ 	.byte	0x03, 0x19
        /*0182*/ 	.short	0x0074


	//----- nvinfo : EIATTR_PARAM_CBANK
	.align		4
        /*0184*/ 	.byte	0x04, 0x0a
        /*0186*/ 	.short	(.L_3353 - .L_3352)
	.align		4
.L_3352:
        /*0188*/ 	.word	index@(.nv.constant0._Z23gemm_half_q_half_kernelILi2ELi190ELb1ELb0ELi32EEvPK6__halfPKjS4_S2_PS0_iiiiPKtS7_iiiiiibS2_i)
        /*018c*/ 	.short	0x0210
        /*018e*/ 	.short	0x0074


	//----- nvinfo : EIATTR_SW_WAR
	.align		4
.L_3353:
        /*0190*/ 	.byte	0x04, 0x36
        /*0192*/ 	.short	(.L_3355 - .L_3354)
.L_3354:
        /*0194*/ 	.word	0x00000008
.L_3355:


//--------------------- .nv.info._Z23gemm_half_q_half_kernelILi2ELi160ELb1ELb0ELi32EEvPK6__halfPKjS4_S2_PS0_iiiiPKtS7_iiiiiibS2_i --------------------------
	.section	.nv.info._Z23gemm_half_q_half_kernelILi2ELi160ELb1ELb0ELi32EEvPK6__halfPKjS4_S2_PS0_iiiiPKtS7_iiiiiibS2_i,"",@"SHT_CUDA_INFO"
	.sectionflags	@""
	.align	4


	//----- nvinfo : EIATTR_CUDA_API_VERSION
	.align		4
        /*0000*/ 	.byte	0x04, 0x37
        /*0002*/ 	.short	(.L_3357 - .L_3356)
.L_3356:
        /*0004*/ 	.word	0x00000082


	//----- nvinfo : EIATTR_KPARAM_INFO
	.align		4
.L_3357:
        /*0008*/ 	.byte	0x04, 0x17
        /*000a*/ 	.short	(.L_3359 - .L_3358)
.L_3358:
        /*000c*/ 	.word	0x00000000
        /*0010*/ 	.short	0x0013
        /*0012*/ 	.short	0x0070
        /*0014*/ 	.byte	0x00, 0xf0, 0x11, 0x00


	//----- nvinfo : EIATTR_KPARAM_INFO
	.align		4
.L_3359:
        /*0018*/ 	.byte	0x04, 0x17
        /*001a*/ 	.short	(.L_3361 - .L_3360)
.L_3360:
        /*001c*/ 	.word	0x00000000
        /*0020*/ 	.short	0x0012
        /*0022*/ 	.short	0x0068
        /*0024*/ 	.byte	0x00, 0xf0, 0x21, 0x00


	//----- nvinfo : EIATTR_KPARAM_INFO
	.align		4
.L_3361:
        /*0028*/ 	.byte	0x04, 0x17
        /*002a*/ 	.short	(.L_3363 - .L_3362)
.L_3362:
        /*002c*/ 	.word	0x00000000
        /*0030*/ 	.short	0x0011
        /*0032*/ 	.short	0x0060
        /*0034*/ 	.byte	0x00, 0xf0, 0x05, 0x00


	//----- nvinfo : EIATTR_KPARAM_INFO
	.align		4
.L_3363:
        /*0038*/ 	.byte	0x04, 0x17
        /*003a*/ 	.short	(.L_3365 - .L_3364)
.L_3364:
        /*003c*/ 	.word	0x00000000
        /*0040*/ 	.short	0x0010
        /*0042*/ 	.short	0x005c
        /*0044*/ 	.byte	0x00, 0xf0, 0x11, 0x00


	//----- nvinfo : EIATTR_KPARAM_INFO
	.align		4
.L_3365:
        /*0048*/ 	.byte	0x04, 0x17
        /*004a*/ 	.short	(.L_3367 - .L_3366)
.L_3366:
        /*004c*/ 	.word	0x00000000
        /*0050*/ 	.short	0x000f
        /*0052*/ 	.short	0x0058
        /*0054*/ 	.byte	0x00, 0xf0, 0x11, 0x00


	//----- nvinfo : EIATTR_KPARAM_INFO
	.align		4
.L_3367:
        /*0058*/ 	.byte	0x04, 0x17
        /*005a*/ 	.short	(.L_3369 - .L_3368)
.L_3368:
        /*005c*/ 	.word	0x00000000
        /*0060*/ 	.short	0x000e
        /*0062*/ 	.short	0x0054
        /*0064*/ 	.byte	0x00, 0xf0, 0x11, 0x00


	//----- nvinfo : EIATTR_KPARAM_INFO
	.align		4
.L_3369:
        /*0068*/ 	.byte	0x04, 0x17
        /*006a*/ 	.short	(.L_3371 - .L_3370)
.L_3370:
        /*006c*/ 	.word	0x00000000
        /*0070*/ 	.short	0x000d
        /*0072*/ 	.short	0x0050
        /*0074*/ 	.byte	0x00, 0xf0, 0x11, 0x00


	//----- nvinfo : EIATTR_KPARAM_INFO
	.align		4
.L_3371:
        /*0078*/ 	.byte	0x04, 0x17
        /*007a*/ 	.short	(.L_3373 - .L_3372)
.L_3372:
        /*007c*/ 	.word	0x00000000
        /*0080*/ 	.short	0x000c
        /*0082*/ 	.short	0x004c
        /*0084*/ 	.byte	0x00, 0xf0, 0x11, 0x00


	//----- nvinfo : EIATTR_KPARAM_INFO
	.align		4
.L_3373:
        /*0088*/ 	.byte	0x04, 0x17
        /*008a*/ 	.short	(.L_3375 - .L_3374)
.L_3374:
        /*008c*/ 	.word	0x00000000
        /*0090*/ 	.short	0x000b
        /*0092*/ 	.short	0x0048
        /*0094*/ 	.byte	0x00, 0xf0, 0x11, 0x00


	//----- nvinfo : EIATTR_KPARAM_INFO
	.align		4
.L_3375:
        /*0098*/ 	.byte	0x04, 0x17
        /*009a*/ 	.short	(.L_3377 - .L_3376)
.L_3376:
        /*009c*/ 	.word	0x00000000
        /*00a0*/ 	.short	0x000a
        /*00a2*/ 	.short	0x0040
        /*00a4*/ 	.byte	0x00, 0xf0, 0x21, 0x00


	//----- nvinfo : EIATTR_KPARAM_INFO
	.align		4
.L_3377:
        /*00a8*/ 	.byte	0x04, 0x17
        /*00aa*/ 	.short	(.L_3379 - .L_3378)
.L_3378:
        /*00ac*/ 	.word	0x00000000
        /*00b0*/ 	.short	0x0009
        /*00b2*/ 	.short	0x0038
        /*00b4*/ 	.byte	0x00, 0xf0, 0x21, 0x00


	//----- nvinfo : EIATTR_KPARAM_INFO
	.align		4
.L_3379:
        /*00b8*/ 	.byte	0x04, 0x17
        /*00ba*/ 	.short	(.L_3381 - .L_3380)
.L_3380:
        /*00bc*/ 	.word	0x00000000
        /*00c0*/ 	.short	0x0008
        /*00c2*/ 	.short	0x0034
        /*00c4*/ 	.byte	0x00, 0xf0, 0x11, 0x00


	//----- nvinfo : EIATTR_KPARAM_INFO
	.align		4
.L_3381:
        /*00c8*/ 	.byte	0x04, 0x17
        /*00ca*/ 	.short	(.L_3383 - .L_3382)
.L_3382:
        /*00cc*/ 	.word	0x00000000
        /*00d0*/ 	.short	0x0007
        /*00d2*/ 	.short	0x0030
        /*00d4*/ 	.byte	0x00, 0xf0, 0x11, 0x00


	//----- nvinfo : EIATTR_KPARAM_INFO
	.align		4
.L_3383:
        /*00d8*/ 	.byte	0x04, 0x17
        /*00da*/ 	.short	(.L_3385 - .L_3384)
.L_3384:
        /*00dc*/ 	.word	0x00000000
        /*00e0*/ 	.short	0x0006
        /*00e2*/ 	.short	0x002c
        /*00e4*/ 	.byte	0x00, 0xf0, 0x11, 0x00


	//----- nvinfo : EIATTR_KPARAM_INFO
	.align		4
.L_3385:
        /*00e8*/ 	.byte	0x04, 0x17
        /*00ea*/ 	.short	(.L_3387 - .L_3386)
.L_3386:
        /*00ec*/ 	.word	0x00000000
        /*00f0*/ 	.short	0x0005
        /*00f2*/ 	.short	0x0028
        /*00f4*/ 	.byte	0x00, 0xf0, 0x11, 0x00


	//----- nvinfo : EIATTR_KPARAM_INFO
	.align		4
.L_3387:
        /*00f8*/ 	.byte	0x04, 0x17
        /*00fa*/ 	.short	(.L_3389 - .L_3388)
.L_3388:
        /*00fc*/ 	.word	0x00000000
        /*0100*/ 	.short	0x0004
        /*0102*/ 	.short	0x0020
        /*0104*/ 	.byte	0x00, 0xf0, 0x21, 0x00


	//----- nvinfo : EIATTR_KPARAM_INFO
	.align		4
.L_3389:
        /*0108*/ 	.byte	0x04, 0x17
        /*010a*/ 	.short	(.L_3391 - .L_3390)
.L_3390:
        /*010c*/ 	.word	0x00000000
        /*0110*/ 	.short	0x0003
        /*0112*/ 	.short	0x0018
        /*0114*/ 	.byte	0x00, 0xf0, 0x21, 0x00


	//----- nvinfo : EIATTR_KPARAM_INFO
	.align		4
.L_3391:
        /*0118*/ 	.byte	0x04, 0x17
        /*011a*/ 	.short	(.L_3393 - .L_3392)
.L_3392:
        /*011c*/ 	.word	0x00000000
        /*0120*/ 	.short	0x0002
        /*0122*/ 	.short	0x0010
        /*0124*/ 	.byte	0x00, 0xf0, 0x21, 0x00


	//----- nvinfo : EIATTR_KPARAM_INFO
	.align		4
.L_3393:
        /*0128*/ 	.byte	0x04, 0x17
        /*012a*/ 	.short	(.L_3395 - .L_3394)
.L_3394:
        /*012c*/ 	.word	0x00000000
        /*0130*/ 	.short	0x0001
        /*0132*/ 	.short	0x0008
        /*0134*/ 	.byte	0x00, 0xf0, 0x21, 0x00


	//----- nvinfo : EIATTR_KPARAM_INFO
	.align		4
.L_3395:
        /*0138*/ 	.byte	0x04, 0x17
        /*013a*/ 	.short	(.L_3397 - .L_3396)
.L_3396:
        /*013c*/ 	.word	0x00000000
        /*0140*/ 	.short	0x0000
        /*0142*/ 	.short	0x0000
        /*0144*/ 	.byte	0x00, 0xf0, 0x21, 0x00


	//----- nvinfo : EIATTR_SPARSE_MMA_MASK
	.align		4
.L_3397:
        /*0148*/ 	.byte	0x03, 0x50
        /*014a*/ 	.short	0x0000


	//----- nvinfo : EIATTR_MAXREG_COUNT
	.align		4
        /*014c*/ 	.byte	0x03, 0x1b
        /*014e*/ 	.short	0x00ff


	//----- nvinfo : EIATTR_NUM_BARRIERS
	.align		4
        /*0150*/ 	.byte	0x02, 0x4c
        /*0152*/ 	.byte	0x01
	.zero		1


	//----- nvinfo : EIATTR_MERCURY_ISA_VERSION
	.align		4
        /*0154*/ 	.byte	0x03, 0x5f
        /*0156*/ 	.short	0x0101


	//----- nvinfo : EIATTR_EXIT_INSTR_OFFSETS
	.align		4
        /*0158*/ 	.byte	0x04, 0x1c
        /*015a*/ 	.short	(.L_3399 - .L_3398)


	//   ....[0]....
.L_3398:
        /*015c*/ 	.word	0x000001d0


	//   ....[1]....
        /*0160*/ 	.word	0x000008f0


	//   ....[2]....
        /*0164*/ 	.word	0x00007b10


	//   ....[3]....
        /*0168*/ 	.word	0x00007e10


	//   ....[4]....
        /*016c*/ 	.word	0x00007f60


	//   ....[5]....
        /*0170*/ 	.word	0x00008000


	//   ....[6]....
        /*0174*/ 	.word	0x00008040


	//----- nvinfo : EIATTR_CRS_STACK_SIZE
	.align		4
.L_3399:
        /*0178*/ 	.byte	0x04, 0x1e
        /*017a*/ 	.short	(.L_3401 - .L_3400)
.L_3400:
        /*017c*/ 	.word	0x00000000


	//----- nvinfo : EIATTR_CBANK_PARAM_SIZE
	.align		4
.L_3401:
        /*0180*/ 	.byte	0x03, 0x19
        /*0182*/ 	.short	0x0074


	//----- nvinfo : EIATTR_PARAM_CBANK
	.align		4
        /*0184*/ 	.byte	0x04, 0x0a
        /*0186*/ 	.short	(.L_3403 - .L_3402)
	.align		4
.L_3402:
        /*0188*/ 	.word	index@(.nv.constant0._Z23gemm_half_q_half_kernelILi2ELi160ELb1ELb0ELi32EEvPK6__halfPKjS4_S2_PS0_iiiiPKtS7_iiiiiibS2_i)
        /*018c*/ 	.short	0x0210
        /*018e*/ 	.short	0x0074


	//----- nvinfo : EIATTR_SW_WAR
	.align		4
.L_3403:
        /*0190*/ 	.byte	0x04, 0x36
        /*0192*/ 	.short	(.L_3405 - .L_3404)
.L_3404:
        /*0194*/ 	.word	0x00000008
.L_3405:


//--------------------- .nv.info._Z23gemm_half_q_half_kernelILi2ELi40ELb1ELb0ELi32EEvPK6__halfPKjS4_S2_PS0_iiiiPKtS7_iiiiiibS2_i --------------------------
	.section	.nv.info._Z23gemm_half_q_half_kernelILi2ELi40ELb1ELb0ELi32EEvPK6__halfPKjS4_S2_PS0_iiiiPKtS7_iiiiiibS2_i,"",@"SHT_CUDA_INFO"
	.sectionflags	@""
	.align	4


	//----- nvinfo : EIATTR_CUDA_API_VERSION
	.align		4
        /*0000*/ 	.byte	0x04, 0x37
        /*0002*/ 	.short	(.L_3407 - .L_3406)
.L_3406:
        /*0004*/ 	.word	0x00000082


	//----- nvinfo : EIATTR_KPARAM_INFO
	.align		4
.L_3407:
        /*0008*/ 	.byte	0x04, 0x17
        /*000a*/ 	.short	(.L_3409 - .L_3408)
.L_3408:
        /*000c*/ 	.word	0x00000000
        /*0010*/ 	.short	0x0013
        /*0012*/ 	.short	0x0070
        /*0014*/ 	.byte	0x00, 0xf0, 0x11, 0x00


	//----- nvinfo : EIATTR_KPARAM_INFO
	.align		4
.L_3409:
        /*0018*/ 	.byte	0x04, 0x17
        /*001a*/ 	.short	(.L_3411 - .L_3410)
.L_3410:
        /*001c*/ 	.word	0x00000000
        /*0020*/ 	.short	0x0012
        /*0022*/ 	.short	0x0068
        /*0024*/ 	.byte	0x00, 0xf0, 0x21, 0x00


	//----- nvinfo : EIATTR_KPARAM_INFO
	.align		4
.L_3411:
        /*0028*/ 	.byte	0x04, 0x17
        /*002a*/ 	.short	(.L_3413 - .L_3412)
.L_3412:
        /*002c*/ 	.word	0x00000000
        /*0030*/ 	.short	0x0011
        /*0032*/ 	.short	0x0060
        /*0034*/ 	.byte	0x00, 0xf0, 0x05, 0x00


	//----- nvinfo : EIATTR_KPARAM_INFO
	.align		4
.L_3413:
        /*0038*/ 	.byte	0x04, 0x17
        /*003a*/ 	.short	(.L_3415 - .L_3414)
.L_3414:
        /*003c*/ 	.word	0x00000000
        /*0040*/ 	.short	0x0010
        /*0042*/ 	.short	0x005c
        /*0044*/ 	.byte	0x00, 0xf0, 0x11, 0x00


	//----- nvinfo : EIATTR_KPARAM_INFO
	.align		4
.L_3415:
        /*0048*/ 	.byte	0x04, 0x17
        /*004a*/ 	.short	(.L_3417 - .L_3416)
.L_3416:
        /*004c*/ 	.word	0x00000000
        /*0050*/ 	.short	0x000f
        /*0052*/ 	.short	0x0058
        /*0054*/ 	.byte	0x00, 0xf0, 0x11, 0x00


	//----- nvinfo : EIATTR_KPARAM_INFO
	.align		4
.L_3417:
        /*0058*/ 	.byte	0x04, 0x17
        /*005a*/ 	.short	(.L_3419 - .L_3418)
.L_3418:
        /*005c*/ 	.word	0x00000000
        /*0060*/ 	.short	0x000e
        /*0062*/ 	.short	0x0054
        /*0064*/ 	.byte	0x00, 0xf0, 0x11, 0x00


	//----- nvinfo : EIATTR_KPARAM_INFO
	.align		4
.L_3419:
        /*0068*/ 	.byte	0x04, 0x17
        /*006a*/ 	.short	(.L_3421 - .L_3420)
.L_3420:
        /*006c*/ 	.word	0x00000000
        /*0070*/ 	.short	0x000d
        /*0072*/ 	.short	0x0050
        /*0074*/ 	.byte	0x00, 0xf0, 0x11, 0x00


	//----- nvinfo : EIATTR_KPARAM_INFO
	.align		4
.L_3421:
        /*0078*/ 	.byte	0x04, 0x17
        /*007a*/ 	.short	(.L_3423 - .L_3422)
.L_3422:
        /*007c*/ 	.word	0x00000000
        /*0080*/ 	.short	0x000c
        /*0082*/ 	.short	0x004c
        /*0084*/ 	.byte	0x00, 0xf0, 0x11, 0x00


	//----- nvinfo : EIATTR_KPARAM_INFO
	.align		4
.L_3423:
        /*0088*/ 	.byte	0x04, 0x17
        /*008a*/ 	.short	(.L_3425 - .L_3424)
.L_3424:
        /*008c*/ 	.word	0x00000000
        /*0090*/ 	.short	0x000b
        /*0092*/ 	.short	0x0048
        /*0094*/ 	.byte	0x00, 0xf0, 0x11, 0x00


	//----- nvinfo : EIATTR_KPARAM_INFO
	.align		4
.L_3425:
        /*0098*/ 	.byte	0x04, 0x17
        /*009a*/ 	.short	(.L_3427 - .L_3426)
.L_3426:
        /*009c*/ 	.word	0x00000000
        /*00a0*/ 	.short	0x000a
        /*00a2*/ 	.short	0x0040
        /*00a4*/ 	.byte	0x00, 0xf0, 0x21, 0x00


	//----- nvinfo : EIATTR_KPARAM_INFO
	.align		4
.L_3427:
        /*00a8*/ 	.byte	0x04, 0x17
        /*00aa*/ 	.short	(.L_3429 - .L_3428)
.L_3428:
        /*00ac*/ 	.word	0x00000000
        /*00b0*/ 	.short	0x0009
        /*00b2*/ 	.short	0x0038
        /*00b4*/ 	.byte	0x00, 0xf0, 0x21, 0x00


	//----- nvinfo : EIATTR_KPARAM_INFO
	.align		4
.L_3429:
        /*00b8*/ 	.byte	0x04, 0x17
        /*00ba*/ 	.short	(.L_3431 - .L_3430)
.L_3430:
        /*00bc*/ 	.word	0x00000000
        /*00c0*/ 	.short	0x0008
        /*00c2*/ 	.short	0x0034
        /*00c4*/ 	.byte	0x00, 0xf0, 0x11, 0x00


	//----- nvinfo : EIATTR_KPARAM_INFO
	.align		4
.L_3431:
        /*00c8*/ 	.byte	0x04, 0x17
        /*00ca*/ 	.short	(.L_3433 - .L_3432)
.L_3432:
        /*00cc*/ 	.word	0x00000000
        /*00d0*/ 	.short	0x0007
        /*00d2*/ 	.short	0x0030
        /*00d4*/ 	.byte	0x00, 0xf0, 0x11, 0x00


	//----- nvinfo : EIATTR_KPARAM_INFO
	.align		4
.L_3433:
        /*00d8*/ 	.byte	0x04, 0x17
        /*00da*/ 	.short	(.L_3435 - .L_3434)
.L_3434:
        /*00dc*/ 	.word	0x00000000
        /*00e0*/ 	.short	0x0006
        /*00e2*/ 	.short	0x002c
        /*00e4*/ 	.byte	0x00, 0xf0, 0x11, 0x00


	//----- nvinfo : EIATTR_KPARAM_INFO
	.align		4
.L_3435:
        /*00e8*/ 	.byte	0x04, 0x17
        /*00ea*/ 	.short	(.L_3437 - .L_3436)
.L_3436:
        /*00ec*/ 	.word	0x00000000
        /*00f0*/ 	.short	0x0005
        /*00f2*/ 	.short	0x0028
        /*00f4*/ 	.byte	0x00, 0xf0, 0x11, 0x00


	//----- nvinfo : EIATTR_KPARAM_INFO
	.align		4
.L_3437:
        /*00f8*/ 	.byte	0x04, 0x17
        /*00fa*/ 	.short	(.L_3439 - .L_3438)
.L_3438:
        /*00fc*/ 	.word	0x00000000
        /*0100*/ 	.short	0x0004
        /*0102*/ 	.short	0x0020
        /*0104*/ 	.byte	0x00, 0xf0, 0x21, 0x00


	//----- nvinfo : EIATTR_KPARAM_INFO
	.align		4
.L_3439:
        /*0108*/ 	.byte	0x04, 0x17
        /*010a*/ 	.short	(.L_3441 - .L_3440)
.L_3440:
        /*010c*/ 	.word	0x00000000
        /*0110*/ 	.short	0x0003
        /*0112*/ 	.short	0x0018
        /*0114*/ 	.byte	0x00, 0xf0, 0x21, 0x00


	//----- nvinfo : EIATTR_KPARAM_INFO
	.align		4
.L_3441:
        /*0118*/ 	.byte	0x04, 0x17
        /*011a*/ 	.short	(.L_3443 - .L_3442)
.L_3442:
        /*011c*/ 	.word	0x00000000
        /*0120*/ 	.short	0x0002
        /*0122*/ 	.short	0x0010
        /*0124*/ 	.byte	0x00, 0xf0, 0x21, 0x00


	//----- nvinfo : EIATTR_KPARAM_INFO
	.align		4
.L_3443:
        /*0128*/ 	.byte	0x04, 0x17
        /*012a*/ 	.short	(.L_3445 - .L_3444)
.L_3444:
        /*012c*/ 	.word	0x00000000
        /*0130*/ 	.short	0x0001
        /*0132*/ 	.short	0x0008
        /*0134*/ 	.byte	0x00, 0xf0, 0x21, 0x00


	//----- nvinfo : EIATTR_KPARAM_INFO
	.align		4
.L_3445:
        /*0138*/ 	.byte	0x04, 0x17
        /*013a*/ 	.short	(.L_3447 - .L_3446)
.L_3446:
        /*013c*/ 	.word	0x00000000
        /*0140*/ 	.short	0x0000
        /*0142*/ 	.short	0x0000
        /*0144*/ 	.byte	0x00, 0xf0, 0x21, 0x00


	//----- nvinfo : EIATTR_SPARSE_MMA_MASK
	.align		4
.L_3447:
        /*0148*/ 	.byte	0x03, 0x50
        /*014a*/ 	.short	0x0000


	//----- nvinfo : EIATTR_MAXREG_COUNT
	.align		4
        /*014c*/ 	.byte	0x03, 0x1b
        /*014e*/ 	.short	0x00ff


	//----- nvinfo : EIATTR_NUM_BARRIERS
	.align		4
        /*0150*/ 	.byte	0x02, 0x4c
        /*0152*/ 	.byte	0x01
	.zero		1


	//----- nvinfo : EIATTR_MERCURY_ISA_VERSION
	.align		4
        /*0154*/ 	.byte	0x03, 0x5f
        /*0156*/ 	.short	0x0101


	//----- nvinfo : EIATTR_EXIT_INSTR_OFFSETS
	.align		4
        /*0158*/ 	.byte	0x04, 0x1c
        /*015a*/ 	.short	(.L_3449 - .L_3448)


	//   ....[0]....
.L_3448:
        /*015c*/ 	.word	0x000001d0


	//   ....[1]....
        /*0160*/ 	.word	0x00000900


	//   ....[2]....
        /*0164*/ 	.word	0x00006cb0


	//   ....[3]....
        /*0168*/ 	.word	0x00006fb0


	//   ....[4]....
        /*016c*/ 	.word	0x00007100


	//   ....[5]....
        /*0170*/ 	.word	0x000071a0


	//   ....[6]....
        /*0174*/ 	.word	0x000071e0


	//----- nvinfo : EIATTR_CRS_STACK_SIZE
	.align		4
.L_3449:
        /*0178*/ 	.byte	0x04, 0x1e
        /*017a*/ 	.short	(.L_3451 - .L_3450)
.L_3450:
        /*017c*/ 	.word	0x00000000


	//----- nvinfo : EIATTR_CBANK_PARAM_SIZE
	.align		4
.L_3451:
        /*0180*/ 	.byte	0x03, 0x19
        /*0182*/ 	.short	0x0074


	//----- nvinfo : EIATTR_PARAM_CBANK
	.align		4
        /*0184*/ 	.byte	0x04, 0x0a
        /*0186*/ 	.short	(.L_3453 - .L_3452)
	.align		4
.L_3452:
        /*0188*/ 	.word	index@(.nv.constant0._Z23gemm_half_q_half_kernelILi2ELi40ELb1ELb0ELi32EEvPK6__halfPKjS4_S2_PS0_iiiiPKtS7_iiiiiibS2_i)
        /*018c*/ 	.short	0x0210
        /*018e*/ 	.short	0x0074


	//----- nvinfo : EIATTR_SW_WAR
	.align		4
.L_3453:
        /*0190*/ 	.byte	0x04, 0x36
        /*0192*/ 	.short	(.L_3455 - .L_3454)
.L_3454:
        /*0194*/ 	.word	0x00000008
.L_3455:


//--------------------- .nv.info._Z23gemm_half_q_half_kernelILi2ELi10ELb1ELb0ELi32EEvPK6__halfPKjS4_S2_PS0_iiiiPKtS7_iiiiiibS2_i --------------------------
	.section	.nv.info._Z23gemm_half_q_half_kernelILi2ELi10ELb1ELb0ELi32EEvPK6__halfPKjS4_S2_PS0_iiiiPKtS7_iiiiiibS2_i,"",@"SHT_CUDA_INFO"
	.sectionflags	@""
	.align	4


	//----- nvinfo : EIATTR_CUDA_API_VERSION
	.align		4
        /*0000*/ 	.byte	0x04, 0x37
        /*0002*/ 	.short	(.L_3457 - .L_3456)
.L_3456:
        /*0004*/ 	.word	0x00000082


	//----- nvinfo : EIATTR_KPARAM_INFO
	.align		4
.L_3457:
        /*0008*/ 	.byte	0x04, 0x17
        /*000a*/ 	.short	(.L_3459 - .L_3458)
.L_3458:
        /*000c*/ 	.word	0x00000000
        /*0010*/ 	.short	0x0013
        /*0012*/ 	.short	0x0070
        /*0014*/ 	.byte	0x00, 0xf0, 0x11, 0x00


	//----- nvinfo : EIATTR_KPARAM_INFO
	.align		4
.L_3459:
        /*0018*/ 	.byte	0x04, 0x17
        /*001a*/ 	.short	(.L_3461 - .L_3460)
.L_3460:
        /*001c*/ 	.word	0x00000000
        /*0020*/ 	.short	0x0012
        /*0022*/ 	.short	0x0068
        /*0024*/ 	.byte	0x00, 0xf0, 0x21, 0x00


	//----- nvinfo : EIATTR_KPARAM_INFO
	.align		4
.L_3461:
        /*0028*/ 	.byte	0x04, 0x17
        /*002a*/ 	.short	(.L_3463 - .L_3462)
.L_3462:
        /*002c*/ 	.word	0x00000000
        /*0030*/ 	.short	0x0011
        /*0032*/ 	.short	0x0060
        /*0034*/ 	.byte	0x00, 0xf0, 0x05, 0x00


	//----- nvinfo : EIATTR_KPARAM_INFO
	.align		4
.L_3463:
        /*0038*/ 	.byte	0x04, 0x17
        /*003a*/ 	.short	(.L_3465 - .L_3464)
.L_3464:
        /*003c*/ 	.word	0x00000000
        /*0040*/ 	.short	0x0010
        /*0042*/ 	.short	0x005c
        /*0044*/ 	.byte	0x00, 0xf0, 0x11, 0x00


	//----- nvinfo : EIATTR_KPARAM_INFO
	.align		4
.L_3465:
        /*0048*/ 	.byte	0x04, 0x17
        /*004a*/ 	.short	(.L_3467 - .L_3466)
.L_3466:
        /*004c*/ 	.word	0x00000000
        /*0050*/ 	.short	0x000f
        /*0052*/ 	.short	0x0058
        /*0054*/ 	.byte	0x00, 0xf0, 0x11, 0x00


	//----- nvinfo : EIATTR_KPARAM_INFO
	.align		4
.L_3467:
        /*0058*/ 	.byte	0x04, 0x17
        /*005a*/ 	.short	(.L_3469 - .L_3468)
.L_3468:
        /*005c*/ 	.word	0x00000000
        /*0060*/ 	.short	0x000e
        /*0062*/ 	.short	0x0054
        /*0064*/ 	.byte	0x00, 0xf0, 0x11, 0x00


	//----- nvinfo : EIATTR_KPARAM_INFO
	.align		4
.L_3469:
        /*0068*/ 	.byte	0x04, 0x17
        /*006a*/ 	.short	(.L_3471 - .L_3470)
.L_3470:
        /*006c*/ 	.word	0x00000000
        /*0070*/ 	.short	0x000d
        /*0072*/ 	.short	0x0050
        /*0074*/ 	.byte	0x00, 0xf0, 0x11, 0x00


	//----- nvinfo : EIATTR_KPARAM_INFO
	.align		4
.L_3471:
        /*0078*/ 	.byte	0x04, 0x17
        /*007a*/ 	.short	(.L_3473 - .L_3472)
.L_3472:
        /*007c*/ 	.word	0x00000000
        /*0080*/ 	.short	0x000c
        /*0082*/ 	.short	0x004c
        /*0084*/ 	.byte	0x00, 0xf0, 0x11, 0x00


	//----- nvinfo : EIATTR_KPARAM_INFO
	.align		4
.L_3473:
        /*0088*/ 	.byte	0x04, 0x17
        /*008a*/ 	.short	(.L_3475 - .L_3474)
.L_3474:
        /*008c*/ 	.word	0x00000000
        /*0090*/ 	.short	0x000b
        /*0092*/ 	.short	0x0048
        /*0094*/ 	.byte	0x00, 0xf0, 0x11, 0x00


	//----- nvinfo : EIATTR_KPARAM_INFO
	.align		4
.L_3475:
        /*0098*/ 	.byte	0x04, 0x17
        /*009a*/ 	.short	(.L_3477 - .L_3476)
.L_3476:
        /*009c*/ 	.word	0x00000000
        /*00a0*/ 	.short	0x000a
        /*00a2*/ 	.short	0x0040
        /*00a4*/ 	.byte	0x00, 0xf0, 0x21, 0x00


	//----- nvinfo : EIATTR_KPARAM_INFO
	.align		4
.L_3477:
        /*00a8*/ 	.byte	0x04, 0x17
        /*00aa*/ 	.short	(.L_3479 - .L_3478)
.L_3478:
        /*00ac*/ 	.word	0x00000000
        /*00b0*/ 	.short	0x0009
        /*00b2*/ 	.short	0x0038
        /*00b4*/ 	.byte	0x00, 0xf0, 0x21, 0x00


	//----- nvinfo : EIATTR_KPARAM_INFO
	.align		4
.L_3479:
        /*00b8*/ 	.byte	0x04, 0x17
        /*00ba*/ 	.short	(.L_3481 - .L_3480)
.L_3480:
        /*00bc*/ 	.word	0x00000000
        /*00c0*/ 	.short	0x0008
        /*00c2*/ 	.short	0x0034
        /*00c4*/ 	.byte	0x00, 0xf0, 0x11, 0x00


	//----- nvinfo : EIATTR_KPARAM_INFO
	.align		4
.L_3481:
        /*00c8*/ 	.byte	0x04, 0x17
        /*00ca*/ 	.short	(.L_3483 - .L_3482)
.L_3482:
        /*00cc*/ 	.word	0x00000000
        /*00d0*/ 	.short	0x0007
        /*00d2*/ 	.short	0x0030
        /*00d4*/ 	.byte	0x00, 0xf0, 0x11, 0x00


	//----- nvinfo : EIATTR_KPARAM_INFO
	.align		4
.L_3483:
        /*00d8*/ 	.byte	0x04, 0x17
        /*00da*/ 	.short	(.L_3485 - .L_3484)
.L_3484:
        /*00dc*/ 	.word	0x00000000
        /*00e0*/ 	.short	0x0006
        /*00e2*/ 	.short	0x002c
        /*00e4*/ 	.byte	0x00, 0xf0, 0x11, 0x00


	//----- nvinfo : EIATTR_KPARAM_INFO
	.align		4
.L_3485:
        /*00e8*/ 	.byte	0x04, 0x17
        /*00ea*/ 	.short	(.L_3487 - .L_3486)
.L_3486:
        /*00ec*/ 	.word	0x00000000
        /*00f0*/ 	.short	0x0005
        /*00f2*/ 	.short	0x0028
        /*00f4*/ 	.byte	0x00, 0xf0, 0x11, 0x00


	//----- nvinfo : EIATTR_KPARAM_INFO
	.align		4
.L_3487:
        /*00f8*/ 	.byte	0x04, 0x17
        /*00fa*/ 	.short	(.L_3489 - .L_3488)
.L_3488:
        /*00fc*/ 	.word	0x00000000
        /*0100*/ 	.short	0x0004
        /*0102*/ 	.short	0x0020
        /*0104*/ 	.byte	0x00, 0xf0, 0x21, 0x00


	//----- nvinfo : EIATTR_KPARAM_INFO
	.align		4
.L_3489:
        /*0108*/ 	.byte	0x04, 0x17
        /*010a*/ 	.short	(.L_3491 - .L_3490)
.L_3490:
        /*010c*/ 	.word	0x00000000
        /*0110*/ 	.short	0x0003
        /*0112*/ 	.short	0x0018
        /*0114*/ 	.byte	0x00, 0xf0, 0x21, 0x00


	//----- nvinfo : EIATTR_KPARAM_INFO
	.align		4
.L_3491:
        /*0118*/ 	.byte	0x04, 0x17
        /*011a*/ 	.short	(.L_3493 - .L_3492)
.L_3492:
        /*011c*/ 	.word	0x00000000
        /*0120*/ 	.short	0x0002
        /*0122*/ 	.short	0x0010
        /*0124*/ 	.byte	0x00, 0xf0, 0x21, 0x00


	//----- nvinfo : EIATTR_KPARAM_INFO
	.align		4
.L_3493:
        /*0128*/ 	.byte	0x04, 0x17
        /*012a*/ 	.short	(.L_3495 - .L_3494)
.L_3494:
        /*012c*/ 	.word	0x00000000
        /*0130*/ 	.short	0x0001
        /*0132*/ 	.short	0x0008
        /*0134*/ 	.byte	0x00, 0xf0, 0x21, 0x00


	//----- nvinfo : EIATTR_KPARAM_INFO
	.align		4
.L_3495:
        /*0138*/ 	.byte	0x04, 0x17
        /*013a*/ 	.short	(.L_3497 - .L_3496)
.L_3496:
        /*013c*/ 	.word	0x00000000
        /*0140*/ 	.short	0x0000
        /*0142*/ 	.short	0x0000
        /*0144*/ 	.byte	0x00, 0xf0, 0x21, 0x00


	//----- nvinfo : EIATTR_SPARSE_MMA_MASK
	.align		4
.L_3497:
        /*0148*/ 	.byte	0x03, 0x50
        /*014a*/ 	.short	0x0000


	//----- nvinfo : EIATTR_MAXREG_COUNT
	.align		4
        /*014c*/ 	.byte	0x03, 0x1b
        /*014e*/ 	.short	0x00ff


	//----- nvinfo : EIATTR_NUM_BARRIERS
	.align		4
        /*0150*/ 	.byte	0x02, 0x4c
        /*0152*/ 	.byte	0x01
	.zero		1


	//----- nvinfo : EIATTR_MERCURY_ISA_VERSION
	.align		4
        /*0154*/ 	.byte	0x03, 0x5f
        /*0156*/ 	.short	0x0101


	//----- nvinfo : EIATTR_EXIT_INSTR_OFFSETS
	.align		4
        /*0158*/ 	.byte	0x04, 0x1c
        /*015a*/ 	.short	(.L_3499 - .L_3498)


	//   ....[0]....
.L_3498:
        /*015c*/ 	.word	0x000001d0


	//   ....[1]....
        /*0160*/ 	.word	0x00000900


	//   ....[2]....
        /*0164*/ 	.word	0x00005bc0


	//   ....[3]....
        /*0168*/ 	.word	0x00005eb0


	//   ....[4]....
        /*016c*/ 	.word	0x00006000


	//   ....[5]....
        /*0170*/ 	.word	0x00006090


	//   ....[6]....
        /*0174*/ 	.word	0x000060d0


	//----- nvinfo : EIATTR_CRS_STACK_SIZE
	.align		4
.L_3499:
        /*0178*/ 	.byte	0x04, 0x1e
        /*017a*/ 	.short	(.L_3501 - .L_3500)
.L_3500:
        /*017c*/ 	.word	0x00000000


	//----- nvinfo : EIATTR_CBANK_PARAM_SIZE
	.align		4
.L_3501:
        /*0180*/ 	.byte	0x03, 0x19
        /*0182*/ 	.short	0x0074


	//----- nvinfo : EIATTR_PARAM_CBANK
	.align		4
        /*0184*/ 	.byte	0x04, 0x0a
        /*0186*/ 	.short	(.L_3503 - .L_3502)
	.align		4
.L_3502:
        /*0188*/ 	.word	index@(.nv.constant0._Z23gemm_half_q_half_kernelILi2ELi10ELb1ELb0ELi32EEvPK6__halfPKjS4_S2_PS0_iiiiPKtS7_iiiiiibS2_i)
        /*018c*/ 	.short	0x0210
        /*018e*/ 	.short	0x0074


	//----- nvinfo : EIATTR_SW_WAR
	.align		4
.L_3503:
        /*0190*/ 	.byte	0x04, 0x36
        /*0192*/ 	.short	(.L_3505 - .L_3504)
.L_3504:
        /*0194*/ 	.word	0x00000008
.L_3505:


//--------------------- .nv.info._Z23gemm_half_q_half_kernelILi2ELi172ELb1ELb0ELi32EEvPK6__halfPKjS4_S2_PS0_iiiiPKtS7_iiiiiibS2_i --------------------------
	.section	.nv.info._Z23gemm_half_q_half_kernelILi2ELi172ELb1ELb0ELi32EEvPK6__halfPKjS4_S2_PS0_iiiiPKtS7_iiiiiibS2_i,"",@"SHT_CUDA_INFO"
	.sectionflags	@""
	.align	4


	//----- nvinfo : EIATTR_CUDA_API_VERSION
	.align		4
        /*0000*/ 	.byte	0x04, 0x37
        /*0002*/ 	.short	(.L_3507 - .L_3506)
.L_3506:
        /*0004*/ 	.word	0x00000082


	//----- nvinfo : EIATTR_KPARAM_INFO
	.align		4
.L_3507:
        /*0008*/ 	.byte	0x04, 0x17
        /*000a*/ 	.short	(.L_3509 - .L_3508)
.L_3508:
        /*000c*/ 	.word	0x00000000
        /*0010*/ 	.short	0x0013
        /*0012*/ 	.short	0x0070
        /*0014*/ 	.byte	0x00, 0xf0, 0x11, 0x00


	//----- nvinfo : EIATTR_KPARAM_INFO
	.align		4
.L_3509:
        /*0018*/ 	.byte	0x04, 0x17
        /*001a*/ 	.short	(.L_3511 - .L_3510)
.L_3510:
        /*001c*/ 	.word	0x00000000
        /*0020*/ 	.short	0x0012
        /*0022*/ 	.short	0x0068
        /*0024*/ 	.byte	0x00, 0xf0, 0x21, 0x00


	//----- nvinfo : EIATTR_KPARAM_INFO
	.align		4
.L_3511:
        /*0028*/ 	.byte	0x04, 0x17
        /*002a*/ 	.short	(.L_3513 - .L_3512)
.L_3512:
        /*002c*/ 	.word	0x00000000
        /*0030*/ 	.short	0x0011
        /*0032*/ 	.short	0x0060
        /*0034*/ 	.byte	0x00, 0xf0, 0x05, 0x00


	//----- nvinfo : EIATTR_KPARAM_INFO
	.align		4
.L_3513:
        /*0038*/ 	.byte	0x04, 0x17
        /*003a*/ 	.short	(.L_3515 - .L_3514)
.L_3514:
        /*003c*/ 	.word	0x00000000
        /*0040*/ 	.short	0x0010
        /*0042*/ 	.short	0x005c
        /*0044*/ 	.byte	0x00, 0xf0, 0x11, 0x00


	//----- nvinfo : EIATTR_KPARAM_INFO
	.align		4
.L_3515:
        /*0048*/ 	.byte	0x04, 0x17
        /*004a*/ 	.short	(.L_3517 - .L_3516)
.L_3516:
        /*004c*/ 	.word	0x00000000
        /*0050*/ 	.short	0x000f
        /*0052*/ 	.short	0x0058
        /*0054*/ 	.byte	0x00, 0xf0, 0x11, 0x00


	//----- nvinfo : EIATTR_KPARAM_INFO
	.align		4
.L_3517:
        /*0058*/ 	.byte	0x04, 0x17
        /*005a*/ 	.short	(.L_3519 - .L_3518)
.L_3518:
        /*005c*/ 	.word	0x00000000
        /*0060*/ 	.short	0x000e
        /*0062*/ 	.short	0x0054
        /*0064*/ 	.byte	0x00, 0xf0, 0x11, 0x00


	//----- nvinfo : EIATTR_KPARAM_INFO
	.align		4
.L_3519:
        /*0068*/ 	.byte	0x04, 0x17
        /*006a*/ 	.short	(.L_3521 - .L_3520)
.L_3520:
        /*006c*/ 	.word	0x00000000
        /*0070*/ 	.short	0x000d
        /*0072*/ 	.short	0x0050
        /*0074*/ 	.byte	0x00, 0xf0, 0x11, 0x00


	//----- nvinfo : EIATTR_KPARAM_INFO
	.align		4
.L_3521:
        /*0078*/ 	.byte	0x04, 0x17
        /*007a*/ 	.short	(.L_3523 - .L_3522)
.L_3522:
        /*007c*/ 	.word	0x00000000
        /*0080*/ 	.short	0x000c
        /*0082*/ 	.short	0x004c
        /*0084*/ 	.byte	0x00, 0xf0, 0x11, 0x00


	//----- nvinfo : EIATTR_KPARAM_INFO
	.align		4
.L_3523:
        /*0088*/ 	.byte	0x04, 0x17
        /*008a*/ 	.short	(.L_3525 - .L_3524)
.L_3524:
        /*008c*/ 	.word	0x00000000
        /*0090*/ 	.short	0x000b
        /*0092*/ 	.short	0x0048
        /*0094*/ 	.byte	0x00, 0xf0, 0x11, 0x00


	//----- nvinfo : EIATTR_KPARAM_INFO
	.align		4
.L_3525:
        /*0098*/ 	.byte	0x04, 0x17
        /*009a*/ 	.short	(.L_3527 - .L_3526)
.L_3526:
        /*009c*/ 	.word	0x00000000
        /*00a0*/ 	.short	0x000a
        /*00a2*/ 	.short	0x0040
        /*00a4*/ 	.byte	0x00, 0xf0, 0x21, 0x00


	//----- nvinfo : EIATTR_KPARAM_INFO
	.align		4
.L_3527:
        /*00a8*/ 	.byte	0x04, 0x17
        /*00aa*/ 	.short	(.L_3529 - .L_3528)
.L_3528:
        /*00ac*/ 	.word	0x00000000
        /*00b0*/ 	.short	0x0009
        /*00b2*/ 	.short	0x0038
        /*00b4*/ 	.byte	0x00, 0xf0, 0x21, 0x00


	//----- nvinfo : EIATTR_KPARAM_INFO
	.align		4
.L_3529:
        /*00b8*/ 	.byte	0x04, 0x17
        /*00ba*/ 	.short	(.L_3531 - .L_3530)
.L_3530:
        /*00bc*/ 	.word	0x00000000
        /*00c0*/ 	.short	0x0008
        /*00c2*/ 	.short	0x0034
        /*00c4*/ 	.byte	0x00, 0xf0, 0x11, 0x00


	//----- nvinfo : EIATTR_KPARAM_INFO
	.align		4
.L_3531:
        /*00c8*/ 	.byte	0x04, 0x17
        /*00ca*/ 	.short	(.L_3533 - .L_3532)
.L_3532:
        /*00cc*/ 	.word	0x00000000
        /*00d0*/ 	.short	0x0007
        /*00d2*/ 	.short	0x0030
        /*00d4*/ 	.byte	0x00, 0xf0, 0x11, 0x00


	//----- nvinfo : EIATTR_KPARAM_INFO
	.align		4
.L_3533:
        /*00d8*/ 	.byte	0x04, 0x17
        /*00da*/ 	.short	(.L_3535 - .L_3534)
.L_3534:
        /*00dc*/ 	.word	0x00000000
        /*00e0*/ 	.short	0x0006
        /*00e2*/ 	.short	0x002c
        /*00e4*/ 	.byte	0x00, 0xf0, 0x11, 0x00


	//----- nvinfo : EIATTR_KPARAM_INFO
	.align		4
.L_3535:
        /*00e8*/ 	.byte	0x04, 0x17
        /*00ea*/ 	.short	(.L_3537 - .L_3536)
.L_3536:
        /*00ec*/ 	.word	0x00000000
        /*00f0*/ 	.short	0x0005
        /*00f2*/ 	.short	0x0028
        /*00f4*/ 	.byte	0x00, 0xf0, 0x11, 0x00


	//----- nvinfo : EIATTR_KPARAM_INFO
	.align		4
.L_3537:
        /*00f8*/ 	.byte	0x04, 0x17
        /*00fa*/ 	.short	(.L_3539 - .L_3538)
.L_3538:
        /*00fc*/ 	.word	0x00000000
        /*0100*/ 	.short	0x0004
        /*0102*/ 	.short	0x0020
        /*0104*/ 	.byte	0x00, 0xf0, 0x21, 0x00


	//----- nvinfo : EIATTR_KPARAM_INFO
	.align		4
.L_3539:
        /*0108*/ 	.byte	0x04, 0x17
        /*010a*/ 	.short	(.L_3541 - .L_3540)
.L_3540:
        /*010c*/ 	.word	0x00000000
        /*0110*/ 	.short	0x0003
        /*0112*/ 	.short	0x0018
        /*0114*/ 	.byte	0x00, 0xf0, 0x21, 0x00


	//----- nvinfo : EIATTR_KPARAM_INFO
	.align		4
.L_3541:
        /*0118*/ 	.byte	0x04, 0x17
        /*011a*/ 	.short	(.L_3543 - .L_3542)
.L_3542:
        /*011c*/ 	.word	0x00000000
        /*0120*/ 	.short	0x0002
        /*0122*/ 	.short	0x0010
        /*0124*/ 	.byte	0x00, 0xf0, 0x21, 0x00


	//----- nvinfo : EIATTR_KPARAM_INFO
	.align		4
.L_3543:
        /*0128*/ 	.byte	0x04, 0x17
        /*012a*/ 	.short	(.L_3545 - .L_3544)
.L_3544:
        /*012c*/ 	.word	0x00000000
        /*0130*/ 	.short	0x0001
        /*0132*/ 	.short	0x0008
        /*0134*/ 	.byte	0x00, 0xf0, 0x21, 0x00


	//----- nvinfo : EIATTR_KPARAM_INFO
	.align		4
.L_3545:
        /*0138*/ 	.byte	0x04, 0x17
        /*013a*/ 	.short	(.L_3547 - .L_3546)
.L_3546:
        /*013c*/ 	.word	0x00000000
        /*0140*/ 	.short	0x0000
        /*0142*/ 	.short	0x0000
        /*0144*/ 	.byte	0x00, 0xf0, 0x21, 0x00


	//----- nvinfo : EIATTR_SPARSE_MMA_MASK
	.align		4
.L_3547:
        /*0148*/ 	.byte	0x03, 0x50
        /*014a*/ 	.short	0x0000


	//----- nvinfo : EIATTR_MAXREG_COUNT
	.align		4
        /*014c*/ 	.byte	0x03, 0x1b
        /*014e*/ 	.short	0x00ff


	//----- nvinfo : EIATTR_NUM_BARRIERS
	.align		4
        /*0150*/ 	.byte	0x02, 0x4c
        /*0152*/ 	.byte	0x01
	.zero		1


	//----- nvinfo : EIATTR_MERCURY_ISA_VERSION
	.align		4
        /*0154*/ 	.byte	0x03, 0x5f
        /*0156*/ 	.short	0x0101


	//----- nvinfo : EIATTR_EXIT_INSTR_OFFSETS
	.align		4
        /*0158*/ 	.byte	0x04, 0x1c
        /*015a*/ 	.short	(.L_3549 - .L_3548)


	//   ....[0]....
.L_3548:
        /*015c*/ 	.word	0x000001d0


	//   ....[1]....
        /*0160*/ 	.word	0x00000d90


	//   ....[2]....
        /*0164*/ 	.word	0x0000d500


	//   ....[3]....
        /*0168*/ 	.word	0x0000d830


	//   ....[4]....
        /*016c*/ 	.word	0x0000d980


	//   ....[5]....
        /*0170*/ 	.word	0x0000da30


	//   ....[6]....
        /*0174*/ 	.word	0x0000da70


	//----- nvinfo : EIATTR_CRS_STACK_SIZE
	.align		4
.L_3549:
        /*0178*/ 	.byte	0x04, 0x1e
        /*017a*/ 	.short	(.L_3551 - .L_3550)
.L_3550:
        /*017c*/ 	.word	0x00000000


	//----- nvinfo : EIATTR_CBANK_PARAM_SIZE
	.align		4
.L_3551:
        /*0180*/ 	.byte	0x03, 0x19
        /*0182*/ 	.short	0x0074


	//----- nvinfo : EIATTR_PARAM_CBANK
	.align		4
        /*0184*/ 	.byte	0x04, 0x0a
        /*0186*/ 	.short	(.L_3553 - .L_3552)
	.align		4
.L_3552:
        /*0188*/ 	.word	index@(.nv.constant0._Z23gemm_half_q_half_kernelILi2ELi172ELb1ELb0ELi32EEvPK6__halfPKjS4_S2_PS0_iiiiPKtS7_iiiiiibS2_i)
        /*018c*/ 	.short	0x0210
        /*018e*/ 	.short	0x0074


	//----- nvinfo : EIATTR_SW_WAR
	.align		4
.L_3553:
        /*0190*/ 	.byte	0x04, 0x36
        /*0192*/ 	.short	(.L_3555 - .L_3554)
.L_3554:
        /*0194*/ 	.word	0x00000008
.L_3555:


//--------------------- .nv.info._Z23gemm_half_q_half_kernelILi2ELi176ELb1ELb0ELi32EEvPK6__halfPKjS4_S2_PS0_iiiiPKtS7_iiiiiibS2_i --------------------------
	.section	.nv.info._Z23gemm_half_q_half_kernelILi2ELi176ELb1ELb0ELi32EEvPK6__halfPKjS4_S2_PS0_iiiiPKtS7_iiiiiibS2_i,"",@"SHT_CUDA_INFO"
	.sectionflags	@""
	.align	4


	//----- nvinfo : EIATTR_CUDA_API_VERSION
	.align		4
        /*0000*/ 	.byte	0x04, 0x37
        /*0002*/ 	.short	(.L_3557 - .L_3556)
.L_3556:
        /*0004*/ 	.word	0x00000082


	//----- nvinfo : EIATTR_KPARAM_INFO
	.align		4
.L_3557:
        /*0008*/ 	.byte	0x04, 0x17
        /*000a*/ 	.short	(.L_3559 - .L_3558)
.L_3558:
        /*000c*/ 	.word	0x00000000
        /*0010*/ 	.short	0x0013
        /*0012*/ 	.short	0x0070
        /*0014*/ 	.byte	0x00, 0xf0, 0x11, 0x00


	//----- nvinfo : EIATTR_KPARAM_INFO
	.align		4
.L_3559:
        /*0018*/ 	.byte	0x04, 0x17
        /*001a*/ 	.short	(.L_3561 - .L_3560)
.L_3560:
        /*001c*/ 	.word	0x00000000
        /*0020*/ 	.short	0x0012
        /*0022*/ 	.short	0x0068
        /*0024*/ 	.byte	0x00, 0xf0, 0x21, 0x00


	//----- nvinfo : EIATTR_KPARAM_INFO
	.align		4
.L_3561:
        /*0028*/ 	.byte	0x04, 0x17
        /*002a*/ 	.short	(.L_3563 - .L_3562)
.L_3562:
        /*002c*/ 	.word	0x00000000
        /*0030*/ 	.short	0x0011
        /*0032*/ 	.short	0x0060
        /*0034*/ 	.byte	0x00, 0xf0, 0x05, 0x00


	//----- nvinfo : EIATTR_KPARAM_INFO
	.align		4
.L_3563:
        /*0038*/ 	.byte	0x04, 0x17
        /*003a*/ 	.short	(.L_3565 - .L_3564)
.L_3564:
        /*003c*/ 	.word	0x00000000
        /*0040*/ 	.short	0x0010
        /*0042*/ 	.short	0x005c
        /*0044*/ 	.byte	0x00, 0xf0, 0x11, 0x00


	//----- nvinfo : EIATTR_KPARAM_INFO
	.align		4
.L_3565:
        /*0048*/ 	.byte	0x04, 0x17
        /*004a*/ 	.short	(.L_3567 - .L_3566)
.L_3566:
        /*004c*/ 	.word	0x00000000
        /*0050*/ 	.short	0x000f
        /*0052*/ 	.short	0x0058
        /*0054*/ 	.byte	0x00, 0xf0, 0x11, 0x00


	//----- nvinfo : EIATTR_KPARAM_INFO
	.align		4
.L_3567:
        /*0058*/ 	.byte	0x04, 0x17
        /*005a*/ 	.short	(.L_3569 - .L_3568)
.L_3568:
        /*005c*/ 	.word	0x00000000
        /*0060*/ 	.short	0x000e
        /*0062*/ 	.short	0x0054
        /*0064*/ 	.byte	0x00, 0xf0, 0x11, 0x00


	//----- nvinfo : EIATTR_KPARAM_INFO
	.align		4
.L_3569:
        /*0068*/ 	.byte	0x04, 0x17
        /*006a*/ 	.short	(.L_3571 - .L_3570)
.L_3570:
        /*006c*/ 	.word	0x00000000
        /*0070*/ 	.short	0x000d
        /*0072*/ 	.short	0x0050
        /*0074*/ 	.byte	0x00, 0xf0, 0x11, 0x00


	//----- nvinfo : EIATTR_KPARAM_INFO
	.align		4
.L_3571:
        /*0078*/ 	.byte	0x04, 0x17
        /*007a*/ 	.short	(.L_3573 - .L_3572)
.L_3572:
        /*007c*/ 	.word	0x00000000
        /*0080*/ 	.short	0x000c
        /*0082*/ 	.short	0x004c
        /*0084*/ 	.byte	0x00, 0xf0, 0x11, 0x00


	//----- nvinfo : EIATTR_KPARAM_INFO
	.align		4
.L_3573:
        /*0088*/ 	.byte	0x04, 0x17
        /*008a*/ 	.short	(.L_3575 - .L_3574)
.L_3574:
        /*008c*/ 	.word	0x00000000
        /*0090*/ 	.short	0x000b
        /*0092*/ 	.short	0x0048
        /*0094*/ 	.byte	0x00, 0xf0, 0x11, 0x00


	//----- nvinfo : EIATTR_KPARAM_INFO
	.align		4
.L_3575:
        /*0098*/ 	.byte	0x04, 0x17
        /*009a*/ 	.short	(.L_3577 - .L_3576)
.L_3576:
        /*009c*/ 	.word	0x00000000
        /*00a0*/ 	.short	0x000a
        /*00a2*/ 	.short	0x0040
        /*00a4*/ 	.byte	0x00, 0xf0, 0x21, 0x00


	//----- nvinfo : EIATTR_KPARAM_INFO
	.align		4
.L_3577:
        /*00a8*/ 	.byte	0x04, 0x17
        /*00aa*/ 	.short	(.L_3579 - .L_3578)
.L_3578:
        /*00ac*/ 	.word	0x00000000
        /*00b0*/ 	.short	0x0009
        /*00b2*/ 	.short	0x0038
        /*00b4*/ 	.byte	0x00, 0xf0, 0x21, 0x00


	//----- nvinfo : EIATTR_KPARAM_INFO
	.align		4
.L_3579:
        /*00b8*/ 	.byte	0x04, 0x17
        /*00ba*/ 	.short	(.L_3581 - .L_3580)
.L_3580:
        /*00bc*/ 	.word	0x00000000
        /*00c0*/ 	.short	0x0008
        /*00c2*/ 	.short	0x0034
        /*00c4*/ 	.byte	0x00, 0xf0, 0x11, 0x00


	//----- nvinfo : EIATTR_KPARAM_INFO
	.align		4
.L_3581:
        /*00c8*/ 	.byte	0x04, 0x17
        /*00ca*/ 	.short	(.L_3583 - .L_3582)
.L_3582:
        /*00cc*/ 	.word	0x00000000
        /*00d0*/ 	.short	0x0007
        /*00d2*/ 	.short	0x0030
        /*00d4*/ 	.byte	0x00, 0xf0, 0x11, 0x00


	//----- nvinfo : EIATTR_KPARAM_INFO
	.align		4
.L_3583:
        /*00d8*/ 	.byte	0x04, 0x17
        /*00da*/ 	.short	(.L_3585 - .L_3584)
.L_3584:
        /*00dc*/ 	.word	0x00000000
        /*00e0*/ 	.short	0x0006
        /*00e2*/ 	.short	0x002c
        /*00e4*/ 	.byte	0x00, 0xf0, 0x11, 0x00


	//----- nvinfo : EIATTR_KPARAM_INFO
	.align		4
.L_3585:
        /*00e8*/ 	.byte	0x04, 0x17
        /*00ea*/ 	.short	(.L_3587 - .L_3586)
.L_3586:
        /*00ec*/ 	.word	0x00000000
        /*00f0*/ 	.short	0x0005
        /*00f2*/ 	.short	0x0028
        /*00f4*/ 	.byte	0x00, 0xf0, 0x11, 0x00


	//----- nvinfo : EIATTR_KPARAM_INFO
	.align		4
.L_3587:
        /*00f8*/ 	.byte	0x04, 0x17
        /*00fa*/ 	.short	(.L_3589 - .L_3588)
.L_3588:
        /*00fc*/ 	.word	0x00000000
        /*0100*/ 	.short	0x0004
        /*0102*/ 	.short	0x0020
        /*0104*/ 	.byte	0x00, 0xf0, 0x21, 0x00


	//----- nvinfo : EIATTR_KPARAM_INFO
	.align		4
.L_3589:
        /*0108*/ 	.byte	0x04, 0x17
        /*010a*/ 	.short	(.L_3591 - .L_3590)
.L_3590:
        /*010c*/ 	.word	0x00000000
        /*0110*/ 	.short	0x0003
        /*0112*/ 	.short	0x0018
        /*0114*/ 	.byte	0x00, 0xf0, 0x21, 0x00


	//----- nvinfo : EIATTR_KPARAM_INFO
	.align		4
.L_3591:
        /*0118*/ 	.byte	0x04, 0x17
        /*011a*/ 	.short	(.L_3593 - .L_3592)
.L_3592:
        /*011c*/ 	.word	0x00000000
        /*0120*/ 	.short	0x0002
        /*0122*/ 	.short	0x0010
        /*0124*/ 	.byte	0x00, 0xf0, 0x21, 0x00


	//----- nvinfo : EIATTR_KPARAM_INFO
	.align		4
.L_3593:
        /*0128*/ 	.byte	0x04, 0x17
        /*012a*/ 	.short	(.L_3595 - .L_3594)
.L_3594:
        /*012c*/ 	.word	0x00000000
        /*0130*/ 	.short	0x0001
        /*0132*/ 	.short	0x0008
        /*0134*/ 	.byte	0x00, 0xf0, 0x21, 0x00


	//----- nvinfo : EIATTR_KPARAM_INFO
	.align		4
.L_3595:
        /*0138*/ 	.byte	0x04, 0x17
        /*013a*/ 	.short	(.L_3597 - .L_3596)
.L_3596:
        /*013c*/ 	.word	0x00000000
        /*0140*/ 	.short	0x0000
        /*0142*/ 	.short	0x0000
        /*0144*/ 	.byte	0x00, 0xf0, 0x21, 0x00


	//----- nvinfo : EIATTR_SPARSE_MMA_MASK
	.align		4
.L_3597:
        /*0148*/ 	.byte	0x03, 0x50
        /*014a*/ 	.short	0x0000


	//----- nvinfo : EIATTR_MAXREG_COUNT
	.align		4
        /*014c*/ 	.byte	0x03, 0x1b
        /*014e*/ 	.short	0x00ff


	//----- nvinfo : EIATTR_NUM_BARRIERS
	.align		4
        /*0150*/ 	.byte	0x02, 0x4c
        /*0152*/ 	.byte	0x01
	.zero		1


	//----- nvinfo : EIATTR_MERCURY_ISA_VERSION
	.align		4
        /*0154*/ 	.byte	0x03, 0x5f
        /*0156*/ 	.short	0x0101


	//----- nvinfo : EIATTR_EXIT_INSTR_OFFSETS
	.align		4
        /*0158*/ 	.byte	0x04, 0x1c
        /*015a*/ 	.short	(.L_3599 - .L_3598)


	//   ....[0]....
.L_3598:
        /*015c*/ 	.word	0x000001d0


	//   ....[1]....
        /*0160*/ 	.word	0x00000d90


	//   ....[2]....
        /*0164*/ 	.word	0x00009ca0


	//   ....[3]....
        /*0168*/ 	.word	0x00009fa0


	//   ....[4]....
        /*016c*/ 	.word	0x0000a0f0


	//   ....[5]....
        /*0170*/ 	.word	0x0000a190


	//   ....[6]....
        /*0174*/ 	.word	0x0000a1d0


	//----- nvinfo : EIATTR_CRS_STACK_SIZE
	.align		4
.L_3599:
        /*0178*/ 	.byte	0x04, 0x1e
        /*017a*/ 	.short	(.L_3601 - .L_3600)
.L_3600:
        /*017c*/ 	.word	0x00000000


	//----- nvinfo : EIATTR_CBANK_PARAM_SIZE
	.align		4
.L_3601:
        /*0180*/ 	.byte	0x03, 0x19
        /*0182*/ 	.short	0x0074


	//----- nvinfo : EIATTR_PARAM_CBANK
	.align		4
        /*0184*/ 	.byte	0x04, 0x0a
        /*0186*/ 	.short	(.L_3603 - .L_3602)
	.align		4
.L_3602:
        /*0188*/ 	.word	index@(.nv.constant0._Z23gemm_half_q_half_kernelILi2ELi176ELb1ELb0ELi32EEvPK6__halfPKjS4_S2_PS0_iiiiPKtS7_iiiiiibS2_i)
        /*018c*/ 	.short	0x0210
        /*018e*/ 	.short	0x0074


	//----- nvinfo : EIATTR_SW_WAR
	.align		4
.L_3603:
        /*0190*/ 	.byte	0x04, 0x36
        /*0192*/ 	.short	(.L_3605 - .L_3604)
.L_3604:
        /*0194*/ 	.word	0x00000008
.L_3605:


//--------------------- .nv.info._Z23gemm_half_q_half_kernelILi2ELi152ELb1ELb0ELi32EEvPK6__halfPKjS4_S2_PS0_iiiiPKtS7_iiiiiibS2_i --------------------------
	.section	.nv.info._Z23gemm_half_q_half_kernelILi2ELi152ELb1ELb0ELi32EEvPK6__halfPKjS4_S2_PS0_iiiiPKtS7_iiiiiibS2_i,"",@"SHT_CUDA_INFO"
	.sectionflags	@""
	.align	4


	//----- nvinfo : EIATTR_CUDA_API_VERSION
	.align		4
        /*0000*/ 	.byte	0x04, 0x37
        /*0002*/ 	.short	(.L_3607 - .L_3606)
.L_3606:
        /*0004*/ 	.word	0x00000082


	//----- nvinfo : EIATTR_KPARAM_INFO
	.align		4
.L_3607:
        /*0008*/ 	.byte	0x04, 0x17
        /*000a*/ 	.short	(.L_3609 - .L_3608)
.L_3608:
        /*000c*/ 	.word	0x00000000
        /*0010*/ 	.short	0x0013
        /*0012*/ 	.short	0x0070
        /*0014*/ 	.byte	0x00, 0xf0, 0x11, 0x00


	//----- nvinfo : EIATTR_KPARAM_INFO
	.align		4
.L_3609:
        /*0018*/ 	.byte	0x04, 0x17
        /*001a*/ 	.short	(.L_3611 - .L_3610)
.L_3610:
        /*001c*/ 	.word	0x00000000
        /*0020*/ 	.short	0x0012
        /*0022*/ 	.short	0x0068
        /*0024*/ 	.byte	0x00, 0xf0, 0x21, 0x00


	//----- nvinfo : EIATTR_KPARAM_INFO
	.align		4
.L_3611:
        /*0028*/ 	.byte	0x04, 0x17
        /*002a*/ 	.short	(.L_3613 - .L_3612)
.L_3612:
        /*002c*/ 	.word	0x00000000
        /*0030*/ 	.short	0x0011
        /*0032*/ 	.short	0x0060
        /*0034*/ 	.byte	0x00, 0xf0, 0x05, 0x00


	//----- nvinfo : EIATTR_KPARAM_INFO
	.align		4
.L_3613:
        /*0038*/ 	.byte	0x04, 0x17
        /*003a*/ 	.short	(.L_3615 - .L_3614)
.L_3614:
        /*003c*/ 	.word	0x00000000
        /*0040*/ 	.short	0x0010
        /*0042*/ 	.short	0x005c
        /*0044*/ 	.byte	0x00, 0xf0, 0x11, 0x00


	//----- nvinfo : EIATTR_KPARAM_INFO
	.align		4
.L_3615:
        /*0048*/ 	.byte	0x04, 0x17
        /*004a*/ 	.short	(.L_3617 - .L_3616)
.L_3616:
        /*004c*/ 	.word	0x00000000
        /*0050*/ 	.short	0x000f
        /*0052*/ 	.short	0x0058
        /*0054*/ 	.byte	0x00, 0xf0, 0x11, 0x00


	//----- nvinfo : EIATTR_KPARAM_INFO
	.align		4
.L_3617:
        /*0058*/ 	.byte	0x04, 0x17
        /*005a*/ 	.short	(.L_3619 - .L_3618)
.L_3618:
        /*005c*/ 	.word	0x00000000
        /*0060*/ 	.short	0x000e
        /*0062*/ 	.short	0x0054
        /*0064*/ 	.byte	0x00, 0xf0, 0x11, 0x00


	//----- nvinfo : EIATTR_KPARAM_INFO
	.align		4
.L_3619:
        /*0068*/ 	.byte	0x04, 0x17
        /*006a*/ 	.short	(.L_3621 - .L_3620)
.L_3620:
        /*006c*/ 	.word	0x00000000
        /*0070*/ 	.short	0x000d
        /*0072*/ 	.short	0x0050
        /*0074*/ 	.byte	0x00, 0xf0, 0x11, 0x00


	//----- nvinfo : EIATTR_KPARAM_INFO
	.align		4
.L_3621:
        /*0078*/ 	.byte	0x04, 0x17
        /*007a*/ 	.short	(.L_3623 - .L_3622)
.L_3622:
        /*007c*/ 	.word	0x00000000
        /*0080*/ 	.short	0x000c
        /*0082*/ 	.short	0x004c
        /*0084*/ 	.byte	0x00, 0xf0, 0x11, 0x00


	//----- nvinfo : EIATTR_KPARAM_INFO
	.align		4
.L_3623:
        /*0088*/ 	.byte	0x04, 0x17
        /*008a*/ 	.short	(.L_3625 - .L_3624)
.L_3624:
        /*008c*/ 	.word	0x00000000
        /*0090*/ 	.short	0x000b
        /*0092*/ 	.short	0x0048
        /*0094*/ 	.byte	0x00, 0xf0, 0x11, 0x00


	//----- nvinfo : EIATTR_KPARAM_INFO
	.align		4
.L_3625:
        /*0098*/ 	.byte	0x04, 0x17
        /*009a*/ 	.short	(.L_3627 - .L_3626)
.L_3626:
        /*009c*/ 	.word	0x00000000
        /*00a0*/ 	.short	0x000a
        /*00a2*/ 	.short	0x0040
        /*00a4*/ 	.byte	0x00, 0xf0, 0x21, 0x00


	//----- nvinfo : EIATTR_KPARAM_INFO
	.align		4
.L_3627:
        /*00a8*/ 	.byte	0x04, 0x17
        /*00aa*/ 	.short	(.L_3629 - .L_3628)
.L_3628:
        /*00ac*/ 	.word	0x00000000
        /*00b0*/ 	.short	0x0009
        /*00b2*/ 	.short	0x0038
        /*00b4*/ 	.byte	0x00, 0xf0, 0x21, 0x00


	//----- nvinfo : EIATTR_KPARAM_INFO
	.align		4
.L_3629:
        /*00b8*/ 	.byte	0x04, 0x17
        /*00ba*/ 	.short	(.L_3631 - .L_3630)
.L_3630:
        /*00bc*/ 	.word	0x00000000
        /*00c0*/ 	.short	0x0008
        /*00c2*/ 	.short	0x0034
        /*00c4*/ 	.byte	0x00, 0xf0, 0x11, 0x00


	//----- nvinfo : EIATTR_KPARAM_INFO
	.align		4
.L_3631:
        /*00c8*/ 	.byte	0x04, 0x17
        /*00ca*/ 	.short	(.L_3633 - .L_3632)
.L_3632:
        /*00cc*/ 	.word	0x00000000
        /*00d0*/ 	.short	0x0007
        /*00d2*/ 	.short	0x0030
        /*00d4*/ 	.byte	0x00, 0xf0, 0x11, 0x00


	//----- nvinfo : EIATTR_KPARAM_INFO
	.align		4
.L_3633:
        /*00d8*/ 	.byte	0x04, 0x17
        /*00da*/ 	.short	(.L_3635 - .L_3634)
.L_3634:
        /*00dc*/ 	.word	0x00000000
        /*00e0*/ 	.short	0x0006
        /*00e2*/ 	.short	0x002c
        /*00e4*/ 	.byte	0x00, 0xf0, 0x11, 0x00


	//----- nvinfo : EIATTR_KPARAM_INFO
	.align		4
.L_3635:
        /*00e8*/ 	.byte	0x04, 0x17
        /*00ea*/ 	.short	(.L_3637 - .L_3636)
.L_3636:
        /*00ec*/ 	.word	0x00000000
        /*00f0*/ 	.short	0x0005
        /*00f2*/ 	.short	0x0028
        /*00f4*/ 	.byte	0x00, 0xf0, 0x11, 0x00


	//----- nvinfo : EIATTR_KPARAM_INFO
	.align		4
.L_3637:
        /*00f8*/ 	.byte	0x04, 0x17
        /*00fa*/ 	.short	(.L_3639 - .L_3638)
.L_3638:
        /*00fc*/ 	.word	0x00000000
        /*0100*/ 	.short	0x0004
        /*0102*/ 	.short	0x0020
        /*0104*/ 	.byte	0x00, 0xf0, 0x21, 0x00


	//----- nvinfo : EIATTR_KPARAM_INFO
	.align		4
.L_3639:
        /*0108*/ 	.byte	0x04, 0x17
        /*010a*/ 	.short	(.L_3641 - .L_3640)
.L_3640:
        /*010c*/ 	.word	0x00000000
        /*0110*/ 	.short	0x0003
        /*0112*/ 	.short	0x0018
        /*0114*/ 	.byte	0x00, 0xf0, 0x21, 0x00


	//----- nvinfo : EIATTR_KPARAM_INFO
	.align		4
.L_3641:
        /*0118*/ 	.byte	0x04, 0x17
        /*011a*/ 	.short	(.L_3643 - .L_3642)
.L_3642:
        /*011c*/ 	.word	0x00000000
        /*0120*/ 	.short	0x0002
        /*0122*/ 	.short	0x0010
        /*0124*/ 	.byte	0x00, 0xf0, 0x21, 0x00


	//----- nvinfo : EIATTR_KPARAM_INFO
	.align		4
.L_3643:
        /*0128*/ 	.byte	0x04, 0x17
        /*012a*/ 	.short	(.L_3645 - .L_3644)
.L_3644:
        /*012c*/ 	.word	0x00000000
        /*0130*/ 	.short	0x0001
        /*0132*/ 	.short	0x0008
        /*0134*/ 	.byte	0x00, 0xf0, 0x21, 0x00


	//----- nvinfo : EIATTR_KPARAM_INFO
	.align		4
.L_3645:
        /*0138*/ 	.byte	0x04, 0x17
        /*013a*/ 	.short	(.L_3647 - .L_3646)
.L_3646:
        /*013c*/ 	.word	0x00000000
        /*0140*/ 	.short	0x0000
        /*0142*/ 	.short	0x0000
        /*0144*/ 	.byte	0x00, 0xf0, 0x21, 0x00


	//----- nvinfo : EIATTR_SPARSE_MMA_MASK
	.align		4
.L_3647:
        /*0148*/ 	.byte	0x03, 0x50
        /*014a*/ 	.short	0x0000


	//----- nvinfo : EIATTR_MAXREG_COUNT
	.align		4
        /*014c*/ 	.byte	0x03, 0x1b
        /*014e*/ 	.short	0x00ff


	//----- nvinfo : EIATTR_NUM_BARRIERS
	.align		4
        /*0150*/ 	.byte	0x02, 0x4c
        /*0152*/ 	.byte	0x01
	.zero		1


	//----- nvinfo : EIATTR_MERCURY_ISA_VERSION
	.align		4
        /*0154*/ 	.byte	0x03, 0x5f
        /*0156*/ 	.short	0x0101


	//----- nvinfo : EIATTR_EXIT_INSTR_OFFSETS
	.align		4
        /*0158*/ 	.byte	0x04, 0x1c
        /*015a*/ 	.short	(.L_3649 - .L_3648)


	//   ....[0]....
.L_3648:
        /*015c*/ 	.word	0x000001d0


	//   ....[1]....
        /*0160*/ 	.word	0x00000d90


	//   ....[2]....
        /*0164*/ 	.word	0x0000b7f0


	//   ....[3]....
        /*0168*/ 	.word	0x0000baf0


	//   ....[4]....
        /*016c*/ 	.word	0x0000bc40


	//   ....[5]....
        /*0170*/ 	.word	0x0000bce0


	//   ....[6]....
        /*0174*/ 	.word	0x0000bd20


	//----- nvinfo : EIATTR_CRS_STACK_SIZE
	.align		4
.L_3649:
        /*0178*/ 	.byte	0x04, 0x1e
        /*017a*/ 	.short	(.L_3651 - .L_3650)
.L_3650:
        /*017c*/ 	.word	0x00000000


	//----- nvinfo : EIATTR_CBANK_PARAM_SIZE
	.align		4
.L_3651:
        /*0180*/ 	.byte	0x03, 0x19
        /*0182*/ 	.short	0x0074


	//----- nvinfo : EIATTR_PARAM_CBANK
	.align		4
        /*0184*/ 	.byte	0x04, 0x0a
        /*0186*/ 	.short	(.L_3653 - .L_3652)
	.align		4
.L_3652:
        /*0188*/ 	.word	index@(.nv.constant0._Z23gemm_half_q_half_kernelILi2ELi152ELb1ELb0ELi32EEvPK6__halfPKjS4_S2_PS0_iiiiPKtS7_iiiiiibS2_i)
        /*018c*/ 	.short	0x0210
        /*018e*/ 	.short	0x0074


	//----- nvinfo : EIATTR_SW_WAR
	.align		4
.L_3653:
        /*0190*/ 	.byte	0x04, 0x36
        /*0192*/ 	.short	(.L_3655 - .L_3654)
.L_3654:
        /*0194*/ 	.word	0x00000008
.L_3655:


//--------------------- .nv.info._Z23gemm_half_q_half_kernelILi2ELi140ELb1ELb0ELi32EEvPK6__halfPKjS4_S2_PS0_iiiiPKtS7_iiiiiibS2_i --------------------------
	.section	.nv.info._Z23gemm_half_q_half_kernelILi2ELi140ELb1ELb0ELi32EEvPK6__halfPKjS4_S2_PS0_iiiiPKtS7_iiiiiibS2_i,"",@"SHT_CUDA_INFO"
	.sectionflags	@""
	.align	4


	//----- nvinfo : EIATTR_CUDA_API_VERSION
	.align		4
        /*0000*/ 	.byte	0x04, 0x37
        /*0002*/ 	.short	(.L_3657 - .L_3656)
.L_3656:
        /*0004*/ 	.word	0x00000082


	//----- nvinfo : EIATTR_KPARAM_INFO
	.align		4
.L_3657:
        /*0008*/ 	.byte	0x04, 0x17
        /*000a*/ 	.short	(.L_3659 - .L_3658)
.L_3658:
        /*000c*/ 	.word	0x00000000
        /*0010*/ 	.short	0x0013
        /*0012*/ 	.short	0x0070
        /*0014*/ 	.byte	0x00, 0xf0, 0x11, 0x00


	//----- nvinfo : EIATTR_KPARAM_INFO
	.align		4
.L_3659:
        /*0018*/ 	.byte	0x04, 0x17
        /*001a*/ 	.short	(.L_3661 - .L_3660)
.L_3660:
        /*001c*/ 	.word	0x00000000
        /*0020*/ 	.short	0x0012
        /*0022*/ 	.short	0x0068
        /*0024*/ 	.byte	0x00, 0xf0, 0x21, 0x00


	//----- nvinfo : EIATTR_KPARAM_INFO
	.align		4
.L_3661:
        /*0028*/ 	.byte	0x04, 0x17
        /*002a*/ 	.short	(.L_3663 - .L_3662)
.L_3662:
        /*002c*/ 	.word	0x00000000
        /*0030*/ 	.short	0x0011
        /*0032*/ 	.short	0x0060
        /*0034*/ 	.byte	0x00, 0xf0, 0x05, 0x00


	//----- nvinfo : EIATTR_KPARAM_INFO
	.align		4
.L_3663:
        /*0038*/ 	.byte	0x04, 0x17
        /*003a*/ 	.short	(.L_3665 - .L_3664)
.L_3664:
        /*003c*/ 	.word	0x00000000
        /*0040*/ 	.short	0x0010
        /*0042*/ 	.short	0x005c
        /*0044*/ 	.byte	0x00, 0xf0, 0x11, 0x00


	//----- nvinfo : EIATTR_KPARAM_INFO
	.align		4
.L_3665:
        /*0048*/ 	.byte	0x04, 0x17
        /*004a*/ 	.short	(.L_3667 - .L_3666)
.L_3666:
        /*004c*/ 	.word	0x00000000
        /*0050*/ 	.short	0x000f
        /*0052*/ 	.short	0x0058
        /*0054*/ 	.byte	0x00, 0xf0, 0x11, 0x00


	//----- nvinfo : EIATTR_KPARAM_INFO
	.align		4
.L_3667:
        /*0058*/ 	.byte	0x04, 0x17
        /*005a*/ 	.short	(.L_3669 - .L_3668)
.L_3668:
        /*005c*/ 	.word	0x00000000
        /*0060*/ 	.short	0x000e
        /*0062*/ 	.short	0x0054
        /*0064*/ 	.byte	0x00, 0xf0, 0x11, 0x00


	//----- nvinfo : EIATTR_KPARAM_INFO
	.align		4
.L_3669:
        /*0068*/ 	.byte	0x04, 0x17
        /*006a*/ 	.short	(.L_3671 - .L_3670)
.L_3670:
        /*006c*/ 	.word	0x00000000
        /*0070*/ 	.short	0x000d
        /*0072*/ 	.short	0x0050
        /*0074*/ 	.byte	0x00, 0xf0, 0x11, 0x00


	//----- nvinfo : EIATTR_KPARAM_INFO
	.align		4
.L_3671:
        /*0078*/ 	.byte	0x04, 0x17
        /*007a*/ 	.short	(.L_3673 - .L_3672)
.L_3672:
        /*007c*/ 	.word	0x00000000
        /*0080*/ 	.short	0x000c
        /*0082*/ 	.short	0x004c
        /*0084*/ 	.byte	0x00, 0xf0, 0x11, 0x00


	//----- nvinfo : EIATTR_KPARAM_INFO
	.align		4
.L_3673:
        /*0088*/ 	.byte	0x04, 0x17
        /*008a*/ 	.short	(.L_3675 - .L_3674)
.L_3674:
        /*008c*/ 	.word	0x00000000
        /*0090*/ 	.short	0x000b
        /*0092*/ 	.short	0x0048
        /*0094*/ 	.byte	0x00, 0xf0, 0x11, 0x00


	//----- nvinfo : EIATTR_KPARAM_INFO
	.align		4
.L_3675:
        /*0098*/ 	.byte	0x04, 0x17
        /*009a*/ 	.short	(.L_3677 - .L_3676)
.L_3676:
        /*009c*/ 	.word	0x00000000
        /*00a0*/ 	.short	0x000a
        /*00a2*/ 	.short	0x0040
        /*00a4*/ 	.byte	0x00, 0xf0, 0x21, 0x00


	//----- nvinfo : EIATTR_KPARAM_INFO
	.align		4
.L_3677:
        /*00a8*/ 	.byte	0x04, 0x17
        /*00aa*/ 	.short	(.L_3679 - .L_3678)
.L_3678:
        /*00ac*/ 	.word	0x00000000
        /*00b0*/ 	.short	0x0009
        /*00b2*/ 	.short	0x0038
        /*00b4*/ 	.byte	0x00, 0xf0, 0x21, 0x00


	//----- nvinfo : EIATTR_KPARAM_INFO
	.align		4
.L_3679:
        /*00b8*/ 	.byte	0x04, 0x17
        /*00ba*/ 	.short	(.L_3681 - .L_3680)
.L_3680:
        /*00bc*/ 	.word	0x00000000
        /*00c0*/ 	.short	0x0008
        /*00c2*/ 	.short	0x0034
        /*00c4*/ 	.byte	0x00, 0xf0, 0x11, 0x00


	//----- nvinfo : EIATTR_KPARAM_INFO
	.align		4
.L_3681:
        /*00c8*/ 	.byte	0x04, 0x17
        /*00ca*/ 	.short	(.L_3683 - .L_3682)
.L_3682:
        /*00cc*/ 	.word	0x00000000
        /*00d0*/ 	.short	0x0007
        /*00d2*/ 	.short	0x0030
        /*00d4*/ 	.byte	0x00, 0xf0, 0x11, 0x00


	//----- nvinfo : EIATTR_KPARAM_INFO
	.align		4
.L_3683:
        /*00d8*/ 	.byte	0x04, 0x17
        /*00da*/ 	.short	(.L_3685 - .L_3684)
.L_3684:
        /*00dc*/ 	.word	0x00000000
        /*00e0*/ 	.short	0x0006
        /*00e2*/ 	.short	0x002c
        /*00e4*/ 	.byte	0x00, 0xf0, 0x11, 0x00


	//----- nvinfo : EIATTR_KPARAM_INFO
	.align		4
.L_3685:
        /*00e8*/ 	.byte	0x04, 0x17
        /*00ea*/ 	.short	(.L_3687 - .L_3686)
.L_3686:
        /*00ec*/ 	.word	0x00000000
        /*00f0*/ 	.short	0x0005
        /*00f2*/ 	.short	0x0028
        /*00f4*/ 	.byte	0x00, 0xf0, 0x11, 0x00


	//----- nvinfo : EIATTR_KPARAM_INFO
	.align		4
.L_3687:
        /*00f8*/ 	.byte	0x04, 0x17
        /*00fa*/ 	.short	(.L_3689 - .L_3688)
.L_3688:
        /*00fc*/ 	.word	0x00000000
        /*0100*/ 	.short	0x0004
        /*0102*/ 	.short	0x0020
        /*0104*/ 	.byte	0x00, 0xf0, 0x21, 0x00


	//----- nvinfo : EIATTR_KPARAM_INFO
	.align		4
.L_3689:
        /*0108*/ 	.byte	0x04, 0x17
        /*010a*/ 	.short	(.L_3691 - .L_3690)
.L_3690:
        /*010c*/ 	.word	0x00000000
        /*0110*/ 	.short	0x0003
        /*0112*/ 	.short	0x0018
        /*0114*/ 	.byte	0x00, 0xf0, 0x21, 0x00


	//----- nvinfo : EIATTR_KPARAM_INFO
	.align		4
.L_3691:
        /*0118*/ 	.byte	0x04, 0x17
        /*011a*/ 	.short	(.L_3693 - .L_3692)
.L_3692:
        /*011c*/ 	.word	0x00000000
        /*0120*/ 	.short	0x0002
        /*0122*/ 	.short	0x0010
        /*0124*/ 	.byte	0x00, 0xf0, 0x21, 0x00


	//----- nvinfo : EIATTR_KPARAM_INFO
	.align		4
.L_3693:
        /*0128*/ 	.byte	0x04, 0x17
        /*012a*/ 	.short	(.L_3695 - .L_3694)
.L_3694:
        /*012c*/ 	.word	0x00000000
        /*0130*/ 	.short	0x0001
        /*0132*/ 	.short	0x0008
        /*0134*/ 	.byte	0x00, 0xf0, 0x21, 0x00


	//----- nvinfo : EIATTR_KPARAM_INFO
	.align		4
.L_3695:
        /*0138*/ 	.byte	0x04, 0x17
        /*013a*/ 	.short	(.L_3697 - .L_3696)
.L_3696:
        /*013c*/ 	.word	0x00000000
        /*0140*/ 	.short	0x0000
        /*0142*/ 	.short	0x0000
        /*0144*/ 	.byte	0x00, 0xf0, 0x21, 0x00


	//----- nvinfo : EIATTR_SPARSE_MMA_MASK
	.align		4
.L_3697:
        /*0148*/ 	.byte	0x03, 0x50
        /*014a*/ 	.short	0x0000


	//----- nvinfo : EIATTR_MAXREG_COUNT
	.align		4
        /*014c*/ 	.byte	0x03, 0x1b
        /*014e*/ 	.short	0x00ff


	//----- nvinfo : EIATTR_NUM_BARRIERS
	.align		4
        /*0150*/ 	.byte	0x02, 0x4c
        /*0152*/ 	.byte	0x01
	.zero		1


	//----- nvinfo : EIATTR_MERCURY_ISA_VERSION
	.align		4
        /*0154*/ 	.byte	0x03, 0x5f
        /*0156*/ 	.short	0x0101


	//----- nvinfo : EIATTR_EXIT_INSTR_OFFSETS
	.align		4
        /*0158*/ 	.byte	0x04, 0x1c
        /*015a*/ 	.short	(.L_3699 - .L_3698)


	//   ....[0]....
.L_3698:
        /*015c*/ 	.word	0x000001d0


	//   ....[1]....
        /*0160*/ 	.word	0x00000d90


	//   ....[2]....
        /*0164*/ 	.word	0x0000b620


	//   ....[3]....
        /*0168*/ 	.word	0x0000b950


	//   ....[4]....
        /*016c*/ 	.word	0x0000baa0


	//   ....[5]....
        /*0170*/ 	.word	0x0000bb50


	//   ....[6]....
        /*0174*/ 	.word	0x0000bb90


	//----- nvinfo : EIATTR_CRS_STACK_SIZE
	.align		4
.L_3699:
        /*0178*/ 	.byte	0x04, 0x1e
        /*017a*/ 	.short	(.L_3701 - .L_3700)
.L_3700:
        /*017c*/ 	.word	0x00000000


	//----- nvinfo : EIATTR_CBANK_PARAM_SIZE
	.align		4
.L_3701:
        /*0180*/ 	.byte	0x03, 0x19
        /*0182*/ 	.short	0x0074


	//----- nvinfo : EIATTR_PARAM_CBANK
	.align		4
        /*0184*/ 	.byte	0x04, 0x0a
        /*0186*/ 	.short	(.L_3703 - .L_3702)
	.align		4
.L_3702:
        /*0188*/ 	.word	index@(.nv.constant0._Z23gemm_half_q_half_kernelILi2ELi140ELb1ELb0ELi32EEvPK6__halfPKjS4_S2_PS0_iiiiPKtS7_iiiiiibS2_i)
        /*018c*/ 	.short	0x0210
        /*018e*/ 	.short	0x0074


	//----- nvinfo : EIATTR_SW_WAR
	.align		4
.L_3703:
        /*0190*/ 	.byte	0x04, 0x36
        /*0192*/ 	.short	(.L_3705 - .L_3704)
.L_3704:
        /*0194*/ 	.word	0x00000008
.L_3705:


//--------------------- .nv.info._Z23gemm_half_q_half_kernelILi2ELi20ELb1ELb0ELi32EEvPK6__halfPKjS4_S2_PS0_iiiiPKtS7_iiiiiibS2_i --------------------------
	.section	.nv.info._Z23gemm_half_q_half_kernelILi2ELi20ELb1ELb0ELi32EEvPK6__halfPKjS4_S2_PS0_iiiiPKtS7_iiiiiibS2_i,"",@"SHT_CUDA_INFO"
	.sectionflags	@""
	.align	4


	//----- nvinfo : EIATTR_CUDA_API_VERSION
	.align		4
        /*0000*/ 	.byte	0x04, 0x37
        /*0002*/ 	.short	(.L_3707 - .L_3706)
.L_3706:
        /*0004*/ 	.word	0x00000082


	//----- nvinfo : EIATTR_KPARAM_INFO
	.align		4
.L_3707:
        /*0008*/ 	.byte	0x04, 0x17
        /*000a*/ 	.short	(.L_3709 - .L_3708)
.L_3708:
        /*000c*/ 	.word	0x00000000
        /*0010*/ 	.short	0x0013
        /*0012*/ 	.short	0x0070
        /*0014*/ 	.byte	0x00, 0xf0, 0x11, 0x00


	//----- nvinfo : EIATTR_KPARAM_INFO
	.align		4
.L_3709:
        /*0018*/ 	.byte	0x04, 0x17
        /*001a*/ 	.short	(.L_3711 - .L_3710)
.L_3710:
        /*001c*/ 	.word	0x00000000
        /*0020*/ 	.short	0x0012
        /*0022*/ 	.short	0x0068
        /*0024*/ 	.byte	0x00, 0xf0, 0x21, 0x00


	//----- nvinfo : EIATTR_KPARAM_INFO
	.align		4
.L_3711:
        /*0028*/ 	.byte	0x04, 0x17
        /*002a*/ 	.short	(.L_3713 - .L_3712)
.L_3712:
        /*002c*/ 	.word	0x00000000
        /*0030*/ 	.short	0x0011
        /*0032*/ 	.short	0x0060
        /*0034*/ 	.byte	0x00, 0xf0, 0x05, 0x00


	//----- nvinfo : EIATTR_KPARAM_INFO
	.align		4
.L_3713:
        /*0038*/ 	.byte	0x04, 0x17
        /*003a*/ 	.short	(.L_3715 - .L_3714)
.L_3714:
        /*003c*/ 	.word	0x00000000
        /*0040*/ 	.short	0x0010
        /*0042*/ 	.short	0x005c
        /*0044*/ 	.byte	0x00, 0xf0, 0x11, 0x00


	//----- nvinfo : EIATTR_KPARAM_INFO
	.align		4
.L_3715:
        /*0048*/ 	.byte	0x04, 0x17
        /*004a*/ 	.short	(.L_3717 - .L_3716)
.L_3716:
        /*004c*/ 	.word	0x00000000
        /*0050*/ 	.short	0x000f
        /*0052*/ 	.short	0x0058
        /*0054*/ 	.byte	0x00, 0xf0, 0x11, 0x00


	//----- nvinfo : EIATTR_KPARAM_INFO
	.align		4
.L_3717:
        /*0058*/ 	.byte	0x04, 0x17
        /*005a*/ 	.short	(.L_3719 - .L_3718)
.L_3718:
        /*005c*/ 	.word	0x00000000
        /*0060*/ 	.short	0x000e
        /*0062*/ 	.short	0x0054
        /*0064*/ 	.byte	0x00, 0xf0, 0x11, 0x00


	//----- nvinfo : EIATTR_KPARAM_INFO
	.align		4
.L_3719:
        /*0068*/ 	.byte	0x04, 0x17
        /*006a*/ 	.short	(.L_3721 - .L_3720)
.L_3720:
        /*006c*/ 	.word	0x00000000
        /*0070*/ 	.short	0x000d
        /*0072*/ 	.short	0x0050
        /*0074*/ 	.byte	0x00, 0xf0, 0x11, 0x00


	//----- nvinfo : EIATTR_KPARAM_INFO
	.align		4
.L_3721:
        /*0078*/ 	.byte	0x04, 0x17
        /*007a*/ 	.short	(.L_3723 - .L_3722)
.L_3722:
        /*007c*/ 	.word	0x00000000
        /*0080*/ 	.short	0x000c
        /*0082*/ 	.short	0x004c
        /*0084*/ 	.byte	0x00, 0xf0, 0x11, 0x00


	//----- nvinfo : EIATTR_KPARAM_INFO
	.align		4
.L_3723:
        /*0088*/ 	.byte	0x04, 0x17
        /*008a*/ 	.short	(.L_3725 - .L_3724)
.L_3724:
        /*008c*/ 	.word	0x00000000
        /*0090*/ 	.short	0x000b
        /*0092*/ 	.short	0x0048
        /*0094*/ 	.byte	0x00, 0xf0, 0x11, 0x00


	//----- nvinfo : EIATTR_KPARAM_INFO
	.align		4
.L_3725:
        /*0098*/ 	.byte	0x04, 0x17
        /*009a*/ 	.short	(.L_3727 - .L_3726)
.L_3726:
        /*009c*/ 	.word	0x00000000
        /*00a0*/ 	.short	0x000a
        /*00a2*/ 	.short	0x0040
        /*00a4*/ 	.byte	0x00, 0xf0, 0x21, 0x00


	//----- nvinfo : EIATTR_KPARAM_INFO
	.align		4
.L_3727:
        /*00a8*/ 	.byte	0x04, 0x17
        /*00aa*/ 	.short	(.L_3729 - .L_3728)
.L_3728:
        /*00ac*/ 	.word	0x00000000
        /*00b0*/ 	.short	0x0009
        /*00b2*/ 	.short	0x0038
        /*00b4*/ 	.byte	0x00, 0xf0, 0x21, 0x00


	//----- nvinfo : EIATTR_KPARAM_INFO
	.align		4
.L_3729:
        /*00b8*/ 	.byte	0x04, 0x17
        /*00ba*/ 	.short	(.L_3731 - .L_3730)
.L_3730:
        /*00bc*/ 	.word	0x00000000
        /*00c0*/ 	.short	0x0008
        /*00c2*/ 	.short	0x0034
        /*00c4*/ 	.byte	0x00, 0xf0, 0x11, 0x00


	//----- nvinfo : EIATTR_KPARAM_INFO
	.align		4
.L_3731:
        /*00c8*/ 	.byte	0x04, 0x17
        /*00ca*/ 	.short	(.L_3733 - .L_3732)
.L_3732:
        /*00cc*/ 	.word	0x00000000
        /*00d0*/ 	.short	0x0007
        /*00d2*/ 	.short	0x0030
        /*00d4*/ 	.byte	0x00, 0xf0, 0x11, 0x00


	//----- nvinfo : EIATTR_KPARAM_INFO
	.align		4
.L_3733:
        /*00d8*/ 	.byte	0x04, 0x17
        /*00da*/ 	.short	(.L_3735 - .L_3734)
.L_3734:
        /*00dc*/ 	.word	0x00000000
        /*00e0*/ 	.short	0x0006
        /*00e2*/ 	.short	0x002c
        /*00e4*/ 	.byte	0x00, 0xf0, 0x11, 0x00


	//----- nvinfo : EIATTR_KPARAM_INFO
	.align		4
.L_3735:
        /*00e8*/ 	.byte	0x04, 0x17
        /*00ea*/ 	.short	(.L_3737 - .L_3736)
.L_3736:
        /*00ec*/ 	.word	0x00000000
        /*00f0*/ 	.short	0x0005
        /*00f2*/ 	.short	0x0028
        /*00f4*/ 	.byte	0x00, 0xf0, 0x11, 0x00


	//----- nvinfo : EIATTR_KPARAM_INFO
	.align		4
.L_3737:
        /*00f8*/ 	.byte	0x04, 0x17
        /*00fa*/ 	.short	(.L_3739 - .L_3738)
.L_3738:
        /*00fc*/ 	.word	0x00000000
        /*0100*/ 	.short	0x0004
        /*0102*/ 	.short	0x0020
        /*0104*/ 	.byte	0x00, 0xf0, 0x21, 0x00


	//----- nvinfo : EIATTR_KPARAM_INFO
	.align		4
.L_3739:
        /*0108*/ 	.byte	0x04, 0x17
        /*010a*/ 	.short	(.L_3741 - .L_3740)
.L_3740:
        /*010c*/ 	.word	0x00000000
        /*0110*/ 	.short	0x0003
        /*0112*/ 	.short	0x0018
        /*0114*/ 	.byte	0x00, 0xf0, 0x21, 0x00


	//----- nvinfo : EIATTR_KPARAM_INFO
	.align		4
.L_3741:
        /*0118*/ 	.byte	0x04, 0x17
        /*011a*/ 	.short	(.L_3743 - .L_3742)
.L_3742:
        /*011c*/ 	.word	0x00000000
        /*0120*/ 	.short	0x0002
        /*0122*/ 	.short	0x0010
        /*0124*/ 	.byte	0x00, 0xf0, 0x21, 0x00


	//----- nvinfo : EIATTR_KPARAM_INFO
	.align		4
.L_3743:
        /*0128*/ 	.byte	0x04, 0x17
        /*012a*/ 	.short	(.L_3745 - .L_3744)
.L_3744:
        /*012c*/ 	.word	0x00000000
        /*0130*/ 	.short	0x0001
        /*0132*/ 	.short	0x0008
        /*0134*/ 	.byte	0x00, 0xf0, 0x21, 0x00


	//----- nvinfo : EIATTR_KPARAM_INFO
	.align		4
.L_3745:
        /*0138*/ 	.byte	0x04, 0x17
        /*013a*/ 	.short	(.L_3747 - .L_3746)
.L_3746:
        /*013c*/ 	.word	0x00000000
        /*0140*/ 	.short	0x0000
        /*0142*/ 	.short	0x0000
        /*0144*/ 	.byte	0x00, 0xf0, 0x21, 0x00


	//----- nvinfo : EIATTR_SPARSE_MMA_MASK
	.align		4
.L_3747:
        /*0148*/ 	.byte	0x03, 0x50
        /*014a*/ 	.short	0x0000


	//----- nvinfo : EIATTR_MAXREG_COUNT
	.align		4
        /*014c*/ 	.byte	0x03, 0x1b
        /*014e*/ 	.short	0x00ff


	//----- nvinfo : EIATTR_NUM_BARRIERS
	.align		4
        /*0150*/ 	.byte	0x02, 0x4c
        /*0152*/ 	.byte	0x01
	.zero		1


	//----- nvinfo : EIATTR_MERCURY_ISA_VERSION
	.align		4
        /*0154*/ 	.byte	0x03, 0x5f
        /*0156*/ 	.short	0x0101


	//----- nvinfo : EIATTR_EXIT_INSTR_OFFSETS
	.align		4
        /*0158*/ 	.byte	0x04, 0x1c
        /*015a*/ 	.short	(.L_3749 - .L_3748)


	//   ....[0]....
.L_3748:
        /*015c*/ 	.word	0x000001d0


	//   ....[1]....
        /*0160*/ 	.word	0x00000900


	//   ....[2]....
        /*0164*/ 	.word	0x00004870


	//   ....[3]....
        /*0168*/ 	.word	0x00004ba0


	//   ....[4]....
        /*016c*/ 	.word	0x00004cf0


	//   ....[5]....
        /*0170*/ 	.word	0x00004da0


	//   ....[6]....
        /*0174*/ 	.word	0x00004de0


	//----- nvinfo : EIATTR_CRS_STACK_SIZE
	.align		4
.L_3749:
        /*0178*/ 	.byte	0x04, 0x1e
        /*017a*/ 	.short	(.L_3751 - .L_3750)
.L_3750:
        /*017c*/ 	.word	0x00000000


	//----- nvinfo : EIATTR_CBANK_PARAM_SIZE
	.align		4
.L_3751:
        /*0180*/ 	.byte	0x03, 0x19
        /*0182*/ 	.short	0x0074


	//----- nvinfo : EIATTR_PARAM_CBANK
	.align		4
        /*0184*/ 	.byte	0x04, 0x0a
        /*0186*/ 	.short	(.L_3753 - .L_3752)
	.align		4
.L_3752:
        /*0188*/ 	.word	index@(.nv.constant0._Z23gemm_half_q_half_kernelILi2ELi20ELb1ELb0ELi32EEvPK6__halfPKjS4_S2_PS0_iiiiPKtS7_iiiiiibS2_i)
        /*018c*/ 	.short	0x0210
        /*018e*/ 	.short	0x0074


	//----- nvinfo : EIATTR_SW_WAR
	.align		4
.L_3753:
        /*0190*/ 	.byte	0x04, 0x36
        /*0192*/ 	.short	(.L_3755 - .L_3754)
.L_3754:
        /*0194*/ 	.word	0x00000008
.L_3755:


//--------------------- .nv.info._Z23gemm_half_q_half_kernelILi2ELi38ELb1ELb0ELi32EEvPK6__halfPKjS4_S2_PS0_iiiiPKtS7_iiiiiibS2_i --------------------------
	.section	.nv.info._Z23gemm_half_q_half_kernelILi2ELi38ELb1ELb0ELi32EEvPK6__halfPKjS4_S2_PS0_iiiiPKtS7_iiiiiibS2_i,"",@"SHT_CUDA_INFO"
	.sectionflags	@""
	.align	4


	//----- nvinfo : EIATTR_CUDA_API_VERSION
	.align		4
        /*0000*/ 	.byte	0x04, 0x37
        /*0002*/ 	.short	(.L_3757 - .L_3756)
.L_3756:
        /*0004*/ 	.word	0x00000082


	//----- nvinfo : EIATTR_KPARAM_INFO
	.align		4
.L_3757:
        /*0008*/ 	.byte	0x04, 0x17
        /*000a*/ 	.short	(.L_3759 - .L_3758)
.L_3758:
        /*000c*/ 	.word	0x00000000
        /*0010*/ 	.short	0x0013
        /*0012*/ 	.short	0x0070
        /*0014*/ 	.byte	0x00, 0xf0, 0x11, 0x00


	//----- nvinfo : EIATTR_KPARAM_INFO
	.align		4
.L_3759:
        /*0018*/ 	.byte	0x04, 0x17
        /*001a*/ 	.short	(.L_3761 - .L_3760)
.L_3760:
        /*001c*/ 	.word	0x00000000
        /*0020*/ 	.short	0x0012
        /*0022*/ 	.short	0x0068
        /*0024*/ 	.byte	0x00, 0xf0, 0x21, 0x00


	//----- nvinfo : EIATTR_KPARAM_INFO
	.align		4
.L_3761:
        /*0028*/ 	.byte	0x04, 0x17
        /*002a*/ 	.short	(.L_3763 - .L_3762)
.L_3762:
        /*002c*/ 	.word	0x00000000
        /*0030*/ 	.short	0x0011
        /*0032*/ 	.short	0x0060
        /*0034*/ 	.byte	0x00, 0xf0, 0x05, 0x00


	//----- nvinfo : EIATTR_KPARAM_INFO
	.align		4
.L_3763:
        /*0038*/ 	.byte	0x04, 0x17
        /*003a*/ 	.short	(.L_3765 - .L_3764)
.L_3764:
        /*003c*/ 	.word	0x00000000
        /*0040*/ 	.short	0x0010
        /*0042*/ 	.short	0x005c
        /*0044*/ 	.byte	0x00, 0xf0, 0x11, 0x00


	//----- nvinfo : EIATTR_KPARAM_INFO
	.align		4
.L_3765:
        /*0048*/ 	.byte	0x04, 0x17
        /*004a*/ 	.short	(.L_3767 - .L_3766)
.L_3766:
        /*004c*/ 	.word	0x00000000
        /*0050*/ 	.short	0x000f
        /*0052*/ 	.short	0x0058
        /*0054*/ 	.byte	0x00, 0xf0, 0x11, 0x00


	//----- nvinfo : EIATTR_KPARAM_INFO
	.align		4
.L_3767:
        /*0058*/ 	.byte	0x04, 0x17
        /*005a*/ 	.short	(.L_3769 - .L_3768)
.L_3768:
        /*005c*/ 	.word	0x00000000
        /*0060*/ 	.short	0x000e
        /*0062*/ 	.short	0x0054
        /*0064*/ 	.byte	0x00, 0xf0, 0x11, 0x00


	//----- nvinfo : EIATTR_KPARAM_INFO
	.align		4
.L_3769:
        /*0068*/ 	.byte	0x04, 0x17
        /*006a*/ 	.short	(.L_3771 - .L_3770)
.L_3770:
        /*006c*/ 	.word	0x00000000
        /*0070*/ 	.short	0x000d
        /*0072*/ 	.short	0x0050
        /*0074*/ 	.byte	0x00, 0xf0, 0x11, 0x00


	//----- nvinfo : EIATTR_KPARAM_INFO
	.align		4
.L_3771:
        /*0078*/ 	.byte	0x04, 0x17
        /*007a*/ 	.short	(.L_3773 - .L_3772)
.L_3772:
        /*007c*/ 	.word	0x00000000
        /*0080*/ 	.short	0x000c
        /*0082*/ 	.short	0x004c
        /*0084*/ 	.byte	0x00, 0xf0, 0x11, 0x00


	//----- nvinfo : EIATTR_KPARAM_INFO
	.align		4
.L_3773:
        /*0088*/ 	.byte	0x04, 0x17
        /*008a*/ 	.short	(.L_3775 - .L_3774)
.L_3774:
        /*008c*/ 	.word	0x00000000
        /*0090*/ 	.short	0x000b
        /*0092*/ 	.short	0x0048
        /*0094*/ 	.byte	0x00, 0xf0, 0x11, 0x00


	//----- nvinfo : EIATTR_KPARAM_INFO
	.align		4
.L_3775:
        /*0098*/ 	.byte	0x04, 0x17
        /*009a*/ 	.short	(.L_3777 - .L_3776)
.L_3776:
        /*009c*/ 	.word	0x00000000
        /*00a0*/ 	.short	0x000a
        /*00a2*/ 	.short	0x0040
        /*00a4*/ 	.byte	0x00, 0xf0, 0x21, 0x00


	//----- nvinfo : EIATTR_KPARAM_INFO
	.align		4
.L_3777:
        /*00a8*/ 	.byte	0x04, 0x17
        /*00aa*/ 	.short	(.L_3779 - .L_3778)
.L_3778:
        /*00ac*/ 	.word	0x00000000
        /*00b0*/ 	.short	0x0009
        /*00b2*/ 	.short	0x0038
        /*00b4*/ 	.byte	0x00, 0xf0, 0x21, 0x00


	//----- nvinfo : EIATTR_KPARAM_INFO
	.align		4
.L_3779:
        /*00b8*/ 	.byte	0x04, 0x17
        /*00ba*/ 	.short	(.L_3781 - .L_3780)
.L_3780:
        /*00bc*/ 	.word	0x00000000
        /*00c0*/ 	.short	0x0008
        /*00c2*/ 	.short	0x0034
        /*00c4*/ 	.byte	0x00, 0xf0, 0x11, 0x00


	//----- nvinfo : EIATTR_KPARAM_INFO
	.align		4
.L_3781:
        /*00c8*/ 	.byte	0x04, 0x17
        /*00ca*/ 	.short	(.L_3783 - .L_3782)
.L_3782:
        /*00cc*/ 	.word	0x00000000
        /*00d0*/ 	.short	0x0007
        /*00d2*/ 	.short	0x0030
        /*00d4*/ 	.byte	0x00, 0xf0, 0x11, 0x00


	//----- nvinfo : EIATTR_KPARAM_INFO
	.align		4
.L_3783:
        /*00d8*/ 	.byte	0x04, 0x17
        /*00da*/ 	.short	(.L_3785 - .L_3784)
.L_3784:
        /*00dc*/ 	.word	0x00000000
        /*00e0*/ 	.short	0x0006
        /*00e2*/ 	.short	0x002c
        /*00e4*/ 	.byte	0x00, 0xf0, 0x11, 0x00


	//----- nvinfo : EIATTR_KPARAM_INFO
	.align		4
.L_3785:
        /*00e8*/ 	.byte	0x04, 0x17
        /*00ea*/ 	.short	(.L_3787 - .L_3786)
.L_3786:
        /*00ec*/ 	.word	0x00000000
        /*00f0*/ 	.short	0x0005
        /*00f2*/ 	.short	0x0028
        /*00f4*/ 	.byte	0x00, 0xf0, 0x11, 0x00


	//----- nvinfo : EIATTR_KPARAM_INFO
	.align		4
.L_3787:
        /*00f8*/ 	.byte	0x04, 0x17
        /*00fa*/ 	.short	(.L_3789 - .L_3788)
.L_3788:
        /*00fc*/ 	.word	0x00000000
        /*0100*/ 	.short	0x0004
        /*0102*/ 	.short	0x0020
        /*0104*/ 	.byte	0x00, 0xf0, 0x21, 0x00


	//----- nvinfo : EIATTR_KPARAM_INFO
	.align		4
.L_3789:
        /*0108*/ 	.byte	0x04, 0x17
        /*010a*/ 	.short	(.L_3791 - .L_3790)
.L_3790:
        /*010c*/ 	.word	0x00000000
        /*0110*/ 	.short	0x0003
        /*0112*/ 	.short	0x0018
        /*0114*/ 	.byte	0x00, 0xf0, 0x21, 0x00


	//----- nvinfo : EIATTR_KPARAM_INFO
	.align		4
.L_3791:
        /*0118*/ 	.byte	0x04, 0x17
        /*011a*/ 	.short	(.L_3793 - .L_3792)
.L_3792:
        /*011c*/ 	.word	0x00000000
        /*0120*/ 	.short	0x0002
        /*0122*/ 	.short	0x0010
        /*0124*/ 	.byte	0x00, 0xf0, 0x21, 0x00


	//----- nvinfo : EIATTR_KPARAM_INFO
	.align		4
.L_3793:
        /*0128*/ 	.byte	0x04, 0x17
        /*012a*/ 	.short	(.L_3795 - .L_3794)
.L_3794:
        /*012c*/ 	.word	0x00000000
        /*0130*/ 	.short	0x0001
        /*0132*/ 	.short	0x0008
        /*0134*/ 	.byte	0x00, 0xf0, 0x21, 0x00


	//----- nvinfo : EIATTR_KPARAM_INFO
	.align		4
.L_3795:
        /*0138*/ 	.byte	0x04, 0x17
        /*013a*/ 	.short	(.L_3797 - .L_3796)
.L_3796:
        /*013c*/ 	.word	0x00000000
        /*0140*/ 	.short	0x0000
        /*0142*/ 	.short	0x0000
        /*0144*/ 	.byte	0x00, 0xf0, 0x21, 0x00


	//----- nvinfo : EIATTR_SPARSE_MMA_MASK
	.align		4
.L_3797:
        /*0148*/ 	.byte	0x03, 0x50
        /*014a*/ 	.short	0x0000


	//----- nvinfo : EIATTR_MAXREG_COUNT
	.align		4
        /*014c*/ 	.byte	0x03, 0x1b
        /*014e*/ 	.short	0x00ff


	//----- nvinfo : EIATTR_NUM_BARRIERS
	.align		4
        /*0150*/ 	.byte	0x02, 0x4c
        /*0152*/ 	.byte	0x01
	.zero		1


	//----- nvinfo : EIATTR_MERCURY_ISA_VERSION
	.align		4
        /*0154*/ 	.byte	0x03, 0x5f
        /*0156*/ 	.short	0x0101


	//----- nvinfo : EIATTR_EXIT_INSTR_OFFSETS
	.align		4
        /*0158*/ 	.byte	0x04, 0x1c
        /*015a*/ 	.short	(.L_3799 - .L_3798)


	//   ....[0]....
.L_3798:
        /*015c*/ 	.word	0x000001d0


	//   ....[1]....
        /*0160*/ 	.word	0x00000900


	//   ....[2]....
        /*0164*/ 	.word	0x00005940


	//   ....[3]....
        /*0168*/ 	.word	0x00005c60


	//   ....[4]....
        /*016c*/ 	.word	0x00005db0


	//   ....[5]....
        /*0170*/ 	.word	0x00005e50


	//   ....[6]....
        /*0174*/ 	.word	0x00005e90


	//----- nvinfo : EIATTR_CRS_STACK_SIZE
	.align		4
.L_3799:
        /*0178*/ 	.byte	0x04, 0x1e
        /*017a*/ 	.short	(.L_3801 - .L_3800)
.L_3800:
        /*017c*/ 	.word	0x00000000


	//----- nvinfo : EIATTR_CBANK_PARAM_SIZE
	.align		4
.L_3801:
        /*0180*/ 	.byte	0x03, 0x19
        /*0182*/ 	.short	0x0074


	//----- nvinfo : EIATTR_PARAM_CBANK
	.align		4
        /*0184*/ 	.byte	0x04, 0x0a
        /*0186*/ 	.short	(.L_3803 - .L_3802)
	.align		4
.L_3802:
        /*0188*/ 	.word	index@(.nv.constant0._Z23gemm_half_q_half_kernelILi2ELi38ELb1ELb0ELi32EEvPK6__halfPKjS4_S2_PS0_iiiiPKtS7_iiiiiibS2_i)
        /*018c*/ 	.short	0x0210
        /*018e*/ 	.short	0x0074


	//----- nvinfo : EIATTR_SW_WAR
	.align		4
.L_3803:
        /*0190*/ 	.byte	0x04, 0x36
        /*0192*/ 	.short	(.L_3805 - .L_3804)
.L_3804:
        /*0194*/ 	.word	0x00000008
.L_3805:


//--------------------- .nv.info._Z23gemm_half_q_half_kernelILi2ELi128ELb1ELb0ELi32EEvPK6__halfPKjS4_S2_PS0_iiiiPKtS7_iiiiiibS2_i --------------------------
	.section	.nv.info._Z23gemm_half_q_half_kernelILi2ELi128ELb1ELb0ELi32EEvPK6__halfPKjS4_S2_PS0_iiiiPKtS7_iiiiiibS2_i,"",@"SHT_CUDA_INFO"
	.sectionflags	@""
	.align	4


	//----- nvinfo : EIATTR_CUDA_API_VERSION
	.align		4
        /*0000*/ 	.byte	0x04, 0x37
        /*0002*/ 	.short	(.L_3807 - .L_3806)
.L_3806:
        /*0004*/ 	.word	0x00000082


	//----- nvinfo : EIATTR_KPARAM_INFO
	.align		4
.L_3807:
        /*0008*/ 	.byte	0x04, 0x17
        /*000a*/ 	.short	(.L_3809 - .L_3808)
.L_3808:
        /*000c*/ 	.word	0x00000000
        /*0010*/ 	.short	0x0013
        /*0012*/ 	.short	0x0070
        /*0014*/ 	.byte	0x00, 0xf0, 0x11, 0x00


	//----- nvinfo : EIATTR_KPARAM_INFO
	.align		4
.L_3809:
        /*0018*/ 	.byte	0x04, 0x17
        /*001a*/ 	.short	(.L_3811 - .L_3810)
.L_3810:
        /*001c*/ 	.word	0x00000000
        /*0020*/ 	.short	0x0012
        /*0022*/ 	.short	0x0068
        /*0024*/ 	.byte	0x00, 0xf0, 0x21, 0x00


	//----- nvinfo : EIATTR_KPARAM_INFO
	.align		4
.L_3811:
        /*0028*/ 	.byte	0x04, 0x17
        /*002a*/ 	.short	(.L_3813 - .L_3812)
.L_3812:
        /*002c*/ 	.word	0x00000000
        /*0030*/ 	.short	0x0011
        /*0032*/ 	.short	0x0060
        /*0034*/ 	.byte	0x00, 0xf0, 0x05, 0x00


	//----- nvinfo : EIATTR_KPARAM_INFO
	.align		4
.L_3813:
        /*0038*/ 	.byte	0x04, 0x17
        /*003a*/ 	.short	(.L_3815 - .L_3814)
.L_3814:
        /*003c*/ 	.word	0x00000000
        /*0040*/ 	.short	0x0010
        /*0042*/ 	.short	0x005c
        /*0044*/ 	.byte	0x00, 0xf0, 0x11, 0x00


	//----- nvinfo : EIATTR_KPARAM_INFO
	.align		4
.L_3815:
        /*0048*/ 	.byte	0x04, 0x17
        /*004a*/ 	.short	(.L_3817 - .L_3816)
.L_3816:
        /*004c*/ 	.word	0x00000000
        /*0050*/ 	.short	0x000f
        /*0052*/ 	.short	0x0058
        /*0054*/ 	.byte	0x00, 0xf0, 0x11, 0x00


	//----- nvinfo : EIATTR_KPARAM_INFO
	.align		4
.L_3817:
        /*0058*/ 	.byte	0x04, 0x17
        /*005a*/ 	.short	(.L_3819 - .L_3818)
.L_3818:
        /*005c*/ 	.word	0x00000000
        /*0060*/ 	.short	0x000e
        /*0062*/ 	.short	0x0054
        /*0064*/ 	.byte	0x00, 0xf0, 0x11, 0x00


	//----- nvinfo : EIATTR_KPARAM_INFO
	.align		4
.L_3819:
        /*0068*/ 	.byte	0x04, 0x17
        /*006a*/ 	.short	(.L_3821 - .L_3820)
.L_3820:
        /*006c*/ 	.word	0x00000000
        /*0070*/ 	.short	0x000d
        /*0072*/ 	.short	0x0050
        /*0074*/ 	.byte	0x00, 0xf0, 0x11, 0x00


	//----- nvinfo : EIATTR_KPARAM_INFO
	.align		4
.L_3821:
        /*0078*/ 	.byte	0x04, 0x17
        /*007a*/ 	.short	(.L_3823 - .L_3822)
.L_3822:
        /*007c*/ 	.word	0x00000000
        /*0080*/ 	.short	0x000c
        /*0082*/ 	.short	0x004c
        /*0084*/ 	.byte	0x00, 0xf0, 0x11, 0x00


	//----- nvinfo : EIATTR_KPARAM_INFO
	.align		4
.L_3823:
        /*0088*/ 	.byte	0x04, 0x17
        /*008a*/ 	.short	(.L_3825 - .L_3824)
.L_3824:
        /*008c*/ 	.word	0x00000000
        /*0090*/ 	.short	0x000b
        /*0092*/ 	.short	0x0048
        /*0094*/ 	.byte	0x00, 0xf0, 0x11, 0x00


	//----- nvinfo : EIATTR_KPARAM_INFO
	.align		4
.L_3825:
        /*0098*/ 	.byte	0x04, 0x17
        /*009a*/ 	.short	(.L_3827 - .L_3826)
.L_3826:
        /*009c*/ 	.word	0x00000000
        /*00a0*/ 	.short	0x000a
        /*00a2*/ 	.short	0x0040
        /*00a4*/ 	.byte	0x00, 0xf0, 0x21, 0x00


	//----- nvinfo : EIATTR_KPARAM_INFO
	.align		4
.L_3827:
        /*00a8*/ 	.byte	0x04, 0x17
        /*00aa*/ 	.short	(.L_3829 - .L_3828)
.L_3828:
        /*00ac*/ 	.word	0x00000000
        /*00b0*/ 	.short	0x0009
        /*00b2*/ 	.short	0x0038
        /*00b4*/ 	.byte	0x00, 0xf0, 0x21, 0x00


	//----- nvinfo : EIATTR_KPARAM_INFO
	.align		4
.L_3829:
        /*00b8*/ 	.byte	0x04, 0x17
        /*00ba*/ 	.short	(.L_3831 - .L_3830)
.L_3830:
        /*00bc*/ 	.word	0x00000000
        /*00c0*/ 	.short	0x0008
        /*00c2*/ 	.short	0x0034
        /*00c4*/ 	.byte	0x00, 0xf0, 0x11, 0x00


	//----- nvinfo : EIATTR_KPARAM_INFO
	.align		4
.L_3831:
        /*00c8*/ 	.byte	0x04, 0x17
        /*00ca*/ 	.short	(.L_3833 - .L_3832)
.L_3832:
        /*00cc*/ 	.word	0x00000000
        /*00d0*/ 	.short	0x0007
        /*00d2*/ 	.short	0x0030
        /*00d4*/ 	.byte	0x00, 0xf0, 0x11, 0x00


	//----- nvinfo : EIATTR_KPARAM_INFO
	.align		4
.L_3833:
        /*00d8*/ 	.byte	0x04, 0x17
        /*00da*/ 	.short	(.L_3835 - .L_3834)
.L_3834:
        /*00dc*/ 	.word	0x00000000
        /*00e0*/ 	.short	0x0006
        /*00e2*/ 	.short	0x002c
        /*00e4*/ 	.byte	0x00, 0xf0, 0x11, 0x00


	//----- nvinfo : EIATTR_KPARAM_INFO
	.align		4
.L_3835:
        /*00e8*/ 	.byte	0x04, 0x17
        /*00ea*/ 	.short	(.L_3837 - .L_3836)
.L_3836:
        /*00ec*/ 	.word	0x00000000
        /*00f0*/ 	.short	0x0005
        /*00f2*/ 	.short	0x0028
        /*00f4*/ 	.byte	0x00, 0xf0, 0x11, 0x00


	//----- nvinfo : EIATTR_KPARAM_INFO
	.align		4
.L_3837:
        /*00f8*/ 	.byte	0x04, 0x17
        /*00fa*/ 	.short	(.L_3839 - .L_3838)
.L_3838:
        /*00fc*/ 	.word	0x00000000
        /*0100*/ 	.short	0x0004
        /*0102*/ 	.short	0x0020
        /*0104*/ 	.byte	0x00, 0xf0, 0x21, 0x00


	//----- nvinfo : EIATTR_KPARAM_INFO
	.align		4
.L_3839:
        /*0108*/ 	.byte	0x04, 0x17
        /*010a*/ 	.short	(.L_3841 - .L_3840)
.L_3840:
        /*010c*/ 	.word	0x00000000
        /*0110*/ 	.short	0x0003
        /*0112*/ 	.short	0x0018
        /*0114*/ 	.byte	0x00, 0xf0, 0x21, 0x00


	//----- nvinfo : EIATTR_KPARAM_INFO
	.align		4
.L_3841:
        /*0118*/ 	.byte	0x04, 0x17
        /*011a*/ 	.short	(.L_3843 - .L_3842)
.L_3842:
        /*011c*/ 	.word	0x00000000
        /*0120*/ 	.short	0x0002
        /*0122*/ 	.short	0x0010
        /*0124*/ 	.byte	0x00, 0xf0, 0x21, 0x00


	//----- nvinfo : EIATTR_KPARAM_INFO
	.align		4
.L_3843:
        /*0128*/ 	.byte	0x04, 0x17
        /*012a*/ 	.short	(.L_3845 - .L_3844)
.L_3844:
        /*012c*/ 	.word	0x00000000
        /*0130*/ 	.short	0x0001
        /*0132*/ 	.short	0x0008
        /*0134*/ 	.byte	0x00, 0xf0, 0x21, 0x00


	//----- nvinfo : EIATTR_KPARAM_INFO
	.align		4
.L_3845:
        /*0138*/ 	.byte	0x04, 0x17
        /*013a*/ 	.short	(.L_3847 - .L_3846)
.L_3846:
        /*013c*/ 	.word	0x00000000
        /*0140*/ 	.short	0x0000
        /*0142*/ 	.short	0x0000
        /*0144*/ 	.byte	0x00, 0xf0, 0x21, 0x00


	//----- nvinfo : EIATTR_SPARSE_MMA_MASK
	.align		4
.L_3847:
        /*0148*/ 	.byte	0x03, 0x50
        /*014a*/ 	.short	0x0000


	//----- nvinfo : EIATTR_MAXREG_COUNT
	.align		4
        /*014c*/ 	.byte	0x03, 0x1b
        /*014e*/ 	.short	0x00ff


	//----- nvinfo : EIATTR_NUM_BARRIERS
	.align		4
        /*0150*/ 	.byte	0x02, 0x4c
        /*0152*/ 	.byte	0x01
	.zero		1


	//----- nvinfo : EIATTR_MERCURY_ISA_VERSION
	.align		4
        /*0154*/ 	.byte	0x03, 0x5f
        /*0156*/ 	.short	0x0101


	//----- nvinfo : EIATTR_EXIT_INSTR_OFFSETS
	.align		4
        /*0158*/ 	.byte	0x04, 0x1c
        /*015a*/ 	.short	(.L_3849 - .L_3848)


	//   ....[0]....
.L_3848:
        /*015c*/ 	.word	0x000001d0


	//   ....[1]....
        /*0160*/ 	.word	0x000008f0


	//   ....[2]....
        /*0164*/ 	.word	0x00005c50


	//   ....[3]....
        /*0168*/ 	.word	0x00005f50


	//   ....[4]....
        /*016c*/ 	.word	0x000060a0


	//   ....[5]....
        /*0170*/ 	.word	0x00006140


	//   ....[6]....
        /*0174*/ 	.word	0x00006180


	//----- nvinfo : EIATTR_CRS_STACK_SIZE
	.align		4
.L_3849:
        /*0178*/ 	.byte	0x04, 0x1e
        /*017a*/ 	.short	(.L_3851 - .L_3850)
.L_3850:
        /*017c*/ 	.word	0x00000000


	//----- nvinfo : EIATTR_CBANK_PARAM_SIZE
	.align		4
.L_3851:
        /*0180*/ 	.byte	0x03, 0x19
        /*0182*/ 	.short	0x0074


	//----- nvinfo : EIATTR_PARAM_CBANK
	.align		4
        /*0184*/ 	.byte	0x04, 0x0a
        /*0186*/ 	.short	(.L_3853 - .L_3852)
	.align		4
.L_3852:
        /*0188*/ 	.word	index@(.nv.constant0._Z23gemm_half_q_half_kernelILi2ELi128ELb1ELb0ELi32EEvPK6__halfPKjS4_S2_PS0_iiiiPKtS7_iiiiiibS2_i)
        /*018c*/ 	.short	0x0210
        /*018e*/ 	.short	0x0074


	//----- nvinfo : EIATTR_SW_WAR
	.align		4
.L_3853:
        /*0190*/ 	.byte	0x04, 0x36
        /*0192*/ 	.short	(.L_3855 - .L_3854)
.L_3854:
        /*0194*/ 	.word	0x00000008
.L_3855:


//--------------------- .nv.info._Z23gemm_half_q_half_kernelILi1ELi190ELb1ELb0ELi64EEvPK6__halfPKjS4_S2_PS0_iiiiPKtS7_iiiiiibS2_i --------------------------
	.section	.nv.info._Z23gemm_half_q_half_kernelILi1ELi190ELb1ELb0ELi64EEvPK6__halfPKjS4_S2_PS0_iiiiPKtS7_iiiiiibS2_i,"",@"SHT_CUDA_INFO"
	.sectionflags	@""
	.align	4


	//----- nvinfo : EIATTR_CUDA_API_VERSION
	.align		4
        /*0000*/ 	.byte	0x04, 0x37
        /*0002*/ 	.short	(.L_3857 - .L_3856)
.L_3856:
        /*0004*/ 	.word	0x00000082


	//----- nvinfo : EIATTR_KPARAM_INFO
	.align		4
.L_3857:
        /*0008*/ 	.byte	0x04, 0x17
        /*000a*/ 	.short	(.L_3859 - .L_3858)
.L_3858:
        /*000c*/ 	.word	0x00000000
        /*0010*/ 	.short	0x0013
        /*0012*/ 	.short	0x0070
        /*0014*/ 	.byte	0x00, 0xf0, 0x11, 0x00


	//----- nvinfo : EIATTR_KPARAM_INFO
	.align		4
.L_3859:
        /*0018*/ 	.byte	0x04, 0x17
        /*001a*/ 	.short	(.L_3861 - .L_3860)
.L_3860:
        /*001c*/ 	.word	0x00000000
        /*0020*/ 	.short	0x0012
        /*0022*/ 	.short	0x0068
        /*0024*/ 	.byte	0x00, 0xf0, 0x21, 0x00


	//----- nvinfo : EIATTR_KPARAM_INFO
	.align		4
.L_3861:
        /*0028*/ 	.byte	0x04, 0x17
        /*002a*/ 	.short	(.L_3863 - .L_3862)
.L_3862:
        /*002c*/ 	.word	0x00000000
        /*0030*/ 	.short	0x0011
        /*0032*/ 	.short	0x0060
        /*0034*/ 	.byte	0x00, 0xf0, 0x05, 0x00


	//----- nvinfo : EIATTR_KPARAM_INFO
	.align		4
.L_3863:
        /*0038*/ 	.byte	0x04, 0x17
        /*003a*/ 	.short	(.L_3865 - .L_3864)
.L_3864:
        /*003c*/ 	.word	0x00000000
        /*0040*/ 	.short	0x0010
        /*0042*/ 	.short	0x005c
        /*0044*/ 	.byte	0x00, 0xf0, 0x11, 0x00


	//----- nvinfo : EIATTR_KPARAM_INFO
	.align		4
.L_3865:
        /*0048*/ 	.byte	0x04, 0x17
        /*004a*/ 	.short	(.L_3867 - .L_3866)
.L_3866:
        /*004c*/ 	.word	0x00000000
        /*0050*/ 	.short	0x000f
        /*0052*/ 	.short	0x0058
        /*0054*/ 	.byte	0x00, 0xf0, 0x11, 0x00


	//----- nvinfo : EIATTR_KPARAM_INFO
	.align		4
.L_3867:
        /*0058*/ 	.byte	0x04, 0x17
        /*005a*/ 	.short	(.L_3869 - .L_3868)
.L_3868:
        /*005c*/ 	.word	0x00000000
        /*0060*/ 	.short	0x000e
        /*0062*/ 	.short	0x0054
        /*0064*/ 	.byte	0x00, 0xf0, 0x11, 0x00


	//----- nvinfo : EIATTR_KPARAM_INFO
	.align		4
.L_3869:
        /*0068*/ 	.byte	0x04, 0x17
        /*006a*/ 	.short	(.L_3871 - .L_3870)
.L_3870:
        /*006c*/ 	.word	0x00000000
        /*0070*/ 	.short	0x000d
        /*0072*/ 	.short	0x0050
        /*0074*/ 	.byte	0x00, 0xf0, 0x11, 0x00


	//----- nvinfo : EIATTR_KPARAM_INFO
	.align		4
.L_3871:
        /*0078*/ 	.byte	0x04, 0x17
        /*007a*/ 	.short	(.L_3873 - .L_3872)
.L_3872:
        /*007c*/ 	.word	0x00000000
        /*0080*/ 	.short	0x000c
        /*0082*/ 	.short	0x004c
        /*0084*/ 	.byte	0x00, 0xf0, 0x11, 0x00


	//----- nvinfo : EIATTR_KPARAM_INFO
	.align		4
.L_3873:
        /*0088*/ 	.byte	0x04, 0x17
        /*008a*/ 	.short	(.L_3875 - .L_3874)
.L_3874:
        /*008c*/ 	.word	0x00000000
        /*0090*/ 	.short	0x000b
        /*0092*/ 	.short	0x0048
        /*0094*/ 	.byte	0x00, 0xf0, 0x11, 0x00


	//----- nvinfo : EIATTR_KPARAM_INFO
	.align		4
.L_3875:
        /*0098*/ 	.byte	0x04, 0x17
        /*009a*/ 	.short	(.L_3877 - .L_3876)
.L_3876:
        /*009c*/ 	.word	0x00000000
        /*00a0*/ 	.short	0x000a
        /*00a2*/ 	.short	0x0040
        /*00a4*/ 	.byte	0x00, 0xf0, 0x21, 0x00


	//----- nvinfo : EIATTR_KPARAM_INFO
	.align		4
.L_3877:
        /*00a8*/ 	.byte	0x04, 0x17
        /*00aa*/ 	.short	(.L_3879 - .L_3878)
.L_3878:
        /*00ac*/ 	.word	0x00000000
        /*00b0*/ 	.short	0x0009
        /*00b2*/ 	.short	0x0038
        /*00b4*/ 	.byte	0x00, 0xf0, 0x21, 0x00


	//----- nvinfo : EIATTR_KPARAM_INFO
	.align		4
.L_3879:
        /*00b8*/ 	.byte	0x04, 0x17
        /*00ba*/ 	.short	(.L_3881 - .L_3880)
.L_3880:
        /*00bc*/ 	.word	0x00000000
        /*00c0*/ 	.short	0x0008
        /*00c2*/ 	.short	0x0034
        /*00c4*/ 	.byte	0x00, 0xf0, 0x11, 0x00


	//----- nvinfo : EIATTR_KPARAM_INFO
	.align		4
.L_3881:
        /*00c8*/ 	.byte	0x04, 0x17
        /*00ca*/ 	.short	(.L_3883 - .L_3882)
.L_3882:
        /*00cc*/ 	.word	0x00000000
        /*00d0*/ 	.short	0x0007
        /*00d2*/ 	.short	0x0030
        /*00d4*/ 	.byte	0x00, 0xf0, 0x11, 0x00


	//----- nvinfo : EIATTR_KPARAM_INFO
	.align		4
.L_3883:
        /*00d8*/ 	.byte	0x04, 0x17
        /*00da*/ 	.short	(.L_3885 - .L_3884)
.L_3884:
        /*00dc*/ 	.word	0x00000000
        /*00e0*/ 	.short	0x0006
        /*00e2*/ 	.short	0x002c
        /*00e4*/ 	.byte	0x00, 0xf0, 0x11, 0x00


	//----- nvinfo : EIATTR_KPARAM_INFO
	.align		4
.L_3885:
        /*00e8*/ 	.byte	0x04, 0x17
        /*00ea*/ 	.short	(.L_3887 - .L_3886)
.L_3886:
        /*00ec*/ 	.word	0x00000000
        /*00f0*/ 	.short	0x0005
        /*00f2*/ 	.short	0x0028
        /*00f4*/ 	.byte	0x00, 0xf0, 0x11, 0x00


	//----- nvinfo : EIATTR_KPARAM_INFO
	.align		4
.L_3887:
        /*00f8*/ 	.byte	0x04, 0x17
        /*00fa*/ 	.short	(.L_3889 - .L_3888)
.L_3888:
        /*00fc*/ 	.word	0x00000000
        /*0100*/ 	.short	0x0004
        /*0102*/ 	.short	0x0020
        /*0104*/ 	.byte	0x00, 0xf0, 0x21, 0x00


	//----- nvinfo : EIATTR_KPARAM_INFO
	.align		4
.L_3889:
        /*0108*/ 	.byte	0x04, 0x17
        /*010a*/ 	.short	(.L_3891 - .L_3890)
.L_3890:
        /*010c*/ 	.word	0x00000000
        /*0110*/ 	.short	0x0003
        /*0112*/ 	.short	0x0018
        /*0114*/ 	.byte	0x00, 0xf0, 0x21, 0x00


	//----- nvinfo : EIATTR_KPARAM_INFO
	.align		4
.L_3891:
        /*0118*/ 	.byte	0x04, 0x17
        /*011a*/ 	.short	(.L_3893 - .L_3892)
.L_3892:
        /*011c*/ 	.word	0x00000000
        /*0120*/ 	.short	0x0002
        /*0122*/ 	.short	0x0010
        /*0124*/ 	.byte	0x00, 0xf0, 0x21, 0x00


	//----- nvinfo : EIATTR_KPARAM_INFO
	.align		4
.L_3893:
        /*0128*/ 	.byte	0x04, 0x17
        /*012a*/ 	.short	(.L_3895 - .L_3894)
.L_3894:
        /*012c*/ 	.word	0x00000000
        /*0130*/ 	.short	0x0001
        /*0132*/ 	.short	0x0008
        /*0134*/ 	.byte	0x00, 0xf0, 0x21, 0x00


	//----- nvinfo : EIATTR_KPARAM_INFO
	.align		4
.L_3895:
        /*0138*/ 	.byte	0x04, 0x17
        /*013a*/ 	.short	(.L_3897 - .L_3896)
.L_3896:
        /*013c*/ 	.word	0x00000000
        /*0140*/ 	.short	0x0000
        /*0142*/ 	.short	0x0000
        /*0144*/ 	.byte	0x00, 0xf0, 0x21, 0x00


	//----- nvinfo : EIATTR_SPARSE_MMA_MASK
	.align		4
.L_3897:
        /*0148*/ 	.byte	0x03, 0x50
        /*014a*/ 	.short	0x0000


	//----- nvinfo : EIATTR_MAXREG_COUNT
	.align		4
        /*014c*/ 	.byte	0x03, 0x1b
        /*014e*/ 	.short	0x00ff


	//----- nvinfo : EIATTR_NUM_BARRIERS
	.align		4
        /*0150*/ 	.byte	0x02, 0x4c
        /*0152*/ 	.byte	0x01
	.zero		1


	//----- nvinfo : EIATTR_MERCURY_ISA_VERSION
	.align		4
        /*0154*/ 	.byte	0x03, 0x5f
        /*0156*/ 	.short	0x0101


	//----- nvinfo : EIATTR_EXIT_INSTR_OFFSETS
	.align		4
        /*0158*/ 	.byte	0x04, 0x1c
        /*015a*/ 	.short	(.L_3899 - .L_3898)


	//   ....[0]....
.L_3898:
        /*015c*/ 	.word	0x000000b0


	//   ....[1]....
        /*0160*/ 	.word	0x00000360


	//   ....[2]....
        /*0164*/ 	.word	0x0000b500


	//   ....[3]....
        /*0168*/ 	.word	0x0000b6c0


	//   ....[4]....
        /*016c*/ 	.word	0x0000b770


	//   ....[5]....
        /*0170*/ 	.word	0x0000b7b0


	//----- nvinfo : EIATTR_CRS_STACK_SIZE
	.align		4
.L_3899:
        /*0174*/ 	.byte	0x04, 0x1e
        /*0176*/ 	.short	(.L_3901 - .L_3900)
.L_3900:
        /*0178*/ 	.word	0x00000000


	//----- nvinfo : EIATTR_CBANK_PARAM_SIZE
	.align		4
.L_3901:
        /*017c*/ 	.byte	0x03, 0x19
        /*017e*/ 	.short	0x0074


	//----- nvinfo : EIATTR_PARAM_CBANK
	.align		4
        /*0180*/ 	.byte	0x04, 0x0a
        /*0182*/ 	.short	(.L_3903 - .L_3902)
	.align		4
.L_3902:
        /*0184*/ 	.word	index@(.nv.constant0._Z23gemm_half_q_half_kernelILi1ELi190ELb1ELb0ELi64EEvPK6__halfPKjS4_S2_PS0_iiiiPKtS7_iiiiiibS2_i)
        /*0188*/ 	.short	0x0210
        /*018a*/ 	.short	0x0074


	//----- nvinfo : EIATTR_SW_WAR
	.align		4
.L_3903:
        /*018c*/ 	.byte	0x04, 0x36
        /*018e*/ 	.short	(.L_3905 - .L_3904)
.L_3904:
        /*0190*/ 	.word	0x00000008
.L_3905:


//--------------------- .nv.info._Z23gemm_half_q_half_kernelILi1ELi160ELb1ELb0ELi64EEvPK6__halfPKjS4_S2_PS0_iiiiPKtS7_iiiiiibS2_i --------------------------
	.section	.nv.info._Z23gemm_half_q_half_kernelILi1ELi160ELb1ELb0ELi64EEvPK6__halfPKjS4_S2_PS0_iiiiPKtS7_iiiiiibS2_i,"",@"SHT_CUDA_INFO"
	.sectionflags	@""
	.align	4


	//----- nvinfo : EIATTR_CUDA_API_VERSION
	.align		4
        /*0000*/ 	.byte	0x04, 0x37
        /*0002*/ 	.short	(.L_3907 - .L_3906)
.L_3906:
        /*0004*/ 	.word	0x00000082


	//----- nvinfo : EIATTR_KPARAM_INFO
	.align		4
.L_3907:
        /*0008*/ 	.byte	0x04, 0x17
        /*000a*/ 	.short	(.L_3909 - .L_3908)
.L_3908:
        /*000c*/ 	.word	0x00000000
        /*0010*/ 	.short	0x0013
        /*0012*/ 	.short	0x0070
        /*0014*/ 	.byte	0x00, 0xf0, 0x11, 0x00


	//----- nvinfo : EIATTR_KPARAM_INFO
	.align		4
.L_3909:
        /*0018*/ 	.byte	0x04, 0x17
        /*001a*/ 	.short	(.L_3911 - .L_3910)
.L_3910:
        /*001c*/ 	.word	0x00000000
        /*0020*/ 	.short	0x0012
        /*0022*/ 	.short	0x0068
        /*0024*/ 	.byte	0x00, 0xf0, 0x21, 0x00


	//----- nvinfo : EIATTR_KPARAM_INFO
	.align		4
.L_3911:
        /*0028*/ 	.byte	0x04, 0x17
        /*002a*/ 	.short	(.L_3913 - .L_3912)
.L_3912:
        /*002c*/ 	.word	0x00000000
        /*0030*/ 	.short	0x0011
        /*0032*/ 	.short	0x0060
        /*0034*/ 	.byte	0x00, 0xf0, 0x05, 0x00


	//----- nvinfo : EIATTR_KPARAM_INFO
	.align		4
.L_3913:
        /*0038*/ 	.byte	0x04, 0x17
        /*003a*/ 	.short	(.L_3915 - .L_3914)
.L_3914:
        /*003c*/ 	.word	0x00000000
        /*0040*/ 	.short	0x0010
        /*0042*/ 	.short	0x005c
        /*0044*/ 	.byte	0x00, 0xf0, 0x11, 0x00


	//----- nvinfo : EIATTR_KPARAM_INFO
	.align		4
.L_3915:
        /*0048*/ 	.byte	0x04, 0x17
        /*004a*/ 	.short	(.L_3917 - .L_3916)
.L_3916:
        /*004c*/ 	.word	0x00000000
        /*0050*/ 	.short	0x000f
        /*0052*/ 	.short	0x0058
        /*0054*/ 	.byte	0x00, 0xf0, 0x11, 0x00


	//----- nvinfo : EIATTR_KPARAM_INFO
	.align		4
.L_3917:
        /*0058*/ 	.byte	0x04, 0x17
        /*005a*/ 	.short	(.L_3919 - .L_3918)
.L_3918:
        /*005c*/ 	.word	0x00000000
        /*0060*/ 	.short	0x000e
        /*0062*/ 	.short	0x0054
        /*0064*/ 	.byte	0x00, 0xf0, 0x11, 0x00


	//----- nvinfo : EIATTR_KPARAM_INFO
	.align		4
.L_3919:
        /*0068*/ 	.byte	0x04, 0x17
        /*006a*/ 	.short	(.L_3921 - .L_3920)
.L_3920:
        /*006c*/ 	.word	0x00000000
        /*0070*/ 	.short	0x000d
        /*0072*/ 	.short	0x0050
        /*0074*/ 	.byte	0x00, 0xf0, 0x11, 0x00


	//----- nvinfo : EIATTR_KPARAM_INFO
	.align		4
.L_3921:
        /*0078*/ 	.byte	0x04, 0x17
        /*007a*/ 	.short	(.L_3923 - .L_3922)
.L_3922:
        /*007c*/ 	.word	0x00000000
        /*0080*/ 	.short	0x000c
        /*0082*/ 	.short	0x004c
        /*0084*/ 	.byte	0x00, 0xf0, 0x11, 0x00


	//----- nvinfo : EIATTR_KPARAM_INFO
	.align		4
.L_3923:
        /*0088*/ 	.byte	0x04, 0x17
        /*008a*/ 	.short	(.L_3925 - .L_3924)
.L_3924:
        /*008c*/ 	.word	0x00000000
        /*0090*/ 	.short	0x000b
        /*0092*/ 	.short	0x0048
        /*0094*/ 	.byte	0x00, 0xf0, 0x11, 0x00


	//----- nvinfo : EIATTR_KPARAM_INFO
	.align		4
.L_3925:
        /*0098*/ 	.byte	0x04, 0x17
        /*009a*/ 	.short	(.L_3927 - .L_3926)
.L_3926:
        /*009c*/ 	.word	0x00000000
        /*00a0*/ 	.short	0x000a
        /*00a2*/ 	.short	0x0040
        /*00a4*/ 	.byte	0x00, 0xf0, 0x21, 0x00


	//----- nvinfo : EIATTR_KPARAM_INFO
	.align		4
.L_3927:
        /*00a8*/ 	.byte	0x04, 0x17
        /*00aa*/ 	.short	(.L_3929 - .L_3928)
.L_3928:
        /*00ac*/ 	.word	0x00000000
        /*00b0*/ 	.short	0x0009
        /*00b2*/ 	.short	0x0038
        /*00b4*/ 	.byte	0x00, 0xf0, 0x21, 0x00


	//----- nvinfo : EIATTR_KPARAM_INFO
	.align		4
.L_3929:
        /*00b8*/ 	.byte	0x04, 0x17
        /*00ba*/ 	.short	(.L_3931 - .L_3930)
.L_3930:
        /*00bc*/ 	.word	0x00000000
        /*00c0*/ 	.short	0x0008
        /*00c2*/ 	.short	0x0034
        /*00c4*/ 	.byte	0x00, 0xf0, 0x11, 0x00


	//----- nvinfo : EIATTR_KPARAM_INFO
	.align		4
.L_3931:
        /*00c8*/ 	.byte	0x04, 0x17
        /*00ca*/ 	.short	(.L_3933 - .L_3932)
.L_3932:
        /*00cc*/ 	.word	0x00000000
        /*00d0*/ 	.short	0x0007
        /*00d2*/ 	.short	0x0030
        /*00d4*/ 	.byte	0x00, 0xf0, 0x11, 0x00


	//----- nvinfo : EIATTR_KPARAM_INFO
	.align		4
.L_3933:
        /*00d8*/ 	.byte	0x04, 0x17
        /*00da*/ 	.short	(.L_3935 - .L_3934)
.L_3934:
        /*00dc*/ 	.word	0x00000000
        /*00e0*/ 	.short	0x0006
        /*00e2*/ 	.short	0x002c
        /*00e4*/ 	.byte	0x00, 0xf0, 0x11, 0x00


	//----- nvinfo : EIATTR_KPARAM_INFO
	.align		4
.L_3935:
        /*00e8*/ 	.byte	0x04, 0x17
        /*00ea*/ 	.short	(.L_3937 - .L_3936)
.L_3936:
        /*00ec*/ 	.word	0x00000000
        /*00f0*/ 	.short	0x0005
        /*00f2*/ 	.short	0x0028
        /*00f4*/ 	.byte	0x00, 0xf0, 0x11, 0x00


	//----- nvinfo : EIATTR_KPARAM_INFO
	.align		4
.L_3937:
        /*00f8*/ 	.byte	0x04, 0x17
        /*00fa*/ 	.short	(.L_3939 - .L_3938)
.L_3938:
        /*00fc*/ 	.word	0x00000000
        /*0100*/ 	.short	0x0004
        /*0102*/ 	.short	0x0020
        /*0104*/ 	.byte	0x00, 0xf0, 0x21, 0x00


	//----- nvinfo : EIATTR_KPARAM_INFO
	.align		4
.L_3939:
        /*0108*/ 	.byte	0x04, 0x17
        /*010a*/ 	.short	(.L_3941 - .L_3940)
.L_3940:
        /*010c*/ 	.word	0x00000000
        /*0110*/ 	.short	0x0003
        /*0112*/ 	.short	0x0018
        /*0114*/ 	.byte	0x00, 0xf0, 0x21, 0x00


	//----- nvinfo : EIATTR_KPARAM_INFO
	.align		4
.L_3941:
        /*0118*/ 	.byte	0x04, 0x17
        /*011a*/ 	.short	(.L_3943 - .L_3942)
.L_3942:
        /*011c*/ 	.word	0x00000000
        /*0120*/ 	.short	0x0002
        /*0122*/ 	.short	0x0010
        /*0124*/ 	.byte	0x00, 0xf0, 0x21, 0x00


	//----- nvinfo : EIATTR_KPARAM_INFO
	.align		4
.L_3943:
        /*0128*/ 	.byte	0x04, 0x17
        /*012a*/ 	.short	(.L_3945 - .L_3944)
.L_3944:
        /*012c*/ 	.word	0x00000000
        /*0130*/ 	.short	0x0001
        /*0132*/ 	.short	0x0008
        /*0134*/ 	.byte	0x00, 0xf0, 0x21, 0x00


	//----- nvinfo : EIATTR_KPARAM_INFO
	.align		4
.L_3945:
        /*0138*/ 	.byte	0x04, 0x17
        /*013a*/ 	.short	(.L_3947 - .L_3946)
.L_3946:
        /*013c*/ 	.word	0x00000000
        /*0140*/ 	.short	0x0000
        /*0142*/ 	.short	0x0000
        /*0144*/ 	.byte	0x00, 0xf0, 0x21, 0x00


	//----- nvinfo : EIATTR_SPARSE_MMA_MASK
	.align		4
.L_3947:
        /*0148*/ 	.byte	0x03, 0x50
        /*014a*/ 	.short	0x0000


	//----- nvinfo : EIATTR_MAXREG_COUNT
	.align		4
        /*014c*/ 	.byte	0x03, 0x1b
        /*014e*/ 	.short	0x00ff


	//----- nvinfo : EIATTR_NUM_BARRIERS
	.align		4
        /*0150*/ 	.byte	0x02, 0x4c
        /*0152*/ 	.byte	0x01
	.zero		1


	//----- nvinfo : EIATTR_MERCURY_ISA_VERSION
	.align		4
        /*0154*/ 	.byte	0x03, 0x5f
        /*0156*/ 	.short	0x0101


	//----- nvinfo : EIATTR_EXIT_INSTR_OFFSETS
	.align		4
        /*0158*/ 	.byte	0x04, 0x1c
        /*015a*/ 	.short	(.L_3949 - .L_3948)


	//   ....[0]....
.L_3948:
        /*015c*/ 	.word	0x000000a0


	//   ....[1]....
        /*0160*/ 	.word	0x00000350


	//   ....[2]....
        /*0164*/ 	.word	0x00005920


	//   ....[3]....
        /*0168*/ 	.word	0x00005ad0


	//   ....[4]....
        /*016c*/ 	.word	0x00005b80


	//   ....[5]....
        /*0170*/ 	.word	0x00005bc0


	//----- nvinfo : EIATTR_CRS_STACK_SIZE
	.align		4
.L_3949:
        /*0174*/ 	.byte	0x04, 0x1e
        /*0176*/ 	.short	(.L_3951 - .L_3950)
.L_3950:
        /*0178*/ 	.word	0x00000000


	//----- nvinfo : EIATTR_CBANK_PARAM_SIZE
	.align		4
.L_3951:
        /*017c*/ 	.byte	0x03, 0x19
        /*017e*/ 	.short	0x0074


	//----- nvinfo : EIATTR_PARAM_CBANK
	.align		4
        /*0180*/ 	.byte	0x04, 0x0a
        /*0182*/ 	.short	(.L_3953 - .L_3952)
	.align		4
.L_3952:
        /*0184*/ 	.word	index@(.nv.constant0._Z23gemm_half_q_half_kernelILi1ELi160ELb1ELb0ELi64EEvPK6__halfPKjS4_S2_PS0_iiiiPKtS7_iiiiiibS2_i)
        /*0188*/ 	.short	0x0210
        /*018a*/ 	.short	0x0074


	//----- nvinfo : EIATTR_SW_WAR
	.align		4
.L_3953:
        /*018c*/ 	.byte	0x04, 0x36
        /*018e*/ 	.short	(.L_3955 - .L_3954)
.L_3954:
        /*0190*/ 	.word	0x00000008
.L_3955:


//--------------------- .nv.info._Z23gemm_half_q_half_kernelILi1ELi40ELb1ELb0ELi64EEvPK6__halfPKjS4_S2_PS0_iiiiPKtS7_iiiiiibS2_i --------------------------
	.section	.nv.info._Z23gemm_half_q_half_kernelILi1ELi40ELb1ELb0ELi64EEvPK6__halfPKjS4_S2_PS0_iiiiPKtS7_iiiiiibS2_i,"",@"SHT_CUDA_INFO"
	.sectionflags	@""
	.align	4


	//----- nvinfo : EIATTR_CUDA_API_VERSION
	.align		4
        /*0000*/ 	.byte	0x04, 0x37
        /*0002*/ 	.short	(.L_3957 - .L_3956)
.L_3956:
        /*0004*/ 	.word	0x00000082


	//----- nvinfo : EIATTR_KPARAM_INFO
	.align		4
.L_3957:
        /*0008*/ 	.byte	0x04, 0x17
        /*000a*/ 	.short	(.L_3959 - .L_3958)
.L_3958:
        /*000c*/ 	.word	0x00000000
        /*0010*/ 	.short	0x0013
        /*0012*/ 	.short	0x0070
        /*0014*/ 	.byte	0x00, 0xf0, 0x11, 0x00


	//----- nvinfo : EIATTR_KPARAM_INFO
	.align		4
.L_3959:
        /*0018*/ 	.byte	0x04, 0x17
        /*001a*/ 	.short	(.L_3961 - .L_3960)
.L_3960:
        /*001c*/ 	.word	0x00000000
        /*0020*/ 	.short	0x0012
        /*0022*/ 	.short	0x0068
        /*0024*/ 	.byte	0x00, 0xf0, 0x21, 0x00


	//----- nvinfo : EIATTR_KPARAM_INFO
	.align		4
.L_3961:
        /*0028*/ 	.byte	0x04, 0x17
        /*002a*/ 	.short	(.L_3963 - .L_3962)
.L_3962:
        /*002c*/ 	.word	0x00000000
        /*0030*/ 	.short	0x0011
        /*0032*/ 	.short	0x0060
        /*0034*/ 	.byte	0x00, 0xf0, 0x05, 0x00


	//----- nvinfo : EIATTR_KPARAM_INFO
	.align		4
.L_3963:
        /*0038*/ 	.byte	0x04, 0x17
        /*003a*/ 	.short	(.L_3965 - .L_3964)
.L_3964:
        /*003c*/ 	.word	0x00000000
        /*0040*/ 	.short	0x0010
        /*0042*/ 	.short	0x005c
        /*0044*/ 	.byte	0x00, 0xf0, 0x11, 0x00


	//----- nvinfo : EIATTR_KPARAM_INFO
	.align		4
.L_3965:
        /*0048*/ 	.byte	0x04, 0x17
        /*004a*/ 	.short	(.L_3967 - .L_3966)
.L_3966:
        /*004c*/ 	.word	0x00000000
        /*0050*/ 	.short	0x000f
        /*0052*/ 	.short	0x0058
        /*0054*/ 	.byte	0x00, 0xf0, 0x11, 0x00


	//----- nvinfo : EIATTR_KPARAM_INFO
	.align		4
.L_3967:
        /*0058*/ 	.byte	0x04, 0x17
        /*005a*/ 	.short	(.L_3969 - .L_3968)
.L_3968:
        /*005c*/ 	.word	0x00000000
        /*0060*/ 	.short	0x000e
        /*0062*/ 	.short	0x0054
        /*0064*/ 	.byte	0x00, 0xf0, 0x11, 0x00


	//----- nvinfo : EIATTR_KPARAM_INFO
	.align		4
.L_3969:
        /*0068*/ 	.byte	0x04, 0x17
        /*006a*/ 	.short	(.L_3971 - .L_3970)
.L_3970:
        /*006c*/ 	.word	0x00000000
        /*0070*/ 	.short	0x000d
        /*0072*/ 	.short	0x0050
        /*0074*/ 	.byte	0x00, 0xf0, 0x11, 0x00


	//----- nvinfo : EIATTR_KPARAM_INFO
	.align		4
.L_3971:
        /*0078*/ 	.byte	0x04, 0x17
        /*007a*/ 	.short	(.L_3973 - .L_3972)
.L_3972:
        /*007c*/ 	.word	0x00000000
        /*0080*/ 	.short	0x000c
        /*0082*/ 	.short	0x004c
        /*0084*/ 	.byte	0x00, 0xf0, 0x11, 0x00


	//----- nvinfo : EIATTR_KPARAM_INFO
	.align		4
.L_3973:
        /*0088*/ 	.byte	0x04, 0x17
        /*008a*/ 	.short	(.L_3975 - .L_3974)
.L_3974:
        /*008c*/ 	.word	0x00000000
        /*0090*/ 	.short	0x000b
        /*0092*/ 	.short	0x0048
        /*0094*/ 	.byte	0x00, 0xf0, 0x11, 0x00


	//----- nvinfo : EIATTR_KPARAM_INFO
	.align		4
.L_3975:
        /*0098*/ 	.byte	0x04, 0x17
        /*009a*/ 	.short	(.L_3977 - .L_3976)
.L_3976:
        /*009c*/ 	.word	0x00000000
        /*00a0*/ 	.short	0x000a
        /*00a2*/ 	.short	0x0040
        /*00a4*/ 	.byte	0x00, 0xf0, 0x21, 0x00


	//----- nvinfo : EIATTR_KPARAM_INFO
	.align		4
.L_3977:
        /*00a8*/ 	.byte	0x04, 0x17
        /*00aa*/ 	.short	(.L_3979 - .L_3978)
.L_3978:
        /*00ac*/ 	.word	0x00000000
        /*00b0*/ 	.short	0x0009
        /*00b2*/ 	.short	0x0038
        /*00b4*/ 	.byte	0x00, 0xf0, 0x21, 0x00


	//----- nvinfo : EIATTR_KPARAM_INFO
	.align		4
.L_3979:
        /*00b8*/ 	.byte	0x04, 0x17
        /*00ba*/ 	.short	(.L_3981 - .L_3980)
.L_3980:
        /*00bc*/ 	.word	0x00000000
        /*00c0*/ 	.short	0x0008
        /*00c2*/ 	.short	0x0034
        /*00c4*/ 	.byte	0x00, 0xf0, 0x11, 0x00


	//----- nvinfo : EIATTR_KPARAM_INFO
	.align		4
.L_3981:
        /*00c8*/ 	.byte	0x04, 0x17
        /*00ca*/ 	.short	(.L_3983 - .L_3982)
.L_3982:
        /*00cc*/ 	.word	0x00000000
        /*00d0*/ 	.short	0x0007
        /*00d2*/ 	.short	0x0030
        /*00d4*/ 	.byte	0x00, 0xf0, 0x11, 0x00


	//----- nvinfo : EIATTR_KPARAM_INFO
	.align		4
.L_3983:
        /*00d8*/ 	.byte	0x04, 0x17
        /*00da*/ 	.short	(.L_3985 - .L_3984)
.L_3984:
        /*00dc*/ 	.word	0x00000000
        /*00e0*/ 	.short	0x0006
        /*00e2*/ 	.short	0x002c
        /*00e4*/ 	.byte	0x00, 0xf0, 0x11, 0x00


	//----- nvinfo : EIATTR_KPARAM_INFO
	.align		4
.L_3985:
        /*00e8*/ 	.byte	0x04, 0x17
        /*00ea*/ 	.short	(.L_3987 - .L_3986)
.L_3986:
        /*00ec*/ 	.word	0x00000000
        /*00f0*/ 	.short	0x0005
        /*00f2*/ 	.short	0x0028
        /*00f4*/ 	.byte	0x00, 0xf0, 0x11, 0x00


	//----- nvinfo : EIATTR_KPARAM_INFO
	.align		4
.L_3987:
        /*00f8*/ 	.byte	0x04, 0x17
        /*00fa*/ 	.short	(.L_3989 - .L_3988)
.L_3988:
        /*00fc*/ 	.word	0x00000000
        /*0100*/ 	.short	0x0004
        /*0102*/ 	.short	0x0020
        /*0104*/ 	.byte	0x00, 0xf0, 0x21, 0x00


	//----- nvinfo : EIATTR_KPARAM_INFO
	.align		4
.L_3989:
        /*0108*/ 	.byte	0x04, 0x17
        /*010a*/ 	.short	(.L_3991 - .L_3990)
.L_3990:
        /*010c*/ 	.word	0x00000000
        /*0110*/ 	.short	0x0003
        /*0112*/ 	.short	0x0018
        /*0114*/ 	.byte	0x00, 0xf0, 0x21, 0x00


	//----- nvinfo : EIATTR_KPARAM_INFO
	.align		4
.L_3991:
        /*0118*/ 	.byte	0x04, 0x17
        /*011a*/ 	.short	(.L_3993 - .L_3992)
.L_3992:
        /*011c*/ 	.word	0x00000000
        /*0120*/ 	.short	0x0002
        /*0122*/ 	.short	0x0010
        /*0124*/ 	.byte	0x00, 0xf0, 0x21, 0x00


	//----- nvinfo : EIATTR_KPARAM_INFO
	.align		4
.L_3993:
        /*0128*/ 	.byte	0x04, 0x17
        /*012a*/ 	.short	(.L_3995 - .L_3994)
.L_3994:
        /*012c*/ 	.word	0x00000000
        /*0130*/ 	.short	0x0001
        /*0132*/ 	.short	0x0008
        /*0134*/ 	.byte	0x00, 0xf0, 0x21, 0x00


	//----- nvinfo : EIATTR_KPARAM_INFO
	.align		4
.L_3995:
        /*0138*/ 	.byte	0x04, 0x17
        /*013a*/ 	.short	(.L_3997 - .L_3996)
.L_3996:
        /*013c*/ 	.word	0x00000000
        /*0140*/ 	.short	0x0000
        /*0142*/ 	.short	0x0000
        /*0144*/ 	.byte	0x00, 0xf0, 0x21, 0x00


	//----- nvinfo : EIATTR_SPARSE_MMA_MASK
	.align		4
.L_3997:
        /*0148*/ 	.byte	0x03, 0x50
        /*014a*/ 	.short	0x0000


	//----- nvinfo : EIATTR_MAXREG_COUNT
	.align		4
        /*014c*/ 	.byte	0x03, 0x1b
        /*014e*/ 	.short	0x00ff


	//----- nvinfo : EIATTR_NUM_BARRIERS
	.align		4
        /*0150*/ 	.byte	0x02, 0x4c
        /*0152*/ 	.byte	0x01
	.zero		1


	//----- nvinfo : EIATTR_MERCURY_ISA_VERSION
	.align		4
        /*0154*/ 	.byte	0x03, 0x5f
        /*0156*/ 	.short	0x0101


	//----- nvinfo : EIATTR_EXIT_INSTR_OFFSETS
	.align		4
        /*0158*/ 	.byte	0x04, 0x1c
        /*015a*/ 	.short	(.L_3999 - .L_3998)


	//   ....[0]....
.L_3998:
        /*015c*/ 	.word	0x000000a0


	//   ....[1]....
        /*0160*/ 	.word	0x00000350


	//   ....[2]....
        /*0164*/ 	.word	0x00004b60


	//   ....[3]....
        /*0168*/ 	.word	0x00004d20


	//   ....[4]....
        /*016c*/ 	.word	0x00004dc0


	//   ....[5]....
        /*0170*/ 	.word	0x00004e00


	//----- nvinfo : EIATTR_CRS_STACK_SIZE
	.align		4
.L_3999:
        /*0174*/ 	.byte	0x04, 0x1e
        /*0176*/ 	.short	(.L_4001 - .L_4000)
.L_4000:
        /*0178*/ 	.word	0x00000000


	//----- nvinfo : EIATTR_CBANK_PARAM_SIZE
	.align		4
.L_4001:
        /*017c*/ 	.byte	0x03, 0x19
        /*017e*/ 	.short	0x0074


	//----- nvinfo : EIATTR_PARAM_CBANK
	.align		4
        /*0180*/ 	.byte	0x04, 0x0a
        /*0182*/ 	.short	(.L_4003 - .L_4002)
	.align		4
.L_4002:
        /*0184*/ 	.word	index@(.nv.constant0._Z23gemm_half_q_half_kernelILi1ELi40ELb1ELb0ELi64EEvPK6__halfPKjS4_S2_PS0_iiiiPKtS7_iiiiiibS2_i)
        /*0188*/ 	.short	0x0210
        /*018a*/ 	.short	0x0074


	//----- nvinfo : EIATTR_SW_WAR
	.align		4
.L_4003:
        /*018c*/ 	.byte	0x04, 0x36
        /*018e*/ 	.short	(.L_4005 - .L_4004)
.L_4004:
        /*0190*/ 	.word	0x00000008
.L_4005:


//--------------------- .nv.info._Z23gemm_half_q_half_kernelILi1ELi10ELb1ELb0ELi64EEvPK6__halfPKjS4_S2_PS0_iiiiPKtS7_iiiiiibS2_i --------------------------
	.section	.nv.info._Z23gemm_half_q_half_kernelILi1ELi10ELb1ELb0ELi64EEvPK6__halfPKjS4_S2_PS0_iiiiPKtS7_iiiiiibS2_i,"",@"SHT_CUDA_INFO"
	.sectionflags	@""
	.align	4


	//----- nvinfo : EIATTR_CUDA_API_VERSION
	.align		4
        /*0000*/ 	.byte	0x04, 0x37
        /*0002*/ 	.short	(.L_4007 - .L_4006)
.L_4006:
        /*0004*/ 	.word	0x00000082


	//----- nvinfo : EIATTR_KPARAM_INFO
	.align		4
.L_4007:
        /*0008*/ 	.byte	0x04, 0x17
        /*000a*/ 	.short	(.L_4009 - .L_4008)
.L_4008:
        /*000c*/ 	.word	0x00000000
        /*0010*/ 	.short	0x0013
        /*0012*/ 	.short	0x0070
        /*0014*/ 	.byte	0x00, 0xf0, 0x11, 0x00


	//----- nvinfo : EIATTR_KPARAM_INFO
	.align		4
.L_4009:
        /*0018*/ 	.byte	0x04, 0x17
        /*001a*/ 	.short	(.L_4011 - .L_4010)
.L_4010:
        /*001c*/ 	.word	0x00000000
        /*0020*/ 	.short	0x0012
        /*0022*/ 	.short	0x0068
        /*0024*/ 	.byte	0x00, 0xf0, 0x21, 0x00


	//----- nvinfo : EIATTR_KPARAM_INFO
	.align		4
.L_4011:
        /*0028*/ 	.byte	0x04, 0x17
        /*002a*/ 	.short	(.L_4013 - .L_4012)
.L_4012:
        /*002c*/ 	.word	0x00000000
        /*0030*/ 	.short	0x0011
        /*0032*/ 	.short	0x0060
        /*0034*/ 	.byte	0x00, 0xf0, 0x05, 0x00


	//----- nvinfo : EIATTR_KPARAM_INFO
	.align		4
.L_4013:
        /*0038*/ 	.byte	0x04, 0x17
        /*003a*/ 	.short	(.L_4015 - .L_4014)
.L_4014:
        /*003c*/ 	.word	0x00000000
        /*0040*/ 	.short	0x0010
        /*0042*/ 	.short	0x005c
        /*0044*/ 	.byte	0x00, 0xf0, 0x11, 0x00


	//----- nvinfo : EIATTR_KPARAM_INFO
	.align		4
.L_4015:
        /*0048*/ 	.byte	0x04, 0x17
        /*004a*/ 	.short	(.L_4017 - .L_4016)
.L_4016:
        /*004c*/ 	.word	0x00000000
        /*0050*/ 	.short	0x000f
        /*0052*/ 	.short	0x0058
        /*0054*/ 	.byte	0x00, 0xf0, 0x11, 0x00


	//----- nvinfo : EIATTR_KPARAM_INFO
	.align		4
.L_4017:
        /*0058*/ 	.byte	0x04, 0x17
        /*005a*/ 	.short	(.L_4019 - .L_4018)
.L_4018:
        /*005c*/ 	.word	0x00000000
        /*0060*/ 	.short	0x000e
        /*0062*/ 	.short	0x0054
        /*0064*/ 	.byte	0x00, 0xf0, 0x11, 0x00


	//----- nvinfo : EIATTR_KPARAM_INFO
	.align		4
.L_4019:
        /*0068*/ 	.byte	0x04, 0x17
        /*006a*/ 	.short	(.L_4021 - .L_4020)
.L_4020:
        /*006c*/ 	.word	0x00000000
        /*0070*/ 	.short	0x000d
        /*0072*/ 	.short	0x0050
        /*0074*/ 	.byte	0x00, 0xf0, 0x11, 0x00


	//----- nvinfo : EIATTR_KPARAM_INFO
	.align		4
.L_4021:
        /*0078*/ 	.byte	0x04, 0x17
        /*007a*/ 	.short	(.L_4023 - .L_4022)
.L_4022:
        /*007c*/ 	.word	0x00000000
        /*0080*/ 	.short	0x000c
        /*0082*/ 	.short	0x004c
        /*0084*/ 	.byte	0x00, 0xf0, 0x11, 0x00


	//----- nvinfo : EIATTR_KPARAM_INFO
	.align		4
.L_4023:
        /*0088*/ 	.byte	0x04, 0x17
        /*008a*/ 	.short	(.L_4025 - .L_4024)
.L_4024:
        /*008c*/ 	.word	0x00000000
        /*0090*/ 	.short	0x000b
        /*0092*/ 	.short	0x0048
        /*0094*/ 	.byte	0x00, 0xf0, 0x11, 0x00


	//----- nvinfo : EIATTR_KPARAM_INFO
	.align		4
.L_4025:
        /*0098*/ 	.byte	0x04, 0x17
        /*009a*/ 	.short	(.L_4027 - .L_4026)
.L_4026:
        /*009c*/ 	.word	0x00000000
        /*00a0*/ 	.short	0x000a
        /*00a2*/ 	.short	0x0040
        /*00a4*/ 	.byte	0x00, 0xf0, 0x21, 0x00


	//----- nvinfo : EIATTR_KPARAM_INFO
	.align		4
.L_4027:
        /*00a8*/ 	.byte	0x04, 0x17
        /*00aa*/ 	.short	(.L_4029 - .L_4028)
.L_4028:
        /*00ac*/ 	.word	0x00000000
        /*00b0*/ 	.short	0x0009
        /*00b2*/ 	.short	0x0038
        /*00b4*/ 	.byte	0x00, 0xf0, 0x21, 0x00


	//----- nvinfo : EIATTR_KPARAM_INFO
	.align		4
.L_4029:
        /*00b8*/ 	.byte	0x04, 0x17
        /*00ba*/ 	.short	(.L_4031 - .L_4030)
.L_4030:
        /*00bc*/ 	.word	0x00000000
        /*00c0*/ 	.short	0x0008
        /*00c2*/ 	.short	0x0034
        /*00c4*/ 	.byte	0x00, 0xf0, 0x11, 0x00


	//----- nvinfo : EIATTR_KPARAM_INFO
	.align		4
.L_4031:
        /*00c8*/ 	.byte	0x04, 0x17
        /*00ca*/ 	.short	(.L_4033 - .L_4032)
.L_4032:
        /*00cc*/ 	.word	0x00000000
        /*00d0*/ 	.short	0x0007
        /*00d2*/ 	.short	0x0030
        /*00d4*/ 	.byte	0x00, 0xf0, 0x11, 0x00


	//----- nvinfo : EIATTR_KPARAM_INFO
	.align		4
.L_4033:
        /*00d8*/ 	.byte	0x04, 0x17
        /*00da*/ 	.short	(.L_4035 - .L_4034)
.L_4034:
        /*00dc*/ 	.word	0x00000000
        /*00e0*/ 	.short	0x0006
        /*00e2*/ 	.short	0x002c
        /*00e4*/ 	.byte	0x00, 0xf0, 0x11, 0x00


	//----- nvinfo : EIATTR_KPARAM_INFO
	.align		4
.L_4035:
        /*00e8*/ 	.byte	0x04, 0x17
        /*00ea*/ 	.short	(.L_4037 - .L_4036)
.L_4036:
        /*00ec*/ 	.word	0x00000000
        /*00f0*/ 	.short	0x0005
        /*00f2*/ 	.short	0x0028
        /*00f4*/ 	.byte	0x00, 0xf0, 0x11, 0x00


	//----- nvinfo : EIATTR_KPARAM_INFO
	.align		4
.L_4037:
        /*00f8*/ 	.byte	0x04, 0x17
        /*00fa*/ 	.short	(.L_4039 - .L_4038)
.L_4038:
        /*00fc*/ 	.word	0x00000000
        /*0100*/ 	.short	0x0004
        /*0102*/ 	.short	0x0020
        /*0104*/ 	.byte	0x00, 0xf0, 0x21, 0x00


	//----- nvinfo : EIATTR_KPARAM_INFO
	.align		4
.L_4039:
        /*0108*/ 	.byte	0x04, 0x17
        /*010a*/ 	.short	(.L_4041 - .L_4040)
.L_4040:
        /*010c*/ 	.word	0x00000000
        /*0110*/ 	.short	0x0003
        /*0112*/ 	.short	0x0018
        /*0114*/ 	.byte	0x00, 0xf0, 0x21, 0x00


	//----- nvinfo : EIATTR_KPARAM_INFO
	.align		4
.L_4041:
        /*0118*/ 	.byte	0x04, 0x17
        /*011a*/ 	.short	(.L_4043 - .L_4042)
.L_4042:
        /*011c*/ 	.word	0x00000000
        /*0120*/ 	.short	0x0002
        /*0122*/ 	.short	0x0010
        /*0124*/ 	.byte	0x00, 0xf0, 0x21, 0x00


	//----- nvinfo : EIATTR_KPARAM_INFO
	.align		4
.L_4043:
        /*0128*/ 	.byte	0x04, 0x17
        /*012a*/ 	.short	(.L_4045 - .L_4044)
.L_4044:
        /*012c*/ 	.word	0x00000000
        /*0130*/ 	.short	0x0001
        /*0132*/ 	.short	0x0008
        /*0134*/ 	.byte	0x00, 0xf0, 0x21, 0x00


	//----- nvinfo : EIATTR_KPARAM_INFO
	.align		4
.L_4045:
        /*0138*/ 	.byte	0x04, 0x17
        /*013a*/ 	.short	(.L_4047 - .L_4046)
.L_4046:
        /*013c*/ 	.word	0x00000000
        /*0140*/ 	.short	0x0000
        /*0142*/ 	.short	0x0000
        /*0144*/ 	.byte	0x00, 0xf0, 0x21, 0x00


	//----- nvinfo : EIATTR_SPARSE_MMA_MASK
	.align		4
.L_4047:
        /*0148*/ 	.byte	0x03, 0x50
        /*014a*/ 	.short	0x0000


	//----- nvinfo : EIATTR_MAXREG_COUNT
	.align		4
        /*014c*/ 	.byte	0x03, 0x1b
        /*014e*/ 	.short	0x00ff


	//----- nvinfo : EIATTR_NUM_BARRIERS
	.align		4
        /*0150*/ 	.byte	0x02, 0x4c
        /*0152*/ 	.byte	0x01
	.zero		1


	//----- nvinfo : EIATTR_MERCURY_ISA_VERSION
	.align		4
        /*0154*/ 	.byte	0x03, 0x5f
        /*0156*/ 	.short	0x0101


	//----- nvinfo : EIATTR_EXIT_INSTR_OFFSETS
	.align		4
        /*0158*/ 	.byte	0x04, 0x1c
        /*015a*/ 	.short	(.L_4049 - .L_4048)


	//   ....[0]....
.L_4048:
        /*015c*/ 	.word	0x000000a0


	//   ....[1]....
        /*0160*/ 	.word	0x00000350


	//   ....[2]....
        /*0164*/ 	.word	0x00003e20


	//   ....[3]....
        /*0168*/ 	.word	0x00003fe0


	//   ....[4]....
        /*016c*/ 	.word	0x00004080


	//   ....[5]....
        /*0170*/ 	.word	0x000040c0


	//----- nvinfo : EIATTR_CRS_STACK_SIZE
	.align		4
.L_4049:
        /*0174*/ 	.byte	0x04, 0x1e
        /*0176*/ 	.short	(.L_4051 - .L_4050)
.L_4050:
        /*0178*/ 	.word	0x00000000


	//----- nvinfo : EIATTR_CBANK_PARAM_SIZE
	.align		4
.L_4051:
        /*017c*/ 	.byte	0x03, 0x19
        /*017e*/ 	.short	0x0074


	//----- nvinfo : EIATTR_PARAM_CBANK
	.align		4
        /*0180*/ 	.byte	0x04, 0x0a
        /*0182*/ 	.short	(.L_4053 - .L_4052)
	.align		4
.L_4052:
        /*0184*/ 	.word	index@(.nv.constant0._Z23gemm_half_q_half_kernelILi1ELi10ELb1ELb0ELi64EEvPK6__halfPKjS4_S2_PS0_iiiiPKtS7_iiiiiibS2_i)
        /*0188*/ 	.short	0x0210
        /*018a*/ 	.short	0x0074


	//----- nvinfo : EIATTR_SW_WAR
	.align		4
.L_4053:
        /*018c*/ 	.byte	0x04, 0x36
        /*018e*/ 	.short	(.L_4055 - .L_4054)
.L_4054:
        /*0190*/ 	.word	0x00000008
.L_4055:


//--------------------- .nv.info._Z23gemm_half_q_half_kernelILi1ELi172ELb1ELb0ELi64EEvPK6__halfPKjS4_S2_PS0_iiiiPKtS7_iiiiiibS2_i --------------------------
	.section	.nv.info._Z23gemm_half_q_half_kernelILi1ELi172ELb1ELb0ELi64EEvPK6__halfPKjS4_S2_PS0_iiiiPKtS7_iiiiiibS2_i,"",@"SHT_CUDA_INFO"
	.sectionflags	@""
	.align	4


	//----- nvinfo : EIATTR_CUDA_API_VERSION
	.align		4
        /*0000*/ 	.byte	0x04, 0x37
        /*0002*/ 	.short	(.L_4057 - .L_4056)
.L_4056:
        /*0004*/ 	.word	0x00000082


	//----- nvinfo : EIATTR_KPARAM_INFO
	.align		4
.L_4057:
        /*0008*/ 	.byte	0x04, 0x17
        /*000a*/ 	.short	(.L_4059 - .L_4058)
.L_4058:
        /*000c*/ 	.word	0x00000000
        /*0010*/ 	.short	0x0013
        /*0012*/ 	.short	0x0070
        /*0014*/ 	.byte	0x00, 0xf0, 0x11, 0x00


	//----- nvinfo : EIATTR_KPARAM_INFO
	.align		4
.L_4059:
        /*0018*/ 	.byte	0x04, 0x17
        /*001a*/ 	.short	(.L_4061 - .L_4060)
.L_4060:
        /*001c*/ 	.word	0x00000000
        /*0020*/ 	.short	0x0012
        /*0022*/ 	.short	0x0068
        /*0024*/ 	.byte	0x00, 0xf0, 0x21, 0x00


	//----- nvinfo : EIATTR_KPARAM_INFO
	.align		4
.L_4061:
        /*0028*/ 	.byte	0x04, 0x17
        /*002a*/ 	.short	(.L_4063 - .L_4062)
.L_4062:
        /*002c*/ 	.word	0x00000000
        /*0030*/ 	.short	0x0011
        /*0032*/ 	.short	0x0060
        /*0034*/ 	.byte	0x00, 0xf0, 0x05, 0x00


	//----- nvinfo : EIATTR_KPARAM_INFO
	.align		4
.L_4063:
        /*0038*/ 	.byte	0x04, 0x17
        /*003a*/ 	.short	(.L_4065 - .L_4064)
.L_4064:
        /*003c*/ 	.word	0x00000000
        /*0040*/ 	.short	0x0010
        /*0042*/ 	.short	0x005c
        /*0044*/ 	.byte	0x00, 0xf0, 0x11, 0x00


	//----- nvinfo : EIATTR_KPARAM_INFO
	.align		4
.L_4065:
        /*0048*/ 	.byte	0x04, 0x17
        /*004a*/ 	.short	(.L_4067 - .L_4066)
.L_4066:
        /*004c*/ 	.word	0x00000000
        /*0050*/ 	.short	0x000f
        /*0052*/ 	.short	0x0058
        /*0054*/ 	.byte	0x00, 0xf0, 0x11, 0x00


	//----- nvinfo : EIATTR_KPARAM_INFO
	.align		4
.L_4067:
        /*0058*/ 	.byte	0x04, 0x17
        /*005a*/ 	.short	(.L_4069 - .L_4068)
.L_4068:
        /*005c*/ 	.word	0x00000000
        /*0060*/ 	.short	0x000e
        /*0062*/ 	.short	0x0054
        /*0064*/ 	.byte	0x00, 0xf0, 0x11, 0x00


	//----- nvinfo : EIATTR_KPARAM_INFO
	.align		4
.L_4069:
        /*0068*/ 	.byte	0x04, 0x17
        /*006a*/ 	.short	(.L_4071 - .L_4070)
.L_4070:
        /*006c*/ 	.word	0x00000000
        /*0070*/ 	.short	0x000d
        /*0072*/ 	.short	0x0050
        /*0074*/ 	.byte	0x00, 0xf0, 0x11, 0x00


	//----- nvinfo : EIATTR_KPARAM_INFO
	.align		4
.L_4071:
        /*0078*/ 	.byte	0x04, 0x17
        /*007a*/ 	.short	(.L_4073 - .L_4072)
.L_4072:
        /*007c*/ 	.word	0x00000000
        /*0080*/ 	.short	0x000c
        /*0082*/ 	.short	0x004c
        /*0084*/ 	.byte	0x00, 0xf0, 0x11, 0x00


	//----- nvinfo : EIATTR_KPARAM_INFO
	.align		4
.L_4073:
        /*0088*/ 	.byte	0x04, 0x17
        /*008a*/ 	.short	(.L_4075 - .L_4074)
.L_4074:
        /*008c*/ 	.word	0x00000000
        /*0090*/ 	.short	0x000b
        /*0092*/ 	.short	0x0048
        /*0094*/ 	.byte	0x00, 0xf0, 0x11, 0x00


	//----- nvinfo : EIATTR_KPARAM_INFO
	.align		4
.L_4075:
        /*0098*/ 	.byte	0x04, 0x17
        /*009a*/ 	.short	(.L_4077 - .L_4076)
.L_4076:
        /*009c*/ 	.word	0x00000000
        /*00a0*/ 	.short	0x000a
        /*00a2*/ 	.short	0x0040
        /*00a4*/ 	.byte	0x00, 0xf0, 0x21, 0x00


	//----- nvinfo : EIATTR_KPARAM_INFO
	.align		4
.L_4077:
        /*00a8*/ 	.byte	0x04, 0x17
        /*00aa*/ 	.short	(.L_4079 - .L_4078)
.L_4078:
        /*00ac*/ 	.word	0x00000000
        /*00b0*/ 	.short	0x0009
        /*00b2*/ 	.short	0x0038
        /*00b4*/ 	.byte	0x00, 0xf0, 0x21, 0x00


	//----- nvinfo : EIATTR_KPARAM_INFO
	.align		4
.L_4079:
        /*00b8*/ 	.byte	0x04, 0x17
        /*00ba*/ 	.short	(.L_4081 - .L_4080)
.L_4080:
        /*00bc*/ 	.word	0x00000000
        /*00c0*/ 	.short	0x0008
        /*00c2*/ 	.short	0x0034
        /*00c4*/ 	.byte	0x00, 0xf0, 0x11, 0x00


	//----- nvinfo : EIATTR_KPARAM_INFO
	.align		4
.L_4081:
        /*00c8*/ 	.byte	0x04, 0x17
        /*00ca*/ 	.short	(.L_4083 - .L_4082)
.L_4082:
        /*00cc*/ 	.word	0x00000000
        /*00d0*/ 	.short	0x0007
        /*00d2*/ 	.short	0x0030
        /*00d4*/ 	.byte	0x00, 0xf0, 0x11, 0x00


	//----- nvinfo : EIATTR_KPARAM_INFO
	.align		4
.L_4083:
        /*00d8*/ 	.byte	0x04, 0x17
        /*00da*/ 	.short	(.L_4085 - .L_4084)
.L_4084:
        /*00dc*/ 	.word	0x00000000
        /*00e0*/ 	.short	0x0006
        /*00e2*/ 	.short	0x002c
        /*00e4*/ 	.byte	0x00, 0xf0, 0x11, 0x00


	//----- nvinfo : EIATTR_KPARAM_INFO
	.align		4
.L_4085:
        /*00e8*/ 	.byte	0x04, 0x17
        /*00ea*/ 	.short	(.L_4087 - .L_4086)
.L_4086:
        /*00ec*/ 	.word	0x00000000
        /*00f0*/ 	.short	0x0005
        /*00f2*/ 	.short	0x0028
        /*00f4*/ 	.byte	0x00, 0xf0, 0x11, 0x00


	//----- nvinfo : EIATTR_KPARAM_INFO
	.align		4
.L_4087:
        /*00f8*/ 	.byte	0x04, 0x17
        /*00fa*/ 	.short	(.L_4089 - .L_4088)
.L_4088:
        /*00fc*/ 	.word	0x00000000
        /*0100*/ 	.short	0x0004
        /*0102*/ 	.short	0x0020
        /*0104*/ 	.byte	0x00, 0xf0, 0x21, 0x00


	//----- nvinfo : EIATTR_KPARAM_INFO
	.align		4
.L_4089:
        /*0108*/ 	.byte	0x04, 0x17
        /*010a*/ 	.short	(.L_4091 - .L_4090)
.L_4090:
        /*010c*/ 	.word	0x00000000
        /*0110*/ 	.short	0x0003
        /*0112*/ 	.short	0x0018
        /*0114*/ 	.byte	0x00, 0xf0, 0x21, 0x00


	//----- nvinfo : EIATTR_KPARAM_INFO
	.align		4
.L_4091:
        /*0118*/ 	.byte	0x04, 0x17
        /*011a*/ 	.short	(.L_4093 - .L_4092)
.L_4092:
        /*011c*/ 	.word	0x00000000
        /*0120*/ 	.short	0x0002
        /*0122*/ 	.short	0x0010
        /*0124*/ 	.byte	0x00, 0xf0, 0x21, 0x00


	//----- nvinfo : EIATTR_KPARAM_INFO
	.align		4
.L_4093:
        /*0128*/ 	.byte	0x04, 0x17
        /*012a*/ 	.short	(.L_4095 - .L_4094)
.L_4094:
        /*012c*/ 	.word	0x00000000
        /*0130*/ 	.short	0x0001
        /*0132*/ 	.short	0x0008
        /*0134*/ 	.byte	0x00, 0xf0, 0x21, 0x00


	//----- nvinfo : EIATTR_KPARAM_INFO
	.align		4
.L_4095:
        /*0138*/ 	.byte	0x04, 0x17
        /*013a*/ 	.short	(.L_4097 - .L_4096)
.L_4096:
        /*013c*/ 	.word	0x00000000
        /*0140*/ 	.short	0x0000
        /*0142*/ 	.short	0x0000
        /*0144*/ 	.byte	0x00, 0xf0, 0x21, 0x00


	//----- nvinfo : EIATTR_SPARSE_MMA_MASK
	.align		4
.L_4097:
        /*0148*/ 	.byte	0x03, 0x50
        /*014a*/ 	.short	0x0000


	//----- nvinfo : EIATTR_MAXREG_COUNT
	.align		4
        /*014c*/ 	.byte	0x03, 0x1b
        /*014e*/ 	.short	0x00ff


	//----- nvinfo : EIATTR_NUM_BARRIERS
	.align		4
        /*0150*/ 	.byte	0x02, 0x4c
        /*0152*/ 	.byte	0x01
	.zero		1


	//----- nvinfo : EIATTR_MERCURY_ISA_VERSION
	.align		4
        /*0154*/ 	.byte	0x03, 0x5f
        /*0156*/ 	.short	0x0101


	//----- nvinfo : EIATTR_EXIT_INSTR_OFFSETS
	.align		4
        /*0158*/ 	.byte	0x04, 0x1c
        /*015a*/ 	.short	(.L_4099 - .L_4098)


	//   ....[0]....
.L_4098:
        /*015c*/ 	.word	0x000000b0


	//   ....[1]....
        /*0160*/ 	.word	0x00000360


	//   ....[2]....
        /*0164*/ 	.word	0x000093a0


	//   ....[3]....
        /*0168*/ 	.word	0x00009550


	//   ....[4]....
        /*016c*/ 	.word	0x000095f0


	//   ....[5]....
        /*0170*/ 	.word	0x00009630


	//----- nvinfo : EIATTR_CRS_STACK_SIZE
	.align		4
.L_4099:
        /*0174*/ 	.byte	0x04, 0x1e
        /*0176*/ 	.short	(.L_4101 - .L_4100)
.L_4100:
        /*0178*/ 	.word	0x00000000


	//----- nvinfo : EIATTR_CBANK_PARAM_SIZE
	.align		4
.L_4101:
        /*017c*/ 	.byte	0x03, 0x19
        /*017e*/ 	.short	0x0074


	//----- nvinfo : EIATTR_PARAM_CBANK
	.align		4
        /*0180*/ 	.byte	0x04, 0x0a
        /*0182*/ 	.short	(.L_4103 - .L_4102)
	.align		4
.L_4102:
        /*0184*/ 	.word	index@(.nv.constant0._Z23gemm_half_q_half_kernelILi1ELi172ELb1ELb0ELi64EEvPK6__halfPKjS4_S2_PS0_iiiiPKtS7_iiiiiibS2_i)
        /*0188*/ 	.short	0x0210
        /*018a*/ 	.short	0x0074


	//----- nvinfo : EIATTR_SW_WAR
	.align		4
.L_4103:
        /*018c*/ 	.byte	0x04, 0x36
        /*018e*/ 	.short	(.L_4105 - .L_4104)
.L_4104:
        /*0190*/ 	.word	0x00000008
.L_4105:


//--------------------- .nv.info._Z23gemm_half_q_half_kernelILi1ELi176ELb1ELb0ELi64EEvPK6__halfPKjS4_S2_PS0_iiiiPKtS7_iiiiiibS2_i --------------------------
	.section	.nv.info._Z23gemm_half_q_half_kernelILi1ELi176ELb1ELb0ELi64EEvPK6__halfPKjS4_S2_PS0_iiiiPKtS7_iiiiiibS2_i,"",@"SHT_CUDA_INFO"
	.sectionflags	@""
	.align	4


	//----- nvinfo : EIATTR_CUDA_API_VERSION
	.align		4
        /*0000*/ 	.byte	0x04, 0x37
        /*0002*/ 	.short	(.L_4107 - .L_4106)
.L_4106:
        /*0004*/ 	.word	0x00000082


	//----- nvinfo : EIATTR_KPARAM_INFO
	.align		4
.L_4107:
        /*0008*/ 	.byte	0x04, 0x17
        /*000a*/ 	.short	(.L_4109 - .L_4108)
.L_4108:
        /*000c*/ 	.word	0x00000000
        /*0010*/ 	.short	0x0013
        /*0012*/ 	.short	0x0070
        /*0014*/ 	.byte	0x00, 0xf0, 0x11, 0x00


	//----- nvinfo : EIATTR_KPARAM_INFO
	.align		4
.L_4109:
        /*0018*/ 	.byte	0x04, 0x17
        /*001a*/ 	.short	(.L_4111 - .L_4110)
.L_4110:
        /*001c*/ 	.word	0x00000000
        /*0020*/ 	.short	0x0012
        /*0022*/ 	.short	0x0068
        /*0024*/ 	.byte	0x00, 0xf0, 0x21, 0x00


	//----- nvinfo : EIATTR_KPARAM_INFO
	.align		4
.L_4111:
        /*0028*/ 	.byte	0x04, 0x17
        /*002a*/ 	.short	(.L_4113 - .L_4112)
.L_4112:
        /*002c*/ 	.word	0x00000000
        /*0030*/ 	.short	0x0011
        /*0032*/ 	.short	0x0060
        /*0034*/ 	.byte	0x00, 0xf0, 0x05, 0x00


	//----- nvinfo : EIATTR_KPARAM_INFO
	.align		4
.L_4113:
        /*0038*/ 	.byte	0x04, 0x17
        /*003a*/ 	.short	(.L_4115 - .L_4114)
.L_4114:
        /*003c*/ 	.word	0x00000000
        /*0040*/ 	.short	0x0010
        /*0042*/ 	.short	0x005c
        /*0044*/ 	.byte	0x00, 0xf0, 0x11, 0x00


	//----- nvinfo : EIATTR_KPARAM_INFO
	.align		4
.L_4115:
        /*0048*/ 	.byte	0x04, 0x17
        /*004a*/ 	.short	(.L_4117 - .L_4116)
.L_4116:
        /*004c*/ 	.word	0x00000000
        /*0050*/ 	.short	0x000f
        /*0052*/ 	.short	0x0058
        /*0054*/ 	.byte	0x00, 0xf0, 0x11, 0x00


	//----- nvinfo : EIATTR_KPARAM_INFO
	.align		4
.L_4117:
        /*0058*/ 	.byte	0x04, 0x17
        /*005a*/ 	.short	(.L_4119 - .L_4118)
.L_4118:
        /*005c*/ 	.word	0x00000000
        /*0060*/ 	.short	0x000e
        /*0062*/ 	.short	0x0054
        /*0064*/ 	.byte	0x00, 0xf0, 0x11, 0x00


	//----- nvinfo : EIATTR_KPARAM_INFO
	.align		4
.L_4119:
        /*0068*/ 	.byte	0x04, 0x17
        /*006a*/ 	.short	(.L_4121 - .L_4120)
.L_4120:
        /*006c*/ 	.word	0x00000000
        /*0070*/ 	.short	0x000d
        /*0072*/ 	.short	0x0050
        /*0074*/ 	.byte	0x00, 0xf0, 0x11, 0x00


	//----- nvinfo : EIATTR_KPARAM_INFO
	.align		4
.L_4121:
        /*0078*/ 	.byte	0x04, 0x17
        /*007a*/ 	.short	(.L_4123 - .L_4122)
.L_4122:
        /*007c*/ 	.word	0x00000000
        /*0080*/ 	.short	0x000c
        /*0082*/ 	.short	0x004c
        /*0084*/ 	.byte	0x00, 0xf0, 0x11, 0x00


	//----- nvinfo : EIATTR_KPARAM_INFO
	.align		4
.L_4123:
        /*0088*/ 	.byte	0x04, 0x17
        /*008a*/ 	.short	(.L_4125 - .L_4124)
.L_4124:
        /*008c*/ 	.word	0x00000000
        /*0090*/ 	.short	0x000b
        /*0092*/ 	.short	0x0048
        /*0094*/ 	.byte	0x00, 0xf0, 0x11, 0x00


	//----- nvinfo : EIATTR_KPARAM_INFO
	.align		4
.L_4125:
        /*0098*/ 	.byte	0x04, 0x17
        /*009a*/ 	.short	(.L_4127 - .L_4126)
.L_4126:
        /*009c*/ 	.word	0x00000000
        /*00a0*/ 	.short	0x000a
        /*00a2*/ 	.short	0x0040
        /*00a4*/ 	.byte	0x00, 0xf0, 0x21, 0x00


	//----- nvinfo : EIATTR_KPARAM_INFO
	.align		4
.L_4127:
        /*00a8*/ 	.byte	0x04, 0x17
        /*00aa*/ 	.short	(.L_4129 - .L_4128)
.L_4128:
        /*00ac*/ 	.word	0x00000000
        /*00b0*/ 	.short	0x0009
        /*00b2*/ 	.short	0x0038
        /*00b4*/ 	.byte	0x00, 0xf0, 0x21, 0x00


	//----- nvinfo : EIATTR_KPARAM_INFO
	.align		4
.L_4129:
        /*00b8*/ 	.byte	0x04, 0x17
        /*00ba*/ 	.short	(.L_4131 - .L_4130)
.L_4130:
        /*00bc*/ 	.word	0x00000000
        /*00c0*/ 	.short	0x0008
        /*00c2*/ 	.short	0x0034
        /*00c4*/ 	.byte	0x00, 0xf0, 0x11, 0x00


	//----- nvinfo : EIATTR_KPARAM_INFO
	.align		4
.L_4131:
        /*00c8*/ 	.byte	0x04, 0x17
        /*00ca*/ 	.short	(.L_4133 - .L_4132)
.L_4132:
        /*00cc*/ 	.word	0x00000000
        /*00d0*/ 	.short	0x0007
        /*00d2*/ 	.short	0x0030
        /*00d4*/ 	.byte	0x00, 0xf0, 0x11, 0x00


	//----- nvinfo : EIATTR_KPARAM_INFO
	.align		4
.L_4133:
        /*00d8*/ 	.byte	0x04, 0x17
        /*00da*/ 	.short	(.L_4135 - .L_4134)
.L_4134:
        /*00dc*/ 	.word	0x00000000
        /*00e0*/ 	.short	0x0006
        /*00e2*/ 	.short	0x002c
        /*00e4*/ 	.byte	0x00, 0xf0, 0x11, 0x00


	//----- nvinfo : EIATTR_KPARAM_INFO
	.align		4
.L_4135:
        /*00e8*/ 	.byte	0x04, 0x17
        /*00ea*/ 	.short	(.L_4137 - .L_4136)
.L_4136:
        /*00ec*/ 	.word	0x00000000
        /*00f0*/ 	.short	0x0005
        /*00f2*/ 	.short	0x0028
        /*00f4*/ 	.byte	0x00, 0xf0, 0x11, 0x00


	//----- nvinfo : EIATTR_KPARAM_INFO
	.align		4
.L_4137:
        /*00f8*/ 	.byte	0x04, 0x17
        /*00fa*/ 	.short	(.L_4139 - .L_4138)
.L_4138:
        /*00fc*/ 	.word	0x00000000
        /*0100*/ 	.short	0x0004
        /*0102*/ 	.short	0x0020
        /*0104*/ 	.byte	0x00, 0xf0, 0x21, 0x00


	//----- nvinfo : EIATTR_KPARAM_INFO
	.align		4
.L_4139:
        /*0108*/ 	.byte	0x04, 0x17
        /*010a*/ 	.short	(.L_4141 - .L_4140)
.L_4140:
        /*010c*/ 	.word	0x00000000
        /*0110*/ 	.short	0x0003
        /*0112*/ 	.short	0x0018
        /*0114*/ 	.byte	0x00, 0xf0, 0x21, 0x00


	//----- nvinfo : EIATTR_KPARAM_INFO
	.align		4
.L_4141:
        /*0118*/ 	.byte	0x04, 0x17
        /*011a*/ 	.short	(.L_4143 - .L_4142)
.L_4142:
        /*011c*/ 	.word	0x00000000
        /*0120*/ 	.short	0x0002
        /*0122*/ 	.short	0x0010
        /*0124*/ 	.byte	0x00, 0xf0, 0x21, 0x00


	//----- nvinfo : EIATTR_KPARAM_INFO
	.align		4
.L_4143:
        /*0128*/ 	.byte	0x04, 0x17
        /*012a*/ 	.short	(.L_4145 - .L_4144)
.L_4144:
        /*012c*/ 	.word	0x00000000
        /*0130*/ 	.short	0x0001
        /*0132*/ 	.short	0x0008
        /*0134*/ 	.byte	0x00, 0xf0, 0x21, 0x00


	//----- nvinfo : EIATTR_KPARAM_INFO
	.align		4
.L_4145:
        /*0138*/ 	.byte	0x04, 0x17
        /*013a*/ 	.short	(.L_4147 - .L_4146)
.L_4146:
        /*013c*/ 	.word	0x00000000
        /*0140*/ 	.short	0x0000
        /*0142*/ 	.short	0x0000
        /*0144*/ 	.byte	0x00, 0xf0, 0x21, 0x00


	//----- nvinfo : EIATTR_SPARSE_MMA_MASK
	.align		4
.L_4147:
        /*0148*/ 	.byte	0x03, 0x50
        /*014a*/ 	.short	0x0000


	//----- nvinfo : EIATTR_MAXREG_COUNT
	.align		4
        /*014c*/ 	.byte	0x03, 0x1b
        /*014e*/ 	.short	0x00ff


	//----- nvinfo : EIATTR_NUM_BARRIERS
	.align		4
        /*0150*/ 	.byte	0x02, 0x4c
        /*0152*/ 	.byte	0x01
	.zero		1


	//----- nvinfo : EIATTR_MERCURY_ISA_VERSION
	.align		4
        /*0154*/ 	.byte	0x03, 0x5f
        /*0156*/ 	.short	0x0101


	//----- nvinfo : EIATTR_EXIT_INSTR_OFFSETS
	.align		4
        /*0158*/ 	.byte	0x04, 0x1c
        /*015a*/ 	.short	(.L_4149 - .L_4148)


	//   ....[0]....
.L_4148:
        /*015c*/ 	.word	0x000000b0


	//   ....[1]....
        /*0160*/ 	.word	0x00000360


	//   ....[2]....
        /*0164*/ 	.word	0x00007020


	//   ....[3]....
        /*0168*/ 	.word	0x000071d0


	//   ....[4]....
        /*016c*/ 	.word	0x00007270


	//   ....[5]....
        /*0170*/ 	.word	0x000072b0


	//----- nvinfo : EIATTR_CRS_STACK_SIZE
	.align		4
.L_4149:
        /*0174*/ 	.byte	0x04, 0x1e
        /*0176*/ 	.short	(.L_4151 - .L_4150)
.L_4150:
        /*0178*/ 	.word	0x00000000


	//----- nvinfo : EIATTR_CBANK_PARAM_SIZE
	.align		4
.L_4151:
        /*017c*/ 	.byte	0x03, 0x19
        /*017e*/ 	.short	0x0074


	//----- nvinfo : EIATTR_PARAM_CBANK
	.align		4
        /*0180*/ 	.byte	0x04, 0x0a
        /*0182*/ 	.short	(.L_4153 - .L_4152)
	.align		4
.L_4152:
        /*0184*/ 	.word	index@(.nv.constant0._Z23gemm_half_q_half_kernelILi1ELi176ELb1ELb0ELi64EEvPK6__halfPKjS4_S2_PS0_iiiiPKtS7_iiiiiibS2_i)
        /*0188*/ 	.short	0x0210
        /*018a*/ 	.short	0x0074


	//----- nvinfo : EIATTR_SW_WAR
	.align		4
.L_4153:
        /*018c*/ 	.byte	0x04, 0x36
        /*018e*/ 	.short	(.L_4155 - .L_4154)
.L_4154:
        /*0190*/ 	.word	0x00000008
.L_4155:


//--------------------- .nv.info._Z23gemm_half_q_half_kernelILi1ELi152ELb1ELb0ELi64EEvPK6__halfPKjS4_S2_PS0_iiiiPKtS7_iiiiiibS2_i --------------------------
	.section	.nv.info._Z23gemm_half_q_half_kernelILi1ELi152ELb1ELb0ELi64EEvPK6__halfPKjS4_S2_PS0_iiiiPKtS7_iiiiiibS2_i,"",@"SHT_CUDA_INFO"
	.sectionflags	@""
	.align	4


	//----- nvinfo : EIATTR_CUDA_API_VERSION
	.align		4
        /*0000*/ 	.byte	0x04, 0x37
        /*0002*/ 	.short	(.L_4157 - .L_4156)
.L_4156:
        /*0004*/ 	.word	0x00000082


	//----- nvinfo : EIATTR_KPARAM_INFO
	.align		4
.L_4157:
        /*0008*/ 	.byte	0x04, 0x17
        /*000a*/ 	.short	(.L_4159 - .L_4158)
.L_4158:
        /*000c*/ 	.word	0x00000000
        /*0010*/ 	.short	0x0013
        /*0012*/ 	.short	0x0070
        /*0014*/ 	.byte	0x00, 0xf0, 0x11, 0x00


	//----- nvinfo : EIATTR_KPARAM_INFO
	.align		4
.L_4159:
        /*0018*/ 	.byte	0x04, 0x17
        /*001a*/ 	.short	(.L_4161 - .L_4160)
.L_4160:
        /*001c*/ 	.word	0x00000000
        /*0020*/ 	.short	0x0012
        /*0022*/ 	.short	0x0068
        /*0024*/ 	.byte	0x00, 0xf0, 0x21, 0x00


	//----- nvinfo : EIATTR_KPARAM_INFO
	.align		4
.L_4161:
        /*0028*/ 	.byte	0x04, 0x17
        /*002a*/ 	.short	(.L_4163 - .L_4162)
.L_4162:
        /*002c*/ 	.word	0x00000000
        /*0030*/ 	.short	0x0011
        /*0032*/ 	.short	0x0060
        /*0034*/ 	.byte	0x00, 0xf0, 0x05, 0x00


	//----- nvinfo : EIATTR_KPARAM_INFO
	.align		4
.L_4163:
        /*0038*/ 	.byte	0x04, 0x17
        /*003a*/ 	.short	(.L_4165 - .L_4164)
.L_4164:
        /*003c*/ 	.word	0x00000000
        /*0040*/ 	.short	0x0010
        /*0042*/ 	.short	0x005c
        /*0044*/ 	.byte	0x00, 0xf0, 0x11, 0x00


	//----- nvinfo : EIATTR_KPARAM_INFO
	.align		4
.L_4165:
        /*0048*/ 	.byte	0x04, 0x17
        /*004a*/ 	.short	(.L_4167 - .L_4166)
.L_4166:
        /*004c*/ 	.word	0x00000000
        /*0050*/ 	.short	0x000f
        /*0052*/ 	.short	0x0058
        /*0054*/ 	.byte	0x00, 0xf0, 0x11, 0x00


	//----- nvinfo : EIATTR_KPARAM_INFO
	.align		4
.L_4167:
        /*0058*/ 	.byte	0x04, 0x17
        /*005a*/ 	.short	(.L_4169 - .L_4168)
.L_4168:
        /*005c*/ 	.word	0x00000000
        /*0060*/ 	.short	0x000e
        /*0062*/ 	.short	0x0054
        /*0064*/ 	.byte	0x00, 0xf0, 0x11, 0x00


	//----- nvinfo : EIATTR_KPARAM_INFO
	.align		4
.L_4169:
        /*0068*/ 	.byte	0x04, 0x17
        /*006a*/ 	.short	(.L_4171 - .L_4170)
.L_4170:
        /*006c*/ 	.word	0x00000000
        /*0070*/ 	.short	0x000d
        /*0072*/ 	.short	0x0050
        /*0074*/ 	.byte	0x00, 0xf0, 0x11, 0x00


	//----- nvinfo : EIATTR_KPARAM_INFO
	.align		4
.L_4171:
        /*0078*/ 	.byte	0x04, 0x17
        /*007a*/ 	.short	(.L_4173 - .L_4172)
.L_4172:
        /*007c*/ 	.word	0x00000000
        /*0080*/ 	.short	0x000c
        /*0082*/ 	.short	0x004c
        /*0084*/ 	.byte	0x00, 0xf0, 0x11, 0x00


	//----- nvinfo : EIATTR_KPARAM_INFO
	.align		4
.L_4173:
        /*0088*/ 	.byte	0x04, 0x17
        /*008a*/ 	.short	(.L_4175 - .L_4174)
.L_4174:
        /*008c*/ 	.word	0x00000000
        /*0090*/ 	.short	0x000b
        /*0092*/ 	.short	0x0048
        /*0094*/ 	.byte	0x00, 0xf0, 0x11, 0x00


	//----- nvinfo : EIATTR_KPARAM_INFO
	.align		4
.L_4175:
        /*0098*/ 	.byte	0x04, 0x17
        /*009a*/ 	.short	(.L_4177 - .L_4176)
.L_4176:
        /*009c*/ 	.word	0x00000000
        /*00a0*/ 	.short	0x000a
        /*00a2*/ 	.short	0x0040
        /*00a4*/ 	.byte	0x00, 0xf0, 0x21, 0x00


	//----- nvinfo : EIATTR_KPARAM_INFO
	.align		4
.L_4177:
        /*00a8*/ 	.byte	0x04, 0x17
        /*00aa*/ 	.short	(.L_4179 - .L_4178)
.L_4178:
        /*00ac*/ 	.word	0x00000000
        /*00b0*/ 	.short	0x0009
        /*00b2*/ 	.short	0x0038
        /*00b4*/ 	.byte	0x00, 0xf0, 0x21, 0x00


	//----- nvinfo : EIATTR_KPARAM_INFO
	.align		4
.L_4179:
        /*00b8*/ 	.byte	0x04, 0x17
        /*00ba*/ 	.short	(.L_4181 - .L_4180)
.L_4180:
        /*00bc*/ 	.word	0x00000000
        /*00c0*/ 	.short	0x0008
        /*00c2*/ 	.short	0x0034
        /*00c4*/ 	.byte	0x00, 0xf0, 0x11, 0x00


	//----- nvinfo : EIATTR_KPARAM_INFO
	.align		4
.L_4181:
        /*00c8*/ 	.byte	0x04, 0x17
        /*00ca*/ 	.short	(.L_4183 - .L_4182)
.L_4182:
        /*00cc*/ 	.word	0x00000000
        /*00d0*/ 	.short	0x0007
        /*00d2*/ 	.short	0x0030
        /*00d4*/ 	.byte	0x00, 0xf0, 0x11, 0x00


	//----- nvinfo : EIATTR_KPARAM_INFO
	.align		4
.L_4183:
        /*00d8*/ 	.byte	0x04, 0x17
        /*00da*/ 	.short	(.L_4185 - .L_4184)
.L_4184:
        /*00dc*/ 	.word	0x00000000
        /*00e0*/ 	.short	0x0006
        /*00e2*/ 	.short	0x002c
        /*00e4*/ 	.byte	0x00, 0xf0, 0x11, 0x00


	//----- nvinfo : EIATTR_KPARAM_INFO
	.align		4
.L_4185:
        /*00e8*/ 	.byte	0x04, 0x17
        /*00ea*/ 	.short	(.L_4187 - .L_4186)
.L_4186:
        /*00ec*/ 	.word	0x00000000
        /*00f0*/ 	.short	0x0005
        /*00f2*/ 	.short	0x0028
        /*00f4*/ 	.byte	0x00, 0xf0, 0x11, 0x00


	//----- nvinfo : EIATTR_KPARAM_INFO
	.align		4
.L_4187:
        /*00f8*/ 	.byte	0x04, 0x17
        /*00fa*/ 	.short	(.L_4189 - .L_4188)
.L_4188:
        /*00fc*/ 	.word	0x00000000
        /*0100*/ 	.short	0x0004
        /*0102*/ 	.short	0x0020
        /*0104*/ 	.byte	0x00, 0xf0, 0x21, 0x00


	//----- nvinfo : EIATTR_KPARAM_INFO
	.align		4
.L_4189:
        /*0108*/ 	.byte	0x04, 0x17
        /*010a*/ 	.short	(.L_4191 - .L_4190)
.L_4190:
        /*010c*/ 	.word	0x00000000
        /*0110*/ 	.short	0x0003
        /*0112*/ 	.short	0x0018
        /*0114*/ 	.byte	0x00, 0xf0, 0x21, 0x00


	//----- nvinfo : EIATTR_KPARAM_INFO
	.align		4
.L_4191:
        /*0118*/ 	.byte	0x04, 0x17
        /*011a*/ 	.short	(.L_4193 - .L_4192)
.L_4192:
        /*011c*/ 	.word	0x00000000
        /*0120*/ 	.short	0x0002
        /*0122*/ 	.short	0x0010
        /*0124*/ 	.byte	0x00, 0xf0, 0x21, 0x00


	//----- nvinfo : EIATTR_KPARAM_INFO
	.align		4
.L_4193:
        /*0128*/ 	.byte	0x04, 0x17
        /*012a*/ 	.short	(.L_4195 - .L_4194)
.L_4194:
        /*012c*/ 	.word	0x00000000
        /*0130*/ 	.short	0x0001
        /*0132*/ 	.short	0x0008
        /*0134*/ 	.byte	0x00, 0xf0, 0x21, 0x00


	//----- nvinfo : EIATTR_KPARAM_INFO
	.align		4
.L_4195:
        /*0138*/ 	.byte	0x04, 0x17
        /*013a*/ 	.short	(.L_4197 - .L_4196)
.L_4196:
        /*013c*/ 	.word	0x00000000
        /*0140*/ 	.short	0x0000
        /*0142*/ 	.short	0x0000
        /*0144*/ 	.byte	0x00, 0xf0, 0x21, 0x00


	//----- nvinfo : EIATTR_SPARSE_MMA_MASK
	.align		4
.L_4197:
        /*0148*/ 	.byte	0x03, 0x50
        /*014a*/ 	.short	0x0000


	//----- nvinfo : EIATTR_MAXREG_COUNT
	.align		4
        /*014c*/ 	.byte	0x03, 0x1b
        /*014e*/ 	.short	0x00ff


	//----- nvinfo : EIATTR_NUM_BARRIERS
	.align		4
        /*0150*/ 	.byte	0x02, 0x4c
        /*0152*/ 	.byte	0x01
	.zero		1


	//----- nvinfo : EIATTR_MERCURY_ISA_VERSION
	.align		4
        /*0154*/ 	.byte	0x03, 0x5f
        /*0156*/ 	.short	0x0101


	//----- nvinfo : EIATTR_EXIT_INSTR_OFFSETS
	.align		4
        /*0158*/ 	.byte	0x04, 0x1c
        /*015a*/ 	.short	(.L_4199 - .L_4198)


	//   ....[0]....
.L_4198:
        /*015c*/ 	.word	0x000000b0


	//   ....[1]....
        /*0160*/ 	.word	0x00000360


	//   ....[2]....
        /*0164*/ 	.word	0x00007cf0


	//   ....[3]....
        /*0168*/ 	.word	0x00007ea0


	//   ....[4]....
        /*016c*/ 	.word	0x00007f40


	//   ....[5]....
        /*0170*/ 	.word	0x00007f80


	//----- nvinfo : EIATTR_CRS_STACK_SIZE
	.align		4
.L_4199:
        /*0174*/ 	.byte	0x04, 0x1e
        /*0176*/ 	.short	(.L_4201 - .L_4200)
.L_4200:
        /*0178*/ 	.word	0x00000000


	//----- nvinfo : EIATTR_CBANK_PARAM_SIZE
	.align		4
.L_4201:
        /*017c*/ 	.byte	0x03, 0x19
        /*017e*/ 	.short	0x0074


	//----- nvinfo : EIATTR_PARAM_CBANK
	.align		4
        /*0180*/ 	.byte	0x04, 0x0a
        /*0182*/ 	.short	(.L_4203 - .L_4202)
	.align		4
.L_4202:
        /*0184*/ 	.word	index@(.nv.constant0._Z23gemm_half_q_half_kernelILi1ELi152ELb1ELb0ELi64EEvPK6__halfPKjS4_S2_PS0_iiiiPKtS7_iiiiiibS2_i)
        /*0188*/ 	.short	0x0210
        /*018a*/ 	.short	0x0074


	//----- nvinfo : EIATTR_SW_WAR
	.align		4
.L_4203:
        /*018c*/ 	.byte	0x04, 0x36
        /*018e*/ 	.short	(.L_4205 - .L_4204)
.L_4204:
        /*0190*/ 	.word	0x00000008
.L_4205:


//--------------------- .nv.info._Z23gemm_half_q_half_kernelILi1ELi140ELb1ELb0ELi64EEvPK6__halfPKjS4_S2_PS0_iiiiPKtS7_iiiiiibS2_i --------------------------
	.section	.nv.info._Z23gemm_half_q_half_kernelILi1ELi140ELb1ELb0ELi64EEvPK6__halfPKjS4_S2_PS0_iiiiPKtS7_iiiiiibS2_i,"",@"SHT_CUDA_INFO"
	.sectionflags	@""
	.align	4


	//----- nvinfo : EIATTR_CUDA_API_VERSION
	.align		4
        /*0000*/ 	.byte	0x04, 0x37
        /*0002*/ 	.short	(.L_4207 - .L_4206)
.L_4206:
        /*0004*/ 	.word	0x00000082


	//----- nvinfo : EIATTR_KPARAM_INFO
	.align		4
.L_4207:
        /*0008*/ 	.byte	0x04, 0x17
        /*000a*/ 	.short	(.L_4209 - .L_4208)
.L_4208:
        /*000c*/ 	.word	0x00000000
        /*0010*/ 	.short	0x0013
        /*0012*/ 	.short	0x0070
        /*0014*/ 	.byte	0x00, 0xf0, 0x11, 0x00


	//----- nvinfo : EIATTR_KPARAM_INFO
	.align		4
.L_4209:
        /*0018*/ 	.byte	0x04, 0x17
        /*001a*/ 	.short	(.L_4211 - .L_4210)
.L_4210:
        /*001c*/ 	.word	0x00000000
        /*0020*/ 	.short	0x0012
        /*0022*/ 	.short	0x0068
        /*0024*/ 	.byte	0x00, 0xf0, 0x21, 0x00


	//----- nvinfo : EIATTR_KPARAM_INFO
	.align		4
.L_4211:
        /*0028*/ 	.byte	0x04, 0x17
        /*002a*/ 	.short	(.L_4213 - .L_4212)
.L_4212:
        /*002c*/ 	.word	0x00000000
        /*0030*/ 	.short	0x0011
        /*0032*/ 	.short	0x0060
        /*0034*/ 	.byte	0x00, 0xf0, 0x05, 0x00


	//----- nvinfo : EIATTR_KPARAM_INFO
	.align		4
.L_4213:
        /*0038*/ 	.byte	0x04, 0x17
        /*003a*/ 	.short	(.L_4215 - .L_4214)
.L_4214:
        /*003c*/ 	.word	0x00000000
        /*0040*/ 	.short	0x0010
        /*0042*/ 	.short	0x005c
        /*0044*/ 	.byte	0x00, 0xf0, 0x11, 0x00


	//----- nvinfo : EIATTR_KPARAM_INFO
	.align		4
.L_4215:
        /*0048*/ 	.byte	0x04, 0x17
        /*004a*/ 	.short	(.L_4217 - .L_4216)
.L_4216:
        /*004c*/ 	.word	0x00000000
        /*0050*/ 	.short	0x000f
        /*0052*/ 	.short	0x0058
        /*0054*/ 	.byte	0x00, 0xf0, 0x11, 0x00


	//----- nvinfo : EIATTR_KPARAM_INFO
	.align		4
.L_4217:
        /*0058*/ 	.byte	0x04, 0x17
        /*005a*/ 	.short	(.L_4219 - .L_4218)
.L_4218:
        /*005c*/ 	.word	0x00000000
        /*0060*/ 	.short	0x000e
        /*0062*/ 	.short	0x0054
        /*0064*/ 	.byte	0x00, 0xf0, 0x11, 0x00


	//----- nvinfo : EIATTR_KPARAM_INFO
	.align		4
.L_4219:
        /*0068*/ 	.byte	0x04, 0x17
        /*006a*/ 	.short	(.L_4221 - .L_4220)
.L_4220:
        /*006c*/ 	.word	0x00000000
        /*0070*/ 	.short	0x000d
        /*0072*/ 	.short	0x0050
        /*0074*/ 	.byte	0x00, 0xf0, 0x11, 0x00


	//----- nvinfo : EIATTR_KPARAM_INFO
	.align		4
.L_4221:
        /*0078*/ 	.byte	0x04, 0x17
        /*007a*/ 	.short	(.L_4223 - .L_4222)
.L_4222:
        /*007c*/ 	.word	0x00000000
        /*0080*/ 	.short	0x000c
        /*0082*/ 	.short	0x004c
        /*0084*/ 	.byte	0x00, 0xf0, 0x11, 0x00


	//----- nvinfo : EIATTR_KPARAM_INFO
	.align		4
.L_4223:
        /*0088*/ 	.byte	0x04, 0x17
        /*008a*/ 	.short	(.L_4225 - .L_4224)
.L_4224:
        /*008c*/ 	.word	0x00000000
        /*0090*/ 	.short	0x000b
        /*0092*/ 	.short	0x0048
        /*0094*/ 	.byte	0x00, 0xf0, 0x11, 0x00


	//----- nvinfo : EIATTR_KPARAM_INFO
	.align		4
.L_4225:
        /*0098*/ 	.byte	0x04, 0x17
        /*009a*/ 	.short	(.L_4227 - .L_4226)
.L_4226:
        /*009c*/ 	.word	0x00000000
        /*00a0*/ 	.short	0x000a
        /*00a2*/ 	.short	0x0040
        /*00a4*/ 	.byte	0x00, 0xf0, 0x21, 0x00


	//----- nvinfo : EIATTR_KPARAM_INFO
	.align		4
.L_4227:
        /*00a8*/ 	.byte	0x04, 0x17
        /*00aa*/ 	.short	(.L_4229 - .L_4228)
.L_4228:
        /*00ac*/ 	.word	0x00000000
        /*00b0*/ 	.short	0x0009
        /*00b2*/ 	.short	0x0038
        /*00b4*/ 	.byte	0x00, 0xf0, 0x21, 0x00


	//----- nvinfo : EIATTR_KPARAM_INFO
	.align		4
.L_4229:
        /*00b8*/ 	.byte	0x04, 0x17
        /*00ba*/ 	.short	(.L_4231 - .L_4230)
.L_4230:
        /*00bc*/ 	.word	0x00000000
        /*00c0*/ 	.short	0x0008
        /*00c2*/ 	.short	0x0034
        /*00c4*/ 	.byte	0x00, 0xf0, 0x11, 0x00


	//----- nvinfo : EIATTR_KPARAM_INFO
	.align		4
.L_4231:
        /*00c8*/ 	.byte	0x04, 0x17
        /*00ca*/ 	.short	(.L_4233 - .L_4232)
.L_4232:
        /*00cc*/ 	.word	0x00000000
        /*00d0*/ 	.short	0x0007
        /*00d2*/ 	.short	0x0030
        /*00d4*/ 	.byte	0x00, 0xf0, 0x11, 0x00


	//----- nvinfo : EIATTR_KPARAM_INFO
	.align		4
.L_4233:
        /*00d8*/ 	.byte	0x04, 0x17
        /*00da*/ 	.short	(.L_4235 - .L_4234)
.L_4234:
        /*00dc*/ 	.word	0x00000000
        /*00e0*/ 	.short	0x0006
        /*00e2*/ 	.short	0x002c
        /*00e4*/ 	.byte	0x00, 0xf0, 0x11, 0x00


	//----- nvinfo : EIATTR_KPARAM_INFO
	.align		4
.L_4235:
        /*00e8*/ 	.byte	0x04, 0x17
        /*00ea*/ 	.short	(.L_4237 - .L_4236)
.L_4236:
        /*00ec*/ 	.word	0x00000000
        /*00f0*/ 	.short	0x0005
        /*00f2*/ 	.short	0x0028
        /*00f4*/ 	.byte	0x00, 0xf0, 0x11, 0x00


	//----- nvinfo : EIATTR_KPARAM_INFO
	.align		4
.L_4237:
        /*00f8*/ 	.byte	0x04, 0x17
        /*00fa*/ 	.short	(.L_4239 - .L_4238)
.L_4238:
        /*00fc*/ 	.word	0x00000000
        /*0100*/ 	.short	0x0004
        /*0102*/ 	.short	0x0020
        /*0104*/ 	.byte	0x00, 0xf0, 0x21, 0x00


	//----- nvinfo : EIATTR_KPARAM_INFO
	.align		4
.L_4239:
        /*0108*/ 	.byte	0x04, 0x17
        /*010a*/ 	.short	(.L_4241 - .L_4240)
.L_4240:
        /*010c*/ 	.word	0x00000000
        /*0110*/ 	.short	0x0003
        /*0112*/ 	.short	0x0018
        /*0114*/ 	.byte	0x00, 0xf0, 0x21, 0x00


	//----- nvinfo : EIATTR_KPARAM_INFO
	.align		4
.L_4241:
        /*0118*/ 	.byte	0x04, 0x17
        /*011a*/ 	.short	(.L_4243 - .L_4242)
.L_4242:
        /*011c*/ 	.word	0x00000000
        /*0120*/ 	.short	0x0002
        /*0122*/ 	.short	0x0010
        /*0124*/ 	.byte	0x00, 0xf0, 0x21, 0x00


	//----- nvinfo : EIATTR_KPARAM_INFO
	.align		4
.L_4243:
        /*0128*/ 	.byte	0x04, 0x17
        /*012a*/ 	.short	(.L_4245 - .L_4244)
.L_4244:
        /*012c*/ 	.word	0x00000000
        /*0130*/ 	.short	0x0001
        /*0132*/ 	.short	0x0008
        /*0134*/ 	.byte	0x00, 0xf0, 0x21, 0x00


	//----- nvinfo : EIATTR_KPARAM_INFO
	.align		4
.L_4245:
        /*0138*/ 	.byte	0x04, 0x17
        /*013a*/ 	.short	(.L_4247 - .L_4246)
.L_4246:
        /*013c*/ 	.word	0x00000000
        /*0140*/ 	.short	0x0000
        /*0142*/ 	.short	0x0000
        /*0144*/ 	.byte	0x00, 0xf0, 0x21, 0x00


	//----- nvinfo : EIATTR_SPARSE_MMA_MASK
	.align		4
.L_4247:
        /*0148*/ 	.byte	0x03, 0x50
        /*014a*/ 	.short	0x0000


	//----- nvinfo : EIATTR_MAXREG_COUNT
	.align		4
        /*014c*/ 	.byte	0x03, 0x1b
        /*014e*/ 	.short	0x00ff


	//----- nvinfo : EIATTR_NUM_BARRIERS
	.align		4
        /*0150*/ 	.byte	0x02, 0x4c
        /*0152*/ 	.byte	0x01
	.zero		1


	//----- nvinfo : EIATTR_MERCURY_ISA_VERSION
	.align		4
        /*0154*/ 	.byte	0x03, 0x5f
        /*0156*/ 	.short	0x0101


	//----- nvinfo : EIATTR_EXIT_INSTR_OFFSETS
	.align		4
        /*0158*/ 	.byte	0x04, 0x1c
        /*015a*/ 	.short	(.L_4249 - .L_4248)


	//   ....[0]....
.L_4248:
        /*015c*/ 	.word	0x000000b0


	//   ....[1]....
        /*0160*/ 	.word	0x00000360


	//   ....[2]....
        /*0164*/ 	.word	0x00007aa0


	//   ....[3]....
        /*0168*/ 	.word	0x00007c50


	//   ....[4]....
        /*016c*/ 	.word	0x00007d00


	//   ....[5]....
        /*0170*/ 	.word	0x00007d40


	//----- nvinfo : EIATTR_CRS_STACK_SIZE
	.align		4
.L_4249:
        /*0174*/ 	.byte	0x04, 0x1e
        /*0176*/ 	.short	(.L_4251 - .L_4250)
.L_4250:
        /*0178*/ 	.word	0x00000000


	//----- nvinfo : EIATTR_CBANK_PARAM_SIZE
	.align		4
.L_4251:
        /*017c*/ 	.byte	0x03, 0x19
        /*017e*/ 	.short	0x0074


	//----- nvinfo : EIATTR_PARAM_CBANK
	.align		4
        /*0180*/ 	.byte	0x04, 0x0a
        /*0182*/ 	.short	(.L_4253 - .L_4252)
	.align		4
.L_4252:
        /*0184*/ 	.word	index@(.nv.constant0._Z23gemm_half_q_half_kernelILi1ELi140ELb1ELb0ELi64EEvPK6__halfPKjS4_S2_PS0_iiiiPKtS7_iiiiiibS2_i)
        /*0188*/ 	.short	0x0210
        /*018a*/ 	.short	0x0074


	//----- nvinfo : EIATTR_SW_WAR
	.align		4
.L_4253:
        /*018c*/ 	.byte	0x04, 0x36
        /*018e*/ 	.short	(.L_4255 - .L_4254)
.L_4254:
        /*0190*/ 	.word	0x00000008
.L_4255:


//--------------------- .nv.info._Z23gemm_half_q_half_kernelILi1ELi20ELb1ELb0ELi64EEvPK6__halfPKjS4_S2_PS0_iiiiPKtS7_iiiiiibS2_i --------------------------
	.section	.nv.info._Z23gemm_half_q_half_kernelILi1ELi20ELb1ELb0ELi64EEvPK6__halfPKjS4_S2_PS0_iiiiPKtS7_iiiiiibS2_i,"",@"SHT_CUDA_INFO"
	.sectionflags	@""
	.align	4


	//----- nvinfo : EIATTR_CUDA_API_VERSION
	.align		4
        /*0000*/ 	.byte	0x04, 0x37
        /*0002*/ 	.short	(.L_4257 - .L_4256)
.L_4256:
        /*0004*/ 	.word	0x00000082


	//----- nvinfo : EIATTR_KPARAM_INFO
	.align		4
.L_4257:
        /*0008*/ 	.byte	0x04, 0x17
        /*000a*/ 	.short	(.L_4259 - .L_4258)
.L_4258:
        /*000c*/ 	.word	0x00000000
        /*0010*/ 	.short	0x0013
        /*0012*/ 	.short	0x0070
        /*0014*/ 	.byte	0x00, 0xf0, 0x11, 0x00


	//----- nvinfo : EIATTR_KPARAM_INFO
	.align		4
.L_4259:
        /*0018*/ 	.byte	0x04, 0x17
        /*001a*/ 	.short	(.L_4261 - .L_4260)
.L_4260:
        /*001c*/ 	.word	0x00000000
        /*0020*/ 	.short	0x0012
        /*0022*/ 	.short	0x0068
        /*0024*/ 	.byte	0x00, 0xf0, 0x21, 0x00


	//----- nvinfo : EIATTR_KPARAM_INFO
	.align		4
.L_4261:
        /*0028*/ 	.byte	0x04, 0x17
        /*002a*/ 	.short	(.L_4263 - .L_4262)
.L_4262:
        /*002c*/ 	.word	0x00000000
        /*0030*/ 	.short	0x0011
        /*0032*/ 	.short	0x0060
        /*0034*/ 	.byte	0x00, 0xf0, 0x05, 0x00


	//----- nvinfo : EIATTR_KPARAM_INFO
	.align		4
.L_4263:
        /*0038*/ 	.byte	0x04, 0x17
        /*003a*/ 	.short	(.L_4265 - .L_4264)
.L_4264:
        /*003c*/ 	.word	0x00000000
        /*0040*/ 	.short	0x0010
        /*0042*/ 	.short	0x005c
        /*0044*/ 	.byte	0x00, 0xf0, 0x11, 0x00


	//----- nvinfo : EIATTR_KPARAM_INFO
	.align		4
.L_4265:
        /*0048*/ 	.byte	0x04, 0x17
        /*004a*/ 	.short	(.L_4267 - .L_4266)
.L_4266:
        /*004c*/ 	.word	0x00000000
        /*0050*/ 	.short	0x000f
        /*0052*/ 	.short	0x0058
        /*0054*/ 	.byte	0x00, 0xf0, 0x11, 0x00


	//----- nvinfo : EIATTR_KPARAM_INFO
	.align		4
.L_4267:
        /*0058*/ 	.byte	0x04, 0x17
        /*005a*/ 	.short	(.L_4269 - .L_4268)
.L_4268:
        /*005c*/ 	.word	0x00000000
        /*0060*/ 	.short	0x000e
        /*0062*/ 	.short	0x0054
        /*0064*/ 	.byte	0x00, 0xf0, 0x11, 0x00


	//----- nvinfo : EIATTR_KPARAM_INFO
	.align		4
.L_4269:
        /*0068*/ 	.byte	0x04, 0x17
        /*006a*/ 	.short	(.L_4271 - .L_4270)
.L_4270:
        /*006c*/ 	.word	0x00000000
        /*0070*/ 	.short	0x000d
        /*0072*/ 	.short	0x0050
        /*0074*/ 	.byte	0x00, 0xf0, 0x11, 0x00


	//----- nvinfo : EIATTR_KPARAM_INFO
	.align		4
.L_4271:
        /*0078*/ 	.byte	0x04, 0x17
        /*007a*/ 	.short	(.L_4273 - .L_4272)
.L_4272:
        /*007c*/ 	.word	0x00000000
        /*0080*/ 	.short	0x000c
        /*0082*/ 	.short	0x004c
        /*0084*/ 	.byte	0x00, 0xf0, 0x11, 0x00


	//----- nvinfo : EIATTR_KPARAM_INFO
	.align		4
.L_4273:
        /*0088*/ 	.byte	0x04, 0x17
        /*008a*/ 	.short	(.L_4275 - .L_4274)
.L_4274:
        /*008c*/ 	.word	0x00000000
        /*0090*/ 	.short	0x000b
        /*0092*/ 	.short	0x0048
        /*0094*/ 	.byte	0x00, 0xf0, 0x11, 0x00


	//----- nvinfo : EIATTR_KPARAM_INFO
	.align		4
.L_4275:
        /*0098*/ 	.byte	0x04, 0x17
        /*009a*/ 	.short	(.L_4277 - .L_4276)
.L_4276:
        /*009c*/ 	.word	0x00000000
        /*00a0*/ 	.short	0x000a
        /*00a2*/ 	.short	0x0040
        /*00a4*/ 	.byte	0x00, 0xf0, 0x21, 0x00


	//----- nvinfo : EIATTR_KPARAM_INFO
	.align		4
.L_4277:
        /*00a8*/ 	.byte	0x04, 0x17
        /*00aa*/ 	.short	(.L_4279 - .L_4278)
.L_4278:
        /*00ac*/ 	.word	0x00000000
        /*00b0*/ 	.short	0x0009
        /*00b2*/ 	.short	0x0038
        /*00b4*/ 	.byte	0x00, 0xf0, 0x21, 0x00


	//----- nvinfo : EIATTR_KPARAM_INFO
	.align		4
.L_4279:
        /*00b8*/ 	.byte	0x04, 0x17
        /*00ba*/ 	.short	(.L_4281 - .L_4280)
.L_4280:
        /*00bc*/ 	.word	0x00000000
        /*00c0*/ 	.short	0x0008
        /*00c2*/ 	.short	0x0034
        /*00c4*/ 	.byte	0x00, 0xf0, 0x11, 0x00


	//----- nvinfo : EIATTR_KPARAM_INFO
	.align		4
.L_4281:
        /*00c8*/ 	.byte	0x04, 0x17
        /*00ca*/ 	.short	(.L_4283 - .L_4282)
.L_4282:
        /*00cc*/ 	.word	0x00000000
        /*00d0*/ 	.short	0x0007
        /*00d2*/ 	.short	0x0030
        /*00d4*/ 	.byte	0x00, 0xf0, 0x11, 0x00


	//----- nvinfo : EIATTR_KPARAM_INFO
	.align		4
.L_4283:
        /*00d8*/ 	.byte	0x04, 0x17
        /*00da*/ 	.short	(.L_4285 - .L_4284)
.L_4284:
        /*00dc*/ 	.word	0x00000000
        /*00e0*/ 	.short	0x0006
        /*00e2*/ 	.short	0x002c
        /*00e4*/ 	.byte	0x00, 0xf0, 0x11, 0x00


	//----- nvinfo : EIATTR_KPARAM_INFO
	.align		4
.L_4285:
        /*00e8*/ 	.byte	0x04, 0x17
        /*00ea*/ 	.short	(.L_4287 - .L_4286)
.L_4286:
        /*00ec*/ 	.word	0x00000000
        /*00f0*/ 	.short	0x0005
        /*00f2*/ 	.short	0x0028
        /*00f4*/ 	.byte	0x00, 0xf0, 0x11, 0x00


	//----- nvinfo : EIATTR_KPARAM_INFO
	.align		4
.L_4287:
        /*00f8*/ 	.byte	0x04, 0x17
        /*00fa*/ 	.short	(.L_4289 - .L_4288)
.L_4288:
        /*00fc*/ 	.word	0x00000000
        /*0100*/ 	.short	0x0004
        /*0102*/ 	.short	0x0020
        /*0104*/ 	.byte	0x00, 0xf0, 0x21, 0x00


	//----- nvinfo : EIATTR_KPARAM_INFO
	.align		4
.L_4289:
        /*0108*/ 	.byte	0x04, 0x17
        /*010a*/ 	.short	(.L_4291 - .L_4290)
.L_4290:
        /*010c*/ 	.word	0x00000000
        /*0110*/ 	.short	0x0003
        /*0112*/ 	.short	0x0018
        /*0114*/ 	.byte	0x00, 0xf0, 0x21, 0x00


	//----- nvinfo : EIATTR_KPARAM_INFO
	.align		4
.L_4291:
        /*0118*/ 	.byte	0x04, 0x17
        /*011a*/ 	.short	(.L_4293 - .L_4292)
.L_4292:
        /*011c*/ 	.word	0x00000000
        /*0120*/ 	.short	0x0002
        /*0122*/ 	.short	0x0010
        /*0124*/ 	.byte	0x00, 0xf0, 0x21, 0x00


	//----- nvinfo : EIATTR_KPARAM_INFO
	.align		4
.L_4293:
        /*0128*/ 	.byte	0x04, 0x17
        /*012a*/ 	.short	(.L_4295 - .L_4294)
.L_4294:
        /*012c*/ 	.word	0x00000000
        /*0130*/ 	.short	0x0001
        /*0132*/ 	.short	0x0008
        /*0134*/ 	.byte	0x00, 0xf0, 0x21, 0x00


	//----- nvinfo : EIATTR_KPARAM_INFO
	.align		4
.L_4295:
        /*0138*/ 	.byte	0x04, 0x17
        /*013a*/ 	.short	(.L_4297 - .L_4296)
.L_4296:
        /*013c*/ 	.word	0x00000000
        /*0140*/ 	.short	0x0000
        /*0142*/ 	.short	0x0000
        /*0144*/ 	.byte	0x00, 0xf0, 0x21, 0x00


	//----- nvinfo : EIATTR_SPARSE_MMA_MASK
	.align		4
.L_4297:
        /*0148*/ 	.byte	0x03, 0x50
        /*014a*/ 	.short	0x0000


	//----- nvinfo : EIATTR_MAXREG_COUNT
	.align		4
        /*014c*/ 	.byte	0x03, 0x1b
        /*014e*/ 	.short	0x00ff


	//----- nvinfo : EIATTR_NUM_BARRIERS
	.align		4
        /*0150*/ 	.byte	0x02, 0x4c
        /*0152*/ 	.byte	0x01
	.zero		1


	//----- nvinfo : EIATTR_MERCURY_ISA_VERSION
	.align		4
        /*0154*/ 	.byte	0x03, 0x5f
        /*0156*/ 	.short	0x0101


	//----- nvinfo : EIATTR_EXIT_INSTR_OFFSETS
	.align		4
        /*0158*/ 	.byte	0x04, 0x1c
        /*015a*/ 	.short	(.L_4299 - .L_4298)


	//   ....[0]....
.L_4298:
        /*015c*/ 	.word	0x000000a0


	//   ....[1]....
        /*0160*/ 	.word	0x00000350


	//   ....[2]....
        /*0164*/ 	.word	0x000038a0


	//   ....[3]....
        /*0168*/ 	.word	0x00003a50


	//   ....[4]....
        /*016c*/ 	.word	0x00003af0


	//   ....[5]....
        /*0170*/ 	.word	0x00003b30


	//----- nvinfo : EIATTR_CRS_STACK_SIZE
	.align		4
.L_4299:
        /*0174*/ 	.byte	0x04, 0x1e
        /*0176*/ 	.short	(.L_4301 - .L_4300)
.L_4300:
        /*0178*/ 	.word	0x00000000


	//----- nvinfo : EIATTR_CBANK_PARAM_SIZE
	.align		4
.L_4301:
        /*017c*/ 	.byte	0x03, 0x19
        /*017e*/ 	.short	0x0074


	//----- nvinfo : EIATTR_PARAM_CBANK
	.align		4
        /*0180*/ 	.byte	0x04, 0x0a
        /*0182*/ 	.short	(.L_4303 - .L_4302)
	.align		4
.L_4302:
        /*0184*/ 	.word	index@(.nv.constant0._Z23gemm_half_q_half_kernelILi1ELi20ELb1ELb0ELi64EEvPK6__halfPKjS4_S2_PS0_iiiiPKtS7_iiiiiibS2_i)
        /*0188*/ 	.short	0x0210
        /*018a*/ 	.short	0x0074


	//----- nvinfo : EIATTR_SW_WAR
	.align		4
.L_4303:
        /*018c*/ 	.byte	0x04, 0x36
        /*018e*/ 	.short	(.L_4305 - .L_4304)
.L_4304:
        /*0190*/ 	.word	0x00000008
.L_4305:


//--------------------- .nv.info._Z23gemm_half_q_half_kernelILi1ELi38ELb1ELb0ELi64EEvPK6__halfPKjS4_S2_PS0_iiiiPKtS7_iiiiiibS2_i --------------------------
	.section	.nv.info._Z23gemm_half_q_half_kernelILi1ELi38ELb1ELb0ELi64EEvPK6__halfPKjS4_S2_PS0_iiiiPKtS7_iiiiiibS2_i,"",@"SHT_CUDA_INFO"
	.sectionflags	@""
	.align	4


	//----- nvinfo : EIATTR_CUDA_API_VERSION
	.align		4
        /*0000*/ 	.byte	0x04, 0x37
        /*0002*/ 	.short	(.L_4307 - .L_4306)
.L_4306:
        /*0004*/ 	.word	0x00000082


	//----- nvinfo : EIATTR_KPARAM_INFO
	.align		4
.L_4307:
        /*0008*/ 	.byte	0x04, 0x17
        /*000a*/ 	.short	(.L_4309 - .L_4308)
.L_4308:
        /*000c*/ 	.word	0x00000000
        /*0010*/ 	.short	0x0013
        /*0012*/ 	.short	0x0070
        /*0014*/ 	.byte	0x00, 0xf0, 0x11, 0x00


	//----- nvinfo : EIATTR_KPARAM_INFO
	.align		4
.L_4309:
        /*0018*/ 	.byte	0x04, 0x17
        /*001a*/ 	.short	(.L_4311 - .L_4310)
.L_4310:
        /*001c*/ 	.word	0x00000000
        /*0020*/ 	.short	0x0012
        /*0022*/ 	.short	0x0068
        /*0024*/ 	.byte	0x00, 0xf0, 0x21, 0x00


	//----- nvinfo : EIATTR_KPARAM_INFO
	.align		4
.L_4311:
        /*0028*/ 	.byte	0x04, 0x17
        /*002a*/ 	.short	(.L_4313 - .L_4312)
.L_4312:
        /*002c*/ 	.word	0x00000000
        /*0030*/ 	.short	0x0011
        /*0032*/ 	.short	0x0060
        /*0034*/ 	.byte	0x00, 0xf0, 0x05, 0x00


	//----- nvinfo : EIATTR_KPARAM_INFO
	.align		4
.L_4313:
        /*0038*/ 	.byte	0x04, 0x17
        /*003a*/ 	.short	(.L_4315 - .L_4314)
.L_4314:
        /*003c*/ 	.word	0x00000000
        /*0040*/ 	.short	0x0010
        /*0042*/ 	.short	0x005c
        /*0044*/ 	.byte	0x00, 0xf0, 0x11, 0x00


	//----- nvinfo : EIATTR_KPARAM_INFO
	.align		4
.L_4315:
        /*0048*/ 	.byte	0x04, 0x17
        /*004a*/ 	.short	(.L_4317 - .L_4316)
.L_4316:
        /*004c*/ 	.word	0x00000000
        /*0050*/ 	.short	0x000f
        /*0052*/ 	.short	0x0058
        /*0054*/ 	.byte	0x00, 0xf0, 0x11, 0x00


	//----- nvinfo : EIATTR_KPARAM_INFO
	.align		4
.L_4317:
        /*0058*/ 	.byte	0x04, 0x17
        /*005a*/ 	.short	(.L_4319 - .L_4318)
.L_4318:
        /*005c*/ 	.word	0x00000000
        /*0060*/ 	.short	0x000e
        /*0062*/ 	.short	0x0054
        /*0064*/ 	.byte	0x00, 0xf0, 0x11, 0x00


	//----- nvinfo : EIATTR_KPARAM_INFO
	.align		4
.L_4319:
        /*0068*/ 	.byte	0x04, 0x17
        /*006a*/ 	.short	(.L_4321 - .L_4320)
.L_4320:
        /*006c*/ 	.word	0x00000000
        /*0070*/ 	.short	0x000d
        /*0072*/ 	.short	0x0050
        /*0074*/ 	.byte	0x00, 0xf0, 0x11, 0x00


	//----- nvinfo : EIATTR_KPARAM_INFO
	.align		4
.L_4321:
        /*0078*/ 	.byte	0x04, 0x17
        /*007a*/ 	.short	(.L_4323 - .L_4322)
.L_4322:
        /*007c*/ 	.word	0x00000000
        /*0080*/ 	.short	0x000c
        /*0082*/ 	.short	0x004c
        /*0084*/ 	.byte	0x00, 0xf0, 0x11, 0x00


	//----- nvinfo : EIATTR_KPARAM_INFO
	.align		4
.L_4323:
        /*0088*/ 	.byte	0x04, 0x17
        /*008a*/ 	.short	(.L_4325 - .L_4324)
.L_4324:
        /*008c*/ 	.word	0x00000000
        /*0090*/ 	.short	0x000b
        /*0092*/ 	.short	0x0048
        /*0094*/ 	.byte	0x00, 0xf0, 0x11, 0x00


	//----- nvinfo : EIATTR_KPARAM_INFO
	.align		4
.L_4325:
        /*0098*/ 	.byte	0x04, 0x17
        /*009a*/ 	.short	(.L_4327 - .L_4326)
.L_4326:
        /*009c*/ 	.word	0x00000000
        /*00a0*/ 	.short	0x000a
        /*00a2*/ 	.short	0x0040
        /*00a4*/ 	.byte	0x00, 0xf0, 0x21, 0x00


	//----- nvinfo : EIATTR_KPARAM_INFO
	.align		4
.L_4327:
        /*00a8*/ 	.byte	0x04, 0x17
        /*00aa*/ 	.short	(.L_4329 - .L_4328)
.L_4328:
        /*00ac*/ 	.word	0x00000000
        /*00b0*/ 	.short	0x0009
        /*00b2*/ 	.short	0x0038
        /*00b4*/ 	.byte	0x00, 0xf0, 0x21, 0x00


	//----- nvinfo : EIATTR_KPARAM_INFO
	.align		4
.L_4329:
        /*00b8*/ 	.byte	0x04, 0x17
        /*00ba*/ 	.short	(.L_4331 - .L_4330)
.L_4330:
        /*00bc*/ 	.word	0x00000000
        /*00c0*/ 	.short	0x0008
        /*00c2*/ 	.short	0x0034
        /*00c4*/ 	.byte	0x00, 0xf0, 0x11, 0x00


	//----- nvinfo : EIATTR_KPARAM_INFO
	.align		4
.L_4331:
        /*00c8*/ 	.byte	0x04, 0x17
        /*00ca*/ 	.short	(.L_4333 - .L_4332)
.L_4332:
        /*00cc*/ 	.word	0x00000000
        /*00d0*/ 	.short	0x0007
        /*00d2*/ 	.short	0x0030
        /*00d4*/ 	.byte	0x00, 0xf0, 0x11, 0x00


	//----- nvinfo : EIATTR_KPARAM_INFO
	.align		4
.L_4333:
        /*00d8*/ 	.byte	0x04, 0x17
        /*00da*/ 	.short	(.L_4335 - .L_4334)
.L_4334:
        /*00dc*/ 	.word	0x00000000
        /*00e0*/ 	.short	0x0006
        /*00e2*/ 	.short	0x002c
        /*00e4*/ 	.byte	0x00, 0xf0, 0x11, 0x00


	//----- nvinfo : EIATTR_KPARAM_INFO
	.align		4
.L_4335:
        /*00e8*/ 	.byte	0x04, 0x17
        /*00ea*/ 	.short	(.L_4337 - .L_4336)
.L_4336:
        /*00ec*/ 	.word	0x00000000
        /*00f0*/ 	.short	0x0005
        /*00f2*/ 	.short	0x0028
        /*00f4*/ 	.byte	0x00, 0xf0, 0x11, 0x00


	//----- nvinfo : EIATTR_KPARAM_INFO
	.align		4
.L_4337:
        /*00f8*/ 	.byte	0x04, 0x17
        /*00fa*/ 	.short	(.L_4339 - .L_4338)
.L_4338:
        /*00fc*/ 	.word	0x00000000
        /*0100*/ 	.short	0x0004
        /*0102*/ 	.short	0x0020
        /*0104*/ 	.byte	0x00, 0xf0, 0x21, 0x00


	//----- nvinfo : EIATTR_KPARAM_INFO
	.align		4
.L_4339:
        /*0108*/ 	.byte	0x04, 0x17
        /*010a*/ 	.short	(.L_4341 - .L_4340)
.L_4340:
        /*010c*/ 	.word	0x00000000
        /*0110*/ 	.short	0x0003
        /*0112*/ 	.short	0x0018
        /*0114*/ 	.byte	0x00, 0xf0, 0x21, 0x00


	//----- nvinfo : EIATTR_KPARAM_INFO
	.align		4
.L_4341:
        /*0118*/ 	.byte	0x04, 0x17
        /*011a*/ 	.short	(.L_4343 - .L_4342)
.L_4342:
        /*011c*/ 	.word	0x00000000
        /*0120*/ 	.short	0x0002
        /*0122*/ 	.short	0x0010
        /*0124*/ 	.byte	0x00, 0xf0, 0x21, 0x00


	//----- nvinfo : EIATTR_KPARAM_INFO
	.align		4
.L_4343:
        /*0128*/ 	.byte	0x04, 0x17
        /*012a*/ 	.short	(.L_4345 - .L_4344)
.L_4344:
        /*012c*/ 	.word	0x00000000
        /*0130*/ 	.short	0x0001
        /*0132*/ 	.short	0x0008
        /*0134*/ 	.byte	0x00, 0xf0, 0x21, 0x00


	//----- nvinfo : EIATTR_KPARAM_INFO
	.align		4
.L_4345:
        /*0138*/ 	.byte	0x04, 0x17
        /*013a*/ 	.short	(.L_4347 - .L_4346)
.L_4346:
        /*013c*/ 	.word	0x00000000
        /*0140*/ 	.short	0x0000
        /*0142*/ 	.short	0x0000
        /*0144*/ 	.byte	0x00, 0xf0, 0x21, 0x00


	//----- nvinfo : EIATTR_SPARSE_MMA_MASK
	.align		4
.L_4347:
        /*0148*/ 	.byte	0x03, 0x50
        /*014a*/ 	.short	0x0000


	//----- nvinfo : EIATTR_MAXREG_COUNT
	.align		4
        /*014c*/ 	.byte	0x03, 0x1b
        /*014e*/ 	.short	0x00ff


	//----- nvinfo : EIATTR_NUM_BARRIERS
	.align		4
        /*0150*/ 	.byte	0x02, 0x4c
        /*0152*/ 	.byte	0x01
	.zero		1


	//----- nvinfo : EIATTR_MERCURY_ISA_VERSION
	.align		4
        /*0154*/ 	.byte	0x03, 0x5f
        /*0156*/ 	.short	0x0101


	//----- nvinfo : EIATTR_EXIT_INSTR_OFFSETS
	.align		4
        /*0158*/ 	.byte	0x04, 0x1c
        /*015a*/ 	.short	(.L_4349 - .L_4348)


	//   ....[0]....
.L_4348:
        /*015c*/ 	.word	0x000000b0


	//   ....[1]....
        /*0160*/ 	.word	0x00000370


	//   ....[2]....
        /*0164*/ 	.word	0x00004540


	//   ....[3]....
        /*0168*/ 	.word	0x00004700


	//   ....[4]....
        /*016c*/ 	.word	0x000047a0


	//   ....[5]....
        /*0170*/ 	.word	0x000047e0


	//----- nvinfo : EIATTR_CRS_STACK_SIZE
	.align		4
.L_4349:
        /*0174*/ 	.byte	0x04, 0x1e
        /*0176*/ 	.short	(.L_4351 - .L_4350)
.L_4350:
        /*0178*/ 	.word	0x00000000


	//----- nvinfo : EIATTR_CBANK_PARAM_SIZE
	.align		4
.L_4351:
        /*017c*/ 	.byte	0x03, 0x19
        /*017e*/ 	.short	0x0074


	//----- nvinfo : EIATTR_PARAM_CBANK
	.align		4
        /*0180*/ 	.byte	0x04, 0x0a
        /*0182*/ 	.short	(.L_4353 - .L_4352)
	.align		4
.L_4352:
        /*0184*/ 	.word	index@(.nv.constant0._Z23gemm_half_q_half_kernelILi1ELi38ELb1ELb0ELi64EEvPK6__halfPKjS4_S2_PS0_iiiiPKtS7_iiiiiibS2_i)
        /*0188*/ 	.short	0x0210
        /*018a*/ 	.short	0x0074


	//----- nvinfo : EIATTR_SW_WAR
	.align		4
.L_4353:
        /*018c*/ 	.byte	0x04, 0x36
        /*018e*/ 	.short	(.L_4355 - .L_4354)
.L_4354:
        /*0190*/ 	.word	0x00000008
.L_4355:


//--------------------- .nv.info._Z23gemm_half_q_half_kernelILi1ELi128ELb1ELb0ELi64EEvPK6__halfPKjS4_S2_PS0_iiiiPKtS7_iiiiiibS2_i --------------------------
	.section	.nv.info._Z23gemm_half_q_half_kernelILi1ELi128ELb1ELb0ELi64EEvPK6__halfPKjS4_S2_PS0_iiiiPKtS7_iiiiiibS2_i,"",@"SHT_CUDA_INFO"
	.sectionflags	@""
	.align	4


	//----- nvinfo : EIATTR_CUDA_API_VERSION
	.align		4
        /*0000*/ 	.byte	0x04, 0x37
        /*0002*/ 	.short	(.L_4357 - .L_4356)
.L_4356:
        /*0004*/ 	.word	0x00000082


	//----- nvinfo : EIATTR_KPARAM_INFO
	.align		4
.L_4357:
        /*0008*/ 	.byte	0x04, 0x17
        /*000a*/ 	.short	(.L_4359 - .L_4358)
.L_4358:
        /*000c*/ 	.word	0x00000000
        /*0010*/ 	.short	0x0013
        /*0012*/ 	.short	0x0070
        /*0014*/ 	.byte	0x00, 0xf0, 0x11, 0x00


	//----- nvinfo : EIATTR_KPARAM_INFO
	.align		4
.L_4359:
        /*0018*/ 	.byte	0x04, 0x17
        /*001a*/ 	.short	(.L_4361 - .L_4360)
.L_4360:
        /*001c*/ 	.word	0x00000000
        /*0020*/ 	.short	0x0012
        /*0022*/ 	.short	0x0068
        /*0024*/ 	.byte	0x00, 0xf0, 0x21, 0x00


	//----- nvinfo : EIATTR_KPARAM_INFO
	.align		4
.L_4361:
        /*0028*/ 	.byte	0x04, 0x17
        /*002a*/ 	.short	(.L_4363 - .L_4362)
.L_4362:
        /*002c*/ 	.word	0x00000000
        /*0030*/ 	.short	0x0011
        /*0032*/ 	.short	0x0060
        /*0034*/ 	.byte	0x00, 0xf0, 0x05, 0x00


	//----- nvinfo : EIATTR_KPARAM_INFO
	.align		4
.L_4363:
        /*0038*/ 	.byte	0x04, 0x17
        /*003a*/ 	.short	(.L_4365 - .L_4364)
.L_4364:
        /*003c*/ 	.word	0x00000000
        /*0040*/ 	.short	0x0010
        /*0042*/ 	.short	0x005c
        /*0044*/ 	.byte	0x00, 0xf0, 0x11, 0x00


	//----- nvinfo : EIATTR_KPARAM_INFO
	.align		4
.L_4365:
        /*0048*/ 	.byte	0x04, 0x17
        /*004a*/ 	.short	(.L_4367 - .L_4366)
.L_4366:
        /*004c*/ 	.word	0x00000000
        /*0050*/ 	.short	0x000f
        /*0052*/ 	.short	0x0058
        /*0054*/ 	.byte	0x00, 0xf0, 0x11, 0x00


	//----- nvinfo : EIATTR_KPARAM_INFO
	.align		4
.L_4367:
        /*0058*/ 	.byte	0x04, 0x17
        /*005a*/ 	.short	(.L_4369 - .L_4368)
.L_4368:
        /*005c*/ 	.word	0x00000000
        /*0060*/ 	.short	0x000e
        /*0062*/ 	.short	0x0054
        /*0064*/ 	.byte	0x00, 0xf0, 0x11, 0x00


	//----- nvinfo : EIATTR_KPARAM_INFO
	.align		4
.L_4369:
        /*0068*/ 	.byte	0x04, 0x17
        /*006a*/ 	.short	(.L_4371 - .L_4370)
.L_4370:
        /*006c*/ 	.word	0x00000000
        /*0070*/ 	.short	0x000d
        /*0072*/ 	.short	0x0050
        /*0074*/ 	.byte	0x00, 0xf0, 0x11, 0x00


	//----- nvinfo : EIATTR_KPARAM_INFO
	.align		4
.L_4371:
        /*0078*/ 	.byte	0x04, 0x17
        /*007a*/ 	.short	(.L_4373 - .L_4372)
.L_4372:
        /*007c*/ 	.word	0x00000000
        /*0080*/ 	.short	0x000c
        /*0082*/ 	.short	0x004c
        /*0084*/ 	.byte	0x00, 0xf0, 0x11, 0x00


	//----- nvinfo : EIATTR_KPARAM_INFO
	.align		4
.L_4373:
        /*0088*/ 	.byte	0x04, 0x17
        /*008a*/ 	.short	(.L_4375 - .L_4374)
.L_4374:
        /*008c*/ 	.word	0x00000000
        /*0090*/ 	.short	0x000b
        /*0092*/ 	.short	0x0048
        /*0094*/ 	.byte	0x00, 0xf0, 0x11, 0x00


	//----- nvinfo : EIATTR_KPARAM_INFO
	.align		4
.L_4375:
        /*0098*/ 	.byte	0x04, 0x17
        /*009a*/ 	.short	(.L_4377 - .L_4376)
.L_4376:
        /*009c*/ 	.word	0x00000000
        /*00a0*/ 	.short	0x000a
        /*00a2*/ 	.short	0x0040
        /*00a4*/ 	.byte	0x00, 0xf0, 0x21, 0x00


	//----- nvinfo : EIATTR_KPARAM_INFO
	.align		4
.L_4377:
        /*00a8*/ 	.byte	0x04, 0x17
        /*00aa*/ 	.short	(.L_4379 - .L_4378)
.L_4378:
        /*00ac*/ 	.word	0x00000000
        /*00b0*/ 	.short	0x0009
        /*00b2*/ 	.short	0x0038
        /*00b4*/ 	.byte	0x00, 0xf0, 0x21, 0x00


	//----- nvinfo : EIATTR_KPARAM_INFO
	.align		4
.L_4379:
        /*00b8*/ 	.byte	0x04, 0x17
        /*00ba*/ 	.short	(.L_4381 - .L_4380)
.L_4380:
        /*00bc*/ 	.word	0x00000000
        /*00c0*/ 	.short	0x0008
        /*00c2*/ 	.short	0x0034
        /*00c4*/ 	.byte	0x00, 0xf0, 0x11, 0x00


	//----- nvinfo : EIATTR_KPARAM_INFO
	.align		4
.L_4381:
        /*00c8*/ 	.byte	0x04, 0x17
        /*00ca*/ 	.short	(.L_4383 - .L_4382)
.L_4382:
        /*00cc*/ 	.word	0x00000000
        /*00d0*/ 	.short	0x0007
        /*00d2*/ 	.short	0x0030
        /*00d4*/ 	.byte	0x00, 0xf0, 0x11, 0x00


	//----- nvinfo : EIATTR_KPARAM_INFO
	.align		4
.L_4383:
        /*00d8*/ 	.byte	0x04, 0x17
        /*00da*/ 	.short	(.L_4385 - .L_4384)
.L_4384:
        /*00dc*/ 	.word	0x00000000
        /*00e0*/ 	.short	0x0006
        /*00e2*/ 	.short	0x002c
        /*00e4*/ 	.byte	0x00, 0xf0, 0x11, 0x00


	//----- nvinfo : EIATTR_KPARAM_INFO
	.align		4
.L_4385:
        /*00e8*/ 	.byte	0x04, 0x17
        /*00ea*/ 	.short	(.L_4387 - .L_4386)
.L_4386:
        /*00ec*/ 	.word	0x00000000
        /*00f0*/ 	.short	0x0005
        /*00f2*/ 	.short	0x0028
        /*00f4*/ 	.byte	0x00, 0xf0, 0x11, 0x00


	//----- nvinfo : EIATTR_KPARAM_INFO
	.align		4
.L_4387:
        /*00f8*/ 	.byte	0x04, 0x17
        /*00fa*/ 	.short	(.L_4389 - .L_4388)
.L_4388:
        /*00fc*/ 	.word	0x00000000
        /*0100*/ 	.short	0x0004
        /*0102*/ 	.short	0x0020
        /*0104*/ 	.byte	0x00, 0xf0, 0x21, 0x00


	//----- nvinfo : EIATTR_KPARAM_INFO
	.align		4
.L_4389:
        /*0108*/ 	.byte	0x04, 0x17
        /*010a*/ 	.short	(.L_4391 - .L_4390)
.L_4390:
        /*010c*/ 	.word	0x00000000
        /*0110*/ 	.short	0x0003
        /*0112*/ 	.short	0x0018
        /*0114*/ 	.byte	0x00, 0xf0, 0x21, 0x00


	//----- nvinfo : EIATTR_KPARAM_INFO
	.align		4
.L_4391:
        /*0118*/ 	.byte	0x04, 0x17
        /*011a*/ 	.short	(.L_4393 - .L_4392)
.L_4392:
        /*011c*/ 	.word	0x00000000
        /*0120*/ 	.short	0x0002
        /*0122*/ 	.short	0x0010
        /*0124*/ 	.byte	0x00, 0xf0, 0x21, 0x00


	//----- nvinfo : EIATTR_KPARAM_INFO
	.align		4
.L_4393:
        /*0128*/ 	.byte	0x04, 0x17
        /*012a*/ 	.short	(.L_4395 - .L_4394)
.L_4394:
        /*012c*/ 	.word	0x00000000
        /*0130*/ 	.short	0x0001
        /*0132*/ 	.short	0x0008
        /*0134*/ 	.byte	0x00, 0xf0, 0x21, 0x00


	//----- nvinfo : EIATTR_KPARAM_INFO
	.align		4
.L_4395:
        /*0138*/ 	.byte	0x04, 0x17
        /*013a*/ 	.short	(.L_4397 - .L_4396)
.L_4396:
        /*013c*/ 	.word	0x00000000
        /*0140*/ 	.short	0x0000
        /*0142*/ 	.short	0x0000
        /*0144*/ 	.byte	0x00, 0xf0, 0x21, 0x00


	//----- nvinfo : EIATTR_SPARSE_MMA_MASK
	.align		4
.L_4397:
        /*0148*/ 	.byte	0x03, 0x50
        /*014a*/ 	.short	0x0000


	//----- nvinfo : EIATTR_MAXREG_COUNT
	.align		4
        /*014c*/ 	.byte	0x03, 0x1b
        /*014e*/ 	.short	0x00ff


	//----- nvinfo : EIATTR_NUM_BARRIERS
	.align		4
        /*0150*/ 	.byte	0x02, 0x4c
        /*0152*/ 	.byte	0x01
	.zero		1


	//----- nvinfo : EIATTR_MERCURY_ISA_VERSION
	.align		4
        /*0154*/ 	.byte	0x03, 0x5f
        /*0156*/ 	.short	0x0101


	//----- nvinfo : EIATTR_EXIT_INSTR_OFFSETS
	.align		4
        /*0158*/ 	.byte	0x04, 0x1c
        /*015a*/ 	.short	(.L_4399 - .L_4398)


	//   ....[0]....
.L_4398:
        /*015c*/ 	.word	0x000000a0


	//   ....[1]....
        /*0160*/ 	.word	0x00000350


	//   ....[2]....
        /*0164*/ 	.word	0x00004060


	//   ....[3]....
        /*0168*/ 	.word	0x00004210


	//   ....[4]....
        /*016c*/ 	.word	0x000042c0


	//   ....[5]....
        /*0170*/ 	.word	0x00004300


	//----- nvinfo : EIATTR_CRS_STACK_SIZE
	.align		4
.L_4399:
        /*0174*/ 	.byte	0x04, 0x1e
        /*0176*/ 	.short	(.L_4401 - .L_4400)
.L_4400:
        /*0178*/ 	.word	0x00000000


	//----- nvinfo : EIATTR_CBANK_PARAM_SIZE
	.align		4
.L_4401:
        /*017c*/ 	.byte	0x03, 0x19
        /*017e*/ 	.short	0x0074


	//----- nvinfo : EIATTR_PARAM_CBANK
	.align		4
        /*0180*/ 	.byte	0x04, 0x0a
        /*0182*/ 	.short	(.L_4403 - .L_4402)
	.align		4
.L_4402:
        /*0184*/ 	.word	index@(.nv.constant0._Z23gemm_half_q_half_kernelILi1ELi128ELb1ELb0ELi64EEvPK6__halfPKjS4_S2_PS0_iiiiPKtS7_iiiiiibS2_i)
        /*0188*/ 	.short	0x0210
        /*018a*/ 	.short	0x0074


	//----- nvinfo : EIATTR_SW_WAR
	.align		4
.L_4403:
        /*018c*/ 	.byte	0x04, 0x36
        /*018e*/ 	.short	(.L_4405 - .L_4404)
.L_4404:
        /*0190*/ 	.word	0x00000008
.L_4405:


//--------------------- .nv.info._Z23gemm_half_q_half_kernelILi1ELi190ELb1ELb0ELi32EEvPK6__halfPKjS4_S2_PS0_iiiiPKtS7_iiiiiibS2_i --------------------------
	.section	.nv.info._Z23gemm_half_q_half_kernelILi1ELi190ELb1ELb0ELi32EEvPK6__halfPKjS4_S2_PS0_iiiiPKtS7_iiiiiibS2_i,"",@"SHT_CUDA_INFO"
	.sectionflags	@""
	.align	4


	//----- nvinfo : EIATTR_CUDA_API_VERSION
	.align		4
        /*0000*/ 	.byte	0x04, 0x37
        /*0002*/ 	.short	(.L_4407 - .L_4406)
.L_4406:
        /*0004*/ 	.word	0x00000082


	//----- nvinfo : EIATTR_KPARAM_INFO
	.align		4
.L_4407:
        /*0008*/ 	.byte	0x04, 0x17
        /*000a*/ 	.short	(.L_4409 - .L_4408)
.L_4408:
        /*000c*/ 	.word	0x00000000
        /*0010*/ 	.short	0x0013
        /*0012*/ 	.short	0x0070
        /*0014*/ 	.byte	0x00, 0xf0, 0x11, 0x00


	//----- nvinfo : EIATTR_KPARAM_INFO
	.align		4
.L_4409:
        /*0018*/ 	.byte	0x04, 0x17
        /*001a*/ 	.short	(.L_4411 - .L_4410)
.L_4410:
        /*001c*/ 	.word	0x00000000
        /*0020*/ 	.short	0x0012
        /*0022*/ 	.short	0x0068
        /*0024*/ 	.byte	0x00, 0xf0, 0x21, 0x00


	//----- nvinfo : EIATTR_KPARAM_INFO
	.align		4
.L_4411:
        /*0028*/ 	.byte	0x04, 0x17
        /*002a*/ 	.short	(.L_4413 - .L_4412)
.L_4412:
        /*002c*/ 	.word	0x00000000
        /*0030*/ 	.short	0x0011
        /*0032*/ 	.short	0x0060
        /*0034*/ 	.byte	0x00, 0xf0, 0x05, 0x00


	//----- nvinfo : EIATTR_KPARAM_INFO
	.align		4
.L_4413:
        /*0038*/ 	.byte	0x04, 0x17
        /*003a*/ 	.short	(.L_4415 - .L_4414)
.L_4414:
        /*003c*/ 	.word	0x00000000
        /*0040*/ 	.short	0x0010
        /*0042*/ 	.short	0x005c
        /*0044*/ 	.byte	0x00, 0xf0, 0x11, 0x00


	//----- nvinfo : EIATTR_KPARAM_INFO
	.align		4
.L_4415:
        /*0048*/ 	.byte	0x04, 0x17
        /*004a*/ 	.short	(.L_4417 - .L_4416)
.L_4416:
        /*004c*/ 	.word	0x00000000
        /*0050*/ 	.short	0x000f
        /*0052*/ 	.short	0x0058
        /*0054*/ 	.byte	0x00, 0xf0, 0x11, 0x00


	//----- nvinfo : EIATTR_KPARAM_INFO
	.align		4
.L_4417:
        /*0058*/ 	.byte	0x04, 0x17
        /*005a*/ 	.short	(.L_4419 - .L_4418)
.L_4418:
        /*005c*/ 	.word	0x00000000
        /*0060*/ 	.short	0x000e
        /*0062*/ 	.short	0x0054
        /*0064*/ 	.byte	0x00, 0xf0, 0x11, 0x00


	//----- nvinfo : EIATTR_KPARAM_INFO
	.align		4
.L_4419:
        /*0068*/ 	.byte	0x04, 0x17
        /*006a*/ 	.short	(.L_4421 - .L_4420)
.L_4420:
        /*006c*/ 	.word	0x00000000
        /*0070*/ 	.short	0x000d
        /*0072*/ 	.short	0x0050
        /*0074*/ 	.byte	0x00, 0xf0, 0x11, 0x00


	//----- nvinfo : EIATTR_KPARAM_INFO
	.align		4
.L_4421:
        /*0078*/ 	.byte	0x04, 0x17
        /*007a*/ 	.short	(.L_4423 - .L_4422)
.L_4422:
        /*007c*/ 	.word	0x00000000
        /*0080*/ 	.short	0x000c
        /*0082*/ 	.short	0x004c
        /*0084*/ 	.byte	0x00, 0xf0, 0x11, 0x00


	//----- nvinfo : EIATTR_KPARAM_INFO
	.align		4
.L_4423:
        /*0088*/ 	.byte	0x04, 0x17
        /*008a*/ 	.short	(.L_4425 - .L_4424)
.L_4424:
        /*008c*/ 	.word	0x00000000
        /*0090*/ 	.short	0x000b
        /*0092*/ 	.short	0x0048
        /*0094*/ 	.byte	0x00, 0xf0, 0x11, 0x00


	//----- nvinfo : EIATTR_KPARAM_INFO
	.align		4
.L_4425:
        /*0098*/ 	.byte	0x04, 0x17
        /*009a*/ 	.short	(.L_4427 - .L_4426)
.L_4426:
        /*009c*/ 	.word	0x00000000
        /*00a0*/ 	.short	0x000a
        /*00a2*/ 	.short	0x0040
        /*00a4*/ 	.byte	0x00, 0xf0, 0x21, 0x00


	//----- nvinfo : EIATTR_KPARAM_INFO
	.align		4
.L_4427:
        /*00a8*/ 	.byte	0x04, 0x17
        /*00aa*/ 	.short	(.L_4429 - .L_4428)
.L_4428:
        /*00ac*/ 	.word	0x00000000
        /*00b0*/ 	.short	0x0009
        /*00b2*/ 	.short	0x0038
        /*00b4*/ 	.byte	0x00, 0xf0, 0x21, 0x00


	//----- nvinfo : EIATTR_KPARAM_INFO
	.align		4
.L_4429:
        /*00b8*/ 	.byte	0x04, 0x17
        /*00ba*/ 	.short	(.L_4431 - .L_4430)
.L_4430:
        /*00bc*/ 	.word	0x00000000
        /*00c0*/ 	.short	0x0008
        /*00c2*/ 	.short	0x0034
        /*00c4*/ 	.byte	0x00, 0xf0, 0x11, 0x00


	//----- nvinfo : EIATTR_KPARAM_INFO
	.align		4
.L_4431:
        /*00c8*/ 	.byte	0x04, 0x17
        /*00ca*/ 	.short	(.L_4433 - .L_4432)
.L_4432:
        /*00cc*/ 	.word	0x00000000
        /*00d0*/ 	.short	0x0007
        /*00d2*/ 	.short	0x0030
        /*00d4*/ 	.byte	0x00, 0xf0, 0x11, 0x00


	//----- nvinfo : EIATTR_KPARAM_INFO
	.align		4
.L_4433:
        /*00d8*/ 	.byte	0x04, 0x17
        /*00da*/ 	.short	(.L_4435 - .L_4434)
.L_4434:
        /*00dc*/ 	.word	0x00000000
        /*00e0*/ 	.short	0x0006
        /*00e2*/ 	.short	0x002c
        /*00e4*/ 	.byte	0x00, 0xf0, 0x11, 0x00


	//----- nvinfo : EIATTR_KPARAM_INFO
	.align		4
.L_4435:
        /*00e8*/ 	.byte	0x04, 0x17
        /*00ea*/ 	.short	(.L_4437 - .L_4436)
.L_4436:
        /*00ec*/ 	.word	0x00000000
        /*00f0*/ 	.short	0x0005
        /*00f2*/ 	.short	0x0028
        /*00f4*/ 	.byte	0x00, 0xf0, 0x11, 0x00


	//----- nvinfo : EIATTR_KPARAM_INFO
	.align		4
.L_4437:
        /*00f8*/ 	.byte	0x04, 0x17
        /*00fa*/ 	.short	(.L_4439 - .L_4438)
.L_4438:
        /*00fc*/ 	.word	0x00000000
        /*0100*/ 	.short	0x0004
        /*0102*/ 	.short	0x0020
        /*0104*/ 	.byte	0x00, 0xf0, 0x21, 0x00


	//----- nvinfo : EIATTR_KPARAM_INFO
	.align		4
.L_4439:
        /*0108*/ 	.byte	0x04, 0x17
        /*010a*/ 	.short	(.L_4441 - .L_4440)
.L_4440:
        /*010c*/ 	.word	0x00000000
        /*0110*/ 	.short	0x0003
        /*0112*/ 	.short	0x0018
        /*0114*/ 	.byte	0x00, 0xf0, 0x21, 0x00


	//----- nvinfo : EIATTR_KPARAM_INFO
	.align		4
.L_4441:
        /*0118*/ 	.byte	0x04, 0x17
        /*011a*/ 	.short	(.L_4443 - .L_4442)
.L_4442:
        /*011c*/ 	.word	0x00000000
        /*0120*/ 	.short	0x0002
        /*0122*/ 	.short	0x0010
        /*0124*/ 	.byte	0x00, 0xf0, 0x21, 0x00


	//----- nvinfo : EIATTR_KPARAM_INFO
	.align		4
.L_4443:
        /*0128*/ 	.byte	0x04, 0x17
        /*012a*/ 	.short	(.L_4445 - .L_4444)
.L_4444:
        /*012c*/ 	.word	0x00000000
        /*0130*/ 	.short	0x0001
        /*0132*/ 	.short	0x0008
        /*0134*/ 	.byte	0x00, 0xf0, 0x21, 0x00


	//----- nvinfo : EIATTR_KPARAM_INFO
	.align		4
.L_4445:
        /*0138*/ 	.byte	0x04, 0x17
        /*013a*/ 	.short	(.L_4447 - .L_4446)
.L_4446:
        /*013c*/ 	.word	0x00000000
        /*0140*/ 	.short	0x0000
        /*0142*/ 	.short	0x0000
        /*0144*/ 	.byte	0x00, 0xf0, 0x21, 0x00


	//----- nvinfo : EIATTR_SPARSE_MMA_MASK
	.align		4
.L_4447:
        /*0148*/ 	.byte	0x03, 0x50
        /*014a*/ 	.short	0x0000


	//----- nvinfo : EIATTR_MAXREG_COUNT
	.align		4
        /*014c*/ 	.byte	0x03, 0x1b
        /*014e*/ 	.short	0x00ff


	//----- nvinfo : EIATTR_NUM_BARRIERS
	.align		4
        /*0150*/ 	.byte	0x02, 0x4c
        /*0152*/ 	.byte	0x01
	.zero		1


	//----- nvinfo : EIATTR_MERCURY_ISA_VERSION
	.align		4
        /*0154*/ 	.byte	0x03, 0x5f
        /*0156*/ 	.short	0x0101


	//----- nvinfo : EIATTR_EXIT_INSTR_OFFSETS
	.align		4
        /*0158*/ 	.byte	0x04, 0x1c
        /*015a*/ 	.short	(.L_4449 - .L_4448)


	//   ....[0]....
.L_4448:
        /*015c*/ 	.word	0x000000b0


	//   ....[1]....
        /*0160*/ 	.word	0x00000360


	//   ....[2]....
        /*0164*/ 	.word	0x0000afa0


	//   ....[3]....
        /*0168*/ 	.word	0x0000b160


	//   ....[4]....
        /*016c*/ 	.word	0x0000b200


	//   ....[5]....
        /*0170*/ 	.word	0x0000b240


	//----- nvinfo : EIATTR_CRS_STACK_SIZE
	.align		4
.L_4449:
        /*0174*/ 	.byte	0x04, 0x1e
        /*0176*/ 	.short	(.L_4451 - .L_4450)
.L_4450:
        /*0178*/ 	.word	0x00000000


	//----- nvinfo : EIATTR_CBANK_PARAM_SIZE
	.align		4
.L_4451:
        /*017c*/ 	.byte	0x03, 0x19
        /*017e*/ 	.short	0x0074


	//----- nvinfo : EIATTR_PARAM_CBANK
	.align		4
        /*0180*/ 	.byte	0x04, 0x0a
        /*0182*/ 	.short	(.L_4453 - .L_4452)
	.align		4
.L_4452:
        /*0184*/ 	.word	index@(.nv.constant0._Z23gemm_half_q_half_kernelILi1ELi190ELb1ELb0ELi32EEvPK6__halfPKjS4_S2_PS0_iiiiPKtS7_iiiiiibS2_i)
        /*0188*/ 	.short	0x0210
        /*018a*/ 	.short	0x0074


	//----- nvinfo : EIATTR_SW_WAR
	.align		4
.L_4453:
        /*018c*/ 	.byte	0x04, 0x36
        /*018e*/ 	.short	(.L_4455 - .L_4454)
.L_4454:
        /*0190*/ 	.word	0x00000008
.L_4455:


//--------------------- .nv.info._Z23gemm_half_q_half_kernelILi1ELi160ELb1ELb0ELi32EEvPK6__halfPKjS4_S2_PS0_iiiiPKtS7_iiiiiibS2_i --------------------------
	.section	.nv.info._Z23gemm_half_q_half_kernelILi1ELi160ELb1ELb0ELi32EEvPK6__halfPKjS4_S2_PS0_iiiiPKtS7_iiiiiibS2_i,"",@"SHT_CUDA_INFO"
	.sectionflags	@""
	.align	4


	//----- nvinfo : EIATTR_CUDA_API_VERSION
	.align		4
        /*0000*/ 	.byte	0x04, 0x37
        /*0002*/ 	.short	(.L_4457 - .L_4456)
.L_4456:
        /*0004*/ 	.word	0x00000082


	//----- nvinfo : EIATTR_KPARAM_INFO
	.align		4
.L_4457:
        /*0008*/ 	.byte	0x04, 0x17
        /*000a*/ 	.short	(.L_4459 - .L_4458)
.L_4458:
        /*000c*/ 	.word	0x00000000
        /*0010*/ 	.short	0x0013
        /*0012*/ 	.short	0x0070
        /*0014*/ 	.byte	0x00, 0xf0, 0x11, 0x00


	//----- nvinfo : EIATTR_KPARAM_INFO
	.align		4
.L_4459:
        /*0018*/ 	.byte	0x04, 0x17
        /*001a*/ 	.short	(.L_4461 - .L_4460)
.L_4460:
        /*001c*/ 	.word	0x00000000
        /*0020*/ 	.short	0x0012
        /*0022*/ 	.short	0x0068
        /*0024*/ 	.byte	0x00, 0xf0, 0x21, 0x00


	//----- nvinfo : EIATTR_KPARAM_INFO
	.align		4
.L_4461:
        /*0028*/ 	.byte	0x04, 0x17
        /*002a*/ 	.short	(.L_4463 - .L_4462)
.L_4462:
        /*002c*/ 	.word	0x00000000
        /*0030*/ 	.short	0x0011
        /*0032*/ 	.short	0x0060
        /*0034*/ 	.byte	0x00, 0xf0, 0x05, 0x00


	//----- nvinfo : EIATTR_KPARAM_INFO
	.align		4
.L_4463:
        /*0038*/ 	.byte	0x04, 0x17
        /*003a*/ 	.short	(.L_4465 - .L_4464)
.L_4464:
        /*003c*/ 	.word	0x00000000
        /*0040*/ 	.short	0x0010
        /*0042*/ 	.short	0x005c
        /*0044*/ 	.byte	0x00, 0xf0, 0x11, 0x00


	//----- nvinfo : EIATTR_KPARAM_INFO
	.align		4
.L_4465:
        /*0048*/ 	.byte	0x04, 0x17
        /*004a*/ 	.short	(.L_4467 - .L_4466)
.L_4466:
        /*004c*/ 	.word	0x00000000
        /*0050*/ 	.short	0x000f
        /*0052*/ 	.short	0x0058
        /*0054*/ 	.byte	0x00, 0xf0, 0x11, 0x00


	//----- nvinfo : EIATTR_KPARAM_INFO
	.align		4
.L_4467:
        /*0058*/ 	.byte	0x04, 0x17
        /*005a*/ 	.short	(.L_4469 - .L_4468)
.L_4468:
        /*005c*/ 	.word	0x00000000
        /*0060*/ 	.short	0x000e
        /*0062*/ 	.short	0x0054
        /*0064*/ 	.byte	0x00, 0xf0, 0x11, 0x00


	//----- nvinfo : EIATTR_KPARAM_INFO
	.align		4
.L_4469:
        /*0068*/ 	.byte	0x04, 0x17
        /*006a*/ 	.short	(.L_4471 - .L_4470)
.L_4470:
        /*006c*/ 	.word	0x00000000
        /*0070*/ 	.short	0x000d
        /*0072*/ 	.short	0x0050
        /*0074*/ 	.byte	0x00, 0xf0, 0x11, 0x00


	//----- nvinfo : EIATTR_KPARAM_INFO
	.align		4
.L_4471:
        /*0078*/ 	.byte	0x04, 0x17
        /*007a*/ 	.short	(.L_4473 - .L_4472)
.L_4472:
        /*007c*/ 	.word	0x00000000
        /*0080*/ 	.short	0x000c
        /*0082*/ 	.short	0x004c
        /*0084*/ 	.byte	0x00, 0xf0, 0x11, 0x00


	//----- nvinfo : EIATTR_KPARAM_INFO
	.align		4
.L_4473:
        /*0088*/ 	.byte	0x04, 0x17
        /*008a*/ 	.short	(.L_4475 - .L_4474)
.L_4474:
        /*008c*/ 	.word	0x00000000
        /*0090*/ 	.short	0x000b
        /*0092*/ 	.short	0x0048
        /*0094*/ 	.byte	0x00, 0xf0, 0x11, 0x00


	//----- nvinfo : EIATTR_KPARAM_INFO
	.align		4
.L_4475:
        /*0098*/ 	.byte	0x04, 0x17
        /*009a*/ 	.short	(.L_4477 - .L_4476)
.L_4476:
        /*009c*/ 	.word	0x00000000
        /*00a0*/ 	.short	0x000a
        /*00a2*/ 	.short	0x0040
        /*00a4*/ 	.byte	0x00, 0xf0, 0x21, 0x00


	//----- nvinfo : EIATTR_KPARAM_INFO
	.align		4
.L_4477:
        /*00a8*/ 	.byte	0x04, 0x17
        /*00aa*/ 	.short	(.L_4479 - .L_4478)
.L_4478:
        /*00ac*/ 	.word	0x00000000
        /*00b0*/ 	.short	0x0009
        /*00b2*/ 	.short	0x0038
        /*00b4*/ 	.byte	0x00, 0xf0, 0x21, 0x00


	//----- nvinfo : EIATTR_KPARAM_INFO
	.align		4
.L_4479:
        /*00b8*/ 	.byte	0x04, 0x17
        /*00ba*/ 	.short	(.L_4481 - .L_4480)
.L_4480:
        /*00bc*/ 	.word	0x00000000
        /*00c0*/ 	.short	0x0008
        /*00c2*/ 	.short	0x0034
        /*00c4*/ 	.byte	0x00, 0xf0, 0x11, 0x00


	//----- nvinfo : EIATTR_KPARAM_INFO
	.align		4
.L_4481:
        /*00c8*/ 	.byte	0x04, 0x17
        /*00ca*/ 	.short	(.L_4483 - .L_4482)
.L_4482:
        /*00cc*/ 	.word	0x00000000
        /*00d0*/ 	.short	0x0007
        /*00d2*/ 	.short	0x0030
        /*00d4*/ 	.byte	0x00, 0xf0, 0x11, 0x00


	//----- nvinfo : EIATTR_KPARAM_INFO
	.align		4
.L_4483:
        /*00d8*/ 	.byte	0x04, 0x17
        /*00da*/ 	.short	(.L_4485 - .L_4484)
.L_4484:
        /*00dc*/ 	.word	0x00000000
        /*00e0*/ 	.short	0x0006
        /*00e2*/ 	.short	0x002c
        /*00e4*/ 	.byte	0x00, 0xf0, 0x11, 0x00


	//----- nvinfo : EIATTR_KPARAM_INFO
	.align		4
.L_4485:
        /*00e8*/ 	.byte	0x04, 0x17
        /*00ea*/ 	.short	(.L_4487 - .L_4486)
.L_4486:
        /*00ec*/ 	.word	0x00000000
        /*00f0*/ 	.short	0x0005
        /*00f2*/ 	.short	0x0028
        /*00f4*/ 	.byte	0x00, 0xf0, 0x11, 0x00


	//----- nvinfo : EIATTR_KPARAM_INFO
	.align		4
.L_4487:
        /*00f8*/ 	.byte	0x04, 0x17
        /*00fa*/ 	.short	(.L_4489 - .L_4488)
.L_4488:
        /*00fc*/ 	.word	0x00000000
        /*0100*/ 	.short	0x0004
        /*0102*/ 	.short	0x0020
        /*0104*/ 	.byte	0x00, 0xf0, 0x21, 0x00


	//----- nvinfo : EIATTR_KPARAM_INFO
	.align		4
.L_4489:
        /*0108*/ 	.byte	0x04, 0x17
        /*010a*/ 	.short	(.L_4491 - .L_4490)
.L_4490:
        /*010c*/ 	.word	0x00000000
        /*0110*/ 	.short	0x0003
        /*0112*/ 	.short	0x0018
        /*0114*/ 	.byte	0x00, 0xf0, 0x21, 0x00


	//----- nvinfo : EIATTR_KPARAM_INFO
	.align		4
.L_4491:
        /*0118*/ 	.byte	0x04, 0x17
        /*011a*/ 	.short	(.L_4493 - .L_4492)
.L_4492:
        /*011c*/ 	.word	0x00000000
        /*0120*/ 	.short	0x0002
        /*0122*/ 	.short	0x0010
        /*0124*/ 	.byte	0x00, 0xf0, 0x21, 0x00


	//----- nvinfo : EIATTR_KPARAM_INFO
	.align		4
.L_4493:
        /*0128*/ 	.byte	0x04, 0x17
        /*012a*/ 	.short	(.L_4495 - .L_4494)
.L_4494:
        /*012c*/ 	.word	0x00000000
        /*0130*/ 	.short	0x0001
        /*0132*/ 	.short	0x0008
        /*0134*/ 	.byte	0x00, 0xf0, 0x21, 0x00


	//----- nvinfo : EIATTR_KPARAM_INFO
	.align		4
.L_4495:
        /*0138*/ 	.byte	0x04, 0x17
        /*013a*/ 	.short	(.L_4497 - .L_4496)
.L_4496:
        /*013c*/ 	.word	0x00000000
        /*0140*/ 	.short	0x0000
        /*0142*/ 	.short	0x0000
        /*0144*/ 	.byte	0x00, 0xf0, 0x21, 0x00


	//----- nvinfo : EIATTR_SPARSE_MMA_MASK
	.align		4
.L_4497:
        /*0148*/ 	.byte	0x03, 0x50
        /*014a*/ 	.short	0x0000


	//----- nvinfo : EIATTR_MAXREG_COUNT
	.align		4
        /*014c*/ 	.byte	0x03, 0x1b
        /*014e*/ 	.short	0x00ff


	//----- nvinfo : EIATTR_NUM_BARRIERS
	.align		4
        /*0150*/ 	.byte	0x02, 0x4c
        /*0152*/ 	.byte	0x01
	.zero		1


	//----- nvinfo : EIATTR_MERCURY_ISA_VERSION
	.align		4
        /*0154*/ 	.byte	0x03, 0x5f
        /*0156*/ 	.short	0x0101


	//----- nvinfo : EIATTR_EXIT_INSTR_OFFSETS
	.align		4
        /*0158*/ 	.byte	0x04, 0x1c
        /*015a*/ 	.short	(.L_4499 - .L_4498)


	//   ....[0]....
.L_4498:
        /*015c*/ 	.word	0x00000090


	//   ....[1]....
        /*0160*/ 	.word	0x00000340


	//   ....[2]....
        /*0164*/ 	.word	0x000056a0


	//   ....[3]....
        /*0168*/ 	.word	0x00005840


	//   ....[4]....
        /*016c*/ 	.word	0x000058e0


	//   ....[5]....
        /*0170*/ 	.word	0x00005920


	//----- nvinfo : EIATTR_CRS_STACK_SIZE
	.align		4
.L_4499:
        /*0174*/ 	.byte	0x04, 0x1e
        /*0176*/ 	.short	(.L_4501 - .L_4500)
.L_4500:
        /*0178*/ 	.word	0x00000000


	//----- nvinfo : EIATTR_CBANK_PARAM_SIZE
	.align		4
.L_4501:
        /*017c*/ 	.byte	0x03, 0x19
        /*017e*/ 	.short	0x0074


	//----- nvinfo : EIATTR_PARAM_CBANK
	.align		4
        /*0180*/ 	.byte	0x04, 0x0a
        /*0182*/ 	.short	(.L_4503 - .L_4502)
	.align		4
.L_4502:
        /*0184*/ 	.word	index@(.nv.constant0._Z23gemm_half_q_half_kernelILi1ELi160ELb1ELb0ELi32EEvPK6__halfPKjS4_S2_PS0_iiiiPKtS7_iiiiiibS2_i)
        /*0188*/ 	.short	0x0210
        /*018a*/ 	.short	0x0074


	//----- nvinfo : EIATTR_SW_WAR
	.align		4
.L_4503:
        /*018c*/ 	.byte	0x04, 0x36
        /*018e*/ 	.short	(.L_4505 - .L_4504)
.L_4504:
        /*0190*/ 	.word	0x00000008
.L_4505:


//--------------------- .nv.info._Z23gemm_half_q_half_kernelILi1ELi40ELb1ELb0ELi32EEvPK6__halfPKjS4_S2_PS0_iiiiPKtS7_iiiiiibS2_i --------------------------
	.section	.nv.info._Z23gemm_half_q_half_kernelILi1ELi40ELb1ELb0ELi32EEvPK6__halfPKjS4_S2_PS0_iiiiPKtS7_iiiiiibS2_i,"",@"SHT_CUDA_INFO"
	.sectionflags	@""
	.align	4


	//----- nvinfo : EIATTR_CUDA_API_VERSION
	.align		4
        /*0000*/ 	.byte	0x04, 0x37
        /*0002*/ 	.short	(.L_4507 - .L_4506)
.L_4506:
        /*0004*/ 	.word	0x00000082


	//----- nvinfo : EIATTR_KPARAM_INFO
	.align		4
.L_4507:
        /*0008*/ 	.byte	0x04, 0x17
        /*000a*/ 	.short	(.L_4509 - .L_4508)
.L_4508:
        /*000c*/ 	.word	0x00000000
        /*0010*/ 	.short	0x0013
        /*0012*/ 	.short	0x0070
        /*0014*/ 	.byte	0x00, 0xf0, 0x11, 0x00


	//----- nvinfo : EIATTR_KPARAM_INFO
	.align		4
.L_4509:
        /*0018*/ 	.byte	0x04, 0x17
        /*001a*/ 	.short	(.L_4511 - .L_4510)
.L_4510:
        /*001c*/ 	.word	0x00000000
        /*0020*/ 	.short	0x0012
        /*0022*/ 	.short	0x0068
        /*0024*/ 	.byte	0x00, 0xf0, 0x21, 0x00


	//----- nvinfo : EIATTR_KPARAM_INFO
	.align		4
.L_4511:
        /*0028*/ 	.byte	0x04, 0x17
        /*002a*/ 	.short	(.L_4513 - .L_4512)
.L_4512:
        /*002c*/ 	.word	0x00000000
        /*0030*/ 	.short	0x0011
        /*0032*/ 	.short	0x0060
        /*0034*/ 	.byte	0x00, 0xf0, 0x05, 0x00


	//----- nvinfo : EIATTR_KPARAM_INFO
	.align		4
.L_4513:
        /*0038*/ 	.byte	0x04, 0x17
        /*003a*/ 	.short	(.L_4515 - .L_4514)
.L_4514:
        /*003c*/ 	.word	0x00000000
        /*0040*/ 	.short	0x0010
        /*0042*/ 	.short	0x005c
        /*0044*/ 	.byte	0x00, 0xf0, 0x11, 0x00


	//----- nvinfo : EIATTR_KPARAM_INFO
	.align		4
.L_4515:
        /*0048*/ 	.byte	0x04, 0x17
        /*004a*/ 	.short	(.L_4517 - .L_4516)
.L_4516:
        /*004c*/ 	.word	0x00000000
        /*0050*/ 	.short	0x000f
        /*0052*/ 	.short	0x0058
        /*0054*/ 	.byte	0x00, 0xf0, 0x11, 0x00


	//----- nvinfo : EIATTR_KPARAM_INFO
	.align		4
.L_4517:
        /*0058*/ 	.byte	0x04, 0x17
        /*005a*/ 	.short	(.L_4519 - .L_4518)
.L_4518:
        /*005c*/ 	.word	0x00000000
        /*0060*/ 	.short	0x000e
        /*0062*/ 	.short	0x0054
        /*0064*/ 	.byte	0x00, 0xf0, 0x11, 0x00


	//----- nvinfo : EIATTR_KPARAM_INFO
	.align		4
.L_4519:
        /*0068*/ 	.byte	0x04, 0x17
        /*006a*/ 	.short	(.L_4521 - .L_4520)
.L_4520:
        /*006c*/ 	.word	0x00000000
        /*0070*/ 	.short	0x000d
        /*0072*/ 	.short	0x0050
        /*0074*/ 	.byte	0x00, 0xf0, 0x11, 0x00


	//----- nvinfo : EIATTR_KPARAM_INFO
	.align		4
.L_4521:
        /*0078*/ 	.byte	0x04, 0x17
        /*007a*/ 	.short	(.L_4523 - .L_4522)
.L_4522:
        /*007c*/ 	.word	0x00000000
        /*0080*/ 	.short	0x000c
        /*0082*/ 	.short	0x004c
        /*0084*/ 	.byte	0x00, 0xf0, 0x11, 0x00


	//----- nvinfo : EIATTR_KPARAM_INFO
	.align		4
.L_4523:
        /*0088*/ 	.byte	0x04, 0x17
        /*008a*/ 	.short	(.L_4525 - .L_4524)
.L_4524:
        /*008c*/ 	.word	0x00000000
        /*0090*/ 	.short	0x000b
        /*0092*/ 	.short	0x0048
        /*0094*/ 	.byte	0x00, 0xf0, 0x11, 0x00


	//----- nvinfo : EIATTR_KPARAM_INFO
	.align		4
.L_4525:
        /*0098*/ 	.byte	0x04, 0x17
        /*009a*/ 	.short	(.L_4527 - .L_4526)
.L_4526:
        /*009c*/ 	.word	0x00000000
        /*00a0*/ 	.short	0x000a
        /*00a2*/ 	.short	0x0040
        /*00a4*/ 	.byte	0x00, 0xf0, 0x21, 0x00


	//----- nvinfo : EIATTR_KPARAM_INFO
	.align		4
.L_4527:
        /*00a8*/ 	.byte	0x04, 0x17
        /*00aa*/ 	.short	(.L_4529 - .L_4528)
.L_4528:
        /*00ac*/ 	.word	0x00000000
        /*00b0*/ 	.short	0x0009
        /*00b2*/ 	.short	0x0038
        /*00b4*/ 	.byte	0x00, 0xf0, 0x21, 0x00


	//----- nvinfo : EIATTR_KPARAM_INFO
	.align		4
.L_4529:
        /*00b8*/ 	.byte	0x04, 0x17
        /*00ba*/ 	.short	(.L_4531 - .L_4530)
.L_4530:
        /*00bc*/ 	.word	0x00000000
        /*00c0*/ 	.short	0x0008
        /*00c2*/ 	.short	0x0034
        /*00c4*/ 	.byte	0x00, 0xf0, 0x11, 0x00


	//----- nvinfo : EIATTR_KPARAM_INFO
	.align		4
.L_4531:
        /*00c8*/ 	.byte	0x04, 0x17
        /*00ca*/ 	.short	(.L_4533 - .L_4532)
.L_4532:
        /*00cc*/ 	.word	0x00000000
        /*00d0*/ 	.short	0x0007
        /*00d2*/ 	.short	0x0030
        /*00d4*/ 	.byte	0x00, 0xf0, 0x11, 0x00


	//----- nvinfo : EIATTR_KPARAM_INFO
	.align		4
.L_4533:
        /*00d8*/ 	.byte	0x04, 0x17
        /*00da*/ 	.short	(.L_4535 - .L_4534)
.L_4534:
        /*00dc*/ 	.word	0x00000000
        /*00e0*/ 	.short	0x0006
        /*00e2*/ 	.short	0x002c
        /*00e4*/ 	.byte	0x00, 0xf0, 0x11, 0x00


	//----- nvinfo : EIATTR_KPARAM_INFO
	.align		4
.L_4535:
        /*00e8*/ 	.byte	0x04, 0x17
        /*00ea*/ 	.short	(.L_4537 - .L_4536)
.L_4536:
        /*00ec*/ 	.word	0x00000000
        /*00f0*/ 	.short	0x0005
        /*00f2*/ 	.short	0x0028
        /*00f4*/ 	.byte	0x00, 0xf0, 0x11, 0x00


	//----- nvinfo : EIATTR_KPARAM_INFO
	.align		4
.L_4537:
        /*00f8*/ 	.byte	0x04, 0x17
        /*00fa*/ 	.short	(.L_4539 - .L_4538)
.L_4538:
        /*00fc*/ 	.word	0x00000000
        /*0100*/ 	.short	0x0004
        /*0102*/ 	.short	0x0020
        /*0104*/ 	.byte	0x00, 0xf0, 0x21, 0x00


	//----- nvinfo : EIATTR_KPARAM_INFO
	.align		4
.L_4539:
        /*0108*/ 	.byte	0x04, 0x17
        /*010a*/ 	.short	(.L_4541 - .L_4540)
.L_4540:
        /*010c*/ 	.word	0x00000000
        /*0110*/ 	.short	0x0003
        /*0112*/ 	.short	0x0018
        /*0114*/ 	.byte	0x00, 0xf0, 0x21, 0x00


	//----- nvinfo : EIATTR_KPARAM_INFO
	.align		4
.L_4541:
        /*0118*/ 	.byte	0x04, 0x17
        /*011a*/ 	.short	(.L_4543 - .L_4542)
.L_4542:
        /*011c*/ 	.word	0x00000000
        /*0120*/ 	.short	0x0002
        /*0122*/ 	.short	0x0010
        /*0124*/ 	.byte	0x00, 0xf0, 0x21, 0x00


	//----- nvinfo : EIATTR_KPARAM_INFO
	.align		4
.L_4543:
        /*0128*/ 	.byte	0x04, 0x17
        /*012a*/ 	.short	(.L_4545 - .L_4544)
.L_4544:
        /*012c*/ 	.word	0x00000000
        /*0130*/ 	.short	0x0001
        /*0132*/ 	.short	0x0008
        /*0134*/ 	.byte	0x00, 0xf0, 0x21, 0x00


	//----- nvinfo : EIATTR_KPARAM_INFO
	.align		4
.L_4545:
        /*0138*/ 	.byte	0x04, 0x17
        /*013a*/ 	.short	(.L_4547 - .L_4546)
.L_4546:
        /*013c*/ 	.word	0x00000000
        /*0140*/ 	.short	0x0000
        /*0142*/ 	.short	0x0000
        /*0144*/ 	.byte	0x00, 0xf0, 0x21, 0x00


	//----- nvinfo : EIATTR_SPARSE_MMA_MASK
	.align		4
.L_4547:
        /*0148*/ 	.byte	0x03, 0x50
        /*014a*/ 	.short	0x0000


	//----- nvinfo : EIATTR_MAXREG_COUNT
	.align		4
        /*014c*/ 	.byte	0x03, 0x1b
        /*014e*/ 	.short	0x00ff


	//----- nvinfo : EIATTR_NUM_BARRIERS
	.align		4
        /*0150*/ 	.byte	0x02, 0x4c
        /*0152*/ 	.byte	0x01
	.zero		1


	//----- nvinfo : EIATTR_MERCURY_ISA_VERSION
	.align		4
        /*0154*/ 	.byte	0x03, 0x5f
        /*0156*/ 	.short	0x0101


	//----- nvinfo : EIATTR_EXIT_INSTR_OFFSETS
	.align		4
        /*0158*/ 	.byte	0x04, 0x1c
        /*015a*/ 	.short	(.L_4549 - .L_4548)


	//   ....[0]....
.L_4548:
        /*015c*/ 	.word	0x00000090


	//   ....[1]....
        /*0160*/ 	.word	0x00000340


	//   ....[2]....
        /*0164*/ 	.word	0x000048c0


	//   ....[3]....
        /*0168*/ 	.word	0x00004a80


	//   ....[4]....
        /*016c*/ 	.word	0x00004b20


	//   ....[5]....
        /*0170*/ 	.word	0x00004b60


	//----- nvinfo : EIATTR_CRS_STACK_SIZE
	.align		4
.L_4549:
        /*0174*/ 	.byte	0x04, 0x1e
        /*0176*/ 	.short	(.L_4551 - .L_4550)
.L_4550:
        /*0178*/ 	.word	0x00000000


	//----- nvinfo : EIATTR_CBANK_PARAM_SIZE
	.align		4
.L_4551:
        /*017c*/ 	.byte	0x03, 0x19
        /*017e*/ 	.short	0x0074


	//----- nvinfo : EIATTR_PARAM_CBANK
	.align		4
        /*0180*/ 	.byte	0x04, 0x0a
        /*0182*/ 	.short	(.L_4553 - .L_4552)
	.align		4
.L_4552:
        /*0184*/ 	.word	index@(.nv.constant0._Z23gemm_half_q_half_kernelILi1ELi40ELb1ELb0ELi32EEvPK6__halfPKjS4_S2_PS0_iiiiPKtS7_iiiiiibS2_i)
        /*0188*/ 	.short	0x0210
        /*018a*/ 	.short	0x0074


	//----- nvinfo : EIATTR_SW_WAR
	.align		4
.L_4553:
        /*018c*/ 	.byte	0x04, 0x36
        /*018e*/ 	.short	(.L_4555 - .L_4554)
.L_4554:
        /*0190*/ 	.word	0x00000008
.L_4555:


//--------------------- .nv.info._Z23gemm_half_q_half_kernelILi1ELi10ELb1ELb0ELi32EEvPK6__halfPKjS4_S2_PS0_iiiiPKtS7_iiiiiibS2_i --------------------------
	.section	.nv.info._Z23gemm_half_q_half_kernelILi1ELi10ELb1ELb0ELi32EEvPK6__halfPKjS4_S2_PS0_iiiiPKtS7_iiiiiibS2_i,"",@"SHT_CUDA_INFO"
	.sectionflags	@""
	.align	4


	//----- nvinfo : EIATTR_CUDA_API_VERSION
	.align		4
        /*0000*/ 	.byte	0x04, 0x37
        /*0002*/ 	.short	(.L_4557 - .L_4556)
.L_4556:
        /*0004*/ 	.word	0x00000082


	//----- nvinfo : EIATTR_KPARAM_INFO
	.align		4
.L_4557:
        /*0008*/ 	.byte	0x04, 0x17
        /*000a*/ 	.short	(.L_4559 - .L_4558)
.L_4558:
        /*000c*/ 	.word	0x00000000
        /*0010*/ 	.short	0x0013
        /*0012*/ 	.short	0x0070
        /*0014*/ 	.byte	0x00, 0xf0, 0x11, 0x00


	//----- nvinfo : EIATTR_KPARAM_INFO
	.align		4
.L_4559:
        /*0018*/ 	.byte	0x04, 0x17
        /*001a*/ 	.short	(.L_4561 - .L_4560)
.L_4560:
        /*001c*/ 	.word	0x00000000
        /*0020*/ 	.short	0x0012
        /*0022*/ 	.short	0x0068
        /*0024*/ 	.byte	0x00, 0xf0, 0x21, 0x00


	//----- nvinfo : EIATTR_KPARAM_INFO
	.align		4
.L_4561:
        /*0028*/ 	.byte	0x04, 0x17
        /*002a*/ 	.short	(.L_4563 - .L_4562)
.L_4562:
        /*002c*/ 	.word	0x00000000
        /*0030*/ 	.short	0x0011
        /*0032*/ 	.short	0x0060
        /*0034*/ 	.byte	0x00, 0xf0, 0x05, 0x00


	//----- nvinfo : EIATTR_KPARAM_INFO
	.align		4
.L_4563:
        /*0038*/ 	.byte	0x04, 0x17
        /*003a*/ 	.short	(.L_4565 - .L_4564)
.L_4564:
        /*003c*/ 	.word	0x00000000
        /*0040*/ 	.short	0x0010
        /*0042*/ 	.short	0x005c
        /*0044*/ 	.byte	0x00, 0xf0, 0x11, 0x00


	//----- nvinfo : EIATTR_KPARAM_INFO
	.align		4
.L_4565:
        /*0048*/ 	.byte	0x04, 0x17
        /*004a*/ 	.short	(.L_4567 - .L_4566)
.L_4566:
        /*004c*/ 	.word	0x00000000
        /*0050*/ 	.short	0x000f
        /*0052*/ 	.short	0x0058
        /*0054*/ 	.byte	0x00, 0xf0, 0x11, 0x00


	//----- nvinfo : EIATTR_KPARAM_INFO
	.align		4
.L_4567:
        /*0058*/ 	.byte	0x04, 0x17
        /*005a*/ 	.short	(.L_4569 - .L_4568)
.L_4568:
        /*005c*/ 	.word	0x00000000
        /*0060*/ 	.short	0x000e
        /*0062*/ 	.short	0x0054
        /*0064*/ 	.byte	0x00, 0xf0, 0x11, 0x00


	//----- nvinfo : EIATTR_KPARAM_INFO
	.align		4
.L_4569:
        /*0068*/ 	.byte	0x04, 0x17
        /*006a*/ 	.short	(.L_4571 - .L_4570)
.L_4570:
        /*006c*/ 	.word	0x00000000
        /*0070*/ 	.short	0x000d
        /*0072*/ 	.short	0x0050
        /*0074*/ 	.byte	0x00, 0xf0, 0x11, 0x00


	//----- nvinfo : EIATTR_KPARAM_INFO
	.align		4
.L_4571:
        /*0078*/ 	.byte	0x04, 0x17
        /*007a*/ 	.short	(.L_4573 - .L_4572)
.L_4572:
        /*007c*/ 	.word	0x00000000
        /*0080*/ 	.short	0x000c
        /*0082*/ 	.short	0x004c
        /*0084*/ 	.byte	0x00, 0xf0, 0x11, 0x00


	//----- nvinfo : EIATTR_KPARAM_INFO
	.align		4
.L_4573:
        /*0088*/ 	.byte	0x04, 0x17
        /*008a*/ 	.short	(.L_4575 - .L_4574)
.L_4574:
        /*008c*/ 	.word	0x00000000
        /*0090*/ 	.short	0x000b
        /*0092*/ 	.short	0x0048
        /*0094*/ 	.byte	0x00, 0xf0, 0x11, 0x00


	//----- nvinfo : EIATTR_KPARAM_INFO
	.align		4
.L_4575:
        /*0098*/ 	.byte	0x04, 0x17
        /*009a*/ 	.short	(.L_4577 - .L_4576)
.L_4576:
        /*009c*/ 	.word	0x00000000
        /*00a0*/ 	.short	0x000a
        /*00a2*/ 	.short	0x0040
        /*00a4*/ 	.byte	0x00, 0xf0, 0x21, 0x00


	//----- nvinfo : EIATTR_KPARAM_INFO
	.align		4
.L_4577:
        /*00a8*/ 	.byte	0x04, 0x17
        /*00aa*/ 	.short	(.L_4579 - .L_4578)
.L_4578:
        /*00ac*/ 	.word	0x00000000
        /*00b0*/ 	.short	0x0009
        /*00b2*/ 	.short	0x0038
        /*00b4*/ 	.byte	0x00, 0xf0, 0x21, 0x00


	//----- nvinfo : EIATTR_KPARAM_INFO
	.align		4
.L_4579:
        /*00b8*/ 	.byte	0x04, 0x17
        /*00ba*/ 	.short	(.L_4581 - .L_4580)
.L_4580:
        /*00bc*/ 	.word	0x00000000
        /*00c0*/ 	.short	0x0008
        /*00c2*/ 	.short	0x0034
        /*00c4*/ 	.byte	0x00, 0xf0, 0x11, 0x00


	//----- nvinfo : EIATTR_KPARAM_INFO
	.align		4
.L_4581:
        /*00c8*/ 	.byte	0x04, 0x17
        /*00ca*/ 	.short	(.L_4583 - .L_4582)
.L_4582:
        /*00cc*/ 	.word	0x00000000
        /*00d0*/ 	.short	0x0007
        /*00d2*/ 	.short	0x0030
        /*00d4*/ 	.byte	0x00, 0xf0, 0x11, 0x00


	//----- nvinfo : EIATTR_KPARAM_INFO
	.align		4
.L_4583:
        /*00d8*/ 	.byte	0x04, 0x17
        /*00da*/ 	.short	(.L_4585 - .L_4584)
.L_4584:
        /*00dc*/ 	.word	0x00000000
        /*00e0*/ 	.short	0x0006
        /*00e2*/ 	.short	0x002c
        /*00e4*/ 	.byte	0x00, 0xf0, 0x11, 0x00


	//----- nvinfo : EIATTR_KPARAM_INFO
	.align		4
.L_4585:
        /*00e8*/ 	.byte	0x04, 0x17
        /*00ea*/ 	.short	(.L_4587 - .L_4586)
.L_4586:
        /*00ec*/ 	.word	0x00000000
        /*00f0*/ 	.short	0x0005
        /*00f2*/ 	.short	0x0028
        /*00f4*/ 	.byte	0x00, 0xf0, 0x11, 0x00


	//----- nvinfo : EIATTR_KPARAM_INFO
	.align		4
.L_4587:
        /*00f8*/ 	.byte	0x04, 0x17
        /*00fa*/ 	.short	(.L_4589 - .L_4588)
.L_4588:
        /*00fc*/ 	.word	0x00000000
        /*0100*/ 	.short	0x0004
        /*0102*/ 	.short	0x0020
        /*0104*/ 	.byte	0x00, 0xf0, 0x21, 0x00


	//----- nvinfo : EIATTR_KPARAM_INFO
	.align		4
.L_4589:
        /*0108*/ 	.byte	0x04, 0x17
        /*010a*/ 	.short	(.L_4591 - .L_4590)
.L_4590:
        /*010c*/ 	.word	0x00000000
        /*0110*/ 	.short	0x0003
        /*0112*/ 	.short	0x0018
        /*0114*/ 	.byte	0x00, 0xf0, 0x21, 0x00


	//----- nvinfo : EIATTR_KPARAM_INFO
	.align		4
.L_4591:
        /*0118*/ 	.byte	0x04, 0x17
        /*011a*/ 	.short	(.L_4593 - .L_4592)
.L_4592:
        /*011c*/ 	.word	0x00000000
        /*0120*/ 	.short	0x0002
        /*0122*/ 	.short	0x0010
        /*0124*/ 	.byte	0x00, 0xf0, 0x21, 0x00


	//----- nvinfo : EIATTR_KPARAM_INFO
	.align		4
.L_4593:
        /*0128*/ 	.byte	0x04, 0x17
        /*012a*/ 	.short	(.L_4595 - .L_4594)
.L_4594:
        /*012c*/ 	.word	0x00000000
        /*0130*/ 	.short	0x0001
        /*0132*/ 	.short	0x0008
        /*0134*/ 	.byte	0x00, 0xf0, 0x21, 0x00


	//----- nvinfo : EIATTR_KPARAM_INFO
	.align		4
.L_4595:
        /*0138*/ 	.byte	0x04, 0x17
        /*013a*/ 	.short	(.L_4597 - .L_4596)
.L_4596:
        /*013c*/ 	.word	0x00000000
        /*0140*/ 	.short	0x0000
        /*0142*/ 	.short	0x0000
        /*0144*/ 	.byte	0x00, 0xf0, 0x21, 0x00


	//----- nvinfo : EIATTR_SPARSE_MMA_MASK
	.align		4
.L_4597:
        /*0148*/ 	.byte	0x03, 0x50
        /*014a*/ 	.short	0x0000


	//----- nvinfo : EIATTR_MAXREG_COUNT
	.align		4
        /*014c*/ 	.byte	0x03, 0x1b
        /*014e*/ 	.short	0x00ff


	//----- nvinfo : EIATTR_NUM_BARRIERS
	.align		4
        /*0150*/ 	.byte	0x02, 0x4c
        /*0152*/ 	.byte	0x01
	.zero		1


	//----- nvinfo : EIATTR_MERCURY_ISA_VERSION
	.align		4
        /*0154*/ 	.byte	0x03, 0x5f
        /*0156*/ 	.short	0x0101


	//----- nvinfo : EIATTR_EXIT_INSTR_OFFSETS
	.align		4
        /*0158*/ 	.byte	0x04, 0x1c
        /*015a*/ 	.short	(.L_4599 - .L_4598)


	//   ....[0]....
.L_4598:
        /*015c*/ 	.word	0x000000a0


	//   ....[1]....
        /*0160*/ 	.word	0x00000350


	//   ....[2]....
        /*0164*/ 	.word	0x00003b50


	//   ....[3]....
        /*0168*/ 	.word	0x00003d40


	//   ....[4]....
        /*016c*/ 	.word	0x00003de0


	//   ....[5]....
        /*0170*/ 	.word	0x00003e20


	//----- nvinfo : EIATTR_CRS_STACK_SIZE
	.align		4
.L_4599:
        /*0174*/ 	.byte	0x04, 0x1e
        /*0176*/ 	.short	(.L_4601 - .L_4600)
.L_4600:
        /*0178*/ 	.word	0x00000000


	//----- nvinfo : EIATTR_CBANK_PARAM_SIZE
	.align		4
.L_4601:
        /*017c*/ 	.byte	0x03, 0x19
        /*017e*/ 	.short	0x0074


	//----- nvinfo : EIATTR_PARAM_CBANK
	.align		4
        /*0180*/ 	.byte	0x04, 0x0a
        /*0182*/ 	.short	(.L_4603 - .L_4602)
	.align		4
.L_4602:
        /*0184*/ 	.word	index@(.nv.constant0._Z23gemm_half_q_half_kernelILi1ELi10ELb1ELb0ELi32EEvPK6__halfPKjS4_S2_PS0_iiiiPKtS7_iiiiiibS2_i)
        /*0188*/ 	.short	0x0210
        /*018a*/ 	.short	0x0074


	//----- nvinfo : EIATTR_SW_WAR
	.align		4
.L_4603:
        /*018c*/ 	.byte	0x04, 0x36
        /*018e*/ 	.short	(.L_4605 - .L_4604)
.L_4604:
        /*0190*/ 	.word	0x00000008
.L_4605:


//--------------------- .nv.info._Z23gemm_half_q_half_kernelILi1ELi172ELb1ELb0ELi32EEvPK6__halfPKjS4_S2_PS0_iiiiPKtS7_iiiiiibS2_i --------------------------
	.section	.nv.info._Z23gemm_half_q_half_kernelILi1ELi172ELb1ELb0ELi32EEvPK6__halfPKjS4_S2_PS0_iiiiPKtS7_iiiiiibS2_i,"",@"SHT_CUDA_INFO"
	.sectionflags	@""
	.align	4


	//----- nvinfo : EIATTR_CUDA_API_VERSION
	.align		4
        /*0000*/ 	.byte	0x04, 0x37
        /*0002*/ 	.short	(.L_4607 - .L_4606)
.L_4606:
        /*0004*/ 	.word	0x00000082


	//----- nvinfo : EIATTR_KPARAM_INFO
	.align		4
.L_4607:
        /*0008*/ 	.byte	0x04, 0x17
        /*000a*/ 	.short	(.L_4609 - .L_4608)
.L_4608:
        /*000c*/ 	.word	0x00000000
        /*0010*/ 	.short	0x0013
        /*0012*/ 	.short	0x0070
        /*0014*/ 	.byte	0x00, 0xf0, 0x11, 0x00


	//----- nvinfo : EIATTR_KPARAM_INFO
	.align		4
.L_4609:
        /*0018*/ 	.byte	0x04, 0x17
        /*001a*/ 	.short	(.L_4611 - .L_4610)
.L_4610:
        /*001c*/ 	.word	0x00000000
        /*0020*/ 	.short	0x0012
        /*0022*/ 	.short	0x0068
        /*0024*/ 	.byte	0x00, 0xf0, 0x21, 0x00


	//----- nvinfo : EIATTR_KPARAM_INFO
	.align		4
.L_4611:
        /*0028*/ 	.byte	0x04, 0x17
        /*002a*/ 	.short	(.L_4613 - .L_4612)
.L_4612:
        /*002c*/ 	.word	0x00000000
        /*0030*/ 	.short	0x0011
        /*0032*/ 	.short	0x0060
        /*0034*/ 	.byte	0x00, 0xf0, 0x05, 0x00


	//----- nvinfo : EIATTR_KPARAM_INFO
	.align		4
.L_4613:
        /*0038*/ 	.byte	0x04, 0x17
        /*003a*/ 	.short	(.L_4615 - .L_4614)
.L_4614:
        /*003c*/ 	.word	0x00000000
        /*0040*/ 	.short	0x0010
        /*0042*/ 	.short	0x005c
        /*0044*/ 	.byte	0x00, 0xf0, 0x11, 0x00


	//----- nvinfo : EIATTR_KPARAM_INFO
	.align		4
.L_4615:
        /*0048*/ 	.byte	0x04, 0x17
        /*004a*/ 	.short	(.L_4617 - .L_4616)
.L_4616:
        /*004c*/ 	.word	0x00000000
        /*0050*/ 	.short	0x000f
        /*0052*/ 	.short	0x0058
        /*0054*/ 	.byte	0x00, 0xf0, 0x11, 0x00


	//----- nvinfo : EIATTR_KPARAM_INFO
	.align		4
.L_4617:
        /*0058*/ 	.byte	0x04, 0x17
        /*005a*/ 	.short	(.L_4619 - .L_4618)
.L_4618:
        /*005c*/ 	.word	0x00000000
        /*0060*/ 	.short	0x000e
        /*0062*/ 	.short	0x0054
        /*0064*/ 	.byte	0x00, 0xf0, 0x11, 0x00


	//----- nvinfo : EIATTR_KPARAM_INFO
	.align		4
.L_4619:
        /*0068*/ 	.byte	0x04, 0x17
        /*006a*/ 	.short	(.L_4621 - .L_4620)
.L_4620:
        /*006c*/ 	.word	0x00000000
        /*0070*/ 	.short	0x000d
        /*0072*/ 	.short	0x0050
        /*0074*/ 	.byte	0x00, 0xf0, 0x11, 0x00


	//----- nvinfo : EIATTR_KPARAM_INFO
	.align		4
.L_4621:
        /*0078*/ 	.byte	0x04, 0x17
        /*007a*/ 	.short	(.L_4623 - .L_4622)
.L_4622:
        /*007c*/ 	.word	0x00000000
        /*0080*/ 	.short	0x000c
        /*0082*/ 	.short	0x004c
        /*0084*/ 	.byte	0x00, 0xf0, 0x11, 0x00


	//----- nvinfo : EIATTR_KPARAM_INFO
	.align		4
.L_4623:
        /*0088*/ 	.byte	0x04, 0x17
        /*008a*/ 	.short	(.L_4625 - .L_4624)
.L_4624:
        /*008c*/ 	.word	0x00000000
        /*0090*/ 	.short	0x000b
        /*0092*/ 	.short	0x0048
        /*0094*/ 	.byte	0x00, 0xf0, 0x11, 0x00


	//----- nvinfo : EIATTR_KPARAM_INFO
	.align		4
.L_4625:
        /*0098*/ 	.byte	0x04, 0x17
        /*009a*/ 	.short	(.L_4627 - .L_4626)
.L_4626:
        /*009c*/ 	.word	0x00000000
        /*00a0*/ 	.short	0x000a
        /*00a2*/ 	.short	0x0040
        /*00a4*/ 	.byte	0x00, 0xf0, 0x21, 0x00


	//----- nvinfo : EIATTR_KPARAM_INFO
	.align		4
.L_4627:
        /*00a8*/ 	.byte	0x04, 0x17
        /*00aa*/ 	.short	(.L_4629 - .L_4628)
.L_4628:
        /*00ac*/ 	.word	0x00000000
        /*00b0*/ 	.short	0x0009
        /*00b2*/ 	.short	0x0038
        /*00b4*/ 	.byte	0x00, 0xf0, 0x21, 0x00


	//----- nvinfo : EIATTR_KPARAM_INFO
	.align		4
.L_4629:
        /*00b8*/ 	.byte	0x04, 0x17
        /*00ba*/ 	.short	(.L_4631 - .L_4630)
.L_4630:
        /*00bc*/ 	.word	0x00000000
        /*00c0*/ 	.short	0x0008
        /*00c2*/ 	.short	0x0034
        /*00c4*/ 	.byte	0x00, 0xf0, 0x11, 0x00


	//----- nvinfo : EIATTR_KPARAM_INFO
	.align		4
.L_4631:
        /*00c8*/ 	.byte	0x04, 0x17
        /*00ca*/ 	.short	(.L_4633 - .L_4632)
.L_4632:
        /*00cc*/ 	.word	0x00000000
        /*00d0*/ 	.short	0x0007
        /*00d2*/ 	.short	0x0030
        /*00d4*/ 	.byte	0x00, 0xf0, 0x11, 0x00


	//----- nvinfo : EIATTR_KPARAM_INFO
	.align		4
.L_4633:
        /*00d8*/ 	.byte	0x04, 0x17
        /*00da*/ 	.short	(.L_4635 - .L_4634)
.L_4634:
        /*00dc*/ 	.word	0x00000000
        /*00e0*/ 	.short	0x0006
        /*00e2*/ 	.short	0x002c
        /*00e4*/ 	.byte	0x00, 0xf0, 0x11, 0x00


	//----- nvinfo : EIATTR_KPARAM_INFO
	.align		4
.L_4635:
        /*00e8*/ 	.byte	0x04, 0x17
        /*00ea*/ 	.short	(.L_4637 - .L_4636)
.L_4636:
        /*00ec*/ 	.word	0x00000000
        /*00f0*/ 	.short	0x0005
        /*00f2*/ 	.short	0x0028
        /*00f4*/ 	.byte	0x00, 0xf0, 0x11, 0x00


	//----- nvinfo : EIATTR_KPARAM_INFO
	.align		4
.L_4637:
        /*00f8*/ 	.byte	0x04, 0x17
        /*00fa*/ 	.short	(.L_4639 - .L_4638)
.L_4638:
        /*00fc*/ 	.word	0x00000000
        /*0100*/ 	.short	0x0004
        /*0102*/ 	.short	0x0020
        /*0104*/ 	.byte	0x00, 0xf0, 0x21, 0x00


	//----- nvinfo : EIATTR_KPARAM_INFO
	.align		4
.L_4639:
        /*0108*/ 	.byte	0x04, 0x17
        /*010a*/ 	.short	(.L_4641 - .L_4640)
.L_4640:
        /*010c*/ 	.word	0x00000000
        /*0110*/ 	.short	0x0003
        /*0112*/ 	.short	0x0018
        /*0114*/ 	.byte	0x00, 0xf0, 0x21, 0x00


	//----- nvinfo : EIATTR_KPARAM_INFO
	.align		4
.L_4641:
        /*0118*/ 	.byte	0x04, 0x17
        /*011a*/ 	.short	(.L_4643 - .L_4642)
.L_4642:
        /*011c*/ 	.word	0x00000000
        /*0120*/ 	.short	0x0002
        /*0122*/ 	.short	0x0010
        /*0124*/ 	.byte	0x00, 0xf0, 0x21, 0x00


	//----- nvinfo : EIATTR_KPARAM_INFO
	.align		4
.L_4643:
        /*0128*/ 	.byte	0x04, 0x17
        /*012a*/ 	.short	(.L_4645 - .L_4644)
.L_4644:
        /*012c*/ 	.word	0x00000000
        /*0130*/ 	.short	0x0001
        /*0132*/ 	.short	0x0008
        /*0134*/ 	.byte	0x00, 0xf0, 0x21, 0x00


	//----- nvinfo : EIATTR_KPARAM_INFO
	.align		4
.L_4645:
        /*0138*/ 	.byte	0x04, 0x17
        /*013a*/ 	.short	(.L_4647 - .L_4646)
.L_4646:
        /*013c*/ 	.word	0x00000000
        /*0140*/ 	.short	0x0000
        /*0142*/ 	.short	0x0000
        /*0144*/ 	.byte	0x00, 0xf0, 0x21, 0x00


	//----- nvinfo : EIATTR_SPARSE_MMA_MASK
	.align		4
.L_4647:
        /*0148*/ 	.byte	0x03, 0x50
        /*014a*/ 	.short	0x0000


	//----- nvinfo : EIATTR_MAXREG_COUNT
	.align		4
        /*014c*/ 	.byte	0x03, 0x1b
        /*014e*/ 	.short	0x00ff


	//----- nvinfo : EIATTR_NUM_BARRIERS
	.align		4
        /*0150*/ 	.byte	0x02, 0x4c
        /*0152*/ 	.byte	0x01
	.zero		1


	//----- nvinfo : EIATTR_MERCURY_ISA_VERSION
	.align		4
        /*0154*/ 	.byte	0x03, 0x5f
        /*0156*/ 	.short	0x0101


	//----- nvinfo : EIATTR_EXIT_INSTR_OFFSETS
	.align		4
        /*0158*/ 	.byte	0x04, 0x1c
        /*015a*/ 	.short	(.L_4649 - .L_4648)


	//   ....[0]....
.L_4648:
        /*015c*/ 	.word	0x000000b0


	//   ....[1]....
        /*0160*/ 	.word	0x00000360


	//   ....[2]....
        /*0164*/ 	.word	0x00008ed0


	//   ....[3]....
        /*0168*/ 	.word	0x00009080


	//   ....[4]....
        /*016c*/ 	.word	0x00009120


	//   ....[5]....
        /*0170*/ 	.word	0x00009160


	//----- nvinfo : EIATTR_CRS_STACK_SIZE
	.align		4
.L_4649:
        /*0174*/ 	.byte	0x04, 0x1e
        /*0176*/ 	.short	(.L_4651 - .L_4650)
.L_4650:
        /*0178*/ 	.word	0x00000000


	//----- nvinfo : EIATTR_CBANK_PARAM_SIZE
	.align		4
.L_4651:
        /*017c*/ 	.byte	0x03, 0x19
        /*017e*/ 	.short	0x0074


	//----- nvinfo : EIATTR_PARAM_CBANK
	.align		4
        /*0180*/ 	.byte	0x04, 0x0a
        /*0182*/ 	.short	(.L_4653 - .L_4652)
	.align		4
.L_4652:
        /*0184*/ 	.word	index@(.nv.constant0._Z23gemm_half_q_half_kernelILi1ELi172ELb1ELb0ELi32EEvPK6__halfPKjS4_S2_PS0_iiiiPKtS7_iiiiiibS2_i)
        /*0188*/ 	.short	0x0210
        /*018a*/ 	.short	0x0074


	//----- nvinfo : EIATTR_SW_WAR
	.align		4
.L_4653:
        /*018c*/ 	.byte	0x04, 0x36
        /*018e*/ 	.short	(.L_4655 - .L_4654)
.L_4654:
        /*0190*/ 	.word	0x00000008
.L_4655:


//--------------------- .nv.info._Z23gemm_half_q_half_kernelILi1ELi176ELb1ELb0ELi32EEvPK6__halfPKjS4_S2_PS0_iiiiPKtS7_iiiiiibS2_i --------------------------
	.section	.nv.info._Z23gemm_half_q_half_kernelILi1ELi176ELb1ELb0ELi32EEvPK6__halfPKjS4_S2_PS0_iiiiPKtS7_iiiiiibS2_i,"",@"SHT_CUDA_INFO"
	.sectionflags	@""
	.align	4


	//----- nvinfo : EIATTR_CUDA_API_VERSION
	.align		4
        /*0000*/ 	.byte	0x04, 0x37
        /*0002*/ 	.short	(.L_4657 - .L_4656)
.L_4656:
        /*0004*/ 	.word	0x00000082


	//----- nvinfo : EIATTR_KPARAM_INFO
	.align		4
.L_4657:
        /*0008*/ 	.byte	0x04, 0x17
        /*000a*/ 	.short	(.L_4659 - .L_4658)
.L_4658:
        /*000c*/ 	.word	0x00000000
        /*0010*/ 	.short	0x0013
        /*0012*/ 	.short	0x0070
        /*0014*/ 	.byte	0x00, 0xf0, 0x11, 0x00


	//----- nvinfo : EIATTR_KPARAM_INFO
	.align		4
.L_4659:
        /*0018*/ 	.byte	0x04, 0x17
        /*001a*/ 	.short	(.L_4661 - .L_4660)
.L_4660:
        /*001c*/ 	.word	0x00000000
        /*0020*/ 	.short	0x0012
        /*0022*/ 	.short	0x0068
        /*0024*/ 	.byte	0x00, 0xf0, 0x21, 0x00


	//----- nvinfo : EIATTR_KPARAM_INFO
	.align		4
.L_4661:
        /*0028*/ 	.byte	0x04, 0x17
        /*002a*/ 	.short	(.L_4663 - .L_4662)
.L_4662:
        /*002c*/ 	.word	0x00000000
        /*0030*/ 	.short	0x0011
        /*0032*/ 	.short	0x0060
        /*0034*/ 	.byte	0x00, 0xf0, 0x05, 0x00


	//----- nvinfo : EIATTR_KPARAM_INFO
	.align		4
.L_4663:
        /*0038*/ 	.byte	0x04, 0x17
        /*003a*/ 	.short	(.L_4665 - .L_4664)
.L_4664:
        /*003c*/ 	.word	0x00000000
        /*0040*/ 	.short	0x0010
        /*0042*/ 	.short	0x005c
        /*0044*/ 	.byte	0x00, 0xf0, 0x11, 0x00


	//----- nvinfo : EIATTR_KPARAM_INFO
	.align		4
.L_4665:
        /*0048*/ 	.byte	0x04, 0x17
        /*004a*/ 	.short	(.L_4667 - .L_4666)
.L_4666:
        /*004c*/ 	.word	0x00000000
        /*0050*/ 	.short	0x000f
        /*0052*/ 	.short	0x0058
        /*0054*/ 	.byte	0x00, 0xf0, 0x11, 0x00


	//----- nvinfo : EIATTR_KPARAM_INFO
	.align		4
.L_4667:
        /*0058*/ 	.byte	0x04, 0x17
        /*005a*/ 	.short	(.L_4669 - .L_4668)
.L_4668:
        /*005c*/ 	.word	0x00000000
        /*0060*/ 	.short	0x000e
        /*0062*/ 	.short	0x0054
        /*0064*/ 	.byte	0x00, 0xf0, 0x11, 0x00


	//----- nvinfo : EIATTR_KPARAM_INFO
	.align		4
.L_4669:
        /*0068*/ 	.byte	0x04, 0x17
        /*006a*/ 	.short	(.L_4671 - .L_4670)
.L_4670:
        /*006c*/ 	.word	0x00000000
        /*0070*/ 	.short	0x000d
        /*0072*/ 	.short	0x0050
        /*0074*/ 	.byte	0x00, 0xf0, 0x11, 0x00


	//----- nvinfo : EIATTR_KPARAM_INFO
	.align		4
.L_4671:
        /*0078*/ 	.byte	0x04, 0x17
        /*007a*/ 	.short	(.L_4673 - .L_4672)
.L_4672:
        /*007c*/ 	.word	0x00000000
        /*0080*/ 	.short	0x000c
        /*0082*/ 	.short	0x004c
        /*0084*/ 	.byte	0x00, 0xf0, 0x11, 0x00


	//----- nvinfo : EIATTR_KPARAM_INFO
	.align		4
.L_4673:
        /*0088*/ 	.byte	0x04, 0x17
        /*008a*/ 	.short	(.L_4675 - .L_4674)
.L_4674:
        /*008c*/ 	.word	0x00000000
        /*0090*/ 	.short	0x000b
        /*0092*/ 	.short	0x0048
        /*0094*/ 	.byte	0x00, 0xf0, 0x11, 0x00


	//----- nvinfo : EIATTR_KPARAM_INFO
	.align		4
.L_4675:
        /*0098*/ 	.byte	0x04, 0x17
        /*009a*/ 	.short	(.L_4677 - .L_4676)
.L_4676:
        /*009c*/ 	.word	0x00000000
        /*00a0*/ 	.short	0x000a
        /*00a2*/ 	.short	0x0040
        /*00a4*/ 	.byte	0x00, 0xf0, 0x21, 0x00


	//----- nvinfo : EIATTR_KPARAM_INFO
	.align		4
.L_4677:
        /*00a8*/ 	.byte	0x04, 0x17
        /*00aa*/ 	.short	(.L_4679 - .L_4678)
.L_4678:
        /*00ac*/ 	.word	0x00000000
        /*00b0*/ 	.short	0x0009
        /*00b2*/ 	.short	0x0038
        /*00b4*/ 	.byte	0x00, 0xf0, 0x21, 0x00


	//----- nvinfo : EIATTR_KPARAM_INFO
	.align		4
.L_4679:
        /*00b8*/ 	.byte	0x04, 0x17
        /*00ba*/ 	.short	(.L_4681 - .L_4680)
.L_4680:
        /*00bc*/ 	.word	0x00000000
        /*00c0*/ 	.short	0x0008
        /*00c2*/ 	.short	0x0034
        /*00c4*/ 	.byte	0x00, 0xf0, 0x11, 0x00


	//----- nvinfo : EIATTR_KPARAM_INFO
	.align		4
.L_4681:
        /*00c8*/ 	.byte	0x04, 0x17
        /*00ca*/ 	.short	(.L_4683 - .L_4682)
.L_4682:
        /*00cc*/ 	.word	0x00000000
        /*00d0*/ 	.short	0x0007
        /*00d2*/ 	.short	0x0030
        /*00d4*/ 	.byte	0x00, 0xf0, 0x11, 0x00


	//----- nvinfo : EIATTR_KPARAM_INFO
	.align		4
.L_4683:
        /*00d8*/ 	.byte	0x04, 0x17
        /*00da*/ 	.short	(.L_4685 - .L_4684)
.L_4684:
        /*00dc*/ 	.word	0x00000000
        /*00e0*/ 	.short	0x0006
        /*00e2*/ 	.short	0x002c
        /*00e4*/ 	.byte	0x00, 0xf0, 0x11, 0x00


	//----- nvinfo : EIATTR_KPARAM_INFO
	.align		4
.L_4685:
        /*00e8*/ 	.byte	0x04, 0x17
        /*00ea*/ 	.short	(.L_4687 - .L_4686)
.L_4686:
        /*00ec*/ 	.word	0x00000000
        /*00f0*/ 	.short	0x0005
        /*00f2*/ 	.short	0x0028
        /*00f4*/ 	.byte	0x00, 0xf0, 0x11, 0x00


	//----- nvinfo : EIATTR_KPARAM_INFO
	.align		4
.L_4687:
        /*00f8*/ 	.byte	0x04, 0x17
        /*00fa*/ 	.short	(.L_4689 - .L_4688)
.L_4688:
        /*00fc*/ 	.word	0x00000000
        /*0100*/ 	.short	0x0004
        /*0102*/ 	.short	0x0020
        /*0104*/ 	.byte	0x00, 0xf0, 0x21, 0x00


	//----- nvinfo : EIATTR_KPARAM_INFO
	.align		4
.L_4689:
        /*0108*/ 	.byte	0x04, 0x17
        /*010a*/ 	.short	(.L_4691 - .L_4690)
.L_4690:
        /*010c*/ 	.word	0x00000000
        /*0110*/ 	.short	0x0003
        /*0112*/ 	.short	0x0018
        /*0114*/ 	.byte	0x00, 0xf0, 0x21, 0x00


	//----- nvinfo : EIATTR_KPARAM_INFO
	.align		4
.L_4691:
        /*0118*/ 	.byte	0x04, 0x17
        /*011a*/ 	.short	(.L_4693 - .L_4692)
.L_4692:
        /*011c*/ 	.word	0x00000000
        /*0120*/ 	.short	0x0002
        /*0122*/ 	.short	0x0010
        /*0124*/ 	.byte	0x00, 0xf0, 0x21, 0x00


	//----- nvinfo : EIATTR_KPARAM_INFO
	.align		4
.L_4693:
        /*0128*/ 	.byte	0x04, 0x17
        /*012a*/ 	.short	(.L_4695 - .L_4694)
.L_4694:
        /*012c*/ 	.word	0x00000000
        /*0130*/ 	.short	0x0001
        /*0132*/ 	.short	0x0008
        /*0134*/ 	.byte	0x00, 0xf0, 0x21, 0x00


	//----- nvinfo : EIATTR_KPARAM_INFO
	.align		4
.L_4695:
        /*0138*/ 	.byte	0x04, 0x17
        /*013a*/ 	.short	(.L_4697 - .L_4696)
.L_4696:
        /*013c*/ 	.word	0x00000000
        /*0140*/ 	.short	0x0000
        /*0142*/ 	.short	0x0000
        /*0144*/ 	.byte	0x00, 0xf0, 0x21, 0x00


	//----- nvinfo : EIATTR_SPARSE_MMA_MASK
	.align		4
.L_4697:
        /*0148*/ 	.byte	0x03, 0x50
        /*014a*/ 	.short	0x0000


	//----- nvinfo : EIATTR_MAXREG_COUNT
	.align		4
        /*014c*/ 	.byte	0x03, 0x1b
        /*014e*/ 	.short	0x00ff


	//----- nvinfo : EIATTR_NUM_BARRIERS
	.align		4
        /*0150*/ 	.byte	0x02, 0x4c
        /*0152*/ 	.byte	0x01
	.zero		1


	//----- nvinfo : EIATTR_MERCURY_ISA_VERSION
	.align		4
        /*0154*/ 	.byte	0x03, 0x5f
        /*0156*/ 	.short	0x0101


	//----- nvinfo : EIATTR_EXIT_INSTR_OFFSETS
	.align		4
        /*0158*/ 	.byte	0x04, 0x1c
        /*015a*/ 	.short	(.L_4699 - .L_4698)


	//   ....[0]....
.L_4698:
        /*015c*/ 	.word	0x000000b0


	//   ....[1]....
        /*0160*/ 	.word	0x00000360


	//   ....[2]....
        /*0164*/ 	.word	0x00006c70


	//   ....[3]....
        /*0168*/ 	.word	0x00006e20


	//   ....[4]....
        /*016c*/ 	.word	0x00006ec0


	//   ....[5]....
        /*0170*/ 	.word	0x00006f00


	//----- nvinfo : EIATTR_CRS_STACK_SIZE
	.align		4
.L_4699:
        /*0174*/ 	.byte	0x04, 0x1e
        /*0176*/ 	.short	(.L_4701 - .L_4700)
.L_4700:
        /*0178*/ 	.word	0x00000000


	//----- nvinfo : EIATTR_CBANK_PARAM_SIZE
	.align		4
.L_4701:
        /*017c*/ 	.byte	0x03, 0x19
        /*017e*/ 	.short	0x0074


	//----- nvinfo : EIATTR_PARAM_CBANK
	.align		4
        /*0180*/ 	.byte	0x04, 0x0a
        /*0182*/ 	.short	(.L_4703 - .L_4702)
	.align		4
.L_4702:
        /*0184*/ 	.word	index@(.nv.constant0._Z23gemm_half_q_half_kernelILi1ELi176ELb1ELb0ELi32EEvPK6__halfPKjS4_S2_PS0_iiiiPKtS7_iiiiiibS2_i)
        /*0188*/ 	.short	0x0210
        /*018a*/ 	.short	0x0074


	//----- nvinfo : EIATTR_SW_WAR
	.align		4
.L_4703:
        /*018c*/ 	.byte	0x04, 0x36
        /*018e*/ 	.short	(.L_4705 - .L_4704)
.L_4704:
        /*0190*/ 	.word	0x00000008
.L_4705:


//--------------------- .nv.info._Z23gemm_half_q_half_kernelILi1ELi152ELb1ELb0ELi32EEvPK6__halfPKjS4_S2_PS0_iiiiPKtS7_iiiiiibS2_i --------------------------
	.section	.nv.info._Z23gemm_half_q_half_kernelILi1ELi152ELb1ELb0ELi32EEvPK6__halfPKjS4_S2_PS0_iiiiPKtS7_iiiiiibS2_i,"",@"SHT_CUDA_INFO"
	.sectionflags	@""
	.align	4


	//----- nvinfo : EIATTR_CUDA_API_VERSION
	.align		4
        /*0000*/ 	.byte	0x04, 0x37
        /*0002*/ 	.short	(.L_4707 - .L_4706)
.L_4706:
        /*0004*/ 	.word	0x00000082


	//----- nvinfo : EIATTR_KPARAM_INFO
	.align		4
.L_4707:
        /*0008*/ 	.byte	0x04, 0x17
        /*000a*/ 	.short	(.L_4709 - .L_4708)
.L_4708:
        /*000c*/ 	.word	0x00000000
        /*0010*/ 	.short	0x0013
        /*0012*/ 	.short	0x0070
        /*0014*/ 	.byte	0x00, 0xf0, 0x11, 0x00


	//----- nvinfo : EIATTR_KPARAM_INFO
	.align		4
.L_4709:
        /*0018*/ 	.byte	0x04, 0x17
        /*001a*/ 	.short	(.L_4711 - .L_4710)
.L_4710:
        /*001c*/ 	.word	0x00000000
        /*0020*/ 	.short	0x0012
        /*0022*/ 	.short	0x0068
        /*0024*/ 	.byte	0x00, 0xf0, 0x21, 0x00


	//----- nvinfo : EIATTR_KPARAM_INFO
	.align		4
.L_4711:
        /*0028*/ 	.byte	0x04, 0x17
        /*002a*/ 	.short	(.L_4713 - .L_4712)
.L_4712:
        /*002c*/ 	.word	0x00000000
        /*0030*/ 	.short	0x0011
        /*0032*/ 	.short	0x0060
        /*0034*/ 	.byte	0x00, 0xf0, 0x05, 0x00


	//----- nvinfo : EIATTR_KPARAM_INFO
	.align		4
.L_4713:
        /*0038*/ 	.byte	0x04, 0x17
        /*003a*/ 	.short	(.L_4715 - .L_4714)
.L_4714:
        /*003c*/ 	.word	0x00000000
        /*0040*/ 	.short	0x0010
        /*0042*/ 	.short	0x005c
        /*0044*/ 	.byte	0x00, 0xf0, 0x11, 0x00


	//----- nvinfo : EIATTR_KPARAM_INFO
	.align		4
.L_4715:
        /*0048*/ 	.byte	0x04, 0x17
        /*004a*/ 	.short	(.L_4717 - .L_4716)
.L_4716:
        /*004c*/ 	.word	0x00000000
        /*0050*/ 	.short	0x000f
        /*0052*/ 	.short	0x0058
        /*0054*/ 	.byte	0x00, 0xf0, 0x11, 0x00


	//----- nvinfo : EIATTR_KPARAM_INFO
	.align		4
.L_4717:
        /*0058*/ 	.byte	0x04, 0x17
        /*005a*/ 	.short	(.L_4719 - .L_4718)
.L_4718:
        /*005c*/ 	.word	0x00000000
        /*0060*/ 	.short	0x000e
        /*0062*/ 	.short	0x0054
        /*0064*/ 	.byte	0x00, 0xf0, 0x11, 0x00


	//----- nvinfo : EIATTR_KPARAM_INFO
	.align		4
.L_4719:
        /*0068*/ 	.byte	0x04, 0x17
        /*006a*/ 	.short	(.L_4721 - .L_4720)
.L_4720:
        /*006c*/ 	.word	0x00000000
        /*0070*/ 	.short	0x000d
        /*0072*/ 	.short	0x0050
        /*0074*/ 	.byte	0x00, 0xf0, 0x11, 0x00


	//----- nvinfo : EIATTR_KPARAM_INFO
	.align		4
.L_4721:
        /*0078*/ 	.byte	0x04, 0x17
        /*007a*/ 	.short	(.L_4723 - .L_4722)
.L_4722:
        /*007c*/ 	.word	0x00000000
        /*0080*/ 	.short	0x000c
        /*0082*/ 	.short	0x004c
        /*0084*/ 	.byte	0x00, 0xf0, 0x11, 0x00


	//----- nvinfo : EIATTR_KPARAM_INFO
	.align		4
.L_4723:
        /*0088*/ 	.byte	0x04, 0x17
        /*008a*/ 	.short	(.L_4725 - .L_4724)
.L_4724:
        /*008c*/ 	.word	0x00000000
        /*0090*/ 	.short	0x000b
        /*0092*/ 	.short	0x0048
        /*0094*/ 	.byte	0x00, 0xf0, 0x11, 0x00


	//----- nvinfo : EIATTR_KPARAM_INFO
	.align		4
.L_4725:
        /*0098*/ 	.byte	0x04, 0x17
        /*009a*/ 	.short	(.L_4727 - .L_4726)
.L_4726:
        /*009c*/ 	.word	0x00000000
        /*00a0*/ 	.short	0x000a
        /*00a2*/ 	.short	0x0040
        /*00a4*/ 	.byte	0x00, 0xf0, 0x21, 0x00


	//----- nvinfo : EIATTR_KPARAM_INFO
	.align		4
.L_4727:
        /*00a8*/ 	.byte	0x04, 0x17
        /*00aa*/ 	.short	(.L_4729 - .L_4728)
.L_4728:
        /*00ac*/ 	.word	0x00000000
        /*00b0*/ 	.short	0x0009
        /*00b2*/ 	.short	0x0038
        /*00b4*/ 	.byte	0x00, 0xf0, 0x21, 0x00


	//----- nvinfo : EIATTR_KPARAM_INFO
	.align		4
.L_4729:
        /*00b8*/ 	.byte	0x04, 0x17
        /*00ba*/ 	.short	(.L_4731 - .L_4730)
.L_4730:
        /*00bc*/ 	.word	0x00000000
        /*00c0*/ 	.short	0x0008
        /*00c2*/ 	.short	0x0034
        /*00c4*/ 	.byte	0x00, 0xf0, 0x11, 0x00


	//----- nvinfo : EIATTR_KPARAM_INFO
	.align		4
.L_4731:
        /*00c8*/ 	.byte	0x04, 0x17
        /*00ca*/ 	.short	(.L_4733 - .L_4732)
.L_4732:
        /*00cc*/ 	.word	0x00000000
        /*00d0*/ 	.short	0x0007
        /*00d2*/ 	.short	0x0030
        /*00d4*/ 	.byte	0x00, 0xf0, 0x11, 0x00


	//----- nvinfo : EIATTR_KPARAM_INFO
	.align		4
.L_4733:
        /*00d8*/ 	.byte	0x04, 0x17
        /*00da*/ 	.short	(.L_4735 - .L_4734)
.L_4734:
        /*00dc*/ 	.word	0x00000000
        /*00e0*/ 	.short	0x0006
        /*00e2*/ 	.short	0x002c
        /*00e4*/ 	.byte	0x00, 0xf0, 0x11, 0x00


	//----- nvinfo : EIATTR_KPARAM_INFO
	.align		4
.L_4735:
        /*00e8*/ 	.byte	0x04, 0x17
        /*00ea*/ 	.short	(.L_4737 - .L_4736)
.L_4736:
        /*00ec*/ 	.word	0x00000000
        /*00f0*/ 	.short	0x0005
        /*00f2*/ 	.short	0x0028
        /*00f4*/ 	.byte	0x00, 0xf0, 0x11, 0x00


	//----- nvinfo : EIATTR_KPARAM_INFO
	.align		4
.L_4737:
        /*00f8*/ 	.byte	0x04, 0x17
        /*00fa*/ 	.short	(.L_4739 - .L_4738)
.L_4738:
        /*00fc*/ 	.word	0x00000000
        /*0100*/ 	.short	0x0004
        /*0102*/ 	.short	0x0020
        /*0104*/ 	.byte	0x00, 0xf0, 0x21, 0x00


	//----- nvinfo : EIATTR_KPARAM_INFO
	.align		4
.L_4739:
        /*0108*/ 	.byte	0x04, 0x17
        /*010a*/ 	.short	(.L_4741 - .L_4740)
.L_4740:
        /*010c*/ 	.word	0x00000000
        /*0110*/ 	.short	0x0003
        /*0112*/ 	.short	0x0018
        /*0114*/ 	.byte	0x00, 0xf0, 0x21, 0x00


	//----- nvinfo : EIATTR_KPARAM_INFO
	.align		4
.L_4741:
        /*0118*/ 	.byte	0x04, 0x17
        /*011a*/ 	.short	(.L_4743 - .L_4742)
.L_4742:
        /*011c*/ 	.word	0x00000000
        /*0120*/ 	.short	0x0002
        /*0122*/ 	.short	0x0010
        /*0124*/ 	.byte	0x00, 0xf0, 0x21, 0x00


	//----- nvinfo : EIATTR_KPARAM_INFO
	.align		4
.L_4743:
        /*0128*/ 	.byte	0x04, 0x17
        /*012a*/ 	.short	(.L_4745 - .L_4744)
.L_4744:
        /*012c*/ 	.word	0x00000000
        /*0130*/ 	.short	0x0001
        /*0132*/ 	.short	0x0008
        /*0134*/ 	.byte	0x00, 0xf0, 0x21, 0x00


	//----- nvinfo : EIATTR_KPARAM_INFO
	.align		4
.L_4745:
        /*0138*/ 	.byte	0x04, 0x17
        /*013a*/ 	.short	(.L_4747 - .L_4746)
.L_4746:
        /*013c*/ 	.word	0x00000000
        /*0140*/ 	.short	0x0000
        /*0142*/ 	.short	0x0000
        /*0144*/ 	.byte	0x00, 0xf0, 0x21, 0x00


	//----- nvinfo : EIATTR_SPARSE_MMA_MASK
	.align		4
.L_4747:
        /*0148*/ 	.byte	0x03, 0x50
        /*014a*/ 	.short	0x0000


	//----- nvinfo : EIATTR_MAXREG_COUNT
	.align		4
        /*014c*/ 	.byte	0x03, 0x1b
        /*014e*/ 	.short	0x00ff


	//----- nvinfo : EIATTR_NUM_BARRIERS
	.align		4
        /*0150*/ 	.byte	0x02, 0x4c
        /*0152*/ 	.byte	0x01
	.zero		1


	//----- nvinfo : EIATTR_MERCURY_ISA_VERSION
	.align		4
        /*0154*/ 	.byte	0x03, 0x5f
        /*0156*/ 	.short	0x0101


	//----- nvinfo : EIATTR_EXIT_INSTR_OFFSETS
	.align		4
        /*0158*/ 	.byte	0x04, 0x1c
        /*015a*/ 	.short	(.L_4749 - .L_4748)


	//   ....[0]....
.L_4748:
        /*015c*/ 	.word	0x000000b0


	//   ....[1]....
        /*0160*/ 	.word	0x00000360


	//   ....[2]....
        /*0164*/ 	.word	0x000078c0


	//   ....[3]....
        /*0168*/ 	.word	0x00007aa0


	//   ....[4]....
        /*016c*/ 	.word	0x00007b40


	//   ....[5]....
        /*0170*/ 	.word	0x00007b80


	//----- nvinfo : EIATTR_CRS_STACK_SIZE
	.align		4
.L_4749:
        /*0174*/ 	.byte	0x04, 0x1e
        /*0176*/ 	.short	(.L_4751 - .L_4750)
.L_4750:
        /*0178*/ 	.word	0x00000000


	//----- nvinfo : EIATTR_CBANK_PARAM_SIZE
	.align		4
.L_4751:
        /*017c*/ 	.byte	0x03, 0x19
        /*017e*/ 	.short	0x0074


	//----- nvinfo : EIATTR_PARAM_CBANK
	.align		4
        /*0180*/ 	.byte	0x04, 0x0a
        /*0182*/ 	.short	(.L_4753 - .L_4752)
	.align		4
.L_4752:
        /*0184*/ 	.word	index@(.nv.constant0._Z23gemm_half_q_half_kernelILi1ELi152ELb1ELb0ELi32EEvPK6__halfPKjS4_S2_PS0_iiiiPKtS7_iiiiiibS2_i)
        /*0188*/ 	.short	0x0210
        /*018a*/ 	.short	0x0074


	//----- nvinfo : EIATTR_SW_WAR
	.align		4
.L_4753:
        /*018c*/ 	.byte	0x04, 0x36
        /*018e*/ 	.short	(.L_4755 - .L_4754)
.L_4754:
        /*0190*/ 	.word	0x00000008
.L_4755:


//--------------------- .nv.info._Z23gemm_half_q_half_kernelILi1ELi140ELb1ELb0ELi32EEvPK6__halfPKjS4_S2_PS0_iiiiPKtS7_iiiiiibS2_i --------------------------
	.section	.nv.info._Z23gemm_half_q_half_kernelILi1ELi140ELb1ELb0ELi32EEvPK6__halfPKjS4_S2_PS0_iiiiPKtS7_iiiiiibS2_i,"",@"SHT_CUDA_INFO"
	.sectionflags	@""
	.align	4


	//----- nvinfo : EIATTR_CUDA_API_VERSION
	.align		4
        /*0000*/ 	.byte	0x04, 0x37
        /*0002*/ 	.short	(.L_4757 - .L_4756)
.L_4756:
        /*0004*/ 	.word	0x00000082


	//----- nvinfo : EIATTR_KPARAM_INFO
	.align		4
.L_4757:
        /*0008*/ 	.byte	0x04, 0x17
        /*000a*/ 	.short	(.L_4759 - .L_4758)
.L_4758:
        /*000c*/ 	.word	0x00000000
        /*0010*/ 	.short	0x0013
        /*0012*/ 	.short	0x0070
        /*0014*/ 	.byte	0x00, 0xf0, 0x11, 0x00


	//----- nvinfo : EIATTR_KPARAM_INFO
	.align		4
.L_4759:
        /*0018*/ 	.byte	0x04, 0x17
        /*001a*/ 	.short	(.L_4761 - .L_4760)
.L_4760:
        /*001c*/ 	.word	0x00000000
        /*0020*/ 	.short	0x0012
        /*0022*/ 	.short	0x0068
        /*0024*/ 	.byte	0x00, 0xf0, 0x21, 0x00


	//----- nvinfo : EIATTR_KPARAM_INFO
	.align		4
.L_4761:
        /*0028*/ 	.byte	0x04, 0x17
        /*002a*/ 	.short	(.L_4763 - .L_4762)
.L_4762:
        /*002c*/ 	.word	0x00000000
        /*0030*/ 	.short	0x0011
        /*0032*/ 	.short	0x0060
        /*0034*/ 	.byte	0x00, 0xf0, 0x05, 0x00


	//----- nvinfo : EIATTR_KPARAM_INFO
	.align		4
.L_4763:
        /*0038*/ 	.byte	0x04, 0x17
        /*003a*/ 	.short	(.L_4765 - .L_4764)
.L_4764:
        /*003c*/ 	.word	0x00000000
        /*0040*/ 	.short	0x0010
        /*0042*/ 	.short	0x005c
        /*0044*/ 	.byte	0x00, 0xf0, 0x11, 0x00


	//----- nvinfo : EIATTR_KPARAM_INFO
	.align		4
.L_4765:
        /*0048*/ 	.byte	0x04, 0x17
        /*004a*/ 	.short	(.L_4767 - .L_4766)
.L_4766:
        /*004c*/ 	.word	0x00000000
        /*0050*/ 	.short	0x000f
        /*0052*/ 	.short	0x0058
        /*0054*/ 	.byte	0x00, 0xf0, 0x11, 0x00


	//----- nvinfo : EIATTR_KPARAM_INFO
	.align		4
.L_4767:
        /*0058*/ 	.byte	0x04, 0x17
        /*005a*/ 	.short	(.L_4769 - .L_4768)
.L_4768:
        /*005c*/ 	.word	0x00000000
        /*0060*/ 	.short	0x000e
        /*0062*/ 	.short	0x0054
        /*0064*/ 	.byte	0x00, 0xf0, 0x11, 0x00


	//----- nvinfo : EIATTR_KPARAM_INFO
	.align		4
.L_4769:
        /*0068*/ 	.byte	0x04, 0x17
        /*006a*/ 	.short	(.L_4771 - .L_4770)
.L_4770:
        /*006c*/ 	.word	0x00000000
        /*0070*/ 	.short	0x000d
        /*0072*/ 	.short	0x0050
        /*0074*/ 	.byte	0x00, 0xf0, 0x11, 0x00


	//----- nvinfo : EIATTR_KPARAM_INFO
	.align		4
.L_4771:
        /*0078*/ 	.byte	0x04, 0x17
        /*007a*/ 	.short	(.L_4773 - .L_4772)
.L_4772:
        /*007c*/ 	.word	0x00000000
        /*0080*/ 	.short	0x000c
        /*0082*/ 	.short	0x004c
        /*0084*/ 	.byte	0x00, 0xf0, 0x11, 0x00


	//----- nvinfo : EIATTR_KPARAM_INFO
	.align		4
.L_4773:
        /*0088*/ 	.byte	0x04, 0x17
        /*008a*/ 	.short	(.L_4775 - .L_4774)
.L_4774:
        /*008c*/ 	.word	0x00000000
        /*0090*/ 	.short	0x000b
        /*0092*/ 	.short	0x0048
        /*0094*/ 	.byte	0x00, 0xf0, 0x11, 0x00


	//----- nvinfo : EIATTR_KPARAM_INFO
	.align		4
.L_4775:
        /*0098*/ 	.byte	0x04, 0x17
        /*009a*/ 	.short	(.L_4777 - .L_4776)
.L_4776:
        /*009c*/ 	.word	0x00000000
        /*00a0*/ 	.short	0x000a
        /*00a2*/ 	.short	0x0040
        /*00a4*/ 	.byte	0x00, 0xf0, 0x21, 0x00


	//----- nvinfo : EIATTR_KPARAM_INFO
	.align		4
.L_4777:
        /*00a8*/ 	.byte	0x04, 0x17
        /*00aa*/ 	.short	(.L_4779 - .L_4778)
.L_4778:
        /*00ac*/ 	.word	0x00000000
        /*00b0*/ 	.short	0x0009
        /*00b2*/ 	.short	0x0038
        /*00b4*/ 	.byte	0x00, 0xf0, 0x21, 0x00


	//----- nvinfo : EIATTR_KPARAM_INFO
	.align		4
.L_4779:
        /*00b8*/ 	.byte	0x04, 0x17
        /*00ba*/ 	.short	(.L_4781 - .L_4780)
.L_4780:
        /*00bc*/ 	.word	0x00000000
        /*00c0*/ 	.short	0x0008
        /*00c2*/ 	.short	0x0034
        /*00c4*/ 	.byte	0x00, 0xf0, 0x11, 0x00


	//----- nvinfo : EIATTR_KPARAM_INFO
	.align		4
.L_4781:
        /*00c8*/ 	.byte	0x04, 0x17
        /*00ca*/ 	.short	(.L_4783 - .L_4782)
.L_4782:
        /*00cc*/ 	.word	0x00000000
        /*00d0*/ 	.short	0x0007
        /*00d2*/ 	.short	0x0030
        /*00d4*/ 	.byte	0x00, 0xf0, 0x11, 0x00


	//----- nvinfo : EIATTR_KPARAM_INFO
	.align		4
.L_4783:
        /*00d8*/ 	.byte	0x04, 0x17
        /*00da*/ 	.short	(.L_4785 - .L_4784)
.L_4784:
        /*00dc*/ 	.word	0x00000000
        /*00e0*/ 	.short	0x0006
        /*00e2*/ 	.short	0x002c
        /*00e4*/ 	.byte	0x00, 0xf0, 0x11, 0x00


	//----- nvinfo : EIATTR_KPARAM_INFO
	.align		4
.L_4785:
        /*00e8*/ 	.byte	0x04, 0x17
        /*00ea*/ 	.short	(.L_4787 - .L_4786)
.L_4786:
        /*00ec*/ 	.word	0x00000000
        /*00f0*/ 	.short	0x0005
        /*00f2*/ 	.short	0x0028
        /*00f4*/ 	.byte	0x00, 0xf0, 0x11, 0x00


	//----- nvinfo : EIATTR_KPARAM_INFO
	.align		4
.L_4787:
        /*00f8*/ 	.byte	0x04, 0x17
        /*00fa*/ 	.short	(.L_4789 - .L_4788)
.L_4788:
        /*00fc*/ 	.word	0x00000000
        /*0100*/ 	.short	0x0004
        /*0102*/ 	.short	0x0020
        /*0104*/ 	.byte	0x00, 0xf0, 0x21, 0x00


	//----- nvinfo : EIATTR_KPARAM_INFO
	.align		4
.L_4789:
        /*0108*/ 	.byte	0x04, 0x17
        /*010a*/ 	.short	(.L_4791 - .L_4790)
.L_4790:
        /*010c*/ 	.word	0x00000000
        /*0110*/ 	.short	0x0003
        /*0112*/ 	.short	0x0018
        /*0114*/ 	.byte	0x00, 0xf0, 0x21, 0x00


	//----- nvinfo : EIATTR_KPARAM_INFO
	.align		4
.L_4791:
        /*0118*/ 	.byte	0x04, 0x17
        /*011a*/ 	.short	(.L_4793 - .L_4792)
.L_4792:
        /*011c*/ 	.word	0x00000000
        /*0120*/ 	.short	0x0002
        /*0122*/ 	.short	0x0010
        /*0124*/ 	.byte	0x00, 0xf0, 0x21, 0x00


	//----- nvinfo : EIATTR_KPARAM_INFO
	.align		4
.L_4793:
        /*0128*/ 	.byte	0x04, 0x17
        /*012a*/ 	.short	(.L_4795 - .L_4794)
.L_4794:
        /*012c*/ 	.word	0x00000000
        /*0130*/ 	.short	0x0001
        /*0132*/ 	.short	0x0008
        /*0134*/ 	.byte	0x00, 0xf0, 0x21, 0x00


	//----- nvinfo : EIATTR_KPARAM_INFO
	.align		4
.L_4795:
        /*0138*/ 	.byte	0x04, 0x17
        /*013a*/ 	.short	(.L_4797 - .L_4796)
.L_4796:
        /*013c*/ 	.word	0x00000000
        /*0140*/ 	.short	0x0000
        /*0142*/ 	.short	0x0000
        /*0144*/ 	.byte	0x00, 0xf0, 0x21, 0x00


	//----- nvinfo : EIATTR_SPARSE_MMA_MASK
	.align		4
.L_4797:
        /*0148*/ 	.byte	0x03, 0x50
        /*014a*/ 	.short	0x0000


	//----- nvinfo : EIATTR_MAXREG_COUNT
	.align		4
        /*014c*/ 	.byte	0x03, 0x1b
        /*014e*/ 	.short	0x00ff


	//----- nvinfo : EIATTR_NUM_BARRIERS
	.align		4
        /*0150*/ 	.byte	0x02, 0x4c
        /*0152*/ 	.byte	0x01
	.zero		1


	//----- nvinfo : EIATTR_MERCURY_ISA_VERSION
	.align		4
        /*0154*/ 	.byte	0x03, 0x5f
        /*0156*/ 	.short	0x0101


	//----- nvinfo : EIATTR_EXIT_INSTR_OFFSETS
	.align		4
        /*0158*/ 	.byte	0x04, 0x1c
        /*015a*/ 	.short	(.L_4799 - .L_4798)


	//   ....[0]....
.L_4798:
        /*015c*/ 	.word	0x000000b0


	//   ....[1]....
        /*0160*/ 	.word	0x00000360


	//   ....[2]....
        /*0164*/ 	.word	0x000076e0


	//   ....[3]....
        /*0168*/ 	.word	0x000078c0


	//   ....[4]....
        /*016c*/ 	.word	0x00007960


	//   ....[5]....
        /*0170*/ 	.word	0x000079a0


	//----- nvinfo : EIATTR_CRS_STACK_SIZE
	.align		4
.L_4799:
        /*0174*/ 	.byte	0x04, 0x1e
        /*0176*/ 	.short	(.L_4801 - .L_4800)
.L_4800:
        /*0178*/ 	.word	0x00000000


	//----- nvinfo : EIATTR_CBANK_PARAM_SIZE
	.align		4
.L_4801:
        /*017c*/ 	.byte	0x03, 0x19
        /*017e*/ 	.short	0x0074


	//----- nvinfo : EIATTR_PARAM_CBANK
	.align		4
        /*0180*/ 	.byte	0x04, 0x0a
        /*0182*/ 	.short	(.L_4803 - .L_4802)
	.align		4
.L_4802:
        /*0184*/ 	.word	index@(.nv.constant0._Z23gemm_half_q_half_kernelILi1ELi140ELb1ELb0ELi32EEvPK6__halfPKjS4_S2_PS0_iiiiPKtS7_iiiiiibS2_i)
        /*0188*/ 	.short	0x0210
        /*018a*/ 	.short	0x0074


	//----- nvinfo : EIATTR_SW_WAR
	.align		4
.L_4803:
        /*018c*/ 	.byte	0x04, 0x36
        /*018e*/ 	.short	(.L_4805 - .L_4804)
.L_4804:
        /*0190*/ 	.word	0x00000008
.L_4805:


//--------------------- .nv.info._Z23gemm_half_q_half_kernelILi1ELi20ELb1ELb0ELi32EEvPK6__halfPKjS4_S2_PS0_iiiiPKtS7_iiiiiibS2_i --------------------------
	.section	.nv.info._Z23gemm_half_q_half_kernelILi1ELi20ELb1ELb0ELi32EEvPK6__halfPKjS4_S2_PS0_iiiiPKtS7_iiiiiibS2_i,"",@"SHT_CUDA_INFO"
	.sectionflags	@""
	.align	4


	//----- nvinfo : EIATTR_CUDA_API_VERSION
	.align		4
        /*0000*/ 	.byte	0x04, 0x37
        /*0002*/ 	.short	(.L_4807 - .L_4806)
.L_4806:
        /*0004*/ 	.word	0x00000082


	//----- nvinfo : EIATTR_KPARAM_INFO
	.align		4
.L_4807:
        /*0008*/ 	.byte	0x04, 0x17
        /*000a*/ 	.short	(.L_4809 - .L_4808)
.L_4808:
        /*000c*/ 	.word	0x00000000
        /*0010*/ 	.short	0x0013
        /*0012*/ 	.short	0x0070
        /*0014*/ 	.byte	0x00, 0xf0, 0x11, 0x00


	//----- nvinfo : EIATTR_KPARAM_INFO
	.align		4
.L_4809:
        /*0018*/ 	.byte	0x04, 0x17
        /*001a*/ 	.short	(.L_4811 - .L_4810)
.L_4810:
        /*001c*/ 	.word	0x00000000
        /*0020*/ 	.short	0x0012
        /*0022*/ 	.short	0x0068
        /*0024*/ 	.byte	0x00, 0xf0, 0x21, 0x00


	//----- nvinfo : EIATTR_KPARAM_INFO
	.align		4
.L_4811:
        /*0028*/ 	.byte	0x04, 0x17
        /*002a*/ 	.short	(.L_4813 - .L_4812)
.L_4812:
        /*002c*/ 	.word	0x00000000
        /*0030*/ 	.short	0x0011
        /*0032*/ 	.short	0x0060
        /*0034*/ 	.byte	0x00, 0xf0, 0x05, 0x00


	//----- nvinfo : EIATTR_KPARAM_INFO
	.align		4
.L_4813:
        /*0038*/ 	.byte	0x04, 0x17
        /*003a*/ 	.short	(.L_4815 - .L_4814)
.L_4814:
        /*003c*/ 	.word	0x00000000
        /*0040*/ 	.short	0x0010
        /*0042*/ 	.short	0x005c
        /*0044*/ 	.byte	0x00, 0xf0, 0x11, 0x00


	//----- nvinfo : EIATTR_KPARAM_INFO
	.align		4
.L_4815:
        /*0048*/ 	.byte	0x04, 0x17
        /*004a*/ 	.short	(.L_4817 - .L_4816)
.L_4816:
        /*004c*/ 	.word	0x00000000
        /*0050*/ 	.short	0x000f
        /*0052*/ 	.short	0x0058
        /*0054*/ 	.byte	0x00, 0xf0, 0x11, 0x00


	//----- nvinfo : EIATTR_KPARAM_INFO
	.align		4
.L_4817:
        /*0058*/ 	.byte	0x04, 0x17
        /*005a*/ 	.short	(.L_4819 - .L_4818)
.L_4818:
        /*005c*/ 	.word	0x00000000
        /*0060*/ 	.short	0x000e
        /*0062*/ 	.short	0x0054
        /*0064*/ 	.byte	0x00, 0xf0, 0x11, 0x00


	//----- nvinfo : EIATTR_KPARAM_INFO
	.align		4
.L_4819:
        /*0068*/ 	.byte	0x04, 0x17
        /*006a*/ 	.short	(.L_4821 - .L_4820)
.L_4820:
        /*006c*/ 	.word	0x00000000
        /*0070*/ 	.short	0x000d
        /*0072*/ 	.short	0x0050
        /*0074*/ 	.byte	0x00, 0xf0, 0x11, 0x00


	//----- nvinfo : EIATTR_KPARAM_INFO
	.align		4
.L_4821:
        /*0078*/ 	.byte	0x04, 0x17
        /*007a*/ 	.short	(.L_4823 - .L_4822)
.L_4822:
        /*007c*/ 	.word	0x00000000
        /*0080*/ 	.short	0x000c
        /*0082*/ 	.short	0x004c
        /*0084*/ 	.byte	0x00, 0xf0, 0x11, 0x00


	//----- nvinfo : EIATTR_KPARAM_INFO
	.align		4
.L_4823:
        /*0088*/ 	.byte	0x04, 0x17
        /*008a*/ 	.short	(.L_4825 - .L_4824)
.L_4824:
        /*008c*/ 	.word	0x00000000
        /*0090*/ 	.short	0x000b
        /*0092*/ 	.short	0x0048
        /*0094*/ 	.byte	0x00, 0xf0, 0x11, 0x00


	//----- nvinfo : EIATTR_KPARAM_INFO
	.align		4
.L_4825:
        /*0098*/ 	.byte	0x04, 0x17
        /*009a*/ 	.short	(.L_4827 - .L_4826)
.L_4826:
        /*009c*/ 	.word	0x00000000
        /*00a0*/ 	.short	0x000a
        /*00a2*/ 	.short	0x0040
        /*00a4*/ 	.byte	0x00, 0xf0, 0x21, 0x00


	//----- nvinfo : EIATTR_KPARAM_INFO
	.align		4
.L_4827:
        /*00a8*/ 	.byte	0x04, 0x17
        /*00aa*/ 	.short	(.L_4829 - .L_4828)
.L_4828:
        /*00ac*/ 	.word	0x00000000
        /*00b0*/ 	.short	0x0009
        /*00b2*/ 	.short	0x0038
        /*00b4*/ 	.byte	0x00, 0xf0, 0x21, 0x00


	//----- nvinfo : EIATTR_KPARAM_INFO
	.align		4
.L_4829:
        /*00b8*/ 	.byte	0x04, 0x17
        /*00ba*/ 	.short	(.L_4831 - .L_4830)
.L_4830:
        /*00bc*/ 	.word	0x00000000
        /*00c0*/ 	.short	0x0008
        /*00c2*/ 	.short	0x0034
        /*00c4*/ 	.byte	0x00, 0xf0, 0x11, 0x00


	//----- nvinfo : EIATTR_KPARAM_INFO
	.align		4
.L_4831:
        /*00c8*/ 	.byte	0x04, 0x17
        /*00ca*/ 	.short	(.L_4833 - .L_4832)
.L_4832:
        /*00cc*/ 	.word	0x00000000
        /*00d0*/ 	.short	0x0007
        /*00d2*/ 	.short	0x0030
        /*00d4*/ 	.byte	0x00, 0xf0, 0x11, 0x00


	//----- nvinfo : EIATTR_KPARAM_INFO
	.align		4
.L_4833:
        /*00d8*/ 	.byte	0x04, 0x17
        /*00da*/ 	.short	(.L_4835 - .L_4834)
.L_4834:
        /*00dc*/ 	.word	0x00000000
        /*00e0*/ 	.short	0x0006
        /*00e2*/ 	.short	0x002c
        /*00e4*/ 	.byte	0x00, 0xf0, 0x11, 0x00


	//----- nvinfo : EIATTR_KPARAM_INFO
	.align		4
.L_4835:
        /*00e8*/ 	.byte	0x04, 0x17
        /*00ea*/ 	.short	(.L_4837 - .L_4836)
.L_4836:
        /*00ec*/ 	.word	0x00000000
        /*00f0*/ 	.short	0x0005
        /*00f2*/ 	.short	0x0028
        /*00f4*/ 	.byte	0x00, 0xf0, 0x11, 0x00


	//----- nvinfo : EIATTR_KPARAM_INFO
	.align		4
.L_4837:
        /*00f8*/ 	.byte	0x04, 0x17
        /*00fa*/ 	.short	(.L_4839 - .L_4838)
.L_4838:
        /*00fc*/ 	.word	0x00000000
        /*0100*/ 	.short	0x0004
        /*0102*/ 	.short	0x0020
        /*0104*/ 	.byte	0x00, 0xf0, 0x21, 0x00


	//----- nvinfo : EIATTR_KPARAM_INFO
	.align		4
.L_4839:
        /*0108*/ 	.byte	0x04, 0x17
        /*010a*/ 	.short	(.L_4841 - .L_4840)
.L_4840:
        /*010c*/ 	.word	0x00000000
        /*0110*/ 	.short	0x0003
        /*0112*/ 	.short	0x0018
        /*0114*/ 	.byte	0x00, 0xf0, 0x21, 0x00


	//----- nvinfo : EIATTR_KPARAM_INFO
	.align		4
.L_4841:
        /*0118*/ 	.byte	0x04, 0x17
        /*011a*/ 	.short	(.L_4843 - .L_4842)
.L_4842:
        /*011c*/ 	.word	0x00000000
        /*0120*/ 	.short	0x0002
        /*0122*/ 	.short	0x0010
        /*0124*/ 	.byte	0x00, 0xf0, 0x21, 0x00


	//----- nvinfo : EIATTR_KPARAM_INFO
	.align		4
.L_4843:
        /*0128*/ 	.byte	0x04, 0x17
        /*012a*/ 	.short	(.L_4845 - .L_4844)
.L_4844:
        /*012c*/ 	.word	0x00000000
        /*0130*/ 	.short	0x0001
        /*0132*/ 	.short	0x0008
        /*0134*/ 	.byte	0x00, 0xf0, 0x21, 0x00


	//----- nvinfo : EIATTR_KPARAM_INFO
	.align		4
.L_4845:
        /*0138*/ 	.byte	0x04, 0x17
        /*013a*/ 	.short	(.L_4847 - .L_4846)
.L_4846:
        /*013c*/ 	.word	0x00000000
        /*0140*/ 	.short	0x0000
        /*0142*/ 	.short	0x0000
        /*0144*/ 	.byte	0x00, 0xf0, 0x21, 0x00


	//----- nvinfo : EIATTR_SPARSE_MMA_MASK
	.align		4
.L_4847:
        /*0148*/ 	.byte	0x03, 0x50
        /*014a*/ 	.short	0x0000


	//----- nvinfo : EIATTR_MAXREG_COUNT
	.align		4
        /*014c*/ 	.byte	0x03, 0x1b
        /*014e*/ 	.short	0x00ff


	//----- nvinfo : EIATTR_NUM_BARRIERS
	.align		4
        /*0150*/ 	.byte	0x02, 0x4c
        /*0152*/ 	.byte	0x01
	.zero		1


	//----- nvinfo : EIATTR_MERCURY_ISA_VERSION
	.align		4
        /*0154*/ 	.byte	0x03, 0x5f
        /*0156*/ 	.short	0x0101


	//----- nvinfo : EIATTR_EXIT_INSTR_OFFSETS
	.align		4
        /*0158*/ 	.byte	0x04, 0x1c
        /*015a*/ 	.short	(.L_4849 - .L_4848)


	//   ....[0]....
.L_4848:
        /*015c*/ 	.word	0x000000a0


	//   ....[1]....
        /*0160*/ 	.word	0x00000350


	//   ....[2]....
        /*0164*/ 	.word	0x00003660


	//   ....[3]....
        /*0168*/ 	.word	0x00003840


	//   ....[4]....
        /*016c*/ 	.word	0x000038e0


	//   ....[5]....
        /*0170*/ 	.word	0x00003920


	//----- nvinfo : EIATTR_CRS_STACK_SIZE
	.align		4
.L_4849:
        /*0174*/ 	.byte	0x04, 0x1e
        /*0176*/ 	.short	(.L_4851 - .L_4850)
.L_4850:
        /*0178*/ 	.word	0x00000000


	//----- nvinfo : EIATTR_CBANK_PARAM_SIZE
	.align		4
.L_4851:
        /*017c*/ 	.byte	0x03, 0x19
        /*017e*/ 	.short	0x0074


	//----- nvinfo : EIATTR_PARAM_CBANK
	.align		4
        /*0180*/ 	.byte	0x04, 0x0a
        /*0182*/ 	.short	(.L_4853 - .L_4852)
	.align		4
.L_4852:
        /*0184*/ 	.word	index@(.nv.constant0._Z23gemm_half_q_half_kernelILi1ELi20ELb1ELb0ELi32EEvPK6__halfPKjS4_S2_PS0_iiiiPKtS7_iiiiiibS2_i)
        /*0188*/ 	.short	0x0210
        /*018a*/ 	.short	0x0074


	//----- nvinfo : EIATTR_SW_WAR
	.align		4
.L_4853:
        /*018c*/ 	.byte	0x04, 0x36
        /*018e*/ 	.short	(.L_4855 - .L_4854)
.L_4854:
        /*0190*/ 	.word	0x00000008
.L_4855:


//--------------------- .nv.info._Z23gemm_half_q_half_kernelILi1ELi38ELb1ELb0ELi32EEvPK6__halfPKjS4_S2_PS0_iiiiPKtS7_iiiiiibS2_i --------------------------
	.section	.nv.info._Z23gemm_half_q_half_kernelILi1ELi38ELb1ELb0ELi32EEvPK6__halfPKjS4_S2_PS0_iiiiPKtS7_iiiiiibS2_i,"",@"SHT_CUDA_INFO"
	.sectionflags	@""
	.align	4


	//----- nvinfo : EIATTR_CUDA_API_VERSION
	.align		4
        /*0000*/ 	.byte	0x04, 0x37
        /*0002*/ 	.short	(.L_4857 - .L_4856)
.L_4856:
        /*0004*/ 	.word	0x00000082


	//----- nvinfo : EIATTR_KPARAM_INFO
	.align		4
.L_4857:
        /*0008*/ 	.byte	0x04, 0x17
        /*000a*/ 	.short	(.L_4859 - .L_4858)
.L_4858:
        /*000c*/ 	.word	0x00000000
        /*0010*/ 	.short	0x0013
        /*0012*/ 	.short	0x0070
        /*0014*/ 	.byte	0x00, 0xf0, 0x11, 0x00


	//----- nvinfo : EIATTR_KPARAM_INFO
	.align		4
.L_4859:
        /*0018*/ 	.byte	0x04, 0x17
        /*001a*/ 	.short	(.L_4861 - .L_4860)
.L_4860:
        /*001c*/ 	.word	0x00000000
        /*0020*/ 	.short	0x0012
        /*0022*/ 	.short	0x0068
        /*0024*/ 	.byte	0x00, 0xf0, 0x21, 0x00


	//----- nvinfo : EIATTR_KPARAM_INFO
	.align		4
.L_4861:
        /*0028*/ 	.byte	0x04, 0x17
        /*002a*/ 	.short	(.L_4863 - .L_4862)
.L_4862:
        /*002c*/ 	.word	0x00000000
        /*0030*/ 	.short	0x0011
        /*0032*/ 	.short	0x0060
        /*0034*/ 	.byte	0x00, 0xf0, 0x05, 0x00


	//----- nvinfo : EIATTR_KPARAM_INFO
	.align		4
.L_4863:
        /*0038*/ 	.byte	0x04, 0x17
        /*003a*/ 	.short	(.L_4865 - .L_4864)
.L_4864:
        /*003c*/ 	.word	0x00000000
        /*0040*/ 	.short	0x0010
        /*0042*/ 	.short	0x005c
        /*0044*/ 	.byte	0x00, 0xf0, 0x11, 0x00


	//----- nvinfo : EIATTR_KPARAM_INFO
	.align		4
.L_4865:
        /*0048*/ 	.byte	0x04, 0x17
        /*004a*/ 	.short	(.L_4867 - .L_4866)
.L_4866:
        /*004c*/ 	.word	0x00000000
        /*0050*/ 	.short	0x000f
        /*0052*/ 	.short	0x0058
        /*0054*/ 	.byte	0x00, 0xf0, 0x11, 0x00


	//----- nvinfo : EIATTR_KPARAM_INFO
	.align		4
.L_4867:
        /*0058*/ 	.byte	0x04, 0x17
        /*005a*/ 	.short	(.L_4869 - .L_4868)
.L_4868:
        /*005c*/ 	.word	0x00000000
        /*0060*/ 	.short	0x000e
        /*0062*/ 	.short	0x0054
        /*0064*/ 	.byte	0x00, 0xf0, 0x11, 0x00


	//----- nvinfo : EIATTR_KPARAM_INFO
	.align		4
.L_4869:
        /*0068*/ 	.byte	0x04, 0x17
        /*006a*/ 	.short	(.L_4871 - .L_4870)
.L_4870:
        /*006c*/ 	.word	0x00000000
        /*0070*/ 	.short	0x000d
        /*0072*/ 	.short	0x0050
        /*0074*/ 	.byte	0x00, 0xf0, 0x11, 0x00


	//----- nvinfo : EIATTR_KPARAM_INFO
	.align		4
.L_4871:
        /*0078*/ 	.byte	0x04, 0x17
        /*007a*/ 	.short	(.L_4873 - .L_4872)
.L_4872:
        /*007c*/ 	.word	0x00000000
        /*0080*/ 	.short	0x000c
        /*0082*/ 	.short	0x004c
        /*0084*/ 	.byte	0x00, 0xf0, 0x11, 0x00


	//----- nvinfo : EIATTR_KPARAM_INFO
	.align		4
.L_4873:
        /*0088*/ 	.byte	0x04, 0x17
        /*008a*/ 	.short	(.L_4875 - .L_4874)
.L_4874:
        /*008c*/ 	.word	0x00000000
        /*0090*/ 	.short	0x000b
        /*0092*/ 	.short	0x0048
        /*0094*/ 	.byte	0x00, 0xf0, 0x11, 0x00


	//----- nvinfo : EIATTR_KPARAM_INFO
	.align		4
.L_4875:
        /*0098*/ 	.byte	0x04, 0x17
        /*009a*/ 	.short	(.L_4877 - .L_4876)
.L_4876:
        /*009c*/ 	.word	0x00000000
        /*00a0*/ 	.short	0x000a
        /*00a2*/ 	.short	0x0040
        /*00a4*/ 	.byte	0x00, 0xf0, 0x21, 0x00


	//----- nvinfo : EIATTR_KPARAM_INFO
	.align		4
.L_4877:
        /*00a8*/ 	.byte	0x04, 0x17
        /*00aa*/ 	.short	(.L_4879 - .L_4878)
.L_4878:
        /*00ac*/ 	.word	0x00000000
        /*00b0*/ 	.short	0x0009
        /*00b2*/ 	.short	0x0038
        /*00b4*/ 	.byte	0x00, 0xf0, 0x21, 0x00


	//----- nvinfo : EIATTR_KPARAM_INFO
	.align		4
.L_4879:
        /*00b8*/ 	.byte	0x04, 0x17
        /*00ba*/ 	.short	(.L_4881 - .L_4880)
.L_4880:
        /*00bc*/ 	.word	0x00000000
        /*00c0*/ 	.short	0x0008
        /*00c2*/ 	.short	0x0034
        /*00c4*/ 	.byte	0x00, 0xf0, 0x11, 0x00


	//----- nvinfo : EIATTR_KPARAM_INFO
	.align		4
.L_4881:
        /*00c8*/ 	.byte	0x04, 0x17
        /*00ca*/ 	.short	(.L_4883 - .L_4882)
.L_4882:
        /*00cc*/ 	.word	0x00000000
        /*00d0*/ 	.short	0x0007
        /*00d2*/ 	.short	0x0030
        /*00d4*/ 	.byte	0x00, 0xf0, 0x11, 0x00


	//----- nvinfo : EIATTR_KPARAM_INFO
	.align		4
.L_4883:
        /*00d8*/ 	.byte	0x04, 0x17
        /*00da*/ 	.short	(.L_4885 - .L_4884)
.L_4884:
        /*00dc*/ 	.word	0x00000000
        /*00e0*/ 	.short	0x0006
        /*00e2*/ 	.short	0x002c
        /*00e4*/ 	.byte	0x00, 0xf0, 0x11, 0x00


	//----- nvinfo : EIATTR_KPARAM_INFO
	.align		4
.L_4885:
        /*00e8*/ 	.byte	0x04, 0x17
        /*00ea*/ 	.short	(.L_4887 - .L_4886)
.L_4886:
        /*00ec*/ 	.word	0x00000000
        /*00f0*/ 	.short	0x0005
        /*00f2*/ 	.short	0x0028
        /*00f4*/ 	.byte	0x00, 0xf0, 0x11, 0x00


	//----- nvinfo : EIATTR_KPARAM_INFO
	.align		4
.L_4887:
        /*00f8*/ 	.byte	0x04, 0x17
        /*00fa*/ 	.short	(.L_4889 - .L_4888)
.L_4888:
        /*00fc*/ 	.word	0x00000000
        /*0100*/ 	.short	0x0004
        /*0102*/ 	.short	0x0020
        /*0104*/ 	.byte	0x00, 0xf0, 0x21, 0x00


	//----- nvinfo : EIATTR_KPARAM_INFO
	.align		4
.L_4889:
        /*0108*/ 	.byte	0x04, 0x17
        /*010a*/ 	.short	(.L_4891 - .L_4890)
.L_4890:
        /*010c*/ 	.word	0x00000000
        /*0110*/ 	.short	0x0003
        /*0112*/ 	.short	0x0018
        /*0114*/ 	.byte	0x00, 0xf0, 0x21, 0x00


	//----- nvinfo : EIATTR_KPARAM_INFO
	.align		4
.L_4891:
        /*0118*/ 	.byte	0x04, 0x17
        /*011a*/ 	.short	(.L_4893 - .L_4892)
.L_4892:
        /*011c*/ 	.word	0x00000000
        /*0120*/ 	.short	0x0002
        /*0122*/ 	.short	0x0010
        /*0124*/ 	.byte	0x00, 0xf0, 0x21, 0x00


	//----- nvinfo : EIATTR_KPARAM_INFO
	.align		4
.L_4893:
        /*0128*/ 	.byte	0x04, 0x17
        /*012a*/ 	.short	(.L_4895 - .L_4894)
.L_4894:
        /*012c*/ 	.word	0x00000000
        /*0130*/ 	.short	0x0001
        /*0132*/ 	.short	0x0008
        /*0134*/ 	.byte	0x00, 0xf0, 0x21, 0x00


	//----- nvinfo : EIATTR_KPARAM_INFO
	.align		4
.L_4895:
        /*0138*/ 	.byte	0x04, 0x17
        /*013a*/ 	.short	(.L_4897 - .L_4896)
.L_4896:
        /*013c*/ 	.word	0x00000000
        /*0140*/ 	.short	0x0000
        /*0142*/ 	.short	0x0000
        /*0144*/ 	.byte	0x00, 0xf0, 0x21, 0x00


	//----- nvinfo : EIATTR_SPARSE_MMA_MASK
	.align		4
.L_4897:
        /*0148*/ 	.byte	0x03, 0x50
        /*014a*/ 	.short	0x0000


	//----- nvinfo : EIATTR_MAXREG_COUNT
	.align		4
        /*014c*/ 	.byte	0x03, 0x1b
        /*014e*/ 	.short	0x00ff


	//----- nvinfo : EIATTR_NUM_BARRIERS
	.align		4
        /*0150*/ 	.byte	0x02, 0x4c
        /*0152*/ 	.byte	0x01
	.zero		1


	//----- nvinfo : EIATTR_MERCURY_ISA_VERSION
	.align		4
        /*0154*/ 	.byte	0x03, 0x5f
        /*0156*/ 	.short	0x0101


	//----- nvinfo : EIATTR_EXIT_INSTR_OFFSETS
	.align		4
        /*0158*/ 	.byte	0x04, 0x1c
        /*015a*/ 	.short	(.L_4899 - .L_4898)


	//   ....[0]....
.L_4898:
        /*015c*/ 	.word	0x000000b0


	//   ....[1]....
        /*0160*/ 	.word	0x00000360


	//   ....[2]....
        /*0164*/ 	.word	0x000042d0


	//   ....[3]....
        /*0168*/ 	.word	0x000044a0


	//   ....[4]....
        /*016c*/ 	.word	0x00004550


	//   ....[5]....
        /*0170*/ 	.word	0x00004590


	//----- nvinfo : EIATTR_CRS_STACK_SIZE
	.align		4
.L_4899:
        /*0174*/ 	.byte	0x04, 0x1e
        /*0176*/ 	.short	(.L_4901 - .L_4900)
.L_4900:
        /*0178*/ 	.word	0x00000000


	//----- nvinfo : EIATTR_CBANK_PARAM_SIZE
	.align		4
.L_4901:
        /*017c*/ 	.byte	0x03, 0x19
        /*017e*/ 	.short	0x0074


	//----- nvinfo : EIATTR_PARAM_CBANK
	.align		4
        /*0180*/ 	.byte	0x04, 0x0a
        /*0182*/ 	.short	(.L_4903 - .L_4902)
	.align		4
.L_4902:
        /*0184*/ 	.word	index@(.nv.constant0._Z23gemm_half_q_half_kernelILi1ELi38ELb1ELb0ELi32EEvPK6__halfPKjS4_S2_PS0_iiiiPKtS7_iiiiiibS2_i)
        /*0188*/ 	.short	0x0210
        /*018a*/ 	.short	0x0074


	//----- nvinfo : EIATTR_SW_WAR
	.align		4
.L_4903:
        /*018c*/ 	.byte	0x04, 0x36
        /*018e*/ 	.short	(.L_4905 - .L_4904)
.L_4904:
        /*0190*/ 	.word	0x00000008
.L_4905:


//--------------------- .nv.info._Z23gemm_half_q_half_kernelILi1ELi128ELb1ELb0ELi32EEvPK6__halfPKjS4_S2_PS0_iiiiPKtS7_iiiiiibS2_i --------------------------
	.section	.nv.info._Z23gemm_half_q_half_kernelILi1ELi128ELb1ELb0ELi32EEvPK6__halfPKjS4_S2_PS0_iiiiPKtS7_iiiiiibS2_i,"",@"SHT_CUDA_INFO"
	.sectionflags	@""
	.align	4


	//----- nvinfo : EIATTR_CUDA_API_VERSION
	.align		4
        /*0000*/ 	.byte	0x04, 0x37
        /*0002*/ 	.short	(.L_4907 - .L_4906)
.L_4906:
        /*0004*/ 	.word	0x00000082


	//----- nvinfo : EIATTR_KPARAM_INFO
	.align		4
.L_4907:
        /*0008*/ 	.byte	0x04, 0x17
        /*000a*/ 	.short	(.L_4909 - .L_4908)
.L_4908:
        /*000c*/ 	.word	0x00000000
        /*0010*/ 	.short	0x0013
        /*0012*/ 	.short	0x0070
        /*0014*/ 	.byte	0x00, 0xf0, 0x11, 0x00


	//----- nvinfo : EIATTR_KPARAM_INFO
	.align		4
.L_4909:
        /*0018*/ 	.byte	0x04, 0x17
        /*001a*/ 	.short	(.L_4911 - .L_4910)
.L_4910:
        /*001c*/ 	.word	0x00000000
        /*0020*/ 	.short	0x0012
        /*0022*/ 	.short	0x0068
        /*0024*/ 	.byte	0x00, 0xf0, 0x21, 0x00


	//----- nvinfo : EIATTR_KPARAM_INFO
	.align		4
.L_4911:
        /*0028*/ 	.byte	0x04, 0x17
        /*002a*/ 	.short	(.L_4913 - .L_4912)
.L_4912:
        /*002c*/ 	.word	0x00000000
        /*0030*/ 	.short	0x0011
        /*0032*/ 	.short	0x0060
        /*0034*/ 	.byte	0x00, 0xf0, 0x05, 0x00


	//----- nvinfo : EIATTR_KPARAM_INFO
	.align		4
.L_4913:
        /*0038*/ 	.byte	0x04, 0x17
        /*003a*/ 	.short	(.L_4915 - .L_4914)
.L_4914:
        /*003c*/ 	.word	0x00000000
        /*0040*/ 	.short	0x0010
        /*0042*/ 	.short	0x005c
        /*0044*/ 	.byte	0x00, 0xf0, 0x11, 0x00


	//----- nvinfo : EIATTR_KPARAM_INFO
	.align		4
.L_4915:
        /*0048*/ 	.byte	0x04, 0x17
        /*004a*/ 	.short	(.L_4917 - .L_4916)
.L_4916:
        /*004c*/ 	.word	0x00000000
        /*0050*/ 	.short	0x000f
        /*0052*/ 	.short	0x0058
        /*0054*/ 	.byte	0x00, 0xf0, 0x11, 0x00


	//----- nvinfo : EIATTR_KPARAM_INFO
	.align		4
.L_4917:
        /*0058*/ 	.byte	0x04, 0x17
        /*005a*/ 	.short	(.L_4919 - .L_4918)
.L_4918:
        /*005c*/ 	.word	0x00000000
        /*0060*/ 	.short	0x000e
        /*0062*/ 	.short	0x0054
        /*0064*/ 	.byte	0x00, 0xf0, 0x11, 0x00


	//----- nvinfo : EIATTR_KPARAM_INFO
	.align		4
.L_4919:
        /*0068*/ 	.byte	0x04, 0x17
        /*006a*/ 	.short	(.L_4921 - .L_4920)
.L_4920:
        /*006c*/ 	.word	0x00000000
        /*0070*/ 	.short	0x000d
        /*0072*/ 	.short	0x0050
        /*0074*/ 	.byte	0x00, 0xf0, 0x11, 0x00


	//----- nvinfo : EIATTR_KPARAM_INFO
	.align		4
.L_4921:
        /*0078*/ 	.byte	0x04, 0x17
        /*007a*/ 	.short	(.L_4923 - .L_4922)
.L_4922:
        /*007c*/ 	.word	0x00000000
        /*0080*/ 	.short	0x000c
        /*0082*/ 	.short	0x004c
        /*0084*/ 	.byte	0x00, 0xf0, 0x11, 0x00


	//----- nvinfo : EIATTR_KPARAM_INFO
	.align		4
.L_4923:
        /*0088*/ 	.byte	0x04, 0x17
        /*008a*/ 	.short	(.L_4925 - .L_4924)
.L_4924:
        /*008c*/ 	.word	0x00000000
        /*0090*/ 	.short	0x000b
        /*0092*/ 	.short	0x0048
        /*0094*/ 	.byte	0x00, 0xf0, 0x11, 0x00


	//----- nvinfo : EIATTR_KPARAM_INFO
	.align		4
.L_4925:
        /*0098*/ 	.byte	0x04, 0x17
        /*009a*/ 	.short	(.L_4927 - .L_4926)
.L_4926:
        /*009c*/ 	.word	0x00000000
        /*00a0*/ 	.short	0x000a
        /*00a2*/ 	.short	0x0040
        /*00a4*/ 	.byte	0x00, 0xf0, 0x21, 0x00


	//----- nvinfo : EIATTR_KPARAM_INFO
	.align		4
.L_4927:
        /*00a8*/ 	.byte	0x04, 0x17
        /*00aa*/ 	.short	(.L_4929 - .L_4928)
.L_4928:
        /*00ac*/ 	.word	0x00000000
        /*00b0*/ 	.short	0x0009
        /*00b2*/ 	.short	0x0038
        /*00b4*/ 	.byte	0x00, 0xf0, 0x21, 0x00


	//----- nvinfo : EIATTR_KPARAM_INFO
	.align		4
.L_4929:
        /*00b8*/ 	.byte	0x04, 0x17
        /*00ba*/ 	.short	(.L_4931 - .L_4930)
.L_4930:
        /*00bc*/ 	.word	0x00000000
        /*00c0*/ 	.short	0x0008
        /*00c2*/ 	.short	0x0034
        /*00c4*/ 	.byte	0x00, 0xf0, 0x11, 0x00


	//----- nvinfo : EIATTR_KPARAM_INFO
	.align		4
.L_4931:
        /*00c8*/ 	.byte	0x04, 0x17
        /*00ca*/ 	.short	(.L_4933 - .L_4932)
.L_4932:
        /*00cc*/ 	.word	0x00000000
        /*00d0*/ 	.short	0x0007
        /*00d2*/ 	.short	0x0030
        /*00d4*/ 	.byte	0x00, 0xf0, 0x11, 0x00


	//----- nvinfo : EIATTR_KPARAM_INFO
	.align		4
.L_4933:
        /*00d8*/ 	.byte	0x04, 0x17
        /*00da*/ 	.short	(.L_4935 - .L_4934)
.L_4934:
        /*00dc*/ 	.word	0x00000000
        /*00e0*/ 	.short	0x0006
        /*00e2*/ 	.short	0x002c
        /*00e4*/ 	.byte	0x00, 0xf0, 0x11, 0x00


	//----- nvinfo : EIATTR_KPARAM_INFO
	.align		4
.L_4935:
        /*00e8*/ 	.byte	0x04, 0x17
        /*00ea*/ 	.short	(.L_4937 - .L_4936)
.L_4936:
        /*00ec*/ 	.word	0x00000000
        /*00f0*/ 	.short	0x0005
        /*00f2*/ 	.short	0x0028
        /*00f4*/ 	.byte	0x00, 0xf0, 0x11, 0x00


	//----- nvinfo : EIATTR_KPARAM_INFO
	.align		4
.L_4937:
        /*00f8*/ 	.byte	0x04, 0x17
        /*00fa*/ 	.short	(.L_4939 - .L_4938)
.L_4938:
        /*00fc*/ 	.word	0x00000000
        /*0100*/ 	.short	0x0004
        /*0102*/ 	.short	0x0020
        /*0104*/ 	.byte	0x00, 0xf0, 0x21, 0x00


	//----- nvinfo : EIATTR_KPARAM_INFO
	.align		4
.L_4939:
        /*0108*/ 	.byte	0x04, 0x17
        /*010a*/ 	.short	(.L_4941 - .L_4940)
.L_4940:
        /*010c*/ 	.word	0x00000000
        /*0110*/ 	.short	0x0003
        /*0112*/ 	.short	0x0018
        /*0114*/ 	.byte	0x00, 0xf0, 0x21, 0x00


	//----- nvinfo : EIATTR_KPARAM_INFO
	.align		4
.L_4941:
        /*0118*/ 	.byte	0x04, 0x17
        /*011a*/ 	.short	(.L_4943 - .L_4942)
.L_4942:
        /*011c*/ 	.word	0x00000000
        /*0120*/ 	.short	0x0002
        /*0122*/ 	.short	0x0010
        /*0124*/ 	.byte	0x00, 0xf0, 0x21, 0x00


	//----- nvinfo : EIATTR_KPARAM_INFO
	.align		4
.L_4943:
        /*0128*/ 	.byte	0x04, 0x17
        /*012a*/ 	.short	(.L_4945 - .L_4944)
.L_4944:
        /*012c*/ 	.word	0x00000000
        /*0130*/ 	.short	0x0001
        /*0132*/ 	.short	0x0008
        /*0134*/ 	.byte	0x00, 0xf0, 0x21, 0x00


	//----- nvinfo : EIATTR_KPARAM_INFO
	.align		4
.L_4945:
        /*0138*/ 	.byte	0x04, 0x17
        /*013a*/ 	.short	(.L_4947 - .L_4946)
.L_4946:
        /*013c*/ 	.word	0x00000000
        /*0140*/ 	.short	0x0000
        /*0142*/ 	.short	0x0000
        /*0144*/ 	.byte	0x00, 0xf0, 0x21, 0x00


	//----- nvinfo : EIATTR_SPARSE_MMA_MASK
	.align		4
.L_4947:
        /*0148*/ 	.byte	0x03, 0x50
        /*014a*/ 	.short	0x0000


	//----- nvinfo : EIATTR_MAXREG_COUNT
	.align		4
        /*014c*/ 	.byte	0x03, 0x1b
        /*014e*/ 	.short	0x00ff


	//----- nvinfo : EIATTR_NUM_BARRIERS
	.align		4
        /*0150*/ 	.byte	0x02, 0x4c
        /*0152*/ 	.byte	0x01
	.zero		1


	//----- nvinfo : EIATTR_MERCURY_ISA_VERSION
	.align		4
        /*0154*/ 	.byte	0x03, 0x5f
        /*0156*/ 	.short	0x0101


	//----- nvinfo : EIATTR_EXIT_INSTR_OFFSETS
	.align		4
        /*0158*/ 	.byte	0x04, 0x1c
        /*015a*/ 	.short	(.L_4949 - .L_4948)


	//   ....[0]....
.L_4948:
        /*015c*/ 	.word	0x000000a0


	//   ....[1]....
        /*0160*/ 	.word	0x00000340


	//   ....[2]....
        /*0164*/ 	.word	0x00003ea0


	//   ....[3]....
        /*0168*/ 	.word	0x00004010


	//   ....[4]....
        /*016c*/ 	.word	0x000040c0


	//   ....[5]....
        /*0170*/ 	.word	0x00004100


	//----- nvinfo : EIATTR_CRS_STACK_SIZE
	.align		4
.L_4949:
        /*0174*/ 	.byte	0x04, 0x1e
        /*0176*/ 	.short	(.L_4951 - .L_4950)
.L_4950:
        /*0178*/ 	.word	0x00000000


	//----- nvinfo : EIATTR_CBANK_PARAM_SIZE
	.align		4
.L_4951:
        /*017c*/ 	.byte	0x03, 0x19
        /*017e*/ 	.short	0x0074


	//----- nvinfo : EIATTR_PARAM_CBANK
	.align		4
        /*0180*/ 	.byte	0x04, 0x0a
        /*0182*/ 	.short	(.L_4953 - .L_4952)
	.align		4
.L_4952:
        /*0184*/ 	.word	index@(.nv.constant0._Z23gemm_half_q_half_kernelILi1ELi128ELb1ELb0ELi32EEvPK6__halfPKjS4_S2_PS0_iiiiPKtS7_iiiiiibS2_i)
        /*0188*/ 	.short	0x0210
        /*018a*/ 	.short	0x0074


	//----- nvinfo : EIATTR_SW_WAR
	.align		4
.L_4953:
        /*018c*/ 	.byte	0x04, 0x36
        /*018e*/ 	.short	(.L_4955 - .L_4954)
.L_4954:
        /*0190*/ 	.word	0x00000008
.L_4955:


//--------------------- .nv.callgraph             --------------------------
	.section	.nv.callgraph,"",@"SHT_CUDA_CALLGRAPH"
	.align	4
	.sectionentsize	8
	.align		4
        /*0000*/ 	.word	0x00000000
	.align		4
        /*0004*/ 	.word	0xffffffff
	.align		4
        /*0008*/ 	.word	0x00000000
	.align		4
        /*000c*/ 	.word	0xfffffffe
	.align		4
        /*0010*/ 	.word	0x00000000
	.align		4
        /*0014*/ 	.word	0xfffffffd
	.align		4
        /*0018*/ 	.word	0x00000000
	.align		4
        /*001c*/ 	.word	0xfffffffc


//--------------------- .nv.constant4             --------------------------
	.section	.nv.constant4,"a",@progbits
	.align	8
	.align		8
.nv.constant4:
        /*0000*/ 	.dword	_ZN46_INTERNAL_4d3478bf_15_unit_exl2_2b_cu_fb7ad25d4cuda3std3__45__cpo5beginE
	.align		8
        /*0008*/ 	.dword	_ZN46_INTERNAL_4d3478bf_15_unit_exl2_2b_cu_fb7ad25d4cuda3std3__45__cpo3endE
	.align		8
        /*0010*/ 	.dword	_ZN46_INTERNAL_4d3478bf_15_unit_exl2_2b_cu_fb7ad25d4cuda3std3__45__cpo6cbeginE
	.align		8
        /*0018*/ 	.dword	_ZN46_INTERNAL_4d3478bf_15_unit_exl2_2b_cu_fb7ad25d4cuda3std3__45__cpo4cendE
	.align		8
        /*0020*/ 	.dword	_ZN46_INTERNAL_4d3478bf_15_unit_exl2_2b_cu_fb7ad25d4cuda3std3__45__cpo6rbeginE
	.align		8
        /*0028*/ 	.dword	_ZN46_INTERNAL_4d3478bf_15_unit_exl2_2b_cu_fb7ad25d4cuda3std3__45__cpo4rendE
	.align		8
        /*0030*/ 	.dword	_ZN46_INTERNAL_4d3478bf_15_unit_exl2_2b_cu_fb7ad25d4cuda3std3__45__cpo7crbeginE
	.align		8
        /*0038*/ 	.dword	_ZN46_INTERNAL_4d3478bf_15_unit_exl2_2b_cu_fb7ad25d4cuda3std3__45__cpo5crendE
	.align		8
        /*0040*/ 	.dword	_ZN46_INTERNAL_4d3478bf_15_unit_exl2_2b_cu_fb7ad25d4cuda3std3__448_GLOBAL__N__4d3478bf_15_unit_exl2_2b_cu_fb7ad25d6ignoreE
	.align		8
        /*0048*/ 	.dword	_ZN46_INTERNAL_4d3478bf_15_unit_exl2_2b_cu_fb7ad25d4cuda3std3__419piecewise_constructE
	.align		8
        /*0050*/ 	.dword	_ZN46_INTERNAL_4d3478bf_15_unit_exl2_2b_cu_fb7ad25d4cuda3std3__48in_placeE
	.align		8
        /*0058*/ 	.dword	_ZN46_INTERNAL_4d3478bf_15_unit_exl2_2b_cu_fb7ad25d4cuda3std3__420unreachable_sentinelE
	.align		8
        /*0060*/ 	.dword	_ZN46_INTERNAL_4d3478bf_15_unit_exl2_2b_cu_fb7ad25d4cuda3std6ranges3__45__cpo4swapE
	.align		8
        /*0068*/ 	.dword	_ZN46_INTERNAL_4d3478bf_15_unit_exl2_2b_cu_fb7ad25d4cuda3std6ranges3__45__cpo9iter_moveE
	.align		8
        /*0070*/ 	.dword	_ZN46_INTERNAL_4d3478bf_15_unit_exl2_2b_cu_fb7ad25d4cuda3std6ranges3__45__cpo5beginE
	.align		8
        /*0078*/ 	.dword	_ZN46_INTERNAL_4d3478bf_15_unit_exl2_2b_cu_fb7ad25d4cuda3std6ranges3__45__cpo3endE
	.align		8
        /*0080*/ 	.dword	_ZN46_INTERNAL_4d3478bf_15_unit_exl2_2b_cu_fb7ad25d4cuda3std6ranges3__45__cpo6cbeginE
	.align		8
        /*0088*/ 	.dword	_ZN46_INTERNAL_4d3478bf_15_unit_exl2_2b_cu_fb7ad25d4cuda3std6ranges3__45__cpo4cendE
	.align		8
        /*0090*/ 	.dword	_ZN46_INTERNAL_4d3478bf_15_unit_exl2_2b_cu_fb7ad25d4cuda3std6ranges3__45__cpo7advanceE
	.align		8
        /*0098*/ 	.dword	_ZN46_INTERNAL_4d3478bf_15_unit_exl2_2b_cu_fb7ad25d4cuda3std6ranges3__45__cpo9iter_swapE
	.align		8
        /*00a0*/ 	.dword	_ZN46_INTERNAL_4d3478bf_15_unit_exl2_2b_cu_fb7ad25d4cuda3std6ranges3__45__cpo4nextE
	.align		8
        /*00a8*/ 	.dword	_ZN46_INTERNAL_4d3478bf_15_unit_exl2_2b_cu_fb7ad25d4cuda3std6ranges3__45__cpo4prevE
	.align		8
        /*00b0*/ 	.dword	_ZN46_INTERNAL_4d3478bf_15_unit_exl2_2b_cu_fb7ad25d4cuda3std6ranges3__45__cpo4dataE
	.align		8
        /*00b8*/ 	.dword	_ZN46_INTERNAL_4d3478bf_15_unit_exl2_2b_cu_fb7ad25d4cuda3std6ranges3__45__cpo5cdataE
	.align		8
        /*00c0*/ 	.dword	_ZN46_INTERNAL_4d3478bf_15_unit_exl2_2b_cu_fb7ad25d4cuda3std6ranges3__45__cpo4sizeE
	.align		8
        /*00c8*/ 	.dword	_ZN46_INTERNAL_4d3478bf_15_unit_exl2_2b_cu_fb7ad25d4cuda3std6ranges3__45__cpo5ssizeE
	.align		8
        /*00d0*/ 	.dword	_ZN46_INTERNAL_4d3478bf_15_unit_exl2_2b_cu_fb7ad25d4cuda3std6ranges3__45__cpo8distanceE
	.align		8
        /*00d8*/ 	.dword	_ZN46_INTERNAL_4d3478bf_15_unit_exl2_2b_cu_fb7ad25d6thrust23THRUST_300001_SM_900_NS6system6detail10sequential3seqE


//--------------------- .text._Z23gemm_half_q_half_kernelILi4ELi190ELb1ELb0ELi64EEvPK6__halfPKjS4_S2_PS0_iiiiPKtS7_iiiiiibS2_i --------------------------
	.section	.text._Z23gemm_half_q_half_kernelILi4ELi190ELb1ELb0ELi64EEvPK6__halfPKjS4_S2_PS0_iiiiPKtS7_iiiiiibS2_i,"ax",@progbits
	.align	128
        .global         _Z23gemm_half_q_half_kernelILi4ELi190ELb1ELb0ELi64EEvPK6__halfPKjS4_S2_PS0_iiiiPKtS7_iiiiiibS2_i
        .type           _Z23gemm_half_q_half_kernelILi4ELi190ELb1ELb0ELi64EEvPK6__halfPKjS4_S2_PS0_iiiiPKtS7_iiiiiibS2_i,@function
        .size           _Z23gemm_half_q_half_kernelILi4ELi190ELb1ELb0ELi64EEvPK6__halfPKjS4_S2_PS0_iiiiPKtS7_iiiiiibS2_i,(.L_x_5184 - _Z23gemm_half_q_half_kernelILi4ELi190ELb1ELb0ELi64EEvPK6__halfPKjS4_S2_PS0_iiiiPKtS7_iiiiiibS2_i)
        .other          _Z23gemm_half_q_half_kernelILi4ELi190ELb1ELb0ELi64EEvPK6__halfPKjS4_S2_PS0_iiiiPKtS7_iiiiiibS2_i,@"STO_CUDA_ENTRY STV_DEFAULT"
_Z23gemm_half_q_half_kernelILi4ELi190ELb1ELb0ELi64EEvPK6__halfPKjS4_S2_PS0_iiiiPKtS7_iiiiiibS2_i:
.text._Z23gemm_half_q_half_kernelILi4ELi190ELb1ELb0ELi64EEvPK6__halfPKjS4_S2_PS0_iiiiPKtS7_iiiiiibS2_i:
[----:B------:R-:W0:Y:S01]  /*0000*/  LDC R1, c[0x0][0x28] ;  /* 0x00000a00ff017b82 */ /* 0x000e220000000800 */
[----:B------:R-:W1:Y:S07]  /*0010*/  S2R R2, SR_CTAID.Y ;  /* 0x0000000000027919 */ /* 0x000e6e0000002600 */
[----:B------:R-:W1:Y:S01]  /*0020*/  LDC R97, c[0x0][0x238] ;  /* 0x00008e00ff617b82 */ /* 0x000e620000000800 */
[----:B------:R-:W-:Y:S01]  /*0030*/  ULDC.64 UR6, c[0x0][0x208] ;  /* 0x0000820000067ab9 */ /* 0x000fe20000000a00 */
[----:B0-----:R-:W-:Y:S01]  /*0040*/  IADD3 R1, R1, -0x10, RZ ;  /* 0xfffffff001017810 */ /* 0x001fe20007ffe0ff */
[----:B------:R-:W0:Y:S01]  /*0050*/  S2R R4, SR_TID.X ;  /* 0x0000000000047919 */ /* 0x000e220000002100 */
[----:B------:R-:W-:-:S02]  /*0060*/  PRMT R93, RZ, 0x7610, R93 ;  /* 0x00007610ff5d7816 */ /* 0x000fc4000000005d */
[----:B------:R-:W-:Y:S01]  /*0070*/  PRMT R92, RZ, 0x7610, R92 ;  /* 0x00007610ff5c7816 */ /* 0x000fe2000000005c */
[----:B------:R-:W0:Y:S01]  /*0080*/  S2R R3, SR_CTAID.X ;  /* 0x0000000000037919 */ /* 0x000e220000002500 */
[----:B------:R-:W2:Y:S01]  /*0090*/  LDC R6, c[0x0][0x240] ;  /* 0x00009000ff067b82 */ /* 0x000ea20000000800 */
[----:B------:R-:W-:Y:S01]  /*00a0*/  PRMT R91, RZ, 0x7610, R91 ;  /* 0x00007610ff5b7816 */ /* 0x000fe2000000005b */
[----:B------:R-:W3:Y:S01]  /*00b0*/  S2R R0, SR_CTAID.Z ;  /* 0x0000000000007919 */ /* 0x000ee20000002700 */
[----:B------:R-:W-:Y:S01]  /*00c0*/  PRMT R90, RZ, 0x7610, R90 ;  /* 0x00007610ff5a7816 */ /* 0x000fe2000000005a */
[----:B-1----:R-:W-:-:S05]  /*00d0*/  IMAD R97, R2, -0x4, R97 ;  /* 0xfffffffc02617824 */ /* 0x002fca00078e0261 */
[C---:B------:R-:W-:Y:S02]  /*00e0*/  ISETP.GE.AND P1, PT, R97.reuse, 0x1, PT ;  /* 0x000000016100780c */ /* 0x040fe40003f26270 */
[----:B------:R-:W-:Y:S02]  /*00f0*/  VIMNMX R96, R97, 0x4, PT ;  /* 0x0000000461607848 */ /* 0x000fe40003fe0100 */
[----:B0-----:R-:W-:Y:S02]  /*0100*/  LEA R10, R3, R4, 0x6 ;  /* 0x00000004030a7211 */ /* 0x001fe400078e30ff */
[----:B------:R-:W-:Y:S02]  /*0110*/  PRMT R3, RZ, 0x7610, R3 ;  /* 0x00007610ff037816 */ /* 0x000fe40000000003 */
[----:B---3--:R-:W-:Y:S02]  /*0120*/  SHF.L.U32 R95, R0, 0x6, RZ ;  /* 0x00000006005f7819 */ /* 0x008fe400000006ff */
[----:B------:R-:W-:-:S02]  /*0130*/  SHF.L.U32 R10, R10, 0x2, RZ ;  /* 0x000000020a0a7819 */ /* 0x000fc400000006ff */
[----:B--2---:R-:W-:Y:S01]  /*0140*/  VIADDMNMX R94, R95, 0x40, R6, PT ;  /* 0x000000405f5e7846 */ /* 0x004fe20003800106 */
[----:B------:R-:W-:Y:S06]  /*0150*/  @!P1 BRA `(.L_x_0) ;  /* 0x0000000000709947 */ /* 0x000fec0003800000 */
[----:B------:R-:W0:Y:S02]  /*0160*/  LDC.64 R8, c[0x0][0x278] ;  /* 0x00009e00ff087b82 */ /* 0x000e240000000a00 */
[----:B0-----:R-:W2:Y:S01]  /*0170*/  LDG.E.U16 R92, desc[UR6][R8.64] ;  /* 0x00000006085c7981 */ /* 0x001ea2000c1e1500 */
[----:B------:R-:W-:Y:S02]  /*0180*/  ISETP.GE.AND P0, PT, R96, 0x2, PT ;  /* 0x000000026000780c */ /* 0x000fe40003f06270 */
[----:B--2---:R-:W-:-:S11]  /*0190*/  PRMT R3, R92, 0x7610, R3 ;  /* 0x000076105c037816 */ /* 0x004fd60000000003 */
[----:B------:R-:W-:Y:S05]  /*01a0*/  @!P0 BRA `(.L_x_0) ;  /* 0x00000000005c8947 */ /* 0x000fea0003800000 */
[----:B------:R-:W0:Y:S08]  /*01b0*/  LDC R11, c[0x0][0x280] ;  /* 0x0000a000ff0b7b82 */ /* 0x000e300000000800 */
[----:B------:R-:W1:Y:S01]  /*01c0*/  LDC.64 R8, c[0x0][0x278] ;  /* 0x00009e00ff087b82 */ /* 0x000e620000000a00 */
[----:B0-----:R-:W-:Y:S02]  /*01d0*/  SHF.R.S32.HI R5, RZ, 0x1f, R11 ;  /* 0x0000001fff057819 */ /* 0x001fe4000001140b */
[----:B------:R-:W-:-:S02]  /*01e0*/  SHF.L.U32 R13, R11, 0x1, RZ ;  /* 0x000000010b0d7819 */ /* 0x000fc400000006ff */
[----:B------:R-:W-:Y:S02]  /*01f0*/  SHF.L.U64.HI R7, R11, 0x1, R5 ;  /* 0x000000010b077819 */ /* 0x000fe40000010205 */
[----:B-1----:R-:W-:-:S04]  /*0200*/  IADD3 R8, P0, R13, R8, RZ ;  /* 0x000000080d087210 */ /* 0x002fc80007f1e0ff */
[----:B------:R-:W-:-:S05]  /*0210*/  IADD3.X R9, R7, R9, RZ, P0, !PT ;  /* 0x0000000907097210 */ /* 0x000fca00007fe4ff */
[----:B------:R-:W2:Y:S01]  /*0220*/  LDG.E.U16 R91, desc[UR6][R8.64] ;  /* 0x00000006085b7981 */ /* 0x000ea2000c1e1500 */
[----:B------:R-:W-:Y:S02]  /*0230*/  ISETP.NE.AND P0, PT, R96, 0x2, PT ;  /* 0x000000026000780c */ /* 0x000fe40003f05270 */
[----:B------:R-:W-:Y:S02]  /*0240*/  PRMT R90, RZ, 0x7610, R90 ;  /* 0x00007610ff5a7816 */ /* 0x000fe4000000005a */
[----:B--2---:R-:W-:-:S09]  /*0250*/  LOP3.LUT R3, R91, R92, RZ, 0xfc, !PT ;  /* 0x0000005c5b037212 */ /* 0x004fd200078efcff */
[----:B------:R-:W-:Y:S05]  /*0260*/  @!P0 BRA `(.L_x_0) ;  /* 0x00000000002c8947 */ /* 0x000fea0003800000 */
[----:B------:R-:W-:Y:S02]  /*0270*/  ISETP.GE.AND P0, PT, R96, 0x4, PT ;  /* 0x000000046000780c */ /* 0x000fe40003f06270 */
[----:B------:R-:W-:-:S04]  /*0280*/  IADD3 R12, P2, R8, R13, RZ ;  /* 0x0000000d080c7210 */ /* 0x000fc80007f5e0ff */
[----:B------:R-:W-:Y:S02]  /*0290*/  IADD3.X R13, R9, R7, RZ, P2, !PT ;  /* 0x00000007090d7210 */ /* 0x000fe400017fe4ff */
[----:B------:R-:W-:-:S03]  /*02a0*/  PRMT R90, RZ, 0x7610, R90 ;  /* 0x00007610ff5a7816 */ /* 0x000fc6000000005a */
[----:B------:R-:W2:Y:S02]  /*02b0*/  LDG.E.U16 R93, desc[UR6][R12.64] ;  /* 0x000000060c5d7981 */ /* 0x000ea4000c1e1500 */
[----:B------:R-:W-:-:S04]  /*02c0*/  @P0 LEA R8, P2, R11, R8, 0x2 ;  /* 0x000000080b080211 */ /* 0x000fc800078410ff */
[----:B------:R-:W-:-:S05]  /*02d0*/  @P0 LEA.HI.X R9, R11, R9, R5, 0x2, P2 ;  /* 0x000000090b090211 */ /* 0x000fca00010f1405 */
[----:B------:R-:W3:Y:S01]  /*02e0*/  @P0 LDG.E.U16 R90, desc[UR6][R8.64] ;  /* 0x00000006085a0981 */ /* 0x000ee2000c1e1500 */
[----:B--2---:R-:W-:-:S04]  /*02f0*/  LOP3.LUT R3, R93, R3, RZ, 0xfc, !PT ;  /* 0x000000035d037212 */ /* 0x004fc800078efcff */
[----:B---3--:R-:W-:-:S04]  /*0300*/  @P0 LOP3.LUT R5, R90, R3, RZ, 0xfc, !PT ;  /* 0x000000035a050212 */ /* 0x008fc800078efcff */
[----:B------:R-:W-:-:S07]  /*0310*/  @P0 PRMT R3, R5, 0x7610, R3 ;  /* 0x0000761005030816 */ /* 0x000fce0000000003 */
.L_x_0:
[----:B------:R-:W-:-:S04]  /*0320*/  PRMT R3, R3, 0x9910, RZ ;  /* 0x0000991003037816 */ /* 0x000fc800000000ff */
[----:B------:R-:W-:-:S13]  /*0330*/  ISETP.NE.AND P0, PT, R3, RZ, PT ;  /* 0x000000ff0300720c */ /* 0x000fda0003f05270 */
[----:B------:R-:W-:Y:S05]  /*0340*/  @!P0 EXIT ;  /* 0x000000000000894d */ /* 0x000fea0003800000 */
[----:B------:R-:W-:Y:S01]  /*0350*/  IADD3 R24, R95, R4, RZ ;  /* 0x000000045f187210 */ /* 0x000fe20007ffe0ff */
[----:B------:R-:W-:Y:S03]  /*0360*/  BSSY B0, `(.L_x_1) ;  /* 0x00000b4000007945 */ /* 0x000fe60003800000 */
[----:B------:R-:W-:-:S13]  /*0370*/  ISETP.GE.OR P0, PT, R24, R94, !P1 ;  /* 0x0000005e1800720c */ /* 0x000fda0004f06670 */
[----:B------:R-:W-:Y:S05]  /*0380*/  @P0 BRA `(.L_x_2) ;  /* 0x0000000800c40947 */ /* 0x000fea0003800000 */
[----:B------:R-:W-:Y:S01]  /*0390*/  ULDC.64 UR4, c[0x0][0x250] ;  /* 0x0000940000047ab9 */ /* 0x000fe20000000a00 */
[----:B------:R-:W-:Y:S02]  /*03a0*/  SHF.R.S32.HI R26, RZ, 0x1f, R24 ;  /* 0x0000001fff1a7819 */ /* 0x000fe40000011418 */
[----:B------:R-:W-:-:S04]  /*03b0*/  ISETP.NE.U32.AND P0, PT, RZ, UR4, PT ;  /* 0x00000004ff007c0c */ /* 0x000fc8000bf05070 */
[----:B------:R-:W-:-:S13]  /*03c0*/  ISETP.NE.AND.EX P0, PT, RZ, UR5, PT, P0 ;  /* 0x00000005ff007c0c */ /* 0x000fda000bf05300 */
[----:B------:R-:W-:Y:S05]  /*03d0*/  @!P0 BRA `(.L_x_3) ;  /* 0x0000000400608947 */ /* 0x000fea0003800000 */
[----:B------:R-:W-:-:S04]  /*03e0*/  LEA R8, P0, R24, UR4, 0x1 ;  /* 0x0000000418087c11 */ /* 0x000fc8000f8008ff */
[----:B------:R-:W-:-:S05]  /*03f0*/  LEA.HI.X R9, R24, UR5, R26, 0x1, P0 ;  /* 0x0000000518097c11 */ /* 0x000fca00080f0c1a */
[----:B------:R0:W5:Y:S01]  /*0400*/  LDG.E.U16.CONSTANT R26, desc[UR6][R8.64] ;  /* 0x00000006081a7981 */ /* 0x000162000c1e9500 */
[----:B------:R-:W-:Y:S01]  /*0410*/  ISETP.GT.AND P2, PT, R96, 0x3, PT ;  /* 0x000000036000780c */ /* 0x000fe20003f44270 */
[----:B------:R-:W-:Y:S01]  /*0420*/  HFMA2.MMA R5, -RZ, RZ, 0, 0 ;  /* 0x00000000ff057435 */ /* 0x000fe200000001ff */
[----:B------:R-:W-:Y:S01]  /*0430*/  MOV R3, 0x400 ;  /* 0x0000040000037802 */ /* 0x000fe20000000f00 */
[----:B------:R-:W1:Y:S01]  /*0440*/  S2R R12, SR_CgaCtaId ;  /* 0x00000000000c7919 */ /* 0x000e620000008800 */
[----:B------:R-:W-:Y:S02]  /*0450*/  PLOP3.LUT P0, PT, PT, PT, PT, 0x80, 0x0 ;  /* 0x000000000000781c */ /* 0x000fe40003f0f070 */
[----:B-1----:R-:W-:-:S07]  /*0460*/  LEA R3, R12, R3, 0x18 ;  /* 0x000000030c037211 */ /* 0x002fce00078ec0ff */
[----:B0-----:R-:W-:Y:S05]  /*0470*/  @!P2 BRA `(.L_x_4) ;  /* 0x0000000000a0a947 */ /* 0x001fea0003800000 */
[----:B------:R-:W-:Y:S01]  /*0480*/  PLOP3.LUT P0, PT, PT, PT, PT, 0x8, 0x0 ;  /* 0x000000000000781c */ /* 0x000fe20003f0e170 */
[----:B------:R-:W-:Y:S01]  /*0490*/  ULDC.64 UR4, c[0x0][0x210] ;  /* 0x0000840000047ab9 */ /* 0x000fe20000000a00 */
[----:B------:R-:W-:-:S11]  /*04a0*/  IADD3 R18, R96, -0x3, RZ ;  /* 0xfffffffd60127810 */ /* 0x000fd60007ffe0ff */
.L_x_5:
[----:B0-----:R-:W-:-:S04]  /*04b0*/  LEA R7, R2, R5, 0x2 ;  /* 0x0000000502077211 */ /* 0x001fc800078e10ff */
[C---:B------:R-:W-:Y:S01]  /*04c0*/  IADD3 R9, R7.reuse, 0x1, RZ ;  /* 0x0000000107097810 */ /* 0x040fe20007ffe0ff */
[CC--:B------:R-:W-:Y:S01]  /*04d0*/  IMAD R8, R7.reuse, R6.reuse, RZ ;  /* 0x0000000607087224 */ /* 0x0c0fe200078e02ff */
[C---:B------:R-:W-:Y:S02]  /*04e0*/  IADD3 R11, R7.reuse, 0x2, RZ ;  /* 0x00000002070b7810 */ /* 0x040fe40007ffe0ff */
[----:B------:R-:W-:Y:S01]  /*04f0*/  IADD3 R13, R7, 0x3, RZ ;  /* 0x00000003070d7810 */ /* 0x000fe20007ffe0ff */
[----:B------:R-:W-:Y:S01]  /*0500*/  IMAD R7, R9, R6, RZ ;  /* 0x0000000609077224 */ /* 0x000fe200078e02ff */
[----:B-----5:R-:W-:Y:S01]  /*0510*/  IADD3 R12, P2, R26, R8, RZ ;  /* 0x000000081a0c7210 */ /* 0x020fe20007f5e0ff */
[-C--:B------:R-:W-:Y:S02]  /*0520*/  IMAD R11, R11, R6.reuse, RZ ;  /* 0x000000060b0b7224 */ /* 0x080fe400078e02ff */
[----:B------:R-:W-:Y:S01]  /*0530*/  IMAD R13, R13, R6, RZ ;  /* 0x000000060d0d7224 */ /* 0x000fe200078e02ff */
[----:B------:R-:W-:-:S02]  /*0540*/  LEA.HI.X.SX32 R9, R8, RZ, 0x1, P2 ;  /* 0x000000ff08097211 */ /* 0x000fc400010f0eff */
[----:B------:R-:W-:Y:S02]  /*0550*/  LEA R8, P2, R12, UR4, 0x1 ;  /* 0x000000040c087c11 */ /* 0x000fe4000f8408ff */
[C---:B------:R-:W-:Y:S02]  /*0560*/  IADD3 R19, P3, R26.reuse, R7, RZ ;  /* 0x000000071a137210 */ /* 0x040fe40007f7e0ff */
[C---:B------:R-:W-:Y:S02]  /*0570*/  IADD3 R15, P4, R26.reuse, R11, RZ ;  /* 0x0000000b1a0f7210 */ /* 0x040fe40007f9e0ff */
[----:B------:R-:W-:Y:S02]  /*0580*/  IADD3 R17, P5, R26, R13, RZ ;  /* 0x0000000d1a117210 */ /* 0x000fe40007fbe0ff */
[----:B------:R-:W-:Y:S02]  /*0590*/  LEA.HI.X R9, R12, UR5, R9, 0x1, P2 ;  /* 0x000000050c097c11 */ /* 0x000fe400090f0c09 */
[----:B------:R-:W-:-:S02]  /*05a0*/  LEA.HI.X.SX32 R24, R7, RZ, 0x1, P3 ;  /* 0x000000ff07187211 */ /* 0x000fc400018f0eff */
[----:B------:R-:W-:Y:S01]  /*05b0*/  LEA.HI.X.SX32 R22, R11, RZ, 0x1, P4 ;  /* 0x000000ff0b167211 */ /* 0x000fe200020f0eff */
[----:B------:R-:W2:Y:S01]  /*05c0*/  LDG.E.U16.CONSTANT R8, desc[UR6][R8.64] ;  /* 0x0000000608087981 */ /* 0x000ea2000c1e9500 */
[----:B------:R-:W-:Y:S02]  /*05d0*/  LEA.HI.X.SX32 R20, R13, RZ, 0x1, P5 ;  /* 0x000000ff0d147211 */ /* 0x000fe400028f0eff */
[----:B------:R-:W-:Y:S02]  /*05e0*/  LEA R12, P2, R19, UR4, 0x1 ;  /* 0x00000004130c7c11 */ /* 0x000fe4000f8408ff */
[----:B------:R-:W-:Y:S02]  /*05f0*/  LEA R14, P3, R15, UR4, 0x1 ;  /* 0x000000040f0e7c11 */ /* 0x000fe4000f8608ff */
[----:B------:R-:W-:Y:S02]  /*0600*/  LEA R16, P4, R17, UR4, 0x1 ;  /* 0x0000000411107c11 */ /* 0x000fe4000f8808ff */
[----:B------:R-:W-:-:S02]  /*0610*/  LEA.HI.X R13, R19, UR5, R24, 0x1, P2 ;  /* 0x00000005130d7c11 */ /* 0x000fc400090f0c18 */
[----:B------:R-:W-:Y:S02]  /*0620*/  LEA.HI.X R15, R15, UR5, R22, 0x1, P3 ;  /* 0x000000050f0f7c11 */ /* 0x000fe400098f0c16 */
[----:B------:R-:W-:Y:S01]  /*0630*/  LEA.HI.X R17, R17, UR5, R20, 0x1, P4 ;  /* 0x0000000511117c11 */ /* 0x000fe2000a0f0c14 */
[----:B------:R-:W3:Y:S04]  /*0640*/  LDG.E.U16.CONSTANT R12, desc[UR6][R12.64] ;  /* 0x000000060c0c7981 */ /* 0x000ee8000c1e9500 */
[----:B------:R-:W4:Y:S04]  /*0650*/  LDG.E.U16.CONSTANT R14, desc[UR6][R14.64] ;  /* 0x000000060e0e7981 */ /* 0x000f28000c1e9500 */
[----:B------:R-:W4:Y:S01]  /*0660*/  LDG.E.U16.CONSTANT R16, desc[UR6][R16.64] ;  /* 0x0000000610107981 */ /* 0x000f22000c1e9500 */
[----:B------:R-:W-:-:S04]  /*0670*/  LEA R7, R5, R3, 0x7 ;  /* 0x0000000305077211 */ /* 0x000fc800078e38ff */
[----:B------:R-:W-:Y:S02]  /*0680*/  LEA R7, R4, R7, 0x1 ;  /* 0x0000000704077211 */ /* 0x000fe400078e08ff */
[----:B------:R-:W-:-:S04]  /*0690*/  IADD3 R5, R5, 0x4, RZ ;  /* 0x0000000405057810 */ /* 0x000fc80007ffe0ff */
[----:B------:R-:W-:Y:S01]  /*06a0*/  ISETP.GE.AND P2, PT, R5, R18, PT ;  /* 0x000000120500720c */ /* 0x000fe20003f46270 */
[----:B--2---:R0:W-:Y:S04]  /*06b0*/  STS.U16 [R7], R8 ;  /* 0x0000000807007388 */ /* 0x0041e80000000400 */
[----:B---3--:R0:W-:Y:S04]  /*06c0*/  STS.U16 [R7+0x80], R12 ;  /* 0x0000800c07007388 */ /* 0x0081e80000000400 */
[----:B----4-:R0:W-:Y:S04]  /*06d0*/  STS.U16 [R7+0x100], R14 ;  /* 0x0001000e07007388 */ /* 0x0101e80000000400 */
[----:B------:R0:W-:Y:S01]  /*06e0*/  STS.U16 [R7+0x180], R16 ;  /* 0x0001801007007388 */ /* 0x0001e20000000400 */
[----:B------:R-:W-:Y:S05]  /*06f0*/  @!P2 BRA `(.L_x_5) ;  /* 0xfffffffc006ca947 */ /* 0x000fea000383ffff */
.L_x_4:
[----:B0-----:R-:W-:-:S04]  /*0700*/  IADD3 R7, R96, -R5, RZ ;  /* 0x8000000560077210 */ /* 0x001fc80007ffe0ff */
[----:B------:R-:W-:-:S13]  /*0710*/  ISETP.GT.AND P2, PT, R7, 0x1, PT ;  /* 0x000000010700780c */ /* 0x000fda0003f44270 */
[----:B------:R-:W-:Y:S05]  /*0720*/  @!P2 BRA `(.L_x_6) ;  /* 0x000000000054a947 */ /* 0x000fea0003800000 */
[----:B------:R-:W-:Y:S01]  /*0730*/  LEA R7, R2, R5, 0x2 ;  /* 0x0000000502077211 */ /* 0x000fe200078e10ff */
[----:B------:R-:W-:-:S03]  /*0740*/  ULDC.64 UR4, c[0x0][0x210] ;  /* 0x0000840000047ab9 */ /* 0x000fc60000000a00 */
[C---:B------:R-:W-:Y:S01]  /*0750*/  IADD3 R9, R7.reuse, 0x1, RZ ;  /* 0x0000000107097810 */ /* 0x040fe20007ffe0ff */
[----:B------:R-:W-:-:S04]  /*0760*/  IMAD R7, R7, R6, RZ ;  /* 0x0000000607077224 */ /* 0x000fc800078e02ff */
[----:B------:R-:W-:Y:S01]  /*0770*/  IMAD R9, R9, R6, RZ ;  /* 0x0000000609097224 */ /* 0x000fe200078e02ff */
[----:B-----5:R-:W-:-:S04]  /*0780*/  IADD3 R13, P0, R26, R7, RZ ;  /* 0x000000071a0d7210 */ /* 0x020fc80007f1e0ff */
[----:B------:R-:W-:Y:S02]  /*0790*/  IADD3 R11, P2, R26, R9, RZ ;  /* 0x000000091a0b7210 */ /* 0x000fe40007f5e0ff */
[----:B------:R-:W-:Y:S02]  /*07a0*/  LEA.HI.X.SX32 R16, R7, RZ, 0x1, P0 ;  /* 0x000000ff07107211 */ /* 0x000fe400000f0eff */
[----:B------:R-:W-:Y:S02]  /*07b0*/  LEA R8, P0, R13, UR4, 0x1 ;  /* 0x000000040d087c11 */ /* 0x000fe4000f8008ff */
[----:B------:R-:W-:Y:S02]  /*07c0*/  LEA.HI.X.SX32 R14, R9, RZ, 0x1, P2 ;  /* 0x000000ff090e7211 */ /* 0x000fe400010f0eff */
[----:B------:R-:W-:Y:S02]  /*07d0*/  LEA R12, P2, R11, UR4, 0x1 ;  /* 0x000000040b0c7c11 */ /* 0x000fe4000f8408ff */
[----:B------:R-:W-:-:S02]  /*07e0*/  LEA.HI.X R9, R13, UR5, R16, 0x1, P0 ;  /* 0x000000050d097c11 */ /* 0x000fc400080f0c10 */
[----:B------:R-:W-:-:S03]  /*07f0*/  LEA.HI.X R13, R11, UR5, R14, 0x1, P2 ;  /* 0x000000050b0d7c11 */ /* 0x000fc600090f0c0e */
[----:B------:R-:W2:Y:S04]  /*0800*/  LDG.E.U16.CONSTANT R8, desc[UR6][R8.64] ;  /* 0x0000000608087981 */ /* 0x000ea8000c1e9500 */
[----:B------:R-:W3:Y:S01]  /*0810*/  LDG.E.U16.CONSTANT R12, desc[UR6][R12.64] ;  /* 0x000000060c0c7981 */ /* 0x000ee2000c1e9500 */
[C---:B------:R-:W-:Y:S02]  /*0820*/  LEA R7, R5.reuse, R3, 0x7 ;  /* 0x0000000305077211 */ /* 0x040fe400078e38ff */
[----:B------:R-:W-:Y:S02]  /*0830*/  PLOP3.LUT P0, PT, PT, PT, PT, 0x8, 0x0 ;  /* 0x000000000000781c */ /* 0x000fe40003f0e170 */
[----:B------:R-:W-:Y:S02]  /*0840*/  LEA R7, R4, R7, 0x1 ;  /* 0x0000000704077211 */ /* 0x000fe400078e08ff */
[----:B------:R-:W-:-:S03]  /*0850*/  IADD3 R5, R5, 0x2, RZ ;  /* 0x0000000205057810 */ /* 0x000fc60007ffe0ff */
[----:B--2---:R0:W-:Y:S04]  /*0860*/  STS.U16 [R7], R8 ;  /* 0x0000000807007388 */ /* 0x0041e80000000400 */
[----:B---3--:R0:W-:Y:S02]  /*0870*/  STS.U16 [R7+0x80], R12 ;  /* 0x0000800c07007388 */ /* 0x0081e40000000400 */
.L_x_6:
[----:B------:R-:W-:-:S13]  /*0880*/  ISETP.LT.OR P0, PT, R5, R96, P0 ;  /* 0x000000600500720c */ /* 0x000fda0000701670 */
[----:B------:R-:W-:Y:S05]  /*0890*/  @!P0 BRA `(.L_x_2) ;  /* 0x0000000400808947 */ /* 0x000fea0003800000 */
[----:B0-----:R-:W-:Y:S01]  /*08a0*/  LEA R7, R2, R5, 0x2 ;  /* 0x0000000502077211 */ /* 0x001fe200078e10ff */
[----:B------:R-:W-:-:S04]  /*08b0*/  ULDC.64 UR4, c[0x0][0x210] ;  /* 0x0000840000047ab9 */ /* 0x000fc80000000a00 */
[----:B------:R-:W-:-:S05]  /*08c0*/  IMAD R7, R7, R6, RZ ;  /* 0x0000000607077224 */ /* 0x000fca00078e02ff */
[----:B-----5:R-:W-:-:S04]  /*08d0*/  IADD3 R8, P0, R26, R7, RZ ;  /* 0x000000071a087210 */ /* 0x020fc80007f1e0ff */
[----:B------:R-:W-:Y:S02]  /*08e0*/  LEA.HI.X.SX32 R7, R7, RZ, 0x1, P0 ;  /* 0x000000ff07077211 */ /* 0x000fe400000f0eff */
[----:B------:R-:W-:-:S04]  /*08f0*/  LEA R6, P0, R8, UR4, 0x1 ;  /* 0x0000000408067c11 */ /* 0x000fc8000f8008ff */
[----:B------:R-:W-:-:S05]  /*0900*/  LEA.HI.X R7, R8, UR5, R7, 0x1, P0 ;  /* 0x0000000508077c11 */ /* 0x000fca00080f0c07 */
[----:B------:R-:W2:Y:S01]  /*0910*/  LDG.E.U16.CONSTANT R6, desc[UR6][R6.64] ;  /* 0x0000000606067981 */ /* 0x000ea2000c1e9500 */
[----:B------:R-:W-:-:S04]  /*0920*/  LEA R3, R5, R3, 0x7 ;  /* 0x0000000305037211 */ /* 0x000fc800078e38ff */
[----:B------:R-:W-:-:S05]  /*0930*/  LEA R3, R4, R3, 0x1 ;  /* 0x0000000304037211 */ /* 0x000fca00078e08ff */
[----:B--2---:R2:W-:Y:S01]  /*0940*/  STS.U16 [R3], R6 ;  /* 0x0000000603007388 */ /* 0x0045e20000000400 */
[----:B------:R-:W-:Y:S05]  /*0950*/  BRA `(.L_x_2) ;  /* 0x0000000400507947 */ /* 0x000fea0003800000 */
.L_x_3:
[----:B------:R-:W0:Y:S01]  /*0960*/  S2R R8, SR_CgaCtaId ;  /* 0x0000000000087919 */ /* 0x000e220000008800 */
[----:B------:R-:W-:Y:S02]  /*0970*/  ISETP.GT.AND P2, PT, R96, 0x3, PT ;  /* 0x000000036000780c */ /* 0x000fe40003f44270 */
[----:B------:R-:W-:Y:S02]  /*0980*/  MOV R3, 0x400 ;  /* 0x0000040000037802 */ /* 0x000fe40000000f00 */
[----:B------:R-:W-:Y:S02]  /*0990*/  PLOP3.LUT P0, PT, PT, PT, PT, 0x80, 0x0 ;  /* 0x000000000000781c */ /* 0x000fe40003f0f070 */
[----:B0-----:R-:W-:Y:S01]  /*09a0*/  LEA R28, R8, R3, 0x18 ;  /* 0x00000003081c7211 */ /* 0x001fe200078ec0ff */
[----:B------:R-:W-:-:S06]  /*09b0*/  HFMA2.MMA R3, -RZ, RZ, 0, 0 ;  /* 0x00000000ff037435 */ /* 0x000fcc00000001ff */
[----:B------:R-:W-:Y:S05]  /*09c0*/  @!P2 BRA `(.L_x_7) ;  /* 0x0000000000a0a947 */ /* 0x000fea0003800000 */
[----:B------:R-:W-:Y:S01]  /*09d0*/  PLOP3.LUT P0, PT, PT, PT, PT, 0x8, 0x0 ;  /* 0x000000000000781c */ /* 0x000fe20003f0e170 */
[----:B------:R-:W-:Y:S01]  /*09e0*/  ULDC.64 UR4, c[0x0][0x210] ;  /* 0x0000840000047ab9 */ /* 0x000fe20000000a00 */
[----:B------:R-:W-:-:S11]  /*09f0*/  IADD3 R30, R96, -0x3, RZ ;  /* 0xfffffffd601e7810 */ /* 0x000fd60007ffe0ff */
.L_x_8:
[----:B0-----:R-:W-:-:S04]  /*0a00*/  LEA R5, R2, R3, 0x2 ;  /* 0x0000000302057211 */ /* 0x001fc800078e10ff */
[C---:B------:R-:W-:Y:S01]  /*0a10*/  IADD3 R9, R5.reuse, 0x1, RZ ;  /* 0x0000000105097810 */ /* 0x040fe20007ffe0ff */
[CC--:B------:R-:W-:Y:S01]  /*0a20*/  IMAD R7, R5.reuse, R6.reuse, RZ ;  /* 0x0000000605077224 */ /* 0x0c0fe200078e02ff */
[C---:B------:R-:W-:Y:S02]  /*0a30*/  IADD3 R11, R5.reuse, 0x2, RZ ;  /* 0x00000002050b7810 */ /* 0x040fe40007ffe0ff */
[----:B------:R-:W-:Y:S01]  /*0a40*/  IADD3 R13, R5, 0x3, RZ ;  /* 0x00000003050d7810 */ /* 0x000fe20007ffe0ff */
[-C--:B------:R-:W-:Y:S01]  /*0a50*/  IMAD R5, R9, R6.reuse, RZ ;  /* 0x0000000609057224 */ /* 0x080fe200078e02ff */
[----:B------:R-:W-:Y:S01]  /*0a60*/  IADD3 R12, P2, R24, R7, RZ ;  /* 0x00000007180c7210 */ /* 0x000fe20007f5e0ff */
[-C--:B------:R-:W-:Y:S02]  /*0a70*/  IMAD R11, R11, R6.reuse, RZ ;  /* 0x000000060b0b7224 */ /* 0x080fe400078e02ff */
[----:B------:R-:W-:Y:S01]  /*0a80*/  IMAD R13, R13, R6, RZ ;  /* 0x000000060d0d7224 */ /* 0x000fe200078e02ff */
[----:B------:R-:W-:-:S02]  /*0a90*/  LEA.HI.X.SX32 R9, R7, R26, 0x1, P2 ;  /* 0x0000001a07097211 */ /* 0x000fc400010f0eff */
[----:B------:R-:W-:Y:S02]  /*0aa0*/  LEA R8, P2, R12, UR4, 0x1 ;  /* 0x000000040c087c11 */ /* 0x000fe4000f8408ff */
[C---:B------:R-:W-:Y:S02]  /*0ab0*/  IADD3 R17, P3, R24.reuse, R5, RZ ;  /* 0x0000000518117210 */ /* 0x040fe40007f7e0ff */
[C---:B------:R-:W-:Y:S02]  /*0ac0*/  IADD3 R15, P4, R24.reuse, R11, RZ ;  /* 0x0000000b180f7210 */ /* 0x040fe40007f9e0ff */
[----:B------:R-:W-:Y:S02]  /*0ad0*/  IADD3 R7, P5, R24, R13, RZ ;  /* 0x0000000d18077210 */ /* 0x000fe40007fbe0ff */
[----:B------:R-:W-:Y:S02]  /*0ae0*/  LEA.HI.X R9, R12, UR5, R9, 0x1, P2 ;  /* 0x000000050c097c11 */ /* 0x000fe400090f0c09 */
[----:B------:R-:W-:-:S02]  /*0af0*/  LEA.HI.X.SX32 R22, R5, R26, 0x1, P3 ;  /* 0x0000001a05167211 */ /* 0x000fc400018f0eff */
[-C--:B------:R-:W-:Y:S01]  /*0b00*/  LEA.HI.X.SX32 R20, R11, R26.reuse, 0x1, P4 ;  /* 0x0000001a0b147211 */ /* 0x080fe200020f0eff */
[----:B------:R-:W2:Y:S01]  /*0b10*/  LDG.E.U16.CONSTANT R8, desc[UR6][R8.64] ;  /* 0x0000000608087981 */ /* 0x000ea2000c1e9500 */
[----:B------:R-:W-:Y:S02]  /*0b20*/  LEA R12, P2, R17, UR4, 0x1 ;  /* 0x00000004110c7c11 */ /* 0x000fe4000f8408ff */
[----:B------:R-:W-:Y:S02]  /*0b30*/  LEA.HI.X.SX32 R18, R13, R26, 0x1, P5 ;  /* 0x0000001a0d127211 */ /* 0x000fe400028f0eff */
[----:B------:R-:W-:Y:S02]  /*0b40*/  LEA R14, P3, R15, UR4, 0x1 ;  /* 0x000000040f0e7c11 */ /* 0x000fe4000f8608ff */
[----:B------:R-:W-:Y:S02]  /*0b50*/  LEA R16, P4, R7, UR4, 0x1 ;  /* 0x0000000407107c11 */ /* 0x000fe4000f8808ff */
[----:B------:R-:W-:-:S02]  /*0b60*/  LEA.HI.X R13, R17, UR5, R22, 0x1, P2 ;  /* 0x00000005110d7c11 */ /* 0x000fc400090f0c16 */
[----:B------:R-:W-:Y:S02]  /*0b70*/  LEA.HI.X R15, R15, UR5, R20, 0x1, P3 ;  /* 0x000000050f0f7c11 */ /* 0x000fe400098f0c14 */
[----:B------:R-:W-:Y:S01]  /*0b80*/  LEA.HI.X R17, R7, UR5, R18, 0x1, P4 ;  /* 0x0000000507117c11 */ /* 0x000fe2000a0f0c12 */
[----:B------:R-:W3:Y:S04]  /*0b90*/  LDG.E.U16.CONSTANT R12, desc[UR6][R12.64] ;  /* 0x000000060c0c7981 */ /* 0x000ee8000c1e9500 */
[----:B------:R-:W4:Y:S04]  /*0ba0*/  LDG.E.U16.CONSTANT R14, desc[UR6][R14.64] ;  /* 0x000000060e0e7981 */ /* 0x000f28000c1e9500 */
[----:B------:R-:W5:Y:S01]  /*0bb0*/  LDG.E.U16.CONSTANT R16, desc[UR6][R16.64] ;  /* 0x0000000610107981 */ /* 0x000f62000c1e9500 */
[----:B------:R-:W-:-:S04]  /*0bc0*/  LEA R5, R3, R28, 0x7 ;  /* 0x0000001c03057211 */ /* 0x000fc800078e38ff */
[----:B------:R-:W-:Y:S02]  /*0bd0*/  LEA R5, R4, R5, 0x1 ;  /* 0x0000000504057211 */ /* 0x000fe400078e08ff */
[----:B------:R-:W-:-:S04]  /*0be0*/  IADD3 R3, R3, 0x4, RZ ;  /* 0x0000000403037810 */ /* 0x000fc80007ffe0ff */
[----:B------:R-:W-:Y:S01]  /*0bf0*/  ISETP.GE.AND P2, PT, R3, R30, PT ;  /* 0x0000001e0300720c */ /* 0x000fe20003f46270 */
[----:B--2---:R0:W-:Y:S04]  /*0c00*/  STS.U16 [R5], R8 ;  /* 0x0000000805007388 */ /* 0x0041e80000000400 */
[----:B---3--:R0:W-:Y:S04]  /*0c10*/  STS.U16 [R5+0x80], R12 ;  /* 0x0000800c05007388 */ /* 0x0081e80000000400 */
[----:B----4-:R0:W-:Y:S04]  /*0c20*/  STS.U16 [R5+0x100], R14 ;  /* 0x0001000e05007388 */ /* 0x0101e80000000400 */
[----:B-----5:R0:W-:Y:S01]  /*0c30*/  STS.U16 [R5+0x180], R16 ;  /* 0x0001801005007388 */ /* 0x0201e20000000400 */
[----:B------:R-:W-:Y:S05]  /*0c40*/  @!P2 BRA `(.L_x_8) ;  /* 0xfffffffc006ca947 */ /* 0x000fea000383ffff */
.L_x_7:
        /* <DEDUP_REMOVED lines=8> */
[----:B------:R-:W-:-:S04]  /*0cd0*/  IADD3 R9, P0, R24, R5, RZ ;  /* 0x0000000518097210 */ /* 0x000fc80007f1e0ff */
[----:B------:R-:W-:Y:S02]  /*0ce0*/  IADD3 R11, P2, R24, R7, RZ ;  /* 0x00000007180b7210 */ /* 0x000fe40007f5e0ff */
[-C--:B------:R-:W-:Y:S02]  /*0cf0*/  LEA.HI.X.SX32 R16, R5, R26.reuse, 0x1, P0 ;  /* 0x0000001a05107211 */ /* 0x080fe400000f0eff */
[----:B------:R-:W-:Y:S02]  /*0d00*/  LEA.HI.X.SX32 R14, R7, R26, 0x1, P2 ;  /* 0x0000001a070e7211 */ /* 0x000fe400010f0eff */
[----:B------:R-:W-:Y:S02]  /*0d10*/  LEA R8, P0, R9, UR4, 0x1 ;  /* 0x0000000409087c11 */ /* 0x000fe4000f8008ff */
        /* <DEDUP_REMOVED lines=11> */
.L_x_9:
[----:B------:R-:W-:-:S13]  /*0dd0*/  ISETP.LT.OR P0, PT, R3, R96, P0 ;  /* 0x000000600300720c */ /* 0x000fda0000701670 */
[----:B------:R-:W-:Y:S05]  /*0de0*/  @!P0 BRA `(.L_x_2) ;  /* 0x00000000002c8947 */ /* 0x000fea0003800000 */
[----:B0-----:R-:W-:Y:S01]  /*0df0*/  LEA R5, R2, R3, 0x2 ;  /* 0x0000000302057211 */ /* 0x001fe200078e10ff */
[----:B------:R-:W-:-:S04]  /*0e00*/  ULDC.64 UR4, c[0x0][0x210] ;  /* 0x0000840000047ab9 */ /* 0x000fc80000000a00 */
[----:B------:R-:W-:-:S05]  /*0e10*/  IMAD R5, R5, R6, RZ ;  /* 0x0000000605057224 */ /* 0x000fca00078e02ff */
[----:B------:R-:W-:-:S04]  /*0e20*/  IADD3 R7, P0, R24, R5, RZ ;  /* 0x0000000518077210 */ /* 0x000fc80007f1e0ff */
[----:B------:R-:W-:Y:S02]  /*0e30*/  LEA.HI.X.SX32 R8, R5, R26, 0x1, P0 ;  /* 0x0000001a05087211 */ /* 0x000fe400000f0eff */
[----:B------:R-:W-:-:S04]  /*0e40*/  LEA R6, P0, R7, UR4, 0x1 ;  /* 0x0000000407067c11 */ /* 0x000fc8000f8008ff */
[----:B------:R-:W-:-:S05]  /*0e50*/  LEA.HI.X R7, R7, UR5, R8, 0x1, P0 ;  /* 0x0000000507077c11 */ /* 0x000fca00080f0c08 */
[----:B------:R-:W2:Y:S01]  /*0e60*/  LDG.E.U16.CONSTANT R6, desc[UR6][R6.64] ;  /* 0x0000000606067981 */ /* 0x000ea2000c1e9500 */
[----:B------:R-:W-:-:S04]  /*0e70*/  LEA R3, R3, R28, 0x7 ;  /* 0x0000001c03037211 */ /* 0x000fc800078e38ff */
[----:B------:R-:W-:-:S05]  /*0e80*/  LEA R3, R4, R3, 0x1 ;  /* 0x0000000304037211 */ /* 0x000fca00078e08ff */
[----:B--2---:R1:W-:Y:S02]  /*0e90*/  STS.U16 [R3], R6 ;  /* 0x0000000603007388 */ /* 0x0043e40000000400 */
.L_x_2:
[----:B------:R-:W-:Y:S05]  /*0ea0*/  BSYNC B0 ;  /* 0x0000000000007941 */ /* 0x000fea0003800000 */
.L_x_1:
[----:B------:R-:W-:Y:S02]  /*0eb0*/  ULDC UR4, c[0x0][0x23c] ;  /* 0x00008f0000047ab9 */ /* 0x000fe40000000800 */
[----:B------:R-:W-:-:S04]  /*0ec0*/  MOV R87, UR4 ;  /* 0x0000000400577c02 */ /* 0x000fc80008000f00 */
[----:B------:R-:W-:-:S13]  /*0ed0*/  ISETP.GE.AND P0, PT, R10, R87, PT ;  /* 0x000000570a00720c */ /* 0x000fda0003f06270 */
[----:B------:R-:W-:Y:S05]  /*0ee0*/  @P0 EXIT ;  /* 0x000000000000094d */ /* 0x000fea0003800000 */
[----:B-12---:R-:W1:Y:S02]  /*0ef0*/  LDC.U8 R3, c[0x0][0x270] ;  /* 0x00009c00ff037b82 */ /* 0x006e640000000000 */
[----:B-1----:R-:W-:-:S04]  /*0f00*/  PRMT R3, R3, 0x8880, RZ ;  /* 0x0000888003037816 */ /* 0x002fc800000000ff */
[----:B------:R-:W-:-:S04]  /*0f10*/  ISETP.NE.AND P0, PT, R3, RZ, PT ;  /* 0x000000ff0300720c */ /* 0x000fc80003f05270 */
[----:B------:R-:W-:-:S04]  /*0f20*/  ISETP.NE.OR P0, PT, R0, RZ, !P0 ;  /* 0x000000ff0000720c */ /* 0x000fc80004705670 */
[----:B------:R-:W-:-:S13]  /*0f30*/  ISETP.LT.OR P0, PT, R97, 0x1, P0 ;  /* 0x000000016100780c */ /* 0x000fda0000701670 */
[----:B------:R-:W-:Y:S05]  /*0f40*/  @P0 BRA `(.L_x_10) ;  /* 0x0000000000b80947 */ /* 0x000fea0003800000 */
[----:B------:R-:W-:Y:S01]  /*0f50*/  ISETP.GT.AND P2, PT, R96, 0x3, PT ;  /* 0x000000036000780c */ /* 0x000fe20003f44270 */
[----:B------:R-:W-:Y:S01]  /*0f60*/  HFMA2.MMA R3, -RZ, RZ, 0, 0 ;  /* 0x00000000ff037435 */ /* 0x000fe200000001ff */
[----:B------:R-:W-:-:S11]  /*0f70*/  PLOP3.LUT P0, PT, PT, PT, PT, 0x80, 0x0 ;  /* 0x000000000000781c */ /* 0x000fd60003f0f070 */
[----:B------:R-:W-:Y:S05]  /*0f80*/  @!P2 BRA `(.L_x_11) ;  /* 0x000000000058a947 */ /* 0x000fea0003800000 */
[----:B------:R-:W1:Y:S01]  /*0f90*/  LDC.64 R14, c[0x0][0x230] ;  /* 0x00008c00ff0e7b82 */ /* 0x000e620000000a00 */
[----:B------:R-:W-:Y:S02]  /*0fa0*/  PLOP3.LUT P0, PT, PT, PT, PT, 0x8, 0x0 ;  /* 0x000000000000781c */ /* 0x000fe40003f0e170 */
[----:B------:R-:W-:-:S11]  /*0fb0*/  IADD3 R16, R96, -0x3, RZ ;  /* 0xfffffffd60107810 */ /* 0x000fd60007ffe0ff */
.L_x_12:
[----:B--2---:R-:W-:Y:S02]  /*0fc0*/  LEA R4, R2, R3, 0x2 ;  /* 0x0000000302047211 */ /* 0x004fe400078e10ff */
[----:B------:R-:W-:Y:S02]  /*0fd0*/  IADD3 R3, R3, 0x4, RZ ;  /* 0x0000000403037810 */ /* 0x000fe40007ffe0ff */
[C---:B------:R-:W-:Y:S01]  /*0fe0*/  IADD3 R6, R4.reuse, 0x1, RZ ;  /* 0x0000000104067810 */ /* 0x040fe20007ffe0ff */
[CCC-:B0-----:R-:W-:Y:S01]  /*0ff0*/  IMAD R5, R4.reuse, R87.reuse, R10.reuse ;  /* 0x0000005704057224 */ /* 0x1c1fe200078e020a */
[C---:B------:R-:W-:Y:S02]  /*1000*/  IADD3 R8, R4.reuse, 0x2, RZ ;  /* 0x0000000204087810 */ /* 0x040fe40007ffe0ff */
[----:B------:R-:W-:Y:S01]  /*1010*/  IADD3 R11, R4, 0x3, RZ ;  /* 0x00000003040b7810 */ /* 0x000fe20007ffe0ff */
[-CC-:B------:R-:W-:Y:S01]  /*1020*/  IMAD R7, R6, R87.reuse, R10.reuse ;  /* 0x0000005706077224 */ /* 0x180fe200078e020a */
[----:B------:R-:W-:Y:S01]  /*1030*/  ISETP.GE.AND P2, PT, R3, R16, PT ;  /* 0x000000100300720c */ /* 0x000fe20003f46270 */
[----:B------:R-:W-:-:S02]  /*1040*/  IMAD R9, R8, R87, R10 ;  /* 0x0000005708097224 */ /* 0x000fc400078e020a */
[----:B------:R-:W-:Y:S02]  /*1050*/  IMAD R11, R11, R87, R10 ;  /* 0x000000570b0b7224 */ /* 0x000fe400078e020a */
[----:B-1----:R-:W-:-:S04]  /*1060*/  IMAD.WIDE R4, R5, 0x2, R14 ;  /* 0x0000000205047825 */ /* 0x002fc800078e020e */
[--C-:B------:R-:W-:Y:S01]  /*1070*/  IMAD.WIDE R6, R7, 0x2, R14.reuse ;  /* 0x0000000207067825 */ /* 0x100fe200078e020e */
[----:B------:R2:W-:Y:S03]  /*1080*/  STG.E.64 desc[UR6][R4.64], RZ ;  /* 0x000000ff04007986 */ /* 0x0005e6000c101b06 */
[--C-:B------:R-:W-:Y:S01]  /*1090*/  IMAD.WIDE R8, R9, 0x2, R14.reuse ;  /* 0x0000000209087825 */ /* 0x100fe200078e020e */
[----:B------:R2:W-:Y:S03]  /*10a0*/  STG.E.64 desc[UR6][R6.64], RZ ;  /* 0x000000ff06007986 */ /* 0x0005e6000c101b06 */
[----:B------:R-:W-:Y:S01]  /*10b0*/  IMAD.WIDE R12, R11, 0x2, R14 ;  /* 0x000000020b0c7825 */ /* 0x000fe200078e020e */
[----:B------:R2:W-:Y:S04]  /*10c0*/  STG.E.64 desc[UR6][R8.64], RZ ;  /* 0x000000ff08007986 */ /* 0x0005e8000c101b06 */
[----:B------:R2:W-:Y:S01]  /*10d0*/  STG.E.64 desc[UR6][R12.64], RZ ;  /* 0x000000ff0c007986 */ /* 0x0005e2000c101b06 */
[----:B------:R-:W-:Y:S05]  /*10e0*/  @!P2 BRA `(.L_x_12) ;  /* 0xfffffffc00b4a947 */ /* 0x000fea000383ffff */
.L_x_11:
[----:B--2---:R-:W-:-:S04]  /*10f0*/  IADD3 R4, R96, -R3, RZ ;  /* 0x8000000360047210 */ /* 0x004fc80007ffe0ff */
[----:B------:R-:W-:-:S13]  /*1100*/  ISETP.GT.AND P2, PT, R4, 0x1, PT ;  /* 0x000000010400780c */ /* 0x000fda0003f44270 */
[----:B------:R-:W-:Y:S05]  /*1110*/  @!P2 BRA `(.L_x_13) ;  /* 0x00000000002ca947 */ /* 0x000fea0003800000 */
[----:B0-----:R-:W0:Y:S01]  /*1120*/  LDC.64 R6, c[0x0][0x230] ;  /* 0x00008c00ff067b82 */ /* 0x001e220000000a00 */
[----:B------:R-:W-:Y:S02]  /*1130*/  LEA R4, R2, R3, 0x2 ;  /* 0x0000000302047211 */ /* 0x000fe400078e10ff */
[----:B------:R-:W-:Y:S02]  /*1140*/  PLOP3.LUT P0, PT, PT, PT, PT, 0x8, 0x0 ;  /* 0x000000000000781c */ /* 0x000fe40003f0e170 */
[C---:B------:R-:W-:Y:S01]  /*1150*/  IADD3 R8, R4.reuse, 0x1, RZ ;  /* 0x0000000104087810 */ /* 0x040fe20007ffe0ff */
[----:B------:R-:W-:Y:S01]  /*1160*/  IMAD R5, R4, R87, R10 ;  /* 0x0000005704057224 */ /* 0x000fe200078e020a */
[----:B------:R-:W-:-:S03]  /*1170*/  IADD3 R3, R3, 0x2, RZ ;  /* 0x0000000203037810 */ /* 0x000fc60007ffe0ff */
[----:B------:R-:W-:Y:S02]  /*1180*/  IMAD R9, R8, R87, R10 ;  /* 0x0000005708097224 */ /* 0x000fe400078e020a */
[----:B0-----:R-:W-:-:S04]  /*1190*/  IMAD.WIDE R4, R5, 0x2, R6 ;  /* 0x0000000205047825 */ /* 0x001fc800078e0206 */
[----:B------:R-:W-:Y:S01]  /*11a0*/  IMAD.WIDE R6, R9, 0x2, R6 ;  /* 0x0000000209067825 */ /* 0x000fe200078e0206 */
[----:B------:R1:W-:Y:S04]  /*11b0*/  STG.E.64 desc[UR6][R4.64], RZ ;  /* 0x000000ff04007986 */ /* 0x0003e8000c101b06 */
[----:B------:R1:W-:Y:S02]  /*11c0*/  STG.E.64 desc[UR6][R6.64], RZ ;  /* 0x000000ff06007986 */ /* 0x0003e4000c101b06 */
.L_x_13:
[----:B------:R-:W-:-:S13]  /*11d0*/  ISETP.LT.OR P0, PT, R3, R96, P0 ;  /* 0x000000600300720c */ /* 0x000fda0000701670 */
[----:B01----:R-:W0:Y:S01]  /*11e0*/  @P0 LDC.64 R4, c[0x0][0x230] ;  /* 0x00008c00ff040b82 */ /* 0x003e220000000a00 */
[----:B------:R-:W-:-:S05]  /*11f0*/  @P0 LEA R2, R2, R3, 0x2 ;  /* 0x0000000302020211 */ /* 0x000fca00078e10ff */
[----:B------:R-:W-:-:S04]  /*1200*/  @P0 IMAD R3, R2, R87, R10 ;  /* 0x0000005702030224 */ /* 0x000fc800078e020a */
[----:B0-----:R-:W-:-:S05]  /*1210*/  @P0 IMAD.WIDE R2, R3, 0x2, R4 ;  /* 0x0000000203020825 */ /* 0x001fca00078e0204 */
[----:B------:R1:W-:Y:S02]  /*1220*/  @P0 STG.E.64 desc[UR6][R2.64], RZ ;  /* 0x000000ff02000986 */ /* 0x0003e4000c101b06 */
.L_x_10:
[----:B0-----:R-:W0:Y:S01]  /*1230*/  LDC.64 R8, c[0x0][0x248] ;  /* 0x00009200ff087b82 */ /* 0x001e220000000a00 */
[----:B-1----:R-:W-:-:S05]  /*1240*/  SHF.L.U32 R3, R0, 0x7, RZ ;  /* 0x0000000700037819 */ /* 0x002fca00000006ff */
[----:B0-----:R-:W-:-:S05]  /*1250*/  IMAD.WIDE R2, R3, 0x2, R8 ;  /* 0x0000000203027825 */ /* 0x001fca00078e0208 */
[----:B------:R0:W5:Y:S01]  /*1260*/  LDG.E.U16.CONSTANT R88, desc[UR6][R2.64+0x2] ;  /* 0x0000020602587981 */ /* 0x000162000c1e9500 */
[----:B------:R-:W-:Y:S01]  /*1270*/  BAR.SYNC.DEFER_BLOCKING 0x0 ;  /* 0x0000000000007b1d */ /* 0x000fe20000010000 */
[----:B------:R-:W-:Y:S02]  /*1280*/  ISETP.GE.AND P0, PT, R95, R94, PT ;  /* 0x0000005e5f00720c */ /* 0x000fe40003f06270 */
[----:B------:R-:W-:-:S11]  /*1290*/  MOV R98, R1 ;  /* 0x0000000100627202 */ /* 0x000fd60000000f00 */
[----:B0-----:R-:W-:Y:S05]  /*12a0*/  @P0 BRA `(.L_x_14) ;  /* 0x0000000000d00947 */ /* 0x001fea0003800000 */
[----:B------:R0:W5:Y:S01]  /*12b0*/  LDG.E.U16.CONSTANT R0, desc[UR6][R2.64] ;  /* 0x0000000602007981 */ /* 0x000162000c1e9500 */
[----:B------:R-:W-:Y:S01]  /*12c0*/  SHF.R.S32.HI R5, RZ, 0x1f, R10 ;  /* 0x0000001fff057819 */ /* 0x000fe2000001140a */
[----:B------:R-:W-:Y:S01]  /*12d0*/  HFMA2.MMA R13, -RZ, RZ, 0, 0 ;  /* 0x00000000ff0d7435 */ /* 0x000fe200000001ff */
[----:B------:R-:W-:Y:S02]  /*12e0*/  SHF.L.U32 R4, R10, 0x2, RZ ;  /* 0x000000020a047819 */ /* 0x000fe400000006ff */
[----:B------:R-:W-:Y:S02]  /*12f0*/  LEA.HI R5, R5, R10, RZ, 0x3 ;  /* 0x0000000a05057211 */ /* 0x000fe400078f18ff */
[----:B------:R-:W-:Y:S02]  /*1300*/  MOV R15, R95 ;  /* 0x0000005f000f7202 */ /* 0x000fe40000000f00 */
[----:B------:R-:W-:Y:S02]  /*1310*/  LOP3.LUT R11, R4, 0x10, RZ, 0xc0, !PT ;  /* 0x00000010040b7812 */ /* 0x000fe400078ec0ff */
[----:B0-----:R-:W-:-:S07]  /*1320*/  SHF.R.S32.HI R12, RZ, 0x3, R5 ;  /* 0x00000003ff0c7819 */ /* 0x001fce0000011405 */
.L_x_15:
[----:B0-----:R-:W0:Y:S01]  /*1330*/  LDC.64 R2, c[0x0][0x220] ;  /* 0x00008800ff027b82 */ /* 0x001e220000000a00 */
[----:B-----5:R-:W-:-:S05]  /*1340*/  IADD3 R6, R0, R13, RZ ;  /* 0x0000000d00067210 */ /* 0x020fca0007ffe0ff */
[----:B------:R-:W-:-:S05]  /*1350*/  IMAD R4, R6, R87, RZ ;  /* 0x0000005706047224 */ /* 0x000fca00078e02ff */
[----:B------:R-:W-:-:S04]  /*1360*/  SHF.R.S32.HI R5, RZ, 0x1f, R4 ;  /* 0x0000001fff057819 */ /* 0x000fc80000011404 */
[----:B------:R-:W-:-:S04]  /*1370*/  LEA.HI R5, R5, R4, RZ, 0x3 ;  /* 0x0000000405057211 */ /* 0x000fc800078f18ff */
[----:B------:R-:W-:-:S05]  /*1380*/  LEA.HI.SX32 R5, R5, R12, 0x1d ;  /* 0x0000000c05057211 */ /* 0x000fca00078feaff */
[----:B0-----:R-:W-:Y:S02]  /*1390*/  IMAD.WIDE R2, R5, 0x4, R2 ;  /* 0x0000000405027825 */ /* 0x001fe400078e0202 */
[----:B------:R-:W0:Y:S04]  /*13a0*/  LDC.64 R4, c[0x0][0x228] ;  /* 0x00008a00ff047b82 */ /* 0x000e280000000a00 */
[----:B------:R-:W2:Y:S01]  /*13b0*/  LDG.E.CONSTANT R2, desc[UR6][R2.64] ;  /* 0x0000000602027981 */ /* 0x000ea2000c1e9900 */
[----:B------:R-:W-:Y:S01]  /*13c0*/  LEA R7, R15, 0x1, 0x1 ;  /* 0x000000010f077811 */ /* 0x000fe200078e08ff */
[----:B0-----:R-:W-:-:S04]  /*13d0*/  IMAD.WIDE R4, R6, 0x2, R4 ;  /* 0x0000000206047825 */ /* 0x001fc800078e0204 */
[----:B------:R-:W-:Y:S02]  /*13e0*/  IMAD.WIDE R6, R7, 0x2, R8 ;  /* 0x0000000207067825 */ /* 0x000fe400078e0208 */
[----:B------:R0:W3:Y:S04]  /*13f0*/  LDG.E.U16.CONSTANT R4, desc[UR6][R4.64] ;  /* 0x0000000604047981 */ /* 0x0000e8000c1e9500 */
[----:B------:R-:W4:Y:S01]  /*1400*/  LDG.E.U16.CONSTANT R6, desc[UR6][R6.64] ;  /* 0x0000000606067981 */ /* 0x000f22000c1e9500 */
[----:B--2---:R-:W-:-:S04]  /*1410*/  SHF.R.U32.HI R14, RZ, R11, R2 ;  /* 0x0000000bff0e7219 */ /* 0x004fc80000011602 */
[----:B------:R-:W-:Y:S02]  /*1420*/  LOP3.LUT R16, R14, 0xf, RZ, 0xc0, !PT ;  /* 0x0000000f0e107812 */ /* 0x000fe400078ec0ff */
[--C-:B------:R-:W-:Y:S02]  /*1430*/  SHF.R.U32.HI R17, RZ, 0x4, R14.reuse ;  /* 0x00000004ff117819 */ /* 0x100fe4000001160e */
[--C-:B------:R-:W-:Y:S02]  /*1440*/  SHF.R.U32.HI R2, RZ, 0xc, R14.reuse ;  /* 0x0000000cff027819 */ /* 0x100fe4000001160e */
[----:B------:R-:W-:Y:S02]  /*1450*/  SHF.R.U32.HI R14, RZ, 0x8, R14 ;  /* 0x00000008ff0e7819 */ /* 0x000fe4000001160e */
[----:B------:R-:W-:Y:S02]  /*1460*/  LOP3.LUT R17, R17, 0xf, RZ, 0xc0, !PT ;  /* 0x0000000f11117812 */ /* 0x000fe400078ec0ff */
[----:B------:R-:W-:-:S02]  /*1470*/  LOP3.LUT R2, R2, 0xf, RZ, 0xc0, !PT ;  /* 0x0000000f02027812 */ /* 0x000fc400078ec0ff */
[----:B------:R-:W-:Y:S02]  /*1480*/  LOP3.LUT R14, R14, 0xf, RZ, 0xc0, !PT ;  /* 0x0000000f0e0e7812 */ /* 0x000fe400078ec0ff */
[----:B------:R-:W-:Y:S02]  /*1490*/  IADD3 R16, R16, 0x1, RZ ;  /* 0x0000000110107810 */ /* 0x000fe40007ffe0ff */
[----:B------:R-:W-:Y:S02]  /*14a0*/  IADD3 R17, R17, 0x1, RZ ;  /* 0x0000000111117810 */ /* 0x000fe40007ffe0ff */
[----:B------:R-:W-:Y:S01]  /*14b0*/  IADD3 R2, R2, 0x1, RZ ;  /* 0x0000000102027810 */ /* 0x000fe20007ffe0ff */
[----:B------:R-:W-:Y:S01]  /*14c0*/  IMAD R16, R16, R16, RZ ;  /* 0x0000001010107224 */ /* 0x000fe200078e02ff */
[----:B------:R-:W-:Y:S01]  /*14d0*/  IADD3 R14, R14, 0x1, RZ ;  /* 0x000000010e0e7810 */ /* 0x000fe20007ffe0ff */
[----:B------:R-:W-:Y:S02]  /*14e0*/  IMAD R17, R17, R17, RZ ;  /* 0x0000001111117224 */ /* 0x000fe400078e02ff */
[----:B0-----:R-:W-:-:S02]  /*14f0*/  IMAD R5, R2, R2, RZ ;  /* 0x0000000202057224 */ /* 0x001fc400078e02ff */
[----:B------:R-:W-:Y:S01]  /*1500*/  IMAD R14, R14, R14, RZ ;  /* 0x0000000e0e0e7224 */ /* 0x000fe200078e02ff */
[----:B------:R-:W-:Y:S01]  /*1510*/  I2F.F16 R16, R16 ;  /* 0x0000001000107306 */ /* 0x000fe20000200c00 */
[----:B----4-:R-:W-:-:S04]  /*1520*/  IADD3 R15, R6, R15, RZ ;  /* 0x0000000f060f7210 */ /* 0x010fc80007ffe0ff */
[----:B------:R-:W-:-:S03]  /*1530*/  ISETP.GE.AND P2, PT, R15, R94, PT ;  /* 0x0000005e0f00720c */ /* 0x000fc60003f46270 */
[----:B------:R-:W0:Y:S08]  /*1540*/  I2F.F16 R17, R17 ;  /* 0x0000001100117306 */ /* 0x000e300000200c00 */
[----:B------:R-:W-:Y:S01]  /*1550*/  I2F.F16 R5, R5 ;  /* 0x0000000500057306 */ /* 0x000fe20000200c00 */
[----:B0-----:R-:W-:-:S07]  /*1560*/  PRMT R17, R16, 0x5410, R17 ;  /* 0x0000541010117816 */ /* 0x001fce0000000011 */
[----:B------:R-:W0:Y:S01]  /*1570*/  I2F.F16 R14, R14 ;  /* 0x0000000e000e7306 */ /* 0x000e220000200c00 */
[----:B---3--:R-:W-:Y:S01]  /*1580*/  HMUL2 R2, R17, R4.H0_H0 ;  /* 0x2000000411027232 */ /* 0x008fe20000000000 */
[----:B0-----:R-:W-:-:S05]  /*1590*/  PRMT R3, R14, 0x5410, R5 ;  /* 0x000054100e037816 */ /* 0x001fca0000000005 */
[----:B------:R-:W-:Y:S01]  /*15a0*/  HMUL2 R3, R3, R4.H0_H0 ;  /* 0x2000000403037232 */ /* 0x000fe20000000000 */
[C---:B------:R-:W-:Y:S02]  /*15b0*/  LEA R4, R13.reuse, R98, 0x3 ;  /* 0x000000620d047211 */ /* 0x040fe400078e18ff */
[----:B------:R-:W-:-:S03]  /*15c0*/  IADD3 R13, R13, 0x1, RZ ;  /* 0x000000010d0d7810 */ /* 0x000fc60007ffe0ff */
[----:B------:R0:W-:Y:S01]  /*15d0*/  STL.64 [R4], R2 ;  /* 0x0000000204007387 */ /* 0x0001e20000100a00 */
[----:B------:R-:W-:Y:S05]  /*15e0*/  @!P2 BRA `(.L_x_15) ;  /* 0xfffffffc0050a947 */ /* 0x000fea000383ffff */
.L_x_14:
[----:B------:R1:W5:Y:S01]  /*15f0*/  LDL.64 R84, [R1] ;  /* 0x0000000001547983 */ /* 0x0003620000100a00 */
[----:B0-----:R-:W0:Y:S01]  /*1600*/  LDC R2, c[0x0][0x25c] ;  /* 0x00009700ff027b82 */ /* 0x001e220000000800 */
[----:B------:R-:W-:Y:S01]  /*1610*/  ULDC UR8, c[0x0][0x258] ;  /* 0x0000960000087ab9 */ /* 0x000fe20000000800 */
[----:B------:R-:W-:Y:S01]  /*1620*/  ULDC UR4, c[0x0][0x260] ;  /* 0x0000980000047ab9 */ /* 0x000fe20000000800 */
[C---:B------:R-:W-:Y:S01]  /*1630*/  ISETP.GT.AND P2, PT, R95.reuse, UR8, PT ;  /* 0x000000085f007c0c */ /* 0x040fe2000bf44270 */
[----:B------:R-:W-:Y:S01]  /*1640*/  ULDC UR5, c[0x0][0x268] ;  /* 0x00009a0000057ab9 */ /* 0x000fe20000000800 */
[C---:B------:R-:W-:Y:S02]  /*1650*/  VIMNMX R0, R95.reuse, UR8, PT ;  /* 0x000000085f007c48 */ /* 0x040fe4000bfe0100 */
[----:B------:R-:W-:Y:S01]  /*1660*/  ISETP.GT.AND P4, PT, R95, UR4, PT ;  /* 0x000000045f007c0c */ /* 0x000fe2000bf84270 */
[----:B------:R-:W2:Y:S01]  /*1670*/  LDC R4, c[0x0][0x264] ;  /* 0x00009900ff047b82 */ /* 0x000ea20000000800 */
[----:B------:R-:W-:-:S02]  /*1680*/  SHF.R.S32.HI R3, RZ, 0x1f, R0 ;  /* 0x0000001fff037819 */ /* 0x000fc40000011400 */
[----:B------:R-:W-:Y:S02]  /*1690*/  ISETP.GT.AND P6, PT, R95, UR5, PT ;  /* 0x000000055f007c0c */ /* 0x000fe4000bfc4270 */
[----:B------:R-:W-:Y:S01]  /*16a0*/  LEA.HI R8, R3, R0, RZ, 0x5 ;  /* 0x0000000003087211 */ /* 0x000fe200078f28ff */
[----:B------:R-:W-:Y:S01]  /*16b0*/  HFMA2.MMA R0, -RZ, RZ, 0, 0 ;  /* 0x00000000ff007435 */ /* 0x000fe200000001ff */
[----:B------:R-:W-:Y:S02]  /*16c0*/  MOV R3, RZ ;  /* 0x000000ff00037202 */ /* 0x000fe40000000f00 */
[C---:B0-----:R-:W-:Y:S02]  /*16d0*/  ISETP.GT.AND P3, PT, R95.reuse, R2, PT ;  /* 0x000000025f00720c */ /* 0x041fe40003f64270 */
[----:B--2---:R-:W-:Y:S01]  /*16e0*/  ISETP.GT.AND P5, PT, R95, R4, PT ;  /* 0x000000045f00720c */ /* 0x004fe20003fa4270 */
[----:B-1----:R-:W-:-:S12]  /*16f0*/  @!P2 BRA `(.L_x_16) ;  /* 0x00000000001ca947 */ /* 0x002fd80003800000 */
[----:B------:R-:W0:Y:S02]  /*1700*/  LDC R6, c[0x0][0x25c] ;  /* 0x00009700ff067b82 */ /* 0x000e240000000800 */
[----:B0-----:R-:W-:-:S04]  /*1710*/  VIMNMX R3, R95, R6, PT ;  /* 0x000000065f037248 */ /* 0x001fc80003fe0100 */
[----:B------:R-:W-:-:S04]  /*1720*/  IADD3 R3, R3, -UR8, RZ ;  /* 0x8000000803037c10 */ /* 0x000fc8000fffe0ff */
[----:B------:R-:W-:-:S04]  /*1730*/  SHF.R.S32.HI R6, RZ, 0x1f, R3 ;  /* 0x0000001fff067819 */ /* 0x000fc80000011403 */
[----:B------:R-:W-:-:S04]  /*1740*/  LEA.HI R6, R6, R3, RZ, 0x5 ;  /* 0x0000000306067211 */ /* 0x000fc800078f28ff */
[----:B------:R-:W-:-:S05]  /*1750*/  SHF.R.S32.HI R6, RZ, 0x5, R6 ;  /* 0x00000005ff067819 */ /* 0x000fca0000011406 */
[----:B------:R-:W-:-:S07]  /*1760*/  IMAD R3, R6, 0x6, RZ ;  /* 0x0000000606037824 */ /* 0x000fce00078e02ff */
.L_x_16:
[----:B------:R-:W-:Y:S05]  /*1770*/  @!P3 BRA `(.L_x_17) ;  /* 0x00000000001cb947 */ /* 0x000fea0003800000 */
[----:B------:R-:W0:Y:S02]  /*1780*/  LDC R0, c[0x0][0x260] ;  /* 0x00009800ff007b82 */ /* 0x000e240000000800 */
[----:B0-----:R-:W-:-:S04]  /*1790*/  VIMNMX R5, R95, R0, PT ;  /* 0x000000005f057248 */ /* 0x001fc80003fe0100 */
[----:B------:R-:W-:-:S04]  /*17a0*/  IADD3 R5, R5, -R2, RZ ;  /* 0x8000000205057210 */ /* 0x000fc80007ffe0ff */
[----:B------:R-:W-:-:S04]  /*17b0*/  SHF.R.S32.HI R0, RZ, 0x1f, R5 ;  /* 0x0000001fff007819 */ /* 0x000fc80000011405 */
[----:B------:R-:W-:-:S04]  /*17c0*/  LEA.HI R0, R0, R5, RZ, 0x5 ;  /* 0x0000000500007211 */ /* 0x000fc800078f28ff */
[----:B------:R-:W-:-:S04]  /*17d0*/  SHF.R.S32.HI R0, RZ, 0x5, R0 ;  /* 0x00000005ff007819 */ /* 0x000fc80000011400 */
[----:B------:R-:W-:-:S07]  /*17e0*/  LEA R0, R0, R0, 0x2 ;  /* 0x0000000000007211 */ /* 0x000fce00078e10ff */
.L_x_17:
[----:B------:R-:W-:Y:S01]  /*17f0*/  HFMA2.MMA R2, -RZ, RZ, 0, 0 ;  /* 0x00000000ff027435 */ /* 0x000fe200000001ff */
[----:B------:R-:W-:Y:S01]  /*1800*/  MOV R5, RZ ;  /* 0x000000ff00057202 */ /* 0x000fe20000000f00 */
[----:B------:R-:W-:Y:S09]  /*1810*/  @!P4 BRA `(.L_x_18) ;  /* 0x00000000001cc947 */ /* 0x000ff20003800000 */
[----:B------:R-:W0:Y:S02]  /*1820*/  LDC R6, c[0x0][0x264] ;  /* 0x00009900ff067b82 */ /* 0x000e240000000800 */
[----:B0-----:R-:W-:-:S04]  /*1830*/  VIMNMX R5, R95, R6, PT ;  /* 0x000000065f057248 */ /* 0x001fc80003fe0100 */
[----:B------:R-:W-:-:S04]  /*1840*/  IADD3 R5, R5, -UR4, RZ ;  /* 0x8000000405057c10 */ /* 0x000fc8000fffe0ff */
[----:B------:R-:W-:-:S04]  /*1850*/  SHF.R.S32.HI R6, RZ, 0x1f, R5 ;  /* 0x0000001fff067819 */ /* 0x000fc80000011405 */
[----:B------:R-:W-:-:S04]  /*1860*/  LEA.HI R6, R6, R5, RZ, 0x5 ;  /* 0x0000000506067211 */ /* 0x000fc800078f28ff */
[----:B------:R-:W-:-:S04]  /*1870*/  SHF.R.S32.HI R6, RZ, 0x5, R6 ;  /* 0x00000005ff067819 */ /* 0x000fc80000011406 */
[----:B------:R-:W-:-:S07]  /*1880*/  SHF.L.U32 R5, R6, 0x2, RZ ;  /* 0x0000000206057819 */ /* 0x000fce00000006ff */
.L_x_18:
        /* <DEDUP_REMOVED lines=8> */
.L_x_19:
[----:B------:R-:W-:Y:S01]  /*1910*/  HFMA2.MMA R7, -RZ, RZ, 0, 0 ;  /* 0x00000000ff077435 */ /* 0x000fe200000001ff */
[----:B------:R-:W-:Y:S01]  /*1920*/  SHF.R.S32.HI R8, RZ, 0x5, R8 ;  /* 0x00000005ff087819 */ /* 0x000fe20000011408 */
        /* <DEDUP_REMOVED lines=8> */
.L_x_20:
[----:B------:R-:W-:Y:S01]  /*19b0*/  LEA R3, R8, R3, 0x3 ;  /* 0x0000000308037211 */ /* 0x000fe200078e18ff */
[----:B------:R-:W0:Y:S01]  /*19c0*/  S2UR UR5, SR_CgaCtaId ;  /* 0x00000000000579c3 */ /* 0x000e220000008800 */
[----:B------:R-:W-:Y:S01]  /*19d0*/  ISETP.GE.OR P0, PT, R95, UR8, P0 ;  /* 0x000000085f007c0c */ /* 0x000fe20008706670 */
[----:B------:R-:W-:Y:S01]  /*19e0*/  ULDC.64 UR10, c[0x0][0x218] ;  /* 0x00008600000a7ab9 */ /* 0x000fe20000000a00 */
[----:B------:R-:W-:Y:S01]  /*19f0*/  IADD3 R0, R5, R3, R0 ;  /* 0x0000000305007210 */ /* 0x000fe20007ffe000 */
[----:B------:R-:W-:Y:S01]  /*1a00*/  UMOV UR4, 0x400 ;  /* 0x0000040000047882 */ /* 0x000fe20000000000 */
[----:B-----5:R-:W-:Y:S02]  /*1a10*/  PRMT R86, R84, 0x7610, R84 ;  /* 0x0000761054567816 */ /* 0x020fe40000000054 */
[----:B------:R-:W-:Y:S02]  /*1a20*/  IADD3 R0, R7, R0, R2 ;  /* 0x0000000007007210 */ /* 0x000fe40007ffe002 */
[----:B------:R-:W-:-:S02]  /*1a30*/  MOV R89, RZ ;  /* 0x000000ff00597202 */ /* 0x000fc40000000f00 */
[----:B------:R-:W-:Y:S01]  /*1a40*/  PRMT R9, RZ, 0x5410, RZ ;  /* 0x00005410ff097816 */ /* 0x000fe200000000ff */
[----:B------:R-:W-:Y:S01]  /*1a50*/  IMAD R11, R0, R87, RZ ;  /* 0x00000057000b7224 */ /* 0x000fe200078e02ff */
[----:B------:R-:W-:Y:S02]  /*1a60*/  SHF.R.S32.HI R0, RZ, 0x1f, R10 ;  /* 0x0000001fff007819 */ /* 0x000fe4000001140a */
[----:B------:R-:W-:Y:S02]  /*1a70*/  PRMT R8, RZ, 0x5410, RZ ;  /* 0x00005410ff087816 */ /* 0x000fe400000000ff */
[----:B------:R-:W-:Y:S02]  /*1a80*/  SHF.R.S32.HI R13, RZ, 0x1f, R11 ;  /* 0x0000001fff0d7819 */ /* 0x000fe4000001140b */
[----:B------:R-:W-:Y:S02]  /*1a90*/  IADD3 R2, P2, R10, R11, RZ ;  /* 0x0000000b0a027210 */ /* 0x000fe40007f5e0ff */
[----:B------:R-:W-:-:S02]  /*1aa0*/  PRMT R7, RZ, 0x5410, RZ ;  /* 0x00005410ff077816 */ /* 0x000fc400000000ff */
[----:B------:R-:W-:Y:S01]  /*1ab0*/  IADD3.X R3, R13, R0, RZ, P2, !PT ;  /* 0x000000000d037210 */ /* 0x000fe200017fe4ff */
[----:B0-----:R-:W-:Y:S01]  /*1ac0*/  ULEA UR4, UR5, UR4, 0x18 ;  /* 0x0000000405047291 */ /* 0x001fe2000f8ec03f */
[C---:B------:R-:W-:Y:S02]  /*1ad0*/  LEA R14, P2, R2.reuse, UR10, 0x2 ;  /* 0x0000000a020e7c11 */ /* 0x040fe4000f8410ff */
[----:B------:R-:W-:Y:S02]  /*1ae0*/  PRMT R6, RZ, 0x5410, RZ ;  /* 0x00005410ff067816 */ /* 0x000fe400000000ff */
[----:B------:R-:W-:Y:S02]  /*1af0*/  LEA.HI.X R15, R2, UR11, R3, 0x2, P2 ;  /* 0x0000000b020f7c11 */ /* 0x000fe400090f1403 */
[----:B------:R-:W-:Y:S02]  /*1b00*/  PRMT R5, RZ, 0x5410, RZ ;  /* 0x00005410ff057816 */ /* 0x000fe400000000ff */
[----:B------:R-:W-:-:S02]  /*1b10*/  PRMT R4, RZ, 0x5410, RZ ;  /* 0x00005410ff047816 */ /* 0x000fc400000000ff */
[----:B------:R-:W-:Y:S02]  /*1b20*/  PRMT R3, RZ, 0x5410, RZ ;  /* 0x00005410ff037816 */ /* 0x000fe400000000ff */
[----:B------:R-:W-:Y:S02]  /*1b30*/  PRMT R2, RZ, 0x5410, RZ ;  /* 0x00005410ff027816 */ /* 0x000fe400000000ff */
[----:B------:R-:W-:Y:S01]  /*1b40*/  IADD3 R88, R95, R88, RZ ;  /* 0x000000585f587210 */ /* 0x000fe20007ffe0ff */
[----:B------:R-:W-:Y:S06]  /*1b50*/  @P0 BRA `(.L_x_21) ;  /* 0x0000007800cc0947 */ /* 0x000fec0003800000 */
[----:B------:R-:W-:Y:S01]  /*1b60*/  IADD3 R10, P0, P2, R10, R87, R11 ;  /* 0x000000570a0a7210 */ /* 0x000fe20007a1e00b */
[----:B------:R-:W-:Y:S01]  /*1b70*/  ULDC UR5, c[0x0][0x258] ;  /* 0x0000960000057ab9 */ /* 0x000fe20000000800 */
[----:B------:R-:W-:Y:S02]  /*1b80*/  SHF.R.S32.HI R87, RZ, 0x1f, R87 ;  /* 0x0000001fff577819 */ /* 0x000fe40000011457 */
[----:B------:R-:W-:Y:S02]  /*1b90*/  LEA R24, P3, R10, UR10, 0x2 ;  /* 0x0000000a0a187c11 */ /* 0x000fe4000f8610ff */
[----:B------:R-:W-:Y:S02]  /*1ba0*/  IADD3.X R87, R0, R87, R13, P0, P2 ;  /* 0x0000005700577210 */ /* 0x000fe400007e440d */
[----:B------:R-:W-:Y:S02]  /*1bb0*/  MOV R89, RZ ;  /* 0x000000ff00597202 */ /* 0x000fe40000000f00 */
[----:B------:R-:W-:-:S02]  /*1bc0*/  PRMT R9, RZ, 0x7610, R9 ;  /* 0x00007610ff097816 */ /* 0x000fc40000000009 */
[----:B------:R-:W-:-:S07]  /*1bd0*/  LEA.HI.X R25, R10, UR11, R87, 0x2, P3 ;  /* 0x0000000b0a197c11 */ /* 0x000fce00098f1457 */
.L_x_38:
[----:B------:R-:W-:-:S13]  /*1be0*/  ISETP.NE.AND P0, PT, R95, R88, PT ;  /* 0x000000585f00720c */ /* 0x000fda0003f05270 */
[----:B0-----:R-:W0:Y:S01]  /*1bf0*/  @!P0 LDC.64 R10, c[0x0][0x248] ;  /* 0x00009200ff0a8b82 */ /* 0x001e220000000a00 */
[----:B------:R-:W-:Y:S02]  /*1c00*/  @!P0 IADD3 R89, R89, 0x1, RZ ;  /* 0x0000000159598810 */ /* 0x000fe40007ffe0ff */
[----:B------:R-:W-:Y:S02]  /*1c10*/  @!P0 SHF.L.U32 R13, R95, 0x1, RZ ;  /* 0x000000015f0d8819 */ /* 0x000fe400000006ff */
[----:B------:R-:W-:-:S03]  /*1c20*/  @!P0 LEA R0, R89, R98, 0x3 ;  /* 0x0000006259008211 */ /* 0x000fc600078e18ff */
[----:B0-----:R-:W-:Y:S02]  /*1c30*/  @!P0 IMAD.WIDE R10, R13, 0x2, R10 ;  /* 0x000000020d0a8825 */ /* 0x001fe400078e020a */
[----:B------:R-:W2:Y:S04]  /*1c40*/  @!P0 LDL.64 R12, [R0] ;  /* 0x00000000000c8983 */ /* 0x000ea80000100a00 */
[----:B------:R-:W3:Y:S01]  /*1c50*/  @!P0 LDG.E.U16.CONSTANT R10, desc[UR6][R10.64+0x2] ;  /* 0x000002060a0a8981 */ /* 0x000ee2000c1e9500 */
[----:B--2---:R-:W-:Y:S02]  /*1c60*/  @!P0 PRMT R86, R12, 0x7610, R86 ;  /* 0x000076100c568816 */ /* 0x004fe40000000056 */
[----:B------:R-:W-:Y:S02]  /*1c70*/  @!P0 PRMT R85, R13, 0x7610, R85 ;  /* 0x000076100d558816 */ /* 0x000fe40000000055 */
[----:B---3--:R-:W-:-:S02]  /*1c80*/  @!P0 IADD3 R88, R10, R95, RZ ;  /* 0x0000005f0a588210 */ /* 0x008fc40007ffe0ff */
[----:B------:R-:W-:Y:S02]  /*1c90*/  @!P0 PRMT R86, R86, 0x7610, R12 ;  /* 0x0000761056568816 */ /* 0x000fe4000000000c */
[----:B------:R-:W-:Y:S01]  /*1ca0*/  @!P0 PRMT R85, R85, 0x7610, R13 ;  /* 0x0000761055558816 */ /* 0x000fe2000000000d */
[----:B------:R-:W-:Y:S06]  /*1cb0*/  @!P1 BRA `(.L_x_22) ;  /* 0x0000001c008c9947 */ /* 0x000fec0003800000 */
[----:B------:R-:W2:Y:S04]  /*1cc0*/  LDG.E.128.CONSTANT R16, desc[UR6][R14.64] ;  /* 0x000000060e107981 */ /* 0x000ea8000c1e9d00 */
[----:B------:R-:W3:Y:S01]  /*1cd0*/  LDG.E.128.CONSTANT R20, desc[UR6][R24.64] ;  /* 0x0000000618147981 */ /* 0x000ee2000c1e9d00 */
[----:B------:R-:W-:Y:S02]  /*1ce0*/  ISETP.GE.AND P2, PT, R96, 0x2, PT ;  /* 0x000000026000780c */ /* 0x000fe40003f46270 */
[----:B--2---:R-:W-:Y:S02]  /*1cf0*/  LOP3.LUT R10, R17, 0xff, RZ, 0xc0, !PT ;  /* 0x000000ff110a7812 */ /* 0x004fe400078ec0ff */
[----:B------:R-:W-:Y:S02]  /*1d00*/  LOP3.LUT R0, R16, 0xff, RZ, 0xc0, !PT ;  /* 0x000000ff10007812 */ /* 0x000fe400078ec0ff */
[----:B------:R-:W-:-:S02]  /*1d10*/  IADD3 R35, R10, -0x80, RZ ;  /* 0xffffff800a237810 */ /* 0x000fc40007ffe0ff */
[----:B------:R-:W-:Y:S02]  /*1d20*/  LOP3.LUT R10, R18, 0xff, RZ, 0xc0, !PT ;  /* 0x000000ff120a7812 */ /* 0x000fe400078ec0ff */
[----:B------:R-:W-:Y:S02]  /*1d30*/  IADD3 R0, R0, -0x80, RZ ;  /* 0xffffff8000007810 */ /* 0x000fe40007ffe0ff */
[----:B------:R-:W-:Y:S01]  /*1d40*/  IADD3 R36, R10, -0x80, RZ ;  /* 0xffffff800a247810 */ /* 0x000fe20007ffe0ff */
[----:B------:R-:W0:Y:S01]  /*1d50*/  I2F.F16 R35, R35 ;  /* 0x0000002300237306 */ /* 0x000e220000200c00 */
[----:B------:R-:W-:Y:S02]  /*1d60*/  LOP3.LUT R10, R19, 0xff, RZ, 0xc0, !PT ;  /* 0x000000ff130a7812 */ /* 0x000fe400078ec0ff */
[----:B---3--:R-:W-:Y:S02]  /*1d70*/  LOP3.LUT R11, R23, 0xff, RZ, 0xc0, !PT ;  /* 0x000000ff170b7812 */ /* 0x008fe400078ec0ff */
[----:B------:R-:W-:-:S02]  /*1d80*/  IADD3 R33, R10, -0x80, RZ ;  /* 0xffffff800a217810 */ /* 0x000fc40007ffe0ff */
[----:B------:R-:W-:Y:S01]  /*1d90*/  LOP3.LUT R10, R20, 0xff, RZ, 0xc0, !PT ;  /* 0x000000ff140a7812 */ /* 0x000fe200078ec0ff */
[----:B------:R1:W2:Y:S01]  /*1da0*/  I2F.F16 R34, R0 ;  /* 0x0000000000227306 */ /* 0x0002a20000200c00 */
[----:B------:R-:W-:Y:S02]  /*1db0*/  LEA.HI R28, R19, 0xffffff80, RZ, 0x8 ;  /* 0xffffff80131c7811 */ /* 0x000fe400078f40ff */
[----:B------:R-:W-:Y:S02]  /*1dc0*/  IADD3 R10, R10, -0x80, RZ ;  /* 0xffffff800a0a7810 */ /* 0x000fe40007ffe0ff */
[----:B------:R-:W-:Y:S02]  /*1dd0*/  IADD3 R11, R11, -0x80, RZ ;  /* 0xffffff800b0b7810 */ /* 0x000fe40007ffe0ff */
[----:B------:R-:W-:Y:S01]  /*1de0*/  SHF.R.U32.HI R12, RZ, 0x8, R19 ;  /* 0x00000008ff0c7819 */ /* 0x000fe20000011613 */
[----:B------:R3:W4:Y:S01]  /*1df0*/  I2F.F16 R37, R10 ;  /* 0x0000000a00257306 */ /* 0x0007220000200c00 */
[----:B-1----:R-:W-:-:S02]  /*1e00*/  LOP3.LUT R0, R21, 0xff, RZ, 0xc0, !PT ;  /* 0x000000ff15007812 */ /* 0x002fc400078ec0ff */
[----:B------:R-:W-:Y:S02]  /*1e10*/  SHF.R.U32.HI R19, RZ, 0x10, R19 ;  /* 0x00000010ff137819 */ /* 0x000fe40000011613 */
[----:B------:R-:W-:Y:S02]  /*1e20*/  IADD3 R38, R0, -0x80, RZ ;  /* 0xffffff8000267810 */ /* 0x000fe40007ffe0ff */
[----:B------:R-:W-:Y:S01]  /*1e30*/  LOP3.LUT R0, R22, 0xff, RZ, 0xc0, !PT ;  /* 0x000000ff16007812 */ /* 0x000fe200078ec0ff */
[----:B------:R1:W0:Y:S01]  /*1e40*/  I2F.F16 R40, R11 ;  /* 0x0000000b00287306 */ /* 0x0002220000200c00 */
[----:B---3--:R-:W-:Y:S02]  /*1e50*/  SHF.R.U32.HI R10, RZ, 0x8, R17 ;  /* 0x00000008ff0a7819 */ /* 0x008fe40000011611 */
[----:B------:R-:W-:Y:S02]  /*1e60*/  IADD3 R39, R0, -0x80, RZ ;  /* 0xffffff8000277810 */ /* 0x000fe40007ffe0ff */
[----:B------:R-:W-:-:S02]  /*1e70*/  LOP3.LUT R10, R10, 0xff, RZ, 0xc0, !PT ;  /* 0x000000ff0a0a7812 */ /* 0x000fc400078ec0ff */
[----:B------:R-:W-:Y:S01]  /*1e80*/  SHF.R.U32.HI R0, RZ, 0x8, R16 ;  /* 0x00000008ff007819 */ /* 0x000fe20000011610 */
[----:B------:R-:W3:Y:S01]  /*1e90*/  I2F.F16 R28, R28 ;  /* 0x0000001c001c7306 */ /* 0x000ee20000200c00 */
[----:B------:R-:W-:Y:S02]  /*1ea0*/  IADD3 R10, R10, -0x80, RZ ;  /* 0xffffff800a0a7810 */ /* 0x000fe40007ffe0ff */
[----:B------:R-:W-:Y:S02]  /*1eb0*/  LOP3.LUT R0, R0, 0xff, RZ, 0xc0, !PT ;  /* 0x000000ff00007812 */ /* 0x000fe400078ec0ff */
[----:B------:R-:W-:Y:S02]  /*1ec0*/  LEA.HI R27, R18, 0xffffff80, RZ, 0x8 ;  /* 0xffffff80121b7811 */ /* 0x000fe400078f40ff */
[----:B------:R-:W-:Y:S01]  /*1ed0*/  IADD3 R0, R0, -0x80, RZ ;  /* 0xffffff8000007810 */ /* 0x000fe20007ffe0ff */
[----:B------:R5:W0:Y:S01]  /*1ee0*/  I2F.F16 R43, R10 ;  /* 0x0000000a002b7306 */ /* 0x000a220000200c00 */
[----:B-1----:R-:W-:-:S02]  /*1ef0*/  SHF.R.U32.HI R11, RZ, 0x8, R18 ;  /* 0x00000008ff0b7819 */ /* 0x002fc40000011612 */
[----:B------:R-:W-:Y:S02]  /*1f00*/  SHF.R.U32.HI R18, RZ, 0x10, R18 ;  /* 0x00000010ff127819 */ /* 0x000fe40000011612 */
[----:B------:R-:W-:Y:S02]  /*1f10*/  LOP3.LUT R11, R11, 0xff, RZ, 0xc0, !PT ;  /* 0x000000ff0b0b7812 */ /* 0x000fe400078ec0ff */
[----:B------:R-:W-:Y:S01]  /*1f20*/  LOP3.LUT R12, R12, 0xff, RZ, 0xc0, !PT ;  /* 0x000000ff0c0c7812 */ /* 0x000fe200078ec0ff */
[----:B------:R1:W0:Y:S01]  /*1f30*/  I2F.F16 R41, R0 ;  /* 0x0000000000297306 */ /* 0x0002220000200c00 */
[----:B-----5:R-:W-:Y:S02]  /*1f40*/  LOP3.LUT R10, R19, 0xff, RZ, 0xc0, !PT ;  /* 0x000000ff130a7812 */ /* 0x020fe400078ec0ff */
[----:B------:R-:W-:Y:S02]  /*1f50*/  IADD3 R11, R11, -0x80, RZ ;  /* 0xffffff800b0b7810 */ /* 0x000fe40007ffe0ff */
[----:B------:R-:W-:-:S02]  /*1f60*/  IADD3 R46, R10, -0x80, RZ ;  /* 0xffffff800a2e7810 */ /* 0x000fc40007ffe0ff */
[----:B------:R-:W-:Y:S01]  /*1f70*/  SHF.R.U32.HI R10, RZ, 0x8, R21 ;  /* 0x00000008ff0a7819 */ /* 0x000fe20000011615 */
[----:B------:R-:W0:Y:S01]  /*1f80*/  I2F.F16 R27, R27 ;  /* 0x0000001b001b7306 */ /* 0x000e220000200c00 */
[----:B-1----:R-:W-:Y:S02]  /*1f90*/  LOP3.LUT R0, R18, 0xff, RZ, 0xc0, !PT ;  /* 0x000000ff12007812 */ /* 0x002fe400078ec0ff */
[----:B------:R-:W-:Y:S02]  /*1fa0*/  LOP3.LUT R10, R10, 0xff, RZ, 0xc0, !PT ;  /* 0x000000ff0a0a7812 */ /* 0x000fe400078ec0ff */
[----:B------:R-:W-:Y:S02]  /*1fb0*/  IADD3 R45, R0, -0x80, RZ ;  /* 0xffffff80002d7810 */ /* 0x000fe40007ffe0ff */
[----:B------:R-:W-:Y:S01]  /*1fc0*/  SHF.R.U32.HI R0, RZ, 0x8, R20 ;  /* 0x00000008ff007819 */ /* 0x000fe20000011614 */
[----:B------:R1:W0:Y:S01]  /*1fd0*/  I2F.F16 R18, R11 ;  /* 0x0000000b00127306 */ /* 0x0002220000200c00 */
[----:B------:R-:W-:-:S02]  /*1fe0*/  IADD3 R12, R12, -0x80, RZ ;  /* 0xffffff800c0c7810 */ /* 0x000fc40007ffe0ff */
[----:B------:R-:W-:Y:S02]  /*1ff0*/  IADD3 R10, R10, -0x80, RZ ;  /* 0xffffff800a0a7810 */ /* 0x000fe40007ffe0ff */
[----:B------:R-:W-:Y:S02]  /*2000*/  LOP3.LUT R0, R0, 0xff, RZ, 0xc0, !PT ;  /* 0x000000ff00007812 */ /* 0x000fe400078ec0ff */
[----:B------:R-:W-:Y:S01]  /*2010*/  LEA.HI R13, R16, 0xffffff80, RZ, 0x8 ;  /* 0xffffff80100d7811 */ /* 0x000fe200078f40ff */
[----:B------:R5:W0:Y:S01]  /*2020*/  I2F.F16 R19, R12 ;  /* 0x0000000c00137306 */ /* 0x000a220000200c00 */
[----:B------:R-:W-:Y:S02]  /*2030*/  LEA.HI R26, R17, 0xffffff80, RZ, 0x8 ;  /* 0xffffff80111a7811 */ /* 0x000fe400078f40ff */
[----:B------:R-:W-:Y:S02]  /*2040*/  LEA.HI R29, R20, 0xffffff80, RZ, 0x8 ;  /* 0xffffff80141d7811 */ /* 0x000fe400078f40ff */
[----:B------:R-:W-:-:S02]  /*2050*/  LEA.HI R30, R21, 0xffffff80, RZ, 0x8 ;  /* 0xffffff80151e7811 */ /* 0x000fc400078f40ff */
[----:B------:R-:W-:Y:S01]  /*2060*/  LEA.HI R31, R22, 0xffffff80, RZ, 0x8 ;  /* 0xffffff80161f7811 */ /* 0x000fe200078f40ff */
[----:B------:R2:W0:Y:S01]  /*2070*/  I2F.F16 R49, R10 ;  /* 0x0000000a00317306 */ /* 0x0004220000200c00 */
[----:B------:R-:W-:Y:S02]  /*2080*/  LEA.HI R32, R23, 0xffffff80, RZ, 0x8 ;  /* 0xffffff8017207811 */ /* 0x000fe400078f40ff */
[----:B------:R-:W-:Y:S02]  /*2090*/  IADD3 R0, R0, -0x80, RZ ;  /* 0xffffff8000007810 */ /* 0x000fe40007ffe0ff */
[----:B-1----:R-:W-:Y:S02]  /*20a0*/  SHF.R.U32.HI R11, RZ, 0x8, R22 ;  /* 0x00000008ff0b7819 */ /* 0x002fe40000011616 */
[----:B-----5:R-:W-:Y:S01]  /*20b0*/  SHF.R.U32.HI R12, RZ, 0x8, R23 ;  /* 0x00000008ff0c7819 */ /* 0x020fe20000011617 */
[----:B------:R1:W0:Y:S01]  /*20c0*/  I2F.F16 R47, R0 ;  /* 0x00000000002f7306 */ /* 0x0002220000200c00 */
[----:B--2---:R-:W-:-:S02]  /*20d0*/  PRMT R10, R92, 0x9910, RZ ;  /* 0x000099105c0a7816 */ /* 0x004fc400000000ff */
[----:B------:R-:W-:Y:S02]  /*20e0*/  SHF.R.U32.HI R16, RZ, 0x10, R16 ;  /* 0x00000010ff107819 */ /* 0x000fe40000011610 */
[----:B------:R-:W-:Y:S02]  /*20f0*/  SHF.R.U32.HI R17, RZ, 0x10, R17 ;  /* 0x00000010ff117819 */ /* 0x000fe40000011611 */
[----:B------:R-:W-:Y:S01]  /*2100*/  SHF.R.U32.HI R20, RZ, 0x10, R20 ;  /* 0x00000010ff147819 */ /* 0x000fe20000011614 */
[----:B------:R-:W2:Y:S01]  /*2110*/  I2F.F16 R13, R13 ;  /* 0x0000000d000d7306 */ /* 0x000ea20000200c00 */
[----:B------:R-:W-:Y:S02]  /*2120*/  SHF.R.U32.HI R21, RZ, 0x10, R21 ;  /* 0x00000010ff157819 */ /* 0x000fe40000011615 */
[----:B------:R-:W-:Y:S02]  /*2130*/  SHF.R.U32.HI R22, RZ, 0x10, R22 ;  /* 0x00000010ff167819 */ /* 0x000fe40000011616 */
[----:B------:R-:W-:-:S02]  /*2140*/  SHF.R.U32.HI R23, RZ, 0x10, R23 ;  /* 0x00000010ff177819 */ /* 0x000fc40000011617 */
[----:B------:R-:W-:Y:S01]  /*2150*/  ISETP.NE.AND P0, PT, R10, RZ, PT ;  /* 0x000000ff0a00720c */ /* 0x000fe20003f05270 */
[----:B------:R-:W0:Y:S01]  /*2160*/  I2F.F16 R26, R26 ;  /* 0x0000001a001a7306 */ /* 0x000e220000200c00 */
[----:B------:R-:W-:Y:S02]  /*2170*/  LOP3.LUT R16, R16, 0xff, RZ, 0xc0, !PT ;  /* 0x000000ff10107812 */ /* 0x000fe400078ec0ff */
[----:B------:R-:W-:Y:S02]  /*2180*/  LOP3.LUT R17, R17, 0xff, RZ, 0xc0, !PT ;  /* 0x000000ff11117812 */ /* 0x000fe400078ec0ff */
[----:B------:R-:W-:Y:S02]  /*2190*/  LOP3.LUT R20, R20, 0xff, RZ, 0xc0, !PT ;  /* 0x000000ff14147812 */ /* 0x000fe400078ec0ff */
[----:B------:R-:W-:Y:S01]  /*21a0*/  LOP3.LUT R21, R21, 0xff, RZ, 0xc0, !PT ;  /* 0x000000ff15157812 */ /* 0x000fe200078ec0ff */
[----:B------:R-:W0:Y:S01]  /*21b0*/  I2F.F16 R29, R29 ;  /* 0x0000001d001d7306 */ /* 0x000e220000200c00 */
[----:B------:R-:W-:-:S02]  /*21c0*/  LOP3.LUT R11, R11, 0xff, RZ, 0xc0, !PT ;  /* 0x000000ff0b0b7812 */ /* 0x000fc400078ec0ff */
[----:B-1----:R-:W-:Y:S02]  /*21d0*/  LOP3.LUT R0, R22, 0xff, RZ, 0xc0, !PT ;  /* 0x000000ff16007812 */ /* 0x002fe400078ec0ff */
[----:B------:R-:W-:Y:S02]  /*21e0*/  LOP3.LUT R12, R12, 0xff, RZ, 0xc0, !PT ;  /* 0x000000ff0c0c7812 */ /* 0x000fe400078ec0ff */
[----:B------:R-:W-:Y:S01]  /*21f0*/  LOP3.LUT R10, R23, 0xff, RZ, 0xc0, !PT ;  /* 0x000000ff170a7812 */ /* 0x000fe200078ec0ff */
[----:B------:R-:W1:Y:S01]  /*2200*/  I2F.F16 R30, R30 ;  /* 0x0000001e001e7306 */ /* 0x000e620000200c00 */
[----:B------:R-:W-:Y:S02]  /*2210*/  IADD3 R16, R16, -0x80, RZ ;  /* 0xffffff8010107810 */ /* 0x000fe40007ffe0ff */
[----:B------:R-:W-:Y:S02]  /*2220*/  IADD3 R17, R17, -0x80, RZ ;  /* 0xffffff8011117810 */ /* 0x000fe40007ffe0ff */
[----:B------:R-:W-:-:S02]  /*2230*/  IADD3 R20, R20, -0x80, RZ ;  /* 0xffffff8014147810 */ /* 0x000fc40007ffe0ff */
[----:B------:R-:W-:Y:S01]  /*2240*/  IADD3 R21, R21, -0x80, RZ ;  /* 0xffffff8015157810 */ /* 0x000fe20007ffe0ff */
[----:B------:R-:W0:Y:S01]  /*2250*/  I2F.F16 R31, R31 ;  /* 0x0000001f001f7306 */ /* 0x000e220000200c00 */
[----:B------:R-:W-:Y:S02]  /*2260*/  IADD3 R11, R11, -0x80, RZ ;  /* 0xffffff800b0b7810 */ /* 0x000fe40007ffe0ff */
[----:B------:R-:W-:Y:S02]  /*2270*/  IADD3 R0, R0, -0x80, RZ ;  /* 0xffffff8000007810 */ /* 0x000fe40007ffe0ff */
[----:B------:R-:W-:Y:S02]  /*2280*/  IADD3 R12, R12, -0x80, RZ ;  /* 0xffffff800c0c7810 */ /* 0x000fe40007ffe0ff */
[----:B------:R-:W-:Y:S01]  /*2290*/  IADD3 R10, R10, -0x80, RZ ;  /* 0xffffff800a0a7810 */ /* 0x000fe20007ffe0ff */
[----:B------:R-:W0:Y:S08]  /*22a0*/  I2F.F16 R32, R32 ;  /* 0x0000002000207306 */ /* 0x000e300000200c00 */
[----:B------:R-:W0:Y:S08]  /*22b0*/  I2F.F16 R36, R36 ;  /* 0x0000002400247306 */ /* 0x000e300000200c00 */
[----:B------:R-:W0:Y:S08]  /*22c0*/  I2F.F16 R33, R33 ;  /* 0x0000002100217306 */ /* 0x000e300000200c00 */
[----:B------:R-:W0:Y:S08]  /*22d0*/  I2F.F16 R38, R38 ;  /* 0x0000002600267306 */ /* 0x000e300000200c00 */
[----:B------:R-:W0:Y:S08]  /*22e0*/  I2F.F16 R39, R39 ;  /* 0x0000002700277306 */ /* 0x000e300000200c00 */
[----:B------:R0:W0:Y:S08]  /*22f0*/  I2F.F16 R42, R16 ;  /* 0x00000010002a7306 */ /* 0x0000300000200c00 */
[----:B------:R0:W0:Y:S08]  /*2300*/  I2F.F16 R44, R17 ;  /* 0x00000011002c7306 */ /* 0x0000300000200c00 */
[----:B------:R-:W0:Y:S08]  /*2310*/  I2F.F16 R45, R45 ;  /* 0x0000002d002d7306 */ /* 0x000e300000200c00 */
[----:B------:R-:W0:Y:S08]  /*2320*/  I2F.F16 R46, R46 ;  /* 0x0000002e002e7306 */ /* 0x000e300000200c00 */
[----:B------:R0:W0:Y:S08]  /*2330*/  I2F.F16 R48, R20 ;  /* 0x0000001400307306 */ /* 0x0000300000200c00 */
[----:B------:R0:W0:Y:S08]  /*2340*/  I2F.F16 R50, R21 ;  /* 0x0000001500327306 */ /* 0x0000300000200c00 */
[----:B------:R0:W0:Y:S08]  /*2350*/  I2F.F16 R22, R11 ;  /* 0x0000000b00167306 */ /* 0x0000300000200c00 */
[----:B------:R0:W0:Y:S08]  /*2360*/  I2F.F16 R51, R0 ;  /* 0x0000000000337306 */ /* 0x0000300000200c00 */
[----:B------:R0:W0:Y:S08]  /*2370*/  I2F.F16 R23, R12 ;  /* 0x0000000c00177306 */ /* 0x0000300000200c00 */
[----:B------:R0:W0:Y:S01]  /*2380*/  I2F.F16 R52, R10 ;  /* 0x0000000a00347306 */ /* 0x0000220000200c00 */
[----:B-1234-:R-:W-:Y:S05]  /*2390*/  @!P0 BRA `(.L_x_23) ;  /* 0x0000000400688947 */ /* 0x01efea0003800000 */
[----:B0-----:R-:W0:Y:S01]  /*23a0*/  LDS.64 R20, [UR4] ;  /* 0x00000004ff147984 */ /* 0x001e220008000a00 */
[----:B------:R-:W-:Y:S02]  /*23b0*/  HADD2.F32 R0, -RZ, R34.H0_H0 ;  /* 0x20000022ff007230 */ /* 0x000fe40000004100 */
[----:B------:R-:W-:Y:S01]  /*23c0*/  HADD2.F32 R56, -RZ, R35.H0_H0 ;  /* 0x20000023ff387230 */ /* 0x000fe20000004100 */
[----:B------:R-:W1:Y:S01]  /*23d0*/  LDS.64 R16, [UR4+0x8] ;  /* 0x00000804ff107984 */ /* 0x000e620008000a00 */
[----:B------:R-:W-:Y:S02]  /*23e0*/  HADD2.F32 R12, -RZ, R33.H0_H0 ;  /* 0x20000021ff0c7230 */ /* 0x000fe40000004100 */
[----:B------:R-:W-:Y:S02]  /*23f0*/  HADD2.F32 R10, -RZ, R36.H0_H0 ;  /* 0x20000024ff0a7230 */ /* 0x000fe40000004100 */
[----:B------:R-:W-:Y:S02]  /*2400*/  HADD2.F32 R58, -RZ, R43.H0_H0 ;  /* 0x2000002bff3a7230 */ /* 0x000fe40000004100 */
[----:B0-----:R-:W-:-:S02]  /*2410*/  HADD2.F32 R11, -RZ, R20.H0_H0 ;  /* 0x20000014ff0b7230 */ /* 0x001fc40000004100 */
[----:B------:R-:W-:Y:S02]  /*2420*/  HADD2.F32 R53, -RZ, R20.H1_H1 ;  /* 0x30000014ff357230 */ /* 0x000fe40000004100 */
[--C-:B------:R-:W-:Y:S02]  /*2430*/  HADD2.F32 R54, -RZ, R21.reuse.H0_H0 ;  /* 0x20000015ff367230 */ /* 0x100fe40000004100 */
[C---:B------:R-:W-:Y:S01]  /*2440*/  FFMA.FTZ R56, R11.reuse, R56, RZ ;  /* 0x000000380b387223 */ /* 0x040fe200000100ff */
[----:B------:R-:W-:Y:S02]  /*2450*/  HADD2.F32 R55, -RZ, R21.H1_H1 ;  /* 0x30000015ff377230 */ /* 0x000fe40000004100 */
[----:B------:R-:W-:Y:S01]  /*2460*/  FFMA.FTZ R21, R0, R11, RZ ;  /* 0x0000000b00157223 */ /* 0x000fe200000100ff */
[----:B------:R-:W-:Y:S02]  /*2470*/  HADD2.F32 R20, -RZ, R41.H0_H0 ;  /* 0x20000029ff147230 */ /* 0x000fe40000004100 */
[C---:B------:R-:W-:Y:S01]  /*2480*/  FFMA.FTZ R59, R11.reuse, R12, RZ ;  /* 0x0000000c0b3b7223 */ /* 0x040fe200000100ff */
[----:B------:R-:W-:Y:S01]  /*2490*/  FFMA.FTZ R60, R11, R10, RZ ;  /* 0x0000000a0b3c7223 */ /* 0x000fe200000100ff */
[----:B------:R-:W-:-:S02]  /*24a0*/  HADD2.F32 R12, -RZ, R19.H0_H0 ;  /* 0x20000013ff0c7230 */ /* 0x000fc40000004100 */
[----:B------:R-:W-:Y:S01]  /*24b0*/  FFMA.FTZ R20, R20, R53, R21 ;  /* 0x0000003514147223 */ /* 0x000fe20000010015 */
[----:B------:R-:W-:Y:S02]  /*24c0*/  HADD2.F32 R10, -RZ, R18.H0_H0 ;  /* 0x20000012ff0a7230 */ /* 0x000fe40000004100 */
[C---:B------:R-:W-:Y:S01]  /*24d0*/  FFMA.FTZ R21, R53.reuse, R58, R56 ;  /* 0x0000003a35157223 */ /* 0x040fe20000010038 */
[----:B------:R-:W-:Y:S02]  /*24e0*/  HADD2.F32 R0, -RZ, R44.H0_H0 ;  /* 0x2000002cff007230 */ /* 0x000fe40000004100 */
[C---:B------:R-:W-:Y:S01]  /*24f0*/  FFMA.FTZ R59, R53.reuse, R12, R59 ;  /* 0x0000000c353b7223 */ /* 0x040fe2000001003b */
[----:B------:R-:W-:Y:S02]  /*2500*/  HADD2.F32 R11, -RZ, R42.H0_H0 ;  /* 0x2000002aff0b7230 */ /* 0x000fe40000004100 */
[----:B------:R-:W-:Y:S01]  /*2510*/  FFMA.FTZ R57, R53, R10, R60 ;  /* 0x0000000a35397223 */ /* 0x000fe2000001003c */
[----:B------:R-:W-:-:S02]  /*2520*/  HADD2.F32 R56, -RZ, R45.H0_H0 ;  /* 0x2000002dff387230 */ /* 0x000fc40000004100 */
[C---:B------:R-:W-:Y:S01]  /*2530*/  FFMA.FTZ R12, R54.reuse, R0, R21 ;  /* 0x00000000360c7223 */ /* 0x040fe20000010015 */
[----:B------:R-:W-:Y:S02]  /*2540*/  HADD2.F32 R21, -RZ, R46.H0_H0 ;  /* 0x2000002eff157230 */ /* 0x000fe40000004100 */
[----:B------:R-:W-:Y:S01]  /*2550*/  FFMA.FTZ R11, R11, R54, R20 ;  /* 0x000000360b0b7223 */ /* 0x000fe20000010014 */
[----:B------:R-:W-:Y:S02]  /*2560*/  HADD2.F32 R0, -RZ, R13.H0_H0 ;  /* 0x2000000dff007230 */ /* 0x000fe40000004100 */
[C---:B------:R-:W-:Y:S01]  /*2570*/  FFMA.FTZ R57, R54.reuse, R56, R57 ;  /* 0x0000003836397223 */ /* 0x040fe20000010039 */
[----:B------:R-:W-:Y:S02]  /*2580*/  HADD2.F32 R10, -RZ, R26.H0_H0 ;  /* 0x2000001aff0a7230 */ /* 0x000fe40000004100 */
[----:B------:R-:W-:Y:S01]  /*2590*/  FFMA.FTZ R21, R54, R21, R59 ;  /* 0x0000001536157223 */ /* 0x000fe2000001003b */
[----:B------:R-:W-:-:S02]  /*25a0*/  HADD2.F32 R20, -RZ, R27.H0_H0 ;  /* 0x2000001bff147230 */ /* 0x000fc40000004100 */
[----:B------:R-:W-:Y:S01]  /*25b0*/  FFMA.FTZ R0, R0, R55, R11 ;  /* 0x0000003700007223 */ /* 0x000fe2000001000b */
[----:B------:R-:W-:Y:S02]  /*25c0*/  HADD2.F32 R56, -RZ, R28.H0_H0 ;  /* 0x2000001cff387230 */ /* 0x000fe40000004100 */
[C---:B------:R-:W-:Y:S01]  /*25d0*/  FFMA.FTZ R53, R55.reuse, R10, R12 ;  /* 0x0000000a37357223 */ /* 0x040fe2000001000c */
[--C-:B-1----:R-:W-:Y:S02]  /*25e0*/  HADD2.F32 R12, -RZ, R16.reuse.H0_H0 ;  /* 0x20000010ff0c7230 */ /* 0x102fe40000004100 */
[C---:B------:R-:W-:Y:S01]  /*25f0*/  FFMA.FTZ R57, R55.reuse, R20, R57 ;  /* 0x0000001437397223 */ /* 0x040fe20000010039 */
[----:B------:R-:W-:Y:S02]  /*2600*/  HADD2.F32 R11, -RZ, R37.H0_H0 ;  /* 0x20000025ff0b7230 */ /* 0x000fe40000004100 */
[----:B------:R-:W-:Y:S01]  /*2610*/  FFMA.FTZ R55, R55, R56, R21 ;  /* 0x0000003837377223 */ /* 0x000fe20000010015 */
[----:B------:R-:W-:-:S02]  /*2620*/  HADD2.F32 R21, -RZ, R16.H1_H1 ;  /* 0x30000010ff157230 */ /* 0x000fc40000004100 */
[----:B------:R-:W-:Y:S02]  /*2630*/  HADD2.F32 R20, -RZ, R38.H0_H0 ;  /* 0x20000026ff147230 */ /* 0x000fe40000004100 */
[----:B------:R-:W-:Y:S01]  /*2640*/  FFMA.FTZ R11, R11, R12, R0 ;  /* 0x0000000c0b0b7223 */ /* 0x000fe20000010000 */
[----:B------:R-:W-:Y:S02]  /*2650*/  HADD2.F32 R10, -RZ, R47.H0_H0 ;  /* 0x2000002fff0a7230 */ /* 0x000fe40000004100 */
[----:B------:R-:W-:Y:S02]  /*2660*/  HADD2.F32 R54, -RZ, R39.H0_H0 ;  /* 0x20000027ff367230 */ /* 0x000fe40000004100 */
[----:B------:R-:W-:Y:S01]  /*2670*/  FFMA.FTZ R20, R12, R20, R53 ;  /* 0x000000140c147223 */ /* 0x000fe20000010035 */
[----:B------:R-:W-:Y:S02]  /*2680*/  HADD2.F32 R56, -RZ, R40.H0_H0 ;  /* 0x20000028ff387230 */ /* 0x000fe40000004100 */
[----:B------:R-:W-:Y:S01]  /*2690*/  FFMA.FTZ R10, R10, R21, R11 ;  /* 0x000000150a0a7223 */ /* 0x000fe2000001000b */
[----:B------:R-:W-:-:S02]  /*26a0*/  HADD2.F32 R0, -RZ, R49.H0_H0 ;  /* 0x20000031ff007230 */ /* 0x000fc40000004100 */
[C---:B------:R-:W-:Y:S01]  /*26b0*/  FFMA.FTZ R57, R12.reuse, R54, R57 ;  /* 0x000000360c397223 */ /* 0x040fe20000010039 */
[----:B------:R-:W-:Y:S02]  /*26c0*/  HADD2.F32 R16, -RZ, R17.H0_H0 ;  /* 0x20000011ff107230 */ /* 0x000fe40000004100 */
[----:B------:R-:W-:Y:S01]  /*26d0*/  FFMA.FTZ R55, R12, R56, R55 ;  /* 0x000000380c377223 */ /* 0x000fe20000010037 */
[----:B------:R-:W-:Y:S02]  /*26e0*/  HADD2.F32 R11, -RZ, R48.H0_H0 ;  /* 0x20000030ff0b7230 */ /* 0x000fe40000004100 */
[----:B------:R-:W-:Y:S01]  /*26f0*/  FFMA.FTZ R53, R21, R0, R20 ;  /* 0x0000000015357223 */ /* 0x000fe20000010014 */
[----:B------:R-:W-:Y:S02]  /*2700*/  HADD2.F32 R56, -RZ, R23.H0_H0 ;  /* 0x20000017ff387230 */ /* 0x000fe40000004100 */
[----:B------:R-:W-:Y:S02]  /*2710*/  HADD2.F32 R12, -RZ, R50.H0_H0 ;  /* 0x20000032ff0c7230 */ /* 0x000fe40000004100 */
[----:B------:R-:W-:Y:S01]  /*2720*/  FFMA.FTZ R11, R11, R16, R10 ;  /* 0x000000100b0b7223 */ /* 0x000fe2000001000a */
[----:B------:R-:W-:-:S02]  /*2730*/  HADD2.F32 R54, -RZ, R22.H0_H0 ;  /* 0x20000016ff367230 */ /* 0x000fc40000004100 */
[C---:B------:R-:W-:Y:S01]  /*2740*/  FFMA.FTZ R55, R21.reuse, R56, R55 ;  /* 0x0000003815377223 */ /* 0x040fe20000010037 */
[----:B------:R-:W-:Y:S02]  /*2750*/  HADD2.F32 R17, -RZ, R17.H1_H1 ;  /* 0x30000011ff117230 */ /* 0x000fe40000004100 */
[----:B------:R-:W-:Y:S01]  /*2760*/  FFMA.FTZ R12, R16, R12, R53 ;  /* 0x0000000c100c7223 */ /* 0x000fe20000010035 */
[----:B------:R-:W-:Y:S02]  /*2770*/  HADD2.F32 R10, -RZ, R30.H0_H0 ;  /* 0x2000001eff0a7230 */ /* 0x000fe40000004100 */
[----:B------:R-:W-:Y:S01]  /*2780*/  FFMA.FTZ R57, R21, R54, R57 ;  /* 0x0000003615397223 */ /* 0x000fe20000010039 */
[----:B------:R-:W-:Y:S02]  /*2790*/  HADD2.F32 R0, -RZ, R29.H0_H0 ;  /* 0x2000001dff007230 */ /* 0x000fe40000004100 */
[----:B------:R-:W-:Y:S02]  /*27a0*/  HADD2.F32 R20, -RZ, R51.H0_H0 ;  /* 0x20000033ff147230 */ /* 0x000fe40000004100 */
[----:B------:R-:W-:Y:S01]  /*27b0*/  FFMA.FTZ R10, R17, R10, R12 ;  /* 0x0000000a110a7223 */ /* 0x000fe2000001000c */
[----:B------:R-:W-:-:S02]  /*27c0*/  HADD2.F32 R56, -RZ, R52.H0_H0 ;  /* 0x20000034ff387230 */ /* 0x000fc40000004100 */
[----:B------:R-:W-:Y:S01]  /*27d0*/  FFMA.FTZ R0, R0, R17, R11 ;  /* 0x0000001100007223 */ /* 0x000fe2000001000b */
[----:B------:R-:W-:Y:S02]  /*27e0*/  HADD2.F32 R54, -RZ, R31.H0_H0 ;  /* 0x2000001fff367230 */ /* 0x000fe40000004100 */
[C---:B------:R-:W-:Y:S01]  /*27f0*/  FFMA.FTZ R57, R16.reuse, R20, R57 ;  /* 0x0000001410397223 */ /* 0x040fe20000010039 */
[----:B------:R-:W-:Y:S02]  /*2800*/  HADD2.F32 R12, -RZ, R32.H0_H0 ;  /* 0x20000020ff0c7230 */ /* 0x000fe40000004100 */
[----:B------:R-:W-:Y:S01]  /*2810*/  FFMA.FTZ R56, R16, R56, R55 ;  /* 0x0000003810387223 */ /* 0x000fe20000010037 */
[--C-:B------:R-:W-:Y:S02]  /*2820*/  HADD2.F32 R11, -RZ, R86.reuse.H0_H0 ;  /* 0x20000056ff0b7230 */ /* 0x100fe40000004100 */
[----:B------:R-:W-:Y:S01]  /*2830*/  FFMA.FTZ R54, R17, R54, R57 ;  /* 0x0000003611367223 */ /* 0x000fe20000010039 */
[----:B------:R-:W-:-:S02]  /*2840*/  HADD2.F32 R21, -RZ, R86.H1_H1 ;  /* 0x30000056ff157230 */ /* 0x000fc40000004100 */
[----:B------:R-:W-:Y:S01]  /*2850*/  FFMA.FTZ R12, R17, R12, R56 ;  /* 0x0000000c110c7223 */ /* 0x000fe20000010038 */
[--C-:B------:R-:W-:Y:S02]  /*2860*/  HADD2.F32 R53, -RZ, R85.reuse.H0_H0 ;  /* 0x20000055ff357230 */ /* 0x100fe40000004100 */
[----:B------:R-:W-:Y:S01]  /*2870*/  FMUL.FTZ R0, R0, R11 ;  /* 0x0000000b00007220 */ /* 0x000fe20000410000 */
[----:B------:R-:W-:Y:S02]  /*2880*/  HADD2.F32 R55, -RZ, R85.H1_H1 ;  /* 0x30000055ff377230 */ /* 0x000fe40000004100 */
[----:B------:R-:W-:Y:S01]  /*2890*/  FMUL.FTZ R10, R10, R21 ;  /* 0x000000150a0a7220 */ /* 0x000fe20000410000 */
[----:B------:R-:W-:Y:S01]  /*28a0*/  FMUL.FTZ R53, R54, R53 ;  /* 0x0000003536357220 */ /* 0x000fe20000410000 */
[----:B------:R-:W-:Y:S01]  /*28b0*/  F2FP.F16.F32.PACK_AB R0, RZ, R0 ;  /* 0x00000000ff00723e */ /* 0x000fe200000000ff */
[----:B------:R-:W-:Y:S02]  /*28c0*/  FMUL.FTZ R12, R12, R55 ;  /* 0x000000370c0c7220 */ /* 0x000fe40000410000 */
[----:B------:R-:W-:-:S02]  /*28d0*/  F2FP.F16.F32.PACK_AB R10, RZ, R10 ;  /* 0x0000000aff0a723e */ /* 0x000fc400000000ff */
[----:B------:R-:W-:Y:S02]  /*28e0*/  F2FP.F16.F32.PACK_AB R53, RZ, R53 ;  /* 0x00000035ff35723e */ /* 0x000fe400000000ff */
[----:B------:R-:W-:Y:S02]  /*28f0*/  F2FP.F16.F32.PACK_AB R12, RZ, R12 ;  /* 0x0000000cff0c723e */ /* 0x000fe400000000ff */
[----:B------:R-:W-:Y:S02]  /*2900*/  PRMT R0, R0, 0x5410, R10 ;  /* 0x0000541000007816 */ /* 0x000fe4000000000a */
[----:B------:R-:W-:-:S04]  /*2910*/  PRMT R53, R53, 0x5410, R12 ;  /* 0x0000541035357816 */ /* 0x000fc8000000000c */
[----:B------:R-:W-:Y:S01]  /*2920*/  HFMA2.MMA R9, R0, 1, 1, R9 ;  /* 0x3c003c0000097835 */ /* 0x000fe20000000009 */
[----:B------:R-:W-:-:S10]  /*2930*/  HADD2 R8, R53, R8 ;  /* 0x0000000835087230 */ /* 0x000fd40000000000 */
.L_x_23:
[----:B------:R-:W-:Y:S05]  /*2940*/  @!P2 BRA `(.L_x_22) ;  /* 0x000000100068a947 */ /* 0x000fea0003800000 */
[----:B0-----:R-:W-:Y:S02]  /*2950*/  PRMT R0, R91, 0x9910, RZ ;  /* 0x000099105b007816 */ /* 0x001fe400000000ff */
[----:B------:R-:W-:Y:S02]  /*2960*/  ISETP.GE.AND P2, PT, R96, 0x3, PT ;  /* 0x000000036000780c */ /* 0x000fe40003f46270 */
[----:B------:R-:W-:-:S13]  /*2970*/  ISETP.NE.AND P0, PT, R0, RZ, PT ;  /* 0x000000ff0000720c */ /* 0x000fda0003f05270 */
[----:B------:R-:W-:Y:S05]  /*2980*/  @!P0 BRA `(.L_x_24) ;  /* 0x0000000400688947 */ /* 0x000fea0003800000 */
[----:B------:R-:W0:Y:S01]  /*2990*/  LDS.64 R10, [UR4+0x80] ;  /* 0x00008004ff0a7984 */ /* 0x000e220008000a00 */
        /* <DEDUP_REMOVED lines=9> */
[----:B------:R-:W-:Y:S01]  /*2a30*/  FFMA.FTZ R53, R0, R21, RZ ;  /* 0x0000001500357223 */ /* 0x000fe200000100ff */
[----:B------:R-:W-:Y:S02]  /*2a40*/  HADD2.F32 R55, -RZ, R11.H1_H1 ;  /* 0x3000000bff377230 */ /* 0x000fe40000004100 */
[----:B------:R-:W-:Y:S02]  /*2a50*/  HADD2.F32 R10, -RZ, R35.H0_H0 ;  /* 0x20000023ff0a7230 */ /* 0x000fe40000004100 */
[----:B------:R-:W-:Y:S01]  /*2a60*/  FFMA.FTZ R53, R56, R20, R53 ;  /* 0x0000001438357223 */ /* 0x000fe20000010035 */
[----:B------:R-:W-:-:S02]  /*2a70*/  HADD2.F32 R11, -RZ, R36.H0_H0 ;  /* 0x20000024ff0b7230 */ /* 0x000fc40000004100 */
[----:B------:R-:W-:Y:S02]  /*2a80*/  HADD2.F32 R56, -RZ, R45.H0_H0 ;  /* 0x2000002dff387230 */ /* 0x000fe40000004100 */
[-C--:B------:R-:W-:Y:S01]  /*2a90*/  FFMA.FTZ R57, R10, R21.reuse, RZ ;  /* 0x000000150a397223 */ /* 0x080fe200000100ff */
[----:B------:R-:W-:Y:S02]  /*2aa0*/  HADD2.F32 R0, -RZ, R42.H0_H0 ;  /* 0x2000002aff007230 */ /* 0x000fe40000004100 */
[-C--:B------:R-:W-:Y:S01]  /*2ab0*/  FFMA.FTZ R11, R11, R21.reuse, RZ ;  /* 0x000000150b0b7223 */ /* 0x080fe200000100ff */
[----:B------:R-:W-:Y:S01]  /*2ac0*/  FFMA.FTZ R21, R12, R21, RZ ;  /* 0x000000150c157223 */ /* 0x000fe200000100ff */
[----:B------:R-:W-:Y:S02]  /*2ad0*/  HADD2.F32 R12, -RZ, R18.H0_H0 ;  /* 0x20000012ff0c7230 */ /* 0x000fe40000004100 */
[----:B------:R-:W-:Y:S01]  /*2ae0*/  FFMA.FTZ R57, R58, R20, R57 ;  /* 0x000000143a397223 */ /* 0x000fe20000010039 */
[----:B------:R-:W-:-:S02]  /*2af0*/  HADD2.F32 R10, -RZ, R44.H0_H0 ;  /* 0x2000002cff0a7230 */ /* 0x000fc40000004100 */
[----:B------:R-:W-:Y:S01]  /*2b00*/  FFMA.FTZ R0, R0, R54, R53 ;  /* 0x0000003600007223 */ /* 0x000fe20000010035 */
[----:B------:R-:W-:Y:S02]  /*2b10*/  HADD2.F32 R58, -RZ, R19.H0_H0 ;  /* 0x20000013ff3a7230 */ /* 0x000fe40000004100 */
[----:B------:R-:W-:Y:S01]  /*2b20*/  FFMA.FTZ R11, R12, R20, R11 ;  /* 0x000000140c0b7223 */ /* 0x000fe2000001000b */
[----:B------:R-:W-:Y:S02]  /*2b30*/  HADD2.F32 R53, -RZ, R26.H0_H0 ;  /* 0x2000001aff357230 */ /* 0x000fe40000004100 */
[-C--:B------:R-:W-:Y:S01]  /*2b40*/  FFMA.FTZ R10, R10, R54.reuse, R57 ;  /* 0x000000360a0a7223 */ /* 0x080fe20000010039 */
[----:B------:R-:W-:Y:S02]  /*2b50*/  HADD2.F32 R57, -RZ, R27.H0_H0 ;  /* 0x2000001bff397230 */ /* 0x000fe40000004100 */
[----:B------:R-:W-:Y:S01]  /*2b60*/  FFMA.FTZ R12, R56, R54, R11 ;  /* 0x00000036380c7223 */ /* 0x000fe2000001000b */
[----:B------:R-:W-:-:S02]  /*2b70*/  HADD2.F32 R56, -RZ, R46.H0_H0 ;  /* 0x2000002eff387230 */ /* 0x000fc40000004100 */
[----:B------:R-:W-:Y:S01]  /*2b80*/  FFMA.FTZ R21, R58, R20, R21 ;  /* 0x000000143a157223 */ /* 0x000fe20000010015 */
[----:B------:R-:W-:Y:S02]  /*2b90*/  HADD2.F32 R11, -RZ, R13.H0_H0 ;  /* 0x2000000dff0b7230 */ /* 0x000fe40000004100 */
[-C--:B------:R-:W-:Y:S01]  /*2ba0*/  FFMA.FTZ R20, R53, R55.reuse, R10 ;  /* 0x0000003735147223 */ /* 0x080fe2000001000a */
[--C-:B-1----:R-:W-:Y:S02]  /*2bb0*/  HADD2.F32 R10, -RZ, R17.reuse.H0_H0 ;  /* 0x20000011ff0a7230 */ /* 0x102fe40000004100 */
[----:B------:R-:W-:Y:S01]  /*2bc0*/  FFMA.FTZ R56, R56, R54, R21 ;  /* 0x0000003638387223 */ /* 0x000fe20000010015 */
[-C--:B------:R-:W-:Y:S01]  /*2bd0*/  FFMA.FTZ R54, R57, R55.reuse, R12 ;  /* 0x0000003739367223 */ /* 0x080fe2000001000c */
[-C--:B------:R-:W-:Y:S01]  /*2be0*/  FFMA.FTZ R0, R11, R55.reuse, R0 ;  /* 0x000000370b007223 */ /* 0x080fe20000010000 */
[----:B------:R-:W-:Y:S02]  /*2bf0*/  HADD2.F32 R12, -RZ, R17.H1_H1 ;  /* 0x30000011ff0c7230 */ /* 0x000fe40000004100 */
[----:B------:R-:W-:Y:S01]  /*2c00*/  FFMA.FTZ R56, R59, R55, R56 ;  /* 0x000000373b387223 */ /* 0x000fe20000010038 */
[----:B------:R-:W-:-:S02]  /*2c10*/  HADD2.F32 R11, -RZ, R16.H0_H0 ;  /* 0x20000010ff0b7230 */ /* 0x000fc40000004100 */
[----:B------:R-:W-:Y:S02]  /*2c20*/  HADD2.F32 R17, -RZ, R37.H0_H0 ;  /* 0x20000025ff117230 */ /* 0x000fe40000004100 */
[----:B------:R-:W-:Y:S02]  /*2c30*/  HADD2.F32 R21, -RZ, R38.H0_H0 ;  /* 0x20000026ff157230 */ /* 0x000fe40000004100 */
[----:B------:R-:W-:Y:S02]  /*2c40*/  HADD2.F32 R53, -RZ, R39.H0_H0 ;  /* 0x20000027ff357230 */ /* 0x000fe40000004100 */
[-C--:B------:R-:W-:Y:S01]  /*2c50*/  FFMA.FTZ R17, R17, R11.reuse, R0 ;  /* 0x0000000b11117223 */ /* 0x080fe20000010000 */
[----:B------:R-:W-:Y:S02]  /*2c60*/  HADD2.F32 R55, -RZ, R40.H0_H0 ;  /* 0x20000028ff377230 */ /* 0x000fe40000004100 */
[----:B------:R-:W-:Y:S01]  /*2c70*/  FFMA.FTZ R21, R21, R11, R20 ;  /* 0x0000000b15157223 */ /* 0x000fe20000010014 */
[----:B------:R-:W-:-:S02]  /*2c80*/  HADD2.F32 R16, -RZ, R16.H1_H1 ;  /* 0x30000010ff107230 */ /* 0x000fc40000004100 */
[-C--:B------:R-:W-:Y:S01]  /*2c90*/  FFMA.FTZ R53, R53, R11.reuse, R54 ;  /* 0x0000000b35357223 */ /* 0x080fe20000010036 */
[----:B------:R-:W-:Y:S02]  /*2ca0*/  HADD2.F32 R58, -RZ, R47.H0_H0 ;  /* 0x2000002fff3a7230 */ /* 0x000fe40000004100 */
[----:B------:R-:W-:Y:S01]  /*2cb0*/  FFMA.FTZ R11, R55, R11, R56 ;  /* 0x0000000b370b7223 */ /* 0x000fe20000010038 */
[----:B------:R-:W-:Y:S02]  /*2cc0*/  HADD2.F32 R20, -RZ, R49.H0_H0 ;  /* 0x20000031ff147230 */ /* 0x000fe40000004100 */
[----:B------:R-:W-:Y:S02]  /*2cd0*/  HADD2.F32 R56, -RZ, R22.H0_H0 ;  /* 0x20000016ff387230 */ /* 0x000fe40000004100 */
[-C--:B------:R-:W-:Y:S01]  /*2ce0*/  FFMA.FTZ R17, R58, R16.reuse, R17 ;  /* 0x000000103a117223 */ /* 0x080fe20000010011 */
[----:B------:R-:W-:Y:S02]  /*2cf0*/  HADD2.F32 R0, -RZ, R48.H0_H0 ;  /* 0x20000030ff007230 */ /* 0x000fe40000004100 */
[----:B------:R-:W-:Y:S01]  /*2d00*/  FFMA.FTZ R21, R20, R16, R21 ;  /* 0x0000001014157223 */ /* 0x000fe20000010015 */
[----:B------:R-:W-:-:S02]  /*2d10*/  HADD2.F32 R58, -RZ, R23.H0_H0 ;  /* 0x20000017ff3a7230 */ /* 0x000fc40000004100 */
[----:B------:R-:W-:Y:S01]  /*2d20*/  FFMA.FTZ R53, R56, R16, R53 ;  /* 0x0000001038357223 */ /* 0x000fe20000010035 */
[----:B------:R-:W-:Y:S02]  /*2d30*/  HADD2.F32 R54, -RZ, R50.H0_H0 ;  /* 0x20000032ff367230 */ /* 0x000fe40000004100 */
[----:B------:R-:W-:Y:S01]  /*2d40*/  FFMA.FTZ R17, R0, R10, R17 ;  /* 0x0000000a00117223 */ /* 0x000fe20000010011 */
[----:B------:R-:W-:Y:S02]  /*2d50*/  HADD2.F32 R20, -RZ, R51.H0_H0 ;  /* 0x20000033ff147230 */ /* 0x000fe40000004100 */
[----:B------:R-:W-:Y:S01]  /*2d60*/  FFMA.FTZ R11, R58, R16, R11 ;  /* 0x000000103a0b7223 */ /* 0x000fe2000001000b */
[----:B------:R-:W-:Y:S02]  /*2d70*/  HADD2.F32 R56, -RZ, R52.H0_H0 ;  /* 0x20000034ff387230 */ /* 0x000fe40000004100 */
[----:B------:R-:W-:Y:S01]  /*2d80*/  FFMA.FTZ R21, R54, R10, R21 ;  /* 0x0000000a36157223 */ /* 0x000fe20000010015 */
[----:B------:R-:W-:-:S02]  /*2d90*/  HADD2.F32 R0, -RZ, R29.H0_H0 ;  /* 0x2000001dff007230 */ /* 0x000fc40000004100 */
[-C--:B------:R-:W-:Y:S01]  /*2da0*/  FFMA.FTZ R53, R20, R10.reuse, R53 ;  /* 0x0000000a14357223 */ /* 0x080fe20000010035 */
[----:B------:R-:W-:Y:S02]  /*2db0*/  HADD2.F32 R16, -RZ, R30.H0_H0 ;  /* 0x2000001eff107230 */ /* 0x000fe40000004100 */
[----:B------:R-:W-:Y:S01]  /*2dc0*/  FFMA.FTZ R11, R56, R10, R11 ;  /* 0x0000000a380b7223 */ /* 0x000fe2000001000b */
[----:B------:R-:W-:Y:S02]  /*2dd0*/  HADD2.F32 R54, -RZ, R31.H0_H0 ;  /* 0x2000001fff367230 */ /* 0x000fe40000004100 */
[-C--:B------:R-:W-:Y:S01]  /*2de0*/  FFMA.FTZ R17, R0, R12.reuse, R17 ;  /* 0x0000000c00117223 */ /* 0x080fe20000010011 */
[----:B------:R-:W-:Y:S02]  /*2df0*/  HADD2.F32 R20, -RZ, R32.H0_H0 ;  /* 0x20000020ff147230 */ /* 0x000fe40000004100 */
[----:B------:R-:W-:Y:S01]  /*2e00*/  FFMA.FTZ R21, R16, R12, R21 ;  /* 0x0000000c10157223 */ /* 0x000fe20000010015 */
[----:B------:R-:W-:-:S02]  /*2e10*/  HADD2.F32 R0, -RZ, R86.H0_H0 ;  /* 0x20000056ff007230 */ /* 0x000fc40000004100 */
[-C--:B------:R-:W-:Y:S01]  /*2e20*/  FFMA.FTZ R53, R54, R12.reuse, R53 ;  /* 0x0000000c36357223 */ /* 0x080fe20000010035 */
[----:B------:R-:W-:Y:S02]  /*2e30*/  HADD2.F32 R10, -RZ, R86.H1_H1 ;  /* 0x30000056ff0a7230 */ /* 0x000fe40000004100 */
[----:B------:R-:W-:Y:S01]  /*2e40*/  FFMA.FTZ R11, R20, R12, R11 ;  /* 0x0000000c140b7223 */ /* 0x000fe2000001000b */
[--C-:B------:R-:W-:Y:S02]  /*2e50*/  HADD2.F32 R16, -RZ, R85.reuse.H0_H0 ;  /* 0x20000055ff107230 */ /* 0x100fe40000004100 */
[----:B------:R-:W-:Y:S01]  /*2e60*/  FMUL.FTZ R17, R0, R17 ;  /* 0x0000001100117220 */ /* 0x000fe20000410000 */
[----:B------:R-:W-:Y:S02]  /*2e70*/  HADD2.F32 R54, -RZ, R85.H1_H1 ;  /* 0x30000055ff367230 */ /* 0x000fe40000004100 */
[----:B------:R-:W-:Y:S01]  /*2e80*/  FMUL.FTZ R21, R10, R21 ;  /* 0x000000150a157220 */ /* 0x000fe20000410000 */
[----:B------:R-:W-:Y:S01]  /*2e90*/  FMUL.FTZ R53, R16, R53 ;  /* 0x0000003510357220 */ /* 0x000fe20000410000 */
[----:B------:R-:W-:Y:S01]  /*2ea0*/  F2FP.F16.F32.PACK_AB R17, RZ, R17 ;  /* 0x00000011ff11723e */ /* 0x000fe200000000ff */
[----:B------:R-:W-:-:S02]  /*2eb0*/  FMUL.FTZ R11, R54, R11 ;  /* 0x0000000b360b7220 */ /* 0x000fc40000410000 */
[----:B------:R-:W-:Y:S02]  /*2ec0*/  F2FP.F16.F32.PACK_AB R21, RZ, R21 ;  /* 0x00000015ff15723e */ /* 0x000fe400000000ff */
[----:B------:R-:W-:Y:S02]  /*2ed0*/  F2FP.F16.F32.PACK_AB R53, RZ, R53 ;  /* 0x00000035ff35723e */ /* 0x000fe400000000ff */
[----:B------:R-:W-:Y:S02]  /*2ee0*/  F2FP.F16.F32.PACK_AB R11, RZ, R11 ;  /* 0x0000000bff0b723e */ /* 0x000fe400000000ff */
[----:B------:R-:W-:Y:S02]  /*2ef0*/  PRMT R17, R17, 0x5410, R21 ;  /* 0x0000541011117816 */ /* 0x000fe40000000015 */
[----:B------:R-:W-:-:S04]  /*2f00*/  PRMT R53, R53, 0x5410, R11 ;  /* 0x0000541035357816 */ /* 0x000fc8000000000b */
[----:B------:R-:W-:Y:S01]  /*2f10*/  HFMA2.MMA R7, R17, 1, 1, R7 ;  /* 0x3c003c0011077835 */ /* 0x000fe20000000007 */
[----:B------:R-:W-:-:S10]  /*2f20*/  HADD2 R6, R53, R6 ;  /* 0x0000000635067230 */ /* 0x000fd40000000000 */
.L_x_24:
[----:B------:R-:W-:Y:S05]  /*2f30*/  @!P2 BRA `(.L_x_22) ;  /* 0x0000000800eca947 */ /* 0x000fea0003800000 */
[----:B------:R-:W-:Y:S02]  /*2f40*/  PRMT R0, R93, 0x9910, RZ ;  /* 0x000099105d007816 */ /* 0x000fe400000000ff */
[----:B------:R-:W-:Y:S02]  /*2f50*/  PRMT R10, R90, 0x9910, RZ ;  /* 0x000099105a0a7816 */ /* 0x000fe400000000ff */
[----:B------:R-:W-:Y:S02]  /*2f60*/  ISETP.NE.AND P2, PT, R0, RZ, PT ;  /* 0x000000ff0000720c */ /* 0x000fe40003f45270 */
[----:B------:R-:W-:-:S04]  /*2f70*/  ISETP.NE.AND P0, PT, R10, RZ, PT ;  /* 0x000000ff0a00720c */ /* 0x000fc80003f05270 */
[----:B------:R-:W-:-:S07]  /*2f80*/  ISETP.LT.OR P0, PT, R97, 0x4, !P0 ;  /* 0x000000046100780c */ /* 0x000fce0004701670 */
[----:B------:R-:W-:Y:S06]  /*2f90*/  @!P2 BRA `(.L_x_25) ;  /* 0x000000040068a947 */ /* 0x000fec0003800000 */
        /* <DEDUP_REMOVED lines=90> */
.L_x_25:
[----:B------:R-:W-:Y:S05]  /*3540*/  @P0 BRA `(.L_x_22) ;  /* 0x0000000400680947 */ /* 0x000fea0003800000 */
[----:B------:R-:W0:Y:S01]  /*3550*/  LDS.64 R10, [UR4+0x180] ;  /* 0x00018004ff0a7984 */ /* 0x000e220008000a00 */
[----:B------:R-:W-:Y:S02]  /*3560*/  HADD2.F32 R0, -RZ, R34.H0_H0 ;  /* 0x20000022ff007230 */ /* 0x000fe40000004100 */
[----:B------:R-:W-:Y:S01]  /*3570*/  HADD2.F32 R34, -RZ, R41.H0_H0 ;  /* 0x20000029ff227230 */ /* 0x000fe20000004100 */
[----:B------:R-:W1:Y:S01]  /*3580*/  LDS.64 R16, [UR4+0x188] ;  /* 0x00018804ff107984 */ /* 0x000e620008000a00 */
[----:B------:R-:W-:Y:S02]  /*3590*/  HADD2.F32 R12, -RZ, R33.H0_H0 ;  /* 0x20000021ff0c7230 */ /* 0x000fe40000004100 */
[----:B------:R-:W-:Y:S02]  /*35a0*/  HADD2.F32 R18, -RZ, R18.H0_H0 ;  /* 0x20000012ff127230 */ /* 0x000fe40000004100 */
[----:B------:R-:W-:Y:S02]  /*35b0*/  HADD2.F32 R46, -RZ, R46.H0_H0 ;  /* 0x2000002eff2e7230 */ /* 0x000fe40000004100 */
[----:B------:R-:W-:-:S02]  /*35c0*/  HADD2.F32 R13, -RZ, R13.H0_H0 ;  /* 0x2000000dff0d7230 */ /* 0x000fc40000004100 */
[----:B------:R-:W-:Y:S02]  /*35d0*/  HADD2.F32 R27, -RZ, R27.H0_H0 ;  /* 0x2000001bff1b7230 */ /* 0x000fe40000004100 */
[----:B------:R-:W-:Y:S02]  /*35e0*/  HADD2.F32 R22, -RZ, R22.H0_H0 ;  /* 0x20000016ff167230 */ /* 0x000fe40000004100 */
[----:B------:R-:W-:Y:S02]  /*35f0*/  HADD2.F32 R50, -RZ, R50.H0_H0 ;  /* 0x20000032ff327230 */ /* 0x000fe40000004100 */
[----:B------:R-:W-:Y:S02]  /*3600*/  HADD2.F32 R52, -RZ, R52.H0_H0 ;  /* 0x20000034ff347230 */ /* 0x000fe40000004100 */
[----:B------:R-:W-:Y:S02]  /*3610*/  HADD2.F32 R29, -RZ, R29.H0_H0 ;  /* 0x2000001dff1d7230 */ /* 0x000fe40000004100 */
[----:B------:R-:W-:-:S02]  /*3620*/  HADD2.F32 R31, -RZ, R31.H0_H0 ;  /* 0x2000001fff1f7230 */ /* 0x000fc40000004100 */
[--C-:B0-----:R-:W-:Y:S02]  /*3630*/  HADD2.F32 R21, -RZ, R10.reuse.H0_H0 ;  /* 0x2000000aff157230 */ /* 0x101fe40000004100 */
[--C-:B------:R-:W-:Y:S02]  /*3640*/  HADD2.F32 R54, -RZ, R11.reuse.H0_H0 ;  /* 0x2000000bff367230 */ /* 0x100fe40000004100 */
[----:B------:R-:W-:Y:S02]  /*3650*/  HADD2.F32 R53, -RZ, R11.H1_H1 ;  /* 0x3000000bff357230 */ /* 0x000fe40000004100 */
[----:B------:R-:W-:Y:S01]  /*3660*/  FFMA.FTZ R33, R0, R21, RZ ;  /* 0x0000001500217223 */ /* 0x000fe200000100ff */
[----:B------:R-:W-:Y:S02]  /*3670*/  HADD2.F32 R20, -RZ, R10.H1_H1 ;  /* 0x3000000aff147230 */ /* 0x000fe40000004100 */
[----:B------:R-:W-:Y:S02]  /*3680*/  HADD2.F32 R11, -RZ, R36.H0_H0 ;  /* 0x20000024ff0b7230 */ /* 0x000fe40000004100 */
[----:B------:R-:W-:-:S02]  /*3690*/  HADD2.F32 R10, -RZ, R35.H0_H0 ;  /* 0x20000023ff0a7230 */ /* 0x000fc40000004100 */
[-C--:B------:R-:W-:Y:S01]  /*36a0*/  FFMA.FTZ R33, R34, R20.reuse, R33 ;  /* 0x0000001422217223 */ /* 0x080fe20000010021 */
        /* <DEDUP_REMOVED lines=8> */
[-C--:B------:R-:W-:Y:S01]  /*3730*/  FFMA.FTZ R35, R36, R20.reuse, R35 ;  /* 0x0000001424237223 */ /* 0x080fe20000010023 */
[----:B------:R-:W-:Y:S02]  /*3740*/  HADD2.F32 R10, -RZ, R44.H0_H0 ;  /* 0x2000002cff0a7230 */ /* 0x000fe40000004100 */
[----:B------:R-:W-:Y:S01]  /*3750*/  FFMA.FTZ R21, R34, R20, R21 ;  /* 0x0000001422157223 */ /* 0x000fe20000010015 */
[-C--:B------:R-:W-:Y:S01]  /*3760*/  FFMA.FTZ R18, R12, R54.reuse, R11 ;  /* 0x000000360c127223 */ /* 0x080fe2000001000b */
[-C--:B------:R-:W-:Y:S01]  /*3770*/  FFMA.FTZ R0, R0, R54.reuse, R33 ;  /* 0x0000003600007223 */ /* 0x080fe20000010021 */
[----:B------:R-:W-:Y:S02]  /*3780*/  HADD2.F32 R11, -RZ, R26.H0_H0 ;  /* 0x2000001aff0b7230 */ /* 0x000fe40000004100 */
[-C--:B------:R-:W-:Y:S01]  /*3790*/  FFMA.FTZ R10, R10, R54.reuse, R35 ;  /* 0x000000360a0a7223 */ /* 0x080fe20000010023 */
[----:B------:R-:W-:Y:S02]  /*37a0*/  HADD2.F32 R19, -RZ, R28.H0_H0 ;  /* 0x2000001cff137230 */ /* 0x000fe40000004100 */
[----:B------:R-:W-:Y:S01]  /*37b0*/  FFMA.FTZ R54, R46, R54, R21 ;  /* 0x000000362e367223 */ /* 0x000fe20000010015 */
[-C--:B------:R-:W-:Y:S01]  /*37c0*/  FFMA.FTZ R0, R13, R53.reuse, R0 ;  /* 0x000000350d007223 */ /* 0x080fe20000010000 */
[----:B------:R-:W-:Y:S01]  /*37d0*/  FFMA.FTZ R12, R11, R53, R10 ;  /* 0x000000350b0c7223 */ /* 0x000fe2000001000a */
[----:B-1----:R-:W-:-:S02]  /*37e0*/  HADD2.F32 R11, -RZ, R16.H0_H0 ;  /* 0x20000010ff0b7230 */ /* 0x002fc40000004100 */
        /* <DEDUP_REMOVED lines=22> */
[----:B------:R-:W-:Y:S02]  /*3950*/  HADD2.F32 R17, -RZ, R17.H1_H1 ;  /* 0x30000011ff117230 */ /* 0x000fe40000004100 */
[----:B------:R-:W-:Y:S01]  /*3960*/  FFMA.FTZ R0, R0, R10, R13 ;  /* 0x0000000a00007223 */ /* 0x000fe2000001000d */
[----:B------:R-:W-:-:S02]  /*3970*/  HADD2.F32 R13, -RZ, R30.H0_H0 ;  /* 0x2000001eff0d7230 */ /* 0x000fc40000004100 */
[-C--:B------:R-:W-:Y:S01]  /*3980*/  FFMA.FTZ R16, R16, R10.reuse, R21 ;  /* 0x0000000a10107223 */ /* 0x080fe20000010015 */
[----:B------:R-:W-:Y:S01]  /*3990*/  FFMA.FTZ R10, R52, R10, R11 ;  /* 0x0000000a340a7223 */ /* 0x000fe2000001000b */
[----:B------:R-:W-:Y:S02]  /*39a0*/  HADD2.F32 R21, -RZ, R32.H0_H0 ;  /* 0x20000020ff157230 */ /* 0x000fe40000004100 */
[-C--:B------:R-:W-:Y:S01]  /*39b0*/  FFMA.FTZ R0, R29, R17.reuse, R0 ;  /* 0x000000111d007223 */ /* 0x080fe20000010000 */
[-C--:B------:R-:W-:Y:S01]  /*39c0*/  FFMA.FTZ R12, R13, R17.reuse, R12 ;  /* 0x000000110d0c7223 */ /* 0x080fe2000001000c */
[--C-:B------:R-:W-:Y:S02]  /*39d0*/  HADD2.F32 R11, -RZ, R86.reuse.H0_H0 ;  /* 0x20000056ff0b7230 */ /* 0x100fe40000004100 */
[-C--:B------:R-:W-:Y:S01]  /*39e0*/  FFMA.FTZ R16, R31, R17.reuse, R16 ;  /* 0x000000111f107223 */ /* 0x080fe20000010010 */
[----:B------:R-:W-:Y:S02]  /*39f0*/  HADD2.F32 R13, -RZ, R86.H1_H1 ;  /* 0x30000056ff0d7230 */ /* 0x000fe40000004100 */
[----:B------:R-:W-:Y:S01]  /*3a00*/  FFMA.FTZ R10, R21, R17, R10 ;  /* 0x00000011150a7223 */ /* 0x000fe2000001000a */
[----:B------:R-:W-:-:S02]  /*3a10*/  HADD2.F32 R19, -RZ, R85.H0_H0 ;  /* 0x20000055ff137230 */ /* 0x000fc40000004100 */
[----:B------:R-:W-:Y:S01]  /*3a20*/  FMUL.FTZ R0, R11, R0 ;  /* 0x000000000b007220 */ /* 0x000fe20000410000 */
[----:B------:R-:W-:Y:S02]  /*3a30*/  HADD2.F32 R23, -RZ, R85.H1_H1 ;  /* 0x30000055ff177230 */ /* 0x000fe40000004100 */
[----:B------:R-:W-:Y:S01]  /*3a40*/  FMUL.FTZ R12, R13, R12 ;  /* 0x0000000c0d0c7220 */ /* 0x000fe20000410000 */
[----:B------:R-:W-:Y:S01]  /*3a50*/  FMUL.FTZ R16, R19, R16 ;  /* 0x0000001013107220 */ /* 0x000fe20000410000 */
[----:B------:R-:W-:Y:S01]  /*3a60*/  F2FP.F16.F32.PACK_AB R0, RZ, R0 ;  /* 0x00000000ff00723e */ /* 0x000fe200000000ff */
[----:B------:R-:W-:Y:S02]  /*3a70*/  FMUL.FTZ R10, R23, R10 ;  /* 0x0000000a170a7220 */ /* 0x000fe40000410000 */
[----:B------:R-:W-:Y:S02]  /*3a80*/  F2FP.F16.F32.PACK_AB R12, RZ, R12 ;  /* 0x0000000cff0c723e */ /* 0x000fe400000000ff */
[----:B------:R-:W-:-:S02]  /*3a90*/  F2FP.F16.F32.PACK_AB R16, RZ, R16 ;  /* 0x00000010ff10723e */ /* 0x000fc400000000ff */
[----:B------:R-:W-:Y:S02]  /*3aa0*/  F2FP.F16.F32.PACK_AB R10, RZ, R10 ;  /* 0x0000000aff0a723e */ /* 0x000fe400000000ff */
[----:B------:R-:W-:Y:S02]  /*3ab0*/  PRMT R0, R0, 0x5410, R12 ;  /* 0x0000541000007816 */ /* 0x000fe4000000000c */
[----:B------:R-:W-:-:S04]  /*3ac0*/  PRMT R16, R16, 0x5410, R10 ;  /* 0x0000541010107816 */ /* 0x000fc8000000000a */
[----:B------:R-:W-:Y:S01]  /*3ad0*/  HFMA2.MMA R3, R0, 1, 1, R3 ;  /* 0x3c003c0000037835 */ /* 0x000fe20000000003 */
[----:B------:R-:W-:-:S10]  /*3ae0*/  HADD2 R2, R16, R2 ;  /* 0x0000000210027230 */ /* 0x000fd40000000000 */
.L_x_22:
[----:B------:R-:W0:Y:S02]  /*3af0*/  LDC R87, c[0x0][0x23c] ;  /* 0x00008f00ff577b82 */ /* 0x000e240000000800 */
[----:B0-----:R-:W-:-:S05]  /*3b00*/  IMAD.WIDE R20, R87, 0x8, R14 ;  /* 0x0000000857147825 */ /* 0x001fca00078e020e */
[----:B------:R0:W5:Y:S01]  /*3b10*/  LDG.E.128.CONSTANT R12, desc[UR6][R20.64] ;  /* 0x00000006140c7981 */ /* 0x000162000c1e9d00 */
[----:B------:R-:W-:Y:S01]  /*3b20*/  IMAD.WIDE R24, R87, 0x8, R24 ;  /* 0x0000000857187825 */ /* 0x000fe200078e0218 */
[----:B------:R-:W-:Y:S06]  /*3b30*/  @!P1 BRA `(.L_x_26) ;  /* 0x0000001c00889947 */ /* 0x000fec0003800000 */
[----:B------:R-:W2:Y:S01]  /*3b40*/  LDG.E.128.CONSTANT R16, desc[UR6][R24.64] ;  /* 0x0000000618107981 */ /* 0x000ea2000c1e9d00 */
[----:B-----5:R-:W-:Y:S02]  /*3b50*/  LOP3.LUT R0, R12, 0xff, RZ, 0xc0, !PT ;  /* 0x000000ff0c007812 */ /* 0x020fe400078ec0ff */
[----:B------:R-:W-:Y:S02]  /*3b60*/  LOP3.LUT R10, R13, 0xff, RZ, 0xc0, !PT ;  /* 0x000000ff0d0a7812 */ /* 0x000fe400078ec0ff */
[----:B------:R-:W-:Y:S02]  /*3b70*/  IADD3 R0, R0, -0x80, RZ ;  /* 0xffffff8000007810 */ /* 0x000fe40007ffe0ff */
[----:B------:R-:W-:Y:S02]  /*3b80*/  SHF.R.U32.HI R38, RZ, 0x8, R14 ;  /* 0x00000008ff267819 */ /* 0x000fe4000001160e */
[----:B------:R1:W3:Y:S01]  /*3b90*/  I2F.F16 R32, R0 ;  /* 0x0000000000207306 */ /* 0x0002e20000200c00 */
[----:B------:R-:W-:-:S02]  /*3ba0*/  IADD3 R10, R10, -0x80, RZ ;  /* 0xffffff800a0a7810 */ /* 0x000fc40007ffe0ff */
[----:B------:R-:W-:Y:S02]  /*3bb0*/  LOP3.LUT R11, R14, 0xff, RZ, 0xc0, !PT ;  /* 0x000000ff0e0b7812 */ /* 0x000fe400078ec0ff */
[----:B------:R-:W-:Y:S02]  /*3bc0*/  LEA.HI R23, R13, 0xffffff80, RZ, 0x8 ;  /* 0xffffff800d177811 */ /* 0x000fe400078f40ff */
[----:B------:R-:W-:Y:S01]  /*3bd0*/  IADD3 R11, R11, -0x80, RZ ;  /* 0xffffff800b0b7810 */ /* 0x000fe20007ffe0ff */
[----:B------:R4:W0:Y:S01]  /*3be0*/  I2F.F16 R35, R10 ;  /* 0x0000000a00237306 */ /* 0x0008220000200c00 */
[----:B-1----:R-:W-:Y:S02]  /*3bf0*/  SHF.R.U32.HI R0, RZ, 0x8, R12 ;  /* 0x00000008ff007819 */ /* 0x002fe4000001160c */
[----:B------:R-:W-:Y:S02]  /*3c00*/  LEA.HI R22, R12, 0xffffff80, RZ, 0x8 ;  /* 0xffffff800c167811 */ /* 0x000fe400078f40ff */
[----:B------:R-:W-:-:S02]  /*3c10*/  LOP3.LUT R0, R0, 0xff, RZ, 0xc0, !PT ;  /* 0x000000ff00007812 */ /* 0x000fc400078ec0ff */
[----:B------:R-:W-:Y:S01]  /*3c20*/  SHF.R.U32.HI R12, RZ, 0x10, R12 ;  /* 0x00000010ff0c7819 */ /* 0x000fe2000001160c */
[----:B------:R1:W0:Y:S01]  /*3c30*/  I2F.F16 R33, R11 ;  /* 0x0000000b00217306 */ /* 0x0002220000200c00 */
[----:B------:R-:W-:Y:S02]  /*3c40*/  IADD3 R0, R0, -0x80, RZ ;  /* 0xffffff8000007810 */ /* 0x000fe40007ffe0ff */
[--C-:B----4-:R-:W-:Y:S02]  /*3c50*/  SHF.R.U32.HI R10, RZ, 0x8, R13.reuse ;  /* 0x00000008ff0a7819 */ /* 0x110fe4000001160d */
[----:B------:R-:W-:Y:S02]  /*3c60*/  SHF.R.U32.HI R13, RZ, 0x10, R13 ;  /* 0x00000010ff0d7819 */ /* 0x000fe4000001160d */
[----:B------:R-:W-:Y:S01]  /*3c70*/  LOP3.LUT R10, R10, 0xff, RZ, 0xc0, !PT ;  /* 0x000000ff0a0a7812 */ /* 0x000fe200078ec0ff */
[----:B------:R4:W0:Y:S01]  /*3c80*/  I2F.F16 R36, R0 ;  /* 0x0000000000247306 */ /* 0x0008220000200c00 */
[----:B-1----:R-:W-:-:S02]  /*3c90*/  LOP3.LUT R11, R13, 0xff, RZ, 0xc0, !PT ;  /* 0x000000ff0d0b7812 */ /* 0x002fc400078ec0ff */
[----:B------:R-:W-:Y:S02]  /*3ca0*/  IADD3 R10, R10, -0x80, RZ ;  /* 0xffffff800a0a7810 */ /* 0x000fe40007ffe0ff */
[----:B------:R-:W-:Y:S02]  /*3cb0*/  IADD3 R11, R11, -0x80, RZ ;  /* 0xffffff800b0b7810 */ /* 0x000fe40007ffe0ff */
[----:B------:R-:W-:Y:S01]  /*3cc0*/  LOP3.LUT R12, R12, 0xff, RZ, 0xc0, !PT ;  /* 0x000000ff0c0c7812 */ /* 0x000fe200078ec0ff */
[----:B------:R1:W0:Y:S01]  /*3cd0*/  I2F.F16 R13, R10 ;  /* 0x0000000a000d7306 */ /* 0x0002220000200c00 */
[----:B----4-:R-:W-:Y:S02]  /*3ce0*/  LOP3.LUT R0, R38, 0xff, RZ, 0xc0, !PT ;  /* 0x000000ff26007812 */ /* 0x010fe400078ec0ff */
[----:B------:R-:W-:Y:S02]  /*3cf0*/  IADD3 R12, R12, -0x80, RZ ;  /* 0xffffff800c0c7810 */ /* 0x000fe40007ffe0ff */
[----:B------:R-:W-:-:S02]  /*3d00*/  IADD3 R39, R0, -0x80, RZ ;  /* 0xffffff8000277810 */ /* 0x000fc40007ffe0ff */
[----:B------:R-:W-:Y:S01]  /*3d10*/  SHF.R.U32.HI R0, RZ, 0x8, R15 ;  /* 0x00000008ff007819 */ /* 0x000fe2000001160f */
[----:B------:R4:W0:Y:S01]  /*3d20*/  I2F.F16 R38, R11 ;  /* 0x0000000b00267306 */ /* 0x0008220000200c00 */
[----:B------:R-:W-:Y:S02]  /*3d30*/  LEA.HI R26, R14, 0xffffff80, RZ, 0x8 ;  /* 0xffffff800e1a7811 */ /* 0x000fe400078f40ff */
[----:B------:R-:W-:Y:S02]  /*3d40*/  LOP3.LUT R0, R0, 0xff, RZ, 0xc0, !PT ;  /* 0x000000ff00007812 */ /* 0x000fe400078ec0ff */
[C---:B------:R-:W-:Y:S02]  /*3d50*/  LEA.HI R27, R15.reuse, 0xffffff80, RZ, 0x8 ;  /* 0xffffff800f1b7811 */ /* 0x040fe400078f40ff */
[----:B------:R-:W-:Y:S01]  /*3d60*/  IADD3 R41, R0, -0x80, RZ ;  /* 0xffffff8000297810 */ /* 0x000fe20007ffe0ff */
[----:B------:R-:W0:Y:S01]  /*3d70*/  I2F.F16 R37, R12 ;  /* 0x0000000c00257306 */ /* 0x000e220000200c00 */
[----:B------:R-:W-:-:S02]  /*3d80*/  LOP3.LUT R28, R15, 0xff, RZ, 0xc0, !PT ;  /* 0x000000ff0f1c7812 */ /* 0x000fc400078ec0ff */
[----:B------:R-:W-:Y:S02]  /*3d90*/  SHF.R.U32.HI R14, RZ, 0x10, R14 ;  /* 0x00000010ff0e7819 */ /* 0x000fe4000001160e */
[----:B------:R-:W-:Y:S02]  /*3da0*/  SHF.R.U32.HI R15, RZ, 0x10, R15 ;  /* 0x00000010ff0f7819 */ /* 0x000fe4000001160f */
[----:B------:R-:W-:Y:S01]  /*3db0*/  LOP3.LUT R14, R14, 0xff, RZ, 0xc0, !PT ;  /* 0x000000ff0e0e7812 */ /* 0x000fe200078ec0ff */
[----:B------:R-:W0:Y:S01]  /*3dc0*/  I2F.F16 R22, R22 ;  /* 0x0000001600167306 */ /* 0x000e220000200c00 */
[----:B------:R-:W-:Y:S02]  /*3dd0*/  LOP3.LUT R15, R15, 0xff, RZ, 0xc0, !PT ;  /* 0x000000ff0f0f7812 */ /* 0x000fe400078ec0ff */
[----:B------:R-:W-:Y:S02]  /*3de0*/  IADD3 R28, R28, -0x80, RZ ;  /* 0xffffff801c1c7810 */ /* 0x000fe40007ffe0ff */
[----:B------:R-:W-:-:S02]  /*3df0*/  IADD3 R14, R14, -0x80, RZ ;  /* 0xffffff800e0e7810 */ /* 0x000fc40007ffe0ff */
[----:B------:R-:W-:Y:S01]  /*3e00*/  IADD3 R15, R15, -0x80, RZ ;  /* 0xffffff800f0f7810 */ /* 0x000fe20007ffe0ff */
[----:B------:R-:W0:Y:S01]  /*3e10*/  I2F.F16 R23, R23 ;  /* 0x0000001700177306 */ /* 0x000e220000200c00 */
[----:B------:R-:W-:-:S07]  /*3e20*/  ISETP.GE.AND P2, PT, R96, 0x2, PT ;  /* 0x000000026000780c */ /* 0x000fce0003f46270 */
[----:B------:R-:W0:Y:S08]  /*3e30*/  I2F.F16 R26, R26 ;  /* 0x0000001a001a7306 */ /* 0x000e300000200c00 */
[----:B------:R-:W0:Y:S08]  /*3e40*/  I2F.F16 R27, R27 ;  /* 0x0000001b001b7306 */ /* 0x000e300000200c00 */
[----:B------:R-:W0:Y:S08]  /*3e50*/  I2F.F16 R28, R28 ;  /* 0x0000001c001c7306 */ /* 0x000e300000200c00 */
[----:B------:R-:W0:Y:S08]  /*3e60*/  I2F.F16 R39, R39 ;  /* 0x0000002700277306 */ /* 0x000e300000200c00 */
[----:B------:R-:W0:Y:S08]  /*3e70*/  I2F.F16 R40, R14 ;  /* 0x0000000e00287306 */ /* 0x000e300000200c00 */
[----:B------:R-:W0:Y:S08]  /*3e80*/  I2F.F16 R41, R41 ;  /* 0x0000002900297306 */ /* 0x000e300000200c00 */
[----:B------:R-:W0:Y:S01]  /*3e90*/  I2F.F16 R42, R15 ;  /* 0x0000000f002a7306 */ /* 0x000e220000200c00 */
[----:B--2---:R-:W-:-:S02]  /*3ea0*/  LOP3.LUT R0, R16, 0xff, RZ, 0xc0, !PT ;  /* 0x000000ff10007812 */ /* 0x004fc400078ec0ff */
[----:B-1----:R-:W-:Y:S02]  /*3eb0*/  LOP3.LUT R10, R17, 0xff, RZ, 0xc0, !PT ;  /* 0x000000ff110a7812 */ /* 0x002fe400078ec0ff */
[----:B------:R-:W-:Y:S02]  /*3ec0*/  IADD3 R0, R0, -0x80, RZ ;  /* 0xffffff8000007810 */ /* 0x000fe40007ffe0ff */
[----:B------:R-:W-:Y:S02]  /*3ed0*/  IADD3 R44, R10, -0x80, RZ ;  /* 0xffffff800a2c7810 */ /* 0x000fe40007ffe0ff */
[----:B------:R1:W2:Y:S01]  /*3ee0*/  I2F.F16 R43, R0 ;  /* 0x00000000002b7306 */ /* 0x0002a20000200c00 */
[----:B------:R-:W-:Y:S02]  /*3ef0*/  LOP3.LUT R10, R18, 0xff, RZ, 0xc0, !PT ;  /* 0x000000ff120a7812 */ /* 0x000fe400078ec0ff */
[----:B----4-:R-:W-:Y:S02]  /*3f00*/  LOP3.LUT R11, R19, 0xff, RZ, 0xc0, !PT ;  /* 0x000000ff130b7812 */ /* 0x010fe400078ec0ff */
[----:B------:R-:W-:-:S02]  /*3f10*/  IADD3 R45, R10, -0x80, RZ ;  /* 0xffffff800a2d7810 */ /* 0x000fc40007ffe0ff */
[----:B------:R-:W-:Y:S01]  /*3f20*/  SHF.R.U32.HI R10, RZ, 0x8, R16 ;  /* 0x00000008ff0a7819 */ /* 0x000fe20000011610 */
[----:B------:R-:W4:Y:S01]  /*3f30*/  I2F.F16 R44, R44 ;  /* 0x0000002c002c7306 */ /* 0x000f220000200c00 */
[----:B-1----:R-:W-:Y:S02]  /*3f40*/  SHF.R.U32.HI R0, RZ, 0x8, R17 ;  /* 0x00000008ff007819 */ /* 0x002fe40000011611 */
[----:B------:R-:W-:Y:S02]  /*3f50*/  IADD3 R11, R11, -0x80, RZ ;  /* 0xffffff800b0b7810 */ /* 0x000fe40007ffe0ff */
[----:B------:R-:W-:Y:S02]  /*3f60*/  LOP3.LUT R0, R0, 0xff, RZ, 0xc0, !PT ;  /* 0x000000ff00007812 */ /* 0x000fe400078ec0ff */
[----:B------:R-:W-:Y:S01]  /*3f70*/  LOP3.LUT R10, R10, 0xff, RZ, 0xc0, !PT ;  /* 0x000000ff0a0a7812 */ /* 0x000fe200078ec0ff */
[----:B------:R1:W0:Y:S01]  /*3f80*/  I2F.F16 R46, R11 ;  /* 0x0000000b002e7306 */ /* 0x0002220000200c00 */
[----:B------:R-:W-:-:S02]  /*3f90*/  IADD3 R0, R0, -0x80, RZ ;  /* 0xffffff8000007810 */ /* 0x000fc40007ffe0ff */
[----:B------:R-:W-:Y:S02]  /*3fa0*/  LEA.HI R29, R16, 0xffffff80, RZ, 0x8 ;  /* 0xffffff80101d7811 */ /* 0x000fe400078f40ff */
[----:B------:R-:W-:Y:S02]  /*3fb0*/  LEA.HI R30, R17, 0xffffff80, RZ, 0x8 ;  /* 0xffffff80111e7811 */ /* 0x000fe400078f40ff */
[----:B------:R-:W-:Y:S01]  /*3fc0*/  LEA.HI R31, R18, 0xffffff80, RZ, 0x8 ;  /* 0xffffff80121f7811 */ /* 0x000fe200078f40ff */
[----:B------:R3:W0:Y:S01]  /*3fd0*/  I2F.F16 R49, R0 ;  /* 0x0000000000317306 */ /* 0x0006220000200c00 */
[----:B------:R-:W-:Y:S02]  /*3fe0*/  LEA.HI R34, R19, 0xffffff80, RZ, 0x8 ;  /* 0xffffff8013227811 */ /* 0x000fe400078f40ff */
[----:B------:R-:W-:Y:S02]  /*3ff0*/  IADD3 R10, R10, -0x80, RZ ;  /* 0xffffff800a0a7810 */ /* 0x000fe40007ffe0ff */
[----:B-1----:R-:W-:-:S02]  /*4000*/  SHF.R.U32.HI R11, RZ, 0x8, R18 ;  /* 0x00000008ff0b7819 */ /* 0x002fc40000011612 */
[----:B------:R-:W-:Y:S01]  /*4010*/  SHF.R.U32.HI R12, RZ, 0x8, R19 ;  /* 0x00000008ff0c7819 */ /* 0x000fe20000011613 */
[----:B------:R1:W0:Y:S01]  /*4020*/  I2F.F16 R47, R10 ;  /* 0x0000000a002f7306 */ /* 0x0002220000200c00 */
[----:B---3--:R-:W-:Y:S02]  /*4030*/  PRMT R0, R92, 0x9910, RZ ;  /* 0x000099105c007816 */ /* 0x008fe400000000ff */
[----:B------:R-:W-:Y:S02]  /*4040*/  SHF.R.U32.HI R16, RZ, 0x10, R16 ;  /* 0x00000010ff107819 */ /* 0x000fe40000011610 */
[----:B------:R-:W-:Y:S02]  /*4050*/  SHF.R.U32.HI R17, RZ, 0x10, R17 ;  /* 0x00000010ff117819 */ /* 0x000fe40000011611 */
[----:B------:R-:W-:Y:S01]  /*4060*/  SHF.R.U32.HI R18, RZ, 0x10, R18 ;  /* 0x00000010ff127819 */ /* 0x000fe20000011612 */
[----:B------:R-:W3:Y:S01]  /*4070*/  I2F.F16 R29, R29 ;  /* 0x0000001d001d7306 */ /* 0x000ee20000200c00 */
[----:B------:R-:W-:-:S02]  /*4080*/  SHF.R.U32.HI R19, RZ, 0x10, R19 ;  /* 0x00000010ff137819 */ /* 0x000fc40000011613 */
[----:B------:R-:W-:Y:S02]  /*4090*/  ISETP.NE.AND P0, PT, R0, RZ, PT ;  /* 0x000000ff0000720c */ /* 0x000fe40003f05270 */
[----:B------:R-:W-:Y:S02]  /*40a0*/  LOP3.LUT R16, R16, 0xff, RZ, 0xc0, !PT ;  /* 0x000000ff10107812 */ /* 0x000fe400078ec0ff */
[----:B------:R-:W-:Y:S01]  /*40b0*/  LOP3.LUT R17, R17, 0xff, RZ, 0xc0, !PT ;  /* 0x000000ff11117812 */ /* 0x000fe200078ec0ff */
[----:B------:R-:W0:Y:S01]  /*40c0*/  I2F.F16 R30, R30 ;  /* 0x0000001e001e7306 */ /* 0x000e220000200c00 */
[----:B------:R-:W-:Y:S02]  /*40d0*/  LOP3.LUT R11, R11, 0xff, RZ, 0xc0, !PT ;  /* 0x000000ff0b0b7812 */ /* 0x000fe400078ec0ff */
[----:B-1----:R-:W-:Y:S02]  /*40e0*/  LOP3.LUT R10, R18, 0xff, RZ, 0xc0, !PT ;  /* 0x000000ff120a7812 */ /* 0x002fe400078ec0ff */
[----:B------:R-:W-:-:S02]  /*40f0*/  LOP3.LUT R12, R12, 0xff, RZ, 0xc0, !PT ;  /* 0x000000ff0c0c7812 */ /* 0x000fc400078ec0ff */
[----:B------:R-:W-:Y:S01]  /*4100*/  LOP3.LUT R0, R19, 0xff, RZ, 0xc0, !PT ;  /* 0x000000ff13007812 */ /* 0x000fe200078ec0ff */
[----:B------:R-:W1:Y:S01]  /*4110*/  I2F.F16 R31, R31 ;  /* 0x0000001f001f7306 */ /* 0x000e620000200c00 */
[----:B------:R-:W-:Y:S02]  /*4120*/  IADD3 R16, R16, -0x80, RZ ;  /* 0xffffff8010107810 */ /* 0x000fe40007ffe0ff */
[----:B------:R-:W-:Y:S02]  /*4130*/  IADD3 R17, R17, -0x80, RZ ;  /* 0xffffff8011117810 */ /* 0x000fe40007ffe0ff */
[----:B------:R-:W-:Y:S02]  /*4140*/  IADD3 R11, R11, -0x80, RZ ;  /* 0xffffff800b0b7810 */ /* 0x000fe40007ffe0ff */
[----:B------:R-:W-:Y:S01]  /*4150*/  IADD3 R10, R10, -0x80, RZ ;  /* 0xffffff800a0a7810 */ /* 0x000fe20007ffe0ff */
[----:B------:R-:W0:Y:S01]  /*4160*/  I2F.F16 R34, R34 ;  /* 0x0000002200227306 */ /* 0x000e220000200c00 */
[----:B------:R-:W-:-:S02]  /*4170*/  IADD3 R12, R12, -0x80, RZ ;  /* 0xffffff800c0c7810 */ /* 0x000fc40007ffe0ff */
[----:B------:R-:W-:-:S05]  /*4180*/  IADD3 R0, R0, -0x80, RZ ;  /* 0xffffff8000007810 */ /* 0x000fca0007ffe0ff */
        /* <DEDUP_REMOVED lines=8> */
[----:B0-----:R-:W0:Y:S01]  /*4210*/  LDS.64 R16, [UR4+0x10] ;  /* 0x00001004ff107984 */ /* 0x001e220008000a00 */
        /* <DEDUP_REMOVED lines=89> */
.L_x_27:
        /* <DEDUP_REMOVED lines=95> */
.L_x_28:
        /* <DEDUP_REMOVED lines=97> */
.L_x_29:
        /* <DEDUP_REMOVED lines=15> */
[----:B------:R-:W-:Y:S02]  /*54a0*/  HADD2.F32 R31, -RZ, R31.H0_H0 ;  /* 0x2000001fff1f7230 */ /* 0x000fe40000004100 */
[--C-:B0-----:R-:W-:Y:S02]  /*54b0*/  HADD2.F32 R17, -RZ, R10.reuse.H0_H0 ;  /* 0x2000000aff117230 */ /* 0x101fe40000004100 */
[----:B------:R-:W-:Y:S02]  /*54c0*/  HADD2.F32 R16, -RZ, R10.H1_H1 ;  /* 0x3000000aff107230 */ /* 0x000fe40000004100 */
[--C-:B------:R-:W-:Y:S02]  /*54d0*/  HADD2.F32 R54, -RZ, R11.reuse.H0_H0 ;  /* 0x2000000bff367230 */ /* 0x100fe40000004100 */
[----:B------:R-:W-:Y:S01]  /*54e0*/  FFMA.FTZ R13, R0, R17, RZ ;  /* 0x00000011000d7223 */ /* 0x000fe200000100ff */
[----:B------:R-:W-:Y:S02]  /*54f0*/  HADD2.F32 R53, -RZ, R11.H1_H1 ;  /* 0x3000000bff357230 */ /* 0x000fe40000004100 */
[----:B------:R-:W-:-:S02]  /*5500*/  HADD2.F32 R10, -RZ, R35.H0_H0 ;  /* 0x20000023ff0a7230 */ /* 0x000fc40000004100 */
[----:B------:R-:W-:Y:S01]  /*5510*/  FFMA.FTZ R13, R36, R16, R13 ;  /* 0x00000010240d7223 */ /* 0x000fe2000001000d */
[----:B------:R-:W-:Y:S02]  /*5520*/  HADD2.F32 R11, -RZ, R33.H0_H0 ;  /* 0x20000021ff0b7230 */ /* 0x000fe40000004100 */
[----:B------:R-:W-:Y:S02]  /*5530*/  HADD2.F32 R0, -RZ, R37.H0_H0 ;  /* 0x20000025ff007230 */ /* 0x000fe40000004100 */
[-C--:B------:R-:W-:Y:S01]  /*5540*/  FFMA.FTZ R33, R10, R17.reuse, RZ ;  /* 0x000000110a217223 */ /* 0x080fe200000100ff */
[----:B------:R-:W-:Y:S02]  /*5550*/  HADD2.F32 R10, -RZ, R38.H0_H0 ;  /* 0x20000026ff0a7230 */ /* 0x000fe40000004100 */
[-C--:B------:R-:W-:Y:S01]  /*5560*/  FFMA.FTZ R11, R11, R17.reuse, RZ ;  /* 0x000000110b0b7223 */ /* 0x080fe200000100ff */
[----:B------:R-:W-:Y:S01]  /*5570*/  FFMA.FTZ R17, R12, R17, RZ ;  /* 0x000000110c117223 */ /* 0x000fe200000100ff */
[----:B------:R-:W-:-:S02]  /*5580*/  HADD2.F32 R12, -RZ, R39.H0_H0 ;  /* 0x20000027ff0c7230 */ /* 0x000fc40000004100 */
[----:B------:R-:W-:Y:S01]  /*5590*/  FFMA.FTZ R33, R28, R16, R33 ;  /* 0x000000101c217223 */ /* 0x000fe20000010021 */
[----:B------:R-:W-:Y:S02]  /*55a0*/  HADD2.F32 R28, -RZ, R41.H0_H0 ;  /* 0x20000029ff1c7230 */ /* 0x000fe40000004100 */
[----:B------:R-:W-:Y:S01]  /*55b0*/  FFMA.FTZ R0, R0, R54, R13 ;  /* 0x0000003600007223 */ /* 0x000fe2000001000d */
[----:B------:R-:W-:Y:S02]  /*55c0*/  HADD2.F32 R13, -RZ, R26.H0_H0 ;  /* 0x2000001aff0d7230 */ /* 0x000fe40000004100 */
[----:B------:R-:W-:Y:S01]  /*55d0*/  FFMA.FTZ R11, R12, R16, R11 ;  /* 0x000000100c0b7223 */ /* 0x000fe2000001000b */
[----:B------:R-:W-:Y:S01]  /*55e0*/  FFMA.FTZ R10, R10, R54, R33 ;  /* 0x000000360a0a7223 */ /* 0x000fe20000010021 */
[----:B------:R-:W-:Y:S02]  /*55f0*/  FFMA.FTZ R17, R28, R16, R17 ;  /* 0x000000101c117223 */ /* 0x000fe40000010011 */
[----:B------:R-:W-:Y:S01]  /*5600*/  FFMA.FTZ R16, R40, R54, R11 ;  /* 0x0000003628107223 */ /* 0x000fe2000001000b */
[----:B------:R-:W-:-:S02]  /*5610*/  HADD2.F32 R11, -RZ, R22.H0_H0 ;  /* 0x20000016ff0b7230 */ /* 0x000fc40000004100 */
[----:B------:R-:W-:Y:S01]  /*5620*/  FFMA.FTZ R54, R42, R54, R17 ;  /* 0x000000362a367223 */ /* 0x000fe20000010011 */
[-C--:B------:R-:W-:Y:S01]  /*5630*/  FFMA.FTZ R12, R23, R53.reuse, R10 ;  /* 0x00000035170c7223 */ /* 0x080fe2000001000a */
[-C--:B------:R-:W-:Y:S01]  /*5640*/  FFMA.FTZ R16, R13, R53.reuse, R16 ;  /* 0x000000350d107223 */ /* 0x080fe20000010010 */
[----:B------:R-:W-:Y:S02]  /*5650*/  HADD2.F32 R13, -RZ, R43.H0_H0 ;  /* 0x2000002bff0d7230 */ /* 0x000fe40000004100 */
[-C--:B------:R-:W-:Y:S01]  /*5660*/  FFMA.FTZ R0, R11, R53.reuse, R0 ;  /* 0x000000350b007223 */ /* 0x080fe20000010000 */
[----:B-1----:R-:W-:Y:S02]  /*5670*/  HADD2.F32 R11, -RZ, R14.H0_H0 ;  /* 0x2000000eff0b7230 */ /* 0x002fe40000004100 */
[----:B------:R-:W-:Y:S01]  /*5680*/  FFMA.FTZ R54, R27, R53, R54 ;  /* 0x000000351b367223 */ /* 0x000fe20000010036 */
[----:B------:R-:W-:Y:S02]  /*5690*/  HADD2.F32 R17, -RZ, R44.H0_H0 ;  /* 0x2000002cff117230 */ /* 0x000fe40000004100 */
[----:B------:R-:W-:-:S02]  /*56a0*/  HADD2.F32 R23, -RZ, R45.H0_H0 ;  /* 0x2000002dff177230 */ /* 0x000fc40000004100 */
[-C--:B------:R-:W-:Y:S01]  /*56b0*/  FFMA.FTZ R13, R13, R11.reuse, R0 ;  /* 0x0000000b0d0d7223 */ /* 0x080fe20000010000 */
[----:B------:R-:W-:Y:S02]  /*56c0*/  HADD2.F32 R27, -RZ, R46.H0_H0 ;  /* 0x2000002eff1b7230 */ /* 0x000fe40000004100 */
[-C--:B------:R-:W-:Y:S01]  /*56d0*/  FFMA.FTZ R17, R17, R11.reuse, R12 ;  /* 0x0000000b11117223 */ /* 0x080fe2000001000c */
[----:B------:R-:W-:Y:S02]  /*56e0*/  HADD2.F32 R14, -RZ, R14.H1_H1 ;  /* 0x3000000eff0e7230 */ /* 0x000fe40000004100 */
[-C--:B------:R-:W-:Y:S01]  /*56f0*/  FFMA.FTZ R23, R23, R11.reuse, R16 ;  /* 0x0000000b17177223 */ /* 0x080fe20000010010 */
[----:B------:R-:W-:Y:S02]  /*5700*/  HADD2.F32 R22, -RZ, R47.H0_H0 ;  /* 0x2000002fff167230 */ /* 0x000fe40000004100 */
[----:B------:R-:W-:Y:S01]  /*5710*/  FFMA.FTZ R11, R27, R11, R54 ;  /* 0x0000000b1b0b7223 */ /* 0x000fe20000010036 */
[----:B------:R-:W-:-:S02]  /*5720*/  HADD2.F32 R12, -RZ, R49.H0_H0 ;  /* 0x20000031ff0c7230 */ /* 0x000fc40000004100 */
[-C--:B------:R-:W-:Y:S01]  /*5730*/  FFMA.FTZ R23, R18, R14.reuse, R23 ;  /* 0x0000000e12177223 */ /* 0x080fe20000010017 */
[----:B------:R-:W-:Y:S02]  /*5740*/  HADD2.F32 R16, -RZ, R19.H0_H0 ;  /* 0x20000013ff107230 */ /* 0x000fe40000004100 */
[-C--:B------:R-:W-:Y:S01]  /*5750*/  FFMA.FTZ R13, R22, R14.reuse, R13 ;  /* 0x0000000e160d7223 */ /* 0x080fe2000001000d */
[----:B------:R-:W-:Y:S02]  /*5760*/  HADD2.F32 R10, -RZ, R15.H0_H0 ;  /* 0x2000000fff0a7230 */ /* 0x000fe40000004100 */
[-C--:B------:R-:W-:Y:S01]  /*5770*/  FFMA.FTZ R17, R12, R14.reuse, R17 ;  /* 0x0000000e0c117223 */ /* 0x080fe20000010011 */
[----:B------:R-:W-:Y:S02]  /*5780*/  HADD2.F32 R0, -RZ, R48.H0_H0 ;  /* 0x20000030ff007230 */ /* 0x000fe40000004100 */
[----:B------:R-:W-:Y:S01]  /*5790*/  FFMA.FTZ R11, R16, R14, R11 ;  /* 0x0000000e100b7223 */ /* 0x000fe2000001000b */
[----:B------:R-:W-:-:S02]  /*57a0*/  HADD2.F32 R14, -RZ, R51.H0_H0 ;  /* 0x20000033ff0e7230 */ /* 0x000fc40000004100 */
[-C--:B------:R-:W-:Y:S01]  /*57b0*/  FFMA.FTZ R12, R50, R10.reuse, R17 ;  /* 0x0000000a320c7223 */ /* 0x080fe20000010011 */
[----:B------:R-:W-:Y:S02]  /*57c0*/  HADD2.F32 R15, -RZ, R15.H1_H1 ;  /* 0x3000000fff0f7230 */ /* 0x000fe40000004100 */
[-C--:B------:R-:W-:Y:S01]  /*57d0*/  FFMA.FTZ R0, R0, R10.reuse, R13 ;  /* 0x0000000a00007223 */ /* 0x080fe2000001000d */
[----:B------:R-:W-:Y:S02]  /*57e0*/  HADD2.F32 R13, -RZ, R30.H0_H0 ;  /* 0x2000001eff0d7230 */ /* 0x000fe40000004100 */
[-C--:B------:R-:W-:Y:S01]  /*57f0*/  FFMA.FTZ R14, R14, R10.reuse, R23 ;  /* 0x0000000a0e0e7223 */ /* 0x080fe20000010017 */
[----:B------:R-:W-:Y:S01]  /*5800*/  FFMA.FTZ R10, R52, R10, R11 ;  /* 0x0000000a340a7223 */ /* 0x000fe2000001000b */
[----:B------:R-:W-:Y:S02]  /*5810*/  HADD2.F32 R19, -RZ, R34.H0_H0 ;  /* 0x20000022ff137230 */ /* 0x000fe40000004100 */
[-C--:B------:R-:W-:Y:S01]  /*5820*/  FFMA.FTZ R0, R29, R15.reuse, R0 ;  /* 0x0000000f1d007223 */ /* 0x080fe20000010000 */
        /* <DEDUP_REMOVED lines=19> */
.L_x_26:
[----:B0-----:R-:W-:-:S05]  /*5960*/  IMAD.WIDE R20, R87, 0x8, R20 ;  /* 0x0000000857147825 */ /* 0x001fca00078e0214 */
[----:B-----5:R0:W5:Y:S01]  /*5970*/  LDG.E.128.CONSTANT R12, desc[UR6][R20.64] ;  /* 0x00000006140c7981 */ /* 0x020162000c1e9d00 */
        /* <DEDUP_REMOVED lines=201> */
.L_x_31:
        /* <DEDUP_REMOVED lines=95> */
.L_x_32:
        /* <DEDUP_REMOVED lines=97> */
.L_x_33:
        /* <DEDUP_REMOVED lines=91> */
.L_x_30:
        /* <DEDUP_REMOVED lines=203> */
.L_x_35:
        /* <DEDUP_REMOVED lines=95> */
.L_x_36:
        /* <DEDUP_REMOVED lines=97> */
.L_x_37:
        /* <DEDUP_REMOVED lines=91> */
.L_x_34:
[----:B------:R-:W-:Y:S01]  /*9620*/  IADD3 R95, R95, 0x20, RZ ;  /* 0x000000205f5f7810 */ /* 0x000fe20007ffe0ff */
[----:B------:R-:W-:Y:S01]  /*9630*/  UIADD3 UR4, UR4, 0x40, URZ ;  /* 0x0000004004047890 */ /* 0x000fe2000fffe03f */
[----:B------:R-:W-:Y:S02]  /*9640*/  IMAD.WIDE R24, R87, 0x8, R24 ;  /* 0x0000000857187825 */ /* 0x000fe400078e0218 */
[C---:B------:R-:W-:Y:S02]  /*9650*/  ISETP.GE.AND P0, PT, R95.reuse, UR5, PT ;  /* 0x000000055f007c0c */ /* 0x040fe4000bf06270 */
[----:B------:R-:W-:Y:S01]  /*9660*/  ISETP.LT.AND P2, PT, R95, R94, PT ;  /* 0x0000005e5f00720c */ /* 0x000fe20003f41270 */
[----:B-----5:R-:W-:-:S12]  /*9670*/  IMAD.WIDE R14, R87, 0x8, R20 ;  /* 0x00000008570e7825 */ /* 0x020fd800078e0214 */
[----:B------:R-:W-:Y:S05]  /*9680*/  @!P0 BRA P2, `(.L_x_38) ;  /* 0xffffff8400548947 */ /* 0x000fea000103ffff */
.L_x_21:
[----:B------:R-:W-:Y:S01]  /*9690*/  ISETP.GE.AND P0, PT, R95, R94, PT ;  /* 0x0000005e5f00720c */ /* 0x000fe20003f06270 */
[----:B------:R-:W-:-:S03]  /*96a0*/  ULDC UR5, c[0x0][0x25c] ;  /* 0x0000970000057ab9 */ /* 0x000fc60000000800 */
[----:B------:R-:W-:-:S13]  /*96b0*/  ISETP.GE.OR P0, PT, R95, UR5, P0 ;  /* 0x000000055f007c0c */ /* 0x000fda0008706670 */
[----:B------:R-:W-:Y:S05]  /*96c0*/  @P0 BRA `(.L_x_39) ;  /* 0x0000002800800947 */ /* 0x000fea0003800000 */
[----:B0-----:R-:W0:Y:S01]  /*96d0*/  LDC R0, c[0x0][0x23c] ;  /* 0x00008f00ff007b82 */ /* 0x001e220000000800 */
[----:B------:R-:W-:Y:S01]  /*96e0*/  PRMT R10, R90, 0x9910, RZ ;  /* 0x000099105a0a7816 */ /* 0x000fe200000000ff */
[----:B------:R-:W-:Y:S01]  /*96f0*/  ULDC UR5, c[0x0][0x25c] ;  /* 0x0000970000057ab9 */ /* 0x000fe20000000800 */
[----:B------:R-:W-:Y:S02]  /*9700*/  SHF.R.S32.HI R28, RZ, 0x1f, R87 ;  /* 0x0000001fff1c7819 */ /* 0x000fe40000011457 */
[----:B------:R-:W-:-:S04]  /*9710*/  ISETP.NE.AND P0, PT, R10, RZ, PT ;  /* 0x000000ff0a00720c */ /* 0x000fc80003f05270 */
[----:B------:R-:W-:-:S13]  /*9720*/  ISETP.LT.OR P0, PT, R97, 0x4, !P0 ;  /* 0x000000046100780c */ /* 0x000fda0004701670 */
.L_x_48:
[----:B------:R-:W-:Y:S01]  /*9730*/  ISETP.NE.AND P2, PT, R95, R88, PT ;  /* 0x000000585f00720c */ /* 0x000fe20003f45270 */
[----:B-----5:R1:W5:-:S12]  /*9740*/  LDG.E.128.CONSTANT R20, desc[UR6][R14.64] ;  /* 0x000000060e147981 */ /* 0x020358000c1e9d00 */
[----:B------:R-:W2:Y:S01]  /*9750*/  @!P2 LDC.64 R10, c[0x0][0x248] ;  /* 0x00009200ff0aab82 */ /* 0x000ea20000000a00 */
[----:B------:R-:W-:Y:S02]  /*9760*/  @!P2 IADD3 R89, R89, 0x1, RZ ;  /* 0x000000015959a810 */ /* 0x000fe40007ffe0ff */
[----:B------:R-:W-:Y:S02]  /*9770*/  @!P2 LEA R13, R95, 0x1, 0x1 ;  /* 0x000000015f0da811 */ /* 0x000fe400078e08ff */
[----:B------:R-:W-:-:S03]  /*9780*/  @!P2 LEA R12, R89, R98, 0x3 ;  /* 0x00000062590ca211 */ /* 0x000fc600078e18ff */
[----:B--2---:R-:W-:-:S03]  /*9790*/  @!P2 IMAD.WIDE R10, R13, 0x2, R10 ;  /* 0x000000020d0aa825 */ /* 0x004fc600078e020a */
[----:B------:R-:W2:Y:S04]  /*97a0*/  @!P2 LDL.64 R12, [R12] ;  /* 0x000000000c0ca983 */ /* 0x000ea80000100a00 */
[----:B------:R-:W3:Y:S01]  /*97b0*/  @!P2 LDG.E.U16.CONSTANT R10, desc[UR6][R10.64] ;  /* 0x000000060a0aa981 */ /* 0x000ee2000c1e9500 */
[----:B0-----:R-:W-:Y:S02]  /*97c0*/  MOV R87, R0 ;  /* 0x0000000000577202 */ /* 0x001fe40000000f00 */
[----:B--2---:R-:W-:Y:S02]  /*97d0*/  @!P2 PRMT R86, R12, 0x7610, R86 ;  /* 0x000076100c56a816 */ /* 0x004fe40000000056 */
[----:B------:R-:W-:Y:S02]  /*97e0*/  @!P2 PRMT R85, R13, 0x7610, R85 ;  /* 0x000076100d55a816 */ /* 0x000fe40000000055 */
[----:B---3--:R-:W-:-:S02]  /*97f0*/  @!P2 IADD3 R88, R10, R95, RZ ;  /* 0x0000005f0a58a210 */ /* 0x008fc40007ffe0ff */
[----:B------:R-:W-:Y:S02]  /*9800*/  @!P2 PRMT R86, R86, 0x7610, R12 ;  /* 0x000076105656a816 */ /* 0x000fe4000000000c */
[----:B------:R-:W-:Y:S01]  /*9810*/  @!P2 PRMT R85, R85, 0x7610, R13 ;  /* 0x000076105555a816 */ /* 0x000fe2000000000d */
[----:B-1----:R-:W-:Y:S06]  /*9820*/  @!P1 BRA `(.L_x_40) ;  /* 0x0000001000fc9947 */ /* 0x002fec0003800000 */
[----:B------:R-:W-:-:S04]  /*9830*/  IMAD.WIDE R16, R87, 0x4, R14 ;  /* 0x0000000457107825 */ /* 0x000fc800078e020e */
[----:B------:R-:W-:Y:S02]  /*9840*/  IMAD.WIDE R24, R87, 0x4, R16 ;  /* 0x0000000457187825 */ /* 0x000fe400078e0210 */
[----:B------:R-:W2:Y:S04]  /*9850*/  LDG.E.128.CONSTANT R16, desc[UR6][R16.64] ;  /* 0x0000000610107981 */ /* 0x000ea8000c1e9d00 */
[----:B------:R-:W3:Y:S01]  /*9860*/  LDG.E.128.CONSTANT R24, desc[UR6][R24.64] ;  /* 0x0000000618187981 */ /* 0x000ee2000c1e9d00 */
[--C-:B-----5:R-:W-:Y:S02]  /*9870*/  SHF.R.U32.HI R12, RZ, 0xc, R20.reuse ;  /* 0x0000000cff0c7819 */ /* 0x120fe40000011614 */
[----:B------:R-:W-:Y:S02]  /*9880*/  LOP3.LUT R10, R20, 0x3f003f, RZ, 0xc0, !PT ;  /* 0x003f003f140a7812 */ /* 0x000fe400078ec0ff */
[----:B------:R-:W-:-:S02]  /*9890*/  SHF.R.U32.HI R11, RZ, 0x6, R20 ;  /* 0x00000006ff0b7819 */ /* 0x000fc40000011614 */
[--C-:B------:R-:W-:Y:S02]  /*98a0*/  SHF.R.U32.HI R20, RZ, 0xc, R21.reuse ;  /* 0x0000000cff147819 */ /* 0x100fe40000011615 */
[----:B------:R-:W-:Y:S02]  /*98b0*/  PRMT R13, R92, 0x9910, RZ ;  /* 0x000099105c0d7816 */ /* 0x000fe400000000ff */
[----:B------:R-:W-:Y:S02]  /*98c0*/  SHF.R.U32.HI R37, RZ, 0xc, R22 ;  /* 0x0000000cff257819 */ /* 0x000fe40000011616 */
[----:B------:R-:W-:Y:S02]  /*98d0*/  LOP3.LUT R29, R21, 0x3f003f, RZ, 0xc0, !PT ;  /* 0x003f003f151d7812 */ /* 0x000fe400078ec0ff */
[----:B------:R-:W-:Y:S02]  /*98e0*/  SHF.R.U32.HI R32, RZ, 0x6, R21 ;  /* 0x00000006ff207819 */ /* 0x000fe40000011615 */
[----:B------:R-:W-:-:S02]  /*98f0*/  SHF.R.U32.HI R40, RZ, 0xc, R23 ;  /* 0x0000000cff287819 */ /* 0x000fc40000011617 */
[----:B------:R-:W-:Y:S02]  /*9900*/  LOP3.LUT R43, R23, 0x3f003f, RZ, 0xc0, !PT ;  /* 0x003f003f172b7812 */ /* 0x000fe400078ec0ff */
[----:B------:R-:W-:Y:S02]  /*9910*/  SHF.R.U32.HI R45, RZ, 0x6, R23 ;  /* 0x00000006ff2d7819 */ /* 0x000fe40000011617 */
[----:B------:R-:W-:Y:S02]  /*9920*/  LOP3.LUT R12, R12, 0xf000f, RZ, 0xc0, !PT ;  /* 0x000f000f0c0c7812 */ /* 0x000fe400078ec0ff */
[----:B------:R-:W-:Y:S02]  /*9930*/  LOP3.LUT R34, R22, 0x3f003f, RZ, 0xc0, !PT ;  /* 0x003f003f16227812 */ /* 0x000fe400078ec0ff */
[----:B------:R-:W-:Y:S02]  /*9940*/  SHF.R.U32.HI R38, RZ, 0x6, R22 ;  /* 0x00000006ff267819 */ /* 0x000fe40000011616 */
[----:B------:R-:W-:-:S02]  /*9950*/  ISETP.NE.AND P2, PT, R13, RZ, PT ;  /* 0x000000ff0d00720c */ /* 0x000fc40003f45270 */
[----:B------:R-:W-:Y:S02]  /*9960*/  LOP3.LUT R20, R20, 0xf000f, RZ, 0xc0, !PT ;  /* 0x000f000f14147812 */ /* 0x000fe400078ec0ff */
[----:B------:R-:W-:Y:S02]  /*9970*/  LOP3.LUT R37, R37, 0xf000f, RZ, 0xc0, !PT ;  /* 0x000f000f25257812 */ /* 0x000fe400078ec0ff */
[----:B------:R-:W-:Y:S02]  /*9980*/  LOP3.LUT R38, R38, 0x3f003f, RZ, 0xc0, !PT ;  /* 0x003f003f26267812 */ /* 0x000fe400078ec0ff */
[----:B------:R-:W-:Y:S02]  /*9990*/  LOP3.LUT R45, R45, 0x3f003f, RZ, 0xc0, !PT ;  /* 0x003f003f2d2d7812 */ /* 0x000fe400078ec0ff */
[----:B------:R-:W-:Y:S02]  /*99a0*/  LOP3.LUT R11, R11, 0x3f003f, RZ, 0xc0, !PT ;  /* 0x003f003f0b0b7812 */ /* 0x000fe400078ec0ff */
[----:B------:R-:W-:-:S02]  /*99b0*/  LOP3.LUT R29, R29, 0x64006400, RZ, 0xfc, !PT ;  /* 0x640064001d1d7812 */ /* 0x000fc400078efcff */
[----:B------:R-:W-:Y:S02]  /*99c0*/  LOP3.LUT R32, R32, 0x3f003f, RZ, 0xc0, !PT ;  /* 0x003f003f20207812 */ /* 0x000fe400078ec0ff */
[----:B------:R-:W-:Y:S02]  /*99d0*/  LOP3.LUT R38, R38, 0x64006400, RZ, 0xfc, !PT ;  /* 0x6400640026267812 */ /* 0x000fe400078efcff */
[----:B------:R-:W-:Y:S02]  /*99e0*/  LOP3.LUT R45, R45, 0x64006400, RZ, 0xfc, !PT ;  /* 0x640064002d2d7812 */ /* 0x000fe400078efcff */
[----:B------:R-:W-:Y:S02]  /*99f0*/  LOP3.LUT R32, R32, 0x64006400, RZ, 0xfc, !PT ;  /* 0x6400640020207812 */ /* 0x000fe400078efcff */
[----:B------:R-:W-:Y:S02]  /*9a00*/  LOP3.LUT R10, R10, 0x64006400, RZ, 0xfc, !PT ;  /* 0x640064000a0a7812 */ /* 0x000fe400078efcff */
[----:B------:R-:W-:-:S03]  /*9a10*/  ISETP.GE.AND P3, PT, R96, 0x2, PT ;  /* 0x000000026000780c */ /* 0x000fc60003f66270 */
[----:B------:R-:W-:Y:S01]  /*9a20*/  HADD2 R10, R10, -1056, -1056 ;  /* 0xe420e4200a0a7430 */ /* 0x000fe20000000000 */
[--C-:B---3--:R-:W-:Y:S02]  /*9a30*/  SHF.R.U32.HI R21, RZ, 0x8, R24.reuse ;  /* 0x00000008ff157819 */ /* 0x108fe40000011618 */
[--C-:B------:R-:W-:Y:S02]  /*9a40*/  SHF.R.U32.HI R23, RZ, 0x8, R25.reuse ;  /* 0x00000008ff177819 */ /* 0x100fe40000011619 */
[--C-:B------:R-:W-:Y:S02]  /*9a50*/  SHF.R.U32.HI R13, RZ, 0xa, R24.reuse ;  /* 0x0000000aff0d7819 */ /* 0x100fe40000011618 */
[----:B------:R-:W-:Y:S02]  /*9a60*/  LOP3.LUT R30, R24, 0x3f003f, RZ, 0xc0, !PT ;  /* 0x003f003f181e7812 */ /* 0x000fe400078ec0ff */
[----:B------:R-:W-:Y:S02]  /*9a70*/  SHF.R.U32.HI R31, RZ, 0x6, R24 ;  /* 0x00000006ff1f7819 */ /* 0x000fe40000011618 */
[----:B------:R-:W-:-:S02]  /*9a80*/  SHF.R.U32.HI R33, RZ, 0xa, R25 ;  /* 0x0000000aff217819 */ /* 0x000fc40000011619 */
[----:B------:R-:W-:Y:S02]  /*9a90*/  LOP3.LUT R35, R25, 0x3f003f, RZ, 0xc0, !PT ;  /* 0x003f003f19237812 */ /* 0x000fe400078ec0ff */
[----:B------:R-:W-:Y:S02]  /*9aa0*/  SHF.R.U32.HI R36, RZ, 0x6, R25 ;  /* 0x00000006ff247819 */ /* 0x000fe40000011619 */
[----:B------:R-:W-:Y:S02]  /*9ab0*/  SHF.R.U32.HI R22, RZ, 0x8, R26 ;  /* 0x00000008ff167819 */ /* 0x000fe4000001161a */
[----:B------:R-:W-:Y:S02]  /*9ac0*/  SHF.R.U32.HI R24, RZ, 0x8, R27 ;  /* 0x00000008ff187819 */ /* 0x000fe4000001161b */
[----:B------:R-:W-:Y:S02]  /*9ad0*/  LOP3.LUT R25, R40, 0xf000f, RZ, 0xc0, !PT ;  /* 0x000f000f28197812 */ /* 0x000fe400078ec0ff */
[----:B------:R-:W-:-:S02]  /*9ae0*/  LOP3.LUT R21, R12, 0x300030, R21, 0xf8, !PT ;  /* 0x003000300c157812 */ /* 0x000fc400078ef815 */
[----:B------:R-:W-:Y:S02]  /*9af0*/  LOP3.LUT R23, R20, 0x300030, R23, 0xf8, !PT ;  /* 0x0030003014177812 */ /* 0x000fe400078ef817 */
[----:B--2---:R-:W-:Y:S02]  /*9b00*/  SHF.R.U32.HI R12, RZ, 0xc, R16 ;  /* 0x0000000cff0c7819 */ /* 0x004fe40000011610 */
[--C-:B------:R-:W-:Y:S02]  /*9b10*/  SHF.R.U32.HI R50, RZ, 0xa, R27.reuse ;  /* 0x0000000aff327819 */ /* 0x100fe4000001161b */
[----:B------:R-:W-:Y:S02]  /*9b20*/  LOP3.LUT R48, R27, 0x3f003f, RZ, 0xc0, !PT ;  /* 0x003f003f1b307812 */ /* 0x000fe400078ec0ff */
[----:B------:R-:W-:Y:S02]  /*9b30*/  SHF.R.U32.HI R49, RZ, 0x6, R27 ;  /* 0x00000006ff317819 */ /* 0x000fe4000001161b */
[----:B------:R-:W-:-:S02]  /*9b40*/  LOP3.LUT R20, R37, 0x300030, R22, 0xf8, !PT ;  /* 0x0030003025147812 */ /* 0x000fc400078ef816 */
[----:B------:R-:W-:Y:S02]  /*9b50*/  LOP3.LUT R22, R25, 0x300030, R24, 0xf8, !PT ;  /* 0x0030003019167812 */ /* 0x000fe400078ef818 */
[--C-:B------:R-:W-:Y:S02]  /*9b60*/  SHF.R.U32.HI R37, RZ, 0xc, R18.reuse ;  /* 0x0000000cff257819 */ /* 0x100fe40000011612 */
[----:B------:R-:W-:Y:S02]  /*9b70*/  LOP3.LUT R27, R18, 0x3f003f, RZ, 0xc0, !PT ;  /* 0x003f003f121b7812 */ /* 0x000fe400078ec0ff */
[----:B------:R-:W-:Y:S02]  /*9b80*/  SHF.R.U32.HI R40, RZ, 0x6, R18 ;  /* 0x00000006ff287819 */ /* 0x000fe40000011612 */
[----:B------:R-:W-:Y:S02]  /*9b90*/  SHF.R.U32.HI R24, RZ, 0xc, R17 ;  /* 0x0000000cff187819 */ /* 0x000fe40000011611 */
[----:B------:R-:W-:-:S02]  /*9ba0*/  SHF.R.U32.HI R18, RZ, 0xc, R19 ;  /* 0x0000000cff127819 */ /* 0x000fc40000011613 */
[--C-:B------:R-:W-:Y:S02]  /*9bb0*/  SHF.R.U32.HI R39, RZ, 0xa, R26.reuse ;  /* 0x0000000aff277819 */ /* 0x100fe4000001161a */
[----:B------:R-:W-:Y:S02]  /*9bc0*/  LOP3.LUT R41, R26, 0x3f003f, RZ, 0xc0, !PT ;  /* 0x003f003f1a297812 */ /* 0x000fe400078ec0ff */
[----:B------:R-:W-:Y:S02]  /*9bd0*/  SHF.R.U32.HI R42, RZ, 0x6, R26 ;  /* 0x00000006ff2a7819 */ /* 0x000fe4000001161a */
[----:B------:R-:W-:Y:S02]  /*9be0*/  LOP3.LUT R12, R12, 0xf000f, RZ, 0xc0, !PT ;  /* 0x000f000f0c0c7812 */ /* 0x000fe400078ec0ff */
[----:B------:R-:W-:Y:S02]  /*9bf0*/  LOP3.LUT R26, R17, 0x3f003f, RZ, 0xc0, !PT ;  /* 0x003f003f111a7812 */ /* 0x000fe400078ec0ff */
[----:B------:R-:W-:-:S02]  /*9c00*/  SHF.R.U32.HI R47, RZ, 0x6, R19 ;  /* 0x00000006ff2f7819 */ /* 0x000fc40000011613 */
[----:B------:R-:W-:Y:S02]  /*9c10*/  LOP3.LUT R25, R16, 0x3f003f, RZ, 0xc0, !PT ;  /* 0x003f003f10197812 */ /* 0x000fe400078ec0ff */
[----:B------:R-:W-:Y:S02]  /*9c20*/  SHF.R.U32.HI R17, RZ, 0x6, R17 ;  /* 0x00000006ff117819 */ /* 0x000fe40000011611 */
[----:B------:R-:W-:Y:S02]  /*9c30*/  LOP3.LUT R46, R19, 0x3f003f, RZ, 0xc0, !PT ;  /* 0x003f003f132e7812 */ /* 0x000fe400078ec0ff */
[----:B------:R-:W-:Y:S02]  /*9c40*/  LOP3.LUT R44, R37, 0xf000f, RZ, 0xc0, !PT ;  /* 0x000f000f252c7812 */ /* 0x000fe400078ec0ff */
[----:B------:R-:W-:Y:S02]  /*9c50*/  SHF.R.U32.HI R16, RZ, 0x6, R16 ;  /* 0x00000006ff107819 */ /* 0x000fe40000011610 */
[----:B------:R-:W-:-:S02]  /*9c60*/  LOP3.LUT R24, R24, 0xf000f, RZ, 0xc0, !PT ;  /* 0x000f000f18187812 */ /* 0x000fc400078ec0ff */
[----:B------:R-:W-:Y:S02]  /*9c70*/  LOP3.LUT R19, R18, 0xf000f, RZ, 0xc0, !PT ;  /* 0x000f000f12137812 */ /* 0x000fe400078ec0ff */
[----:B------:R-:W-:Y:S02]  /*9c80*/  LOP3.LUT R18, R12, 0x300030, R13, 0xf8, !PT ;  /* 0x003000300c127812 */ /* 0x000fe400078ef80d */
[----:B------:R-:W-:Y:S02]  /*9c90*/  LOP3.LUT R40, R40, 0x3f003f, RZ, 0xc0, !PT ;  /* 0x003f003f28287812 */ /* 0x000fe400078ec0ff */
[----:B------:R-:W-:Y:S02]  /*9ca0*/  LOP3.LUT R13, R34, 0x64006400, RZ, 0xfc, !PT ;  /* 0x64006400220d7812 */ /* 0x000fe400078efcff */
[----:B------:R-:W-:Y:S02]  /*9cb0*/  LOP3.LUT R47, R47, 0x3f003f, RZ, 0xc0, !PT ;  /* 0x003f003f2f2f7812 */ /* 0x000fe400078ec0ff */
[----:B------:R-:W-:-:S02]  /*9cc0*/  LOP3.LUT R44, R44, 0x300030, R39, 0xf8, !PT ;  /* 0x003000302c2c7812 */ /* 0x000fc400078ef827 */
[----:B------:R-:W-:Y:S02]  /*9cd0*/  LOP3.LUT R34, R17, 0x3f003f, RZ, 0xc0, !PT ;  /* 0x003f003f11227812 */ /* 0x000fe400078ec0ff */
[----:B------:R-:W-:Y:S02]  /*9ce0*/  LOP3.LUT R49, R49, 0x3f003f, RZ, 0xc0, !PT ;  /* 0x003f003f31317812 */ /* 0x000fe400078ec0ff */
[----:B------:R-:W-:Y:S02]  /*9cf0*/  LOP3.LUT R37, R24, 0x300030, R33, 0xf8, !PT ;  /* 0x0030003018257812 */ /* 0x000fe400078ef821 */
[----:B------:R-:W-:Y:S02]  /*9d00*/  LOP3.LUT R52, R19, 0x300030, R50, 0xf8, !PT ;  /* 0x0030003013347812 */ /* 0x000fe400078ef832 */
[----:B------:R-:W-:Y:S02]  /*9d10*/  LOP3.LUT R16, R16, 0x3f003f, RZ, 0xc0, !PT ;  /* 0x003f003f10107812 */ /* 0x000fe400078ec0ff */
[----:B------:R-:W-:-:S02]  /*9d20*/  LOP3.LUT R39, R27, 0x64006400, RZ, 0xfc, !PT ;  /* 0x640064001b277812 */ /* 0x000fc400078efcff */
[----:B------:R-:W-:Y:S02]  /*9d30*/  LOP3.LUT R17, R31, 0x3f003f, RZ, 0xc0, !PT ;  /* 0x003f003f1f117812 */ /* 0x000fe400078ec0ff */
[----:B------:R-:W-:Y:S02]  /*9d40*/  LOP3.LUT R36, R36, 0x3f003f, RZ, 0xc0, !PT ;  /* 0x003f003f24247812 */ /* 0x000fe400078ec0ff */
[----:B------:R-:W-:Y:S02]  /*9d50*/  LOP3.LUT R42, R42, 0x3f003f, RZ, 0xc0, !PT ;  /* 0x003f003f2a2a7812 */ /* 0x000fe400078ec0ff */
[----:B------:R-:W-:Y:S01]  /*9d60*/  LOP3.LUT R40, R40, 0x64006400, RZ, 0xfc, !PT ;  /* 0x6400640028287812 */ /* 0x000fe200078efcff */
[----:B------:R-:W-:Y:S01]  /*9d70*/  HADD2 R27, R45, -1056, -1056 ;  /* 0xe420e4202d1b7430 */ /* 0x000fe20000000000 */
[----:B------:R-:W-:Y:S01]  /*9d80*/  LOP3.LUT R24, R11, 0x64006400, RZ, 0xfc, !PT ;  /* 0x640064000b187812 */ /* 0x000fe200078efcff */
[----:B------:R-:W-:Y:S01]  /*9d90*/  HADD2 R11, R29, -1056, -1056 ;  /* 0xe420e4201d0b7430 */ /* 0x000fe20000000000 */
[----:B------:R-:W-:Y:S01]  /*9da0*/  LOP3.LUT R19, R26, 0x64006400, RZ, 0xfc, !PT ;  /* 0x640064001a137812 */ /* 0x000fe200078efcff */
[----:B------:R-:W-:Y:S01]  /*9db0*/  HADD2 R26, R38, -1056, -1056 ;  /* 0xe420e420261a7430 */ /* 0x000fe20000000000 */
[----:B------:R-:W-:-:S02]  /*9dc0*/  LOP3.LUT R35, R35, 0x64006400, RZ, 0xfc, !PT ;  /* 0x6400640023237812 */ /* 0x000fc400078efcff */
[----:B------:R-:W-:Y:S02]  /*9dd0*/  LOP3.LUT R47, R47, 0x64006400, RZ, 0xfc, !PT ;  /* 0x640064002f2f7812 */ /* 0x000fe400078efcff */
[----:B------:R-:W-:Y:S02]  /*9de0*/  LOP3.LUT R12, R43, 0x64006400, RZ, 0xfc, !PT ;  /* 0x640064002b0c7812 */ /* 0x000fe400078efcff */
[----:B------:R-:W-:Y:S02]  /*9df0*/  LOP3.LUT R46, R46, 0x64006400, RZ, 0xfc, !PT ;  /* 0x640064002e2e7812 */ /* 0x000fe400078efcff */
[----:B------:R-:W-:Y:S02]  /*9e00*/  LOP3.LUT R41, R41, 0x64006400, RZ, 0xfc, !PT ;  /* 0x6400640029297812 */ /* 0x000fe400078efcff */
[----:B------:R-:W-:Y:S02]  /*9e10*/  LOP3.LUT R48, R48, 0x64006400, RZ, 0xfc, !PT ;  /* 0x6400640030307812 */ /* 0x000fe400078efcff */
        /* <DEDUP_REMOVED lines=16> */
[----:B------:R-:W-:Y:S01]  /*9f20*/  LOP3.LUT R52, R52, 0x64006400, RZ, 0xfc, !PT ;  /* 0x6400640034347812 */ /* 0x000fe200078efcff */
[----:B------:R-:W-:Y:S02]  /*9f30*/  HADD2 R39, R40, -1056, -1056 ;  /* 0xe420e42028277430 */ /* 0x000fe40000000000 */
[----:B------:R-:W-:Y:S02]  /*9f40*/  HADD2 R25, R32, -1056, -1056 ;  /* 0xe420e42020197430 */ /* 0x000fe40000000000 */
[----:B------:R-:W-:Y:S02]  /*9f50*/  HADD2 R34, R35, -1056, -1056 ;  /* 0xe420e42023227430 */ /* 0x000fe40000000000 */
[----:B------:R-:W-:Y:S02]  /*9f60*/  HADD2 R40, R47, -1056, -1056 ;  /* 0xe420e4202f287430 */ /* 0x000fe40000000000 */
[----:B------:R-:W-:-:S02]  /*9f70*/  HADD2 R32, R46, -1056, -1056 ;  /* 0xe420e4202e207430 */ /* 0x000fc40000000000 */
[----:B------:R-:W-:Y:S02]  /*9f80*/  HADD2 R35, R41, -1056, -1056 ;  /* 0xe420e42029237430 */ /* 0x000fe40000000000 */
        /* <DEDUP_REMOVED lines=20> */
[----:B------:R-:W-:Y:S01]  /*a0d0*/  HADD2 R52, R52, -1056, -1056 ;  /* 0xe420e42034347430 */ /* 0x000fe20000000000 */
[----:B------:R-:W-:Y:S06]  /*a0e0*/  @!P2 BRA `(.L_x_41) ;  /* 0x0000000000a8a947 */ /* 0x000fec0003800000 */
[----:B------:R-:W0:Y:S04]  /*a0f0*/  LDS.128 R16, [UR4] ;  /* 0x00000004ff107984 */ /* 0x000e280008000c00 */
[----:B------:R-:W1:Y:S01]  /*a100*/  LDS.128 R20, [UR4+0x10] ;  /* 0x00001004ff147984 */ /* 0x000e620008000c00 */
[-C--:B0-----:R-:W-:Y:S01]  /*a110*/  HFMA2.MMA R53, R10, R16.reuse, RZ ;  /* 0x000000100a357235 */ /* 0x081fe200000000ff */
[-C--:B------:R-:W-:Y:S01]  /*a120*/  HFMA2 R54, R11, R16.reuse, RZ.H0_H0 ;  /* 0x000000100b367231 */ /* 0x080fe200000400ff */
[----:B------:R-:W-:Y:S01]  /*a130*/  HFMA2.MMA R55, R13, R16, RZ ;  /* 0x000000100d377235 */ /* 0x000fe200000000ff */
[----:B------:R-:W-:Y:S02]  /*a140*/  HFMA2 R16, R12, R16, RZ.H0_H0 ;  /* 0x000000100c107231 */ /* 0x000fe400000400ff */
[----:B------:R-:W-:-:S02]  /*a150*/  HFMA2 R54, R25, R17, R54 ;  /* 0x0000001119367231 */ /* 0x000fc40000000036 */
[----:B------:R-:W-:Y:S01]  /*a160*/  HFMA2 R16, R27, R17, R16 ;  /* 0x000000111b107231 */ /* 0x000fe20000000010 */
[-C--:B------:R-:W-:Y:S01]  /*a170*/  HFMA2.MMA R53, R24, R17.reuse, R53 ;  /* 0x0000001118357235 */ /* 0x080fe20000000035 */
[-C--:B------:R-:W-:Y:S01]  /*a180*/  HFMA2 R54, R30, R18.reuse, R54 ;  /* 0x000000121e367231 */ /* 0x080fe20000000036 */
[----:B------:R-:W-:Y:S01]  /*a190*/  HFMA2.MMA R55, R26, R17, R55 ;  /* 0x000000111a377235 */ /* 0x000fe20000000037 */
[----:B------:R-:W-:Y:S02]  /*a1a0*/  HFMA2 R16, R32, R18, R16 ;  /* 0x0000001220107231 */ /* 0x000fe40000000010 */
[-C--:B------:R-:W-:Y:S02]  /*a1b0*/  HFMA2 R54, R38, R19.reuse, R54 ;  /* 0x0000001326367231 */ /* 0x080fe40000000036 */
[----:B------:R-:W-:Y:S01]  /*a1c0*/  HFMA2 R16, R40, R19, R16 ;  /* 0x0000001328107231 */ /* 0x000fe20000000010 */
[-C--:B------:R-:W-:Y:S01]  /*a1d0*/  HFMA2.MMA R53, R29, R18.reuse, R53 ;  /* 0x000000121d357235 */ /* 0x080fe20000000035 */
[-C--:B-1----:R-:W-:Y:S01]  /*a1e0*/  HFMA2 R54, R34, R20.reuse, R54 ;  /* 0x0000001422367231 */ /* 0x082fe20000000036 */
[----:B------:R-:W-:Y:S01]  /*a1f0*/  HFMA2.MMA R55, R31, R18, R55 ;  /* 0x000000121f377235 */ /* 0x000fe20000000037 */
[----:B------:R-:W-:-:S02]  /*a200*/  HFMA2 R16, R36, R20, R16 ;  /* 0x0000001424107231 */ /* 0x000fc40000000010 */
[-C--:B------:R-:W-:Y:S02]  /*a210*/  HFMA2 R54, R43, R21.reuse, R54 ;  /* 0x000000152b367231 */ /* 0x080fe40000000036 */
        /* <DEDUP_REMOVED lines=8> */
[----:B------:R-:W-:Y:S01]  /*a2a0*/  HADD2 R54, R54.H0_H0, R54.H1_H1 ;  /* 0x3000003636367230 */ /* 0x000fe20000000800 */
[----:B------:R-:W-:Y:S01]  /*a2b0*/  HFMA2.MMA R55, R35, R20, R55 ;  /* 0x0000001423377235 */ /* 0x000fe20000000037 */
[----:B------:R-:W-:-:S05]  /*a2c0*/  HADD2 R16, R16.H0_H0, R16.H1_H1 ;  /* 0x3000001010107230 */ /* 0x000fca0000000800 */
[-C--:B------:R-:W-:Y:S02]  /*a2d0*/  HFMA2.MMA R53, R41, R21.reuse, R53 ;  /* 0x0000001529357235 */ /* 0x080fe40000000035 */
[----:B------:R-:W-:-:S06]  /*a2e0*/  HFMA2.MMA R55, R45, R21, R55 ;  /* 0x000000152d377235 */ /* 0x000fcc0000000037 */
[-C--:B------:R-:W-:Y:S02]  /*a2f0*/  HFMA2.MMA R53, R42, R22.reuse, R53 ;  /* 0x000000162a357235 */ /* 0x080fe40000000035 */
[----:B------:R-:W-:-:S06]  /*a300*/  HFMA2.MMA R55, R46, R22, R55 ;  /* 0x000000162e377235 */ /* 0x000fcc0000000037 */
[-C--:B------:R-:W-:Y:S02]  /*a310*/  HFMA2.MMA R53, R49, R23.reuse, R53 ;  /* 0x0000001731357235 */ /* 0x080fe40000000035 */
[----:B------:R-:W-:-:S08]  /*a320*/  HFMA2.MMA R55, R51, R23, R55 ;  /* 0x0000001733377235 */ /* 0x000fd00000000037 */
[----:B------:R-:W-:Y:S02]  /*a330*/  HADD2 R53, R53.H0_H0, R53.H1_H1 ;  /* 0x3000003535357230 */ /* 0x000fe40000000800 */
[----:B------:R-:W-:-:S03]  /*a340*/  HADD2 R55, R55.H0_H0, R55.H1_H1 ;  /* 0x3000003737377230 */ /* 0x000fc60000000800 */
[----:B------:R-:W-:Y:S02]  /*a350*/  PRMT R53, R53, 0x5410, R54 ;  /* 0x0000541035357816 */ /* 0x000fe40000000036 */
[----:B------:R-:W-:-:S04]  /*a360*/  PRMT R55, R55, 0x5410, R16 ;  /* 0x0000541037377816 */ /* 0x000fc80000000010 */
[----:B------:R-:W-:Y:S01]  /*a370*/  HFMA2.MMA R9, R53, R86, R9 ;  /* 0x0000005635097235 */ /* 0x000fe20000000009 */
[----:B------:R-:W-:-:S10]  /*a380*/  HFMA2 R8, R55, R85, R8 ;  /* 0x0000005537087231 */ /* 0x000fd40000000008 */
.L_x_41:
[----:B------:R-:W-:Y:S05]  /*a390*/  @!P3 BRA `(.L_x_40) ;  /* 0x000000080020b947 */ /* 0x000fea0003800000 */
[----:B------:R-:W-:Y:S02]  /*a3a0*/  PRMT R16, R91, 0x9910, RZ ;  /* 0x000099105b107816 */ /* 0x000fe400000000ff */
[----:B------:R-:W-:Y:S02]  /*a3b0*/  ISETP.GE.AND P3, PT, R96, 0x3, PT ;  /* 0x000000036000780c */ /* 0x000fe40003f66270 */
[----:B------:R-:W-:-:S13]  /*a3c0*/  ISETP.NE.AND P2, PT, R16, RZ, PT ;  /* 0x000000ff1000720c */ /* 0x000fda0003f45270 */
[----:B------:R-:W-:Y:S05]  /*a3d0*/  @!P2 BRA `(.L_x_42) ;  /* 0x0000000000a8a947 */ /* 0x000fea0003800000 */
[----:B------:R-:W0:Y:S04]  /*a3e0*/  LDS.128 R16, [UR4+0x80] ;  /* 0x00008004ff107984 */ /* 0x000e280008000c00 */
        /* <DEDUP_REMOVED lines=41> */
.L_x_42:
[----:B------:R-:W-:Y:S05]  /*a680*/  @!P3 BRA `(.L_x_40) ;  /* 0x000000040064b947 */ /* 0x000fea0003800000 */
[----:B------:R-:W-:-:S04]  /*a690*/  PRMT R16, R93, 0x9910, RZ ;  /* 0x000099105d107816 */ /* 0x000fc800000000ff */
        /* <DEDUP_REMOVED lines=44> */
.L_x_43:
[----:B------:R-:W-:Y:S05]  /*a960*/  @P0 BRA `(.L_x_40) ;  /* 0x0000000000ac0947 */ /* 0x000fea0003800000 */
[----:B------:R-:W0:Y:S01]  /*a970*/  LDS.128 R16, [UR4+0x180] ;  /* 0x00018004ff107984 */ /* 0x000e220008000c00 */
[----:B------:R-:W-:-:S03]  /*a980*/  MOV R53, R12 ;  /* 0x0000000c00357202 */ /* 0x000fc60000000f00 */
[----:B------:R-:W1:Y:S01]  /*a990*/  LDS.128 R20, [UR4+0x190] ;  /* 0x00019004ff147984 */ /* 0x000e620008000c00 */
[-C--:B0-----:R-:W-:Y:S01]  /*a9a0*/  HFMA2.MMA R10, R10, R16.reuse, RZ ;  /* 0x000000100a0a7235 */ /* 0x081fe200000000ff */
[-C--:B------:R-:W-:Y:S01]  /*a9b0*/  HFMA2 R11, R11, R16.reuse, RZ.H0_H0 ;  /* 0x000000100b0b7231 */ /* 0x080fe200000400ff */
[----:B------:R-:W-:Y:S01]  /*a9c0*/  HFMA2.MMA R12, R13, R16, RZ ;  /* 0x000000100d0c7235 */ /* 0x000fe200000000ff */
[----:B------:R-:W-:Y:S02]  /*a9d0*/  HFMA2 R16, R53, R16, RZ.H0_H0 ;  /* 0x0000001035107231 */ /* 0x000fe400000400ff */
[-C--:B------:R-:W-:Y:S02]  /*a9e0*/  HFMA2 R11, R25, R17.reuse, R11 ;  /* 0x00000011190b7231 */ /* 0x080fe4000000000b */
[----:B------:R-:W-:Y:S01]  /*a9f0*/  HFMA2 R16, R27, R17, R16 ;  /* 0x000000111b107231 */ /* 0x000fe20000000010 */
[-C--:B------:R-:W-:Y:S01]  /*aa00*/  HFMA2.MMA R10, R24, R17.reuse, R10 ;  /* 0x00000011180a7235 */ /* 0x080fe2000000000a */
[-C--:B------:R-:W-:Y:S01]  /*aa10*/  HFMA2 R11, R30, R18.reuse, R11 ;  /* 0x000000121e0b7231 */ /* 0x080fe2000000000b */
[----:B------:R-:W-:Y:S01]  /*aa20*/  HFMA2.MMA R12, R26, R17, R12 ;  /* 0x000000111a0c7235 */ /* 0x000fe2000000000c */
[----:B------:R-:W-:-:S02]  /*aa30*/  HFMA2 R16, R32, R18, R16 ;  /* 0x0000001220107231 */ /* 0x000fc40000000010 */
[-C--:B------:R-:W-:Y:S02]  /*aa40*/  HFMA2 R11, R38, R19.reuse, R11 ;  /* 0x00000013260b7231 */ /* 0x080fe4000000000b */
[----:B------:R-:W-:Y:S01]  /*aa50*/  HFMA2 R16, R40, R19, R16 ;  /* 0x0000001328107231 */ /* 0x000fe20000000010 */
[-C--:B------:R-:W-:Y:S02]  /*aa60*/  HFMA2.MMA R10, R29, R18.reuse, R10 ;  /* 0x000000121d0a7235 */ /* 0x080fe4000000000a */
[----:B------:R-:W-:Y:S01]  /*aa70*/  HFMA2.MMA R12, R31, R18, R12 ;  /* 0x000000121f0c7235 */ /* 0x000fe2000000000c */
[----:B-1----:R-:W-:-:S04]  /*aa80*/  HFMA2 R16, R36, R20, R16 ;  /* 0x0000001424107231 */ /* 0x002fc80000000010 */
[-C--:B------:R-:W-:Y:S01]  /*aa90*/  HFMA2 R16, R47, R21.reuse, R16 ;  /* 0x000000152f107231 */ /* 0x080fe20000000010 */
[-C--:B------:R-:W-:Y:S02]  /*aaa0*/  HFMA2.MMA R10, R37, R19.reuse, R10 ;  /* 0x00000013250a7235 */ /* 0x080fe4000000000a */
[----:B------:R-:W-:Y:S01]  /*aab0*/  HFMA2.MMA R13, R39, R19, R12 ;  /* 0x00000013270d7235 */ /* 0x000fe2000000000c */
[----:B------:R-:W-:Y:S02]  /*aac0*/  HFMA2 R12, R34, R20, R11 ;  /* 0x00000014220c7231 */ /* 0x000fe4000000000b */
[-C--:B------:R-:W-:Y:S02]  /*aad0*/  HFMA2 R16, R48, R22.reuse, R16 ;  /* 0x0000001630107231 */ /* 0x080fe40000000010 */
[----:B------:R-:W-:Y:S01]  /*aae0*/  HFMA2 R12, R43, R21, R12 ;  /* 0x000000152b0c7231 */ /* 0x000fe2000000000c */
[-C--:B------:R-:W-:Y:S01]  /*aaf0*/  HFMA2.MMA R10, R33, R20.reuse, R10 ;  /* 0x00000014210a7235 */ /* 0x080fe2000000000a */
[----:B------:R-:W-:Y:S01]  /*ab00*/  HFMA2 R16, R52, R23, R16 ;  /* 0x0000001734107231 */ /* 0x000fe20000000010 */
[----:B------:R-:W-:Y:S01]  /*ab10*/  HFMA2.MMA R13, R35, R20, R13 ;  /* 0x00000014230d7235 */ /* 0x000fe2000000000d */
[----:B------:R-:W-:-:S02]  /*ab20*/  HFMA2 R12, R44, R22, R12 ;  /* 0x000000162c0c7231 */ /* 0x000fc4000000000c */
[----:B------:R-:W-:Y:S02]  /*ab30*/  HADD2 R16, R16.H0_H0, R16.H1_H1 ;  /* 0x3000001010107230 */ /* 0x000fe40000000800 */
[----:B------:R-:W-:Y:S01]  /*ab40*/  HFMA2 R12, R50, R23, R12 ;  /* 0x00000017320c7231 */ /* 0x000fe2000000000c */
[-C--:B------:R-:W-:Y:S02]  /*ab50*/  HFMA2.MMA R11, R41, R21.reuse, R10 ;  /* 0x00000015290b7235 */ /* 0x080fe4000000000a */
[----:B------:R-:W-:Y:S01]  /*ab60*/  HFMA2.MMA R13, R45, R21, R13 ;  /* 0x000000152d0d7235 */ /* 0x000fe2000000000d */
[----:B------:R-:W-:-:S05]  /*ab70*/  HADD2 R12, R12.H0_H0, R12.H1_H1 ;  /* 0x3000000c0c0c7230 */ /* 0x000fca0000000800 */
        /* <DEDUP_REMOVED lines=10> */
.L_x_40:
[----:B------:R-:W-:Y:S05]  /*ac20*/  @!P1 BRA `(.L_x_44) ;  /* 0x0000001400089947 */ /* 0x000fea0003800000 */
[----:B------:R-:W-:Y:S02]  /*ac30*/  IMAD R13, R28, 0xc, RZ ;  /* 0x0000000c1c0d7824 */ /* 0x000fe400078e02ff */
[----:B------:R-:W-:-:S05]  /*ac40*/  IMAD.WIDE.U32 R10, R87, 0xc, R14 ;  /* 0x0000000c570a7825 */ /* 0x000fca00078e000e */
[----:B------:R-:W-:-:S03]  /*ac50*/  IADD3 R11, R11, R13, RZ ;  /* 0x0000000d0b0b7210 */ /* 0x000fc60007ffe0ff */
[C---:B------:R-:W-:Y:S02]  /*ac60*/  IMAD.WIDE R16, R87.reuse, 0x4, R10 ;  /* 0x0000000457107825 */ /* 0x040fe400078e020a */
[----:B-----5:R-:W2:Y:S02]  /*ac70*/  LDG.E.128.CONSTANT R20, desc[UR6][R10.64] ;  /* 0x000000060a147981 */ /* 0x020ea4000c1e9d00 */
[----:B------:R-:W-:Y:S02]  /*ac80*/  IMAD.WIDE R24, R87, 0x4, R16 ;  /* 0x0000000457187825 */ /* 0x000fe400078e0210 */
[----:B------:R-:W3:Y:S04]  /*ac90*/  LDG.E.128.CONSTANT R16, desc[UR6][R16.64] ;  /* 0x0000000610107981 */ /* 0x000ee8000c1e9d00 */
[----:B------:R-:W4:Y:S01]  /*aca0*/  LDG.E.128.CONSTANT R24, desc[UR6][R24.64] ;  /* 0x0000000618187981 */ /* 0x000f22000c1e9d00 */
[----:B------:R-:W-:-:S04]  /*acb0*/  PRMT R12, R92, 0x9910, RZ ;  /* 0x000099105c0c7816 */ /* 0x000fc800000000ff */
[----:B------:R-:W-:Y:S02]  /*acc0*/  ISETP.NE.AND P2, PT, R12, RZ, PT ;  /* 0x000000ff0c00720c */ /* 0x000fe40003f45270 */
[----:B------:R-:W-:Y:S02]  /*acd0*/  ISETP.GE.AND P3, PT, R96, 0x2, PT ;  /* 0x000000026000780c */ /* 0x000fe40003f66270 */
[----:B--2---:R-:W-:Y:S02]  /*ace0*/  SHF.R.U32.HI R11, RZ, 0xc, R21 ;  /* 0x0000000cff0b7819 */ /* 0x004fe40000011615 */
[----:B------:R-:W-:Y:S02]  /*acf0*/  SHF.R.U32.HI R40, RZ, 0xc, R22 ;  /* 0x0000000cff287819 */ /* 0x000fe40000011616 */
[----:B------:R-:W-:Y:S02]  /*ad00*/  SHF.R.U32.HI R29, RZ, 0xc, R20 ;  /* 0x0000000cff1d7819 */ /* 0x000fe40000011614 */
[----:B------:R-:W-:-:S02]  /*ad10*/  SHF.R.U32.HI R41, RZ, 0xc, R23 ;  /* 0x0000000cff297819 */ /* 0x000fc40000011617 */
[----:B------:R-:W-:Y:S02]  /*ad20*/  LOP3.LUT R12, R20, 0x3f003f, RZ, 0xc0, !PT ;  /* 0x003f003f140c7812 */ /* 0x000fe400078ec0ff */
[----:B------:R-:W-:Y:S02]  /*ad30*/  SHF.R.U32.HI R13, RZ, 0x6, R20 ;  /* 0x00000006ff0d7819 */ /* 0x000fe40000011614 */
[----:B------:R-:W-:Y:S02]  /*ad40*/  LOP3.LUT R45, R23, 0x3f003f, RZ, 0xc0, !PT ;  /* 0x003f003f172d7812 */ /* 0x000fe400078ec0ff */
[----:B------:R-:W-:Y:S02]  /*ad50*/  SHF.R.U32.HI R46, RZ, 0x6, R23 ;  /* 0x00000006ff2e7819 */ /* 0x000fe40000011617 */
[----:B------:R-:W-:Y:S02]  /*ad60*/  LOP3.LUT R33, R21, 0x3f003f, RZ, 0xc0, !PT ;  /* 0x003f003f15217812 */ /* 0x000fe400078ec0ff */
[----:B------:R-:W-:-:S02]  /*ad70*/  SHF.R.U32.HI R34, RZ, 0x6, R21 ;  /* 0x00000006ff227819 */ /* 0x000fc40000011615 */
[----:B------:R-:W-:Y:S02]  /*ad80*/  LOP3.LUT R38, R22, 0x3f003f, RZ, 0xc0, !PT ;  /* 0x003f003f16267812 */ /* 0x000fe400078ec0ff */
[----:B------:R-:W-:Y:S02]  /*ad90*/  SHF.R.U32.HI R39, RZ, 0x6, R22 ;  /* 0x00000006ff277819 */ /* 0x000fe40000011616 */
[----:B----4-:R-:W-:Y:S02]  /*ada0*/  SHF.R.U32.HI R23, RZ, 0x8, R25 ;  /* 0x00000008ff177819 */ /* 0x010fe40000011619 */
[----:B------:R-:W-:Y:S02]  /*adb0*/  LOP3.LUT R20, R11, 0xf000f, RZ, 0xc0, !PT ;  /* 0x000f000f0b147812 */ /* 0x000fe400078ec0ff */
[--C-:B------:R-:W-:Y:S02]  /*adc0*/  SHF.R.U32.HI R21, RZ, 0x8, R24.reuse ;  /* 0x00000008ff157819 */ /* 0x100fe40000011618 */
[----:B------:R-:W-:-:S02]  /*add0*/  SHF.R.U32.HI R32, RZ, 0xa, R24 ;  /* 0x0000000aff207819 */ /* 0x000fc40000011618 */
[----:B------:R-:W-:Y:S02]  /*ade0*/  LOP3.LUT R30, R24, 0x3f003f, RZ, 0xc0, !PT ;  /* 0x003f003f181e7812 */ /* 0x000fe400078ec0ff */
[----:B------:R-:W-:Y:S02]  /*adf0*/  SHF.R.U32.HI R31, RZ, 0x6, R24 ;  /* 0x00000006ff1f7819 */ /* 0x000fe40000011618 */
[----:B------:R-:W-:Y:S02]  /*ae00*/  SHF.R.U32.HI R22, RZ, 0x8, R26 ;  /* 0x00000008ff167819 */ /* 0x000fe4000001161a */
[----:B------:R-:W-:Y:S02]  /*ae10*/  LOP3.LUT R11, R40, 0xf000f, RZ, 0xc0, !PT ;  /* 0x000f000f280b7812 */ /* 0x000fe400078ec0ff */
[----:B------:R-:W-:Y:S02]  /*ae20*/  SHF.R.U32.HI R24, RZ, 0x8, R27 ;  /* 0x00000008ff187819 */ /* 0x000fe4000001161b */
[----:B------:R-:W-:-:S02]  /*ae30*/  LOP3.LUT R10, R29, 0xf000f, RZ, 0xc0, !PT ;  /* 0x000f000f1d0a7812 */ /* 0x000fc400078ec0ff */
[----:B------:R-:W-:Y:S02]  /*ae40*/  LOP3.LUT R41, R41, 0xf000f, RZ, 0xc0, !PT ;  /* 0x000f000f29297812 */ /* 0x000fe400078ec0ff */
[--C-:B------:R-:W-:Y:S02]  /*ae50*/  SHF.R.U32.HI R37, RZ, 0xa, R25.reuse ;  /* 0x0000000aff257819 */ /* 0x100fe40000011619 */
[----:B------:R-:W-:Y:S02]  /*ae60*/  LOP3.LUT R35, R25, 0x3f003f, RZ, 0xc0, !PT ;  /* 0x003f003f19237812 */ /* 0x000fe400078ec0ff */
[----:B------:R-:W-:Y:S02]  /*ae70*/  SHF.R.U32.HI R36, RZ, 0x6, R25 ;  /* 0x00000006ff247819 */ /* 0x000fe40000011619 */
[----:B------:R-:W-:Y:S02]  /*ae80*/  LOP3.LUT R23, R20, 0x300030, R23, 0xf8, !PT ;  /* 0x0030003014177812 */ /* 0x000fe400078ef817 */
[----:B---3--:R-:W-:-:S02]  /*ae90*/  SHF.R.U32.HI R25, RZ, 0xc, R18 ;  /* 0x0000000cff197819 */ /* 0x008fc40000011612 */
[----:B------:R-:W-:Y:S02]  /*aea0*/  LOP3.LUT R20, R11, 0x300030, R22, 0xf8, !PT ;  /* 0x003000300b147812 */ /* 0x000fe400078ef816 */
[----:B------:R-:W-:Y:S02]  /*aeb0*/  LOP3.LUT R21, R10, 0x300030, R21, 0xf8, !PT ;  /* 0x003000300a157812 */ /* 0x000fe400078ef815 */
[----:B------:R-:W-:Y:S02]  /*aec0*/  LOP3.LUT R22, R41, 0x300030, R24, 0xf8, !PT ;  /* 0x0030003029167812 */ /* 0x000fe400078ef818 */
[----:B------:R-:W-:Y:S02]  /*aed0*/  SHF.R.U32.HI R10, RZ, 0xc, R16 ;  /* 0x0000000cff0a7819 */ /* 0x000fe40000011610 */
[----:B------:R-:W-:Y:S02]  /*aee0*/  LOP3.LUT R40, R18, 0x3f003f, RZ, 0xc0, !PT ;  /* 0x003f003f12287812 */ /* 0x000fe400078ec0ff */
[----:B------:R-:W-:-:S02]  /*aef0*/  SHF.R.U32.HI R41, RZ, 0x6, R18 ;  /* 0x00000006ff297819 */ /* 0x000fc40000011612 */
[--C-:B------:R-:W-:Y:S02]  /*af00*/  SHF.R.U32.HI R44, RZ, 0xa, R26.reuse ;  /* 0x0000000aff2c7819 */ /* 0x100fe4000001161a */
[----:B------:R-:W-:Y:S02]  /*af10*/  SHF.R.U32.HI R24, RZ, 0xc, R17 ;  /* 0x0000000cff187819 */ /* 0x000fe40000011611 */
[----:B------:R-:W-:Y:S02]  /*af20*/  SHF.R.U32.HI R18, RZ, 0xc, R19 ;  /* 0x0000000cff127819 */ /* 0x000fe40000011613 */
[----:B------:R-:W-:Y:S02]  /*af30*/  LOP3.LUT R25, R25, 0xf000f, RZ, 0xc0, !PT ;  /* 0x000f000f19197812 */ /* 0x000fe400078ec0ff */
[----:B------:R-:W-:Y:S02]  /*af40*/  LOP3.LUT R42, R26, 0x3f003f, RZ, 0xc0, !PT ;  /* 0x003f003f1a2a7812 */ /* 0x000fe400078ec0ff */
        /* <DEDUP_REMOVED lines=10> */
[----:B------:R-:W-:Y:S02]  /*aff0*/  SHF.R.U32.HI R16, RZ, 0x6, R16 ;  /* 0x00000006ff107819 */ /* 0x000fe40000011610 */
[----:B------:R-:W-:Y:S02]  /*b000*/  LOP3.LUT R24, R24, 0xf000f, RZ, 0xc0, !PT ;  /* 0x000f000f18187812 */ /* 0x000fe400078ec0ff */
[----:B------:R-:W-:-:S02]  /*b010*/  LOP3.LUT R10, R18, 0xf000f, RZ, 0xc0, !PT ;  /* 0x000f000f120a7812 */ /* 0x000fc400078ec0ff */
[----:B------:R-:W-:Y:S02]  /*b020*/  LOP3.LUT R44, R25, 0x300030, R44, 0xf8, !PT ;  /* 0x00300030192c7812 */ /* 0x000fe400078ef82c */
[----:B------:R-:W-:Y:S02]  /*b030*/  LOP3.LUT R25, R34, 0x64006400, RZ, 0xfc, !PT ;  /* 0x6400640022197812 */ /* 0x000fe400078efcff */
[----:B------:R-:W-:Y:S02]  /*b040*/  LOP3.LUT R47, R19, 0x3f003f, RZ, 0xc0, !PT ;  /* 0x003f003f132f7812 */ /* 0x000fe400078ec0ff */
[----:B------:R-:W-:Y:S02]  /*b050*/  LOP3.LUT R13, R13, 0x3f003f, RZ, 0xc0, !PT ;  /* 0x003f003f0d0d7812 */ /* 0x000fe400078ec0ff */
[----:B------:R-:W-:Y:S02]  /*b060*/  LOP3.LUT R33, R33, 0x64006400, RZ, 0xfc, !PT ;  /* 0x6400640021217812 */ /* 0x000fe400078efcff */
[----:B------:R-:W-:-:S02]  /*b070*/  LOP3.LUT R39, R39, 0x3f003f, RZ, 0xc0, !PT ;  /* 0x003f003f27277812 */ /* 0x000fc400078ec0ff */
[----:B------:R-:W-:Y:S02]  /*b080*/  LOP3.LUT R45, R45, 0x64006400, RZ, 0xfc, !PT ;  /* 0x640064002d2d7812 */ /* 0x000fe400078efcff */
[----:B------:R-:W-:Y:S02]  /*b090*/  LOP3.LUT R34, R35, 0x64006400, RZ, 0xfc, !PT ;  /* 0x6400640023227812 */ /* 0x000fe400078efcff */
[----:B------:R-:W-:Y:S02]  /*b0a0*/  LOP3.LUT R18, R17, 0x300030, R32, 0xf8, !PT ;  /* 0x0030003011127812 */ /* 0x000fe400078ef820 */
[----:B------:R-:W-:Y:S02]  /*b0b0*/  LOP3.LUT R46, R46, 0x3f003f, RZ, 0xc0, !PT ;  /* 0x003f003f2e2e7812 */ /* 0x000fe400078ec0ff */
[----:B------:R-:W-:Y:S02]  /*b0c0*/  LOP3.LUT R41, R41, 0x3f003f, RZ, 0xc0, !PT ;  /* 0x003f003f29297812 */ /* 0x000fe400078ec0ff */
[----:B------:R-:W-:-:S02]  /*b0d0*/  LOP3.LUT R48, R48, 0x3f003f, RZ, 0xc0, !PT ;  /* 0x003f003f30307812 */ /* 0x000fc400078ec0ff */
        /* <DEDUP_REMOVED lines=9> */
[----:B------:R-:W-:Y:S02]  /*b170*/  LOP3.LUT R10, R12, 0x64006400, RZ, 0xfc, !PT ;  /* 0x640064000c0a7812 */ /* 0x000fe400078efcff */
[----:B------:R-:W-:Y:S01]  /*b180*/  LOP3.LUT R24, R13, 0x64006400, RZ, 0xfc, !PT ;  /* 0x640064000d187812 */ /* 0x000fe200078efcff */
[----:B------:R-:W-:Y:S01]  /*b190*/  HADD2 R13, R45, -1056, -1056 ;  /* 0xe420e4202d0d7430 */ /* 0x000fe20000000000 */
[----:B------:R-:W-:-:S02]  /*b1a0*/  LOP3.LUT R39, R39, 0x64006400, RZ, 0xfc, !PT ;  /* 0x6400640027277812 */ /* 0x000fc400078efcff */
[----:B------:R-:W-:Y:S01]  /*b1b0*/  LOP3.LUT R29, R11, 0x64006400, RZ, 0xfc, !PT ;  /* 0x640064000b1d7812 */ /* 0x000fe200078efcff */
[----:B------:R-:W-:Y:S01]  /*b1c0*/  HADD2 R11, R33, -1056, -1056 ;  /* 0xe420e420210b7430 */ /* 0x000fe20000000000 */
        /* <DEDUP_REMOVED lines=22> */
[----:B------:R-:W-:Y:S01]  /*b330*/  LOP3.LUT R52, R52, 0x64006400, RZ, 0xfc, !PT ;  /* 0x6400640034347812 */ /* 0x000fe200078efcff */
        /* <DEDUP_REMOVED lines=29> */
[----:B------:R-:W-:Y:S01]  /*b510*/  HADD2 R52, R52, -1056, -1056 ;  /* 0xe420e42034347430 */ /* 0x000fe20000000000 */
[----:B------:R-:W-:Y:S06]  /*b520*/  @!P2 BRA `(.L_x_45) ;  /* 0x0000000000a8a947 */ /* 0x000fec0003800000 */
        /* <DEDUP_REMOVED lines=42> */
.L_x_45:
        /* <DEDUP_REMOVED lines=47> */
.L_x_46:
        /* <DEDUP_REMOVED lines=46> */
.L_x_47:
[----:B------:R-:W-:Y:S05]  /*bda0*/  @P0 BRA `(.L_x_44) ;  /* 0x0000000000a80947 */ /* 0x000fea0003800000 */
        /* <DEDUP_REMOVED lines=42> */
.L_x_44:
[----:B------:R-:W-:Y:S01]  /*c050*/  IADD3 R95, R95, 0x20, RZ ;  /* 0x000000205f5f7810 */ /* 0x000fe20007ffe0ff */
[----:B------:R-:W-:Y:S01]  /*c060*/  IMAD.WIDE.U32 R14, R87, 0x18, R14 ;  /* 0x00000018570e7825 */ /* 0x000fe200078e000e */
[----:B------:R-:W-:Y:S02]  /*c070*/  UIADD3 UR4, UR4, 0x40, URZ ;  /* 0x0000004004047890 */ /* 0x000fe4000fffe03f */
[C---:B------:R-:W-:Y:S01]  /*c080*/  ISETP.GE.AND P2, PT, R95.reuse, UR5, PT ;  /* 0x000000055f007c0c */ /* 0x040fe2000bf46270 */
[----:B------:R-:W-:Y:S01]  /*c090*/  IMAD R11, R28, 0x18, RZ ;  /* 0x000000181c0b7824 */ /* 0x000fe200078e02ff */
[----:B------:R-:W-:-:S04]  /*c0a0*/  ISETP.LT.AND P3, PT, R95, R94, PT ;  /* 0x0000005e5f00720c */ /* 0x000fc80003f61270 */
[----:B------:R-:W-:-:S09]  /*c0b0*/  IADD3 R15, R15, R11, RZ ;  /* 0x0000000b0f0f7210 */ /* 0x000fd20007ffe0ff */
[----:B------:R-:W-:Y:S05]  /*c0c0*/  @!P2 BRA P3, `(.L_x_48) ;  /* 0xffffffd40098a947 */ /* 0x000fea000183ffff */
.L_x_39:
[----:B------:R-:W-:Y:S01]  /*c0d0*/  ISETP.GE.AND P0, PT, R95, R94, PT ;  /* 0x0000005e5f00720c */ /* 0x000fe20003f06270 */
[----:B------:R-:W-:-:S03]  /*c0e0*/  ULDC UR5, c[0x0][0x260] ;  /* 0x0000980000057ab9 */ /* 0x000fc60000000800 */
[----:B------:R-:W-:-:S13]  /*c0f0*/  ISETP.GE.OR P0, PT, R95, UR5, P0 ;  /* 0x000000055f007c0c */ /* 0x000fda0008706670 */
[----:B------:R-:W-:Y:S05]  /*c100*/  @P0 BRA `(.L_x_49) ;  /* 0x0000002400680947 */ /* 0x000fea0003800000 */
[----:B0-----:R-:W-:Y:S01]  /*c110*/  PRMT R0, R90, 0x9910, RZ ;  /* 0x000099105a007816 */ /* 0x001fe200000000ff */
[----:B------:R-:W-:-:S03]  /*c120*/  ULDC UR5, c[0x0][0x260] ;  /* 0x0000980000057ab9 */ /* 0x000fc60000000800 */
[----:B------:R-:W-:-:S04]  /*c130*/  ISETP.NE.AND P0, PT, R0, RZ, PT ;  /* 0x000000ff0000720c */ /* 0x000fc80003f05270 */
[----:B------:R-:W-:-:S13]  /*c140*/  ISETP.LT.OR P0, PT, R97, 0x4, !P0 ;  /* 0x000000046100780c */ /* 0x000fda0004701670 */
.L_x_54:
[----:B------:R-:W-:Y:S01]  /*c150*/  ISETP.NE.AND P2, PT, R95, R88, PT ;  /* 0x000000585f00720c */ /* 0x000fe20003f45270 */
[----:B------:R-:W0:Y:S01]  /*c160*/  LDC R87, c[0x0][0x23c] ;  /* 0x00008f00ff577b82 */ /* 0x000e220000000800 */
[----:B-----5:R1:W5:Y:S11]  /*c170*/  LDG.E.128.CONSTANT R28, desc[UR6][R14.64] ;  /* 0x000000060e1c7981 */ /* 0x020376000c1e9d00 */
[----:B------:R-:W2:Y:S01]  /*c180*/  @!P2 LDC.64 R10, c[0x0][0x248] ;  /* 0x00009200ff0aab82 */ /* 0x000ea20000000a00 */
[----:B------:R-:W-:-:S02]  /*c190*/  @!P2 IADD3 R89, R89, 0x1, RZ ;  /* 0x000000015959a810 */ /* 0x000fc40007ffe0ff */
[----:B------:R-:W-:Y:S02]  /*c1a0*/  @!P2 LEA R13, R95, 0x1, 0x1 ;  /* 0x000000015f0da811 */ /* 0x000fe400078e08ff */
[----:B------:R-:W-:-:S06]  /*c1b0*/  @!P2 LEA R32, R89, R98, 0x3 ;  /* 0x000000625920a211 */ /* 0x000fcc00078e18ff */
[----:B------:R-:W3:Y:S01]  /*c1c0*/  @!P2 LDL.64 R32, [R32] ;  /* 0x000000002020a983 */ /* 0x000ee20000100a00 */
[----:B0-----:R-:W-:-:S04]  /*c1d0*/  IMAD.WIDE R20, R87, 0x4, R14 ;  /* 0x0000000457147825 */ /* 0x001fc800078e020e */
[----:B------:R-:W-:Y:S02]  /*c1e0*/  IMAD.WIDE R24, R87, 0x4, R20 ;  /* 0x0000000457187825 */ /* 0x000fe400078e0214 */
[----:B------:R-:W5:Y:S02]  /*c1f0*/  LDG.E.128.CONSTANT R20, desc[UR6][R20.64] ;  /* 0x0000000614147981 */ /* 0x000f64000c1e9d00 */
[----:B--2---:R-:W-:-:S04]  /*c200*/  @!P2 IMAD.WIDE R10, R13, 0x2, R10 ;  /* 0x000000020d0aa825 */ /* 0x004fc800078e020a */
[C---:B------:R-:W-:Y:S02]  /*c210*/  IMAD.WIDE R12, R87.reuse, 0x4, R24 ;  /* 0x00000004570c7825 */ /* 0x040fe400078e0218 */
[----:B------:R-:W2:Y:S04]  /*c220*/  @!P2 LDG.E.U16.CONSTANT R10, desc[UR6][R10.64] ;  /* 0x000000060a0aa981 */ /* 0x000ea8000c1e9500 */
[----:B------:R-:W5:Y:S04]  /*c230*/  LDG.E.128.CONSTANT R24, desc[UR6][R24.64] ;  /* 0x0000000618187981 */ /* 0x000f68000c1e9d00 */
[----:B------:R1:W5:Y:S01]  /*c240*/  LDG.E.128.CONSTANT R16, desc[UR6][R12.64] ;  /* 0x000000060c107981 */ /* 0x000362000c1e9d00 */
[----:B------:R-:W-:Y:S01]  /*c250*/  IMAD.WIDE R100, R87, 0x4, R12 ;  /* 0x0000000457647825 */ /* 0x000fe200078e020c */
[----:B---3--:R-:W-:-:S02]  /*c260*/  @!P2 PRMT R86, R32, 0x7610, R86 ;  /* 0x000076102056a816 */ /* 0x008fc40000000056 */
[----:B------:R-:W-:Y:S02]  /*c270*/  @!P2 PRMT R85, R33, 0x7610, R85 ;  /* 0x000076102155a816 */ /* 0x000fe40000000055 */
[----:B------:R-:W-:Y:S02]  /*c280*/  @!P2 PRMT R86, R86, 0x7610, R32 ;  /* 0x000076105656a816 */ /* 0x000fe40000000020 */
[----:B------:R-:W-:Y:S02]  /*c290*/  @!P2 PRMT R85, R85, 0x7610, R33 ;  /* 0x000076105555a816 */ /* 0x000fe40000000021 */
[----:B--2---:R-:W-:Y:S01]  /*c2a0*/  @!P2 IADD3 R88, R10, R95, RZ ;  /* 0x0000005f0a58a210 */ /* 0x004fe20007ffe0ff */
[----:B-1----:R-:W-:Y:S06]  /*c2b0*/  @!P1 BRA `(.L_x_50) ;  /* 0x0000002000e49947 */ /* 0x002fec0003800000 */
[----:B------:R-:W2:Y:S01]  /*c2c0*/  LDG.E.128.CONSTANT R12, desc[UR6][R100.64] ;  /* 0x00000006640c7981 */ /* 0x000ea2000c1e9d00 */
[--C-:B-----5:R-:W-:Y:S02]  /*c2d0*/  SHF.R.U32.HI R10, RZ, 0xf, R28.reuse ;  /* 0x0000000fff0a7819 */ /* 0x120fe4000001161c */
[C---:B------:R-:W-:Y:S02]  /*c2e0*/  LOP3.LUT R60, R28.reuse, 0x3e003e0, RZ, 0xc0, !PT ;  /* 0x03e003e01c3c7812 */ /* 0x040fe400078ec0ff */
[----:B------:R-:W-:Y:S02]  /*c2f0*/  LOP3.LUT R47, R28, 0x1f001f, RZ, 0xc0, !PT ;  /* 0x001f001f1c2f7812 */ /* 0x000fe400078ec0ff */
[----:B------:R-:W-:Y:S02]  /*c300*/  SHF.R.U32.HI R46, RZ, 0xa, R28 ;  /* 0x0000000aff2e7819 */ /* 0x000fe4000001161c */
[----:B------:R-:W-:Y:S02]  /*c310*/  SHF.R.U32.HI R40, RZ, 0xf, R30 ;  /* 0x0000000fff287819 */ /* 0x000fe4000001161e */
[----:B------:R-:W-:-:S02]  /*c320*/  LOP3.LUT R11, R30, 0x3e003e0, RZ, 0xc0, !PT ;  /* 0x03e003e01e0b7812 */ /* 0x000fc400078ec0ff */
[----:B------:R-:W-:Y:S02]  /*c330*/  LOP3.LUT R33, R30, 0x1f001f, RZ, 0xc0, !PT ;  /* 0x001f001f1e217812 */ /* 0x000fe400078ec0ff */
[----:B------:R-:W-:Y:S02]  /*c340*/  SHF.R.U32.HI R34, RZ, 0xa, R30 ;  /* 0x0000000aff227819 */ /* 0x000fe4000001161e */
[--C-:B------:R-:W-:Y:S02]  /*c350*/  SHF.R.U32.HI R28, RZ, 0xd, R24.reuse ;  /* 0x0000000dff1c7819 */ /* 0x100fe40000011618 */
[C---:B------:R-:W-:Y:S02]  /*c360*/  LOP3.LUT R73, R24.reuse, 0x3e003e0, RZ, 0xc0, !PT ;  /* 0x03e003e018497812 */ /* 0x040fe400078ec0ff */
[----:B------:R-:W-:Y:S02]  /*c370*/  LOP3.LUT R66, R24, 0x1f001f, RZ, 0xc0, !PT ;  /* 0x001f001f18427812 */ /* 0x000fe400078ec0ff */
[----:B------:R-:W-:-:S02]  /*c380*/  SHF.R.U32.HI R64, RZ, 0xa, R24 ;  /* 0x0000000aff407819 */ /* 0x000fc40000011618 */
[--C-:B------:R-:W-:Y:S02]  /*c390*/  SHF.R.U32.HI R30, RZ, 0xd, R25.reuse ;  /* 0x0000000dff1e7819 */ /* 0x100fe40000011619 */
        /* <DEDUP_REMOVED lines=19> */
[----:B------:R-:W-:Y:S02]  /*c4d0*/  SHF.R.U32.HI R43, RZ, 0xf, R31 ;  /* 0x0000000fff2b7819 */ /* 0x000fe4000001161f */
[----:B------:R-:W-:Y:S02]  /*c4e0*/  SHF.R.U32.HI R29, RZ, 0xe, R20 ;  /* 0x0000000eff1d7819 */ /* 0x000fe40000011614 */
[----:B------:R-:W-:Y:S02]  /*c4f0*/  LOP3.LUT R18, R10, 0x10001, RZ, 0xc0, !PT ;  /* 0x000100010a127812 */ /* 0x000fe400078ec0ff */
[----:B------:R-:W-:-:S02]  /*c500*/  SHF.R.U32.HI R41, RZ, 0xe, R22 ;  /* 0x0000000eff297819 */ /* 0x000fc40000011616 */
[----:B------:R-:W-:Y:S02]  /*c510*/  LOP3.LUT R40, R40, 0x10001, RZ, 0xc0, !PT ;  /* 0x0001000128287812 */ /* 0x000fe400078ec0ff */
[----:B------:R-:W-:Y:S02]  /*c520*/  SHF.R.U32.HI R76, RZ, 0xe, R23 ;  /* 0x0000000eff4c7819 */ /* 0x000fe40000011617 */
[----:B------:R-:W-:Y:S02]  /*c530*/  LOP3.LUT R29, R18, 0x20002, R29, 0xf8, !PT ;  /* 0x00020002121d7812 */ /* 0x000fe400078ef81d */
[----:B------:R-:W-:Y:S02]  /*c540*/  LOP3.LUT R43, R43, 0x10001, RZ, 0xc0, !PT ;  /* 0x000100012b2b7812 */ /* 0x000fe400078ec0ff */
[C---:B------:R-:W-:Y:S02]  /*c550*/  LOP3.LUT R56, R31.reuse, 0x3e003e0, RZ, 0xc0, !PT ;  /* 0x03e003e01f387812 */ /* 0x040fe400078ec0ff */
[----:B------:R-:W-:-:S02]  /*c560*/  LOP3.LUT R0, R31, 0x1f001f, RZ, 0xc0, !PT ;  /* 0x001f001f1f007812 */ /* 0x000fc400078ec0ff */
[----:B------:R-:W-:Y:S02]  /*c570*/  SHF.R.U32.HI R32, RZ, 0xa, R31 ;  /* 0x0000000aff207819 */ /* 0x000fe4000001161f */
[----:B------:R-:W-:Y:S02]  /*c580*/  SHF.R.U32.HI R31, RZ, 0xe, R21 ;  /* 0x0000000eff1f7819 */ /* 0x000fe40000011615 */
[----:B------:R-:W-:Y:S02]  /*c590*/  SHF.R.U32.HI R42, RZ, 0xd, R26 ;  /* 0x0000000dff2a7819 */ /* 0x000fe4000001161a */
[----:B------:R-:W-:Y:S02]  /*c5a0*/  LOP3.LUT R38, R38, 0x10001, RZ, 0xc0, !PT ;  /* 0x0001000126267812 */ /* 0x000fe400078ec0ff */
[----:B------:R-:W-:Y:S02]  /*c5b0*/  LOP3.LUT R41, R40, 0x20002, R41, 0xf8, !PT ;  /* 0x0002000228297812 */ /* 0x000fe400078ef829 */
[----:B------:R-:W-:-:S02]  /*c5c0*/  LOP3.LUT R76, R43, 0x20002, R76, 0xf8, !PT ;  /* 0x000200022b4c7812 */ /* 0x000fc400078ef84c */
[----:B------:R-:W-:Y:S02]  /*c5d0*/  LOP3.LUT R28, R29, 0x40004, R28, 0xf8, !PT ;  /* 0x000400041d1c7812 */ /* 0x000fe400078ef81c */
[C---:B------:R-:W-:Y:S02]  /*c5e0*/  LOP3.LUT R69, R26.reuse, 0x3e003e0, RZ, 0xc0, !PT ;  /* 0x03e003e01a457812 */ /* 0x040fe400078ec0ff */
[----:B------:R-:W-:Y:S02]  /*c5f0*/  LOP3.LUT R48, R26, 0x1f001f, RZ, 0xc0, !PT ;  /* 0x001f001f1a307812 */ /* 0x000fe400078ec0ff */
[----:B------:R-:W-:Y:S02]  /*c600*/  SHF.R.U32.HI R45, RZ, 0xa, R26 ;  /* 0x0000000aff2d7819 */ /* 0x000fe4000001161a */
[----:B------:R-:W-:Y:S02]  /*c610*/  MOV R78, 0x2800 ;  /* 0x00002800004e7802 */ /* 0x000fe40000000f00 */
[----:B------:R-:W-:-:S02]  /*c620*/  SHF.R.U32.HI R26, RZ, 0xc, R17 ;  /* 0x0000000cff1a7819 */ /* 0x000fc40000011611 */
[C---:B------:R-:W-:Y:S02]  /*c630*/  LOP3.LUT R74, R17.reuse, 0x3e003e0, RZ, 0xc0, !PT ;  /* 0x03e003e0114a7812 */ /* 0x040fe400078ec0ff */
[----:B------:R-:W-:Y:S02]  /*c640*/  LOP3.LUT R63, R17, 0x1f001f, RZ, 0xc0, !PT ;  /* 0x001f001f113f7812 */ /* 0x000fe400078ec0ff */
[----:B------:R-:W-:Y:S02]  /*c650*/  SHF.R.U32.HI R65, RZ, 0xa, R17 ;  /* 0x0000000aff417819 */ /* 0x000fe40000011611 */
[----:B------:R-:W-:Y:S02]  /*c660*/  PRMT R18, R92, 0x9910, RZ ;  /* 0x000099105c127816 */ /* 0x000fe400000000ff */
[----:B------:R-:W-:Y:S02]  /*c670*/  LOP3.LUT R31, R38, 0x20002, R31, 0xf8, !PT ;  /* 0x00020002261f7812 */ /* 0x000fe400078ef81f */
[----:B------:R-:W-:-:S02]  /*c680*/  LOP3.LUT R42, R41, 0x40004, R42, 0xf8, !PT ;  /* 0x00040004292a7812 */ /* 0x000fc400078ef82a */
[--C-:B------:R-:W-:Y:S02]  /*c690*/  SHF.R.U32.HI R79, RZ, 0xc, R19.reuse ;  /* 0x0000000cff4f7819 */ /* 0x100fe40000011613 */
[C---:B------:R-:W-:Y:S02]  /*c6a0*/  LOP3.LUT R17, R19.reuse, 0x3e003e0, RZ, 0xc0, !PT ;  /* 0x03e003e013117812 */ /* 0x040fe400078ec0ff */
[----:B------:R-:W-:Y:S02]  /*c6b0*/  LOP3.LUT R50, R19, 0x1f001f, RZ, 0xc0, !PT ;  /* 0x001f001f13327812 */ /* 0x000fe400078ec0ff */
[----:B------:R-:W-:Y:S02]  /*c6c0*/  SHF.R.U32.HI R51, RZ, 0xa, R19 ;  /* 0x0000000aff337819 */ /* 0x000fe40000011613 */
[C---:B------:R-:W-:Y:S02]  /*c6d0*/  LOP3.LUT R72, R20.reuse, 0x3e003e0, RZ, 0xc0, !PT ;  /* 0x03e003e014487812 */ /* 0x040fe400078ec0ff */
[----:B------:R-:W-:-:S02]  /*c6e0*/  LOP3.LUT R62, R20, 0x1f001f, RZ, 0xc0, !PT ;  /* 0x001f001f143e7812 */ /* 0x000fc400078ec0ff */
[----:B------:R-:W-:Y:S02]  /*c6f0*/  SHF.R.U32.HI R52, RZ, 0xa, R20 ;  /* 0x0000000aff347819 */ /* 0x000fe40000011614 */
[----:B------:R-:W-:Y:S02]  /*c700*/  LOP3.LUT R59, R21, 0x3e003e0, RZ, 0xc0, !PT ;  /* 0x03e003e0153b7812 */ /* 0x000fe400078ec0ff */
[----:B------:R-:W-:Y:S02]  /*c710*/  LOP3.LUT R76, R76, 0x40004, R77, 0xf8, !PT ;  /* 0x000400044c4c7812 */ /* 0x000fe400078ef84d */
[----:B------:R-:W-:Y:S02]  /*c720*/  LOP3.LUT R19, R28, 0x80008, R25, 0xf8, !PT ;  /* 0x000800081c137812 */ /* 0x000fe400078ef819 */
[----:B------:R-:W-:Y:S02]  /*c730*/  LOP3.LUT R20, R22, 0x3e003e0, RZ, 0xc0, !PT ;  /* 0x03e003e016147812 */ /* 0x000fe400078ec0ff */
[----:B------:R-:W-:-:S02]  /*c740*/  PRMT R10, R78, 0x7610, R10 ;  /* 0x000076104e0a7816 */ /* 0x000fc4000000000a */
[----:B------:R-:W-:Y:S02]  /*c750*/  ISETP.NE.AND P2, PT, R18, RZ, PT ;  /* 0x000000ff1200720c */ /* 0x000fe40003f45270 */
[----:B------:R-:W-:Y:S02]  /*c760*/  LOP3.LUT R31, R31, 0x40004, R30, 0xf8, !PT ;  /* 0x000400041f1f7812 */ /* 0x000fe400078ef81e */
[----:B------:R-:W-:Y:S02]  /*c770*/  LOP3.LUT R78, R42, 0x80008, R27, 0xf8, !PT ;  /* 0x000800082a4e7812 */ /* 0x000fe400078ef81b */
[----:B------:R-:W-:Y:S02]  /*c780*/  LOP3.LUT R58, R23, 0x3e003e0, RZ, 0xc0, !PT ;  /* 0x03e003e0173a7812 */ /* 0x000fe400078ec0ff */
[----:B------:R-:W-:Y:S02]  /*c790*/  LOP3.LUT R80, R76, 0x80008, R79, 0xf8, !PT ;  /* 0x000800084c507812 */ /* 0x000fe400078ef84f */
[----:B------:R-:W-:-:S02]  /*c7a0*/  LOP3.LUT R59, R59, 0x64006400, RZ, 0xfc, !PT ;  /* 0x640064003b3b7812 */ /* 0x000fc400078efcff */
[----:B------:R-:W-:Y:S02]  /*c7b0*/  LOP3.LUT R79, R20, 0x64006400, RZ, 0xfc, !PT ;  /* 0x64006400144f7812 */ /* 0x000fe400078efcff */
[----:B------:R-:W-:Y:S02]  /*c7c0*/  LOP3.LUT R44, R21, 0x1f001f, RZ, 0xc0, !PT ;  /* 0x001f001f152c7812 */ /* 0x000fe400078ec0ff */
[----:B------:R-:W-:Y:S02]  /*c7d0*/  SHF.R.U32.HI R49, RZ, 0xa, R21 ;  /* 0x0000000aff317819 */ /* 0x000fe40000011615 */
[----:B------:R-:W-:Y:S02]  /*c7e0*/  LOP3.LUT R30, R31, 0x80008, R26, 0xf8, !PT ;  /* 0x000800081f1e7812 */ /* 0x000fe400078ef81a */
[----:B------:R-:W-:Y:S02]  /*c7f0*/  LOP3.LUT R73, R73, 0x64006400, RZ, 0xfc, !PT ;  /* 0x6400640049497812 */ /* 0x000fe400078efcff */
[----:B------:R-:W-:-:S02]  /*c800*/  LOP3.LUT R21, R23, 0x1f001f, RZ, 0xc0, !PT ;  /* 0x001f001f17157812 */ /* 0x000fc400078ec0ff */
[----:B------:R-:W-:Y:S02]  /*c810*/  LOP3.LUT R81, R69, 0x64006400, RZ, 0xfc, !PT ;  /* 0x6400640045517812 */ /* 0x000fe400078efcff */
[----:B------:R-:W-:Y:S02]  /*c820*/  LOP3.LUT R36, R22, 0x1f001f, RZ, 0xc0, !PT ;  /* 0x001f001f16247812 */ /* 0x000fe400078ec0ff */
[----:B------:R-:W-:Y:S02]  /*c830*/  SHF.R.U32.HI R23, RZ, 0xa, R23 ;  /* 0x0000000aff177819 */ /* 0x000fe40000011617 */
[----:B------:R-:W-:Y:S01]  /*c840*/  LOP3.LUT R107, R58, 0x64006400, RZ, 0xfc, !PT ;  /* 0x640064003a6b7812 */ /* 0x000fe200078efcff */
[-C--:B------:R-:W-:Y:S01]  /*c850*/  HFMA2 R58, R59, R10.reuse.H0_H0, -48, -48 ;  /* 0xd200d2003b3a7431 */ /* 0x080fe2000004000a */
[----:B------:R-:W-:Y:S01]  /*c860*/  SHF.R.U32.HI R22, RZ, 0xa, R22 ;  /* 0x0000000aff167819 */ /* 0x000fe20000011616 */
[----:B------:R-:W-:Y:S01]  /*c870*/  HFMA2 R59, R79, R10.H0_H0, -48, -48 ;  /* 0xd200d2004f3b7431 */ /* 0x000fe2000004000a */
[----:B------:R-:W-:-:S02]  /*c880*/  LOP3.LUT R75, R75, 0x64006400, RZ, 0xfc, !PT ;  /* 0x640064004b4b7812 */ /* 0x000fc400078efcff */
[----:B------:R-:W-:Y:S02]  /*c890*/  LOP3.LUT R77, R11, 0x64006400, RZ, 0xfc, !PT ;  /* 0x640064000b4d7812 */ /* 0x000fe400078efcff */
[----:B------:R-:W-:Y:S01]  /*c8a0*/  LOP3.LUT R105, R56, 0x64006400, RZ, 0xfc, !PT ;  /* 0x6400640038697812 */ /* 0x000fe200078efcff */
[-C--:B------:R-:W-:Y:S01]  /*c8b0*/  HFMA2 R56, R73, R10.reuse.H0_H0, -48, -48 ;  /* 0xd200d20049387431 */ /* 0x080fe2000004000a */
[----:B------:R-:W-:Y:S01]  /*c8c0*/  LOP3.LUT R52, R52, 0x1f001f, RZ, 0xc0, !PT ;  /* 0x001f001f34347812 */ /* 0x000fe200078ec0ff */
[-C--:B------:R-:W-:Y:S01]  /*c8d0*/  HFMA2 R20, R75, R10.reuse.H0_H0, -48, -48 ;  /* 0xd200d2004b147431 */ /* 0x080fe2000004000a */
[----:B------:R-:W-:Y:S01]  /*c8e0*/  LOP3.LUT R109, R70, 0x64006400, RZ, 0xfc, !PT ;  /* 0x64006400466d7812 */ /* 0x000fe200078efcff */
[----:B------:R-:W-:Y:S01]  /*c8f0*/  HFMA2 R77, R77, R10.H0_H0, -48, -48 ;  /* 0xd200d2004d4d7431 */ /* 0x000fe2000004000a */
[----:B------:R-:W-:Y:S02]  /*c900*/  LOP3.LUT R62, R62, 0x64006400, RZ, 0xfc, !PT ;  /* 0x640064003e3e7812 */ /* 0x000fe400078efcff */
        /* <DEDUP_REMOVED lines=9> */
[----:B------:R-:W-:Y:S01]  /*c9a0*/  LOP3.LUT R37, R61, 0x64006400, RZ, 0xfc, !PT ;  /* 0x640064003d257812 */ /* 0x000fe200078efcff */
[----:B------:R-:W-:Y:S01]  /*c9b0*/  HADD2 R73, R73, -1040, -1040 ;  /* 0xe410e41049497430 */ /* 0x000fe20000000000 */
[----:B------:R-:W-:Y:S02]  /*c9c0*/  LOP3.LUT R36, R36, 0x64006400, RZ, 0xfc, !PT ;  /* 0x6400640024247812 */ /* 0x000fe400078efcff */
[----:B------:R-:W-:Y:S01]  /*c9d0*/  LOP3.LUT R48, R48, 0x64006400, RZ, 0xfc, !PT ;  /* 0x6400640030307812 */ /* 0x000fe200078efcff */
[----:B------:R-:W-:Y:S01]  /*c9e0*/  HADD2 R62, R37, -1040, -1040 ;  /* 0xe410e410253e7430 */ /* 0x000fe20000000000 */
        /* <DEDUP_REMOVED lines=10> */
[----:B------:R-:W-:Y:S01]  /*ca90*/  HFMA2 R17, R81, R10.H0_H0, -48, -48 ;  /* 0xd200d20051117431 */ /* 0x000fe2000004000a */
[----:B------:R-:W-:Y:S01]  /*caa0*/  LOP3.LUT R66, R66, 0x64006400, RZ, 0xfc, !PT ;  /* 0x6400640042427812 */ /* 0x000fe200078efcff */
[----:B------:R-:W-:Y:S01]  /*cab0*/  HADD2 R23, R23, -1040, -1040 ;  /* 0xe410e41017177430 */ /* 0x000fe20000000000 */
        /* <DEDUP_REMOVED lines=8> */
[----:B------:R-:W-:-:S02]  /*cb40*/  LOP3.LUT R82, R46, 0x64006400, RZ, 0xfc, !PT ;  /* 0x640064002e527812 */ /* 0x000fc400078efcff */
[----:B------:R-:W-:Y:S01]  /*cb50*/  LOP3.LUT R68, R49, 0x64006400, RZ, 0xfc, !PT ;  /* 0x6400640031447812 */ /* 0x000fe200078efcff */
[----:B------:R-:W-:Y:S01]  /*cb60*/  HADD2 R66, R24, -1040, -1040 ;  /* 0xe410e41018427430 */ /* 0x000fe20000000000 */
[----:B------:R-:W-:Y:S01]  /*cb70*/  LOP3.LUT R83, R60, 0x64006400, RZ, 0xfc, !PT ;  /* 0x640064003c537812 */ /* 0x000fe200078efcff */
[-C--:B------:R-:W-:Y:S01]  /*cb80*/  HFMA2 R60, R107, R10.reuse.H0_H0, -48, -48 ;  /* 0xd200d2006b3c7431 */ /* 0x080fe2000004000a */
[----:B------:R-:W-:Y:S01]  /*cb90*/  LOP3.LUT R99, R16, 0x64006400, RZ, 0xfc, !PT ;  /* 0x6400640010637812 */ /* 0x000fe200078efcff */
[----:B------:R-:W-:Y:S01]  /*cba0*/  HADD2 R82, R82, -1040, -1040 ;  /* 0xe410e41052527430 */ /* 0x000fe20000000000 */
[----:B------:R-:W-:Y:S01]  /*cbb0*/  LOP3.LUT R47, R47, 0x64006400, RZ, 0xfc, !PT ;  /* 0x640064002f2f7812 */ /* 0x000fe200078efcff */
[-C--:B------:R-:W-:Y:S01]  /*cbc0*/  HFMA2 R83, R83, R10.reuse.H0_H0, -48, -48 ;  /* 0xd200d20053537431 */ /* 0x080fe2000004000a */
[----:B------:R-:W-:Y:S01]  /*cbd0*/  LOP3.LUT R53, R53, 0x64006400, RZ, 0xfc, !PT ;  /* 0x6400640035357812 */ /* 0x000fe200078efcff */
[----:B------:R-:W-:Y:S01]  /*cbe0*/  HFMA2 R16, R99, R10.H0_H0, -48, -48 ;  /* 0xd200d20063107431 */ /* 0x000fe2000004000a */
[----:B------:R-:W-:Y:S01]  /*cbf0*/  LOP3.LUT R46, R45, 0x64006400, RZ, 0xfc, !PT ;  /* 0x640064002d2e7812 */ /* 0x000fe200078efcff */
[----:B------:R-:W-:Y:S01]  /*cc00*/  HADD2 R84, R47, -1040, -1040 ;  /* 0xe410e4102f547430 */ /* 0x000fe20000000000 */
[----:B------:R-:W-:Y:S01]  /*cc10*/  LOP3.LUT R49, R55, 0x64006400, RZ, 0xfc, !PT ;  /* 0x6400640037317812 */ /* 0x000fe200078efcff */
[----:B------:R-:W-:Y:S01]  /*cc20*/  HADD2 R68, R68, -1040, -1040 ;  /* 0xe410e41044447430 */ /* 0x000fe20000000000 */
[----:B------:R-:W-:-:S02]  /*cc30*/  LOP3.LUT R81, R32, 0x64006400, RZ, 0xfc, !PT ;  /* 0x6400640020517812 */ /* 0x000fc400078efcff */
[----:B------:R-:W-:Y:S02]  /*cc40*/  LOP3.LUT R79, R79, 0x64006400, RZ, 0xfc, !PT ;  /* 0x640064004f4f7812 */ /* 0x000fe400078efcff */
[----:B------:R-:W-:Y:S01]  /*cc50*/  LOP3.LUT R70, R70, 0x64006400, RZ, 0xfc, !PT ;  /* 0x6400640046467812 */ /* 0x000fe200078efcff */
[----:B------:R-:W-:Y:S01]  /*cc60*/  HADD2 R81, R81, -1040, -1040 ;  /* 0xe410e41051517430 */ /* 0x000fe20000000000 */
[----:B------:R-:W-:Y:S01]  /*cc70*/  ISETP.GE.AND P3, PT, R96, 0x2, PT ;  /* 0x000000026000780c */ /* 0x000fe20003f66270 */
[----:B------:R-:W-:Y:S02]  /*cc80*/  HADD2 R79, R79, -1040, -1040 ;  /* 0xe410e4104f4f7430 */ /* 0x000fe40000000000 */
[----:B------:R-:W-:Y:S01]  /*cc90*/  HADD2 R70, R70, -1040, -1040 ;  /* 0xe410e41046467430 */ /* 0x000fe20000000000 */
[----:B--2---:R-:W-:Y:S02]  /*cca0*/  SHF.R.U32.HI R28, RZ, 0xb, R12 ;  /* 0x0000000bff1c7819 */ /* 0x004fe4000001160c */
[----:B------:R-:W-:-:S02]  /*ccb0*/  LOP3.LUT R18, R12, 0x3e003e0, RZ, 0xc0, !PT ;  /* 0x03e003e00c127812 */ /* 0x000fc400078ec0ff */
[----:B------:R-:W-:Y:S02]  /*ccc0*/  LOP3.LUT R42, R12, 0x1f001f, RZ, 0xc0, !PT ;  /* 0x001f001f0c2a7812 */ /* 0x000fe400078ec0ff */
[----:B------:R-:W-:Y:S02]  /*ccd0*/  SHF.R.U32.HI R43, RZ, 0xa, R12 ;  /* 0x0000000aff2b7819 */ /* 0x000fe4000001160c */
[----:B------:R-:W-:Y:S02]  /*cce0*/  LOP3.LUT R12, R13, 0x3e003e0, RZ, 0xc0, !PT ;  /* 0x03e003e00d0c7812 */ /* 0x000fe400078ec0ff */
[----:B------:R-:W-:Y:S02]  /*ccf0*/  LOP3.LUT R28, R19, 0x100010, R28, 0xf8, !PT ;  /* 0x00100010131c7812 */ /* 0x000fe400078ef81c */
[----:B------:R-:W-:Y:S02]  /*cd00*/  SHF.R.U32.HI R29, RZ, 0xb, R13 ;  /* 0x0000000bff1d7819 */ /* 0x000fe4000001160d */
[----:B------:R-:W-:-:S02]  /*cd10*/  LOP3.LUT R40, R13, 0x1f001f, RZ, 0xc0, !PT ;  /* 0x001f001f0d287812 */ /* 0x000fc400078ec0ff */
[----:B------:R-:W-:Y:S02]  /*cd20*/  SHF.R.U32.HI R25, RZ, 0xa, R13 ;  /* 0x0000000aff197819 */ /* 0x000fe4000001160d */
[----:B------:R-:W-:Y:S02]  /*cd30*/  LOP3.LUT R19, R71, 0x64006400, RZ, 0xfc, !PT ;  /* 0x6400640047137812 */ /* 0x000fe400078efcff */
[--C-:B------:R-:W-:Y:S02]  /*cd40*/  SHF.R.U32.HI R13, RZ, 0xb, R14.reuse ;  /* 0x0000000bff0d7819 */ /* 0x100fe4000001160e */
[----:B------:R-:W-:Y:S01]  /*cd50*/  LOP3.LUT R71, R74, 0x64006400, RZ, 0xfc, !PT ;  /* 0x640064004a477812 */ /* 0x000fe200078efcff */
[----:B------:R-:W-:Y:S01]  /*cd60*/  HADD2 R74, R35, -1040, -1040 ;  /* 0xe410e410234a7430 */ /* 0x000fe20000000000 */
[----:B------:R-:W-:Y:S01]  /*cd70*/  LOP3.LUT R69, R12, 0x64006400, RZ, 0xfc, !PT ;  /* 0x640064000c457812 */ /* 0x000fe200078efcff */
[----:B------:R-:W-:Y:S01]  /*cd80*/  HFMA2 R19, R19, R10.H0_H0, -48, -48 ;  /* 0xd200d20013137431 */ /* 0x000fe2000004000a */
[----:B------:R-:W-:-:S02]  /*cd90*/  SHF.R.U32.HI R26, RZ, 0xa, R14 ;  /* 0x0000000aff1a7819 */ /* 0x000fc4000001160e */
[--C-:B------:R-:W-:Y:S01]  /*cda0*/  SHF.R.U32.HI R31, RZ, 0xb, R15.reuse ;  /* 0x0000000bff1f7819 */ /* 0x100fe2000001160f */
[-C--:B------:R-:W-:Y:S01]  /*cdb0*/  HFMA2 R12, R69, R10.reuse.H0_H0, -48, -48 ;  /* 0xd200d200450c7431 */ /* 0x080fe2000004000a */
[----:B------:R-:W-:Y:S02]  /*cdc0*/  SHF.R.U32.HI R27, RZ, 0xa, R15 ;  /* 0x0000000aff1b7819 */ /* 0x000fe4000001160f */
[----:B------:R-:W-:Y:S02]  /*cdd0*/  LOP3.LUT R29, R30, 0x100010, R29, 0xf8, !PT ;  /* 0x001000101e1d7812 */ /* 0x000fe400078ef81d */
[----:B------:R-:W-:Y:S02]  /*cde0*/  LOP3.LUT R30, R78, 0x100010, R13, 0xf8, !PT ;  /* 0x001000104e1e7812 */ /* 0x000fe400078ef80d */
[----:B------:R-:W-:Y:S01]  /*cdf0*/  LOP3.LUT R11, R18, 0x64006400, RZ, 0xfc, !PT ;  /* 0x64006400120b7812 */ /* 0x000fe200078efcff */
[----:B------:R-:W-:Y:S01]  /*ce00*/  HFMA2 R18, R71, R10.H0_H0, -48, -48 ;  /* 0xd200d20047127431 */ /* 0x000fe2000004000a */
[----:B------:R-:W-:-:S02]  /*ce10*/  LOP3.LUT R13, R72, 0x64006400, RZ, 0xfc, !PT ;  /* 0x64006400480d7812 */ /* 0x000fc400078efcff */
[C---:B------:R-:W-:Y:S02]  /*ce20*/  LOP3.LUT R76, R14.reuse, 0x3e003e0, RZ, 0xc0, !PT ;  /* 0x03e003e00e4c7812 */ /* 0x040fe400078ec0ff */
[----:B------:R-:W-:Y:S02]  /*ce30*/  LOP3.LUT R38, R14, 0x1f001f, RZ, 0xc0, !PT ;  /* 0x001f001f0e267812 */ /* 0x000fe400078ec0ff */
[----:B------:R-:W-:Y:S02]  /*ce40*/  LOP3.LUT R72, R33, 0x64006400, RZ, 0xfc, !PT ;  /* 0x6400640021487812 */ /* 0x000fe400078efcff */
[----:B------:R-:W-:Y:S02]  /*ce50*/  LOP3.LUT R71, R0, 0x64006400, RZ, 0xfc, !PT ;  /* 0x6400640000477812 */ /* 0x000fe400078efcff */
[C---:B------:R-:W-:Y:S01]  /*ce60*/  LOP3.LUT R14, R15.reuse, 0x3e003e0, RZ, 0xc0, !PT ;  /* 0x03e003e00f0e7812 */ /* 0x040fe200078ec0ff */
[----:B------:R-:W-:Y:S01]  /*ce70*/  HADD2 R72, R72, -1040, -1040 ;  /* 0xe410e41048487430 */ /* 0x000fe20000000000 */
[----:B------:R-:W-:Y:S01]  /*ce80*/  LOP3.LUT R41, R15, 0x1f001f, RZ, 0xc0, !PT ;  /* 0x001f001f0f297812 */ /* 0x000fe200078ec0ff */
[----:B------:R-:W-:Y:S01]  /*ce90*/  HADD2 R71, R71, -1040, -1040 ;  /* 0xe410e41047477430 */ /* 0x000fe20000000000 */
[----:B------:R-:W-:-:S02]  /*cea0*/  LOP3.LUT R31, R80, 0x100010, R31, 0xf8, !PT ;  /* 0x00100010501f7812 */ /* 0x000fc400078ef81f */
        /* <DEDUP_REMOVED lines=8> */
[-C--:B------:R-:W-:Y:S01]  /*cf30*/  HFMA2 R57, R13, R10.reuse.H0_H0, -48, -48 ;  /* 0xd200d2000d397431 */ /* 0x080fe2000004000a */
[----:B------:R-:W-:Y:S01]  /*cf40*/  LOP3.LUT R51, R64, 0x64006400, RZ, 0xfc, !PT ;  /* 0x6400640040337812 */ /* 0x000fe200078efcff */
[----:B------:R-:W-:Y:S01]  /*cf50*/  HADD2 R64, R48, -1040, -1040 ;  /* 0xe410e41030407430 */ /* 0x000fe20000000000 */
[----:B------:R-:W-:Y:S01]  /*cf60*/  LOP3.LUT R103, R76, 0x64006400, RZ, 0xfc, !PT ;  /* 0x640064004c677812 */ /* 0x000fe200078efcff */
[-C--:B------:R-:W-:Y:S01]  /*cf70*/  HFMA2 R78, R15, R10.reuse.H0_H0, -48, -48 ;  /* 0xd200d2000f4e7431 */ /* 0x080fe2000004000a */
        /* <DEDUP_REMOVED lines=59> */
[-C--:B------:R-:W-:Y:S02]  /*d330*/  HFMA2.MMA R32, R83, R37.reuse, R32 ;  /* 0x0000002553207235 */ /* 0x080fe40000000020 */
[----:B------:R-:W-:Y:S01]  /*d340*/  HFMA2.MMA R34, R77, R37, R34 ;  /* 0x000000254d227235 */ /* 0x000fe20000000022 */
[----:B------:R-:W-:-:S04]  /*d350*/  HFMA2 R37, R79, R38, R33 ;  /* 0x000000264f257231 */ /* 0x000fc80000000021 */
[-C--:B------:R-:W-:Y:S01]  /*d360*/  HFMA2 R37, R73, R39.reuse, R37 ;  /* 0x0000002749257231 */ /* 0x080fe20000000025 */
[-C--:B------:R-:W-:Y:S02]  /*d370*/  HFMA2.MMA R32, R82, R38.reuse, R32 ;  /* 0x0000002652207235 */ /* 0x080fe40000000020 */
[----:B------:R-:W-:Y:S01]  /*d380*/  HFMA2.MMA R99, R80, R38, R34 ;  /* 0x0000002650637235 */ /* 0x000fe20000000022 */
[----:B------:R-:W-:Y:S02]  /*d390*/  HFMA2 R38, R81, R38, R36 ;  /* 0x0000002651267231 */ /* 0x000fe40000000024 */
[-C--:B-1----:R-:W-:Y:S02]  /*d3a0*/  HFMA2 R37, R58, R28.reuse, R37 ;  /* 0x0000001c3a257231 */ /* 0x082fe40000000025 */
[----:B------:R-:W-:Y:S01]  /*d3b0*/  HFMA2 R38, R65, R39, R38 ;  /* 0x0000002741267231 */ /* 0x000fe20000000026 */
[-C--:B------:R-:W-:Y:S01]  /*d3c0*/  HFMA2.MMA R36, R75, R39.reuse, R32 ;  /* 0x000000274b247235 */ /* 0x080fe20000000020 */
[----:B------:R-:W-:Y:S01]  /*d3d0*/  HFMA2 R37, R68, R29, R37 ;  /* 0x0000001d44257231 */ /* 0x000fe20000000025 */
[----:B------:R-:W0:Y:S01]  /*d3e0*/  LDS.128 R32, [UR4+0x20] ;  /* 0x00002004ff207984 */ /* 0x000e220008000c00 */
[----:B------:R-:W-:Y:S01]  /*d3f0*/  HFMA2.MMA R99, R63, R39, R99 ;  /* 0x000000273f637235 */ /* 0x000fe20000000063 */
[----:B------:R-:W-:-:S04]  /*d400*/  HFMA2 R38, R60, R28, R38 ;  /* 0x0000001c3c267231 */ /* 0x000fc80000000026 */
[-C--:B------:R-:W-:Y:S01]  /*d410*/  HFMA2.MMA R36, R57, R28.reuse, R36 ;  /* 0x0000001c39247235 */ /* 0x080fe20000000024 */
[----:B------:R-:W-:Y:S02]  /*d420*/  HFMA2 R38, R70, R29, R38 ;  /* 0x0000001d46267231 */ /* 0x000fe40000000026 */
[----:B------:R-:W-:-:S05]  /*d430*/  HFMA2.MMA R99, R59, R28, R99 ;  /* 0x0000001c3b637235 */ /* 0x000fca0000000063 */
[----:B------:R-:W-:-:S03]  /*d440*/  HFMA2.MMA R36, R67, R29, R36 ;  /* 0x0000001d43247235 */ /* 0x000fc60000000024 */
[----:B------:R-:W-:Y:S01]  /*d450*/  HFMA2.MMA R99, R69, R29, R99 ;  /* 0x0000001d45637235 */ /* 0x000fe20000000063 */
[----:B------:R-:W-:-:S04]  /*d460*/  HFMA2 R29, R62, R30, R37 ;  /* 0x0000001e3e1d7231 */ /* 0x000fc80000000025 */
[-C--:B------:R-:W-:Y:S01]  /*d470*/  HFMA2.MMA R36, R61, R30.reuse, R36 ;  /* 0x0000001e3d247235 */ /* 0x080fe20000000024 */
[----:B------:R-:W-:Y:S02]  /*d480*/  HFMA2 R29, R19, R31, R29 ;  /* 0x0000001f131d7231 */ /* 0x000fe4000000001d */
[----:B------:R-:W-:Y:S01]  /*d490*/  HFMA2.MMA R99, R64, R30, R99 ;  /* 0x0000001e40637235 */ /* 0x000fe20000000063 */
[----:B------:R-:W-:-:S04]  /*d4a0*/  HFMA2 R30, R66, R30, R38 ;  /* 0x0000001e421e7231 */ /* 0x000fc80000000026 */
[-C--:B------:R-:W-:Y:S01]  /*d4b0*/  HFMA2.MMA R28, R56, R31.reuse, R36 ;  /* 0x0000001f381c7235 */ /* 0x080fe20000000024 */
[----:B------:R-:W-:Y:S01]  /*d4c0*/  HFMA2 R30, R15, R31, R30 ;  /* 0x0000001f0f1e7231 */ /* 0x000fe2000000001e */
[----:B------:R-:W1:Y:S01]  /*d4d0*/  LDS.128 R36, [UR4+0x30] ;  /* 0x00003004ff247984 */ /* 0x000e620008000c00 */
[----:B------:R-:W-:-:S05]  /*d4e0*/  HFMA2.MMA R99, R17, R31, R99 ;  /* 0x0000001f11637235 */ /* 0x000fca0000000063 */
[-C--:B0-----:R-:W-:Y:S01]  /*d4f0*/  HFMA2.MMA R28, R24, R32.reuse, R28 ;  /* 0x00000020181c7235 */ /* 0x081fe2000000001c */
[-C--:B------:R-:W-:Y:S02]  /*d500*/  HFMA2 R29, R26, R32.reuse, R29 ;  /* 0x000000201a1d7231 */ /* 0x080fe4000000001d */
[----:B------:R-:W-:Y:S01]  /*d510*/  HFMA2.MMA R99, R40, R32, R99 ;  /* 0x0000002028637235 */ /* 0x000fe20000000063 */
[----:B------:R-:W-:Y:S02]  /*d520*/  HFMA2 R30, R42, R32, R30 ;  /* 0x000000202a1e7231 */ /* 0x000fe4000000001e */
        /* <DEDUP_REMOVED lines=9> */
[----:B------:R-:W-:-:S06]  /*d5c0*/  HFMA2.MMA R99, R16, R34, R99 ;  /* 0x0000002210637235 */ /* 0x000fcc0000000063 */
[-C--:B------:R-:W-:Y:S02]  /*d5d0*/  HFMA2.MMA R28, R25, R35.reuse, R28 ;  /* 0x00000023191c7235 */ /* 0x080fe4000000001c */
[----:B------:R-:W-:-:S06]  /*d5e0*/  HFMA2.MMA R99, R41, R35, R99 ;  /* 0x0000002329637235 */ /* 0x000fcc0000000063 */
[-C--:B-1----:R-:W-:Y:S01]  /*d5f0*/  HFMA2.MMA R28, R44, R36.reuse, R28 ;  /* 0x000000242c1c7235 */ /* 0x082fe2000000001c */
[-C--:B------:R-:W-:Y:S01]  /*d600*/  HFMA2 R29, R45, R36.reuse, R29 ;  /* 0x000000242d1d7231 */ /* 0x080fe2000000001d */
        /* <DEDUP_REMOVED lines=10> */
[-C--:B------:R-:W-:Y:S01]  /*d6b0*/  HFMA2.MMA R28, R48, R38.reuse, R28 ;  /* 0x00000026301c7235 */ /* 0x080fe2000000001c */
[----:B------:R-:W-:Y:S01]  /*d6c0*/  HADD2 R29, R29.H0_H0, R29.H1_H1 ;  /* 0x3000001d1d1d7230 */ /* 0x000fe20000000800 */
[----:B------:R-:W-:Y:S01]  /*d6d0*/  HFMA2.MMA R99, R50, R38, R99 ;  /* 0x0000002632637235 */ /* 0x000fe20000000063 */
[----:B------:R-:W-:-:S05]  /*d6e0*/  HADD2 R30, R30.H0_H0, R30.H1_H1 ;  /* 0x3000001e1e1e7230 */ /* 0x000fca0000000800 */
        /* <DEDUP_REMOVED lines=8> */
.L_x_51:
        /* <DEDUP_REMOVED lines=81> */
.L_x_52:
        /* <DEDUP_REMOVED lines=80> */
.L_x_53:
        /* <DEDUP_REMOVED lines=77> */
.L_x_50:
[----:B------:R-:W-:Y:S01]  /*e650*/  IADD3 R95, R95, 0x20, RZ ;  /* 0x000000205f5f7810 */ /* 0x000fe20007ffe0ff */
[----:B------:R-:W-:Y:S01]  /*e660*/  UIADD3 UR4, UR4, 0x40, URZ ;  /* 0x0000004004047890 */ /* 0x000fe2000fffe03f */
[----:B------:R-:W-:Y:S02]  /*e670*/  IMAD.WIDE R14, R87, 0x4, R100 ;  /* 0x00000004570e7825 */ /* 0x000fe400078e0264 */
[C---:B------:R-:W-:Y:S02]  /*e680*/  ISETP.GE.AND P2, PT, R95.reuse, UR5, PT ;  /* 0x000000055f007c0c */ /* 0x040fe4000bf46270 */
[----:B------:R-:W-:-:S13]  /*e690*/  ISETP.LT.AND P3, PT, R95, R94, PT ;  /* 0x0000005e5f00720c */ /* 0x000fda0003f61270 */
[----:B------:R-:W-:Y:S05]  /*e6a0*/  @!P2 BRA P3, `(.L_x_54) ;  /* 0xffffffd800a8a947 */ /* 0x000fea000183ffff */
.L_x_49:
        /* <DEDUP_REMOVED lines=8> */
.L_x_72:
[----:B------:R-:W-:-:S13]  /*e730*/  ISETP.NE.AND P2, PT, R95, R88, PT ;  /* 0x000000585f00720c */ /* 0x000fda0003f45270 */
[----:B------:R-:W0:Y:S01]  /*e740*/  @!P2 LDC.64 R10, c[0x0][0x248] ;  /* 0x00009200ff0aab82 */ /* 0x000e220000000a00 */
[----:B------:R-:W-:Y:S02]  /*e750*/  @!P2 IADD3 R89, R89, 0x1, RZ ;  /* 0x000000015959a810 */ /* 0x000fe40007ffe0ff */
[----:B------:R-:W-:Y:S02]  /*e760*/  @!P2 LEA R13, R95, 0x1, 0x1 ;  /* 0x000000015f0da811 */ /* 0x000fe400078e08ff */
[----:B------:R-:W-:-:S03]  /*e770*/  @!P2 LEA R12, R89, R98, 0x3 ;  /* 0x00000062590ca211 */ /* 0x000fc600078e18ff */
[----:B0-----:R-:W-:-:S03]  /*e780*/  @!P2 IMAD.WIDE R10, R13, 0x2, R10 ;  /* 0x000000020d0aa825 */ /* 0x001fc600078e020a */
[----:B------:R-:W2:Y:S04]  /*e790*/  @!P2 LDL.64 R12, [R12] ;  /* 0x000000000c0ca983 */ /* 0x000ea80000100a00 */
[----:B------:R-:W3:Y:S01]  /*e7a0*/  @!P2 LDG.E.U16.CONSTANT R10, desc[UR6][R10.64] ;  /* 0x000000060a0aa981 */ /* 0x000ee2000c1e9500 */
[----:B--2---:R-:W-:Y:S02]  /*e7b0*/  @!P2 PRMT R86, R12, 0x7610, R86 ;  /* 0x000076100c56a816 */ /* 0x004fe40000000056 */
[----:B------:R-:W-:Y:S02]  /*e7c0*/  @!P2 PRMT R85, R13, 0x7610, R85 ;  /* 0x000076100d55a816 */ /* 0x000fe40000000055 */
[----:B---3--:R-:W-:Y:S02]  /*e7d0*/  @!P2 IADD3 R88, R10, R95, RZ ;  /* 0x0000005f0a58a210 */ /* 0x008fe40007ffe0ff */
[----:B------:R-:W-:-:S02]  /*e7e0*/  @!P2 PRMT R86, R86, 0x7610, R12 ;  /* 0x000076105656a816 */ /* 0x000fc4000000000c */
[----:B------:R-:W-:Y:S01]  /*e7f0*/  @!P2 PRMT R85, R85, 0x7610, R13 ;  /* 0x000076105555a816 */ /* 0x000fe2000000000d */
[----:B------:R-:W-:Y:S06]  /*e800*/  @!P1 BRA `(.L_x_56) ;  /* 0x0000006800a09947 */ /* 0x000fec0003800000 */
[----:B-----5:R-:W2:Y:S01]  /*e810*/  LDG.E.128.CONSTANT R16, desc[UR6][R14.64] ;  /* 0x000000060e107981 */ /* 0x020ea2000c1e9d00 */
[----:B------:R-:W-:Y:S02]  /*e820*/  PRMT R10, R92, 0x9910, RZ ;  /* 0x000099105c0a7816 */ /* 0x000fe400000000ff */
[----:B------:R-:W-:Y:S02]  /*e830*/  MOV R13, 0x2c00 ;  /* 0x00002c00000d7802 */ /* 0x000fe40000000f00 */
[----:B------:R-:W-:Y:S02]  /*e840*/  ISETP.NE.AND P2, PT, R10, RZ, PT ;  /* 0x000000ff0a00720c */ /* 0x000fe40003f45270 */
[----:B------:R-:W-:Y:S02]  /*e850*/  ISETP.GE.AND P3, PT, R96, 0x2, PT ;  /* 0x000000026000780c */ /* 0x000fe40003f66270 */
[C---:B--2---:R-:W-:Y:S02]  /*e860*/  LOP3.LUT R12, R17.reuse, 0xf000f, RZ, 0xc0, !PT ;  /* 0x000f000f110c7812 */ /* 0x044fe400078ec0ff */
[----:B------:R-:W-:-:S02]  /*e870*/  LOP3.LUT R20, R17, 0xf000f0, RZ, 0xc0, !PT ;  /* 0x00f000f011147812 */ /* 0x000fc400078ec0ff */
[----:B------:R-:W-:Y:S02]  /*e880*/  SHF.R.U32.HI R25, RZ, 0x8, R18 ;  /* 0x00000008ff197819 */ /* 0x000fe40000011612 */
[C---:B------:R-:W-:Y:S02]  /*e890*/  LOP3.LUT R0, R16.reuse, 0xf000f, RZ, 0xc0, !PT ;  /* 0x000f000f10007812 */ /* 0x040fe400078ec0ff */
[----:B------:R-:W-:Y:S02]  /*e8a0*/  LOP3.LUT R10, R16, 0xf000f0, RZ, 0xc0, !PT ;  /* 0x00f000f0100a7812 */ /* 0x000fe400078ec0ff */
[----:B------:R-:W-:Y:S02]  /*e8b0*/  SHF.R.U32.HI R17, RZ, 0x8, R17 ;  /* 0x00000008ff117819 */ /* 0x000fe40000011611 */
[----:B------:R-:W-:Y:S02]  /*e8c0*/  SHF.R.U32.HI R16, RZ, 0x8, R16 ;  /* 0x00000008ff107819 */ /* 0x000fe40000011610 */
[----:B------:R-:W-:-:S02]  /*e8d0*/  LOP3.LUT R21, R18, 0xf000f, RZ, 0xc0, !PT ;  /* 0x000f000f12157812 */ /* 0x000fc400078ec0ff */
[----:B------:R-:W-:Y:S02]  /*e8e0*/  SHF.R.U32.HI R28, RZ, 0x8, R19 ;  /* 0x00000008ff1c7819 */ /* 0x000fe40000011613 */
[C---:B------:R-:W-:Y:S02]  /*e8f0*/  LOP3.LUT R26, R19.reuse, 0xf000f, RZ, 0xc0, !PT ;  /* 0x000f000f131a7812 */ /* 0x040fe400078ec0ff */
        /* <DEDUP_REMOVED lines=16> */
[----:B------:R-:W-:Y:S01]  /*ea00*/  HFMA2 R31, R32, R13.H0_H0, -72, -72 ;  /* 0xd480d480201f7431 */ /* 0x000fe2000004000d */
[----:B------:R-:W-:-:S02]  /*ea10*/  LOP3.LUT R33, R20, 0x64006400, RZ, 0xfc, !PT ;  /* 0x6400640014217812 */ /* 0x000fc400078efcff */
[----:B------:R-:W-:Y:S01]  /*ea20*/  LOP3.LUT R0, R0, 0x64006400, RZ, 0xfc, !PT ;  /* 0x6400640000007812 */ /* 0x000fe200078efcff */
[-C--:B------:R-:W-:Y:S01]  /*ea30*/  HFMA2 R29, R30, R13.reuse.H0_H0, -72, -72 ;  /* 0xd480d4801e1d7431 */ /* 0x080fe2000004000d */
[----:B------:R-:W-:Y:S01]  /*ea40*/  LOP3.LUT R10, R10, 0x64006400, RZ, 0xfc, !PT ;  /* 0x640064000a0a7812 */ /* 0x000fe200078efcff */
[----:B------:R-:W-:Y:S01]  /*ea50*/  HADD2 R32, R33, -1032, -1032 ;  /* 0xe408e40821207430 */ /* 0x000fe20000000000 */
[----:B------:R-:W-:Y:S01]  /*ea60*/  LOP3.LUT R12, R12, 0x64006400, RZ, 0xfc, !PT ;  /* 0x640064000c0c7812 */ /* 0x000fe200078efcff */
[----:B------:R-:W-:Y:S01]  /*ea70*/  HADD2 R20, R0, -1032, -1032 ;  /* 0xe408e40800147430 */ /* 0x000fe20000000000 */
[----:B------:R-:W-:Y:S02]  /*ea80*/  LOP3.LUT R34, R27, 0x64006400, RZ, 0xfc, !PT ;  /* 0x640064001b227812 */ /* 0x000fe400078efcff */
[----:B------:R-:W-:Y:S02]  /*ea90*/  LOP3.LUT R11, R11, 0x64006400, RZ, 0xfc, !PT ;  /* 0x640064000b0b7812 */ /* 0x000fe400078efcff */
[----:B------:R-:W-:Y:S01]  /*eaa0*/  LOP3.LUT R16, R16, 0x64006400, RZ, 0xfc, !PT ;  /* 0x6400640010107812 */ /* 0x000fe200078efcff */
[-C--:B------:R-:W-:Y:S01]  /*eab0*/  HFMA2 R25, R34, R13.reuse.H0_H0, -72, -72 ;  /* 0xd480d48022197431 */ /* 0x080fe2000004000d */
[----:B------:R-:W-:Y:S01]  /*eac0*/  LOP3.LUT R28, R18, 0x64006400, RZ, 0xfc, !PT ;  /* 0x64006400121c7812 */ /* 0x000fe200078efcff */
[-C--:B------:R-:W-:Y:S01]  /*ead0*/  HFMA2 R18, R10, R13.reuse.H0_H0, -72, -72 ;  /* 0xd480d4800a127431 */ /* 0x080fe2000004000d */
[----:B------:R-:W-:Y:S01]  /*eae0*/  LOP3.LUT R17, R19, 0x64006400, RZ, 0xfc, !PT ;  /* 0x6400640013117812 */ /* 0x000fe200078efcff */
[----:B------:R-:W-:Y:S01]  /*eaf0*/  HADD2 R19, R12, -1032, -1032 ;  /* 0xe408e4080c137430 */ /* 0x000fe20000000000 */
[----:B------:R-:W-:Y:S01]  /*eb00*/  LOP3.LUT R36, R21, 0x64006400, RZ, 0xfc, !PT ;  /* 0x6400640015247812 */ /* 0x000fe200078efcff */
[----:B------:R-:W-:-:S02]  /*eb10*/  HFMA2 R21, R22, R13.H0_H0, -72, -72 ;  /* 0xd480d48016157431 */ /* 0x000fc4000004000d */
[----:B------:R-:W-:Y:S02]  /*eb20*/  HADD2 R22, R23, -1032, -1032 ;  /* 0xe408e40817167430 */ /* 0x000fe40000000000 */
[-C--:B------:R-:W-:Y:S02]  /*eb30*/  HFMA2 R23, R24, R13.reuse.H0_H0, -72, -72 ;  /* 0xd480d48018177431 */ /* 0x080fe4000004000d */
[----:B------:R-:W-:Y:S02]  /*eb40*/  HADD2 R24, R26, -1032, -1032 ;  /* 0xe408e4081a187430 */ /* 0x000fe40000000000 */
[----:B------:R-:W-:Y:S02]  /*eb50*/  HADD2 R26, R11, -1032, -1032 ;  /* 0xe408e4080b1a7430 */ /* 0x000fe40000000000 */
[----:B------:R-:W-:Y:S02]  /*eb60*/  HFMA2 R27, R16, R13.H0_H0, -72, -72 ;  /* 0xd480d480101b7431 */ /* 0x000fe4000004000d */
[----:B------:R-:W-:-:S02]  /*eb70*/  HADD2 R28, R28, -1032, -1032 ;  /* 0xe408e4081c1c7430 */ /* 0x000fc40000000000 */
[----:B------:R-:W-:Y:S02]  /*eb80*/  HADD2 R30, R17, -1032, -1032 ;  /* 0xe408e408111e7430 */ /* 0x000fe40000000000 */
[----:B------:R-:W-:Y:S01]  /*eb90*/  HFMA2 R33, R36, R13.H0_H0, -72, -72 ;  /* 0xd480d48024217431 */ /* 0x000fe2000004000d */
[----:B------:R-:W-:Y:S06]  /*eba0*/  @!P2 BRA `(.L_x_57) ;  /* 0x000000040068a947 */ /* 0x000fec0003800000 */
[----:B------:R-:W0:Y:S01]  /*ebb0*/  LDS.64 R34, [UR4] ;  /* 0x00000004ff227984 */ /* 0x000e220008000a00 */
[----:B------:R-:W-:Y:S02]  /*ebc0*/  HADD2.F32 R0, -RZ, R20.H0_H0 ;  /* 0x20000014ff007230 */ /* 0x000fe40000004100 */
[--C-:B------:R-:W-:Y:S01]  /*ebd0*/  HADD2.F32 R38, -RZ, R19.reuse.H0_H0 ;  /* 0x20000013ff267230 */ /* 0x100fe20000004100 */
[----:B------:R-:W1:Y:S01]  /*ebe0*/  LDS.64 R16, [UR4+0x8] ;  /* 0x00000804ff107984 */ /* 0x000e620008000a00 */
[----:B------:R-:W-:Y:S02]  /*ebf0*/  HADD2.F32 R12, -RZ, R24.H0_H0 ;  /* 0x20000018ff0c7230 */ /* 0x000fe40000004100 */
[----:B------:R-:W-:Y:S02]  /*ec00*/  HADD2.F32 R10, -RZ, R22.H0_H0 ;  /* 0x20000016ff0a7230 */ /* 0x000fe40000004100 */
[----:B------:R-:W-:Y:S02]  /*ec10*/  HADD2.F32 R40, -RZ, R19.H1_H1 ;  /* 0x30000013ff287230 */ /* 0x000fe40000004100 */
[----:B0-----:R-:W-:-:S02]  /*ec20*/  HADD2.F32 R11, -RZ, R34.H0_H0 ;  /* 0x20000022ff0b7230 */ /* 0x001fc40000004100 */
[----:B------:R-:W-:Y:S02]  /*ec30*/  HADD2.F32 R37, -RZ, R34.H1_H1 ;  /* 0x30000022ff257230 */ /* 0x000fe40000004100 */
[--C-:B------:R-:W-:Y:S02]  /*ec40*/  HADD2.F32 R36, -RZ, R35.reuse.H0_H0 ;  /* 0x20000023ff247230 */ /* 0x100fe40000004100 */
[C---:B------:R-:W-:Y:S01]  /*ec50*/  FFMA.FTZ R38, R11.reuse, R38, RZ ;  /* 0x000000260b267223 */ /* 0x040fe200000100ff */
[----:B------:R-:W-:Y:S02]  /*ec60*/  HADD2.F32 R39, -RZ, R35.H1_H1 ;  /* 0x30000023ff277230 */ /* 0x000fe40000004100 */
[----:B------:R-:W-:Y:S01]  /*ec70*/  FFMA.FTZ R35, R0, R11, RZ ;  /* 0x0000000b00237223 */ /* 0x000fe200000100ff */
[----:B------:R-:W-:Y:S02]  /*ec80*/  HADD2.F32 R34, -RZ, R20.H1_H1 ;  /* 0x30000014ff227230 */ /* 0x000fe40000004100 */
[C---:B------:R-:W-:Y:S01]  /*ec90*/  FFMA.FTZ R43, R11.reuse, R12, RZ ;  /* 0x0000000c0b2b7223 */ /* 0x040fe200000100ff */
[----:B------:R-:W-:Y:S01]  /*eca0*/  FFMA.FTZ R42, R11, R10, RZ ;  /* 0x0000000a0b2a7223 */ /* 0x000fe200000100ff */
[----:B------:R-:W-:-:S02]  /*ecb0*/  HADD2.F32 R12, -RZ, R24.H1_H1 ;  /* 0x30000018ff0c7230 */ /* 0x000fc40000004100 */
[----:B------:R-:W-:Y:S01]  /*ecc0*/  FFMA.FTZ R34, R34, R37, R35 ;  /* 0x0000002522227223 */ /* 0x000fe20000010023 */
[----:B------:R-:W-:Y:S02]  /*ecd0*/  HADD2.F32 R10, -RZ, R22.H1_H1 ;  /* 0x30000016ff0a7230 */ /* 0x000fe40000004100 */
        /* <DEDUP_REMOVED lines=9> */
[----:B------:R-:W-:Y:S02]  /*ed70*/  HADD2.F32 R0, -RZ, R18.H1_H1 ;  /* 0x30000012ff007230 */ /* 0x000fe40000004100 */
[C---:B------:R-:W-:Y:S01]  /*ed80*/  FFMA.FTZ R41, R36.reuse, R38, R41 ;  /* 0x0000002624297223 */ /* 0x040fe20000010029 */
[----:B------:R-:W-:Y:S02]  /*ed90*/  HADD2.F32 R10, -RZ, R21.H1_H1 ;  /* 0x30000015ff0a7230 */ /* 0x000fe40000004100 */
[----:B------:R-:W-:Y:S01]  /*eda0*/  FFMA.FTZ R35, R36, R35, R43 ;  /* 0x0000002324237223 */ /* 0x000fe2000001002b */
[----:B------:R-:W-:-:S02]  /*edb0*/  HADD2.F32 R34, -RZ, R23.H1_H1 ;  /* 0x30000017ff227230 */ /* 0x000fc40000004100 */
[----:B------:R-:W-:Y:S01]  /*edc0*/  FFMA.FTZ R0, R0, R39, R11 ;  /* 0x0000002700007223 */ /* 0x000fe2000001000b */
[----:B------:R-:W-:Y:S02]  /*edd0*/  HADD2.F32 R38, -RZ, R25.H1_H1 ;  /* 0x30000019ff267230 */ /* 0x000fe40000004100 */
[C---:B------:R-:W-:Y:S01]  /*ede0*/  FFMA.FTZ R37, R39.reuse, R10, R12 ;  /* 0x0000000a27257223 */ /* 0x040fe2000001000c */
[----:B-1----:R-:W-:Y:S02]  /*edf0*/  HADD2.F32 R12, -RZ, R16.H0_H0 ;  /* 0x20000010ff0c7230 */ /* 0x002fe40000004100 */
[C---:B------:R-:W-:Y:S01]  /*ee00*/  FFMA.FTZ R41, R39.reuse, R34, R41 ;  /* 0x0000002227297223 */ /* 0x040fe20000010029 */
[----:B------:R-:W-:Y:S02]  /*ee10*/  HADD2.F32 R11, -RZ, R26.H0_H0 ;  /* 0x2000001aff0b7230 */ /* 0x000fe40000004100 */
[----:B------:R-:W-:Y:S01]  /*ee20*/  FFMA.FTZ R39, R39, R38, R35 ;  /* 0x0000002627277223 */ /* 0x000fe20000010023 */
[----:B------:R-:W-:-:S02]  /*ee30*/  HADD2.F32 R35, -RZ, R16.H1_H1 ;  /* 0x30000010ff237230 */ /* 0x000fc40000004100 */
[----:B------:R-:W-:Y:S02]  /*ee40*/  HADD2.F32 R34, -RZ, R28.H0_H0 ;  /* 0x2000001cff227230 */ /* 0x000fe40000004100 */
[----:B------:R-:W-:Y:S01]  /*ee50*/  FFMA.FTZ R11, R11, R12, R0 ;  /* 0x0000000c0b0b7223 */ /* 0x000fe20000010000 */
[----:B------:R-:W-:Y:S02]  /*ee60*/  HADD2.F32 R10, -RZ, R26.H1_H1 ;  /* 0x3000001aff0a7230 */ /* 0x000fe40000004100 */
[----:B------:R-:W-:Y:S02]  /*ee70*/  HADD2.F32 R36, -RZ, R30.H0_H0 ;  /* 0x2000001eff247230 */ /* 0x000fe40000004100 */
[----:B------:R-:W-:Y:S01]  /*ee80*/  FFMA.FTZ R34, R12, R34, R37 ;  /* 0x000000220c227223 */ /* 0x000fe20000010025 */
[----:B------:R-:W-:Y:S02]  /*ee90*/  HADD2.F32 R38, -RZ, R32.H0_H0 ;  /* 0x20000020ff267230 */ /* 0x000fe40000004100 */
[----:B------:R-:W-:Y:S01]  /*eea0*/  FFMA.FTZ R10, R10, R35, R11 ;  /* 0x000000230a0a7223 */ /* 0x000fe2000001000b */
[----:B------:R-:W-:-:S02]  /*eeb0*/  HADD2.F32 R0, -RZ, R28.H1_H1 ;  /* 0x3000001cff007230 */ /* 0x000fc40000004100 */
[C---:B------:R-:W-:Y:S01]  /*eec0*/  FFMA.FTZ R41, R12.reuse, R36, R41 ;  /* 0x000000240c297223 */ /* 0x040fe20000010029 */
[----:B------:R-:W-:Y:S02]  /*eed0*/  HADD2.F32 R16, -RZ, R17.H0_H0 ;  /* 0x20000011ff107230 */ /* 0x000fe40000004100 */
[----:B------:R-:W-:Y:S01]  /*eee0*/  FFMA.FTZ R39, R12, R38, R39 ;  /* 0x000000260c277223 */ /* 0x000fe20000010027 */
[----:B------:R-:W-:Y:S02]  /*eef0*/  HADD2.F32 R11, -RZ, R27.H0_H0 ;  /* 0x2000001bff0b7230 */ /* 0x000fe40000004100 */
[----:B------:R-:W-:Y:S01]  /*ef00*/  FFMA.FTZ R37, R35, R0, R34 ;  /* 0x0000000023257223 */ /* 0x000fe20000010022 */
[----:B------:R-:W-:Y:S02]  /*ef10*/  HADD2.F32 R38, -RZ, R32.H1_H1 ;  /* 0x30000020ff267230 */ /* 0x000fe40000004100 */
[----:B------:R-:W-:Y:S02]  /*ef20*/  HADD2.F32 R12, -RZ, R29.H0_H0 ;  /* 0x2000001dff0c7230 */ /* 0x000fe40000004100 */
[----:B------:R-:W-:Y:S01]  /*ef30*/  FFMA.FTZ R11, R11, R16, R10 ;  /* 0x000000100b0b7223 */ /* 0x000fe2000001000a */
[----:B------:R-:W-:-:S02]  /*ef40*/  HADD2.F32 R36, -RZ, R30.H1_H1 ;  /* 0x3000001eff247230 */ /* 0x000fc40000004100 */
[C---:B------:R-:W-:Y:S01]  /*ef50*/  FFMA.FTZ R39, R35.reuse, R38, R39 ;  /* 0x0000002623277223 */ /* 0x040fe20000010027 */
[----:B------:R-:W-:Y:S02]  /*ef60*/  HADD2.F32 R17, -RZ, R17.H1_H1 ;  /* 0x30000011ff117230 */ /* 0x000fe40000004100 */
[----:B------:R-:W-:Y:S01]  /*ef70*/  FFMA.FTZ R12, R16, R12, R37 ;  /* 0x0000000c100c7223 */ /* 0x000fe20000010025 */
[----:B------:R-:W-:Y:S02]  /*ef80*/  HADD2.F32 R10, -RZ, R29.H1_H1 ;  /* 0x3000001dff0a7230 */ /* 0x000fe40000004100 */
[----:B------:R-:W-:Y:S01]  /*ef90*/  FFMA.FTZ R41, R35, R36, R41 ;  /* 0x0000002423297223 */ /* 0x000fe20000010029 */
[----:B------:R-:W-:Y:S02]  /*efa0*/  HADD2.F32 R0, -RZ, R27.H1_H1 ;  /* 0x3000001bff007230 */ /* 0x000fe40000004100 */
[----:B------:R-:W-:Y:S02]  /*efb0*/  HADD2.F32 R34, -RZ, R31.H0_H0 ;  /* 0x2000001fff227230 */ /* 0x000fe40000004100 */
[----:B------:R-:W-:Y:S01]  /*efc0*/  FFMA.FTZ R10, R17, R10, R12 ;  /* 0x0000000a110a7223 */ /* 0x000fe2000001000c */
[----:B------:R-:W-:-:S02]  /*efd0*/  HADD2.F32 R38, -RZ, R33.H0_H0 ;  /* 0x20000021ff267230 */ /* 0x000fc40000004100 */
[----:B------:R-:W-:Y:S01]  /*efe0*/  FFMA.FTZ R0, R0, R17, R11 ;  /* 0x0000001100007223 */ /* 0x000fe2000001000b */
[----:B------:R-:W-:Y:S02]  /*eff0*/  HADD2.F32 R36, -RZ, R31.H1_H1 ;  /* 0x3000001fff247230 */ /* 0x000fe40000004100 */
[C---:B------:R-:W-:Y:S01]  /*f000*/  FFMA.FTZ R41, R16.reuse, R34, R41 ;  /* 0x0000002210297223 */ /* 0x040fe20000010029 */
[----:B------:R-:W-:Y:S02]  /*f010*/  HADD2.F32 R12, -RZ, R33.H1_H1 ;  /* 0x30000021ff0c7230 */ /* 0x000fe40000004100 */
        /* <DEDUP_REMOVED lines=19> */
.L_x_57:
[----:B------:R-:W-:Y:S05]  /*f150*/  @!P3 BRA `(.L_x_58) ;  /* 0x00000010005cb947 */ /* 0x000fea0003800000 */
[----:B------:R-:W-:Y:S02]  /*f160*/  PRMT R0, R91, 0x9910, RZ ;  /* 0x000099105b007816 */ /* 0x000fe400000000ff */
[----:B------:R-:W-:Y:S02]  /*f170*/  ISETP.GE.AND P5, PT, R96, 0x3, PT ;  /* 0x000000036000780c */ /* 0x000fe40003fa6270 */
[----:B------:R-:W-:-:S13]  /*f180*/  ISETP.NE.AND P4, PT, R0, RZ, PT ;  /* 0x000000ff0000720c */ /* 0x000fda0003f85270 */
[----:B------:R-:W-:Y:S05]  /*f190*/  @!P4 BRA `(.L_x_59) ;  /* 0x000000040068c947 */ /* 0x000fea0003800000 */
[----:B------:R-:W0:Y:S01]  /*f1a0*/  LDS.64 R10, [UR4+0x80] ;  /* 0x00008004ff0a7984 */ /* 0x000e220008000a00 */
[----:B------:R-:W-:Y:S02]  /*f1b0*/  HADD2.F32 R0, -RZ, R20.H0_H0 ;  /* 0x20000014ff007230 */ /* 0x000fe40000004100 */
[----:B------:R-:W-:Y:S01]  /*f1c0*/  HADD2.F32 R12, -RZ, R24.H0_H0 ;  /* 0x20000018ff0c7230 */ /* 0x000fe20000004100 */
[----:B------:R-:W1:Y:S01]  /*f1d0*/  LDS.64 R16, [UR4+0x88] ;  /* 0x00008804ff107984 */ /* 0x000e620008000a00 */
[----:B------:R-:W-:Y:S02]  /*f1e0*/  HADD2.F32 R42, -RZ, R19.H1_H1 ;  /* 0x30000013ff2a7230 */ /* 0x000fe40000004100 */
[----:B------:R-:W-:Y:S02]  /*f1f0*/  HADD2.F32 R40, -RZ, R20.H1_H1 ;  /* 0x30000014ff287230 */ /* 0x000fe40000004100 */
[----:B------:R-:W-:Y:S02]  /*f200*/  HADD2.F32 R41, -RZ, R31.H1_H1 ;  /* 0x3000001fff297230 */ /* 0x000fe40000004100 */
        /* <DEDUP_REMOVED lines=13> */
[----:B------:R-:W-:Y:S02]  /*f2e0*/  HADD2.F32 R12, -RZ, R22.H1_H1 ;  /* 0x30000016ff0c7230 */ /* 0x000fe40000004100 */
[----:B------:R-:W-:Y:S01]  /*f2f0*/  FFMA.FTZ R39, R42, R34, R39 ;  /* 0x000000222a277223 */ /* 0x000fe20000010027 */
[----:B------:R-:W-:-:S02]  /*f300*/  HADD2.F32 R42, -RZ, R24.H1_H1 ;  /* 0x30000018ff2a7230 */ /* 0x000fc40000004100 */
[----:B------:R-:W-:Y:S01]  /*f310*/  FFMA.FTZ R37, R0, R36, R37 ;  /* 0x0000002400257223 */ /* 0x000fe20000010025 */
[----:B------:R-:W-:Y:S02]  /*f320*/  HADD2.F32 R10, -RZ, R21.H0_H0 ;  /* 0x20000015ff0a7230 */ /* 0x000fe40000004100 */
[-C--:B------:R-:W-:Y:S01]  /*f330*/  FFMA.FTZ R11, R12, R34.reuse, R11 ;  /* 0x000000220c0b7223 */ /* 0x080fe2000001000b */
[----:B------:R-:W-:Y:S02]  /*f340*/  HADD2.F32 R0, -RZ, R18.H1_H1 ;  /* 0x30000012ff007230 */ /* 0x000fe40000004100 */
[----:B------:R-:W-:Y:S01]  /*f350*/  FFMA.FTZ R35, R42, R34, R35 ;  /* 0x000000222a237223 */ /* 0x000fe20000010023 */
[----:B------:R-:W-:Y:S02]  /*f360*/  HADD2.F32 R34, -RZ, R25.H0_H0 ;  /* 0x20000019ff227230 */ /* 0x000fe40000004100 */
[----:B------:R-:W-:Y:S01]  /*f370*/  FFMA.FTZ R11, R40, R36, R11 ;  /* 0x00000024280b7223 */ /* 0x000fe2000001000b */
[----:B------:R-:W-:-:S02]  /*f380*/  HADD2.F32 R12, -RZ, R23.H1_H1 ;  /* 0x30000017ff0c7230 */ /* 0x000fc40000004100 */
[-C--:B------:R-:W-:Y:S01]  /*f390*/  FFMA.FTZ R39, R10, R36.reuse, R39 ;  /* 0x000000240a277223 */ /* 0x080fe20000010027 */
[----:B------:R-:W-:Y:S02]  /*f3a0*/  HADD2.F32 R10, -RZ, R21.H1_H1 ;  /* 0x30000015ff0a7230 */ /* 0x000fe40000004100 */
[----:B------:R-:W-:Y:S01]  /*f3b0*/  FFMA.FTZ R35, R34, R36, R35 ;  /* 0x0000002422237223 */ /* 0x000fe20000010023 */
[----:B------:R-:W-:Y:S02]  /*f3c0*/  HADD2.F32 R40, -RZ, R25.H1_H1 ;  /* 0x30000019ff287230 */ /* 0x000fe40000004100 */
[-C--:B------:R-:W-:Y:S01]  /*f3d0*/  FFMA.FTZ R37, R0, R38.reuse, R37 ;  /* 0x0000002600257223 */ /* 0x080fe20000010025 */
[-C--:B------:R-:W-:Y:S01]  /*f3e0*/  FFMA.FTZ R11, R12, R38.reuse, R11 ;  /* 0x000000260c0b7223 */ /* 0x080fe2000001000b */
[----:B-1----:R-:W-:Y:S02]  /*f3f0*/  HADD2.F32 R0, -RZ, R16.H0_H0 ;  /* 0x20000010ff007230 */ /* 0x002fe40000004100 */
[----:B------:R-:W-:Y:S01]  /*f400*/  FFMA.FTZ R39, R10, R38, R39 ;  /* 0x000000260a277223 */ /* 0x000fe20000010027 */
[----:B------:R-:W-:-:S02]  /*f410*/  HADD2.F32 R12, -RZ, R26.H0_H0 ;  /* 0x2000001aff0c7230 */ /* 0x000fc40000004100 */
[----:B------:R-:W-:Y:S01]  /*f420*/  FFMA.FTZ R35, R40, R38, R35 ;  /* 0x0000002628237223 */ /* 0x000fe20000010023 */
[----:B------:R-:W-:Y:S02]  /*f430*/  HADD2.F32 R36, -RZ, R28.H0_H0 ;  /* 0x2000001cff247230 */ /* 0x000fe40000004100 */
[----:B------:R-:W-:Y:S02]  /*f440*/  HADD2.F32 R16, -RZ, R16.H1_H1 ;  /* 0x30000010ff107230 */ /* 0x000fe40000004100 */
[-C--:B------:R-:W-:Y:S01]  /*f450*/  FFMA.FTZ R37, R12, R0.reuse, R37 ;  /* 0x000000000c257223 */ /* 0x080fe20000010025 */
[----:B------:R-:W-:Y:S02]  /*f460*/  HADD2.F32 R38, -RZ, R30.H0_H0 ;  /* 0x2000001eff267230 */ /* 0x000fe40000004100 */
[----:B------:R-:W-:Y:S01]  /*f470*/  FFMA.FTZ R39, R36, R0, R39 ;  /* 0x0000000024277223 */ /* 0x000fe20000010027 */
[----:B------:R-:W-:Y:S02]  /*f480*/  HADD2.F32 R34, -RZ, R26.H1_H1 ;  /* 0x3000001aff227230 */ /* 0x000fe40000004100 */
[----:B------:R-:W-:-:S02]  /*f490*/  HADD2.F32 R40, -RZ, R32.H0_H0 ;  /* 0x20000020ff287230 */ /* 0x000fc40000004100 */
[----:B------:R-:W-:Y:S01]  /*f4a0*/  FFMA.FTZ R11, R38, R0, R11 ;  /* 0x00000000260b7223 */ /* 0x000fe2000001000b */
[----:B------:R-:W-:Y:S02]  /*f4b0*/  HADD2.F32 R12, -RZ, R28.H1_H1 ;  /* 0x3000001cff0c7230 */ /* 0x000fe40000004100 */
[----:B------:R-:W-:Y:S01]  /*f4c0*/  FFMA.FTZ R37, R34, R16, R37 ;  /* 0x0000001022257223 */ /* 0x000fe20000010025 */
[----:B------:R-:W-:Y:S02]  /*f4d0*/  HADD2.F32 R10, -RZ, R17.H0_H0 ;  /* 0x20000011ff0a7230 */ /* 0x000fe40000004100 */
[----:B------:R-:W-:Y:S01]  /*f4e0*/  FFMA.FTZ R35, R40, R0, R35 ;  /* 0x0000000028237223 */ /* 0x000fe20000010023 */
[----:B------:R-:W-:Y:S02]  /*f4f0*/  HADD2.F32 R36, -RZ, R30.H1_H1 ;  /* 0x3000001eff247230 */ /* 0x000fe40000004100 */
[----:B------:R-:W-:Y:S01]  /*f500*/  FFMA.FTZ R39, R12, R16, R39 ;  /* 0x000000100c277223 */ /* 0x000fe20000010027 */
[----:B------:R-:W-:-:S02]  /*f510*/  HADD2.F32 R38, -RZ, R32.H1_H1 ;  /* 0x30000020ff267230 */ /* 0x000fc40000004100 */
[----:B------:R-:W-:Y:S02]  /*f520*/  HADD2.F32 R34, -RZ, R29.H0_H0 ;  /* 0x2000001dff227230 */ /* 0x000fe40000004100 */
[-C--:B------:R-:W-:Y:S01]  /*f530*/  FFMA.FTZ R11, R36, R16.reuse, R11 ;  /* 0x00000010240b7223 */ /* 0x080fe2000001000b */
[----:B------:R-:W-:Y:S02]  /*f540*/  HADD2.F32 R0, -RZ, R27.H0_H0 ;  /* 0x2000001bff007230 */ /* 0x000fe40000004100 */
[----:B------:R-:W-:Y:S01]  /*f550*/  FFMA.FTZ R35, R38, R16, R35 ;  /* 0x0000001026237223 */ /* 0x000fe20000010023 */
[----:B------:R-:W-:Y:S02]  /*f560*/  HADD2.F32 R17, -RZ, R17.H1_H1 ;  /* 0x30000011ff117230 */ /* 0x000fe40000004100 */
[-C--:B------:R-:W-:Y:S01]  /*f570*/  FFMA.FTZ R12, R34, R10.reuse, R39 ;  /* 0x0000000a220c7223 */ /* 0x080fe20000010027 */
[----:B------:R-:W-:Y:S02]  /*f580*/  HADD2.F32 R16, -RZ, R31.H0_H0 ;  /* 0x2000001fff107230 */ /* 0x000fe40000004100 */
[----:B------:R-:W-:Y:S01]  /*f590*/  FFMA.FTZ R0, R0, R10, R37 ;  /* 0x0000000a00007223 */ /* 0x000fe20000010025 */
[----:B------:R-:W-:-:S02]  /*f5a0*/  HADD2.F32 R39, -RZ, R29.H1_H1 ;  /* 0x3000001dff277230 */ /* 0x000fc40000004100 */
[----:B------:R-:W-:Y:S02]  /*f5b0*/  HADD2.F32 R34, -RZ, R33.H0_H0 ;  /* 0x20000021ff227230 */ /* 0x000fe40000004100 */
[-C--:B------:R-:W-:Y:S01]  /*f5c0*/  FFMA.FTZ R16, R16, R10.reuse, R11 ;  /* 0x0000000a10107223 */ /* 0x080fe2000001000b */
[----:B------:R-:W-:Y:S02]  /*f5d0*/  HADD2.F32 R37, -RZ, R27.H1_H1 ;  /* 0x3000001bff257230 */ /* 0x000fe40000004100 */
[-C--:B------:R-:W-:Y:S01]  /*f5e0*/  FFMA.FTZ R12, R39, R17.reuse, R12 ;  /* 0x00000011270c7223 */ /* 0x080fe2000001000c */
[----:B------:R-:W-:Y:S02]  /*f5f0*/  HADD2.F32 R39, -RZ, R33.H1_H1 ;  /* 0x30000021ff277230 */ /* 0x000fe40000004100 */
[----:B------:R-:W-:Y:S01]  /*f600*/  FFMA.FTZ R10, R34, R10, R35 ;  /* 0x0000000a220a7223 */ /* 0x000fe20000010023 */
[--C-:B------:R-:W-:Y:S02]  /*f610*/  HADD2.F32 R11, -RZ, R86.reuse.H0_H0 ;  /* 0x20000056ff0b7230 */ /* 0x100fe40000004100 */
[----:B------:R-:W-:Y:S01]  /*f620*/  FFMA.FTZ R0, R37, R17, R0 ;  /* 0x0000001125007223 */ /* 0x000fe20000010000 */
[----:B------:R-:W-:-:S02]  /*f630*/  HADD2.F32 R35, -RZ, R86.H1_H1 ;  /* 0x30000056ff237230 */ /* 0x000fc40000004100 */
[-C--:B------:R-:W-:Y:S01]  /*f640*/  FFMA.FTZ R16, R41, R17.reuse, R16 ;  /* 0x0000001129107223 */ /* 0x080fe20000010010 */
[--C-:B------:R-:W-:Y:S02]  /*f650*/  HADD2.F32 R37, -RZ, R85.reuse.H0_H0 ;  /* 0x20000055ff257230 */ /* 0x100fe40000004100 */
[----:B------:R-:W-:Y:S01]  /*f660*/  FFMA.FTZ R10, R39, R17, R10 ;  /* 0x00000011270a7223 */ /* 0x000fe2000001000a */
[----:B------:R-:W-:Y:S02]  /*f670*/  HADD2.F32 R41, -RZ, R85.H1_H1 ;  /* 0x30000055ff297230 */ /* 0x000fe40000004100 */
[----:B------:R-:W-:Y:S01]  /*f680*/  FMUL.FTZ R0, R11, R0 ;  /* 0x000000000b007220 */ /* 0x000fe20000410000 */
[----:B------:R-:W-:Y:S01]  /*f690*/  FMUL.FTZ R12, R35, R12 ;  /* 0x0000000c230c7220 */ /* 0x000fe20000410000 */
[----:B------:R-:W-:Y:S01]  /*f6a0*/  FMUL.FTZ R16, R37, R16 ;  /* 0x0000001025107220 */ /* 0x000fe20000410000 */
[----:B------:R-:W-:Y:S02]  /*f6b0*/  FMUL.FTZ R10, R41, R10 ;  /* 0x0000000a290a7220 */ /* 0x000fe40000410000 */
[----:B------:R-:W-:-:S02]  /*f6c0*/  F2FP.F16.F32.PACK_AB R0, RZ, R0 ;  /* 0x00000000ff00723e */ /* 0x000fc400000000ff */
[----:B------:R-:W-:Y:S02]  /*f6d0*/  F2FP.F16.F32.PACK_AB R12, RZ, R12 ;  /* 0x0000000cff0c723e */ /* 0x000fe400000000ff */
[----:B------:R-:W-:Y:S02]  /*f6e0*/  F2FP.F16.F32.PACK_AB R16, RZ, R16 ;  /* 0x00000010ff10723e */ /* 0x000fe400000000ff */
[----:B------:R-:W-:Y:S02]  /*f6f0*/  F2FP.F16.F32.PACK_AB R10, RZ, R10 ;  /* 0x0000000aff0a723e */ /* 0x000fe400000000ff */
[----:B------:R-:W-:Y:S02]  /*f700*/  PRMT R0, R0, 0x5410, R12 ;  /* 0x0000541000007816 */ /* 0x000fe4000000000c */
[----:B------:R-:W-:-:S04]  /*f710*/  PRMT R16, R16, 0x5410, R10 ;  /* 0x0000541010107816 */ /* 0x000fc8000000000a */
[----:B------:R-:W-:Y:S01]  /*f720*/  HFMA2.MMA R7, R0, 1, 1, R7 ;  /* 0x3c003c0000077835 */ /* 0x000fe20000000007 */
[----:B------:R-:W-:-:S10]  /*f730*/  HADD2 R6, R16, R6 ;  /* 0x0000000610067230 */ /* 0x000fd40000000000 */
.L_x_59:
[----:B------:R-:W-:Y:S05]  /*f740*/  @!P5 BRA `(.L_x_58) ;  /* 0x0000000800e0d947 */ /* 0x000fea0003800000 */
[----:B------:R-:W-:-:S04]  /*f750*/  PRMT R0, R93, 0x9910, RZ ;  /* 0x000099105d007816 */ /* 0x000fc800000000ff */
        /* <DEDUP_REMOVED lines=92> */
.L_x_60:
[----:B------:R-:W-:Y:S05]  /*fd20*/  @P0 BRA `(.L_x_58) ;  /* 0x0000000400680947 */ /* 0x000fea0003800000 */
        /* <DEDUP_REMOVED lines=10> */
[----:B------:R-:W-:Y:S02]  /*fdd0*/  HADD2.F32 R34, -RZ, R10.H1_H1 ;  /* 0x3000000aff227230 */ /* 0x000fe40000004100 */
[--C-:B------:R-:W-:Y:S02]  /*fde0*/  HADD2.F32 R11, -RZ, R22.reuse.H0_H0 ;  /* 0x20000016ff0b7230 */ /* 0x100fe40000004100 */
[----:B------:R-:W-:Y:S02]  /*fdf0*/  HADD2.F32 R10, -RZ, R19.H0_H0 ;  /* 0x20000013ff0a7230 */ /* 0x000fe40000004100 */
[----:B------:R-:W-:Y:S01]  /*fe00*/  FFMA.FTZ R19, R0, R35, RZ ;  /* 0x0000002300137223 */ /* 0x000fe200000100ff */
[----:B------:R-:W-:-:S02]  /*fe10*/  HADD2.F32 R22, -RZ, R22.H1_H1 ;  /* 0x30000016ff167230 */ /* 0x000fc40000004100 */
[-C--:B------:R-:W-:Y:S01]  /*fe20*/  FFMA.FTZ R11, R11, R35.reuse, RZ ;  /* 0x000000230b0b7223 */ /* 0x080fe200000100ff */
[----:B------:R-:W-:Y:S02]  /*fe30*/  HADD2.F32 R0, -RZ, R18.H0_H0 ;  /* 0x20000012ff007230 */ /* 0x000fe40000004100 */
[-C--:B------:R-:W-:Y:S01]  /*fe40*/  FFMA.FTZ R39, R10, R35.reuse, RZ ;  /* 0x000000230a277223 */ /* 0x080fe200000100ff */
[----:B------:R-:W-:Y:S01]  /*fe50*/  FFMA.FTZ R35, R12, R35, RZ ;  /* 0x000000230c237223 */ /* 0x000fe200000100ff */
[----:B------:R-:W-:Y:S02]  /*fe60*/  HADD2.F32 R12, -RZ, R23.H0_H0 ;  /* 0x20000017ff0c7230 */ /* 0x000fe40000004100 */
[-C--:B------:R-:W-:Y:S01]  /*fe70*/  FFMA.FTZ R11, R22, R34.reuse, R11 ;  /* 0x00000022160b7223 */ /* 0x080fe2000001000b */
[----:B------:R-:W-:Y:S02]  /*fe80*/  HADD2.F32 R10, -RZ, R21.H0_H0 ;  /* 0x20000015ff0a7230 */ /* 0x000fe40000004100 */
[-C--:B------:R-:W-:Y:S01]  /*fe90*/  FFMA.FTZ R19, R20, R34.reuse, R19 ;  /* 0x0000002214137223 */ /* 0x080fe20000010013 */
[----:B------:R-:W-:Y:S01]  /*fea0*/  FFMA.FTZ R39, R38, R34, R39 ;  /* 0x0000002226277223 */ /* 0x000fe20000010027 */
[----:B------:R-:W-:Y:S01]  /*feb0*/  FFMA.FTZ R12, R12, R36, R11 ;  /* 0x000000240c0c7223 */ /* 0x000fe2000001000b */
[----:B------:R-:W-:-:S02]  /*fec0*/  HADD2.F32 R20, -RZ, R25.H0_H0 ;  /* 0x20000019ff147230 */ /* 0x000fc40000004100 */
[----:B------:R-:W-:Y:S01]  /*fed0*/  FFMA.FTZ R35, R24, R34, R35 ;  /* 0x0000002218237223 */ /* 0x000fe20000010023 */
[----:B------:R-:W-:Y:S02]  /*fee0*/  HADD2.F32 R11, -RZ, R18.H1_H1 ;  /* 0x30000012ff0b7230 */ /* 0x000fe40000004100 */
[-C--:B------:R-:W-:Y:S01]  /*fef0*/  FFMA.FTZ R0, R0, R36.reuse, R19 ;  /* 0x0000002400007223 */ /* 0x080fe20000010013 */
[----:B------:R-:W-:Y:S02]  /*ff00*/  HADD2.F32 R21, -RZ, R21.H1_H1 ;  /* 0x30000015ff157230 */ /* 0x000fe40000004100 */
[-C--:B------:R-:W-:Y:S01]  /*ff10*/  FFMA.FTZ R10, R10, R36.reuse, R39 ;  /* 0x000000240a0a7223 */ /* 0x080fe20000010027 */
[----:B------:R-:W-:Y:S02]  /*ff20*/  HADD2.F32 R23, -RZ, R23.H1_H1 ;  /* 0x30000017ff177230 */ /* 0x000fe40000004100 */
[----:B------:R-:W-:Y:S01]  /*ff30*/  FFMA.FTZ R36, R20, R36, R35 ;  /* 0x0000002414247223 */ /* 0x000fe20000010023 */
[-C--:B------:R-:W-:Y:S01]  /*ff40*/  FFMA.FTZ R0, R11, R37.reuse, R0 ;  /* 0x000000250b007223 */ /* 0x080fe20000010000 */
[----:B------:R-:W-:Y:S01]  /*ff50*/  FFMA.FTZ R18, R21, R37, R10 ;  /* 0x0000002515127223 */ /* 0x000fe2000001000a */
[----:B-1----:R-:W-:-:S02]  /*ff60*/  HADD2.F32 R11, -RZ, R16.H0_H0 ;  /* 0x20000010ff0b7230 */ /* 0x002fc40000004100 */
[----:B------:R-:W-:Y:S01]  /*ff70*/  FFMA.FTZ R20, R23, R37, R12 ;  /* 0x0000002517147223 */ /* 0x000fe2000001000c */
[--C-:B------:R-:W-:Y:S02]  /*ff80*/  HADD2.F32 R10, -RZ, R17.reuse.H0_H0 ;  /* 0x20000011ff0a7230 */ /* 0x100fe40000004100 */
[----:B------:R-:W-:Y:S02]  /*ff90*/  HADD2.F32 R12, -RZ, R17.H1_H1 ;  /* 0x30000011ff0c7230 */ /* 0x000fe40000004100 */
[----:B------:R-:W-:Y:S02]  /*ffa0*/  HADD2.F32 R19, -RZ, R28.H0_H0 ;  /* 0x2000001cff137230 */ /* 0x000fe40000004100 */
[----:B------:R-:W-:Y:S02]  /*ffb0*/  HADD2.F32 R17, -RZ, R26.H0_H0 ;  /* 0x2000001aff117230 */ /* 0x000fe40000004100 */
[----:B------:R-:W-:Y:S02]  /*ffc0*/  HADD2.F32 R25, -RZ, R25.H1_H1 ;  /* 0x30000019ff197230 */ /* 0x000fe40000004100 */
[----:B------:R-:W-:Y:S01]  /*ffd0*/  FFMA.FTZ R19, R19, R11, R18 ;  /* 0x0000000b13137223 */ /* 0x000fe20000010012 */
[----:B------:R-:W-:-:S02]  /*ffe0*/  HADD2.F32 R16, -RZ, R16.H1_H1 ;  /* 0x30000010ff107230 */ /* 0x000fc40000004100 */
[----:B------:R-:W-:Y:S01]  /*fff0*/  FFMA.FTZ R17, R17, R11, R0 ;  /* 0x0000000b11117223 */ /* 0x000fe20000010000 */
[----:B------:R-:W-:Y:S02]  /*10000*/  HADD2.F32 R28, -RZ, R28.H1_H1 ;  /* 0x3000001cff1c7230 */ /* 0x000fe40000004100 */
[----:B------:R-:W-:Y:S01]  /*10010*/  FFMA.FTZ R36, R25, R37, R36 ;  /* 0x0000002519247223 */ /* 0x000fe20000010024 */
[----:B------:R-:W-:Y:S02]  /*10020*/  HADD2.F32 R26, -RZ, R26.H1_H1 ;  /* 0x3000001aff1a7230 */ /* 0x000fe40000004100 */
        /* <DEDUP_REMOVED lines=8> */
[----:B------:R-:W-:Y:S02]  /*100b0*/  HADD2.F32 R30, -RZ, R30.H1_H1 ;  /* 0x3000001eff1e7230 */ /* 0x000fe40000004100 */
[-C--:B------:R-:W-:Y:S01]  /*100c0*/  FFMA.FTZ R19, R18, R10.reuse, R19 ;  /* 0x0000000a12137223 */ /* 0x080fe20000010013 */
[----:B------:R-:W-:Y:S02]  /*100d0*/  HADD2.F32 R32, -RZ, R32.H1_H1 ;  /* 0x30000020ff207230 */ /* 0x000fe40000004100 */
        /* <DEDUP_REMOVED lines=9> */
[----:B------:R-:W-:-:S02]  /*10170*/  HADD2.F32 R20, -RZ, R31.H1_H1 ;  /* 0x3000001fff147230 */ /* 0x000fc40000004100 */
[-C--:B------:R-:W-:Y:S01]  /*10180*/  FFMA.FTZ R17, R0, R12.reuse, R17 ;  /* 0x0000000c00117223 */ /* 0x080fe20000010011 */
[----:B------:R-:W-:Y:S02]  /*10190*/  HADD2.F32 R18, -RZ, R33.H1_H1 ;  /* 0x30000021ff127230 */ /* 0x000fe40000004100 */
        /* <DEDUP_REMOVED lines=19> */
.L_x_58:
[----:B------:R-:W0:Y:S02]  /*102d0*/  LDC R19, c[0x0][0x23c] ;  /* 0x00008f00ff137b82 */ /* 0x000e240000000800 */
[----:B0-----:R-:W-:-:S05]  /*102e0*/  IMAD.WIDE R16, R19, 0x4, R14 ;  /* 0x0000000413107825 */ /* 0x001fca00078e020e */
[----:B------:R-:W2:Y:S02]  /*102f0*/  LDG.E.128.CONSTANT R20, desc[UR6][R16.64] ;  /* 0x0000000610147981 */ /* 0x000ea4000c1e9d00 */
[C---:B--2---:R-:W-:Y:S02]  /*10300*/  LOP3.LUT R0, R20.reuse, 0xf000f, RZ, 0xc0, !PT ;  /* 0x000f000f14007812 */ /* 0x044fe400078ec0ff */
[----:B------:R-:W-:Y:S02]  /*10310*/  LOP3.LUT R10, R20, 0xf000f0, RZ, 0xc0, !PT ;  /* 0x00f000f0140a7812 */ /* 0x000fe400078ec0ff */
[C---:B------:R-:W-:Y:S02]  /*10320*/  LOP3.LUT R12, R21.reuse, 0xf000f, RZ, 0xc0, !PT ;  /* 0x000f000f150c7812 */ /* 0x040fe400078ec0ff */
[----:B------:R-:W-:Y:S02]  /*10330*/  LOP3.LUT R18, R21, 0xf000f0, RZ, 0xc0, !PT ;  /* 0x00f000f015127812 */ /* 0x000fe400078ec0ff */
[----:B------:R-:W-:-:S02]  /*10340*/  LOP3.LUT R25, R22, 0xf000f, RZ, 0xc0, !PT ;  /* 0x000f000f16197812 */ /* 0x000fc400078ec0ff */
[----:B------:R-:W-:Y:S02]  /*10350*/  LOP3.LUT R26, R22, 0xf000f0, RZ, 0xc0, !PT ;  /* 0x00f000f0161a7812 */ /* 0x000fe400078ec0ff */
[----:B------:R-:W-:Y:S02]  /*10360*/  SHF.R.U32.HI R20, RZ, 0x8, R20 ;  /* 0x00000008ff147819 */ /* 0x000fe40000011614 */
[----:B------:R-:W-:Y:S02]  /*10370*/  SHF.R.U32.HI R21, RZ, 0x8, R21 ;  /* 0x00000008ff157819 */ /* 0x000fe40000011615 */
[----:B------:R-:W-:Y:S02]  /*10380*/  SHF.R.U32.HI R22, RZ, 0x8, R22 ;  /* 0x00000008ff167819 */ /* 0x000fe40000011616 */
[----:B------:R-:W-:Y:S02]  /*10390*/  SHF.R.U32.HI R29, RZ, 0x8, R23 ;  /* 0x00000008ff1d7819 */ /* 0x000fe40000011617 */
[----:B------:R-:W-:-:S02]  /*103a0*/  LOP3.LUT R27, R23, 0xf000f, RZ, 0xc0, !PT ;  /* 0x000f000f171b7812 */ /* 0x000fc400078ec0ff */
[----:B------:R-:W-:Y:S02]  /*103b0*/  LOP3.LUT R28, R23, 0xf000f0, RZ, 0xc0, !PT ;  /* 0x00f000f0171c7812 */ /* 0x000fe400078ec0ff */
[----:B------:R-:W-:Y:S02]  /*103c0*/  LOP3.LUT R24, R18, 0x64006400, RZ, 0xfc, !PT ;  /* 0x6400640012187812 */ /* 0x000fe400078efcff */
[----:B------:R-:W-:Y:S02]  /*103d0*/  LOP3.LUT R11, R20, 0xf000f, RZ, 0xc0, !PT ;  /* 0x000f000f140b7812 */ /* 0x000fe400078ec0ff */
[----:B------:R-:W-:Y:S01]  /*103e0*/  LOP3.LUT R18, R21, 0xf000f, RZ, 0xc0, !PT ;  /* 0x000f000f15127812 */ /* 0x000fe200078ec0ff */
[----:B------:R-:W-:Y:S01]  /*103f0*/  HFMA2 R24, R24, R13.H0_H0, -72, -72 ;  /* 0xd480d48018187431 */ /* 0x000fe2000004000d */
        /* <DEDUP_REMOVED lines=21> */
[----:B------:R-:W-:-:S02]  /*10550*/  LOP3.LUT R32, R21, 0x64006400, RZ, 0xfc, !PT ;  /* 0x6400640015207812 */ /* 0x000fc400078efcff */
[----:B------:R-:W-:Y:S01]  /*10560*/  LOP3.LUT R33, R23, 0x64006400, RZ, 0xfc, !PT ;  /* 0x6400640017217812 */ /* 0x000fe200078efcff */
[----:B------:R-:W-:Y:S01]  /*10570*/  HADD2 R23, R0, -1032, -1032 ;  /* 0xe408e40800177430 */ /* 0x000fe20000000000 */
[----:B------:R-:W-:Y:S01]  /*10580*/  LOP3.LUT R34, R22, 0x64006400, RZ, 0xfc, !PT ;  /* 0x6400640016227812 */ /* 0x000fe200078efcff */
[----:B------:R-:W-:Y:S01]  /*10590*/  HADD2 R22, R12, -1032, -1032 ;  /* 0xe408e4080c167430 */ /* 0x000fe20000000000 */
[----:B------:R-:W-:Y:S01]  /*105a0*/  LOP3.LUT R35, R30, 0x64006400, RZ, 0xfc, !PT ;  /* 0x640064001e237812 */ /* 0x000fe200078efcff */
[-C--:B------:R-:W-:Y:S01]  /*105b0*/  HFMA2 R30, R20, R13.reuse.H0_H0, -72, -72 ;  /* 0xd480d480141e7431 */ /* 0x080fe2000004000d */
[----:B------:R-:W-:Y:S01]  /*105c0*/  LOP3.LUT R36, R29, 0x64006400, RZ, 0xfc, !PT ;  /* 0x640064001d247812 */ /* 0x000fe200078efcff */
[----:B------:R-:W-:Y:S02]  /*105d0*/  HADD2 R29, R11, -1032, -1032 ;  /* 0xe408e4080b1d7430 */ /* 0x000fe40000000000 */
[----:B------:R-:W-:Y:S02]  /*105e0*/  HADD2 R31, R31, -1032, -1032 ;  /* 0xe408e4081f1f7430 */ /* 0x000fe40000000000 */
[----:B------:R-:W-:-:S02]  /*105f0*/  HFMA2 R32, R32, R13.H0_H0, -72, -72 ;  /* 0xd480d48020207431 */ /* 0x000fc4000004000d */
[----:B------:R-:W-:Y:S02]  /*10600*/  HADD2 R33, R33, -1032, -1032 ;  /* 0xe408e40821217430 */ /* 0x000fe40000000000 */
[-C--:B------:R-:W-:Y:S02]  /*10610*/  HFMA2 R34, R34, R13.reuse.H0_H0, -72, -72 ;  /* 0xd480d48022227431 */ /* 0x080fe4000004000d */
[----:B------:R-:W-:Y:S02]  /*10620*/  HADD2 R35, R35, -1032, -1032 ;  /* 0xe408e40823237430 */ /* 0x000fe40000000000 */
[----:B------:R-:W-:Y:S01]  /*10630*/  HFMA2 R36, R36, R13.H0_H0, -72, -72 ;  /* 0xd480d48024247431 */ /* 0x000fe2000004000d */
[----:B------:R-:W-:Y:S06]  /*10640*/  @!P2 BRA `(.L_x_61) ;  /* 0x000000040068a947 */ /* 0x000fec0003800000 */
[----:B------:R-:W0:Y:S01]  /*10650*/  LDS.64 R38, [UR4+0x10] ;  /* 0x00001004ff267984 */ /* 0x000e220008000a00 */
[--C-:B------:R-:W-:Y:S02]  /*10660*/  HADD2.F32 R42, -RZ, R22.reuse.H0_H0 ;  /* 0x20000016ff2a7230 */ /* 0x100fe40000004100 */
[----:B------:R-:W-:Y:S01]  /*10670*/  HADD2.F32 R0, -RZ, R23.H0_H0 ;  /* 0x20000017ff007230 */ /* 0x000fe20000004100 */
[----:B------:R-:W1:Y:S01]  /*10680*/  LDS.64 R20, [UR4+0x18] ;  /* 0x00001804ff147984 */ /* 0x000e620008000a00 */
[----:B------:R-:W-:Y:S02]  /*10690*/  HADD2.F32 R41, -RZ, R22.H1_H1 ;  /* 0x30000016ff297230 */ /* 0x000fe40000004100 */
[----:B------:R-:W-:Y:S02]  /*106a0*/  HADD2.F32 R10, -RZ, R25.H0_H0 ;  /* 0x20000019ff0a7230 */ /* 0x000fe40000004100 */
[----:B------:R-:W-:Y:S02]  /*106b0*/  HADD2.F32 R12, -RZ, R27.H0_H0 ;  /* 0x2000001bff0c7230 */ /* 0x000fe40000004100 */
[----:B------:R-:W-:-:S02]  /*106c0*/  HADD2.F32 R37, -RZ, R23.H1_H1 ;  /* 0x30000017ff257230 */ /* 0x000fc40000004100 */
[--C-:B0-----:R-:W-:Y:S02]  /*106d0*/  HADD2.F32 R11, -RZ, R38.reuse.H0_H0 ;  /* 0x20000026ff0b7230 */ /* 0x101fe40000004100 */
[----:B------:R-:W-:Y:S02]  /*106e0*/  HADD2.F32 R38, -RZ, R38.H1_H1 ;  /* 0x30000026ff267230 */ /* 0x000fe40000004100 */
[----:B------:R-:W-:Y:S02]  /*106f0*/  HADD2.F32 R40, -RZ, R39.H0_H0 ;  /* 0x20000027ff287230 */ /* 0x000fe40000004100 */
[C---:B------:R-:W-:Y:S01]  /*10700*/  FFMA.FTZ R43, R11.reuse, R42, RZ ;  /* 0x0000002a0b2b7223 */ /* 0x040fe200000100ff */
[----:B------:R-:W-:Y:S01]  /*10710*/  FFMA.FTZ R0, R0, R11, RZ ;  /* 0x0000000b00007223 */ /* 0x000fe200000100ff */
[C---:B------:R-:W-:Y:S01]  /*10720*/  FFMA.FTZ R45, R11.reuse, R10, RZ ;  /* 0x0000000a0b2d7223 */ /* 0x040fe200000100ff */
[----:B------:R-:W-:Y:S01]  /*10730*/  FFMA.FTZ R12, R11, R12, RZ ;  /* 0x0000000c0b0c7223 */ /* 0x000fe200000100ff */
[----:B------:R-:W-:Y:S01]  /*10740*/  FFMA.FTZ R41, R38, R41, R43 ;  /* 0x0000002926297223 */ /* 0x000fe2000001002b */
[----:B------:R-:W-:-:S02]  /*10750*/  HADD2.F32 R43, -RZ, R27.H1_H1 ;  /* 0x3000001bff2b7230 */ /* 0x000fc40000004100 */
[----:B------:R-:W-:Y:S01]  /*10760*/  FFMA.FTZ R0, R37, R38, R0 ;  /* 0x0000002625007223 */ /* 0x000fe20000010000 */
[----:B------:R-:W-:Y:S02]  /*10770*/  HADD2.F32 R10, -RZ, R24.H0_H0 ;  /* 0x20000018ff0a7230 */ /* 0x000fe40000004100 */
[----:B------:R-:W-:Y:S02]  /*10780*/  HADD2.F32 R11, -RZ, R18.H0_H0 ;  /* 0x20000012ff0b7230 */ /* 0x000fe40000004100 */
[----:B------:R-:W-:Y:S01]  /*10790*/  FFMA.FTZ R43, R38, R43, R12 ;  /* 0x0000002b262b7223 */ /* 0x000fe2000001000c */
[----:B------:R-:W-:Y:S02]  /*107a0*/  HADD2.F32 R37, -RZ, R25.H1_H1 ;  /* 0x30000019ff257230 */ /* 0x000fe40000004100 */
[----:B------:R-:W-:Y:S01]  /*107b0*/  FFMA.FTZ R12, R40, R10, R41 ;  /* 0x0000000a280c7223 */ /* 0x000fe20000010029 */
[----:B------:R-:W-:Y:S02]  /*107c0*/  HADD2.F32 R41, -RZ, R28.H0_H0 ;  /* 0x2000001cff297230 */ /* 0x000fe40000004100 */
[----:B------:R-:W-:Y:S01]  /*107d0*/  FFMA.FTZ R11, R11, R40, R0 ;  /* 0x000000280b0b7223 */ /* 0x000fe20000010000 */
[----:B------:R-:W-:-:S02]  /*107e0*/  HADD2.F32 R39, -RZ, R39.H1_H1 ;  /* 0x30000027ff277230 */ /* 0x000fc40000004100 */
[----:B------:R-:W-:Y:S01]  /*107f0*/  FFMA.FTZ R37, R38, R37, R45 ;  /* 0x0000002526257223 */ /* 0x000fe2000001002d */
[----:B------:R-:W-:Y:S02]  /*10800*/  HADD2.F32 R42, -RZ, R26.H0_H0 ;  /* 0x2000001aff2a7230 */ /* 0x000fe40000004100 */
[C---:B------:R-:W-:Y:S01]  /*10810*/  FFMA.FTZ R45, R40.reuse, R41, R43 ;  /* 0x00000029282d7223 */ /* 0x040fe2000001002b */
[----:B------:R-:W-:Y:S02]  /*10820*/  HADD2.F32 R0, -RZ, R18.H1_H1 ;  /* 0x30000012ff007230 */ /* 0x000fe40000004100 */
[----:B------:R-:W-:Y:S02]  /*10830*/  HADD2.F32 R10, -RZ, R24.H1_H1 ;  /* 0x30000018ff0a7230 */ /* 0x000fe40000004100 */
[----:B------:R-:W-:Y:S01]  /*10840*/  FFMA.FTZ R37, R40, R42, R37 ;  /* 0x0000002a28257223 */ /* 0x000fe20000010025 */
[----:B------:R-:W-:Y:S02]  /*10850*/  HADD2.F32 R38, -RZ, R26.H1_H1 ;  /* 0x3000001aff267230 */ /* 0x000fe40000004100 */
[----:B------:R-:W-:Y:S01]  /*10860*/  FFMA.FTZ R0, R0, R39, R11 ;  /* 0x0000002700007223 */ /* 0x000fe2000001000b */
[----:B------:R-:W-:-:S02]  /*10870*/  HADD2.F32 R42, -RZ, R28.H1_H1 ;  /* 0x3000001cff2a7230 */ /* 0x000fc40000004100 */
[C---:B------:R-:W-:Y:S01]  /*10880*/  FFMA.FTZ R41, R39.reuse, R10, R12 ;  /* 0x0000000a27297223 */ /* 0x040fe2000001000c */
[--C-:B-1----:R-:W-:Y:S02]  /*10890*/  HADD2.F32 R12, -RZ, R20.reuse.H0_H0 ;  /* 0x20000014ff0c7230 */ /* 0x102fe40000004100 */
[C---:B------:R-:W-:Y:S01]  /*108a0*/  FFMA.FTZ R43, R39.reuse, R38, R37 ;  /* 0x00000026272b7223 */ /* 0x040fe20000010025 */
[----:B------:R-:W-:Y:S02]  /*108b0*/  HADD2.F32 R11, -RZ, R29.H0_H0 ;  /* 0x2000001dff0b7230 */ /* 0x000fe40000004100 */
[----:B------:R-:W-:Y:S01]  /*108c0*/  FFMA.FTZ R45, R39, R42, R45 ;  /* 0x0000002a272d7223 */ /* 0x000fe2000001002d */
[----:B------:R-:W-:Y:S02]  /*108d0*/  HADD2.F32 R37, -RZ, R20.H1_H1 ;  /* 0x30000014ff257230 */ /* 0x000fe40000004100 */
[----:B------:R-:W-:Y:S02]  /*108e0*/  HADD2.F32 R38, -RZ, R31.H0_H0 ;  /* 0x2000001fff267230 */ /* 0x000fe40000004100 */
[----:B------:R-:W-:Y:S01]  /*108f0*/  FFMA.FTZ R11, R11, R12, R0 ;  /* 0x0000000c0b0b7223 */ /* 0x000fe20000010000 */
[----:B------:R-:W-:-:S02]  /*10900*/  HADD2.F32 R10, -RZ, R29.H1_H1 ;  /* 0x3000001dff0a7230 */ /* 0x000fc40000004100 */
[----:B------:R-:W-:Y:S02]  /*10910*/  HADD2.F32 R40, -RZ, R33.H0_H0 ;  /* 0x20000021ff287230 */ /* 0x000fe40000004100 */
[----:B------:R-:W-:Y:S01]  /*10920*/  FFMA.FTZ R38, R12, R38, R41 ;  /* 0x000000260c267223 */ /* 0x000fe20000010029 */
[----:B------:R-:W-:Y:S02]  /*10930*/  HADD2.F32 R42, -RZ, R35.H0_H0 ;  /* 0x20000023ff2a7230 */ /* 0x000fe40000004100 */
[----:B------:R-:W-:Y:S01]  /*10940*/  FFMA.FTZ R10, R10, R37, R11 ;  /* 0x000000250a0a7223 */ /* 0x000fe2000001000b */
[----:B------:R-:W-:Y:S02]  /*10950*/  HADD2.F32 R0, -RZ, R31.H1_H1 ;  /* 0x3000001fff007230 */ /* 0x000fe40000004100 */
[C---:B------:R-:W-:Y:S01]  /*10960*/  FFMA.FTZ R43, R12.reuse, R40, R43 ;  /* 0x000000280c2b7223 */ /* 0x040fe2000001002b */
[----:B------:R-:W-:Y:S02]  /*10970*/  HADD2.F32 R20, -RZ, R21.H0_H0 ;  /* 0x20000015ff147230 */ /* 0x000fe40000004100 */
[----:B------:R-:W-:Y:S01]  /*10980*/  FFMA.FTZ R45, R12, R42, R45 ;  /* 0x0000002a0c2d7223 */ /* 0x000fe2000001002d */
[----:B------:R-:W-:-:S02]  /*10990*/  HADD2.F32 R11, -RZ, R30.H0_H0 ;  /* 0x2000001eff0b7230 */ /* 0x000fc40000004100 */
[----:B------:R-:W-:Y:S01]  /*109a0*/  FFMA.FTZ R39, R37, R0, R38 ;  /* 0x0000000025277223 */ /* 0x000fe20000010026 */
[----:B------:R-:W-:Y:S02]  /*109b0*/  HADD2.F32 R40, -RZ, R33.H1_H1 ;  /* 0x30000021ff287230 */ /* 0x000fe40000004100 */
[----:B------:R-:W-:Y:S02]  /*109c0*/  HADD2.F32 R42, -RZ, R35.H1_H1 ;  /* 0x30000023ff2a7230 */ /* 0x000fe40000004100 */
[----:B------:R-:W-:Y:S01]  /*109d0*/  FFMA.FTZ R11, R11, R20, R10 ;  /* 0x000000140b0b7223 */ /* 0x000fe2000001000a */
[--C-:B------:R-:W-:Y:S02]  /*109e0*/  HADD2.F32 R12, -RZ, R32.reuse.H0_H0 ;  /* 0x20000020ff0c7230 */ /* 0x100fe40000004100 */
[C---:B------:R-:W-:Y:S01]  /*109f0*/  FFMA.FTZ R43, R37.reuse, R40, R43 ;  /* 0x00000028252b7223 */ /* 0x040fe2000001002b */
[----:B------:R-:W-:Y:S02]  /*10a00*/  HADD2.F32 R21, -RZ, R21.H1_H1 ;  /* 0x30000015ff157230 */ /* 0x000fe40000004100 */
[----:B------:R-:W-:Y:S01]  /*10a10*/  FFMA.FTZ R45, R37, R42, R45 ;  /* 0x0000002a252d7223 */ /* 0x000fe2000001002d */
[----:B------:R-:W-:-:S02]  /*10a20*/  HADD2.F32 R10, -RZ, R32.H1_H1 ;  /* 0x30000020ff0a7230 */ /* 0x000fc40000004100 */
[----:B------:R-:W-:Y:S01]  /*10a30*/  FFMA.FTZ R12, R20, R12, R39 ;  /* 0x0000000c140c7223 */ /* 0x000fe20000010027 */
[----:B------:R-:W-:Y:S02]  /*10a40*/  HADD2.F32 R0, -RZ, R30.H1_H1 ;  /* 0x3000001eff007230 */ /* 0x000fe40000004100 */
[----:B------:R-:W-:Y:S02]  /*10a50*/  HADD2.F32 R37, -RZ, R34.H0_H0 ;  /* 0x20000022ff257230 */ /* 0x000fe40000004100 */
[----:B------:R-:W-:Y:S01]  /*10a60*/  FFMA.FTZ R10, R21, R10, R12 ;  /* 0x0000000a150a7223 */ /* 0x000fe2000001000c */
[----:B------:R-:W-:Y:S02]  /*10a70*/  HADD2.F32 R40, -RZ, R36.H0_H0 ;  /* 0x20000024ff287230 */ /* 0x000fe40000004100 */
[----:B------:R-:W-:Y:S01]  /*10a80*/  FFMA.FTZ R0, R0, R21, R11 ;  /* 0x0000001500007223 */ /* 0x000fe2000001000b */
[----:B------:R-:W-:Y:S02]  /*10a90*/  HADD2.F32 R38, -RZ, R34.H1_H1 ;  /* 0x30000022ff267230 */ /* 0x000fe40000004100 */
[----:B------:R-:W-:Y:S01]  /*10aa0*/  FFMA.FTZ R37, R20, R37, R43 ;  /* 0x0000002514257223 */ /* 0x000fe2000001002b */
[----:B------:R-:W-:-:S02]  /*10ab0*/  HADD2.F32 R12, -RZ, R36.H1_H1 ;  /* 0x30000024ff0c7230 */ /* 0x000fc40000004100 */
[----:B------:R-:W-:Y:S01]  /*10ac0*/  FFMA.FTZ R40, R20, R40, R45 ;  /* 0x0000002814287223 */ /* 0x000fe2000001002d */
[--C-:B------:R-:W-:Y:S02]  /*10ad0*/  HADD2.F32 R11, -RZ, R86.reuse.H0_H0 ;  /* 0x20000056ff0b7230 */ /* 0x100fe40000004100 */
[C---:B------:R-:W-:Y:S01]  /*10ae0*/  FFMA.FTZ R37, R21.reuse, R38, R37 ;  /* 0x0000002615257223 */ /* 0x040fe20000010025 */
[----:B------:R-:W-:Y:S02]  /*10af0*/  HADD2.F32 R39, -RZ, R86.H1_H1 ;  /* 0x30000056ff277230 */ /* 0x000fe40000004100 */
[----:B------:R-:W-:Y:S01]  /*10b00*/  FFMA.FTZ R12, R21, R12, R40 ;  /* 0x0000000c150c7223 */ /* 0x000fe20000010028 */
[--C-:B------:R-:W-:Y:S02]  /*10b10*/  HADD2.F32 R20, -RZ, R85.reuse.H0_H0 ;  /* 0x20000055ff147230 */ /* 0x100fe40000004100 */
[----:B------:R-:W-:Y:S01]  /*10b20*/  FMUL.FTZ R0, R11, R0 ;  /* 0x000000000b007220 */ /* 0x000fe20000410000 */
[----:B------:R-:W-:-:S02]  /*10b30*/  HADD2.F32 R41, -RZ, R85.H1_H1 ;  /* 0x30000055ff297230 */ /* 0x000fc40000004100 */
[----:B------:R-:W-:Y:S01]  /*10b40*/  FMUL.FTZ R10, R39, R10 ;  /* 0x0000000a270a7220 */ /* 0x000fe20000410000 */
[----:B------:R-:W-:Y:S01]  /*10b50*/  FMUL.FTZ R37, R20, R37 ;  /* 0x0000002514257220 */ /* 0x000fe20000410000 */
[----:B------:R-:W-:Y:S01]  /*10b60*/  F2FP.F16.F32.PACK_AB R0, RZ, R0 ;  /* 0x00000000ff00723e */ /* 0x000fe200000000ff */
[----:B------:R-:W-:Y:S02]  /*10b70*/  FMUL.FTZ R12, R41, R12 ;  /* 0x0000000c290c7220 */ /* 0x000fe40000410000 */
[----:B------:R-:W-:Y:S02]  /*10b80*/  F2FP.F16.F32.PACK_AB R10, RZ, R10 ;  /* 0x0000000aff0a723e */ /* 0x000fe400000000ff */
[----:B------:R-:W-:Y:S02]  /*10b90*/  F2FP.F16.F32.PACK_AB R37, RZ, R37 ;  /* 0x00000025ff25723e */ /* 0x000fe400000000ff */
[----:B------:R-:W-:Y:S02]  /*10ba0*/  F2FP.F16.F32.PACK_AB R12, RZ, R12 ;  /* 0x0000000cff0c723e */ /* 0x000fe400000000ff */
[----:B------:R-:W-:-:S02]  /*10bb0*/  PRMT R0, R0, 0x5410, R10 ;  /* 0x0000541000007816 */ /* 0x000fc4000000000a */
[----:B------:R-:W-:-:S04]  /*10bc0*/  PRMT R37, R37, 0x5410, R12 ;  /* 0x0000541025257816 */ /* 0x000fc8000000000c */
[----:B------:R-:W-:Y:S01]  /*10bd0*/  HFMA2.MMA R9, R0, 1, 1, R9 ;  /* 0x3c003c0000097835 */ /* 0x000fe20000000009 */
[----:B------:R-:W-:-:S10]  /*10be0*/  HADD2 R8, R37, R8 ;  /* 0x0000000825087230 */ /* 0x000fd40000000000 */
.L_x_61:
        /* <DEDUP_REMOVED lines=27> */
[----:B------:R-:W-:-:S02]  /*10da0*/  HADD2.F32 R10, -RZ, R24.H0_H0 ;  /* 0x20000018ff0a7230 */ /* 0x000fc40000004100 */
[----:B------:R-:W-:Y:S01]  /*10db0*/  FFMA.FTZ R0, R0, R40, R39 ;  /* 0x0000002800007223 */ /* 0x000fe20000010027 */
[----:B------:R-:W-:Y:S02]  /*10dc0*/  HADD2.F32 R44, -RZ, R27.H1_H1 ;  /* 0x3000001bff2c7230 */ /* 0x000fe40000004100 */
[----:B------:R-:W-:Y:S01]  /*10dd0*/  FFMA.FTZ R11, R12, R38, R11 ;  /* 0x000000260c0b7223 */ /* 0x000fe2000001000b */
[----:B------:R-:W-:Y:S02]  /*10de0*/  HADD2.F32 R39, -RZ, R24.H1_H1 ;  /* 0x30000018ff277230 */ /* 0x000fe40000004100 */
[-C--:B------:R-:W-:Y:S01]  /*10df0*/  FFMA.FTZ R10, R10, R40.reuse, R43 ;  /* 0x000000280a0a7223 */ /* 0x080fe2000001002b */
[----:B------:R-:W-:Y:S02]  /*10e00*/  HADD2.F32 R43, -RZ, R26.H1_H1 ;  /* 0x3000001aff2b7230 */ /* 0x000fe40000004100 */
[----:B------:R-:W-:Y:S01]  /*10e10*/  FFMA.FTZ R12, R42, R40, R11 ;  /* 0x000000282a0c7223 */ /* 0x000fe2000001000b */
[----:B------:R-:W-:-:S02]  /*10e20*/  HADD2.F32 R42, -RZ, R28.H0_H0 ;  /* 0x2000001cff2a7230 */ /* 0x000fc40000004100 */
[----:B------:R-:W-:Y:S01]  /*10e30*/  FFMA.FTZ R37, R44, R38, R37 ;  /* 0x000000262c257223 */ /* 0x000fe20000010025 */
[----:B------:R-:W-:Y:S02]  /*10e40*/  HADD2.F32 R11, -RZ, R18.H1_H1 ;  /* 0x30000012ff0b7230 */ /* 0x000fe40000004100 */
        /* <DEDUP_REMOVED lines=16> */
[----:B------:R-:W-:Y:S02]  /*10f50*/  HADD2.F32 R44, -RZ, R29.H1_H1 ;  /* 0x3000001dff2c7230 */ /* 0x000fe40000004100 */
[----:B------:R-:W-:Y:S01]  /*10f60*/  FFMA.FTZ R11, R41, R11, R42 ;  /* 0x0000000b290b7223 */ /* 0x000fe2000001002a */
[----:B------:R-:W-:Y:S02]  /*10f70*/  HADD2.F32 R38, -RZ, R31.H1_H1 ;  /* 0x3000001fff267230 */ /* 0x000fe40000004100 */
[----:B------:R-:W-:Y:S02]  /*10f80*/  HADD2.F32 R42, -RZ, R33.H1_H1 ;  /* 0x30000021ff2a7230 */ /* 0x000fe40000004100 */
[-C--:B------:R-:W-:Y:S01]  /*10f90*/  FFMA.FTZ R21, R44, R20.reuse, R21 ;  /* 0x000000142c157223 */ /* 0x080fe20000010015 */
[----:B------:R-:W-:Y:S02]  /*10fa0*/  HADD2.F32 R0, -RZ, R30.H0_H0 ;  /* 0x2000001eff007230 */ /* 0x000fe40000004100 */
[----:B------:R-:W-:Y:S01]  /*10fb0*/  FFMA.FTZ R37, R38, R20, R37 ;  /* 0x0000001426257223 */ /* 0x000fe20000010025 */
[----:B------:R-:W-:-:S02]  /*10fc0*/  HADD2.F32 R44, -RZ, R35.H1_H1 ;  /* 0x30000023ff2c7230 */ /* 0x000fc40000004100 */
[----:B------:R-:W-:Y:S01]  /*10fd0*/  FFMA.FTZ R39, R42, R20, R39 ;  /* 0x000000142a277223 */ /* 0x000fe20000010027 */
[----:B------:R-:W-:Y:S02]  /*10fe0*/  HADD2.F32 R40, -RZ, R32.H0_H0 ;  /* 0x20000020ff287230 */ /* 0x000fe40000004100 */
[----:B------:R-:W-:Y:S01]  /*10ff0*/  FFMA.FTZ R21, R0, R10, R21 ;  /* 0x0000000a00157223 */ /* 0x000fe20000010015 */
[----:B------:R-:W-:Y:S02]  /*11000*/  HADD2.F32 R38, -RZ, R34.H0_H0 ;  /* 0x20000022ff267230 */ /* 0x000fe40000004100 */
        /* <DEDUP_REMOVED lines=9> */
[----:B------:R-:W-:Y:S02]  /*110a0*/  HADD2.F32 R38, -RZ, R36.H1_H1 ;  /* 0x30000024ff267230 */ /* 0x000fe40000004100 */
        /* <DEDUP_REMOVED lines=19> */
.L_x_63:
        /* <DEDUP_REMOVED lines=94> */
.L_x_64:
[----:B------:R-:W-:Y:S05]  /*117c0*/  @P0 BRA `(.L_x_62) ;  /* 0x0000000400680947 */ /* 0x000fea0003800000 */
[----:B------:R-:W0:Y:S01]  /*117d0*/  LDS.64 R10, [UR4+0x190] ;  /* 0x00019004ff0a7984 */ /* 0x000e220008000a00 */
[----:B------:R-:W-:Y:S02]  /*117e0*/  HADD2.F32 R0, -RZ, R23.H0_H0 ;  /* 0x20000017ff007230 */ /* 0x000fe40000004100 */
[----:B------:R-:W-:Y:S01]  /*117f0*/  HADD2.F32 R12, -RZ, R27.H0_H0 ;  /* 0x2000001bff0c7230 */ /* 0x000fe20000004100 */
[----:B------:R-:W1:Y:S01]  /*11800*/  LDS.64 R20, [UR4+0x198] ;  /* 0x00019804ff147984 */ /* 0x000e620008000a00 */
[----:B------:R-:W-:Y:S02]  /*11810*/  HADD2.F32 R42, -RZ, R23.H1_H1 ;  /* 0x30000017ff2a7230 */ /* 0x000fe40000004100 */
[--C-:B0-----:R-:W-:Y:S02]  /*11820*/  HADD2.F32 R37, -RZ, R10.reuse.H0_H0 ;  /* 0x2000000aff257230 */ /* 0x101fe40000004100 */
[----:B------:R-:W-:Y:S02]  /*11830*/  HADD2.F32 R38, -RZ, R10.H1_H1 ;  /* 0x3000000aff267230 */ /* 0x000fe40000004100 */
[----:B------:R-:W-:-:S02]  /*11840*/  HADD2.F32 R40, -RZ, R11.H0_H0 ;  /* 0x2000000bff287230 */ /* 0x000fc40000004100 */
[-C--:B------:R-:W-:Y:S01]  /*11850*/  FFMA.FTZ R23, R0, R37.reuse, RZ ;  /* 0x0000002500177223 */ /* 0x080fe200000100ff */
[----:B------:R-:W-:Y:S02]  /*11860*/  HADD2.F32 R39, -RZ, R11.H1_H1 ;  /* 0x3000000bff277230 */ /* 0x000fe40000004100 */
[--C-:B------:R-:W-:Y:S02]  /*11870*/  HADD2.F32 R10, -RZ, R22.reuse.H0_H0 ;  /* 0x20000016ff0a7230 */ /* 0x100fe40000004100 */
[----:B------:R-:W-:Y:S01]  /*11880*/  FFMA.FTZ R23, R42, R38, R23 ;  /* 0x000000262a177223 */ /* 0x000fe20000010017 */
[----:B------:R-:W-:Y:S02]  /*11890*/  HADD2.F32 R11, -RZ, R25.H0_H0 ;  /* 0x20000019ff0b7230 */ /* 0x000fe40000004100 */
[----:B------:R-:W-:Y:S02]  /*118a0*/  HADD2.F32 R22, -RZ, R22.H1_H1 ;  /* 0x30000016ff167230 */ /* 0x000fe40000004100 */
[----:B------:R-:W-:Y:S01]  /*118b0*/  FFMA.FTZ R41, R10, R37, RZ ;  /* 0x000000250a297223 */ /* 0x000fe200000100ff */
[----:B------:R-:W-:-:S02]  /*118c0*/  HADD2.F32 R0, -RZ, R18.H0_H0 ;  /* 0x20000012ff007230 */ /* 0x000fc40000004100 */
[-C--:B------:R-:W-:Y:S01]  /*118d0*/  FFMA.FTZ R11, R11, R37.reuse, RZ ;  /* 0x000000250b0b7223 */ /* 0x080fe200000100ff */
[----:B------:R-:W-:Y:S01]  /*118e0*/  FFMA.FTZ R37, R12, R37, RZ ;  /* 0x000000250c257223 */ /* 0x000fe200000100ff */
[----:B------:R-:W-:Y:S02]  /*118f0*/  HADD2.F32 R12, -RZ, R25.H1_H1 ;  /* 0x30000019ff0c7230 */ /* 0x000fe40000004100 */
[----:B------:R-:W-:Y:S01]  /*11900*/  FFMA.FTZ R41, R22, R38, R41 ;  /* 0x0000002616297223 */ /* 0x000fe20000010029 */
[----:B------:R-:W-:Y:S02]  /*11910*/  HADD2.F32 R22, -RZ, R26.H0_H0 ;  /* 0x2000001aff167230 */ /* 0x000fe40000004100 */
[----:B------:R-:W-:Y:S01]  /*11920*/  FFMA.FTZ R0, R0, R40, R23 ;  /* 0x0000002800007223 */ /* 0x000fe20000010017 */
[----:B------:R-:W-:Y:S02]  /*11930*/  HADD2.F32 R42, -RZ, R27.H1_H1 ;  /* 0x3000001bff2a7230 */ /* 0x000fe40000004100 */
[----:B------:R-:W-:Y:S01]  /*11940*/  FFMA.FTZ R11, R12, R38, R11 ;  /* 0x000000260c0b7223 */ /* 0x000fe2000001000b */
[----:B------:R-:W-:-:S02]  /*11950*/  HADD2.F32 R10, -RZ, R24.H0_H0 ;  /* 0x20000018ff0a7230 */ /* 0x000fc40000004100 */
[----:B------:R-:W-:Y:S02]  /*11960*/  HADD2.F32 R23, -RZ, R24.H1_H1 ;  /* 0x30000018ff177230 */ /* 0x000fe40000004100 */
[----:B------:R-:W-:Y:S01]  /*11970*/  FFMA.FTZ R12, R22, R40, R11 ;  /* 0x00000028160c7223 */ /* 0x000fe2000001000b */
        /* <DEDUP_REMOVED lines=8> */
[-C--:B------:R-:W-:Y:S01]  /*11a00*/  FFMA.FTZ R22, R25, R39.reuse, R12 ;  /* 0x0000002719167223 */ /* 0x080fe2000001000c */
[-C--:B------:R-:W-:Y:S01]  /*11a10*/  FFMA.FTZ R0, R11, R39.reuse, R0 ;  /* 0x000000270b007223 */ /* 0x080fe20000010000 */
[--C-:B-1----:R-:W-:Y:S02]  /*11a20*/  HADD2.F32 R10, -RZ, R21.reuse.H0_H0 ;  /* 0x20000015ff0a7230 */ /* 0x102fe40000004100 */
[----:B------:R-:W-:Y:S01]  /*11a30*/  FFMA.FTZ R40, R27, R39, R40 ;  /* 0x000000271b287223 */ /* 0x000fe20000010028 */
[----:B------:R-:W-:Y:S02]  /*11a40*/  HADD2.F32 R12, -RZ, R21.H1_H1 ;  /* 0x30000015ff0c7230 */ /* 0x000fe40000004100 */
[----:B------:R-:W-:Y:S02]  /*11a50*/  HADD2.F32 R11, -RZ, R20.H0_H0 ;  /* 0x20000014ff0b7230 */ /* 0x000fe40000004100 */
[----:B------:R-:W-:-:S02]  /*11a60*/  HADD2.F32 R21, -RZ, R29.H0_H0 ;  /* 0x2000001dff157230 */ /* 0x000fc40000004100 */
[----:B------:R-:W-:Y:S02]  /*11a70*/  HADD2.F32 R23, -RZ, R31.H0_H0 ;  /* 0x2000001fff177230 */ /* 0x000fe40000004100 */
[----:B------:R-:W-:Y:S02]  /*11a80*/  HADD2.F32 R20, -RZ, R20.H1_H1 ;  /* 0x30000014ff147230 */ /* 0x000fe40000004100 */
[-C--:B------:R-:W-:Y:S01]  /*11a90*/  FFMA.FTZ R21, R21, R11.reuse, R0 ;  /* 0x0000000b15157223 */ /* 0x080fe20000010000 */
[----:B------:R-:W-:Y:S02]  /*11aa0*/  HADD2.F32 R24, -RZ, R29.H1_H1 ;  /* 0x3000001dff187230 */ /* 0x000fe40000004100 */
[----:B------:R-:W-:Y:S01]  /*11ab0*/  FFMA.FTZ R23, R23, R11, R18 ;  /* 0x0000000b17177223 */ /* 0x000fe20000010012 */
[----:B------:R-:W-:Y:S02]  /*11ac0*/  HADD2.F32 R25, -RZ, R33.H0_H0 ;  /* 0x20000021ff197230 */ /* 0x000fe40000004100 */
[----:B------:R-:W-:-:S02]  /*11ad0*/  HADD2.F32 R27, -RZ, R35.H0_H0 ;  /* 0x20000023ff1b7230 */ /* 0x000fc40000004100 */
[-C--:B------:R-:W-:Y:S01]  /*11ae0*/  FFMA.FTZ R21, R24, R20.reuse, R21 ;  /* 0x0000001418157223 */ /* 0x080fe20000010015 */
[----:B------:R-:W-:Y:S02]  /*11af0*/  HADD2.F32 R18, -RZ, R31.H1_H1 ;  /* 0x3000001fff127230 */ /* 0x000fe40000004100 */
[-C--:B------:R-:W-:Y:S01]  /*11b00*/  FFMA.FTZ R25, R25, R11.reuse, R22 ;  /* 0x0000000b19197223 */ /* 0x080fe20000010016 */
[----:B------:R-:W-:Y:S02]  /*11b10*/  HADD2.F32 R0, -RZ, R30.H0_H0 ;  /* 0x2000001eff007230 */ /* 0x000fe40000004100 */
[----:B------:R-:W-:Y:S01]  /*11b20*/  FFMA.FTZ R11, R27, R11, R40 ;  /* 0x0000000b1b0b7223 */ /* 0x000fe20000010028 */
[----:B------:R-:W-:Y:S02]  /*11b30*/  HADD2.F32 R24, -RZ, R33.H1_H1 ;  /* 0x30000021ff187230 */ /* 0x000fe40000004100 */
[----:B------:R-:W-:Y:S01]  /*11b40*/  FFMA.FTZ R23, R18, R20, R23 ;  /* 0x0000001412177223 */ /* 0x000fe20000010017 */
[----:B------:R-:W-:-:S02]  /*11b50*/  HADD2.F32 R26, -RZ, R35.H1_H1 ;  /* 0x30000023ff1a7230 */ /* 0x000fc40000004100 */
[----:B------:R-:W-:Y:S01]  /*11b60*/  FFMA.FTZ R21, R0, R10, R21 ;  /* 0x0000000a00157223 */ /* 0x000fe20000010015 */
[----:B------:R-:W-:Y:S02]  /*11b70*/  HADD2.F32 R22, -RZ, R32.H0_H0 ;  /* 0x20000020ff167230 */ /* 0x000fe40000004100 */
[-C--:B------:R-:W-:Y:S01]  /*11b80*/  FFMA.FTZ R25, R24, R20.reuse, R25 ;  /* 0x0000001418197223 */ /* 0x080fe20000010019 */
        /* <DEDUP_REMOVED lines=30> */
.L_x_62:
[----:B------:R-:W-:-:S05]  /*11d70*/  IMAD.WIDE R16, R19, 0x4, R16 ;  /* 0x0000000413107825 */ /* 0x000fca00078e0210 */
        /* <DEDUP_REMOVED lines=144> */
.L_x_65:
        /* <DEDUP_REMOVED lines=95> */
.L_x_67:
        /* <DEDUP_REMOVED lines=94> */
.L_x_68:
        /* <DEDUP_REMOVED lines=91> */
.L_x_66:
[----:B------:R-:W-:-:S06]  /*13800*/  IMAD.WIDE R16, R19, 0x4, R16 ;  /* 0x0000000413107825 */ /* 0x000fcc00078e0210 */
[----:B------:R-:W2:Y:S02]  /*13810*/  LDG.E.128.CONSTANT R16, desc[UR6][R16.64] ;  /* 0x0000000610107981 */ /* 0x000ea4000c1e9d00 */
[C---:B--2---:R-:W-:Y:S02]  /*13820*/  LOP3.LUT R12, R17.reuse, 0xf000f0, RZ, 0xc0, !PT ;  /* 0x00f000f0110c7812 */ /* 0x044fe400078ec0ff */
[----:B------:R-:W-:Y:S02]  /*13830*/  SHF.R.U32.HI R11, RZ, 0x8, R16 ;  /* 0x00000008ff0b7819 */ /* 0x000fe40000011610 */
[----:B------:R-:W-:Y:S02]  /*13840*/  LOP3.LUT R25, R17, 0xf000f, RZ, 0xc0, !PT ;  /* 0x000f000f11197812 */ /* 0x000fe400078ec0ff */
[----:B------:R-:W-:Y:S02]  /*13850*/  SHF.R.U32.HI R26, RZ, 0x8, R17 ;  /* 0x00000008ff1a7819 */ /* 0x000fe40000011611 */
[----:B------:R-:W-:-:S02]  /*13860*/  LOP3.LUT R0, R16, 0xf000f, RZ, 0xc0, !PT ;  /* 0x000f000f10007812 */ /* 0x000fc400078ec0ff */
[----:B------:R-:W-:Y:S02]  /*13870*/  LOP3.LUT R10, R16, 0xf000f0, RZ, 0xc0, !PT ;  /* 0x00f000f0100a7812 */ /* 0x000fe400078ec0ff */
[----:B------:R-:W-:Y:S02]  /*13880*/  LOP3.LUT R17, R19, 0xf000f0, RZ, 0xc0, !PT ;  /* 0x00f000f013117812 */ /* 0x000fe400078ec0ff */
[----:B------:R-:W-:Y:S02]  /*13890*/  LOP3.LUT R16, R12, 0x64006400, RZ, 0xfc, !PT ;  /* 0x640064000c107812 */ /* 0x000fe400078efcff */
[----:B------:R-:W-:Y:S02]  /*138a0*/  SHF.R.U32.HI R28, RZ, 0x8, R18 ;  /* 0x00000008ff1c7819 */ /* 0x000fe40000011612 */
[----:B------:R-:W-:Y:S02]  /*138b0*/  LOP3.LUT R12, R11, 0xf000f0, RZ, 0xc0, !PT ;  /* 0x00f000f00b0c7812 */ /* 0x000fe400078ec0ff */
[----:B------:R-:W-:-:S02]  /*138c0*/  LOP3.LUT R22, R17, 0x64006400, RZ, 0xfc, !PT ;  /* 0x6400640011167812 */ /* 0x000fc400078efcff */
[C---:B------:R-:W-:Y:S02]  /*138d0*/  LOP3.LUT R27, R18.reuse, 0xf000f, RZ, 0xc0, !PT ;  /* 0x000f000f121b7812 */ /* 0x040fe400078ec0ff */
[----:B------:R-:W-:Y:S01]  /*138e0*/  LOP3.LUT R20, R18, 0xf000f0, RZ, 0xc0, !PT ;  /* 0x00f000f012147812 */ /* 0x000fe200078ec0ff */
[----:B------:R-:W-:Y:S01]  /*138f0*/  HFMA2 R21, R22, R13.H0_H0, -72, -72 ;  /* 0xd480d48016157431 */ /* 0x000fe2000004000d */
[----:B------:R-:W-:Y:S02]  /*13900*/  LOP3.LUT R17, R26, 0xf000f0, RZ, 0xc0, !PT ;  /* 0x00f000f01a117812 */ /* 0x000fe400078ec0ff */
[----:B------:R-:W-:Y:S02]  /*13910*/  LOP3.LUT R18, R28, 0xf000f0, RZ, 0xc0, !PT ;  /* 0x00f000f01c127812 */ /* 0x000fe400078ec0ff */
[----:B------:R-:W-:Y:S02]  /*13920*/  LOP3.LUT R12, R12, 0x64006400, RZ, 0xfc, !PT ;  /* 0x640064000c0c7812 */ /* 0x000fe400078efcff */
[----:B------:R-:W-:-:S02]  /*13930*/  SHF.R.U32.HI R31, RZ, 0x8, R19 ;  /* 0x00000008ff1f7819 */ /* 0x000fc40000011613 */
[----:B------:R-:W-:Y:S01]  /*13940*/  LOP3.LUT R24, R17, 0x64006400, RZ, 0xfc, !PT ;  /* 0x6400640011187812 */ /* 0x000fe200078efcff */
[-C--:B------:R-:W-:Y:S01]  /*13950*/  HFMA2 R22, R12, R13.reuse.H0_H0, -72, -72 ;  /* 0xd480d4800c167431 */ /* 0x080fe2000004000d */
[----:B------:R-:W-:Y:S02]  /*13960*/  LOP3.LUT R29, R19, 0xf000f, RZ, 0xc0, !PT ;  /* 0x000f000f131d7812 */ /* 0x000fe400078ec0ff */
[----:B------:R-:W-:Y:S01]  /*13970*/  LOP3.LUT R10, R10, 0x64006400, RZ, 0xfc, !PT ;  /* 0x640064000a0a7812 */ /* 0x000fe200078efcff */
[-C--:B------:R-:W-:Y:S01]  /*13980*/  HFMA2 R23, R24, R13.reuse.H0_H0, -72, -72 ;  /* 0xd480d48018177431 */ /* 0x080fe2000004000d */
[----:B------:R-:W-:Y:S02]  /*13990*/  LOP3.LUT R30, R18, 0x64006400, RZ, 0xfc, !PT ;  /* 0x64006400121e7812 */ /* 0x000fe400078efcff */
[----:B------:R-:W-:Y:S01]  /*139a0*/  LOP3.LUT R19, R31, 0xf000f0, RZ, 0xc0, !PT ;  /* 0x00f000f01f137812 */ /* 0x000fe200078ec0ff */
[-C--:B------:R-:W-:Y:S01]  /*139b0*/  HFMA2 R18, R10, R13.reuse.H0_H0, -72, -72 ;  /* 0xd480d4800a127431 */ /* 0x080fe2000004000d */
[----:B------:R-:W-:Y:S01]  /*139c0*/  LOP3.LUT R11, R11, 0xf000f, RZ, 0xc0, !PT ;  /* 0x000f000f0b0b7812 */ /* 0x000fe200078ec0ff */
[----:B------:R-:W-:Y:S01]  /*139d0*/  HFMA2 R24, R30, R13.H0_H0, -72, -72 ;  /* 0xd480d4801e187431 */ /* 0x000fe2000004000d */
[----:B------:R-:W-:-:S02]  /*139e0*/  LOP3.LUT R26, R26, 0xf000f, RZ, 0xc0, !PT ;  /* 0x000f000f1a1a7812 */ /* 0x000fc400078ec0ff */
[----:B------:R-:W-:Y:S02]  /*139f0*/  LOP3.LUT R28, R28, 0xf000f, RZ, 0xc0, !PT ;  /* 0x000f000f1c1c7812 */ /* 0x000fe400078ec0ff */
[----:B------:R-:W-:Y:S02]  /*13a00*/  LOP3.LUT R12, R31, 0xf000f, RZ, 0xc0, !PT ;  /* 0x000f000f1f0c7812 */ /* 0x000fe400078ec0ff */
[----:B------:R-:W-:Y:S02]  /*13a10*/  LOP3.LUT R20, R20, 0x64006400, RZ, 0xfc, !PT ;  /* 0x6400640014147812 */ /* 0x000fe400078efcff */
[----:B------:R-:W-:Y:S01]  /*13a20*/  LOP3.LUT R32, R19, 0x64006400, RZ, 0xfc, !PT ;  /* 0x6400640013207812 */ /* 0x000fe200078efcff */
[-C--:B------:R-:W-:Y:S01]  /*13a30*/  HFMA2 R19, R16, R13.reuse.H0_H0, -72, -72 ;  /* 0xd480d48010137431 */ /* 0x080fe2000004000d */
        /* <DEDUP_REMOVED lines=14> */
[----:B------:R-:W-:Y:S02]  /*13b20*/  HADD2 R29, R11, -1032, -1032 ;  /* 0xe408e4080b1d7430 */ /* 0x000fe40000000000 */
[----:B------:R-:W-:-:S02]  /*13b30*/  HADD2 R30, R30, -1032, -1032 ;  /* 0xe408e4081e1e7430 */ /* 0x000fc40000000000 */
[----:B------:R-:W-:Y:S02]  /*13b40*/  HADD2 R31, R31, -1032, -1032 ;  /* 0xe408e4081f1f7430 */ /* 0x000fe40000000000 */
[----:B------:R-:W-:Y:S01]  /*13b50*/  HADD2 R32, R12, -1032, -1032 ;  /* 0xe408e4080c207430 */ /* 0x000fe20000000000 */
[----:B------:R-:W-:Y:S06]  /*13b60*/  @!P2 BRA `(.L_x_69) ;  /* 0x000000040068a947 */ /* 0x000fec0003800000 */
[----:B------:R-:W0:Y:S01]  /*13b70*/  LDS.64 R34, [UR4+0x30] ;  /* 0x00003004ff227984 */ /* 0x000e220008000a00 */
[----:B------:R-:W-:Y:S02]  /*13b80*/  HADD2.F32 R38, -RZ, R25.H0_H0 ;  /* 0x20000019ff267230 */ /* 0x000fe40000004100 */
        /* <DEDUP_REMOVED lines=36> */
[--C-:B------:R-:W-:Y:S02]  /*13dd0*/  HADD2.F32 R11, -RZ, R29.reuse.H0_H0 ;  /* 0x2000001dff0b7230 */ /* 0x100fe40000004100 */
        /* <DEDUP_REMOVED lines=18> */
[----:B------:R-:W-:Y:S02]  /*13f00*/  HADD2.F32 R12, -RZ, R23.H0_H0 ;  /* 0x20000017ff0c7230 */ /* 0x000fe40000004100 */
[C---:B------:R-:W-:Y:S01]  /*13f10*/  FFMA.FTZ R39, R33.reuse, R36, R39 ;  /* 0x0000002421277223 */ /* 0x040fe20000010027 */
[----:B------:R-:W-:Y:S02]  /*13f20*/  HADD2.F32 R17, -RZ, R17.H1_H1 ;  /* 0x30000011ff117230 */ /* 0x000fe40000004100 */
[----:B------:R-:W-:Y:S01]  /*13f30*/  FFMA.FTZ R41, R33, R38, R41 ;  /* 0x0000002621297223 */ /* 0x000fe20000010029 */
[----:B------:R-:W-:-:S02]  /*13f40*/  HADD2.F32 R10, -RZ, R23.H1_H1 ;  /* 0x30000017ff0a7230 */ /* 0x000fc40000004100 */
[----:B------:R-:W-:Y:S01]  /*13f50*/  FFMA.FTZ R12, R16, R12, R35 ;  /* 0x0000000c100c7223 */ /* 0x000fe20000010023 */
[----:B------:R-:W-:Y:S02]  /*13f60*/  HADD2.F32 R0, -RZ, R22.H1_H1 ;  /* 0x30000016ff007230 */ /* 0x000fe40000004100 */
[--C-:B------:R-:W-:Y:S02]  /*13f70*/  HADD2.F32 R33, -RZ, R24.reuse.H0_H0 ;  /* 0x20000018ff217230 */ /* 0x100fe40000004100 */
[----:B------:R-:W-:Y:S01]  /*13f80*/  FFMA.FTZ R10, R17, R10, R12 ;  /* 0x0000000a110a7223 */ /* 0x000fe2000001000c */
[--C-:B------:R-:W-:Y:S02]  /*13f90*/  HADD2.F32 R36, -RZ, R13.reuse.H0_H0 ;  /* 0x2000000dff247230 */ /* 0x100fe40000004100 */
        /* <DEDUP_REMOVED lines=23> */
.L_x_69:
[----:B------:R-:W-:Y:S05]  /*14110*/  @!P3 BRA `(.L_x_56) ;  /* 0x00000010005cb947 */ /* 0x000fea0003800000 */
[----:B------:R-:W-:Y:S02]  /*14120*/  PRMT R0, R91, 0x9910, RZ ;  /* 0x000099105b007816 */ /* 0x000fe400000000ff */
[----:B------:R-:W-:Y:S02]  /*14130*/  ISETP.GE.AND P3, PT, R96, 0x3, PT ;  /* 0x000000036000780c */ /* 0x000fe40003f66270 */
[----:B------:R-:W-:-:S13]  /*14140*/  ISETP.NE.AND P2, PT, R0, RZ, PT ;  /* 0x000000ff0000720c */ /* 0x000fda0003f45270 */
[----:B------:R-:W-:Y:S05]  /*14150*/  @!P2 BRA `(.L_x_70) ;  /* 0x000000040068a947 */ /* 0x000fea0003800000 */
[----:B------:R-:W0:Y:S01]  /*14160*/  LDS.64 R10, [UR4+0xb0] ;  /* 0x0000b004ff0a7984 */ /* 0x000e220008000a00 */
[--C-:B------:R-:W-:Y:S02]  /*14170*/  HADD2.F32 R0, -RZ, R27.reuse.H0_H0 ;  /* 0x2000001bff007230 */ /* 0x100fe40000004100 */
        /* <DEDUP_REMOVED lines=88> */
.L_x_70:
[----:B------:R-:W-:Y:S05]  /*14700*/  @!P3 BRA `(.L_x_56) ;  /* 0x0000000800e0b947 */ /* 0x000fea0003800000 */
[----:B------:R-:W-:-:S04]  /*14710*/  PRMT R0, R93, 0x9910, RZ ;  /* 0x000099105d007816 */ /* 0x000fc800000000ff */
        /* <DEDUP_REMOVED lines=92> */
.L_x_71:
[----:B------:R-:W-:Y:S05]  /*14ce0*/  @P0 BRA `(.L_x_56) ;  /* 0x0000000400680947 */ /* 0x000fea0003800000 */
[----:B------:R-:W0:Y:S01]  /*14cf0*/  LDS.64 R10, [UR4+0x1b0] ;  /* 0x0001b004ff0a7984 */ /* 0x000e220008000a00 */
[--C-:B------:R-:W-:Y:S02]  /*14d00*/  HADD2.F32 R0, -RZ, R27.reuse.H0_H0 ;  /* 0x2000001bff007230 */ /* 0x100fe40000004100 */
[--C-:B------:R-:W-:Y:S01]  /*14d10*/  HADD2.F32 R12, -RZ, R28.reuse.H0_H0 ;  /* 0x2000001cff0c7230 */ /* 0x100fe20000004100 */
        /* <DEDUP_REMOVED lines=18> */
[-C--:B------:R-:W-:Y:S01]  /*14e40*/  FFMA.FTZ R11, R26, R34.reuse, R11 ;  /* 0x000000221a0b7223 */ /* 0x080fe2000001000b */
[----:B------:R-:W-:Y:S02]  /*14e50*/  HADD2.F32 R10, -RZ, R19.H0_H0 ;  /* 0x20000013ff0a7230 */ /* 0x000fe40000004100 */
[----:B------:R-:W-:Y:S01]  /*14e60*/  FFMA.FTZ R27, R40, R34, R27 ;  /* 0x00000022281b7223 */ /* 0x000fe2000001001b */
[-C--:B------:R-:W-:Y:S01]  /*14e70*/  FFMA.FTZ R0, R0, R36.reuse, R25 ;  /* 0x0000002400007223 */ /* 0x080fe20000010019 */
[----:B------:R-:W-:Y:S01]  /*14e80*/  FFMA.FTZ R12, R12, R36, R11 ;  /* 0x000000240c0c7223 */ /* 0x000fe2000001000b */
[----:B------:R-:W-:-:S02]  /*14e90*/  HADD2.F32 R26, -RZ, R21.H0_H0 ;  /* 0x20000015ff1a7230 */ /* 0x000fc40000004100 */
[----:B------:R-:W-:Y:S01]  /*14ea0*/  FFMA.FTZ R33, R28, R34, R33 ;  /* 0x000000221c217223 */ /* 0x000fe20000010021 */
[----:B------:R-:W-:Y:S02]  /*14eb0*/  HADD2.F32 R11, -RZ, R18.H1_H1 ;  /* 0x30000012ff0b7230 */ /* 0x000fe40000004100 */
[-C--:B------:R-:W-:Y:S01]  /*14ec0*/  FFMA.FTZ R10, R10, R36.reuse, R27 ;  /* 0x000000240a0a7223 */ /* 0x080fe2000001001b */
[----:B------:R-:W-:Y:S02]  /*14ed0*/  HADD2.F32 R19, -RZ, R19.H1_H1 ;  /* 0x30000013ff137230 */ /* 0x000fe40000004100 */
[----:B------:R-:W-:Y:S01]  /*14ee0*/  FFMA.FTZ R36, R26, R36, R33 ;  /* 0x000000241a247223 */ /* 0x000fe20000010021 */
[----:B------:R-:W-:Y:S02]  /*14ef0*/  HADD2.F32 R25, -RZ, R20.H1_H1 ;  /* 0x30000014ff197230 */ /* 0x000fe40000004100 */
[----:B------:R-:W-:Y:S01]  /*14f00*/  FFMA.FTZ R0, R11, R35, R0 ;  /* 0x000000230b007223 */ /* 0x000fe20000010000 */
[----:B------:R-:W-:-:S02]  /*14f10*/  HADD2.F32 R21, -RZ, R21.H1_H1 ;  /* 0x30000015ff157230 */ /* 0x000fc40000004100 */
[-C--:B------:R-:W-:Y:S01]  /*14f20*/  FFMA.FTZ R18, R19, R35.reuse, R10 ;  /* 0x0000002313127223 */ /* 0x080fe2000001000a */
[----:B-1----:R-:W-:Y:S02]  /*14f30*/  HADD2.F32 R11, -RZ, R16.H0_H0 ;  /* 0x20000010ff0b7230 */ /* 0x002fe40000004100 */
[-C--:B------:R-:W-:Y:S01]  /*14f40*/  FFMA.FTZ R20, R25, R35.reuse, R12 ;  /* 0x0000002319147223 */ /* 0x080fe2000001000c */
[--C-:B------:R-:W-:Y:S02]  /*14f50*/  HADD2.F32 R10, -RZ, R17.reuse.H0_H0 ;  /* 0x20000011ff0a7230 */ /* 0x100fe40000004100 */
[----:B------:R-:W-:Y:S01]  /*14f60*/  FFMA.FTZ R36, R21, R35, R36 ;  /* 0x0000002315247223 */ /* 0x000fe20000010024 */
[----:B------:R-:W-:Y:S02]  /*14f70*/  HADD2.F32 R12, -RZ, R17.H1_H1 ;  /* 0x30000011ff0c7230 */ /* 0x000fe40000004100 */
[----:B------:R-:W-:Y:S02]  /*14f80*/  HADD2.F32 R19, -RZ, R30.H0_H0 ;  /* 0x2000001eff137230 */ /* 0x000fe40000004100 */
[----:B------:R-:W-:-:S02]  /*14f90*/  HADD2.F32 R17, -RZ, R29.H0_H0 ;  /* 0x2000001dff117230 */ /* 0x000fc40000004100 */
[----:B------:R-:W-:Y:S02]  /*14fa0*/  HADD2.F32 R21, -RZ, R31.H0_H0 ;  /* 0x2000001fff157230 */ /* 0x000fe40000004100 */
[-C--:B------:R-:W-:Y:S01]  /*14fb0*/  FFMA.FTZ R19, R19, R11.reuse, R18 ;  /* 0x0000000b13137223 */ /* 0x080fe20000010012 */
[----:B------:R-:W-:Y:S02]  /*14fc0*/  HADD2.F32 R16, -RZ, R16.H1_H1 ;  /* 0x30000010ff107230 */ /* 0x000fe40000004100 */
[-C--:B------:R-:W-:Y:S01]  /*14fd0*/  FFMA.FTZ R17, R17, R11.reuse, R0 ;  /* 0x0000000b11117223 */ /* 0x080fe20000010000 */
[----:B------:R-:W-:Y:S02]  /*14fe0*/  HADD2.F32 R30, -RZ, R30.H1_H1 ;  /* 0x3000001eff1e7230 */ /* 0x000fe40000004100 */
[----:B------:R-:W-:Y:S01]  /*14ff0*/  FFMA.FTZ R21, R21, R11, R20 ;  /* 0x0000000b15157223 */ /* 0x000fe20000010014 */
[----:B------:R-:W-:Y:S02]  /*15000*/  HADD2.F32 R25, -RZ, R32.H0_H0 ;  /* 0x20000020ff197230 */ /* 0x000fe40000004100 */
[----:B------:R-:W-:-:S02]  /*15010*/  HADD2.F32 R26, -RZ, R29.H1_H1 ;  /* 0x3000001dff1a7230 */ /* 0x000fc40000004100 */
[-C--:B------:R-:W-:Y:S01]  /*15020*/  FFMA.FTZ R19, R30, R16.reuse, R19 ;  /* 0x000000101e137223 */ /* 0x080fe20000010013 */
[----:B------:R-:W-:Y:S02]  /*15030*/  HADD2.F32 R18, -RZ, R23.H0_H0 ;  /* 0x20000017ff127230 */ /* 0x000fe40000004100 */
[----:B------:R-:W-:Y:S01]  /*15040*/  FFMA.FTZ R11, R25, R11, R36 ;  /* 0x0000000b190b7223 */ /* 0x000fe20000010024 */
[----:B------:R-:W-:Y:S02]  /*15050*/  HADD2.F32 R20, -RZ, R31.H1_H1 ;  /* 0x3000001fff147230 */ /* 0x000fe40000004100 */
[----:B------:R-:W-:Y:S01]  /*15060*/  FFMA.FTZ R17, R26, R16, R17 ;  /* 0x000000101a117223 */ /* 0x000fe20000010011 */
[----:B------:R-:W-:Y:S02]  /*15070*/  HADD2.F32 R32, -RZ, R32.H1_H1 ;  /* 0x30000020ff207230 */ /* 0x000fe40000004100 */
        /* <DEDUP_REMOVED lines=9> */
[----:B------:R-:W-:-:S02]  /*15110*/  HADD2.F32 R22, -RZ, R22.H1_H1 ;  /* 0x30000016ff167230 */ /* 0x000fc40000004100 */
[----:B------:R-:W-:Y:S01]  /*15120*/  FFMA.FTZ R21, R16, R10, R21 ;  /* 0x0000000a10157223 */ /* 0x000fe20000010015 */
[----:B------:R-:W-:Y:S02]  /*15130*/  HADD2.F32 R24, -RZ, R24.H1_H1 ;  /* 0x30000018ff187230 */ /* 0x000fe40000004100 */
[-C--:B------:R-:W-:Y:S01]  /*15140*/  FFMA.FTZ R19, R0, R12.reuse, R19 ;  /* 0x0000000c00137223 */ /* 0x080fe20000010013 */
[----:B------:R-:W-:Y:S02]  /*15150*/  HADD2.F32 R18, -RZ, R13.H1_H1 ;  /* 0x3000000dff127230 */ /* 0x000fe40000004100 */
[-C--:B------:R-:W-:Y:S01]  /*15160*/  FFMA.FTZ R17, R22, R12.reuse, R17 ;  /* 0x0000000c16117223 */ /* 0x080fe20000010011 */
        /* <DEDUP_REMOVED lines=18> */
.L_x_56:
[----:B------:R-:W0:Y:S01]  /*15290*/  LDC R87, c[0x0][0x23c] ;  /* 0x00008f00ff577b82 */ /* 0x000e220000000800 */
[----:B------:R-:W-:Y:S01]  /*152a0*/  IADD3 R95, R95, 0x20, RZ ;  /* 0x000000205f5f7810 */ /* 0x000fe20007ffe0ff */
[----:B------:R-:W-:-:S03]  /*152b0*/  UIADD3 UR4, UR4, 0x40, URZ ;  /* 0x0000004004047890 */ /* 0x000fc6000fffe03f */
[C---:B------:R-:W-:Y:S02]  /*152c0*/  ISETP.GE.AND P2, PT, R95.reuse, UR5, PT ;  /* 0x000000055f007c0c */ /* 0x040fe4000bf46270 */
[----:B------:R-:W-:Y:S01]  /*152d0*/  ISETP.LT.AND P3, PT, R95, R94, PT ;  /* 0x0000005e5f00720c */ /* 0x000fe20003f61270 */
[----:B0-----:R-:W-:-:S12]  /*152e0*/  IMAD.WIDE R14, R87, 0x10, R14 ;  /* 0x00000010570e7825 */ /* 0x001fd800078e020e */
[----:B------:R-:W-:Y:S05]  /*152f0*/  @!P2 BRA P3, `(.L_x_72) ;  /* 0xffffff94000ca947 */ /* 0x000fea000183ffff */
.L_x_55:
        /* <DEDUP_REMOVED lines=8> */
.L_x_78:
        /* <DEDUP_REMOVED lines=8> */
[----:B--2---:R-:W-:-:S04]  /*15400*/  @!P2 IMAD.WIDE R10, R13, 0x2, R10 ;  /* 0x000000020d0aa825 */ /* 0x004fc800078e020a */
[C---:B0-----:R-:W-:Y:S02]  /*15410*/  IMAD.WIDE R12, R87.reuse, 0x4, R14 ;  /* 0x00000004570c7825 */ /* 0x041fe400078e020e */
[----:B------:R-:W2:Y:S04]  /*15420*/  @!P2 LDG.E.U16.CONSTANT R10, desc[UR6][R10.64] ;  /* 0x000000060a0aa981 */ /* 0x000ea8000c1e9500 */
[----:B------:R1:W5:Y:S01]  /*15430*/  LDG.E.128.CONSTANT R16, desc[UR6][R12.64] ;  /* 0x000000060c107981 */ /* 0x000362000c1e9d00 */
[----:B------:R-:W-:Y:S01]  /*15440*/  IMAD.WIDE R100, R87, 0x4, R12 ;  /* 0x0000000457647825 */ /* 0x000fe200078e020c */
[----:B---3--:R-:W-:Y:S02]  /*15450*/  @!P2 PRMT R86, R24, 0x7610, R86 ;  /* 0x000076101856a816 */ /* 0x008fe40000000056 */
[----:B------:R-:W-:-:S02]  /*15460*/  @!P2 PRMT R85, R25, 0x7610, R85 ;  /* 0x000076101955a816 */ /* 0x000fc40000000055 */
[----:B------:R-:W-:Y:S02]  /*15470*/  @!P2 PRMT R86, R86, 0x7610, R24 ;  /* 0x000076105656a816 */ /* 0x000fe40000000018 */
[----:B------:R-:W-:Y:S02]  /*15480*/  @!P2 PRMT R85, R85, 0x7610, R25 ;  /* 0x000076105555a816 */ /* 0x000fe40000000019 */
[----:B--2---:R-:W-:Y:S01]  /*15490*/  @!P2 IADD3 R88, R10, R95, RZ ;  /* 0x0000005f0a58a210 */ /* 0x004fe20007ffe0ff */
[----:B-1----:R-:W-:Y:S06]  /*154a0*/  @!P1 BRA `(.L_x_74) ;  /* 0x0000002000849947 */ /* 0x002fec0003800000 */
[----:B------:R-:W2:Y:S01]  /*154b0*/  LDG.E.128.CONSTANT R12, desc[UR6][R100.64] ;  /* 0x00000006640c7981 */ /* 0x000ea2000c1e9d00 */
[----:B-----5:R-:W-:Y:S01]  /*154c0*/  SHF.R.U32.HI R30, RZ, 0xf, R22 ;  /* 0x0000000fff1e7819 */ /* 0x020fe20000011616 */
[----:B------:R-:W-:Y:S01]  /*154d0*/  HFMA2.MMA R40, -RZ, RZ, 0, 0.015625 ;  /* 0x00002400ff287435 */ /* 0x000fe200000001ff */
[----:B------:R-:W-:Y:S02]  /*154e0*/  SHF.R.U32.HI R11, RZ, 0xf, R20 ;  /* 0x0000000fff0b7819 */ /* 0x000fe40000011614 */
[--C-:B------:R-:W-:Y:S02]  /*154f0*/  SHF.R.U32.HI R28, RZ, 0xf, R21.reuse ;  /* 0x0000000fff1c7819 */ /* 0x100fe40000011615 */
[C---:B------:R-:W-:Y:S02]  /*15500*/  LOP3.LUT R24, R21.reuse, 0x380038, RZ, 0xc0, !PT ;  /* 0x0038003815187812 */ /* 0x040fe400078ec0ff */
[----:B------:R-:W-:Y:S02]  /*15510*/  SHF.R.U32.HI R32, RZ, 0x6, R21 ;  /* 0x00000006ff207819 */ /* 0x000fe40000011615 */
[----:B------:R-:W-:-:S02]  /*15520*/  LOP3.LUT R46, R21, 0x70007, RZ, 0xc0, !PT ;  /* 0x00070007152e7812 */ /* 0x000fc400078ec0ff */
[--C-:B------:R-:W-:Y:S02]  /*15530*/  SHF.R.U32.HI R29, RZ, 0xe, R17.reuse ;  /* 0x0000000eff1d7819 */ /* 0x100fe40000011611 */
[C---:B------:R-:W-:Y:S02]  /*15540*/  LOP3.LUT R21, R17.reuse, 0x380038, RZ, 0xc0, !PT ;  /* 0x0038003811157812 */ /* 0x040fe400078ec0ff */
[----:B------:R-:W-:Y:S02]  /*15550*/  SHF.R.U32.HI R38, RZ, 0x6, R17 ;  /* 0x00000006ff267819 */ /* 0x000fe40000011611 */
[----:B------:R-:W-:Y:S02]  /*15560*/  LOP3.LUT R53, R17, 0x70007, RZ, 0xc0, !PT ;  /* 0x0007000711357812 */ /* 0x000fe400078ec0ff */
[----:B------:R-:W-:Y:S02]  /*15570*/  SHF.R.U32.HI R17, RZ, 0xe, R18 ;  /* 0x0000000eff117819 */ /* 0x000fe40000011612 */
[----:B------:R-:W-:-:S02]  /*15580*/  LOP3.LUT R30, R30, 0x10001, RZ, 0xc0, !PT ;  /* 0x000100011e1e7812 */ /* 0x000fc400078ec0ff */
[----:B------:R-:W-:Y:S02]  /*15590*/  SHF.R.U32.HI R26, RZ, 0xe, R16 ;  /* 0x0000000eff1a7819 */ /* 0x000fe40000011610 */
[----:B------:R-:W-:Y:S02]  /*155a0*/  LOP3.LUT R11, R11, 0x10001, RZ, 0xc0, !PT ;  /* 0x000100010b0b7812 */ /* 0x000fe400078ec0ff */
[----:B------:R-:W-:Y:S02]  /*155b0*/  SHF.R.U32.HI R31, RZ, 0xf, R23 ;  /* 0x0000000fff1f7819 */ /* 0x000fe40000011617 */
[----:B------:R-:W-:Y:S02]  /*155c0*/  LOP3.LUT R60, R30, 0x20002, R17, 0xf8, !PT ;  /* 0x000200021e3c7812 */ /* 0x000fe400078ef811 */
[----:B------:R-:W-:Y:S02]  /*155d0*/  LOP3.LUT R11, R11, 0x20002, R26, 0xf8, !PT ;  /* 0x000200020b0b7812 */ /* 0x000fe400078ef81a */
[----:B------:R-:W-:-:S02]  /*155e0*/  LOP3.LUT R10, R16, 0x380038, RZ, 0xc0, !PT ;  /* 0x00380038100a7812 */ /* 0x000fc400078ec0ff */
[----:B------:R-:W-:Y:S02]  /*155f0*/  SHF.R.U32.HI R45, RZ, 0x6, R16 ;  /* 0x00000006ff2d7819 */ /* 0x000fe40000011610 */
[----:B------:R-:W-:Y:S02]  /*15600*/  LOP3.LUT R55, R16, 0x70007, RZ, 0xc0, !PT ;  /* 0x0007000710377812 */ /* 0x000fe400078ec0ff */
[----:B------:R-:W-:Y:S02]  /*15610*/  LOP3.LUT R28, R28, 0x10001, RZ, 0xc0, !PT ;  /* 0x000100011c1c7812 */ /* 0x000fe400078ec0ff */
[C---:B------:R-:W-:Y:S02]  /*15620*/  LOP3.LUT R25, R22.reuse, 0x380038, RZ, 0xc0, !PT ;  /* 0x0038003816197812 */ /* 0x040fe400078ec0ff */
[----:B------:R-:W-:Y:S02]  /*15630*/  SHF.R.U32.HI R34, RZ, 0x6, R22 ;  /* 0x00000006ff227819 */ /* 0x000fe40000011616 */
        /* <DEDUP_REMOVED lines=8> */
[----:B------:R-:W-:Y:S02]  /*156c0*/  PRMT R18, R92, 0x9910, RZ ;  /* 0x000099105c127816 */ /* 0x000fe400000000ff */
[----:B------:R-:W-:Y:S02]  /*156d0*/  LOP3.LUT R58, R28, 0x20002, R29, 0xf8, !PT ;  /* 0x000200021c3a7812 */ /* 0x000fe400078ef81d */
[----:B------:R-:W-:Y:S02]  /*156e0*/  LOP3.LUT R17, R31, 0x20002, R16, 0xf8, !PT ;  /* 0x000200021f117812 */ /* 0x000fe400078ef810 */
[----:B------:R-:W-:Y:S02]  /*156f0*/  LOP3.LUT R27, R23, 0x380038, RZ, 0xc0, !PT ;  /* 0x00380038171b7812 */ /* 0x000fe400078ec0ff */
[----:B------:R-:W-:-:S02]  /*15700*/  SHF.R.U32.HI R35, RZ, 0x6, R23 ;  /* 0x00000006ff237819 */ /* 0x000fc40000011617 */
[----:B------:R-:W-:Y:S02]  /*15710*/  LOP3.LUT R49, R23, 0x70007, RZ, 0xc0, !PT ;  /* 0x0007000717317812 */ /* 0x000fe400078ec0ff */
[----:B------:R-:W-:Y:S02]  /*15720*/  LOP3.LUT R83, R0, 0x64006400, RZ, 0xfc, !PT ;  /* 0x6400640000537812 */ /* 0x000fe400078efcff */
[----:B------:R-:W-:Y:S02]  /*15730*/  LOP3.LUT R51, R20, 0x70007, RZ, 0xc0, !PT ;  /* 0x0007000714337812 */ /* 0x000fe400078ec0ff */
[----:B------:R-:W-:Y:S02]  /*15740*/  LOP3.LUT R23, R19, 0x380038, RZ, 0xc0, !PT ;  /* 0x0038003813177812 */ /* 0x000fe400078ec0ff */
[----:B------:R-:W-:Y:S02]  /*15750*/  SHF.R.U32.HI R50, RZ, 0x6, R19 ;  /* 0x00000006ff327819 */ /* 0x000fe40000011613 */
[----:B------:R-:W-:-:S02]  /*15760*/  ISETP.NE.AND P2, PT, R18, RZ, PT ;  /* 0x000000ff1200720c */ /* 0x000fc40003f45270 */
[----:B------:R-:W-:Y:S02]  /*15770*/  LOP3.LUT R0, R33, 0x380038, RZ, 0xc0, !PT ;  /* 0x0038003821007812 */ /* 0x000fe400078ec0ff */
[----:B------:R-:W-:Y:S02]  /*15780*/  MOV R20, 0x3000 ;  /* 0x0000300000147802 */ /* 0x000fe40000000f00 */
[----:B------:R-:W-:Y:S02]  /*15790*/  LOP3.LUT R21, R21, 0x64006400, RZ, 0xfc, !PT ;  /* 0x6400640015157812 */ /* 0x000fe400078efcff */
[----:B------:R-:W-:Y:S01]  /*157a0*/  LOP3.LUT R66, R19, 0x70007, RZ, 0xc0, !PT ;  /* 0x0007000713427812 */ /* 0x000fe200078ec0ff */
[-C--:B------:R-:W-:Y:S01]  /*157b0*/  HFMA2 R83, R83, R20.reuse.H0_H0, -132, -132 ;  /* 0xd820d82053537431 */ /* 0x080fe20000040014 */
[----:B------:R-:W-:Y:S01]  /*157c0*/  LOP3.LUT R77, R25, 0x64006400, RZ, 0xfc, !PT ;  /* 0x64006400194d7812 */ /* 0x000fe200078efcff */
[----:B------:R-:W-:Y:S01]  /*157d0*/  HFMA2 R57, R21, R20.H0_H0, -132, -132 ;  /* 0xd820d82015397431 */ /* 0x000fe20000040014 */
[----:B------:R-:W-:-:S02]  /*157e0*/  LOP3.LUT R59, R22, 0x64006400, RZ, 0xfc, !PT ;  /* 0x64006400163b7812 */ /* 0x000fc400078efcff */
[----:B------:R-:W-:Y:S01]  /*157f0*/  LOP3.LUT R65, R27, 0x64006400, RZ, 0xfc, !PT ;  /* 0x640064001b417812 */ /* 0x000fe200078efcff */
[-C--:B------:R-:W-:Y:S01]  /*15800*/  HFMA2 R77, R77, R20.reuse.H0_H0, -132, -132 ;  /* 0xd820d8204d4d7431 */ /* 0x080fe20000040014 */
[----:B------:R-:W-:Y:S02]  /*15810*/  LOP3.LUT R69, R23, 0x64006400, RZ, 0xfc, !PT ;  /* 0x6400640017457812 */ /* 0x000fe400078efcff */
[----:B------:R-:W-:Y:S01]  /*15820*/  LOP3.LUT R22, R41, 0x380038, RZ, 0xc0, !PT ;  /* 0x0038003829167812 */ /* 0x000fe200078ec0ff */
[----:B------:R-:W-:Y:S01]  /*15830*/  HFMA2 R76, R65, R20.H0_H0, -132, -132 ;  /* 0xd820d820414c7431 */ /* 0x000fe20000040014 */
[----:B------:R-:W-:Y:S02]  /*15840*/  LOP3.LUT R25, R50, 0x380038, RZ, 0xc0, !PT ;  /* 0x0038003832197812 */ /* 0x000fe400078ec0ff */
[----:B------:R-:W-:Y:S02]  /*15850*/  LOP3.LUT R75, R0, 0x64006400, RZ, 0xfc, !PT ;  /* 0x64006400004b7812 */ /* 0x000fe400078efcff */
[----:B------:R-:W-:-:S02]  /*15860*/  LOP3.LUT R61, R22, 0x64006400, RZ, 0xfc, !PT ;  /* 0x64006400163d7812 */ /* 0x000fc400078efcff */
[----:B------:R-:W-:Y:S01]  /*15870*/  LOP3.LUT R71, R25, 0x64006400, RZ, 0xfc, !PT ;  /* 0x6400640019477812 */ /* 0x000fe200078efcff */
[----:B------:R-:W-:Y:S01]  /*15880*/  HFMA2 R75, R75, R20.H0_H0, -132, -132 ;  /* 0xd820d8204b4b7431 */ /* 0x000fe20000040014 */
[----:B------:R-:W-:Y:S02]  /*15890*/  LOP3.LUT R62, R41, 0x1c001c0, RZ, 0xc0, !PT ;  /* 0x01c001c0293e7812 */ /* 0x000fe400078ec0ff */
[----:B------:R-:W-:Y:S02]  /*158a0*/  LOP3.LUT R22, R45, 0x1c001c0, RZ, 0xc0, !PT ;  /* 0x01c001c02d167812 */ /* 0x000fe400078ec0ff */
[----:B------:R-:W-:Y:S02]  /*158b0*/  LOP3.LUT R64, R35, 0x1c001c0, RZ, 0xc0, !PT ;  /* 0x01c001c023407812 */ /* 0x000fe400078ec0ff */
        /* <DEDUP_REMOVED lines=8> */
[----:B------:R-:W-:Y:S01]  /*15940*/  LOP3.LUT R49, R49, 0x64006400, RZ, 0xfc, !PT ;  /* 0x6400640031317812 */ /* 0x000fe200078efcff */
[----:B------:R-:W-:Y:S01]  /*15950*/  HADD2 R72, R42, -1028, -1028 ;  /* 0xe404e4042a487430 */ /* 0x000fe20000000000 */
[----:B------:R-:W-:Y:S01]  /*15960*/  ISETP.GE.AND P3, PT, R96, 0x2, PT ;  /* 0x000000026000780c */ /* 0x000fe20003f66270 */
[----:B------:R-:W-:Y:S01]  /*15970*/  HADD2 R68, R54, -1028, -1028 ;  /* 0xe404e40436447430 */ /* 0x000fe20000000000 */
[----:B--2---:R-:W-:-:S02]  /*15980*/  SHF.R.U32.HI R30, RZ, 0xd, R12 ;  /* 0x0000000dff1e7819 */ /* 0x004fc4000001160c */
[----:B------:R-:W-:Y:S02]  /*15990*/  SHF.R.U32.HI R28, RZ, 0xd, R15 ;  /* 0x0000000dff1c7819 */ /* 0x000fe4000001160f */
[----:B------:R-:W-:Y:S02]  /*159a0*/  LOP3.LUT R30, R11, 0x40004, R30, 0xf8, !PT ;  /* 0x000400040b1e7812 */ /* 0x000fe400078ef81e */
[----:B------:R-:W-:Y:S02]  /*159b0*/  LOP3.LUT R11, R10, 0x64006400, RZ, 0xfc, !PT ;  /* 0x640064000a0b7812 */ /* 0x000fe400078efcff */
[----:B------:R-:W-:Y:S02]  /*159c0*/  LOP3.LUT R10, R45, 0x380038, RZ, 0xc0, !PT ;  /* 0x003800382d0a7812 */ /* 0x000fe400078ec0ff */
[----:B------:R-:W-:Y:S02]  /*159d0*/  LOP3.LUT R16, R12, 0x380038, RZ, 0xc0, !PT ;  /* 0x003800380c107812 */ /* 0x000fe400078ec0ff */
[----:B------:R-:W-:-:S02]  /*159e0*/  SHF.R.U32.HI R37, RZ, 0x6, R12 ;  /* 0x00000006ff257819 */ /* 0x000fc4000001160c */
[----:B------:R-:W-:Y:S02]  /*159f0*/  LOP3.LUT R43, R12, 0x70007, RZ, 0xc0, !PT ;  /* 0x000700070c2b7812 */ /* 0x000fe400078ec0ff */
[----:B------:R-:W-:Y:S02]  /*15a00*/  SHF.R.U32.HI R36, RZ, 0x6, R13 ;  /* 0x00000006ff247819 */ /* 0x000fe4000001160d */
[--C-:B------:R-:W-:Y:S02]  /*15a10*/  SHF.R.U32.HI R29, RZ, 0xd, R14.reuse ;  /* 0x0000000dff1d7819 */ /* 0x100fe4000001160e */
[C---:B------:R-:W-:Y:S02]  /*15a20*/  LOP3.LUT R26, R14.reuse, 0x380038, RZ, 0xc0, !PT ;  /* 0x003800380e1a7812 */ /* 0x040fe400078ec0ff */
[----:B------:R-:W-:Y:S02]  /*15a30*/  SHF.R.U32.HI R39, RZ, 0x6, R14 ;  /* 0x00000006ff277819 */ /* 0x000fe4000001160e */
[----:B------:R-:W-:-:S02]  /*15a40*/  LOP3.LUT R48, R14, 0x70007, RZ, 0xc0, !PT ;  /* 0x000700070e307812 */ /* 0x000fc400078ec0ff */
[----:B------:R-:W-:Y:S02]  /*15a50*/  LOP3.LUT R12, R32, 0x380038, RZ, 0xc0, !PT ;  /* 0x00380038200c7812 */ /* 0x000fe400078ec0ff */
[----:B------:R-:W-:Y:S02]  /*15a60*/  SHF.R.U32.HI R31, RZ, 0xd, R13 ;  /* 0x0000000dff1f7819 */ /* 0x000fe4000001160d */
[C---:B------:R-:W-:Y:S02]  /*15a70*/  LOP3.LUT R18, R13.reuse, 0x380038, RZ, 0xc0, !PT ;  /* 0x003800380d127812 */ /* 0x040fe400078ec0ff */
[----:B------:R-:W-:Y:S02]  /*15a80*/  LOP3.LUT R44, R13, 0x70007, RZ, 0xc0, !PT ;  /* 0x000700070d2c7812 */ /* 0x000fe400078ec0ff */
[----:B------:R-:W-:Y:S02]  /*15a90*/  LOP3.LUT R14, R38, 0x380038, RZ, 0xc0, !PT ;  /* 0x00380038260e7812 */ /* 0x000fe400078ec0ff */
[----:B------:R-:W-:-:S02]  /*15aa0*/  LOP3.LUT R56, R15, 0x380038, RZ, 0xc0, !PT ;  /* 0x003800380f387812 */ /* 0x000fc400078ec0ff */
[----:B------:R-:W-:Y:S02]  /*15ab0*/  SHF.R.U32.HI R47, RZ, 0x6, R15 ;  /* 0x00000006ff2f7819 */ /* 0x000fe4000001160f */
[----:B------:R-:W-:Y:S02]  /*15ac0*/  LOP3.LUT R52, R15, 0x70007, RZ, 0xc0, !PT ;  /* 0x000700070f347812 */ /* 0x000fe400078ec0ff */
[----:B------:R-:W-:Y:S02]  /*15ad0*/  LOP3.LUT R28, R17, 0x40004, R28, 0xf8, !PT ;  /* 0x00040004111c7812 */ /* 0x000fe400078ef81c */
[----:B------:R-:W-:Y:S02]  /*15ae0*/  LOP3.LUT R13, R10, 0x64006400, RZ, 0xfc, !PT ;  /* 0x640064000a0d7812 */ /* 0x000fe400078efcff */
[----:B------:R-:W-:Y:S02]  /*15af0*/  LOP3.LUT R17, R24, 0x64006400, RZ, 0xfc, !PT ;  /* 0x6400640018117812 */ /* 0x000fe400078efcff */
[----:B------:R-:W-:-:S02]  /*15b00*/  LOP3.LUT R15, R34, 0x380038, RZ, 0xc0, !PT ;  /* 0x00380038220f7812 */ /* 0x000fc400078ec0ff */
[----:B------:R-:W-:Y:S01]  /*15b10*/  LOP3.LUT R10, R36, 0x380038, RZ, 0xc0, !PT ;  /* 0x00380038240a7812 */ /* 0x000fe200078ec0ff */
[-C--:B------:R-:W-:Y:S01]  /*15b20*/  HFMA2 R78, R17, R20.reuse.H0_H0, -132, -132 ;  /* 0xd820d820114e7431 */ /* 0x080fe20000040014 */
[----:B------:R-:W-:Y:S02]  /*15b30*/  LOP3.LUT R19, R12, 0x64006400, RZ, 0xfc, !PT ;  /* 0x640064000c137812 */ /* 0x000fe400078efcff */
[----:B------:R-:W-:Y:S02]  /*15b40*/  LOP3.LUT R24, R35, 0x380038, RZ, 0xc0, !PT ;  /* 0x0038003823187812 */ /* 0x000fe400078ec0ff */
[----:B------:R-:W-:Y:S01]  /*15b50*/  LOP3.LUT R23, R14, 0x64006400, RZ, 0xfc, !PT ;  /* 0x640064000e177812 */ /* 0x000fe200078efcff */
[----:B------:R-:W-:Y:S01]  /*15b60*/  HFMA2 R74, R19, R20.H0_H0, -132, -132 ;  /* 0xd820d820134a7431 */ /* 0x000fe20000040014 */
[----:B------:R-:W-:Y:S02]  /*15b70*/  LOP3.LUT R0, R37, 0x380038, RZ, 0xc0, !PT ;  /* 0x0038003825007812 */ /* 0x000fe400078ec0ff */
[----:B------:R-:W-:-:S02]  /*15b80*/  LOP3.LUT R12, R39, 0x380038, RZ, 0xc0, !PT ;  /* 0x00380038270c7812 */ /* 0x000fc400078ec0ff */
[----:B------:R-:W-:Y:S02]  /*15b90*/  LOP3.LUT R14, R47, 0x380038, RZ, 0xc0, !PT ;  /* 0x003800382f0e7812 */ /* 0x000fe400078ec0ff */
[----:B------:R-:W-:Y:S01]  /*15ba0*/  LOP3.LUT R31, R58, 0x40004, R31, 0xf8, !PT ;  /* 0x000400043a1f7812 */ /* 0x000fe200078ef81f */
        /* <DEDUP_REMOVED lines=8> */
[-C--:B------:R-:W-:Y:S01]  /*15c30*/  HFMA2 R18, R21, R20.reuse.H0_H0, -132, -132 ;  /* 0xd820d82015127431 */ /* 0x080fe20000040014 */
[----:B------:R-:W-:Y:S02]  /*15c40*/  LOP3.LUT R63, R26, 0x64006400, RZ, 0xfc, !PT ;  /* 0x640064001a3f7812 */ /* 0x000fe400078efcff */
        /* <DEDUP_REMOVED lines=8> */
[----:B------:R-:W-:Y:S01]  /*15cd0*/  LOP3.LUT R29, R60, 0x40004, R29, 0xf8, !PT ;  /* 0x000400043c1d7812 */ /* 0x000fe200078ef81d */
        /* <DEDUP_REMOVED lines=69> */
[----:B------:R-:W-:Y:S02]  /*16130*/  LOP3.LUT R38, R38, 0x64006400, RZ, 0xfc, !PT ;  /* 0x6400640026267812 */ /* 0x000fe400078efcff */
        /* <DEDUP_REMOVED lines=106> */
.L_x_75:
        /* <DEDUP_REMOVED lines=81> */
.L_x_76:
        /* <DEDUP_REMOVED lines=80> */
.L_x_77:
        /* <DEDUP_REMOVED lines=77> */
.L_x_74:
[----:B------:R-:W-:Y:S01]  /*176c0*/  IADD3 R95, R95, 0x20, RZ ;  /* 0x000000205f5f7810 */ /* 0x000fe20007ffe0ff */
[----:B------:R-:W-:Y:S01]  /*176d0*/  UIADD3 UR4, UR4, 0x40, URZ ;  /* 0x0000004004047890 */ /* 0x000fe2000fffe03f */
[----:B------:R-:W-:Y:S02]  /*176e0*/  IMAD.WIDE R14, R87, 0x4, R100 ;  /* 0x00000004570e7825 */ /* 0x000fe400078e0264 */
[C---:B------:R-:W-:Y:S02]  /*176f0*/  ISETP.GE.AND P2, PT, R95.reuse, UR5, PT ;  /* 0x000000055f007c0c */ /* 0x040fe4000bf46270 */
[----:B------:R-:W-:-:S13]  /*17700*/  ISETP.LT.AND P3, PT, R95, R94, PT ;  /* 0x0000005e5f00720c */ /* 0x000fda0003f61270 */
[----:B------:R-:W-:Y:S05]  /*17710*/  @!P2 BRA P3, `(.L_x_78) ;  /* 0xffffffdc0018a947 */ /* 0x000fea000183ffff */
.L_x_73:
[----:B------:R-:W-:Y:S01]  /*17720*/  ISETP.GE.AND P0, PT, R95, R94, PT ;  /* 0x0000005e5f00720c */ /* 0x000fe20003f06270 */
[----:B------:R-:W-:-:S03]  /*17730*/  ULDC UR5, c[0x0][0x26c] ;  /* 0x00009b0000057ab9 */ /* 0x000fc60000000800 */
[----:B------:R-:W-:-:S13]  /*17740*/  ISETP.GE.OR P0, PT, R95, UR5, P0 ;  /* 0x000000055f007c0c */ /* 0x000fda0008706670 */
[----:B------:R-:W-:Y:S05]  /*17750*/  @P0 BRA `(.L_x_79) ;  /* 0x0000001000f80947 */ /* 0x000fea0003800000 */
[----:B0-----:R-:W-:Y:S01]  /*17760*/  PRMT R0, R90, 0x9910, RZ ;  /* 0x000099105a007816 */ /* 0x001fe200000000ff */
[----:B------:R-:W-:Y:S01]  /*17770*/  ULDC UR5, c[0x0][0x26c] ;  /* 0x00009b0000057ab9 */ /* 0x000fe20000000800 */
[----:B------:R-:W-:Y:S02]  /*17780*/  SHF.L.U32 R11, R87, 0x2, RZ ;  /* 0x00000002570b7819 */ /* 0x000fe400000006ff */
[----:B------:R-:W-:Y:S02]  /*17790*/  ISETP.NE.AND P0, PT, R0, RZ, PT ;  /* 0x000000ff0000720c */ /* 0x000fe40003f05270 */
[----:B------:R-:W-:Y:S02]  /*177a0*/  SHF.R.S32.HI R0, RZ, 0x1f, R87 ;  /* 0x0000001fff007819 */ /* 0x000fe40000011457 */
[----:B------:R-:W-:Y:S02]  /*177b0*/  ISETP.LT.OR P0, PT, R97, 0x4, !P0 ;  /* 0x000000046100780c */ /* 0x000fe40004701670 */
[----:B------:R-:W-:-:S11]  /*177c0*/  SHF.L.U64.HI R87, R87, 0x2, R0 ;  /* 0x0000000257577819 */ /* 0x000fd60000010200 */
.L_x_84:
[----:B------:R-:W-:-:S13]  /*177d0*/  ISETP.NE.AND P2, PT, R95, R88, PT ;  /* 0x000000585f00720c */ /* 0x000fda0003f45270 */
[----:B------:R-:W0:Y:S01]  /*177e0*/  @!P2 LDC.64 R12, c[0x0][0x248] ;  /* 0x00009200ff0cab82 */ /* 0x000e220000000a00 */
[----:B------:R-:W-:Y:S02]  /*177f0*/  @!P2 IADD3 R89, R89, 0x1, RZ ;  /* 0x000000015959a810 */ /* 0x000fe40007ffe0ff */
[----:B-----5:R-:W-:Y:S02]  /*17800*/  @!P2 LEA R17, R95, 0x1, 0x1 ;  /* 0x000000015f11a811 */ /* 0x020fe400078e08ff */
        /* <DEDUP_REMOVED lines=10> */
[----:B------:R-:W-:Y:S02]  /*178b0*/  MOV R16, R14 ;  /* 0x0000000e00107202 */ /* 0x000fe40000000f00 */
[----:B------:R-:W-:-:S06]  /*178c0*/  MOV R17, R15 ;  /* 0x0000000f00117202 */ /* 0x000fcc0000000f00 */
[----:B------:R-:W2:Y:S01]  /*178d0*/  LDG.E.128.CONSTANT R16, desc[UR6][R16.64] ;  /* 0x0000000610107981 */ /* 0x000ea2000c1e9d00 */
[----:B------:R-:W-:Y:S01]  /*178e0*/  HFMA2.MMA R20, -RZ, RZ, 0, 0.25 ;  /* 0x00003400ff147435 */ /* 0x000fe200000001ff */
[----:B------:R-:W-:Y:S01]  /*178f0*/  MOV R37, 0x2c00 ;  /* 0x00002c0000257802 */ /* 0x000fe20000000f00 */
[----:B------:R-:W-:Y:S01]  /*17900*/  HFMA2.MMA R10, -RZ, RZ, 0, 0.015625 ;  /* 0x00002400ff0a7435 */ /* 0x000fe200000001ff */
[----:B------:R-:W-:Y:S02]  /*17910*/  PRMT R0, R92, 0x9910, RZ ;  /* 0x000099105c007816 */ /* 0x000fe400000000ff */
[----:B------:R-:W-:Y:S02]  /*17920*/  ISETP.GE.AND P3, PT, R96, 0x2, PT ;  /* 0x000000026000780c */ /* 0x000fe40003f66270 */
[----:B------:R-:W-:-:S05]  /*17930*/  ISETP.NE.AND P2, PT, R0, RZ, PT ;  /* 0x000000ff0000720c */ /* 0x000fca0003f45270 */
[----:B------:R-:W-:Y:S02]  /*17940*/  PRMT R20, R10, 0x5410, R20 ;  /* 0x000054100a147816 */ /* 0x000fe40000000014 */
[C---:B--2---:R-:W-:Y:S02]  /*17950*/  LOP3.LUT R13, R18.reuse, 0xc000c, RZ, 0xc0, !PT ;  /* 0x000c000c120d7812 */ /* 0x044fe400078ec0ff */
[----:B------:R-:W-:Y:S02]  /*17960*/  SHF.R.U32.HI R48, RZ, 0x8, R18 ;  /* 0x00000008ff307819 */ /* 0x000fe40000011612 */
[C---:B------:R-:W-:Y:S02]  /*17970*/  LOP3.LUT R30, R18.reuse, 0x300030, RZ, 0xc0, !PT ;  /* 0x00300030121e7812 */ /* 0x040fe400078ec0ff */
[C---:B------:R-:W-:Y:S02]  /*17980*/  LOP3.LUT R38, R18.reuse, 0xc000c0, RZ, 0xc0, !PT ;  /* 0x00c000c012267812 */ /* 0x040fe400078ec0ff */
[----:B------:R-:W-:-:S02]  /*17990*/  LOP3.LUT R47, R18, 0x30003, RZ, 0xc0, !PT ;  /* 0x00030003122f7812 */ /* 0x000fc400078ec0ff */
[----:B------:R-:W-:Y:S02]  /*179a0*/  LOP3.LUT R18, R19, 0xc000c, RZ, 0xc0, !PT ;  /* 0x000c000c13127812 */ /* 0x000fe400078ec0ff */
[----:B------:R-:W-:Y:S02]  /*179b0*/  LOP3.LUT R10, R17, 0xc000c, RZ, 0xc0, !PT ;  /* 0x000c000c110a7812 */ /* 0x000fe400078ec0ff */
[----:B------:R-:W-:Y:S02]  /*179c0*/  SHF.R.U32.HI R23, RZ, 0x8, R16 ;  /* 0x00000008ff177819 */ /* 0x000fe40000011610 */
[----:B------:R-:W-:Y:S02]  /*179d0*/  SHF.R.U32.HI R50, RZ, 0x8, R19 ;  /* 0x00000008ff327819 */ /* 0x000fe40000011613 */
[C---:B------:R-:W-:Y:S02]  /*179e0*/  LOP3.LUT R31, R19.reuse, 0x300030, RZ, 0xc0, !PT ;  /* 0x00300030131f7812 */ /* 0x040fe400078ec0ff */
[----:B------:R-:W-:-:S02]  /*179f0*/  LOP3.LUT R40, R19, 0xc000c0, RZ, 0xc0, !PT ;  /* 0x00c000c013287812 */ /* 0x000fc400078ec0ff */
[----:B------:R-:W-:Y:S02]  /*17a00*/  LOP3.LUT R49, R19, 0x30003, RZ, 0xc0, !PT ;  /* 0x0003000313317812 */ /* 0x000fe400078ec0ff */
[----:B------:R-:W-:Y:S02]  /*17a10*/  LOP3.LUT R19, R18, 0x64006400, RZ, 0xfc, !PT ;  /* 0x6400640012137812 */ /* 0x000fe400078efcff */
[----:B------:R-:W-:Y:S02]  /*17a20*/  SHF.R.U32.HI R46, RZ, 0x8, R17 ;  /* 0x00000008ff2e7819 */ /* 0x000fe40000011611 */
[----:B------:R-:W-:Y:S02]  /*17a30*/  LOP3.LUT R18, R48, 0xc000c, RZ, 0xc0, !PT ;  /* 0x000c000c30127812 */ /* 0x000fe400078ec0ff */
[----:B------:R-:W-:Y:S02]  /*17a40*/  LOP3.LUT R12, R10, 0x64006400, RZ, 0xfc, !PT ;  /* 0x640064000a0c7812 */ /* 0x000fe400078efcff */
[----:B------:R-:W-:-:S02]  /*17a50*/  LOP3.LUT R28, R17, 0x300030, RZ, 0xc0, !PT ;  /* 0x00300030111c7812 */ /* 0x000fc400078ec0ff */
[C---:B------:R-:W-:Y:S02]  /*17a60*/  LOP3.LUT R36, R17.reuse, 0xc000c0, RZ, 0xc0, !PT ;  /* 0x00c000c011247812 */ /* 0x040fe400078ec0ff */
[----:B------:R-:W-:Y:S02]  /*17a70*/  LOP3.LUT R44, R17, 0x30003, RZ, 0xc0, !PT ;  /* 0x00030003112c7812 */ /* 0x000fe400078ec0ff */
[----:B------:R-:W-:Y:S02]  /*17a80*/  LOP3.LUT R10, R23, 0xc000c, RZ, 0xc0, !PT ;  /* 0x000c000c170a7812 */ /* 0x000fe400078ec0ff */
[----:B------:R-:W-:Y:S02]  /*17a90*/  LOP3.LUT R17, R13, 0x64006400, RZ, 0xfc, !PT ;  /* 0x640064000d117812 */ /* 0x000fe400078efcff */
[----:B------:R-:W-:Y:S02]  /*17aa0*/  LOP3.LUT R13, R46, 0xc000c, RZ, 0xc0, !PT ;  /* 0x000c000c2e0d7812 */ /* 0x000fe400078ec0ff */
[----:B------:R-:W-:-:S02]  /*17ab0*/  LOP3.LUT R26, R50, 0xc000c, RZ, 0xc0, !PT ;  /* 0x000c000c321a7812 */ /* 0x000fc400078ec0ff */
[----:B------:R-:W-:Y:S02]  /*17ac0*/  LOP3.LUT R18, R18, 0x64006400, RZ, 0xfc, !PT ;  /* 0x6400640012127812 */ /* 0x000fe400078efcff */
[----:B------:R-:W-:Y:S01]  /*17ad0*/  LOP3.LUT R24, R10, 0x64006400, RZ, 0xfc, !PT ;  /* 0x640064000a187812 */ /* 0x000fe200078efcff */
[-C--:B------:R-:W-:Y:S01]  /*17ae0*/  HFMA2 R10, R12, R20.reuse.H1_H1, -258, -258 ;  /* 0xdc08dc080c0a7431 */ /* 0x080fe20000060014 */
        /* <DEDUP_REMOVED lines=9> */
[----:B------:R-:W-:Y:S01]  /*17b80*/  HFMA2 R29, R29, R37.H0_H0, -66, -66 ;  /* 0xd420d4201d1d7431 */ /* 0x000fe20000040025 */
[----:B------:R-:W-:Y:S01]  /*17b90*/  LOP3.LUT R18, R46, 0x300030, RZ, 0xc0, !PT ;  /* 0x003000302e127812 */ /* 0x000fe200078ec0ff */
[-C--:B------:R-:W-:Y:S01]  /*17ba0*/  HFMA2 R25, R25, R20.reuse.H1_H1, -258, -258 ;  /* 0xdc08dc0819197431 */ /* 0x080fe20000060014 */
[----:B------:R-:W-:Y:S01]  /*17bb0*/  LOP3.LUT R19, R48, 0x300030, RZ, 0xc0, !PT ;  /* 0x0030003030137812 */ /* 0x000fe200078ec0ff */
[----:B------:R-:W-:Y:S01]  /*17bc0*/  HFMA2 R27, R27, R20.H1_H1, -258, -258 ;  /* 0xdc08dc081b1b7431 */ /* 0x000fe20000060014 */
[----:B------:R-:W-:-:S02]  /*17bd0*/  LOP3.LUT R28, R50, 0x300030, RZ, 0xc0, !PT ;  /* 0x00300030321c7812 */ /* 0x000fc400078ec0ff */
[----:B------:R-:W-:Y:S02]  /*17be0*/  LOP3.LUT R17, R17, 0x64006400, RZ, 0xfc, !PT ;  /* 0x6400640011117812 */ /* 0x000fe400078efcff */
[----:B------:R-:W-:Y:S02]  /*17bf0*/  LOP3.LUT R21, R21, 0x64006400, RZ, 0xfc, !PT ;  /* 0x6400640015157812 */ /* 0x000fe400078efcff */
        /* <DEDUP_REMOVED lines=30> */
[----:B------:R-:W-:Y:S02]  /*17de0*/  LOP3.LUT R48, R48, 0x30003, RZ, 0xc0, !PT ;  /* 0x0003000330307812 */ /* 0x000fe400078ec0ff */
[----:B------:R-:W-:Y:S02]  /*17df0*/  LOP3.LUT R18, R50, 0x30003, RZ, 0xc0, !PT ;  /* 0x0003000332127812 */ /* 0x000fe400078ec0ff */
[----:B------:R-:W-:-:S02]  /*17e00*/  LOP3.LUT R39, R38, 0x64006400, RZ, 0xfc, !PT ;  /* 0x6400640026277812 */ /* 0x000fc400078efcff */
[----:B------:R-:W-:Y:S01]  /*17e10*/  LOP3.LUT R41, R40, 0x64006400, RZ, 0xfc, !PT ;  /* 0x6400640028297812 */ /* 0x000fe200078efcff */
[-C--:B------:R-:W-:Y:S01]  /*17e20*/  HFMA2 R40, R19, R20.reuse.H0_H0, -18, -18 ;  /* 0xcc80cc8013287431 */ /* 0x080fe20000040014 */
[----:B------:R-:W-:Y:S01]  /*17e30*/  LOP3.LUT R47, R47, 0x64006400, RZ, 0xfc, !PT ;  /* 0x640064002f2f7812 */ /* 0x000fe200078efcff */
[-C--:B------:R-:W-:Y:S01]  /*17e40*/  HFMA2 R38, R39, R20.reuse.H0_H0, -18, -18 ;  /* 0xcc80cc8027267431 */ /* 0x080fe20000040014 */
[----:B------:R-:W-:Y:S01]  /*17e50*/  LOP3.LUT R17, R49, 0x64006400, RZ, 0xfc, !PT ;  /* 0x6400640031117812 */ /* 0x000fe200078efcff */
[-C--:B------:R-:W-:Y:S01]  /*17e60*/  HFMA2 R39, R41, R20.reuse.H0_H0, -18, -18 ;  /* 0xcc80cc8029277431 */ /* 0x080fe20000040014 */
[----:B------:R-:W-:Y:S02]  /*17e70*/  LOP3.LUT R0, R0, 0x64006400, RZ, 0xfc, !PT ;  /* 0x6400640000007812 */ /* 0x000fe400078efcff */
[----:B------:R-:W-:Y:S02]  /*17e80*/  LOP3.LUT R21, R21, 0x64006400, RZ, 0xfc, !PT ;  /* 0x6400640015157812 */ /* 0x000fe400078efcff */
[----:B------:R-:W-:Y:S01]  /*17e90*/  LOP3.LUT R16, R16, 0x64006400, RZ, 0xfc, !PT ;  /* 0x6400640010107812 */ /* 0x000fe200078efcff */
[-C--:B------:R-:W-:Y:S01]  /*17ea0*/  HFMA2 R0, R0, R20.reuse.H1_H1, -258, -258 ;  /* 0xdc08dc0800007431 */ /* 0x080fe20000060014 */
        /* <DEDUP_REMOVED lines=57> */
.L_x_81:
        /* <DEDUP_REMOVED lines=47> */
.L_x_82:
        /* <DEDUP_REMOVED lines=46> */
.L_x_83:
        /* <DEDUP_REMOVED lines=17> */
[-C--:B-1----:R-:W-:Y:S01]  /*18920*/  HFMA2 R44, R49, R20.reuse, R44 ;  /* 0x00000014312c7231 */ /* 0x082fe2000000002c */
        /* <DEDUP_REMOVED lines=26> */
.L_x_80:
[----:B------:R-:W-:Y:S01]  /*18ad0*/  IADD3 R95, R95, 0x10, RZ ;  /* 0x000000105f5f7810 */ /* 0x000fe20007ffe0ff */
[----:B------:R-:W-:Y:S01]  /*18ae0*/  UIADD3 UR4, UR4, 0x20, URZ ;  /* 0x0000002004047890 */ /* 0x000fe2000fffe03f */
[----:B------:R-:W-:Y:S02]  /*18af0*/  IADD3 R14, P3, R14, R11, RZ ;  /* 0x0000000b0e0e7210 */ /* 0x000fe40007f7e0ff */
[C---:B------:R-:W-:Y:S02]  /*18b00*/  ISETP.GE.AND P2, PT, R95.reuse, UR5, PT ;  /* 0x000000055f007c0c */ /* 0x040fe4000bf46270 */
[----:B------:R-:W-:Y:S02]  /*18b10*/  ISETP.LT.AND P4, PT, R95, R94, PT ;  /* 0x0000005e5f00720c */ /* 0x000fe40003f81270 */
[----:B------:R-:W-:-:S11]  /*18b20*/  IADD3.X R15, R15, R87, RZ, P3, !PT ;  /* 0x000000570f0f7210 */ /* 0x000fd60001ffe4ff */
[----:B------:R-:W-:Y:S05]  /*18b30*/  @!P2 BRA P4, `(.L_x_84) ;  /* 0xffffffec0024a947 */ /* 0x000fea000203ffff */
.L_x_79:
[----:B------:R-:W-:Y:S05]  /*18b40*/  @!P1 EXIT ;  /* 0x000000000000994d */ /* 0x000fea0003800000 */
[----:B0-----:R-:W0:Y:S01]  /*18b50*/  S2R R0, SR_CTAID.X ;  /* 0x0000000000007919 */ /* 0x001e220000002500 */
[----:B------:R-:W1:Y:S01]  /*18b60*/  S2UR UR4, SR_CTAID.Y ;  /* 0x00000000000479c3 */ /* 0x000e620000002600 */
[----:B------:R-:W0:Y:S07]  /*18b70*/  S2R R13, SR_TID.X ;  /* 0x00000000000d7919 */ /* 0x000e2e0000002100 */
[----:B-----5:R-:W2:Y:S08]  /*18b80*/  LDC R17, c[0x0][0x23c] ;  /* 0x00008f00ff117b82 */ /* 0x020eb00000000800 */
[----:B------:R-:W3:Y:S01]  /*18b90*/  LDC.64 R10, c[0x0][0x230] ;  /* 0x00008c00ff0a7b82 */ /* 0x000ee20000000a00 */
[----:B-1----:R-:W-:Y:S01]  /*18ba0*/  USHF.L.U32 UR4, UR4, 0x2, URZ ;  /* 0x0000000204047899 */ /* 0x002fe2000800063f */
[----:B0-----:R-:W-:-:S04]  /*18bb0*/  LEA R0, R0, R13, 0x6 ;  /* 0x0000000d00007211 */ /* 0x001fc800078e30ff */
[----:B------:R-:W-:-:S05]  /*18bc0*/  SHF.L.U32 R0, R0, 0x2, RZ ;  /* 0x0000000200007819 */ /* 0x000fca00000006ff */
[----:B--2---:R-:W-:-:S04]  /*18bd0*/  IMAD R13, R17, UR4, R0 ;  /* 0x00000004110d7c24 */ /* 0x004fc8000f8e0200 */
[----:B---3--:R-:W-:-:S05]  /*18be0*/  IMAD.WIDE R10, R13, 0x2, R10 ;  /* 0x000000020d0a7825 */ /* 0x008fca00078e020a */
[----:B------:R0:W-:Y:S01]  /*18bf0*/  ATOM.E.ADD.F16x2.RN.STRONG.GPU P0, RZ, desc[UR6][R10.64], R9 ;  /* 0x000000090aff79a2 */ /* 0x0001e2000810e1c6 */
[----:B------:R-:W-:Y:S04]  /*18c00*/  BSSY B0, `(.L_x_85) ;  /* 0x000000f000007945 */ /* 0x000fe80003800000 */
[----:B0-----:R-:W-:Y:S05]  /*18c10*/  @P0 BRA `(.L_x_86) ;  /* 0x0000000000340947 */ /* 0x001fea0003800000 */
[----:B------:R-:W0:Y:S02]  /*18c20*/  QSPC.E.S P0, RZ, [R10] ;  /* 0x000000000aff73aa */ /* 0x000e240000000500 */
[----:B0-----:R-:W-:Y:S05]  /*18c30*/  @!P0 BRA `(.L_x_87) ;  /* 0x0000000000208947 */ /* 0x001fea0003800000 */
[----:B------:R-:W-:-:S04]  /*18c40*/  MOV R12, R10 ;  /* 0x0000000a000c7202 */ /* 0x000fc80000000f00 */
[----:B------:R-:W-:-:S07]  /*18c50*/  MOV R12, R12 ;  /* 0x0000000c000c7202 */ /* 0x000fce0000000f00 */
.L_x_88:
[----:B------:R-:W0:Y:S02]  /*18c60*/  LDS R14, [R12] ;  /* 0x000000000c0e7984 */ /* 0x000e240000000800 */
[----:B0-----:R-:W-:-:S06]  /*18c70*/  HADD2 R15, R14, R9 ;  /* 0x000000090e0f7230 */ /* 0x001fcc0000000000 */
[----:B------:R-:W0:Y:S02]  /*18c80*/  ATOMS.CAST.SPIN R15, [R12], R14, R15 ;  /* 0x0000000e0c0f738d */ /* 0x000e24000180000f */
[----:B0-----:R-:W-:-:S13]  /*18c90*/  ISETP.EQ.U32.AND P0, PT, R15, 0x1, PT ;  /* 0x000000010f00780c */ /* 0x001fda0003f02070 */
[----:B------:R-:W-:Y:S05]  /*18ca0*/  @!P0 BRA `(.L_x_88) ;  /* 0xfffffffc00ec8947 */ /* 0x000fea000383ffff */
[----:B------:R-:W-:Y:S05]  /*18cb0*/  BRA `(.L_x_86) ;  /* 0x00000000000c7947 */ /* 0x000fea0003800000 */
.L_x_87:
[----:B------:R-:W2:Y:S02]  /*18cc0*/  LD.E R0, desc[UR6][R10.64] ;  /* 0x000000060a007980 */ /* 0x000ea4000c101900 */
[----:B--2---:R-:W-:-:S05]  /*18cd0*/  IADD3 R9, R9, R0, RZ ;  /* 0x0000000009097210 */ /* 0x004fca0007ffe0ff */
[----:B------:R0:W-:Y:S02]  /*18ce0*/  ST.E desc[UR6][R10.64], R9 ;  /* 0x000000090a007985 */ /* 0x0001e4000c101906 */
.L_x_86:
[----:B------:R-:W-:Y:S05]  /*18cf0*/  BSYNC B0 ;  /* 0x0000000000007941 */ /* 0x000fea0003800000 */
.L_x_85:
[----:B------:R1:W-:Y:S01]  /*18d00*/  ATOM.E.ADD.F16x2.RN.STRONG.GPU P0, RZ, desc[UR6][R10.64+0x4], R8 ;  /* 0x000004080aff79a2 */ /* 0x0003e2000810e1c6 */
[----:B------:R-:W-:Y:S04]  /*18d10*/  BSSY B0, `(.L_x_89) ;  /* 0x0000010000007945 */ /* 0x000fe80003800000 */
[----:B-1----:R-:W-:Y:S05]  /*18d20*/  @P0 BRA `(.L_x_90) ;  /* 0x0000000000380947 */ /* 0x002fea0003800000 */
[----:B------:R-:W1:Y:S02]  /*18d30*/  QSPC.E.S P0, RZ, [R10+0x4] ;  /* 0x000004000aff73aa */ /* 0x000e640000000500 */
[----:B-1----:R-:W-:Y:S05]  /*18d40*/  @!P0 BRA `(.L_x_91) ;  /* 0x0000000000248947 */ /* 0x002fea0003800000 */
[----:B------:R-:W-:-:S04]  /*18d50*/  MOV R12, R10 ;  /* 0x0000000a000c7202 */ /* 0x000fc80000000f00 */
[----:B------:R-:W-:Y:S02]  /*18d60*/  MOV R12, R12 ;  /* 0x0000000c000c7202 */ /* 0x000fe40000000f00 */
[----:B------:R-:W-:-:S07]  /*18d70*/  MOV R13, R8 ;  /* 0x00000008000d7202 */ /* 0x000fce0000000f00 */
.L_x_92:
[----:B------:R-:W0:Y:S02]  /*18d80*/  LDS R8, [R12+0x4] ;  /* 0x000004000c087984 */ /* 0x000e240000000800 */
[----:B0-----:R-:W-:-:S10]  /*18d90*/  HFMA2.MMA R9, R8, 1, 1, R13 ;  /* 0x3c003c0008097835 */ /* 0x001fd4000000000d */
[----:B------:R-:W0:Y:S02]  /*18da0*/  ATOMS.CAST.SPIN R9, [R12+0x4], R8, R9 ;  /* 0x000004080c09738d */ /* 0x000e240001800009 */
[----:B0-----:R-:W-:-:S13]  /*18db0*/  ISETP.EQ.U32.AND P0, PT, R9, 0x1, PT ;  /* 0x000000010900780c */ /* 0x001fda0003f02070 */
[----:B------:R-:W-:Y:S05]  /*18dc0*/  @!P0 BRA `(.L_x_92) ;  /* 0xfffffffc00ec8947 */ /* 0x000fea000383ffff */
[----:B------:R-:W-:Y:S05]  /*18dd0*/  BRA `(.L_x_90) ;  /* 0x00000000000c7947 */ /* 0x000fea0003800000 */
.L_x_91:
[----:B------:R-:W0:Y:S02]  /*18de0*/  LD.E R0, desc[UR6][R10.64+0x4] ;  /* 0x000004060a007980 */ /* 0x000e24000c101900 */
[----:B0-----:R-:W-:-:S05]  /*18df0*/  IADD3 R9, R8, R0, RZ ;  /* 0x0000000008097210 */ /* 0x001fca0007ffe0ff */
[----:B------:R1:W-:Y:S02]  /*18e00*/  ST.E desc[UR6][R10.64+0x4], R9 ;  /* 0x000004090a007985 */ /* 0x0003e4000c101906 */
.L_x_90:
[----:B------:R-:W-:Y:S05]  /*18e10*/  BSYNC B0 ;  /* 0x0000000000007941 */ /* 0x000fea0003800000 */
.L_x_89:
[----:B------:R-:W-:-:S13]  /*18e20*/  ISETP.GE.AND P0, PT, R96, 0x2, PT ;  /* 0x000000026000780c */ /* 0x000fda0003f06270 */
[----:B------:R-:W-:Y:S05]  /*18e30*/  @!P0 EXIT ;  /* 0x000000000000894d */ /* 0x000fea0003800000 */
[----:B01----:R-:W-:-:S05]  /*18e40*/  IMAD.WIDE R10, R17, 0x2, R10 ;  /* 0x00000002110a7825 */ /* 0x003fca00078e020a */
[----:B------:R0:W-:Y:S01]  /*18e50*/  ATOM.E.ADD.F16x2.RN.STRONG.GPU P0, RZ, desc[UR6][R10.64], R7 ;  /* 0x000000070aff79a2 */ /* 0x0001e2000810e1c6 */
[----:B------:R-:W-:Y:S04]  /*18e60*/  BSSY B0, `(.L_x_93) ;  /* 0x000000f000007945 */ /* 0x000fe80003800000 */
[----:B0-----:R-:W-:Y:S05]  /*18e70*/  @P0 BRA `(.L_x_94) ;  /* 0x0000000000340947 */ /* 0x001fea0003800000 */
[----:B------:R-:W0:Y:S02]  /*18e80*/  QSPC.E.S P0, RZ, [R10] ;  /* 0x000000000aff73aa */ /* 0x000e240000000500 */
[----:B0-----:R-:W-:Y:S05]  /*18e90*/  @!P0 BRA `(.L_x_95) ;  /* 0x0000000000208947 */ /* 0x001fea0003800000 */
[----:B------:R-:W-:-:S04]  /*18ea0*/  MOV R8, R10 ;  /* 0x0000000a00087202 */ /* 0x000fc80000000f00 */
[----:B------:R-:W-:-:S07]  /*18eb0*/  MOV R8, R8 ;  /* 0x0000000800087202 */ /* 0x000fce0000000f00 */
.L_x_96:
[----:B------:R-:W0:Y:S02]  /*18ec0*/  LDS R12, [R8] ;  /* 0x00000000080c7984 */ /* 0x000e240000000800 */
[----:B0-----:R-:W-:-:S06]  /*18ed0*/  HADD2 R13, R12, R7 ;  /* 0x000000070c0d7230 */ /* 0x001fcc0000000000 */
[----:B------:R-:W0:Y:S02]  /*18ee0*/  ATOMS.CAST.SPIN R13, [R8], R12, R13 ;  /* 0x0000000c080d738d */ /* 0x000e24000180000d */
[----:B0-----:R-:W-:-:S13]  /*18ef0*/  ISETP.EQ.U32.AND P0, PT, R13, 0x1, PT ;  /* 0x000000010d00780c */ /* 0x001fda0003f02070 */
[----:B------:R-:W-:Y:S05]  /*18f00*/  @!P0 BRA `(.L_x_96) ;  /* 0xfffffffc00ec8947 */ /* 0x000fea000383ffff */
[----:B------:R-:W-:Y:S05]  /*18f10*/  BRA `(.L_x_94) ;  /* 0x00000000000c7947 */ /* 0x000fea0003800000 */
.L_x_95:
[----:B------:R-:W2:Y:S02]  /*18f20*/  LD.E R0, desc[UR6][R10.64] ;  /* 0x000000060a007980 */ /* 0x000ea4000c101900 */
[----:B--2---:R-:W-:-:S05]  /*18f30*/  IADD3 R7, R7, R0, RZ ;  /* 0x0000000007077210 */ /* 0x004fca0007ffe0ff */
[----:B------:R0:W-:Y:S02]  /*18f40*/  ST.E desc[UR6][R10.64], R7 ;  /* 0x000000070a007985 */ /* 0x0001e4000c101906 */
.L_x_94:
[----:B------:R-:W-:Y:S05]  /*18f50*/  BSYNC B0 ;  /* 0x0000000000007941 */ /* 0x000fea0003800000 */
.L_x_93:
        /* <DEDUP_REMOVED lines=8> */
.L_x_100:
[----:B------:R-:W0:Y:S02]  /*18fe0*/  LDS R6, [R8+0x4] ;  /* 0x0000040008067984 */ /* 0x000e240000000800 */
[----:B0-----:R-:W-:-:S10]  /*18ff0*/  HFMA2.MMA R7, R6, 1, 1, R9 ;  /* 0x3c003c0006077835 */ /* 0x001fd40000000009 */
[----:B------:R-:W0:Y:S02]  /*19000*/  ATOMS.CAST.SPIN R7, [R8+0x4], R6, R7 ;  /* 0x000004060807738d */ /* 0x000e240001800007 */
[----:B0-----:R-:W-:-:S13]  /*19010*/  ISETP.EQ.U32.AND P0, PT, R7, 0x1, PT ;  /* 0x000000010700780c */ /* 0x001fda0003f02070 */
[----:B------:R-:W-:Y:S05]  /*19020*/  @!P0 BRA `(.L_x_100) ;  /* 0xfffffffc00ec8947 */ /* 0x000fea000383ffff */
[----:B------:R-:W-:Y:S05]  /*19030*/  BRA `(.L_x_98) ;  /* 0x00000000000c7947 */ /* 0x000fea0003800000 */
.L_x_99:
[----:B------:R-:W0:Y:S02]  /*19040*/  LD.E R0, desc[UR6][R10.64+0x4] ;  /* 0x000004060a007980 */ /* 0x000e24000c101900 */
[----:B0-----:R-:W-:-:S05]  /*19050*/  IADD3 R7, R6, R0, RZ ;  /* 0x0000000006077210 */ /* 0x001fca0007ffe0ff */
[----:B------:R1:W-:Y:S02]  /*19060*/  ST.E desc[UR6][R10.64+0x4], R7 ;  /* 0x000004070a007985 */ /* 0x0003e4000c101906 */
.L_x_98:
[----:B------:R-:W-:Y:S05]  /*19070*/  BSYNC B0 ;  /* 0x0000000000007941 */ /* 0x000fea0003800000 */
.L_x_97:
[----:B------:R-:W-:-:S13]  /*19080*/  ISETP.NE.AND P0, PT, R96, 0x2, PT ;  /* 0x000000026000780c */ /* 0x000fda0003f05270 */
        /* <DEDUP_REMOVED lines=9> */
.L_x_104:
[----:B------:R-:W0:Y:S02]  /*19120*/  LDS R8, [R6] ;  /* 0x0000000006087984 */ /* 0x000e240000000800 */
[----:B0-----:R-:W-:-:S06]  /*19130*/  HADD2 R9, R8, R5 ;  /* 0x0000000508097230 */ /* 0x001fcc0000000000 */
[----:B------:R-:W0:Y:S02]  /*19140*/  ATOMS.CAST.SPIN R9, [R6], R8, R9 ;  /* 0x000000080609738d */ /* 0x000e240001800009 */
[----:B0-----:R-:W-:-:S13]  /*19150*/  ISETP.EQ.U32.AND P0, PT, R9, 0x1, PT ;  /* 0x000000010900780c */ /* 0x001fda0003f02070 */
[----:B------:R-:W-:Y:S05]  /*19160*/  @!P0 BRA `(.L_x_104) ;  /* 0xfffffffc00ec8947 */ /* 0x000fea000383ffff */
[----:B------:R-:W-:Y:S05]  /*19170*/  BRA `(.L_x_102) ;  /* 0x00000000000c7947 */ /* 0x000fea0003800000 */
.L_x_103:
[----:B------:R-:W2:Y:S02]  /*19180*/  LD.E R0, desc[UR6][R10.64] ;  /* 0x000000060a007980 */ /* 0x000ea4000c101900 */
[----:B--2---:R-:W-:-:S05]  /*19190*/  IADD3 R5, R5, R0, RZ ;  /* 0x0000000005057210 */ /* 0x004fca0007ffe0ff */
[----:B------:R0:W-:Y:S02]  /*191a0*/  ST.E desc[UR6][R10.64], R5 ;  /* 0x000000050a007985 */ /* 0x0001e4000c101906 */
.L_x_102:
[----:B------:R-:W-:Y:S05]  /*191b0*/  BSYNC B0 ;  /* 0x0000000000007941 */ /* 0x000fea0003800000 */
.L_x_101:
        /* <DEDUP_REMOVED lines=8> */
.L_x_108:
[----:B------:R-:W0:Y:S02]  /*19240*/  LDS R4, [R6+0x4] ;  /* 0x0000040006047984 */ /* 0x000e240000000800 */
[----:B0-----:R-:W-:-:S10]  /*19250*/  HFMA2.MMA R5, R4, 1, 1, R7 ;  /* 0x3c003c0004057835 */ /* 0x001fd40000000007 */
[----:B------:R-:W0:Y:S02]  /*19260*/  ATOMS.CAST.SPIN R5, [R6+0x4], R4, R5 ;  /* 0x000004040605738d */ /* 0x000e240001800005 */
[----:B0-----:R-:W-:-:S13]  /*19270*/  ISETP.EQ.U32.AND P0, PT, R5, 0x1, PT ;  /* 0x000000010500780c */ /* 0x001fda0003f02070 */
[----:B------:R-:W-:Y:S05]  /*19280*/  @!P0 BRA `(.L_x_108) ;  /* 0xfffffffc00ec8947 */ /* 0x000fea000383ffff */
[----:B------:R-:W-:Y:S05]  /*19290*/  BRA `(.L_x_106) ;  /* 0x00000000000c7947 */ /* 0x000fea0003800000 */
.L_x_107:
[----:B------:R-:W0:Y:S02]  /*192a0*/  LD.E R0, desc[UR6][R10.64+0x4] ;  /* 0x000004060a007980 */ /* 0x000e24000c101900 */
[----:B0-----:R-:W-:-:S05]  /*192b0*/  IADD3 R5, R4, R0, RZ ;  /* 0x0000000004057210 */ /* 0x001fca0007ffe0ff */
[----:B------:R1:W-:Y:S02]  /*192c0*/  ST.E desc[UR6][R10.64+0x4], R5 ;  /* 0x000004050a007985 */ /* 0x0003e4000c101906 */
.L_x_106:
[----:B------:R-:W-:Y:S05]  /*192d0*/  BSYNC B0 ;  /* 0x0000000000007941 */ /* 0x000fea0003800000 */
.L_x_105:
        /* <DEDUP_REMOVED lines=10> */
.L_x_112:
[----:B------:R-:W0:Y:S02]  /*19380*/  LDS R6, [R4] ;  /* 0x0000000004067984 */ /* 0x000e240000000800 */
[----:B0-----:R-:W-:-:S06]  /*19390*/  HADD2 R7, R6, R3 ;  /* 0x0000000306077230 */ /* 0x001fcc0000000000 */
[----:B------:R-:W0:Y:S02]  /*193a0*/  ATOMS.CAST.SPIN R7, [R4], R6, R7 ;  /* 0x000000060407738d */ /* 0x000e240001800007 */
[----:B0-----:R-:W-:-:S13]  /*193b0*/  ISETP.EQ.U32.AND P0, PT, R7, 0x1, PT ;  /* 0x000000010700780c */ /* 0x001fda0003f02070 */
[----:B------:R-:W-:Y:S05]  /*193c0*/  @!P0 BRA `(.L_x_112) ;  /* 0xfffffffc00ec8947 */ /* 0x000fea000383ffff */
[----:B------:R-:W-:Y:S05]  /*193d0*/  BRA `(.L_x_110) ;  /* 0x00000000000c7947 */ /* 0x000fea0003800000 */
.L_x_111:
[----:B------:R-:W2:Y:S02]  /*193e0*/  LD.E R0, desc[UR6][R10.64] ;  /* 0x000000060a007980 */ /* 0x000ea4000c101900 */
[----:B--2---:R-:W-:-:S05]  /*193f0*/  IADD3 R3, R3, R0, RZ ;  /* 0x0000000003037210 */ /* 0x004fca0007ffe0ff */
[----:B------:R0:W-:Y:S02]  /*19400*/  ST.E desc[UR6][R10.64], R3 ;  /* 0x000000030a007985 */ /* 0x0001e4000c101906 */
.L_x_110:
[----:B------:R-:W-:Y:S05]  /*19410*/  BSYNC B0 ;  /* 0x0000000000007941 */ /* 0x000fea0003800000 */
.L_x_109:
[----:B------:R1:W-:Y:S02]  /*19420*/  ATOM.E.ADD.F16x2.RN.STRONG.GPU P0, RZ, desc[UR6][R10.64+0x4], R2 ;  /* 0x000004020aff79a2 */ /* 0x0003e4000810e1c6 */
[----:B-1----:R-:W-:Y:S05]  /*19430*/  @P0 EXIT ;  /* 0x000000000000094d */ /* 0x002fea0003800000 */
[----:B------:R-:W1:Y:S02]  /*19440*/  QSPC.E.S P0, RZ, [R10+0x4] ;  /* 0x000004000aff73aa */ /* 0x000e640000000500 */
[----:B-1----:R-:W-:Y:S05]  /*19450*/  @!P0 BRA `(.L_x_113) ;  /* 0x0000000000208947 */ /* 0x002fea0003800000 */
[----:B0-----:R-:W-:Y:S02]  /*19460*/  MOV R10, R10 ;  /* 0x0000000a000a7202 */ /* 0x001fe40000000f00 */
[----:B------:R-:W-:-:S07]  /*19470*/  MOV R5, R2 ;  /* 0x0000000200057202 */ /* 0x000fce0000000f00 */
.L_x_114:
[----:B------:R-:W0:Y:S02]  /*19480*/  LDS R2, [R10+0x4] ;  /* 0x000004000a027984 */ /* 0x000e240000000800 */
[----:B0-----:R-:W-:-:S10]  /*19490*/  HFMA2.MMA R3, R2, 1, 1, R5 ;  /* 0x3c003c0002037835 */ /* 0x001fd40000000005 */
[----:B------:R-:W0:Y:S02]  /*194a0*/  ATOMS.CAST.SPIN R3, [R10+0x4], R2, R3 ;  /* 0x000004020a03738d */ /* 0x000e240001800003 */
[----:B0-----:R-:W-:-:S13]  /*194b0*/  ISETP.EQ.U32.AND P0, PT, R3, 0x1, PT ;  /* 0x000000010300780c */ /* 0x001fda0003f02070 */
[----:B------:R-:W-:Y:S05]  /*194c0*/  @!P0 BRA `(.L_x_114) ;  /* 0xfffffffc00ec8947 */ /* 0x000fea000383ffff */
[----:B------:R-:W-:Y:S05]  /*194d0*/  EXIT ;  /* 0x000000000000794d */ /* 0x000fea0003800000 */
.L_x_113:
[----:B------:R-:W0:Y:S02]  /*194e0*/  LD.E R0, desc[UR6][R10.64+0x4] ;  /* 0x000004060a007980 */ /* 0x000e24000c101900 */
[----:B0-----:R-:W-:-:S05]  /*194f0*/  IADD3 R3, R2, R0, RZ ;  /* 0x0000000002037210 */ /* 0x001fca0007ffe0ff */
[----:B------:R-:W-:Y:S01]  /*19500*/  ST.E desc[UR6][R10.64+0x4], R3 ;  /* 0x000004030a007985 */ /* 0x000fe2000c101906 */
[----:B------:R-:W-:Y:S05]  /*19510*/  EXIT ;  /* 0x000000000000794d */ /* 0x000fea0003800000 */
.L_x_115:
[----:B------:R-:W-:-:S00]  /*19520*/  BRA `(.L_x_115) ;  /* 0xfffffffc00fc7947 */ /* 0x000fc0000383ffff */
[----:B------:R-:W-:-:S00]  /*19530*/  NOP ;  /* 0x0000000000007918 */ /* 0x000fc00000000000 */
        /* <DEDUP_REMOVED lines=12> */
.L_x_5184:


//--------------------- .text._Z23gemm_half_q_half_kernelILi4ELi160ELb1ELb0ELi64EEvPK6__halfPKjS4_S2_PS0_iiiiPKtS7_iiiiiibS2_i --------------------------
	.section	.text._Z23gemm_half_q_half_kernelILi4ELi160ELb1ELb0ELi64EEvPK6__halfPKjS4_S2_PS0_iiiiPKtS7_iiiiiibS2_i,"ax",@progbits
	.align	128
        .global         _Z23gemm_half_q_half_kernelILi4ELi160ELb1ELb0ELi64EEvPK6__halfPKjS4_S2_PS0_iiiiPKtS7_iiiiiibS2_i
        .type           _Z23gemm_half_q_half_kernelILi4ELi160ELb1ELb0ELi64EEvPK6__halfPKjS4_S2_PS0_iiiiPKtS7_iiiiiibS2_i,@function
        .size           _Z23gemm_half_q_half_kernelILi4ELi160ELb1ELb0ELi64EEvPK6__halfPKjS4_S2_PS0_iiiiPKtS7_iiiiiibS2_i,(.L_x_5185 - _Z23gemm_half_q_half_kernelILi4ELi160ELb1ELb0ELi64EEvPK6__halfPKjS4_S2_PS0_iiiiPKtS7_iiiiiibS2_i)
        .other          _Z23gemm_half_q_half_kernelILi4ELi160ELb1ELb0ELi64EEvPK6__halfPKjS4_S2_PS0_iiiiPKtS7_iiiiiibS2_i,@"STO_CUDA_ENTRY STV_DEFAULT"
_Z23gemm_half_q_half_kernelILi4ELi160ELb1ELb0ELi64EEvPK6__halfPKjS4_S2_PS0_iiiiPKtS7_iiiiiibS2_i:
.text._Z23gemm_half_q_half_kernelILi4ELi160ELb1ELb0ELi64EEvPK6__halfPKjS4_S2_PS0_iiiiPKtS7_iiiiiibS2_i:
        /* <DEDUP_REMOVED lines=12> */
[--C-:B-1----:R-:W-:Y:S01]  /*00c0*/  IMAD R6, R2, -0x4, R7.reuse ;  /* 0xfffffffc02067824 */ /* 0x102fe200078e0207 */
[----:B------:R-:W-:-:S04]  /*00d0*/  PRMT R7, RZ, 0x7610, R7 ;  /* 0x00007610ff077816 */ /* 0x000fc80000000007 */
        /* <DEDUP_REMOVED lines=36> */
.L_x_116:
        /* <DEDUP_REMOVED lines=15> */
[----:B------:R-:W-:Y:S02]  /*0410*/  ISETP.GT.AND P2, PT, R58, 0x3, PT ;  /* 0x000000033a00780c */ /* 0x000fe40003f44270 */
[----:B------:R-:W-:Y:S01]  /*0420*/  MOV R4, 0x400 ;  /* 0x0000040000047802 */ /* 0x000fe20000000f00 */
[----:B------:R-:W1:Y:S01]  /*0430*/  S2R R9, SR_CgaCtaId ;  /* 0x0000000000097919 */ /* 0x000e620000008800 */
[----:B------:R-:W-:Y:S02]  /*0440*/  PLOP3.LUT P0, PT, PT, PT, PT, 0x80, 0x0 ;  /* 0x000000000000781c */ /* 0x000fe40003f0f070 */
[----:B-1----:R-:W-:Y:S01]  /*0450*/  LEA R4, R9, R4, 0x18 ;  /* 0x0000000409047211 */ /* 0x002fe200078ec0ff */
[----:B------:R-:W-:-:S06]  /*0460*/  HFMA2.MMA R9, -RZ, RZ, 0, 0 ;  /* 0x00000000ff097435 */ /* 0x000fcc00000001ff */
[----:B0-----:R-:W-:Y:S05]  /*0470*/  @!P2 BRA `(.L_x_120) ;  /* 0x0000000000a0a947 */ /* 0x001fea0003800000 */
[----:B------:R-:W-:Y:S01]  /*0480*/  PLOP3.LUT P0, PT, PT, PT, PT, 0x8, 0x0 ;  /* 0x000000000000781c */ /* 0x000fe20003f0e170 */
[----:B------:R-:W-:Y:S01]  /*0490*/  ULDC.64 UR4, c[0x0][0x210] ;  /* 0x0000840000047ab9 */ /* 0x000fe20000000a00 */
[----:B------:R-:W-:-:S11]  /*04a0*/  IADD3 R20, R58, -0x3, RZ ;  /* 0xfffffffd3a147810 */ /* 0x000fd60007ffe0ff */
.L_x_121:
        /* <DEDUP_REMOVED lines=10> */
[C---:B------:R-:W-:Y:S02]  /*0550*/  LEA R10, P2, R16.reuse, UR4, 0x1 ;  /* 0x00000004100a7c11 */ /* 0x040fe4000f8408ff */
        /* <DEDUP_REMOVED lines=26> */
.L_x_120:
        /* <DEDUP_REMOVED lines=11> */
[----:B------:R-:W-:Y:S02]  /*07b0*/  LEA.HI.X.SX32 R14, R12, RZ, 0x1, P2 ;  /* 0x000000ff0c0e7211 */ /* 0x000fe400010f0eff */
[----:B------:R-:W-:Y:S02]  /*07c0*/  LEA R10, P0, R11, UR4, 0x1 ;  /* 0x000000040b0a7c11 */ /* 0x000fe4000f8008ff */
[----:B------:R-:W-:Y:S02]  /*07d0*/  LEA R12, P2, R13, UR4, 0x1 ;  /* 0x000000040d0c7c11 */ /* 0x000fe4000f8408ff */
[----:B------:R-:W-:-:S02]  /*07e0*/  LEA.HI.X R11, R11, UR5, R16, 0x1, P0 ;  /* 0x000000050b0b7c11 */ /* 0x000fc400080f0c10 */
[----:B------:R-:W-:-:S03]  /*07f0*/  LEA.HI.X R13, R13, UR5, R14, 0x1, P2 ;  /* 0x000000050d0d7c11 */ /* 0x000fc600090f0c0e */
[----:B------:R-:W2:Y:S04]  /*0800*/  LDG.E.U16.CONSTANT R10, desc[UR6][R10.64] ;  /* 0x000000060a0a7981 */ /* 0x000ea8000c1e9500 */
[----:B------:R-:W3:Y:S01]  /*0810*/  LDG.E.U16.CONSTANT R12, desc[UR6][R12.64] ;  /* 0x000000060c0c7981 */ /* 0x000ee2000c1e9500 */
[----:B------:R-:W-:Y:S02]  /*0820*/  LEA R14, R9, R4, 0x7 ;  /* 0x00000004090e7211 */ /* 0x000fe400078e38ff */
[----:B------:R-:W-:Y:S02]  /*0830*/  PLOP3.LUT P0, PT, PT, PT, PT, 0x8, 0x0 ;  /* 0x000000000000781c */ /* 0x000fe40003f0e170 */
[----:B------:R-:W-:Y:S02]  /*0840*/  LEA R15, R3, R14, 0x1 ;  /* 0x0000000e030f7211 */ /* 0x000fe400078e08ff */
[----:B------:R-:W-:-:S03]  /*0850*/  IADD3 R9, R9, 0x2, RZ ;  /* 0x0000000209097810 */ /* 0x000fc60007ffe0ff */
[----:B--2---:R0:W-:Y:S04]  /*0860*/  STS.U16 [R15], R10 ;  /* 0x0000000a0f007388 */ /* 0x0041e80000000400 */
[----:B---3--:R0:W-:Y:S02]  /*0870*/  STS.U16 [R15+0x80], R12 ;  /* 0x0000800c0f007388 */ /* 0x0081e40000000400 */
.L_x_122:
        /* <DEDUP_REMOVED lines=14> */
.L_x_119:
        /* <DEDUP_REMOVED lines=10> */
.L_x_124:
[----:B0-----:R-:W-:-:S04]  /*0a00*/  LEA R12, R2, R9, 0x2 ;  /* 0x00000009020c7211 */ /* 0x001fc800078e10ff */
[C---:B------:R-:W-:Y:S01]  /*0a10*/  IADD3 R14, R12.reuse, 0x1, RZ ;  /* 0x000000010c0e7810 */ /* 0x040fe20007ffe0ff */
[CC--:B------:R-:W-:Y:S01]  /*0a20*/  IMAD R13, R12.reuse, R5.reuse, RZ ;  /* 0x000000050c0d7224 */ /* 0x0c0fe200078e02ff */
[C---:B------:R-:W-:Y:S02]  /*0a30*/  IADD3 R16, R12.reuse, 0x2, RZ ;  /* 0x000000020c107810 */ /* 0x040fe40007ffe0ff */
[----:B------:R-:W-:Y:S01]  /*0a40*/  IADD3 R12, R12, 0x3, RZ ;  /* 0x000000030c0c7810 */ /* 0x000fe20007ffe0ff */
[----:B------:R-:W-:Y:S01]  /*0a50*/  IMAD R14, R14, R5, RZ ;  /* 0x000000050e0e7224 */ /* 0x000fe200078e02ff */
[----:B------:R-:W-:Y:S01]  /*0a60*/  IADD3 R18, P2, R11, R13, RZ ;  /* 0x0000000d0b127210 */ /* 0x000fe20007f5e0ff */
[-C--:B------:R-:W-:Y:S02]  /*0a70*/  IMAD R16, R16, R5.reuse, RZ ;  /* 0x0000000510107224 */ /* 0x080fe400078e02ff */
[----:B------:R-:W-:Y:S01]  /*0a80*/  IMAD R15, R12, R5, RZ ;  /* 0x000000050c0f7224 */ /* 0x000fe200078e02ff */
[----:B------:R-:W-:-:S02]  /*0a90*/  LEA.HI.X.SX32 R13, R13, R10, 0x1, P2 ;  /* 0x0000000a0d0d7211 */ /* 0x000fc400010f0eff */
[C---:B------:R-:W-:Y:S02]  /*0aa0*/  LEA R12, P2, R18.reuse, UR4, 0x1 ;  /* 0x00000004120c7c11 */ /* 0x040fe4000f8408ff */
[C---:B------:R-:W-:Y:S02]  /*0ab0*/  IADD3 R21, P3, R11.reuse, R14, RZ ;  /* 0x0000000e0b157210 */ /* 0x040fe40007f7e0ff */
[C---:B------:R-:W-:Y:S02]  /*0ac0*/  IADD3 R17, P4, R11.reuse, R16, RZ ;  /* 0x000000100b117210 */ /* 0x040fe40007f9e0ff */
[----:B------:R-:W-:Y:S02]  /*0ad0*/  IADD3 R19, P5, R11, R15, RZ ;  /* 0x0000000f0b137210 */ /* 0x000fe40007fbe0ff */
[----:B------:R-:W-:Y:S02]  /*0ae0*/  LEA.HI.X R13, R18, UR5, R13, 0x1, P2 ;  /* 0x00000005120d7c11 */ /* 0x000fe400090f0c0d */
[----:B------:R-:W-:-:S02]  /*0af0*/  LEA.HI.X.SX32 R24, R14, R10, 0x1, P3 ;  /* 0x0000000a0e187211 */ /* 0x000fc400018f0eff */
[-C--:B------:R-:W-:Y:S01]  /*0b00*/  LEA.HI.X.SX32 R22, R16, R10.reuse, 0x1, P4 ;  /* 0x0000000a10167211 */ /* 0x080fe200020f0eff */
[----:B------:R-:W2:Y:S01]  /*0b10*/  LDG.E.U16.CONSTANT R12, desc[UR6][R12.64] ;  /* 0x000000060c0c7981 */ /* 0x000ea2000c1e9500 */
[----:B------:R-:W-:Y:S02]  /*0b20*/  LEA.HI.X.SX32 R20, R15, R10, 0x1, P5 ;  /* 0x0000000a0f147211 */ /* 0x000fe400028f0eff */
        /* <DEDUP_REMOVED lines=18> */
.L_x_123:
        /* <DEDUP_REMOVED lines=24> */
.L_x_125:
        /* <DEDUP_REMOVED lines=13> */
.L_x_118:
[----:B------:R-:W-:Y:S05]  /*0ea0*/  BSYNC B0 ;  /* 0x0000000000007941 */ /* 0x000fea0003800000 */
.L_x_117:
        /* <DEDUP_REMOVED lines=14> */
[----:B0-----:R-:W0:Y:S01]  /*0f90*/  LDC.64 R16, c[0x0][0x230] ;  /* 0x00008c00ff107b82 */ /* 0x001e220000000a00 */
[----:B------:R-:W-:Y:S02]  /*0fa0*/  PLOP3.LUT P0, PT, PT, PT, PT, 0x8, 0x0 ;  /* 0x000000000000781c */ /* 0x000fe40003f0e170 */
[----:B------:R-:W-:-:S11]  /*0fb0*/  IADD3 R18, R58, -0x3, RZ ;  /* 0xfffffffd3a127810 */ /* 0x000fd60007ffe0ff */
.L_x_128:
[----:B-1----:R-:W-:Y:S02]  /*0fc0*/  LEA R4, R2, R3, 0x2 ;  /* 0x0000000302047211 */ /* 0x002fe400078e10ff */
[----:B------:R-:W-:Y:S02]  /*0fd0*/  IADD3 R3, R3, 0x4, RZ ;  /* 0x0000000403037810 */ /* 0x000fe40007ffe0ff */
[C---:B------:R-:W-:Y:S01]  /*0fe0*/  IADD3 R9, R4.reuse, 0x1, RZ ;  /* 0x0000000104097810 */ /* 0x040fe20007ffe0ff */
[CCC-:B------:R-:W-:Y:S01]  /*0ff0*/  IMAD R5, R4.reuse, R59.reuse, R8.reuse ;  /* 0x0000003b04057224 */ /* 0x1c0fe200078e0208 */
[C---:B------:R-:W-:Y:S02]  /*1000*/  IADD3 R10, R4.reuse, 0x2, RZ ;  /* 0x00000002040a7810 */ /* 0x040fe40007ffe0ff */
[----:B------:R-:W-:Y:S01]  /*1010*/  IADD3 R11, R4, 0x3, RZ ;  /* 0x00000003040b7810 */ /* 0x000fe20007ffe0ff */
[-CC-:B------:R-:W-:Y:S01]  /*1020*/  IMAD R9, R9, R59.reuse, R8.reuse ;  /* 0x0000003b09097224 */ /* 0x180fe200078e0208 */
[----:B------:R-:W-:Y:S01]  /*1030*/  ISETP.GE.AND P2, PT, R3, R18, PT ;  /* 0x000000120300720c */ /* 0x000fe20003f46270 */
[----:B------:R-:W-:-:S02]  /*1040*/  IMAD R13, R10, R59, R8 ;  /* 0x0000003b0a0d7224 */ /* 0x000fc400078e0208 */
[----:B------:R-:W-:Y:S02]  /*1050*/  IMAD R15, R11, R59, R8 ;  /* 0x0000003b0b0f7224 */ /* 0x000fe400078e0208 */
[----:B0-----:R-:W-:-:S04]  /*1060*/  IMAD.WIDE R4, R5, 0x2, R16 ;  /* 0x0000000205047825 */ /* 0x001fc800078e0210 */
        /* <DEDUP_REMOVED lines=8> */
.L_x_127:
[----:B-1----:R-:W-:-:S04]  /*10f0*/  IADD3 R4, R58, -R3, RZ ;  /* 0x800000033a047210 */ /* 0x002fc80007ffe0ff */
        /* <DEDUP_REMOVED lines=13> */
.L_x_129:
[----:B------:R-:W-:-:S13]  /*11d0*/  ISETP.LT.OR P0, PT, R3, R58, P0 ;  /* 0x0000003a0300720c */ /* 0x000fda0000701670 */
[----:B-1----:R-:W1:Y:S01]  /*11e0*/  @P0 LDC.64 R4, c[0x0][0x230] ;  /* 0x00008c00ff040b82 */ /* 0x002e620000000a00 */
[----:B------:R-:W-:-:S05]  /*11f0*/  @P0 LEA R2, R2, R3, 0x2 ;  /* 0x0000000302020211 */ /* 0x000fca00078e10ff */
[----:B------:R-:W-:-:S04]  /*1200*/  @P0 IMAD R3, R2, R59, R8 ;  /* 0x0000003b02030224 */ /* 0x000fc800078e0208 */
[----:B-1----:R-:W-:-:S05]  /*1210*/  @P0 IMAD.WIDE R2, R3, 0x2, R4 ;  /* 0x0000000203020825 */ /* 0x002fca00078e0204 */
[----:B------:R1:W-:Y:S02]  /*1220*/  @P0 STG.E.64 desc[UR6][R2.64], RZ ;  /* 0x000000ff02000986 */ /* 0x0003e4000c101b06 */
.L_x_126:
[----:B-1----:R-:W1:Y:S01]  /*1230*/  LDC.64 R2, c[0x0][0x248] ;  /* 0x00009200ff027b82 */ /* 0x002e620000000a00 */
[----:B------:R-:W-:-:S05]  /*1240*/  SHF.L.U32 R5, R0, 0x7, RZ ;  /* 0x0000000700057819 */ /* 0x000fca00000006ff */
[----:B-1----:R-:W-:-:S05]  /*1250*/  IMAD.WIDE R4, R5, 0x2, R2 ;  /* 0x0000000205047825 */ /* 0x002fca00078e0202 */
[----:B------:R1:W5:Y:S01]  /*1260*/  LDG.E.U16.CONSTANT R51, desc[UR6][R4.64+0x2] ;  /* 0x0000020604337981 */ /* 0x000362000c1e9500 */
[----:B------:R-:W-:Y:S01]  /*1270*/  BAR.SYNC.DEFER_BLOCKING 0x0 ;  /* 0x0000000000007b1d */ /* 0x000fe20000010000 */
[----:B------:R-:W-:-:S13]  /*1280*/  ISETP.GE.AND P0, PT, R56, R57, PT ;  /* 0x000000393800720c */ /* 0x000fda0003f06270 */
[----:B-1----:R-:W-:Y:S05]  /*1290*/  @P0 BRA `(.L_x_130) ;  /* 0x0000000000d00947 */ /* 0x002fea0003800000 */
[----:B------:R1:W5:Y:S01]  /*12a0*/  LDG.E.U16.CONSTANT R0, desc[UR6][R4.64] ;  /* 0x0000000604007981 */ /* 0x000362000c1e9500 */
[----:B------:R-:W-:Y:S01]  /*12b0*/  SHF.R.S32.HI R11, RZ, 0x1f, R8 ;  /* 0x0000001fff0b7819 */ /* 0x000fe20000011408 */
[----:B0-----:R-:W-:Y:S01]  /*12c0*/  HFMA2.MMA R15, -RZ, RZ, 0, 0 ;  /* 0x00000000ff0f7435 */ /* 0x001fe200000001ff */
[----:B------:R-:W-:Y:S02]  /*12d0*/  SHF.L.U32 R9, R8, 0x2, RZ ;  /* 0x0000000208097819 */ /* 0x000fe400000006ff */
[----:B------:R-:W-:Y:S02]  /*12e0*/  LEA.HI R11, R11, R8, RZ, 0x3 ;  /* 0x000000080b0b7211 */ /* 0x000fe400078f18ff */
[----:B------:R-:W-:Y:S02]  /*12f0*/  MOV R16, R56 ;  /* 0x0000003800107202 */ /* 0x000fe40000000f00 */
[----:B------:R-:W-:Y:S02]  /*1300*/  LOP3.LUT R9, R9, 0x10, RZ, 0xc0, !PT ;  /* 0x0000001009097812 */ /* 0x000fe400078ec0ff */
[----:B-1----:R-:W-:-:S07]  /*1310*/  SHF.R.S32.HI R14, RZ, 0x3, R11 ;  /* 0x00000003ff0e7819 */ /* 0x002fce000001140b */
.L_x_131:
[----:B-1----:R-:W0:Y:S01]  /*1320*/  LDC.64 R4, c[0x0][0x220] ;  /* 0x00008800ff047b82 */ /* 0x002e220000000a00 */
        /* <DEDUP_REMOVED lines=27> */
[----:B------:R-:W-:-:S02]  /*14e0*/  IMAD R17, R17, R17, RZ ;  /* 0x0000001111117224 */ /* 0x000fc400078e02ff */
[----:B0-----:R-:W-:Y:S01]  /*14f0*/  IMAD R11, R4, R4, RZ ;  /* 0x00000004040b7224 */ /* 0x001fe200078e02ff */
[----:B------:R-:W-:Y:S01]  /*1500*/  I2F.F16 R18, R18 ;  /* 0x0000001200127306 */ /* 0x000fe20000200c00 */
[----:B----4-:R-:W-:-:S04]  /*1510*/  IADD3 R16, R13, R16, RZ ;  /* 0x000000100d107210 */ /* 0x010fc80007ffe0ff */
[----:B------:R-:W-:-:S03]  /*1520*/  ISETP.GE.AND P0, PT, R16, R57, PT ;  /* 0x000000391000720c */ /* 0x000fc60003f06270 */
[----:B------:R-:W0:Y:S08]  /*1530*/  I2F.F16 R19, R19 ;  /* 0x0000001300137306 */ /* 0x000e300000200c00 */
[----:B------:R-:W-:Y:S01]  /*1540*/  I2F.F16 R4, R11 ;  /* 0x0000000b00047306 */ /* 0x000fe20000200c00 */
[----:B0-----:R-:W-:-:S07]  /*1550*/  PRMT R19, R18, 0x5410, R19 ;  /* 0x0000541012137816 */ /* 0x001fce0000000013 */
[----:B------:R-:W0:Y:S02]  /*1560*/  I2F.F16 R17, R17 ;  /* 0x0000001100117306 */ /* 0x000e240000200c00 */
[----:B0-----:R-:W-:Y:S01]  /*1570*/  PRMT R5, R17, 0x5410, R4 ;  /* 0x0000541011057816 */ /* 0x001fe20000000004 */
[----:B---3--:R-:W-:-:S04]  /*1580*/  HMUL2 R4, R19, R10.H0_H0 ;  /* 0x2000000a13047232 */ /* 0x008fc80000000000 */
[----:B------:R-:W-:Y:S01]  /*1590*/  HMUL2 R5, R5, R10.H0_H0 ;  /* 0x2000000a05057232 */ /* 0x000fe20000000000 */
[C---:B------:R-:W-:Y:S02]  /*15a0*/  LEA R10, R15.reuse, R1, 0x3 ;  /* 0x000000010f0a7211 */ /* 0x040fe400078e18ff */
[----:B------:R-:W-:-:S03]  /*15b0*/  IADD3 R15, R15, 0x1, RZ ;  /* 0x000000010f0f7810 */ /* 0x000fc60007ffe0ff */
[----:B------:R1:W-:Y:S01]  /*15c0*/  STL.64 [R10], R4 ;  /* 0x000000040a007387 */ /* 0x0003e20000100a00 */
[----:B------:R-:W-:Y:S05]  /*15d0*/  @!P0 BRA `(.L_x_131) ;  /* 0xfffffffc00508947 */ /* 0x000fea000383ffff */
.L_x_130:
[----:B------:R2:W5:Y:S01]  /*15e0*/  LDL.64 R48, [R1] ;  /* 0x0000000001307983 */ /* 0x0005620000100a00 */
[----:B------:R-:W3:Y:S01]  /*15f0*/  LDC R3, c[0x0][0x25c] ;  /* 0x00009700ff037b82 */ /* 0x000ee20000000800 */
[----:B------:R-:W-:Y:S01]  /*1600*/  ULDC UR8, c[0x0][0x258] ;  /* 0x0000960000087ab9 */ /* 0x000fe20000000800 */
[----:B------:R-:W-:Y:S01]  /*1610*/  ULDC UR4, c[0x0][0x260] ;  /* 0x0000980000047ab9 */ /* 0x000fe20000000800 */
[C---:B------:R-:W-:Y:S01]  /*1620*/  ISETP.GT.AND P0, PT, R56.reuse, UR8, PT ;  /* 0x0000000838007c0c */ /* 0x040fe2000bf04270 */
[----:B------:R-:W-:Y:S01]  /*1630*/  ULDC UR5, c[0x0][0x268] ;  /* 0x00009a0000057ab9 */ /* 0x000fe20000000800 */
[C---:B------:R-:W-:Y:S02]  /*1640*/  VIMNMX R0, R56.reuse, UR8, PT ;  /* 0x0000000838007c48 */ /* 0x040fe4000bfe0100 */
[----:B------:R-:W-:Y:S01]  /*1650*/  ISETP.GT.AND P3, PT, R56, UR4, PT ;  /* 0x0000000438007c0c */ /* 0x000fe2000bf64270 */
[----:B-1----:R-:W1:Y:S01]  /*1660*/  LDC R5, c[0x0][0x264] ;  /* 0x00009900ff057b82 */ /* 0x002e620000000800 */
[----:B------:R-:W-:-:S02]  /*1670*/  SHF.R.S32.HI R9, RZ, 0x1f, R0 ;  /* 0x0000001fff097819 */ /* 0x000fc40000011400 */
[C---:B------:R-:W-:Y:S02]  /*1680*/  ISETP.GT.AND P5, PT, R56.reuse, UR5, PT ;  /* 0x0000000538007c0c */ /* 0x040fe4000bfa4270 */
[----:B0-----:R-:W-:Y:S01]  /*1690*/  LEA.HI R10, R9, R0, RZ, 0x5 ;  /* 0x00000000090a7211 */ /* 0x001fe200078f28ff */
[----:B------:R-:W-:Y:S01]  /*16a0*/  HFMA2.MMA R0, -RZ, RZ, 0, 0 ;  /* 0x00000000ff007435 */ /* 0x000fe200000001ff */
[----:B------:R-:W-:Y:S02]  /*16b0*/  MOV R2, RZ ;  /* 0x000000ff00027202 */ /* 0x000fe40000000f00 */
[C---:B---3--:R-:W-:Y:S02]  /*16c0*/  ISETP.GT.AND P2, PT, R56.reuse, R3, PT ;  /* 0x000000033800720c */ /* 0x048fe40003f44270 */
[----:B-1----:R-:W-:Y:S01]  /*16d0*/  ISETP.GT.AND P4, PT, R56, R5, PT ;  /* 0x000000053800720c */ /* 0x002fe20003f84270 */
[----:B--2---:R-:W-:-:S12]  /*16e0*/  @!P0 BRA `(.L_x_132) ;  /* 0x00000000001c8947 */ /* 0x004fd80003800000 */
[----:B------:R-:W0:Y:S02]  /*16f0*/  LDC R9, c[0x0][0x25c] ;  /* 0x00009700ff097b82 */ /* 0x000e240000000800 */
[----:B0-----:R-:W-:-:S04]  /*1700*/  VIMNMX R2, R56, R9, PT ;  /* 0x0000000938027248 */ /* 0x001fc80003fe0100 */
[----:B------:R-:W-:-:S04]  /*1710*/  IADD3 R2, R2, -UR8, RZ ;  /* 0x8000000802027c10 */ /* 0x000fc8000fffe0ff */
[----:B------:R-:W-:-:S04]  /*1720*/  SHF.R.S32.HI R9, RZ, 0x1f, R2 ;  /* 0x0000001fff097819 */ /* 0x000fc80000011402 */
[----:B------:R-:W-:-:S04]  /*1730*/  LEA.HI R9, R9, R2, RZ, 0x5 ;  /* 0x0000000209097211 */ /* 0x000fc800078f28ff */
[----:B------:R-:W-:-:S05]  /*1740*/  SHF.R.S32.HI R9, RZ, 0x5, R9 ;  /* 0x00000005ff097819 */ /* 0x000fca0000011409 */
[----:B------:R-:W-:-:S07]  /*1750*/  IMAD R2, R9, 0x6, RZ ;  /* 0x0000000609027824 */ /* 0x000fce00078e02ff */
.L_x_132:
        /* <DEDUP_REMOVED lines=8> */
.L_x_133:
        /* <DEDUP_REMOVED lines=10> */
.L_x_134:
        /* <DEDUP_REMOVED lines=8> */
.L_x_135:
        /* <DEDUP_REMOVED lines=10> */
.L_x_136:
[----:B------:R-:W-:Y:S01]  /*19a0*/  LEA R2, R11, R2, 0x3 ;  /* 0x000000020b027211 */ /* 0x000fe200078e18ff */
[----:B------:R-:W0:Y:S01]  /*19b0*/  S2UR UR5, SR_CgaCtaId ;  /* 0x00000000000579c3 */ /* 0x000e220000008800 */
[----:B------:R-:W-:Y:S01]  /*19c0*/  ULDC.64 UR10, c[0x0][0x218] ;  /* 0x00008600000a7ab9 */ /* 0x000fe20000000a00 */
[----:B------:R-:W-:Y:S01]  /*19d0*/  UMOV UR4, 0x400 ;  /* 0x0000040000047882 */ /* 0x000fe20000000000 */
[----:B------:R-:W-:Y:S02]  /*19e0*/  IADD3 R0, R9, R2, R0 ;  /* 0x0000000209007210 */ /* 0x000fe40007ffe000 */
[----:B------:R-:W-:Y:S02]  /*19f0*/  SHF.R.S32.HI R9, RZ, 0x1f, R8 ;  /* 0x0000001fff097819 */ /* 0x000fe40000011408 */
[----:B------:R-:W-:Y:S02]  /*1a00*/  IADD3 R0, R4, R0, R3 ;  /* 0x0000000004007210 */ /* 0x000fe40007ffe003 */
[----:B-----5:R-:W-:-:S02]  /*1a10*/  PRMT R50, R48, 0x7610, R48 ;  /* 0x0000761030327816 */ /* 0x020fc40000000030 */
[----:B------:R-:W-:Y:S01]  /*1a20*/  MOV R52, RZ ;  /* 0x000000ff00347202 */ /* 0x000fe20000000f00 */
[----:B------:R-:W-:Y:S01]  /*1a30*/  IMAD R45, R0, R59, RZ ;  /* 0x0000003b002d7224 */ /* 0x000fe200078e02ff */
[----:B------:R-:W-:Y:S02]  /*1a40*/  PRMT R48, RZ, 0x5410, RZ ;  /* 0x00005410ff307816 */ /* 0x000fe400000000ff */
        /* <DEDUP_REMOVED lines=9> */
[----:B------:R-:W-:Y:S02]  /*1ae0*/  ISETP.GE.AND P0, PT, R56, R57, PT ;  /* 0x000000393800720c */ /* 0x000fe40003f06270 */
[----:B------:R-:W-:-:S02]  /*1af0*/  PRMT R0, RZ, 0x5410, RZ ;  /* 0x00005410ff007816 */ /* 0x000fc400000000ff */
[C---:B------:R-:W-:Y:S02]  /*1b00*/  ISETP.GE.OR P0, PT, R56.reuse, UR8, P0 ;  /* 0x0000000838007c0c */ /* 0x040fe40008706670 */
[----:B------:R-:W-:Y:S02]  /*1b10*/  PRMT R3, RZ, 0x5410, RZ ;  /* 0x00005410ff037816 */ /* 0x000fe400000000ff */
[----:B------:R-:W-:Y:S02]  /*1b20*/  PRMT R4, RZ, 0x5410, RZ ;  /* 0x00005410ff047816 */ /* 0x000fe400000000ff */
[----:B------:R-:W-:Y:S02]  /*1b30*/  PRMT R5, RZ, 0x5410, RZ ;  /* 0x00005410ff057816 */ /* 0x000fe400000000ff */
[----:B------:R-:W-:-:S05]  /*1b40*/  IADD3 R51, R56, R51, RZ ;  /* 0x0000003338337210 */ /* 0x000fca0007ffe0ff */
[----:B------:R-:W-:Y:S05]  /*1b50*/  @P0 BRA `(.L_x_137) ;  /* 0x0000007800f00947 */ /* 0x000fea0003800000 */
[----:B------:R-:W-:Y:S01]  /*1b60*/  IADD3 R45, P0, P2, R8, R59, R45 ;  /* 0x0000003b082d7210 */ /* 0x000fe20007a1e02d */
[----:B------:R-:W-:Y:S01]  /*1b70*/  ULDC UR8, c[0x0][0x258] ;  /* 0x0000960000087ab9 */ /* 0x000fe20000000800 */
[----:B------:R-:W-:Y:S01]  /*1b80*/  SHF.R.S32.HI R8, RZ, 0x1f, R59 ;  /* 0x0000001fff087819 */ /* 0x000fe2000001143b */
[----:B------:R-:W-:Y:S01]  /*1b90*/  ULDC UR9, c[0x0][0x240] ;  /* 0x0000900000097ab9 */ /* 0x000fe20000000800 */
[----:B------:R-:W-:Y:S02]  /*1ba0*/  LEA R44, P3, R45, UR10, 0x2 ;  /* 0x0000000a2d2c7c11 */ /* 0x000fe4000f8610ff */
[----:B------:R-:W-:Y:S02]  /*1bb0*/  IADD3.X R8, R9, R8, R10, P0, P2 ;  /* 0x0000000809087210 */ /* 0x000fe400007e440a */
[----:B------:R-:W-:Y:S02]  /*1bc0*/  MOV R52, RZ ;  /* 0x000000ff00347202 */ /* 0x000fe40000000f00 */
[----:B------:R-:W-:-:S02]  /*1bd0*/  LEA.HI.X R45, R45, UR11, R8, 0x2, P3 ;  /* 0x0000000b2d2d7c11 */ /* 0x000fc400098f1408 */
[----:B------:R-:W-:-:S07]  /*1be0*/  PRMT R48, R48, 0x5410, RZ ;  /* 0x0000541030307816 */ /* 0x000fce00000000ff */
.L_x_154:
[----:B------:R-:W-:-:S13]  /*1bf0*/  ISETP.NE.AND P0, PT, R56, R51, PT ;  /* 0x000000333800720c */ /* 0x000fda0003f05270 */
[----:B-----5:R-:W0:Y:S01]  /*1c00*/  @!P0 LDC.64 R8, c[0x0][0x248] ;  /* 0x00009200ff088b82 */ /* 0x020e220000000a00 */
[----:B------:R-:W-:Y:S02]  /*1c10*/  @!P0 IADD3 R52, R52, 0x1, RZ ;  /* 0x0000000134348810 */ /* 0x000fe40007ffe0ff */
[----:B------:R-:W-:Y:S02]  /*1c20*/  @!P0 SHF.L.U32 R11, R56, 0x1, RZ ;  /* 0x00000001380b8819 */ /* 0x000fe400000006ff */
[----:B------:R-:W-:-:S03]  /*1c30*/  @!P0 LEA R10, R52, R1, 0x3 ;  /* 0x00000001340a8211 */ /* 0x000fc600078e18ff */
[----:B0-----:R-:W-:-:S03]  /*1c40*/  @!P0 IMAD.WIDE R8, R11, 0x2, R8 ;  /* 0x000000020b088825 */ /* 0x001fc600078e0208 */
[----:B------:R-:W2:Y:S04]  /*1c50*/  @!P0 LDL.64 R10, [R10] ;  /* 0x000000000a0a8983 */ /* 0x000ea80000100a00 */
[----:B------:R-:W3:Y:S01]  /*1c60*/  @!P0 LDG.E.U16.CONSTANT R9, desc[UR6][R8.64+0x2] ;  /* 0x0000020608098981 */ /* 0x000ee2000c1e9500 */
[----:B------:R-:W-:Y:S02]  /*1c70*/  MOV R60, R62 ;  /* 0x0000003e003c7202 */ /* 0x000fe40000000f00 */
[----:B------:R-:W-:Y:S02]  /*1c80*/  MOV R61, R63 ;  /* 0x0000003f003d7202 */ /* 0x000fe40000000f00 */
[----:B--2---:R-:W-:Y:S02]  /*1c90*/  @!P0 PRMT R50, R10, 0x7610, R50 ;  /* 0x000076100a328816 */ /* 0x004fe40000000032 */
[----:B------:R-:W-:-:S02]  /*1ca0*/  @!P0 PRMT R49, R11, 0x7610, R49 ;  /* 0x000076100b318816 */ /* 0x000fc40000000031 */
[----:B---3--:R-:W-:Y:S02]  /*1cb0*/  @!P0 IADD3 R51, R9, R56, RZ ;  /* 0x0000003809338210 */ /* 0x008fe40007ffe0ff */
        /* <DEDUP_REMOVED lines=21> */
[----:B------:R-:W-:Y:S01]  /*1e10*/  LEA.HI R30, R9, 0xffffff80, RZ, 0x8 ;  /* 0xffffff80091e7811 */ /* 0x000fe200078f40ff */
[----:B------:R-:W3:Y:S01]  /*1e20*/  I2F.F16 R31, R31 ;  /* 0x0000001f001f7306 */ /* 0x000ee20000200c00 */
[----:B-1----:R-:W-:-:S02]  /*1e30*/  LOP3.LUT R16, R13, 0xff, RZ, 0xc0, !PT ;  /* 0x000000ff0d107812 */ /* 0x002fc400078ec0ff */
[----:B------:R-:W-:Y:S02]  /*1e40*/  LEA.HI R29, R10, 0xffffff80, RZ, 0x8 ;  /* 0xffffff800a1d7811 */ /* 0x000fe400078f40ff */
[----:B------:R-:W-:Y:S02]  /*1e50*/  IADD3 R18, R16, -0x80, RZ ;  /* 0xffffff8010127810 */ /* 0x000fe40007ffe0ff */
[----:B------:R-:W-:Y:S01]  /*1e60*/  LOP3.LUT R16, R14, 0xff, RZ, 0xc0, !PT ;  /* 0x000000ff0e107812 */ /* 0x000fe200078ec0ff */
[----:B------:R-:W1:Y:S01]  /*1e70*/  I2F.F16 R30, R30 ;  /* 0x0000001e001e7306 */ /* 0x000e620000200c00 */
[----:B------:R-:W-:Y:S02]  /*1e80*/  LEA.HI R27, R12, 0xffffff80, RZ, 0x8 ;  /* 0xffffff800c1b7811 */ /* 0x000fe400078f40ff */
[----:B------:R-:W-:Y:S02]  /*1e90*/  IADD3 R17, R16, -0x80, RZ ;  /* 0xffffff8010117810 */ /* 0x000fe40007ffe0ff */
[----:B------:R-:W-:-:S02]  /*1ea0*/  SHF.R.U32.HI R16, RZ, 0x8, R8 ;  /* 0x00000008ff107819 */ /* 0x000fc40000011608 */
[----:B------:R-:W-:Y:S01]  /*1eb0*/  SHF.R.U32.HI R8, RZ, 0x10, R8 ;  /* 0x00000010ff087819 */ /* 0x000fe20000011608 */
[----:B------:R-:W4:Y:S01]  /*1ec0*/  I2F.F16 R29, R29 ;  /* 0x0000001d001d7306 */ /* 0x000f220000200c00 */
[----:B------:R-:W-:Y:S02]  /*1ed0*/  LOP3.LUT R32, R16, 0xff, RZ, 0xc0, !PT ;  /* 0x000000ff10207812 */ /* 0x000fe400078ec0ff */
[----:B------:R-:W-:Y:S02]  /*1ee0*/  LOP3.LUT R8, R8, 0xff, RZ, 0xc0, !PT ;  /* 0x000000ff08087812 */ /* 0x000fe400078ec0ff */
[----:B------:R-:W-:Y:S02]  /*1ef0*/  IADD3 R33, R32, -0x80, RZ ;  /* 0xffffff8020217810 */ /* 0x000fe40007ffe0ff */
[----:B------:R-:W-:Y:S01]  /*1f00*/  SHF.R.U32.HI R32, RZ, 0x8, R9 ;  /* 0x00000008ff207819 */ /* 0x000fe20000011609 */
[----:B------:R-:W0:Y:S01]  /*1f10*/  I2F.F16 R16, R36 ;  /* 0x0000002400107306 */ /* 0x000e220000200c00 */
[----:B------:R-:W-:-:S02]  /*1f20*/  IADD3 R8, R8, -0x80, RZ ;  /* 0xffffff8008087810 */ /* 0x000fc40007ffe0ff */
[----:B------:R-:W-:Y:S02]  /*1f30*/  LOP3.LUT R34, R32, 0xff, RZ, 0xc0, !PT ;  /* 0x000000ff20227812 */ /* 0x000fe400078ec0ff */
[----:B------:R-:W-:Y:S02]  /*1f40*/  SHF.R.U32.HI R9, RZ, 0x10, R9 ;  /* 0x00000010ff097819 */ /* 0x000fe40000011609 */
[----:B------:R-:W-:Y:S01]  /*1f50*/  IADD3 R35, R34, -0x80, RZ ;  /* 0xffffff8022237810 */ /* 0x000fe20007ffe0ff */
[----:B------:R5:W0:Y:S01]  /*1f60*/  I2F.F16 R32, R8 ;  /* 0x0000000800207306 */ /* 0x000a220000200c00 */
[----:B------:R-:W-:Y:S02]  /*1f70*/  LOP3.LUT R9, R9, 0xff, RZ, 0xc0, !PT ;  /* 0x000000ff09097812 */ /* 0x000fe400078ec0ff */
[--C-:B------:R-:W-:Y:S02]  /*1f80*/  SHF.R.U32.HI R34, RZ, 0x8, R10.reuse ;  /* 0x00000008ff227819 */ /* 0x100fe4000001160a */
[----:B------:R-:W-:-:S02]  /*1f90*/  SHF.R.U32.HI R10, RZ, 0x10, R10 ;  /* 0x00000010ff0a7819 */ /* 0x000fc4000001160a */
[----:B------:R-:W-:Y:S01]  /*1fa0*/  IADD3 R9, R9, -0x80, RZ ;  /* 0xffffff8009097810 */ /* 0x000fe20007ffe0ff */
[----:B------:R-:W0:Y:S01]  /*1fb0*/  I2F.F16 R27, R27 ;  /* 0x0000001b001b7306 */ /* 0x000e220000200c00 */
[----:B-----5:R-:W-:Y:S02]  /*1fc0*/  SHF.R.U32.HI R8, RZ, 0x8, R11 ;  /* 0x00000008ff087819 */ /* 0x020fe4000001160b */
[----:B------:R-:W-:Y:S02]  /*1fd0*/  LOP3.LUT R10, R10, 0xff, RZ, 0xc0, !PT ;  /* 0x000000ff0a0a7812 */ /* 0x000fe400078ec0ff */
[----:B------:R-:W-:Y:S02]  /*1fe0*/  LOP3.LUT R8, R8, 0xff, RZ, 0xc0, !PT ;  /* 0x000000ff08087812 */ /* 0x000fe400078ec0ff */
[----:B------:R-:W-:Y:S01]  /*1ff0*/  LOP3.LUT R36, R34, 0xff, RZ, 0xc0, !PT ;  /* 0x000000ff22247812 */ /* 0x000fe200078ec0ff */
[----:B------:R-:W0:Y:S01]  /*2000*/  I2F.F16 R21, R21 ;  /* 0x0000001500157306 */ /* 0x000e220000200c00 */
[----:B------:R-:W-:-:S02]  /*2010*/  IADD3 R39, R8, -0x80, RZ ;  /* 0xffffff8008277810 */ /* 0x000fc40007ffe0ff */
[----:B------:R-:W-:Y:S02]  /*2020*/  SHF.R.U32.HI R8, RZ, 0x8, R12 ;  /* 0x00000008ff087819 */ /* 0x000fe4000001160c */
[----:B------:R-:W-:Y:S02]  /*2030*/  IADD3 R10, R10, -0x80, RZ ;  /* 0xffffff800a0a7810 */ /* 0x000fe40007ffe0ff */
[----:B------:R-:W-:Y:S01]  /*2040*/  LOP3.LUT R8, R8, 0xff, RZ, 0xc0, !PT ;  /* 0x000000ff08087812 */ /* 0x000fe200078ec0ff */
[----:B------:R5:W0:Y:S01]  /*2050*/  I2F.F16 R34, R9 ;  /* 0x0000000900227306 */ /* 0x000a220000200c00 */
[----:B------:R-:W-:Y:S02]  /*2060*/  IADD3 R37, R36, -0x80, RZ ;  /* 0xffffff8024257810 */ /* 0x000fe40007ffe0ff */
[----:B------:R-:W-:Y:S02]  /*2070*/  IADD3 R8, R8, -0x80, RZ ;  /* 0xffffff8008087810 */ /* 0x000fe40007ffe0ff */
[----:B------:R-:W-:-:S02]  /*2080*/  LEA.HI R26, R13, 0xffffff80, RZ, 0x8 ;  /* 0xffffff800d1a7811 */ /* 0x000fc400078f40ff */
[----:B------:R-:W-:Y:S01]  /*2090*/  LEA.HI R25, R14, 0xffffff80, RZ, 0x8 ;  /* 0xffffff800e197811 */ /* 0x000fe200078f40ff */
[----:B------:R2:W0:Y:S01]  /*20a0*/  I2F.F16 R36, R10 ;  /* 0x0000000a00247306 */ /* 0x0004220000200c00 */
[----:B-----5:R-:W-:Y:S02]  /*20b0*/  SHF.R.U32.HI R9, RZ, 0x8, R13 ;  /* 0x00000008ff097819 */ /* 0x020fe4000001160d */
[----:B------:R-:W-:Y:S02]  /*20c0*/  LEA.HI R24, R15, 0xffffff80, RZ, 0x8 ;  /* 0xffffff800f187811 */ /* 0x000fe400078f40ff */
[----:B------:R-:W-:Y:S02]  /*20d0*/  LOP3.LUT R9, R9, 0xff, RZ, 0xc0, !PT ;  /* 0x000000ff09097812 */ /* 0x000fe400078ec0ff */
[----:B------:R-:W-:Y:S01]  /*20e0*/  SHF.R.U32.HI R12, RZ, 0x10, R12 ;  /* 0x00000010ff0c7819 */ /* 0x000fe2000001160c */
[----:B------:R5:W0:Y:S01]  /*20f0*/  I2F.F16 R40, R8 ;  /* 0x0000000800287306 */ /* 0x000a220000200c00 */
[----:B--2---:R-:W-:-:S02]  /*2100*/  SHF.R.U32.HI R10, RZ, 0x8, R14 ;  /* 0x00000008ff0a7819 */ /* 0x004fc4000001160e */
[----:B------:R-:W-:Y:S02]  /*2110*/  SHF.R.U32.HI R13, RZ, 0x10, R13 ;  /* 0x00000010ff0d7819 */ /* 0x000fe4000001160d */
[----:B------:R-:W-:Y:S02]  /*2120*/  SHF.R.U32.HI R14, RZ, 0x10, R14 ;  /* 0x00000010ff0e7819 */ /* 0x000fe4000001160e */
[----:B------:R-:W-:Y:S01]  /*2130*/  LEA.HI R28, R11, 0xffffff80, RZ, 0x8 ;  /* 0xffffff800b1c7811 */ /* 0x000fe200078f40ff */
[----:B------:R-:W2:Y:S01]  /*2140*/  I2F.F16 R26, R26 ;  /* 0x0000001a001a7306 */ /* 0x000ea20000200c00 */
[--C-:B-----5:R-:W-:Y:S02]  /*2150*/  SHF.R.U32.HI R8, RZ, 0x8, R15.reuse ;  /* 0x00000008ff087819 */ /* 0x120fe4000001160f */
[----:B------:R-:W-:Y:S02]  /*2160*/  SHF.R.U32.HI R15, RZ, 0x10, R15 ;  /* 0x00000010ff0f7819 */ /* 0x000fe4000001160f */
[----:B------:R-:W-:-:S02]  /*2170*/  SHF.R.U32.HI R11, RZ, 0x10, R11 ;  /* 0x00000010ff0b7819 */ /* 0x000fc4000001160b */
[----:B------:R-:W-:Y:S01]  /*2180*/  IADD3 R9, R9, -0x80, RZ ;  /* 0xffffff8009097810 */ /* 0x000fe20007ffe0ff */
[----:B------:R-:W0:Y:S01]  /*2190*/  I2F.F16 R28, R28 ;  /* 0x0000001c001c7306 */ /* 0x000e220000200c00 */
[----:B------:R-:W-:Y:S02]  /*21a0*/  LOP3.LUT R12, R12, 0xff, RZ, 0xc0, !PT ;  /* 0x000000ff0c0c7812 */ /* 0x000fe400078ec0ff */
[----:B------:R-:W-:Y:S02]  /*21b0*/  LOP3.LUT R13, R13, 0xff, RZ, 0xc0, !PT ;  /* 0x000000ff0d0d7812 */ /* 0x000fe400078ec0ff */
[----:B------:R-:W-:Y:S02]  /*21c0*/  LOP3.LUT R14, R14, 0xff, RZ, 0xc0, !PT ;  /* 0x000000ff0e0e7812 */ /* 0x000fe400078ec0ff */
[----:B------:R-:W-:Y:S01]  /*21d0*/  LOP3.LUT R15, R15, 0xff, RZ, 0xc0, !PT ;  /* 0x000000ff0f0f7812 */ /* 0x000fe200078ec0ff */
[----:B------:R5:W0:Y:S01]  /*21e0*/  I2F.F16 R41, R9 ;  /* 0x0000000900297306 */ /* 0x000a220000200c00 */
[----:B------:R-:W-:-:S02]  /*21f0*/  LOP3.LUT R11, R11, 0xff, RZ, 0xc0, !PT ;  /* 0x000000ff0b0b7812 */ /* 0x000fc400078ec0ff */
[----:B------:R-:W-:Y:S02]  /*2200*/  LOP3.LUT R10, R10, 0xff, RZ, 0xc0, !PT ;  /* 0x000000ff0a0a7812 */ /* 0x000fe400078ec0ff */
[----:B------:R-:W-:Y:S02]  /*2210*/  LOP3.LUT R8, R8, 0xff, RZ, 0xc0, !PT ;  /* 0x000000ff08087812 */ /* 0x000fe400078ec0ff */
[----:B------:R-:W-:Y:S01]  /*2220*/  IADD3 R12, R12, -0x80, RZ ;  /* 0xffffff800c0c7810 */ /* 0x000fe20007ffe0ff */
[----:B------:R-:W0:Y:S01]  /*2230*/  I2F.F16 R25, R25 ;  /* 0x0000001900197306 */ /* 0x000e220000200c00 */
[----:B-----5:R-:W-:Y:S02]  /*2240*/  PRMT R9, R53, 0x9910, RZ ;  /* 0x0000991035097816 */ /* 0x020fe400000000ff */
[----:B------:R-:W-:Y:S02]  /*2250*/  IADD3 R13, R13, -0x80, RZ ;  /* 0xffffff800d0d7810 */ /* 0x000fe40007ffe0ff */
[----:B------:R-:W-:-:S02]  /*2260*/  IADD3 R14, R14, -0x80, RZ ;  /* 0xffffff800e0e7810 */ /* 0x000fc40007ffe0ff */
[----:B------:R-:W-:Y:S01]  /*2270*/  IADD3 R15, R15, -0x80, RZ ;  /* 0xffffff800f0f7810 */ /* 0x000fe20007ffe0ff */
[----:B------:R-:W0:Y:S01]  /*2280*/  I2F.F16 R24, R24 ;  /* 0x0000001800187306 */ /* 0x000e220000200c00 */
[----:B------:R-:W-:Y:S02]  /*2290*/  IADD3 R11, R11, -0x80, RZ ;  /* 0xffffff800b0b7810 */ /* 0x000fe40007ffe0ff */
[----:B------:R-:W-:Y:S02]  /*22a0*/  IADD3 R10, R10, -0x80, RZ ;  /* 0xffffff800a0a7810 */ /* 0x000fe40007ffe0ff */
[----:B------:R-:W-:Y:S02]  /*22b0*/  IADD3 R8, R8, -0x80, RZ ;  /* 0xffffff8008087810 */ /* 0x000fe40007ffe0ff */
[----:B------:R-:W-:Y:S01]  /*22c0*/  ISETP.NE.AND P0, PT, R9, RZ, PT ;  /* 0x000000ff0900720c */ /* 0x000fe20003f05270 */
[----:B------:R-:W0:Y:S08]  /*22d0*/  I2F.F16 R20, R20 ;  /* 0x0000001400147306 */ /* 0x000e300000200c00 */
[----:B------:R-:W0:Y:S08]  /*22e0*/  I2F.F16 R19, R19 ;  /* 0x0000001300137306 */ /* 0x000e300000200c00 */
[----:B------:R-:W0:Y:S08]  /*22f0*/  I2F.F16 R18, R18 ;  /* 0x0000001200127306 */ /* 0x000e300000200c00 */
[----:B------:R-:W0:Y:S08]  /*2300*/  I2F.F16 R17, R17 ;  /* 0x0000001100117306 */ /* 0x000e300000200c00 */
[----:B------:R-:W0:Y:S08]  /*2310*/  I2F.F16 R33, R33 ;  /* 0x0000002100217306 */ /* 0x000e300000200c00 */
[----:B------:R-:W0:Y:S08]  /*2320*/  I2F.F16 R35, R35 ;  /* 0x0000002300237306 */ /* 0x000e300000200c00 */
[----:B------:R-:W0:Y:S08]  /*2330*/  I2F.F16 R37, R37 ;  /* 0x0000002500257306 */ /* 0x000e300000200c00 */
[----:B------:R-:W0:Y:S08]  /*2340*/  I2F.F16 R39, R39 ;  /* 0x0000002700277306 */ /* 0x000e300000200c00 */
[----:B------:R0:W0:Y:S08]  /*2350*/  I2F.F16 R38, R11 ;  /* 0x0000000b00267306 */ /* 0x0000300000200c00 */
[----:B------:R-:W0:Y:S08]  /*2360*/  I2F.F16 R12, R12 ;  /* 0x0000000c000c7306 */ /* 0x000e300000200c00 */
[----:B------:R-:W0:Y:S08]  /*2370*/  I2F.F16 R13, R13 ;  /* 0x0000000d000d7306 */ /* 0x000e300000200c00 */
[----:B------:R0:W0:Y:S08]  /*2380*/  I2F.F16 R42, R10 ;  /* 0x0000000a002a7306 */ /* 0x0000300000200c00 */
[----:B------:R-:W0:Y:S08]  /*2390*/  I2F.F16 R14, R14 ;  /* 0x0000000e000e7306 */ /* 0x000e300000200c00 */
[----:B------:R0:W0:Y:S08]  /*23a0*/  I2F.F16 R43, R8 ;  /* 0x00000008002b7306 */ /* 0x0000300000200c00 */
[----:B------:R-:W0:Y:S01]  /*23b0*/  I2F.F16 R15, R15 ;  /* 0x0000000f000f7306 */ /* 0x000e220000200c00 */
[----:B-1234-:R-:W-:Y:S05]  /*23c0*/  @!P0 BRA `(.L_x_139) ;  /* 0x0000000400688947 */ /* 0x01efea0003800000 */
[----:B0-----:R-:W0:Y:S01]  /*23d0*/  LDS.64 R8, [UR4] ;  /* 0x00000004ff087984 */ /* 0x001e220008000a00 */
[----:B------:R-:W-:Y:S02]  /*23e0*/  HADD2.F32 R64, -RZ, R23.H0_H0 ;  /* 0x20000017ff407230 */ /* 0x000fe40000004100 */
[----:B------:R-:W-:Y:S01]  /*23f0*/  HADD2.F32 R63, -RZ, R33.H0_H0 ;  /* 0x20000021ff3f7230 */ /* 0x000fe20000004100 */
[----:B------:R-:W1:Y:S01]  /*2400*/  LDS.64 R10, [UR4+0x8] ;  /* 0x00000804ff0a7984 */ /* 0x000e620008000a00 */
[--C-:B0-----:R-:W-:Y:S02]  /*2410*/  HADD2.F32 R59, -RZ, R8.reuse.H0_H0 ;  /* 0x20000008ff3b7230 */ /* 0x101fe40000004100 */
[----:B------:R-:W-:Y:S02]  /*2420*/  HADD2.F32 R62, -RZ, R8.H1_H1 ;  /* 0x30000008ff3e7230 */ /* 0x000fe40000004100 */
[----:B------:R-:W-:Y:S02]  /*2430*/  HADD2.F32 R8, -RZ, R9.H0_H0 ;  /* 0x20000009ff087230 */ /* 0x000fe40000004100 */
[----:B------:R-:W-:Y:S01]  /*2440*/  FFMA.FTZ R64, R64, R59, RZ ;  /* 0x0000003b40407223 */ /* 0x000fe200000100ff */
[----:B-1----:R-:W-:-:S03]  /*2450*/  HADD2.F32 R67, -RZ, R11.H1_H1 ;  /* 0x3000000bff437230 */ /* 0x002fc60000004100 */
[----:B------:R-:W-:Y:S01]  /*2460*/  FFMA.FTZ R63, R63, R62, R64 ;  /* 0x0000003e3f3f7223 */ /* 0x000fe20000010040 */
[----:B------:R-:W-:-:S05]  /*2470*/  HADD2.F32 R64, -RZ, R32.H0_H0 ;  /* 0x20000020ff407230 */ /* 0x000fca0000004100 */
[----:B------:R-:W-:Y:S01]  /*2480*/  FFMA.FTZ R65, R64, R8, R63 ;  /* 0x0000000840417223 */ /* 0x000fe2000001003f */
[----:B------:R-:W-:Y:S02]  /*2490*/  HADD2.F32 R63, -RZ, R9.H1_H1 ;  /* 0x30000009ff3f7230 */ /* 0x000fe40000004100 */
[----:B------:R-:W-:Y:S02]  /*24a0*/  HADD2.F32 R64, -RZ, R31.H0_H0 ;  /* 0x2000001fff407230 */ /* 0x000fe40000004100 */
[----:B------:R-:W-:-:S03]  /*24b0*/  HADD2.F32 R9, -RZ, R10.H0_H0 ;  /* 0x2000000aff097230 */ /* 0x000fc60000004100 */
[----:B------:R-:W-:Y:S01]  /*24c0*/  FFMA.FTZ R64, R64, R63, R65 ;  /* 0x0000003f40407223 */ /* 0x000fe20000010041 */
[----:B------:R-:W-:-:S05]  /*24d0*/  HADD2.F32 R65, -RZ, R19.H0_H0 ;  /* 0x20000013ff417230 */ /* 0x000fca0000004100 */
[----:B------:R-:W-:Y:S01]  /*24e0*/  FFMA.FTZ R66, R65, R9, R64 ;  /* 0x0000000941427223 */ /* 0x000fe20000010040 */
[----:B------:R-:W-:Y:S02]  /*24f0*/  HADD2.F32 R64, -RZ, R10.H1_H1 ;  /* 0x3000000aff407230 */ /* 0x000fe40000004100 */
[----:B------:R-:W-:Y:S02]  /*2500*/  HADD2.F32 R65, -RZ, R40.H0_H0 ;  /* 0x20000028ff417230 */ /* 0x000fe40000004100 */
[----:B------:R-:W-:Y:S02]  /*2510*/  HADD2.F32 R10, -RZ, R11.H0_H0 ;  /* 0x2000000bff0a7230 */ /* 0x000fe40000004100 */
[----:B------:R-:W-:Y:S02]  /*2520*/  HADD2.F32 R11, -RZ, R27.H0_H0 ;  /* 0x2000001bff0b7230 */ /* 0x000fe40000004100 */
[----:B------:R-:W-:Y:S01]  /*2530*/  FFMA.FTZ R65, R65, R64, R66 ;  /* 0x0000004041417223 */ /* 0x000fe20000010042 */
[----:B------:R-:W-:-:S05]  /*2540*/  HADD2.F32 R66, -RZ, R12.H0_H0 ;  /* 0x2000000cff427230 */ /* 0x000fca0000004100 */
[----:B------:R-:W-:Y:S01]  /*2550*/  FFMA.FTZ R66, R66, R10, R65 ;  /* 0x0000000a42427223 */ /* 0x000fe20000010041 */
[----:B------:R-:W-:-:S03]  /*2560*/  HADD2.F32 R65, -RZ, R35.H0_H0 ;  /* 0x20000023ff417230 */ /* 0x000fc60000004100 */
[----:B------:R-:W-:Y:S01]  /*2570*/  FFMA.FTZ R11, R11, R67, R66 ;  /* 0x000000430b0b7223 */ /* 0x000fe20000010042 */
[----:B------:R-:W-:-:S05]  /*2580*/  HADD2.F32 R66, -RZ, R50.H0_H0 ;  /* 0x20000032ff427230 */ /* 0x000fca0000004100 */
[----:B------:R-:W-:Y:S01]  /*2590*/  FMUL.FTZ R11, R11, R66 ;  /* 0x000000420b0b7220 */ /* 0x000fe20000410000 */
[----:B------:R-:W-:-:S04]  /*25a0*/  HADD2.F32 R66, -RZ, R22.H0_H0 ;  /* 0x20000016ff427230 */ /* 0x000fc80000004100 */
[----:B------:R-:W-:Y:S01]  /*25b0*/  F2FP.F16.F32.PACK_AB R11, RZ, R11 ;  /* 0x0000000bff0b723e */ /* 0x000fe200000000ff */
[----:B------:R-:W-:Y:S01]  /*25c0*/  FFMA.FTZ R69, R59, R66, RZ ;  /* 0x000000423b457223 */ /* 0x000fe200000100ff */
[----:B------:R-:W-:-:S03]  /*25d0*/  HADD2.F32 R66, -RZ, R18.H0_H0 ;  /* 0x20000012ff427230 */ /* 0x000fc60000004100 */
[----:B------:R-:W-:Y:S01]  /*25e0*/  FFMA.FTZ R69, R62, R65, R69 ;  /* 0x000000413e457223 */ /* 0x000fe20000010045 */
[----:B------:R-:W-:-:S05]  /*25f0*/  HADD2.F32 R65, -RZ, R34.H0_H0 ;  /* 0x20000022ff417230 */ /* 0x000fca0000004100 */
[----:B------:R-:W-:Y:S01]  /*2600*/  FFMA.FTZ R68, R8, R65, R69 ;  /* 0x0000004108447223 */ /* 0x000fe20000010045 */
[----:B------:R-:W-:-:S05]  /*2610*/  HADD2.F32 R65, -RZ, R30.H0_H0 ;  /* 0x2000001eff417230 */ /* 0x000fca0000004100 */
[----:B------:R-:W-:Y:S01]  /*2620*/  FFMA.FTZ R68, R63, R65, R68 ;  /* 0x000000413f447223 */ /* 0x000fe20000010044 */
[----:B------:R-:W-:-:S03]  /*2630*/  HADD2.F32 R65, -RZ, R41.H0_H0 ;  /* 0x20000029ff417230 */ /* 0x000fc60000004100 */
[----:B------:R-:W-:Y:S01]  /*2640*/  FFMA.FTZ R69, R9, R66, R68 ;  /* 0x0000004209457223 */ /* 0x000fe20000010044 */
[----:B------:R-:W-:-:S03]  /*2650*/  HADD2.F32 R68, -RZ, R21.H0_H0 ;  /* 0x20000015ff447230 */ /* 0x000fc60000004100 */
[----:B------:R-:W-:Y:S01]  /*2660*/  FFMA.FTZ R69, R64, R65, R69 ;  /* 0x0000004140457223 */ /* 0x000fe20000010045 */
[----:B------:R-:W-:-:S05]  /*2670*/  HADD2.F32 R65, -RZ, R13.H0_H0 ;  /* 0x2000000dff417230 */ /* 0x000fca0000004100 */
[----:B------:R-:W-:Y:S01]  /*2680*/  FFMA.FTZ R66, R10, R65, R69 ;  /* 0x000000410a427223 */ /* 0x000fe20000010045 */
[----:B------:R-:W-:-:S05]  /*2690*/  HADD2.F32 R65, -RZ, R26.H0_H0 ;  /* 0x2000001aff417230 */ /* 0x000fca0000004100 */
[----:B------:R-:W-:Y:S01]  /*26a0*/  FFMA.FTZ R65, R67, R65, R66 ;  /* 0x0000004143417223 */ /* 0x000fe20000010042 */
[----:B------:R-:W-:-:S05]  /*26b0*/  HADD2.F32 R66, -RZ, R50.H1_H1 ;  /* 0x30000032ff427230 */ /* 0x000fca0000004100 */
[----:B------:R-:W-:Y:S01]  /*26c0*/  FMUL.FTZ R65, R65, R66 ;  /* 0x0000004241417220 */ /* 0x000fe20000410000 */
[----:B------:R-:W-:-:S04]  /*26d0*/  HADD2.F32 R66, -RZ, R20.H0_H0 ;  /* 0x20000014ff427230 */ /* 0x000fc80000004100 */
[----:B------:R-:W-:-:S04]  /*26e0*/  F2FP.F16.F32.PACK_AB R65, RZ, R65 ;  /* 0x00000041ff41723e */ /* 0x000fc800000000ff */
[----:B------:R-:W-:Y:S01]  /*26f0*/  PRMT R11, R11, 0x5410, R65 ;  /* 0x000054100b0b7816 */ /* 0x000fe20000000041 */
[----:B------:R-:W-:-:S05]  /*2700*/  HADD2.F32 R65, -RZ, R37.H0_H0 ;  /* 0x20000025ff417230 */ /* 0x000fca0000004100 */
[----:B------:R-:W-:Y:S01]  /*2710*/  HFMA2.MMA R5, R11, 1, 1, R5 ;  /* 0x3c003c000b057835 */ /* 0x000fe20000000005 */
[C---:B------:R-:W-:Y:S01]  /*2720*/  FFMA.FTZ R11, R59.reuse, R68, RZ ;  /* 0x000000443b0b7223 */ /* 0x040fe200000100ff */
[----:B------:R-:W-:Y:S01]  /*2730*/  FFMA.FTZ R59, R59, R66, RZ ;  /* 0x000000423b3b7223 */ /* 0x000fe200000100ff */
[----:B------:R-:W-:Y:S02]  /*2740*/  HADD2.F32 R66, -RZ, R39.H0_H0 ;  /* 0x20000027ff427230 */ /* 0x000fe40000004100 */
[----:B------:R-:W-:-:S03]  /*2750*/  FFMA.FTZ R11, R62, R65, R11 ;  /* 0x000000413e0b7223 */ /* 0x000fc6000001000b */
[----:B------:R-:W-:Y:S01]  /*2760*/  FFMA.FTZ R59, R62, R66, R59 ;  /* 0x000000423e3b7223 */ /* 0x000fe2000001003b */
[----:B------:R-:W-:Y:S02]  /*2770*/  HADD2.F32 R62, -RZ, R36.H0_H0 ;  /* 0x20000024ff3e7230 */ /* 0x000fe40000004100 */
[----:B------:R-:W-:-:S03]  /*2780*/  HADD2.F32 R66, -RZ, R38.H0_H0 ;  /* 0x20000026ff427230 */ /* 0x000fc60000004100 */
[C---:B------:R-:W-:Y:S02]  /*2790*/  FFMA.FTZ R62, R8.reuse, R62, R11 ;  /* 0x0000003e083e7223 */ /* 0x040fe4000001000b */
[----:B------:R-:W-:Y:S01]  /*27a0*/  FFMA.FTZ R59, R8, R66, R59 ;  /* 0x00000042083b7223 */ /* 0x000fe2000001003b */
[----:B------:R-:W-:-:S05]  /*27b0*/  HADD2.F32 R8, -RZ, R29.H0_H0 ;  /* 0x2000001dff087230 */ /* 0x000fca0000004100 */
[----:B------:R-:W-:Y:S01]  /*27c0*/  FFMA.FTZ R62, R63, R8, R62 ;  /* 0x000000083f3e7223 */ /* 0x000fe2000001003e */
[----:B------:R-:W-:-:S05]  /*27d0*/  HADD2.F32 R8, -RZ, R28.H0_H0 ;  /* 0x2000001cff087230 */ /* 0x000fca0000004100 */
[----:B------:R-:W-:Y:S01]  /*27e0*/  FFMA.FTZ R66, R63, R8, R59 ;  /* 0x000000083f427223 */ /* 0x000fe2000001003b */
[----:B------:R-:W-:Y:S02]  /*27f0*/  HADD2.F32 R8, -RZ, R17.H0_H0 ;  /* 0x20000011ff087230 */ /* 0x000fe40000004100 */
[----:B------:R-:W-:-:S03]  /*2800*/  HADD2.F32 R59, -RZ, R16.H0_H0 ;  /* 0x20000010ff3b7230 */ /* 0x000fc60000004100 */
[C---:B------:R-:W-:Y:S01]  /*2810*/  FFMA.FTZ R11, R9.reuse, R8, R62 ;  /* 0x00000008090b7223 */ /* 0x040fe2000001003e */
[----:B------:R-:W-:Y:S02]  /*2820*/  HADD2.F32 R8, -RZ, R14.H0_H0 ;  /* 0x2000000eff087230 */ /* 0x000fe40000004100 */
[----:B------:R-:W-:Y:S01]  /*2830*/  FFMA.FTZ R66, R9, R59, R66 ;  /* 0x0000003b09427223 */ /* 0x000fe20000010042 */
[----:B------:R-:W-:Y:S02]  /*2840*/  HADD2.F32 R9, -RZ, R42.H0_H0 ;  /* 0x2000002aff097230 */ /* 0x000fe40000004100 */
[----:B------:R-:W-:-:S03]  /*2850*/  HADD2.F32 R59, -RZ, R43.H0_H0 ;  /* 0x2000002bff3b7230 */ /* 0x000fc60000004100 */
[C---:B------:R-:W-:Y:S01]  /*2860*/  FFMA.FTZ R9, R64.reuse, R9, R11 ;  /* 0x0000000940097223 */ /* 0x040fe2000001000b */
[----:B------:R-:W-:Y:S02]  /*2870*/  HADD2.F32 R11, -RZ, R49.H1_H1 ;  /* 0x30000031ff0b7230 */ /* 0x000fe40000004100 */
[----:B------:R-:W-:Y:S01]  /*2880*/  FFMA.FTZ R59, R64, R59, R66 ;  /* 0x0000003b403b7223 */ /* 0x000fe20000010042 */
[----:B------:R-:W-:Y:S02]  /*2890*/  HADD2.F32 R64, -RZ, R15.H0_H0 ;  /* 0x2000000fff407230 */ /* 0x000fe40000004100 */
[C---:B------:R-:W-:Y:S01]  /*28a0*/  FFMA.FTZ R62, R10.reuse, R8, R9 ;  /* 0x000000080a3e7223 */ /* 0x040fe20000010009 */
[----:B------:R-:W-:Y:S02]  /*28b0*/  HADD2.F32 R8, -RZ, R25.H0_H0 ;  /* 0x20000019ff087230 */ /* 0x000fe40000004100 */
[----:B------:R-:W-:Y:S02]  /*28c0*/  HADD2.F32 R9, -RZ, R49.H0_H0 ;  /* 0x20000031ff097230 */ /* 0x000fe40000004100 */
[----:B------:R-:W-:Y:S01]  /*28d0*/  FFMA.FTZ R59, R10, R64, R59 ;  /* 0x000000400a3b7223 */ /* 0x000fe2000001003b */
[----:B------:R-:W-:-:S02]  /*28e0*/  HADD2.F32 R10, -RZ, R24.H0_H0 ;  /* 0x20000018ff0a7230 */ /* 0x000fc40000004100 */
[----:B------:R-:W-:-:S03]  /*28f0*/  FFMA.FTZ R8, R67, R8, R62 ;  /* 0x0000000843087223 */ /* 0x000fc6000001003e */
[----:B------:R-:W-:Y:S01]  /*2900*/  FFMA.FTZ R10, R67, R10, R59 ;  /* 0x0000000a430a7223 */ /* 0x000fe2000001003b */
[----:B------:R-:W-:-:S03]  /*2910*/  FMUL.FTZ R8, R8, R9 ;  /* 0x0000000908087220 */ /* 0x000fc60000410000 */
[----:B------:R-:W-:Y:S02]  /*2920*/  FMUL.FTZ R10, R10, R11 ;  /* 0x0000000b0a0a7220 */ /* 0x000fe40000410000 */
[----:B------:R-:W-:-:S03]  /*2930*/  F2FP.F16.F32.PACK_AB R8, RZ, R8 ;  /* 0x00000008ff08723e */ /* 0x000fc600000000ff */
[----:B------:R-:W-:-:S04]  /*2940*/  F2FP.F16.F32.PACK_AB R10, RZ, R10 ;  /* 0x0000000aff0a723e */ /* 0x000fc800000000ff */
[----:B------:R-:W-:-:S06]  /*2950*/  PRMT R8, R8, 0x5410, R10 ;  /* 0x0000541008087816 */ /* 0x000fcc000000000a */
[----:B------:R-:W-:-:S11]  /*2960*/  HFMA2.MMA R4, R8, 1, 1, R4 ;  /* 0x3c003c0008047835 */ /* 0x000fd60000000004 */
.L_x_139:
        /* <DEDUP_REMOVED lines=14> */
[----:B-1----:R-:W-:Y:S02]  /*2a50*/  HADD2.F32 R67, -RZ, R11.H1_H1 ;  /* 0x3000000bff437230 */ /* 0x002fe40000004100 */
[----:B------:R-:W-:Y:S01]  /*2a60*/  FFMA.FTZ R63, R62, R59, RZ ;  /* 0x0000003b3e3f7223 */ /* 0x000fe200000100ff */
[----:B------:R-:W-:-:S05]  /*2a70*/  HADD2.F32 R62, -RZ, R33.H0_H0 ;  /* 0x20000021ff3e7230 */ /* 0x000fca0000004100 */
[----:B------:R-:W-:Y:S01]  /*2a80*/  FFMA.FTZ R63, R62, R8, R63 ;  /* 0x000000083e3f7223 */ /* 0x000fe2000001003f */
[----:B------:R-:W-:-:S05]  /*2a90*/  HADD2.F32 R62, -RZ, R9.H0_H0 ;  /* 0x20000009ff3e7230 */ /* 0x000fca0000004100 */
[----:B------:R-:W-:Y:S01]  /*2aa0*/  FFMA.FTZ R64, R64, R62, R63 ;  /* 0x0000003e40407223 */ /* 0x000fe2000001003f */
[----:B------:R-:W-:Y:S02]  /*2ab0*/  HADD2.F32 R63, -RZ, R9.H1_H1 ;  /* 0x30000009ff3f7230 */ /* 0x000fe40000004100 */
[----:B------:R-:W-:-:S05]  /*2ac0*/  HADD2.F32 R9, -RZ, R31.H0_H0 ;  /* 0x2000001fff097230 */ /* 0x000fca0000004100 */
[----:B------:R-:W-:Y:S01]  /*2ad0*/  FFMA.FTZ R64, R9, R63, R64 ;  /* 0x0000003f09407223 */ /* 0x000fe20000010040 */
[----:B------:R-:W-:-:S05]  /*2ae0*/  HADD2.F32 R9, -RZ, R10.H0_H0 ;  /* 0x2000000aff097230 */ /* 0x000fca0000004100 */
[----:B------:R-:W-:Y:S01]  /*2af0*/  FFMA.FTZ R65, R65, R9, R64 ;  /* 0x0000000941417223 */ /* 0x000fe20000010040 */
[----:B------:R-:W-:Y:S02]  /*2b00*/  HADD2.F32 R64, -RZ, R10.H1_H1 ;  /* 0x3000000aff407230 */ /* 0x000fe40000004100 */
[----:B------:R-:W-:-:S05]  /*2b10*/  HADD2.F32 R10, -RZ, R40.H0_H0 ;  /* 0x20000028ff0a7230 */ /* 0x000fca0000004100 */
[----:B------:R-:W-:Y:S01]  /*2b20*/  FFMA.FTZ R65, R10, R64, R65 ;  /* 0x000000400a417223 */ /* 0x000fe20000010041 */
[----:B------:R-:W-:Y:S02]  /*2b30*/  HADD2.F32 R10, -RZ, R11.H0_H0 ;  /* 0x2000000bff0a7230 */ /* 0x000fe40000004100 */
[----:B------:R-:W-:-:S03]  /*2b40*/  HADD2.F32 R11, -RZ, R27.H0_H0 ;  /* 0x2000001bff0b7230 */ /* 0x000fc60000004100 */
[----:B------:R-:W-:Y:S01]  /*2b50*/  FFMA.FTZ R66, R66, R10, R65 ;  /* 0x0000000a42427223 */ /* 0x000fe20000010041 */
[----:B------:R-:W-:-:S03]  /*2b60*/  HADD2.F32 R65, -RZ, R35.H0_H0 ;  /* 0x20000023ff417230 */ /* 0x000fc60000004100 */
[----:B------:R-:W-:Y:S01]  /*2b70*/  FFMA.FTZ R66, R11, R67, R66 ;  /* 0x000000430b427223 */ /* 0x000fe20000010042 */
[----:B------:R-:W-:-:S05]  /*2b80*/  HADD2.F32 R11, -RZ, R50.H0_H0 ;  /* 0x20000032ff0b7230 */ /* 0x000fca0000004100 */
[----:B------:R-:W-:Y:S01]  /*2b90*/  FMUL.FTZ R11, R11, R66 ;  /* 0x000000420b0b7220 */ /* 0x000fe20000410000 */
[----:B------:R-:W-:-:S04]  /*2ba0*/  HADD2.F32 R66, -RZ, R22.H0_H0 ;  /* 0x20000016ff427230 */ /* 0x000fc80000004100 */
[----:B------:R-:W-:Y:S01]  /*2bb0*/  F2FP.F16.F32.PACK_AB R11, RZ, R11 ;  /* 0x0000000bff0b723e */ /* 0x000fe200000000ff */
[----:B------:R-:W-:-:S04]  /*2bc0*/  FFMA.FTZ R66, R66, R59, RZ ;  /* 0x0000003b42427223 */ /* 0x000fc800000100ff */
[----:B------:R-:W-:Y:S01]  /*2bd0*/  FFMA.FTZ R66, R65, R8, R66 ;  /* 0x0000000841427223 */ /* 0x000fe20000010042 */
[----:B------:R-:W-:-:S05]  /*2be0*/  HADD2.F32 R65, -RZ, R34.H0_H0 ;  /* 0x20000022ff417230 */ /* 0x000fca0000004100 */
        /* <DEDUP_REMOVED lines=15> */
[----:B------:R-:W-:-:S06]  /*2ce0*/  PRMT R11, R11, 0x5410, R65 ;  /* 0x000054100b0b7816 */ /* 0x000fcc0000000041 */
[----:B------:R-:W-:Y:S01]  /*2cf0*/  HFMA2.MMA R3, R11, 1, 1, R3 ;  /* 0x3c003c000b037835 */ /* 0x000fe20000000003 */
[-C--:B------:R-:W-:Y:S01]  /*2d00*/  FFMA.FTZ R11, R68, R59.reuse, RZ ;  /* 0x0000003b440b7223 */ /* 0x080fe200000100ff */
[----:B------:R-:W-:Y:S01]  /*2d10*/  FFMA.FTZ R59, R66, R59, RZ ;  /* 0x0000003b423b7223 */ /* 0x000fe200000100ff */
[----:B------:R-:W-:-:S05]  /*2d20*/  HADD2.F32 R66, -RZ, R37.H0_H0 ;  /* 0x20000025ff427230 */ /* 0x000fca0000004100 */
[----:B------:R-:W-:Y:S01]  /*2d30*/  FFMA.FTZ R11, R66, R8, R11 ;  /* 0x00000008420b7223 */ /* 0x000fe2000001000b */
[----:B------:R-:W-:-:S05]  /*2d40*/  HADD2.F32 R66, -RZ, R39.H0_H0 ;  /* 0x20000027ff427230 */ /* 0x000fca0000004100 */
[----:B------:R-:W-:Y:S01]  /*2d50*/  FFMA.FTZ R59, R66, R8, R59 ;  /* 0x00000008423b7223 */ /* 0x000fe2000001003b */
[----:B------:R-:W-:Y:S02]  /*2d60*/  HADD2.F32 R8, -RZ, R36.H0_H0 ;  /* 0x20000024ff087230 */ /* 0x000fe40000004100 */
[----:B------:R-:W-:-:S03]  /*2d70*/  HADD2.F32 R66, -RZ, R38.H0_H0 ;  /* 0x20000026ff427230 */ /* 0x000fc60000004100 */
[-C--:B------:R-:W-:Y:S01]  /*2d80*/  FFMA.FTZ R8, R8, R62.reuse, R11 ;  /* 0x0000003e08087223 */ /* 0x080fe2000001000b */
[----:B------:R-:W-:Y:S02]  /*2d90*/  HADD2.F32 R11, -RZ, R29.H0_H0 ;  /* 0x2000001dff0b7230 */ /* 0x000fe40000004100 */
[----:B------:R-:W-:Y:S01]  /*2da0*/  FFMA.FTZ R62, R66, R62, R59 ;  /* 0x0000003e423e7223 */ /* 0x000fe2000001003b */
[----:B------:R-:W-:Y:S02]  /*2db0*/  HADD2.F32 R59, -RZ, R16.H0_H0 ;  /* 0x20000010ff3b7230 */ /* 0x000fe40000004100 */
[----:B------:R-:W-:Y:S01]  /*2dc0*/  FFMA.FTZ R8, R11, R63, R8 ;  /* 0x0000003f0b087223 */ /* 0x000fe20000010008 */
[----:B------:R-:W-:-:S05]  /*2dd0*/  HADD2.F32 R11, -RZ, R28.H0_H0 ;  /* 0x2000001cff0b7230 */ /* 0x000fca0000004100 */
[----:B------:R-:W-:Y:S01]  /*2de0*/  FFMA.FTZ R62, R11, R63, R62 ;  /* 0x0000003f0b3e7223 */ /* 0x000fe2000001003e */
[----:B------:R-:W-:-:S05]  /*2df0*/  HADD2.F32 R11, -RZ, R17.H0_H0 ;  /* 0x20000011ff0b7230 */ /* 0x000fca0000004100 */
[-C--:B------:R-:W-:Y:S01]  /*2e00*/  FFMA.FTZ R11, R11, R9.reuse, R8 ;  /* 0x000000090b0b7223 */ /* 0x080fe20000010008 */
[----:B------:R-:W-:Y:S01]  /*2e10*/  FFMA.FTZ R9, R59, R9, R62 ;  /* 0x000000093b097223 */ /* 0x000fe2000001003e */
[----:B------:R-:W-:Y:S02]  /*2e20*/  HADD2.F32 R8, -RZ, R42.H0_H0 ;  /* 0x2000002aff087230 */ /* 0x000fe40000004100 */
[----:B------:R-:W-:-:S03]  /*2e30*/  HADD2.F32 R62, -RZ, R43.H0_H0 ;  /* 0x2000002bff3e7230 */ /* 0x000fc60000004100 */
[-C--:B------:R-:W-:Y:S01]  /*2e40*/  FFMA.FTZ R11, R8, R64.reuse, R11 ;  /* 0x00000040080b7223 */ /* 0x080fe2000001000b */
[----:B------:R-:W-:Y:S02]  /*2e50*/  HADD2.F32 R8, -RZ, R14.H0_H0 ;  /* 0x2000000eff087230 */ /* 0x000fe40000004100 */
[----:B------:R-:W-:Y:S01]  /*2e60*/  FFMA.FTZ R9, R62, R64, R9 ;  /* 0x000000403e097223 */ /* 0x000fe20000010009 */
[----:B------:R-:W-:Y:S02]  /*2e70*/  HADD2.F32 R62, -RZ, R15.H0_H0 ;  /* 0x2000000fff3e7230 */ /* 0x000fe40000004100 */
[-C--:B------:R-:W-:Y:S01]  /*2e80*/  FFMA.FTZ R8, R8, R10.reuse, R11 ;  /* 0x0000000a08087223 */ /* 0x080fe2000001000b */
[----:B------:R-:W-:Y:S02]  /*2e90*/  HADD2.F32 R11, -RZ, R24.H0_H0 ;  /* 0x20000018ff0b7230 */ /* 0x000fe40000004100 */
[----:B------:R-:W-:Y:S01]  /*2ea0*/  FFMA.FTZ R10, R62, R10, R9 ;  /* 0x0000000a3e0a7223 */ /* 0x000fe20000010009 */
[----:B------:R-:W-:-:S03]  /*2eb0*/  HADD2.F32 R9, -RZ, R25.H0_H0 ;  /* 0x20000019ff097230 */ /* 0x000fc60000004100 */
[-C--:B------:R-:W-:Y:S01]  /*2ec0*/  FFMA.FTZ R10, R11, R67.reuse, R10 ;  /* 0x000000430b0a7223 */ /* 0x080fe2000001000a */
[--C-:B------:R-:W-:Y:S02]  /*2ed0*/  HADD2.F32 R11, -RZ, R49.reuse.H1_H1 ;  /* 0x30000031ff0b7230 */ /* 0x100fe40000004100 */
[----:B------:R-:W-:Y:S01]  /*2ee0*/  FFMA.FTZ R8, R9, R67, R8 ;  /* 0x0000004309087223 */ /* 0x000fe20000010008 */
[----:B------:R-:W-:Y:S02]  /*2ef0*/  HADD2.F32 R9, -RZ, R49.H0_H0 ;  /* 0x20000031ff097230 */ /* 0x000fe40000004100 */
[----:B------:R-:W-:-:S03]  /*2f00*/  FMUL.FTZ R10, R11, R10 ;  /* 0x0000000a0b0a7220 */ /* 0x000fc60000410000 */
[----:B------:R-:W-:Y:S02]  /*2f10*/  FMUL.FTZ R8, R9, R8 ;  /* 0x0000000809087220 */ /* 0x000fe40000410000 */
[----:B------:R-:W-:-:S03]  /*2f20*/  F2FP.F16.F32.PACK_AB R10, RZ, R10 ;  /* 0x0000000aff0a723e */ /* 0x000fc600000000ff */
[----:B------:R-:W-:-:S04]  /*2f30*/  F2FP.F16.F32.PACK_AB R8, RZ, R8 ;  /* 0x00000008ff08723e */ /* 0x000fc800000000ff */
[----:B------:R-:W-:-:S06]  /*2f40*/  PRMT R8, R8, 0x5410, R10 ;  /* 0x0000541008087816 */ /* 0x000fcc000000000a */
[----:B------:R-:W-:-:S11]  /*2f50*/  HFMA2.MMA R2, R8, 1, 1, R2 ;  /* 0x3c003c0008027835 */ /* 0x000fd60000000002 */
.L_x_140:
        /* <DEDUP_REMOVED lines=97> */
.L_x_141:
        /* <DEDUP_REMOVED lines=23> */
[----:B------:R-:W-:-:S03]  /*36e0*/  HADD2.F32 R8, -RZ, R8.H1_H1 ;  /* 0x30000008ff087230 */ /* 0x000fc60000004100 */
[-C--:B------:R-:W-:Y:S01]  /*36f0*/  FFMA.FTZ R62, R23, R59.reuse, RZ ;  /* 0x0000003b173e7223 */ /* 0x080fe200000100ff */
[-C--:B------:R-:W-:Y:S01]  /*3700*/  FFMA.FTZ R22, R22, R59.reuse, RZ ;  /* 0x0000003b16167223 */ /* 0x080fe200000100ff */
[-C--:B------:R-:W-:Y:S01]  /*3710*/  FFMA.FTZ R21, R21, R59.reuse, RZ ;  /* 0x0000003b15157223 */ /* 0x080fe200000100ff */
[----:B------:R-:W-:Y:S01]  /*3720*/  FFMA.FTZ R59, R20, R59, RZ ;  /* 0x0000003b143b7223 */ /* 0x000fe200000100ff */
[-C--:B------:R-:W-:Y:S01]  /*3730*/  FFMA.FTZ R33, R33, R8.reuse, R62 ;  /* 0x0000000821217223 */ /* 0x080fe2000001003e */
[----:B------:R-:W-:Y:S02]  /*3740*/  HADD2.F32 R62, -RZ, R37.H0_H0 ;  /* 0x20000025ff3e7230 */ /* 0x000fe40000004100 */
[-C--:B------:R-:W-:Y:S01]  /*3750*/  FFMA.FTZ R35, R35, R8.reuse, R22 ;  /* 0x0000000823237223 */ /* 0x080fe20000010016 */
[----:B------:R-:W-:Y:S02]  /*3760*/  HADD2.F32 R20, -RZ, R9.H0_H0 ;  /* 0x20000009ff147230 */ /* 0x000fe40000004100 */
[----:B------:R-:W-:Y:S01]  /*3770*/  FFMA.FTZ R59, R64, R8, R59 ;  /* 0x00000008403b7223 */ /* 0x000fe2000001003b */
[----:B------:R-:W-:-:S02]  /*3780*/  HADD2.F32 R22, -RZ, R34.H0_H0 ;  /* 0x20000022ff167230 */ /* 0x000fc40000004100 */
[----:B------:R-:W-:Y:S01]  /*3790*/  FFMA.FTZ R21, R62, R8, R21 ;  /* 0x000000083e157223 */ /* 0x000fe20000010015 */
[----:B------:R-:W-:Y:S02]  /*37a0*/  HADD2.F32 R9, -RZ, R9.H1_H1 ;  /* 0x30000009ff097230 */ /* 0x000fe40000004100 */
[-C--:B------:R-:W-:Y:S01]  /*37b0*/  FFMA.FTZ R8, R32, R20.reuse, R33 ;  /* 0x0000001420087223 */ /* 0x080fe20000010021 */
[----:B------:R-:W-:Y:S02]  /*37c0*/  HADD2.F32 R23, -RZ, R28.H0_H0 ;  /* 0x2000001cff177230 */ /* 0x000fe40000004100 */
[-C--:B------:R-:W-:Y:S01]  /*37d0*/  FFMA.FTZ R32, R36, R20.reuse, R21 ;  /* 0x0000001424207223 */ /* 0x080fe20000010015 */
[----:B------:R-:W-:Y:S02]  /*37e0*/  HADD2.F32 R21, -RZ, R30.H0_H0 ;  /* 0x2000001eff157230 */ /* 0x000fe40000004100 */
[-C--:B------:R-:W-:Y:S01]  /*37f0*/  FFMA.FTZ R22, R22, R20.reuse, R35 ;  /* 0x0000001416167223 */ /* 0x080fe20000010023 */
[----:B------:R-:W-:Y:S01]  /*3800*/  FFMA.FTZ R28, R38, R20, R59 ;  /* 0x00000014261c7223 */ /* 0x000fe2000001003b */
[-C--:B------:R-:W-:Y:S01]  /*3810*/  FFMA.FTZ R20, R31, R9.reuse, R8 ;  /* 0x000000091f147223 */ /* 0x080fe20000010008 */
[-C--:B------:R-:W-:Y:S01]  /*3820*/  FFMA.FTZ R32, R29, R9.reuse, R32 ;  /* 0x000000091d207223 */ /* 0x080fe20000010020 */
[-C--:B------:R-:W-:Y:S01]  /*3830*/  FFMA.FTZ R22, R21, R9.reuse, R22 ;  /* 0x0000000915167223 */ /* 0x080fe20000010016 */
[----:B------:R-:W-:Y:S01]  /*3840*/  FFMA.FTZ R28, R23, R9, R28 ;  /* 0x00000009171c7223 */ /* 0x000fe2000001001c */
[----:B-1----:R-:W-:-:S02]  /*3850*/  HADD2.F32 R9, -RZ, R10.H0_H0 ;  /* 0x2000000aff097230 */ /* 0x002fc40000004100 */
[----:B------:R-:W-:Y:S02]  /*3860*/  HADD2.F32 R21, -RZ, R18.H0_H0 ;  /* 0x20000012ff157230 */ /* 0x000fe40000004100 */
[----:B------:R-:W-:Y:S02]  /*3870*/  HADD2.F32 R23, -RZ, R17.H0_H0 ;  /* 0x20000011ff177230 */ /* 0x000fe40000004100 */
[-C--:B------:R-:W-:Y:S01]  /*3880*/  FFMA.FTZ R17, R19, R9.reuse, R20 ;  /* 0x0000000913117223 */ /* 0x080fe20000010014 */
[----:B------:R-:W-:Y:S02]  /*3890*/  HADD2.F32 R29, -RZ, R16.H0_H0 ;  /* 0x20000010ff1d7230 */ /* 0x000fe40000004100 */
[-C--:B------:R-:W-:Y:S01]  /*38a0*/  FFMA.FTZ R19, R21, R9.reuse, R22 ;  /* 0x0000000915137223 */ /* 0x080fe20000010016 */
[----:B------:R-:W-:Y:S02]  /*38b0*/  HADD2.F32 R10, -RZ, R10.H1_H1 ;  /* 0x3000000aff0a7230 */ /* 0x000fe40000004100 */
[----:B------:R-:W-:Y:S01]  /*38c0*/  FFMA.FTZ R21, R23, R9, R32 ;  /* 0x0000000917157223 */ /* 0x000fe20000010020 */
[----:B------:R-:W-:-:S02]  /*38d0*/  HADD2.F32 R16, -RZ, R41.H0_H0 ;  /* 0x20000029ff107230 */ /* 0x000fc40000004100 */
[----:B------:R-:W-:Y:S01]  /*38e0*/  FFMA.FTZ R9, R29, R9, R28 ;  /* 0x000000091d097223 */ /* 0x000fe2000001001c */
[----:B------:R-:W-:Y:S02]  /*38f0*/  HADD2.F32 R20, -RZ, R43.H0_H0 ;  /* 0x2000002bff147230 */ /* 0x000fe40000004100 */
[-C--:B------:R-:W-:Y:S01]  /*3900*/  FFMA.FTZ R17, R40, R10.reuse, R17 ;  /* 0x0000000a28117223 */ /* 0x080fe20000010011 */
[----:B------:R-:W-:Y:S02]  /*3910*/  HADD2.F32 R8, -RZ, R11.H0_H0 ;  /* 0x2000000bff087230 */ /* 0x000fe40000004100 */
[-C--:B------:R-:W-:Y:S01]  /*3920*/  FFMA.FTZ R19, R16, R10.reuse, R19 ;  /* 0x0000000a10137223 */ /* 0x080fe20000010013 */
[----:B------:R-:W-:Y:S02]  /*3930*/  HADD2.F32 R18, -RZ, R13.H0_H0 ;  /* 0x2000000dff127230 */ /* 0x000fe40000004100 */
[-C--:B------:R-:W-:Y:S01]  /*3940*/  FFMA.FTZ R21, R42, R10.reuse, R21 ;  /* 0x0000000a2a157223 */ /* 0x080fe20000010015 */
[----:B------:R-:W-:Y:S01]  /*3950*/  FFMA.FTZ R9, R20, R10, R9 ;  /* 0x0000000a14097223 */ /* 0x000fe20000010009 */
[----:B------:R-:W-:-:S02]  /*3960*/  HADD2.F32 R11, -RZ, R11.H1_H1 ;  /* 0x3000000bff0b7230 */ /* 0x000fc40000004100 */
        /* <DEDUP_REMOVED lines=11> */
[--C-:B------:R-:W-:Y:S02]  /*3a20*/  HADD2.F32 R15, -RZ, R49.reuse.H0_H0 ;  /* 0x20000031ff0f7230 */ /* 0x100fe40000004100 */
[-C--:B------:R-:W-:Y:S01]  /*3a30*/  FFMA.FTZ R14, R25, R11.reuse, R14 ;  /* 0x0000000b190e7223 */ /* 0x080fe2000001000e */
[----:B------:R-:W-:Y:S02]  /*3a40*/  HADD2.F32 R19, -RZ, R49.H1_H1 ;  /* 0x30000031ff137230 */ /* 0x000fe40000004100 */
[----:B------:R-:W-:Y:S01]  /*3a50*/  FFMA.FTZ R8, R17, R11, R8 ;  /* 0x0000000b11087223 */ /* 0x000fe20000010008 */
[----:B------:R-:W-:Y:S01]  /*3a60*/  FMUL.FTZ R10, R9, R10 ;  /* 0x0000000a090a7220 */ /* 0x000fe20000410000 */
[----:B------:R-:W-:Y:S01]  /*3a70*/  FMUL.FTZ R12, R13, R12 ;  /* 0x0000000c0d0c7220 */ /* 0x000fe20000410000 */
[----:B------:R-:W-:Y:S01]  /*3a80*/  FMUL.FTZ R14, R15, R14 ;  /* 0x0000000e0f0e7220 */ /* 0x000fe20000410000 */
[----:B------:R-:W-:-:S02]  /*3a90*/  FMUL.FTZ R8, R19, R8 ;  /* 0x0000000813087220 */ /* 0x000fc40000410000 */
[----:B------:R-:W-:Y:S02]  /*3aa0*/  F2FP.F16.F32.PACK_AB R10, RZ, R10 ;  /* 0x0000000aff0a723e */ /* 0x000fe400000000ff */
[----:B------:R-:W-:Y:S02]  /*3ab0*/  F2FP.F16.F32.PACK_AB R12, RZ, R12 ;  /* 0x0000000cff0c723e */ /* 0x000fe400000000ff */
[----:B------:R-:W-:Y:S02]  /*3ac0*/  F2FP.F16.F32.PACK_AB R14, RZ, R14 ;  /* 0x0000000eff0e723e */ /* 0x000fe400000000ff */
[----:B------:R-:W-:Y:S02]  /*3ad0*/  F2FP.F16.F32.PACK_AB R8, RZ, R8 ;  /* 0x00000008ff08723e */ /* 0x000fe400000000ff */
[----:B------:R-:W-:Y:S02]  /*3ae0*/  PRMT R10, R10, 0x5410, R12 ;  /* 0x000054100a0a7816 */ /* 0x000fe4000000000c */
[----:B------:R-:W-:-:S04]  /*3af0*/  PRMT R14, R14, 0x5410, R8 ;  /* 0x000054100e0e7816 */ /* 0x000fc80000000008 */
[----:B------:R-:W-:Y:S01]  /*3b00*/  HFMA2.MMA R47, R10, 1, 1, R47 ;  /* 0x3c003c000a2f7835 */ /* 0x000fe2000000002f */
[----:B------:R-:W-:-:S10]  /*3b10*/  HADD2 R48, R14, R48 ;  /* 0x000000300e307230 */ /* 0x000fd40000000000 */
.L_x_138:
[----:B------:R-:W1:Y:S02]  /*3b20*/  LDC R59, c[0x0][0x23c] ;  /* 0x00008f00ff3b7b82 */ /* 0x000e640000000800 */
[----:B-1----:R-:W-:-:S05]  /*3b30*/  IMAD.WIDE R60, R59, 0x8, R60 ;  /* 0x000000083b3c7825 */ /* 0x002fca00078e023c */
[----:B0-----:R0:W5:Y:S01]  /*3b40*/  LDG.E.128.CONSTANT R8, desc[UR6][R60.64] ;  /* 0x000000063c087981 */ /* 0x001162000c1e9d00 */
[----:B------:R-:W-:Y:S01]  /*3b50*/  IMAD.WIDE R44, R59, 0x8, R44 ;  /* 0x000000083b2c7825 */ /* 0x000fe200078e022c */
[----:B------:R-:W-:Y:S06]  /*3b60*/  @!P1 BRA `(.L_x_142) ;  /* 0x0000001c00889947 */ /* 0x000fec0003800000 */
[----:B------:R-:W2:Y:S01]  /*3b70*/  LDG.E.128.CONSTANT R12, desc[UR6][R44.64] ;  /* 0x000000062c0c7981 */ /* 0x000ea2000c1e9d00 */
[----:B-----5:R-:W-:Y:S02]  /*3b80*/  LOP3.LUT R16, R8, 0xff, RZ, 0xc0, !PT ;  /* 0x000000ff08107812 */ /* 0x020fe400078ec0ff */
[----:B------:R-:W-:Y:S02]  /*3b90*/  LOP3.LUT R17, R9, 0xff, RZ, 0xc0, !PT ;  /* 0x000000ff09117812 */ /* 0x000fe400078ec0ff */
[----:B------:R-:W-:Y:S02]  /*3ba0*/  IADD3 R16, R16, -0x80, RZ ;  /* 0xffffff8010107810 */ /* 0x000fe40007ffe0ff */
[----:B------:R-:W-:Y:S02]  /*3bb0*/  IADD3 R17, R17, -0x80, RZ ;  /* 0xffffff8011117810 */ /* 0x000fe40007ffe0ff */
[----:B------:R1:W3:Y:S01]  /*3bc0*/  I2F.F16 R31, R16 ;  /* 0x00000010001f7306 */ /* 0x0002e20000200c00 */
[----:B------:R-:W-:-:S02]  /*3bd0*/  LEA.HI R25, R8, 0xffffff80, RZ, 0x8 ;  /* 0xffffff8008197811 */ /* 0x000fc400078f40ff */
[----:B------:R-:W-:Y:S02]  /*3be0*/  LEA.HI R24, R9, 0xffffff80, RZ, 0x8 ;  /* 0xffffff8009187811 */ /* 0x000fe400078f40ff */
[C---:B------:R-:W-:Y:S02]  /*3bf0*/  LEA.HI R23, R10.reuse, 0xffffff80, RZ, 0x8 ;  /* 0xffffff800a177811 */ /* 0x040fe400078f40ff */
[----:B------:R-:W-:Y:S01]  /*3c00*/  LOP3.LUT R18, R10, 0xff, RZ, 0xc0, !PT ;  /* 0x000000ff0a127812 */ /* 0x000fe200078ec0ff */
[----:B------:R-:W4:Y:S01]  /*3c10*/  I2F.F16 R30, R17 ;  /* 0x00000011001e7306 */ /* 0x000f220000200c00 */
[--C-:B-1----:R-:W-:Y:S02]  /*3c20*/  SHF.R.U32.HI R16, RZ, 0x8, R8.reuse ;  /* 0x00000008ff107819 */ /* 0x102fe40000011608 */
[----:B------:R-:W-:Y:S02]  /*3c30*/  SHF.R.U32.HI R8, RZ, 0x10, R8 ;  /* 0x00000010ff087819 */ /* 0x000fe40000011608 */
[----:B------:R-:W-:-:S02]  /*3c40*/  LOP3.LUT R26, R16, 0xff, RZ, 0xc0, !PT ;  /* 0x000000ff101a7812 */ /* 0x000fc400078ec0ff */
[----:B------:R-:W-:Y:S01]  /*3c50*/  LOP3.LUT R8, R8, 0xff, RZ, 0xc0, !PT ;  /* 0x000000ff08087812 */ /* 0x000fe200078ec0ff */
[----:B------:R-:W1:Y:S01]  /*3c60*/  I2F.F16 R25, R25 ;  /* 0x0000001900197306 */ /* 0x000e620000200c00 */
[----:B------:R-:W-:Y:S02]  /*3c70*/  IADD3 R27, R26, -0x80, RZ ;  /* 0xffffff801a1b7810 */ /* 0x000fe40007ffe0ff */
[--C-:B------:R-:W-:Y:S02]  /*3c80*/  SHF.R.U32.HI R26, RZ, 0x8, R9.reuse ;  /* 0x00000008ff1a7819 */ /* 0x100fe40000011609 */
[----:B------:R-:W-:Y:S02]  /*3c90*/  SHF.R.U32.HI R9, RZ, 0x10, R9 ;  /* 0x00000010ff097819 */ /* 0x000fe40000011609 */
[----:B------:R-:W-:Y:S01]  /*3ca0*/  IADD3 R8, R8, -0x80, RZ ;  /* 0xffffff8008087810 */ /* 0x000fe20007ffe0ff */
[----:B------:R-:W0:Y:S01]  /*3cb0*/  I2F.F16 R24, R24 ;  /* 0x0000001800187306 */ /* 0x000e220000200c00 */
[----:B------:R-:W-:-:S02]  /*3cc0*/  LOP3.LUT R9, R9, 0xff, RZ, 0xc0, !PT ;  /* 0x000000ff09097812 */ /* 0x000fc400078ec0ff */
[----:B------:R-:W-:Y:S02]  /*3cd0*/  IADD3 R21, R18, -0x80, RZ ;  /* 0xffffff8012157810 */ /* 0x000fe40007ffe0ff */
[----:B------:R-:W-:Y:S02]  /*3ce0*/  IADD3 R9, R9, -0x80, RZ ;  /* 0xffffff8009097810 */ /* 0x000fe40007ffe0ff */
[C---:B------:R-:W-:Y:S01]  /*3cf0*/  LOP3.LUT R18, R11.reuse, 0xff, RZ, 0xc0, !PT ;  /* 0x000000ff0b127812 */ /* 0x040fe200078ec0ff */
[----:B------:R-:W0:Y:S01]  /*3d00*/  I2F.F16 R23, R23 ;  /* 0x0000001700177306 */ /* 0x000e220000200c00 */
[----:B------:R-:W-:Y:S02]  /*3d10*/  LEA.HI R22, R11, 0xffffff80, RZ, 0x8 ;  /* 0xffffff800b167811 */ /* 0x000fe400078f40ff */
[----:B------:R-:W-:Y:S02]  /*3d20*/  IADD3 R20, R18, -0x80, RZ ;  /* 0xffffff8012147810 */ /* 0x000fe40007ffe0ff */
[----:B------:R-:W-:-:S03]  /*3d30*/  ISETP.GE.AND P2, PT, R58, 0x2, PT ;  /* 0x000000023a00780c */ /* 0x000fc60003f46270 */
[----:B------:R-:W0:Y:S08]  /*3d40*/  I2F.F16 R22, R22 ;  /* 0x0000001600167306 */ /* 0x000e300000200c00 */
[----:B------:R-:W0:Y:S08]  /*3d50*/  I2F.F16 R21, R21 ;  /* 0x0000001500157306 */ /* 0x000e300000200c00 */
[----:B------:R-:W0:Y:S08]  /*3d60*/  I2F.F16 R20, R20 ;  /* 0x0000001400147306 */ /* 0x000e300000200c00 */
[----:B------:R-:W0:Y:S01]  /*3d70*/  I2F.F16 R27, R27 ;  /* 0x0000001b001b7306 */ /* 0x000e220000200c00 */
[----:B--2---:R-:W-:-:S02]  /*3d80*/  LEA.HI R28, R14, 0xffffff80, RZ, 0x8 ;  /* 0xffffff800e1c7811 */ /* 0x004fc400078f40ff */
[----:B------:R-:W-:-:S05]  /*3d90*/  LEA.HI R32, R15, 0xffffff80, RZ, 0x8 ;  /* 0xffffff800f207811 */ /* 0x000fca00078f40ff */
[----:B------:R2:W0:Y:S01]  /*3da0*/  I2F.F16 R17, R28 ;  /* 0x0000001c00117306 */ /* 0x0004220000200c00 */
[----:B------:R-:W-:Y:S02]  /*3db0*/  LEA.HI R19, R12, 0xffffff80, RZ, 0x8 ;  /* 0xffffff800c137811 */ /* 0x000fe400078f40ff */
[----:B------:R-:W-:-:S05]  /*3dc0*/  LEA.HI R18, R13, 0xffffff80, RZ, 0x8 ;  /* 0xffffff800d127811 */ /* 0x000fca00078f40ff */
[----:B------:R3:W0:Y:S01]  /*3dd0*/  I2F.F16 R16, R32 ;  /* 0x0000002000107306 */ /* 0x0006220000200c00 */
[----:B--2---:R-:W-:-:S04]  /*3de0*/  LOP3.LUT R28, R26, 0xff, RZ, 0xc0, !PT ;  /* 0x000000ff1a1c7812 */ /* 0x004fc800078ec0ff */
[----:B------:R-:W-:Y:S02]  /*3df0*/  IADD3 R29, R28, -0x80, RZ ;  /* 0xffffff801c1d7810 */ /* 0x000fe40007ffe0ff */
[--C-:B------:R-:W-:Y:S01]  /*3e00*/  SHF.R.U32.HI R28, RZ, 0x8, R10.reuse ;  /* 0x00000008ff1c7819 */ /* 0x100fe2000001160a */
[----:B------:R2:W0:Y:S01]  /*3e10*/  I2F.F16 R26, R8 ;  /* 0x00000008001a7306 */ /* 0x0004220000200c00 */
[----:B------:R-:W-:Y:S02]  /*3e20*/  SHF.R.U32.HI R10, RZ, 0x10, R10 ;  /* 0x00000010ff0a7819 */ /* 0x000fe4000001160a */
[----:B---3--:R-:W-:Y:S02]  /*3e30*/  LOP3.LUT R32, R28, 0xff, RZ, 0xc0, !PT ;  /* 0x000000ff1c207812 */ /* 0x008fe400078ec0ff */
[----:B------:R-:W-:Y:S02]  /*3e40*/  LOP3.LUT R10, R10, 0xff, RZ, 0xc0, !PT ;  /* 0x000000ff0a0a7812 */ /* 0x000fe400078ec0ff */
[----:B------:R-:W-:Y:S01]  /*3e50*/  IADD3 R33, R32, -0x80, RZ ;  /* 0xffffff8020217810 */ /* 0x000fe20007ffe0ff */
[----:B------:R3:W0:Y:S01]  /*3e60*/  I2F.F16 R28, R9 ;  /* 0x00000009001c7306 */ /* 0x0006220000200c00 */
[----:B--2---:R-:W-:-:S02]  /*3e70*/  SHF.R.U32.HI R8, RZ, 0x8, R11 ;  /* 0x00000008ff087819 */ /* 0x004fc4000001160b */
[----:B------:R-:W-:Y:S02]  /*3e80*/  IADD3 R10, R10, -0x80, RZ ;  /* 0xffffff800a0a7810 */ /* 0x000fe40007ffe0ff */
[----:B------:R-:W-:Y:S02]  /*3e90*/  LOP3.LUT R8, R8, 0xff, RZ, 0xc0, !PT ;  /* 0x000000ff08087812 */ /* 0x000fe400078ec0ff */
[----:B------:R-:W-:Y:S01]  /*3ea0*/  SHF.R.U32.HI R11, RZ, 0x10, R11 ;  /* 0x00000010ff0b7819 */ /* 0x000fe2000001160b */
[----:B------:R2:W0:Y:S01]  /*3eb0*/  I2F.F16 R32, R10 ;  /* 0x0000000a00207306 */ /* 0x0004220000200c00 */
[----:B---3--:R-:W-:Y:S02]  /*3ec0*/  LOP3.LUT R9, R13, 0xff, RZ, 0xc0, !PT ;  /* 0x000000ff0d097812 */ /* 0x008fe400078ec0ff */
[----:B------:R-:W-:Y:S02]  /*3ed0*/  IADD3 R39, R8, -0x80, RZ ;  /* 0xffffff8008277810 */ /* 0x000fe40007ffe0ff */
[----:B------:R-:W-:-:S02]  /*3ee0*/  IADD3 R36, R9, -0x80, RZ ;  /* 0xffffff8009247810 */ /* 0x000fc40007ffe0ff */
[----:B------:R-:W-:Y:S01]  /*3ef0*/  LOP3.LUT R9, R14, 0xff, RZ, 0xc0, !PT ;  /* 0x000000ff0e097812 */ /* 0x000fe200078ec0ff */
[----:B------:R-:W3:Y:S01]  /*3f00*/  I2F.F16 R19, R19 ;  /* 0x0000001300137306 */ /* 0x000ee20000200c00 */
[----:B------:R-:W-:Y:S02]  /*3f10*/  LOP3.LUT R8, R12, 0xff, RZ, 0xc0, !PT ;  /* 0x000000ff0c087812 */ /* 0x000fe400078ec0ff */
[----:B------:R-:W-:Y:S02]  /*3f20*/  IADD3 R35, R9, -0x80, RZ ;  /* 0xffffff8009237810 */ /* 0x000fe40007ffe0ff */
[----:B------:R-:W-:Y:S02]  /*3f30*/  SHF.R.U32.HI R9, RZ, 0x8, R12 ;  /* 0x00000008ff097819 */ /* 0x000fe4000001160c */
[----:B------:R-:W-:Y:S01]  /*3f40*/  IADD3 R8, R8, -0x80, RZ ;  /* 0xffffff8008087810 */ /* 0x000fe20007ffe0ff */
[----:B------:R-:W0:Y:S01]  /*3f50*/  I2F.F16 R18, R18 ;  /* 0x0000001200127306 */ /* 0x000e220000200c00 */
[----:B--2---:R-:W-:-:S02]  /*3f60*/  LOP3.LUT R10, R15, 0xff, RZ, 0xc0, !PT ;  /* 0x000000ff0f0a7812 */ /* 0x004fc400078ec0ff */
[----:B------:R-:W-:Y:S02]  /*3f70*/  LOP3.LUT R9, R9, 0xff, RZ, 0xc0, !PT ;  /* 0x000000ff09097812 */ /* 0x000fe400078ec0ff */
[----:B------:R-:W-:Y:S02]  /*3f80*/  IADD3 R10, R10, -0x80, RZ ;  /* 0xffffff800a0a7810 */ /* 0x000fe40007ffe0ff */
[----:B------:R-:W-:Y:S01]  /*3f90*/  IADD3 R9, R9, -0x80, RZ ;  /* 0xffffff8009097810 */ /* 0x000fe20007ffe0ff */
[----:B------:R2:W0:Y:S01]  /*3fa0*/  I2F.F16 R37, R8 ;  /* 0x0000000800257306 */ /* 0x0004220000200c00 */
[----:B------:R-:W-:Y:S02]  /*3fb0*/  SHF.R.U32.HI R12, RZ, 0x10, R12 ;  /* 0x00000010ff0c7819 */ /* 0x000fe4000001160c */
[----:B------:R-:W-:Y:S02]  /*3fc0*/  LOP3.LUT R11, R11, 0xff, RZ, 0xc0, !PT ;  /* 0x000000ff0b0b7812 */ /* 0x000fe400078ec0ff */
[----:B------:R-:W-:-:S02]  /*3fd0*/  LOP3.LUT R12, R12, 0xff, RZ, 0xc0, !PT ;  /* 0x000000ff0c0c7812 */ /* 0x000fc400078ec0ff */
[----:B------:R-:W-:Y:S01]  /*3fe0*/  IADD3 R11, R11, -0x80, RZ ;  /* 0xffffff800b0b7810 */ /* 0x000fe20007ffe0ff */
[----:B------:R4:W0:Y:S01]  /*3ff0*/  I2F.F16 R34, R10 ;  /* 0x0000000a00227306 */ /* 0x0008220000200c00 */
[--C-:B--2---:R-:W-:Y:S02]  /*4000*/  SHF.R.U32.HI R8, RZ, 0x8, R13.reuse ;  /* 0x00000008ff087819 */ /* 0x104fe4000001160d */
[----:B------:R-:W-:Y:S02]  /*4010*/  SHF.R.U32.HI R13, RZ, 0x10, R13 ;  /* 0x00000010ff0d7819 */ /* 0x000fe4000001160d */
[----:B------:R-:W-:Y:S02]  /*4020*/  LOP3.LUT R8, R8, 0xff, RZ, 0xc0, !PT ;  /* 0x000000ff08087812 */ /* 0x000fe400078ec0ff */
[----:B------:R-:W-:Y:S01]  /*4030*/  LOP3.LUT R13, R13, 0xff, RZ, 0xc0, !PT ;  /* 0x000000ff0d0d7812 */ /* 0x000fe200078ec0ff */
[----:B------:R2:W0:Y:S01]  /*4040*/  I2F.F16 R40, R9 ;  /* 0x0000000900287306 */ /* 0x0004220000200c00 */
[----:B----4-:R-:W-:-:S02]  /*4050*/  SHF.R.U32.HI R10, RZ, 0x8, R14 ;  /* 0x00000008ff0a7819 */ /* 0x010fc4000001160e */
[----:B------:R-:W-:Y:S02]  /*4060*/  SHF.R.U32.HI R14, RZ, 0x10, R14 ;  /* 0x00000010ff0e7819 */ /* 0x000fe4000001160e */
[----:B------:R-:W-:Y:S02]  /*4070*/  IADD3 R8, R8, -0x80, RZ ;  /* 0xffffff8008087810 */ /* 0x000fe40007ffe0ff */
[----:B------:R-:W-:Y:S01]  /*4080*/  LOP3.LUT R14, R14, 0xff, RZ, 0xc0, !PT ;  /* 0x000000ff0e0e7812 */ /* 0x000fe200078ec0ff */
[----:B------:R-:W4:Y:S01]  /*4090*/  I2F.F16 R29, R29 ;  /* 0x0000001d001d7306 */ /* 0x000f220000200c00 */
[--C-:B--2---:R-:W-:Y:S02]  /*40a0*/  SHF.R.U32.HI R9, RZ, 0x8, R15.reuse ;  /* 0x00000008ff097819 */ /* 0x104fe4000001160f */
[----:B------:R-:W-:Y:S02]  /*40b0*/  SHF.R.U32.HI R15, RZ, 0x10, R15 ;  /* 0x00000010ff0f7819 */ /* 0x000fe4000001160f */
[----:B------:R-:W-:-:S02]  /*40c0*/  LOP3.LUT R10, R10, 0xff, RZ, 0xc0, !PT ;  /* 0x000000ff0a0a7812 */ /* 0x000fc400078ec0ff */
[----:B------:R-:W-:Y:S01]  /*40d0*/  LOP3.LUT R15, R15, 0xff, RZ, 0xc0, !PT ;  /* 0x000000ff0f0f7812 */ /* 0x000fe200078ec0ff */
[----:B------:R2:W0:Y:S01]  /*40e0*/  I2F.F16 R41, R8 ;  /* 0x0000000800297306 */ /* 0x0004220000200c00 */
[----:B------:R-:W-:Y:S02]  /*40f0*/  LOP3.LUT R9, R9, 0xff, RZ, 0xc0, !PT ;  /* 0x000000ff09097812 */ /* 0x000fe400078ec0ff */
[----:B------:R-:W-:Y:S02]  /*4100*/  IADD3 R12, R12, -0x80, RZ ;  /* 0xffffff800c0c7810 */ /* 0x000fe40007ffe0ff */
[----:B------:R-:W-:Y:S02]  /*4110*/  IADD3 R13, R13, -0x80, RZ ;  /* 0xffffff800d0d7810 */ /* 0x000fe40007ffe0ff */
[----:B------:R-:W-:Y:S01]  /*4120*/  IADD3 R14, R14, -0x80, RZ ;  /* 0xffffff800e0e7810 */ /* 0x000fe20007ffe0ff */
[----:B------:R-:W0:Y:S01]  /*4130*/  I2F.F16 R33, R33 ;  /* 0x0000002100217306 */ /* 0x000e220000200c00 */
[----:B--2---:R-:W-:-:S02]  /*4140*/  PRMT R8, R53, 0x9910, RZ ;  /* 0x0000991035087816 */ /* 0x004fc400000000ff */
[----:B------:R-:W-:Y:S02]  /*4150*/  IADD3 R15, R15, -0x80, RZ ;  /* 0xffffff800f0f7810 */ /* 0x000fe40007ffe0ff */
[----:B------:R-:W-:Y:S02]  /*4160*/  IADD3 R10, R10, -0x80, RZ ;  /* 0xffffff800a0a7810 */ /* 0x000fe40007ffe0ff */
[----:B------:R-:W-:Y:S01]  /*4170*/  IADD3 R9, R9, -0x80, RZ ;  /* 0xffffff8009097810 */ /* 0x000fe20007ffe0ff */
[----:B------:R-:W2:Y:S01]  /*4180*/  I2F.F16 R39, R39 ;  /* 0x0000002700277306 */ /* 0x000ea20000200c00 */
[----:B------:R-:W-:-:S07]  /*4190*/  ISETP.NE.AND P0, PT, R8, RZ, PT ;  /* 0x000000ff0800720c */ /* 0x000fce0003f05270 */
[----:B------:R0:W0:Y:S08]  /*41a0*/  I2F.F16 R38, R11 ;  /* 0x0000000b00267306 */ /* 0x0000300000200c00 */
[----:B------:R-:W0:Y:S08]  /*41b0*/  I2F.F16 R36, R36 ;  /* 0x0000002400247306 */ /* 0x000e300000200c00 */
[----:B------:R-:W0:Y:S08]  /*41c0*/  I2F.F16 R35, R35 ;  /* 0x0000002300237306 */ /* 0x000e300000200c00 */
[----:B------:R-:W0:Y:S08]  /*41d0*/  I2F.F16 R12, R12 ;  /* 0x0000000c000c7306 */ /* 0x000e300000200c00 */
[----:B------:R-:W0:Y:S08]  /*41e0*/  I2F.F16 R13, R13 ;  /* 0x0000000d000d7306 */ /* 0x000e300000200c00 */
[----:B------:R0:W0:Y:S08]  /*41f0*/  I2F.F16 R42, R10 ;  /* 0x0000000a002a7306 */ /* 0x0000300000200c00 */
[----:B------:R-:W0:Y:S08]  /*4200*/  I2F.F16 R14, R14 ;  /* 0x0000000e000e7306 */ /* 0x000e300000200c00 */
[----:B------:R0:W0:Y:S08]  /*4210*/  I2F.F16 R43, R9 ;  /* 0x00000009002b7306 */ /* 0x0000300000200c00 */
[----:B------:R-:W0:Y:S01]  /*4220*/  I2F.F16 R15, R15 ;  /* 0x0000000f000f7306 */ /* 0x000e220000200c00 */
[----:B-1234-:R-:W-:Y:S05]  /*4230*/  @!P0 BRA `(.L_x_143) ;  /* 0x0000000400688947 */ /* 0x01efea0003800000 */
[----:B0-----:R-:W0:Y:S01]  /*4240*/  LDS.64 R8, [UR4+0x10] ;  /* 0x00001004ff087984 */ /* 0x001e220008000a00 */
[----:B------:R-:W-:Y:S02]  /*4250*/  HADD2.F32 R11, -RZ, R31.H0_H0 ;  /* 0x2000001fff0b7230 */ /* 0x000fe40000004100 */
[----:B------:R-:W-:Y:S02]  /*4260*/  HADD2.F32 R63, -RZ, R26.H0_H0 ;  /* 0x2000001aff3f7230 */ /* 0x000fe40000004100 */
[----:B------:R-:W-:Y:S02]  /*4270*/  HADD2.F32 R65, -RZ, R37.H0_H0 ;  /* 0x20000025ff417230 */ /* 0x000fe40000004100 */
[----:B------:R-:W-:Y:S02]  /*4280*/  HADD2.F32 R67, -RZ, R40.H0_H0 ;  /* 0x20000028ff437230 */ /* 0x000fe40000004100 */
[----:B------:R-:W-:Y:S02]  /*4290*/  HADD2.F32 R68, -RZ, R29.H0_H0 ;  /* 0x2000001dff447230 */ /* 0x000fe40000004100 */
[----:B------:R-:W-:-:S02]  /*42a0*/  HADD2.F32 R69, -RZ, R41.H0_H0 ;  /* 0x20000029ff457230 */ /* 0x000fc40000004100 */
[--C-:B0-----:R-:W-:Y:S02]  /*42b0*/  HADD2.F32 R10, -RZ, R8.reuse.H0_H0 ;  /* 0x20000008ff0a7230 */ /* 0x101fe40000004100 */
[----:B------:R-:W-:Y:S02]  /*42c0*/  HADD2.F32 R62, -RZ, R8.H1_H1 ;  /* 0x30000008ff3e7230 */ /* 0x000fe40000004100 */
[----:B------:R-:W-:Y:S02]  /*42d0*/  HADD2.F32 R64, -RZ, R9.H1_H1 ;  /* 0x30000009ff407230 */ /* 0x000fe40000004100 */
[----:B------:R-:W-:Y:S01]  /*42e0*/  FFMA.FTZ R8, R11, R10, RZ ;  /* 0x0000000a0b087223 */ /* 0x000fe200000100ff */
[----:B------:R-:W-:-:S05]  /*42f0*/  HADD2.F32 R11, -RZ, R27.H0_H0 ;  /* 0x2000001bff0b7230 */ /* 0x000fca0000004100 */
[----:B------:R-:W-:Y:S01]  /*4300*/  FFMA.FTZ R8, R11, R62, R8 ;  /* 0x0000003e0b087223 */ /* 0x000fe20000010008 */
[----:B------:R-:W-:Y:S02]  /*4310*/  HADD2.F32 R11, -RZ, R9.H0_H0 ;  /* 0x20000009ff0b7230 */ /* 0x000fe40000004100 */
[----:B------:R-:W-:-:S03]  /*4320*/  HADD2.F32 R9, -RZ, R25.H0_H0 ;  /* 0x20000019ff097230 */ /* 0x000fc60000004100 */
[----:B------:R-:W-:-:S04]  /*4330*/  FFMA.FTZ R8, R63, R11, R8 ;  /* 0x0000000b3f087223 */ /* 0x000fc80000010008 */
[----:B------:R-:W-:Y:S02]  /*4340*/  FFMA.FTZ R66, R9, R64, R8 ;  /* 0x0000004009427223 */ /* 0x000fe40000010008 */
[----:B------:R-:W0:Y:S02]  /*4350*/  LDS.64 R8, [UR4+0x18] ;  /* 0x00001804ff087984 */ /* 0x000e240008000a00 */
[----:B0-----:R-:W-:-:S05]  /*4360*/  HADD2.F32 R63, -RZ, R8.H0_H0 ;  /* 0x20000008ff3f7230 */ /* 0x001fca0000004100 */
[----:B------:R-:W-:Y:S01]  /*4370*/  FFMA.FTZ R66, R65, R63, R66 ;  /* 0x0000003f41427223 */ /* 0x000fe20000010042 */
[----:B------:R-:W-:Y:S02]  /*4380*/  HADD2.F32 R65, -RZ, R8.H1_H1 ;  /* 0x30000008ff417230 */ /* 0x000fe40000004100 */
[----:B------:R-:W-:-:S03]  /*4390*/  HADD2.F32 R8, -RZ, R9.H0_H0 ;  /* 0x20000009ff087230 */ /* 0x000fc60000004100 */
[----:B------:R-:W-:Y:S01]  /*43a0*/  FFMA.FTZ R66, R67, R65, R66 ;  /* 0x0000004143427223 */ /* 0x000fe20000010042 */
[----:B------:R-:W-:-:S05]  /*43b0*/  HADD2.F32 R67, -RZ, R12.H0_H0 ;  /* 0x2000000cff437230 */ /* 0x000fca0000004100 */
[----:B------:R-:W-:Y:S01]  /*43c0*/  FFMA.FTZ R66, R67, R8, R66 ;  /* 0x0000000843427223 */ /* 0x000fe20000010042 */
[----:B------:R-:W-:Y:S02]  /*43d0*/  HADD2.F32 R67, -RZ, R9.H1_H1 ;  /* 0x30000009ff437230 */ /* 0x000fe40000004100 */
[----:B------:R-:W-:-:S05]  /*43e0*/  HADD2.F32 R9, -RZ, R19.H0_H0 ;  /* 0x20000013ff097230 */ /* 0x000fca0000004100 */
        /* <DEDUP_REMOVED lines=13> */
[----:B------:R-:W-:-:S03]  /*44c0*/  HADD2.F32 R9, -RZ, R13.H0_H0 ;  /* 0x2000000dff097230 */ /* 0x000fc60000004100 */
[----:B------:R-:W-:-:S04]  /*44d0*/  FFMA.FTZ R69, R65, R69, R68 ;  /* 0x0000004541457223 */ /* 0x000fc80000010044 */
[----:B------:R-:W-:Y:S01]  /*44e0*/  FFMA.FTZ R68, R8, R9, R69 ;  /* 0x0000000908447223 */ /* 0x000fe20000010045 */
[----:B------:R-:W-:Y:S02]  /*44f0*/  HADD2.F32 R9, -RZ, R18.H0_H0 ;  /* 0x20000012ff097230 */ /* 0x000fe40000004100 */
[----:B------:R-:W-:-:S03]  /*4500*/  HADD2.F32 R69, -RZ, R21.H0_H0 ;  /* 0x20000015ff457230 */ /* 0x000fc60000004100 */
[----:B------:R-:W-:Y:S01]  /*4510*/  FFMA.FTZ R68, R67, R9, R68 ;  /* 0x0000000943447223 */ /* 0x000fe20000010044 */
[----:B------:R-:W-:Y:S02]  /*4520*/  HADD2.F32 R9, -RZ, R50.H1_H1 ;  /* 0x30000032ff097230 */ /* 0x000fe40000004100 */
[----:B------:R-:W-:-:S03]  /*4530*/  FFMA.FTZ R69, R10, R69, RZ ;  /* 0x000000450a457223 */ /* 0x000fc600000100ff */
[----:B------:R-:W-:-:S05]  /*4540*/  FMUL.FTZ R9, R9, R68 ;  /* 0x0000004409097220 */ /* 0x000fca0000410000 */
[----:B------:R-:W-:-:S04]  /*4550*/  F2FP.F16.F32.PACK_AB R9, RZ, R9 ;  /* 0x00000009ff09723e */ /* 0x000fc800000000ff */
[----:B------:R-:W-:Y:S01]  /*4560*/  PRMT R66, R66, 0x5410, R9 ;  /* 0x0000541042427816 */ /* 0x000fe20000000009 */
[----:B------:R-:W-:-:S05]  /*4570*/  HADD2.F32 R9, -RZ, R20.H0_H0 ;  /* 0x20000014ff097230 */ /* 0x000fca0000004100 */
[----:B------:R-:W-:Y:S01]  /*4580*/  FFMA.FTZ R9, R10, R9, RZ ;  /* 0x000000090a097223 */ /* 0x000fe200000100ff */
[----:B------:R-:W-:Y:S01]  /*4590*/  HFMA2.MMA R5, R66, 1, 1, R5 ;  /* 0x3c003c0042057835 */ /* 0x000fe20000000005 */
[----:B------:R-:W-:Y:S02]  /*45a0*/  HADD2.F32 R10, -RZ, R39.H0_H0 ;  /* 0x20000027ff0a7230 */ /* 0x000fe40000004100 */
[----:B------:R-:W-:-:S03]  /*45b0*/  HADD2.F32 R66, -RZ, R33.H0_H0 ;  /* 0x20000021ff427230 */ /* 0x000fc60000004100 */
[C---:B------:R-:W-:Y:S01]  /*45c0*/  FFMA.FTZ R10, R62.reuse, R10, R9 ;  /* 0x0000000a3e0a7223 */ /* 0x040fe20000010009 */
[----:B------:R-:W-:Y:S02]  /*45d0*/  HADD2.F32 R9, -RZ, R32.H0_H0 ;  /* 0x20000020ff097230 */ /* 0x000fe40000004100 */
[----:B------:R-:W-:Y:S01]  /*45e0*/  FFMA.FTZ R66, R62, R66, R69 ;  /* 0x000000423e427223 */ /* 0x000fe20000010045 */
[----:B------:R-:W-:Y:S02]  /*45f0*/  HADD2.F32 R69, -RZ, R38.H0_H0 ;  /* 0x20000026ff457230 */ /* 0x000fe40000004100 */
[----:B------:R-:W-:Y:S02]  /*4600*/  HADD2.F32 R62, -RZ, R22.H0_H0 ;  /* 0x20000016ff3e7230 */ /* 0x000fe40000004100 */
[C---:B------:R-:W-:Y:S01]  /*4610*/  FFMA.FTZ R9, R11.reuse, R9, R66 ;  /* 0x000000090b097223 */ /* 0x040fe20000010042 */
[----:B------:R-:W-:Y:S01]  /*4620*/  FFMA.FTZ R11, R11, R69, R10 ;  /* 0x000000450b0b7223 */ /* 0x000fe2000001000a */
[----:B------:R-:W-:-:S03]  /*4630*/  HADD2.F32 R10, -RZ, R23.H0_H0 ;  /* 0x20000017ff0a7230 */ /* 0x000fc60000004100 */
[C---:B------:R-:W-:Y:S01]  /*4640*/  FFMA.FTZ R62, R64.reuse, R62, R11 ;  /* 0x0000003e403e7223 */ /* 0x040fe2000001000b */
[----:B------:R-:W-:Y:S02]  /*4650*/  HADD2.F32 R11, -RZ, R49.H1_H1 ;  /* 0x30000031ff0b7230 */ /* 0x000fe40000004100 */
        /* <DEDUP_REMOVED lines=15> */
[----:B------:R-:W-:-:S03]  /*4750*/  HADD2.F32 R62, -RZ, R16.H0_H0 ;  /* 0x20000010ff3e7230 */ /* 0x000fc60000004100 */
[C---:B------:R-:W-:Y:S02]  /*4760*/  FFMA.FTZ R8, R67.reuse, R8, R10 ;  /* 0x0000000843087223 */ /* 0x040fe4000001000a */
[----:B------:R-:W-:Y:S02]  /*4770*/  FFMA.FTZ R62, R67, R62, R63 ;  /* 0x0000003e433e7223 */ /* 0x000fe4000001003f */
[----:B------:R-:W-:Y:S02]  /*4780*/  FMUL.FTZ R8, R9, R8 ;  /* 0x0000000809087220 */ /* 0x000fe40000410000 */
[----:B------:R-:W-:-:S03]  /*4790*/  FMUL.FTZ R62, R11, R62 ;  /* 0x0000003e0b3e7220 */ /* 0x000fc60000410000 */
[----:B------:R-:W-:Y:S02]  /*47a0*/  F2FP.F16.F32.PACK_AB R8, RZ, R8 ;  /* 0x00000008ff08723e */ /* 0x000fe400000000ff */
[----:B------:R-:W-:-:S04]  /*47b0*/  F2FP.F16.F32.PACK_AB R62, RZ, R62 ;  /* 0x0000003eff3e723e */ /* 0x000fc800000000ff */
[----:B------:R-:W-:-:S06]  /*47c0*/  PRMT R8, R8, 0x5410, R62 ;  /* 0x0000541008087816 */ /* 0x000fcc000000003e */
[----:B------:R-:W-:-:S11]  /*47d0*/  HFMA2.MMA R4, R8, 1, 1, R4 ;  /* 0x3c003c0008047835 */ /* 0x000fd60000000004 */
.L_x_143:
[----:B------:R-:W-:Y:S05]  /*47e0*/  @!P2 BRA `(.L_x_142) ;  /* 0x000000100068a947 */ /* 0x000fea0003800000 */
[----:B------:R-:W-:Y:S02]  /*47f0*/  PRMT R8, R54, 0x9910, RZ ;  /* 0x0000991036087816 */ /* 0x000fe400000000ff */
[----:B------:R-:W-:Y:S02]  /*4800*/  ISETP.GE.AND P2, PT, R58, 0x3, PT ;  /* 0x000000033a00780c */ /* 0x000fe40003f46270 */
[----:B------:R-:W-:-:S13]  /*4810*/  ISETP.NE.AND P0, PT, R8, RZ, PT ;  /* 0x000000ff0800720c */ /* 0x000fda0003f05270 */
[----:B------:R-:W-:Y:S05]  /*4820*/  @!P0 BRA `(.L_x_144) ;  /* 0x0000000400688947 */ /* 0x000fea0003800000 */
        /* <DEDUP_REMOVED lines=9> */
[----:B------:R-:W-:Y:S02]  /*48c0*/  HADD2.F32 R62, -RZ, R9.H0_H0 ;  /* 0x20000009ff3e7230 */ /* 0x000fe40000004100 */
[----:B------:R-:W-:Y:S01]  /*48d0*/  FFMA.FTZ R8, R63, R10, RZ ;  /* 0x0000000a3f087223 */ /* 0x000fe200000100ff */
[----:B------:R-:W-:Y:S02]  /*48e0*/  HADD2.F32 R63, -RZ, R27.H0_H0 ;  /* 0x2000001bff3f7230 */ /* 0x000fe40000004100 */
[----:B------:R-:W-:-:S03]  /*48f0*/  HADD2.F32 R64, -RZ, R9.H1_H1 ;  /* 0x30000009ff407230 */ /* 0x000fc60000004100 */
[----:B------:R-:W-:Y:S01]  /*4900*/  FFMA.FTZ R63, R63, R11, R8 ;  /* 0x0000000b3f3f7223 */ /* 0x000fe20000010008 */
[----:B------:R-:W-:-:S05]  /*4910*/  HADD2.F32 R8, -RZ, R26.H0_H0 ;  /* 0x2000001aff087230 */ /* 0x000fca0000004100 */
[----:B------:R-:W-:Y:S02]  /*4920*/  FFMA.FTZ R63, R8, R62, R63 ;  /* 0x0000003e083f7223 */ /* 0x000fe4000001003f */
[----:B------:R-:W0:Y:S02]  /*4930*/  LDS.64 R8, [UR4+0x98] ;  /* 0x00009804ff087984 */ /* 0x000e240008000a00 */
[----:B------:R-:W-:Y:S01]  /*4940*/  FFMA.FTZ R66, R66, R64, R63 ;  /* 0x0000004042427223 */ /* 0x000fe2000001003f */
        /* <DEDUP_REMOVED lines=29> */
[----:B------:R-:W-:-:S05]  /*4b20*/  FMUL.FTZ R9, R9, R68 ;  /* 0x0000004409097220 */ /* 0x000fca0000410000 */
[----:B------:R-:W-:-:S04]  /*4b30*/  F2FP.F16.F32.PACK_AB R9, RZ, R9 ;  /* 0x00000009ff09723e */ /* 0x000fc800000000ff */
[----:B------:R-:W-:Y:S01]  /*4b40*/  PRMT R66, R66, 0x5410, R9 ;  /* 0x0000541042427816 */ /* 0x000fe20000000009 */
[----:B------:R-:W-:-:S05]  /*4b50*/  HADD2.F32 R9, -RZ, R20.H0_H0 ;  /* 0x20000014ff097230 */ /* 0x000fca0000004100 */
        /* <DEDUP_REMOVED lines=9> */
[----:B------:R-:W-:Y:S01]  /*4bf0*/  FFMA.FTZ R69, R10, R62, R69 ;  /* 0x0000003e0a457223 */ /* 0x000fe20000010045 */
[----:B------:R-:W-:-:S05]  /*4c00*/  HADD2.F32 R10, -RZ, R38.H0_H0 ;  /* 0x20000026ff0a7230 */ /* 0x000fca0000004100 */
[----:B------:R-:W-:Y:S01]  /*4c10*/  FFMA.FTZ R9, R10, R62, R9 ;  /* 0x0000003e0a097223 */ /* 0x000fe20000010009 */
[----:B------:R-:W-:Y:S02]  /*4c20*/  HADD2.F32 R10, -RZ, R23.H0_H0 ;  /* 0x20000017ff0a7230 */ /* 0x000fe40000004100 */
[----:B------:R-:W-:-:S03]  /*4c30*/  HADD2.F32 R62, -RZ, R22.H0_H0 ;  /* 0x20000016ff3e7230 */ /* 0x000fc60000004100 */
[-C--:B------:R-:W-:Y:S02]  /*4c40*/  FFMA.FTZ R10, R10, R64.reuse, R69 ;  /* 0x000000400a0a7223 */ /* 0x080fe40000010045 */
[----:B------:R-:W-:Y:S01]  /*4c50*/  FFMA.FTZ R64, R62, R64, R9 ;  /* 0x000000403e407223 */ /* 0x000fe20000010009 */
[----:B------:R-:W-:Y:S02]  /*4c60*/  HADD2.F32 R9, -RZ, R35.H0_H0 ;  /* 0x20000023ff097230 */ /* 0x000fe40000004100 */
[----:B------:R-:W-:-:S03]  /*4c70*/  HADD2.F32 R62, -RZ, R15.H0_H0 ;  /* 0x2000000fff3e7230 */ /* 0x000fc60000004100 */
[----:B------:R-:W-:Y:S01]  /*4c80*/  FFMA.FTZ R10, R9, R63, R10 ;  /* 0x0000003f090a7223 */ /* 0x000fe2000001000a */
[----:B------:R-:W-:-:S05]  /*4c90*/  HADD2.F32 R9, -RZ, R34.H0_H0 ;  /* 0x20000022ff097230 */ /* 0x000fca0000004100 */
[----:B------:R-:W-:Y:S01]  /*4ca0*/  FFMA.FTZ R64, R9, R63, R64 ;  /* 0x0000003f09407223 */ /* 0x000fe20000010040 */
[----:B------:R-:W-:-:S05]  /*4cb0*/  HADD2.F32 R9, -RZ, R42.H0_H0 ;  /* 0x2000002aff097230 */ /* 0x000fca0000004100 */
[-C--:B------:R-:W-:Y:S01]  /*4cc0*/  FFMA.FTZ R9, R9, R65.reuse, R10 ;  /* 0x0000004109097223 */ /* 0x080fe2000001000a */
[----:B------:R-:W-:Y:S02]  /*4cd0*/  HADD2.F32 R10, -RZ, R14.H0_H0 ;  /* 0x2000000eff0a7230 */ /* 0x000fe40000004100 */
[----:B------:R-:W-:Y:S01]  /*4ce0*/  FFMA.FTZ R65, R11, R65, R64 ;  /* 0x000000410b417223 */ /* 0x000fe20000010040 */
[----:B------:R-:W-:Y:S02]  /*4cf0*/  HADD2.F32 R11, -RZ, R16.H0_H0 ;  /* 0x20000010ff0b7230 */ /* 0x000fe40000004100 */
[-C--:B------:R-:W-:Y:S01]  /*4d00*/  FFMA.FTZ R10, R10, R8.reuse, R9 ;  /* 0x000000080a0a7223 */ /* 0x080fe20000010009 */
[----:B------:R-:W-:Y:S02]  /*4d10*/  HADD2.F32 R9, -RZ, R17.H0_H0 ;  /* 0x20000011ff097230 */ /* 0x000fe40000004100 */
[----:B------:R-:W-:-:S03]  /*4d20*/  FFMA.FTZ R8, R62, R8, R65 ;  /* 0x000000083e087223 */ /* 0x000fc60000010041 */
[-C--:B------:R-:W-:Y:S01]  /*4d30*/  FFMA.FTZ R10, R9, R67.reuse, R10 ;  /* 0x00000043090a7223 */ /* 0x080fe2000001000a */
[----:B------:R-:W-:Y:S01]  /*4d40*/  FFMA.FTZ R8, R11, R67, R8 ;  /* 0x000000430b087223 */ /* 0x000fe20000010008 */
[--C-:B------:R-:W-:Y:S02]  /*4d50*/  HADD2.F32 R9, -RZ, R49.reuse.H0_H0 ;  /* 0x20000031ff097230 */ /* 0x100fe40000004100 */
[----:B------:R-:W-:-:S03]  /*4d60*/  HADD2.F32 R11, -RZ, R49.H1_H1 ;  /* 0x30000031ff0b7230 */ /* 0x000fc60000004100 */
[----:B------:R-:W-:Y:S02]  /*4d70*/  FMUL.FTZ R10, R9, R10 ;  /* 0x0000000a090a7220 */ /* 0x000fe40000410000 */
[----:B------:R-:W-:-:S03]  /*4d80*/  FMUL.FTZ R8, R11, R8 ;  /* 0x000000080b087220 */ /* 0x000fc60000410000 */
[----:B------:R-:W-:Y:S02]  /*4d90*/  F2FP.F16.F32.PACK_AB R10, RZ, R10 ;  /* 0x0000000aff0a723e */ /* 0x000fe400000000ff */
[----:B------:R-:W-:-:S04]  /*4da0*/  F2FP.F16.F32.PACK_AB R8, RZ, R8 ;  /* 0x00000008ff08723e */ /* 0x000fc800000000ff */
[----:B------:R-:W-:-:S06]  /*4db0*/  PRMT R10, R10, 0x5410, R8 ;  /* 0x000054100a0a7816 */ /* 0x000fcc0000000008 */
[----:B------:R-:W-:-:S11]  /*4dc0*/  HFMA2.MMA R2, R10, 1, 1, R2 ;  /* 0x3c003c000a027835 */ /* 0x000fd60000000002 */
.L_x_144:
[----:B------:R-:W-:Y:S05]  /*4dd0*/  @!P2 BRA `(.L_x_142) ;  /* 0x0000000800eca947 */ /* 0x000fea0003800000 */
[----:B------:R-:W-:Y:S02]  /*4de0*/  PRMT R8, R55, 0x9910, RZ ;  /* 0x0000991037087816 */ /* 0x000fe400000000ff */
[----:B0-----:R-:W-:Y:S02]  /*4df0*/  PRMT R9, R7, 0x9910, RZ ;  /* 0x0000991007097816 */ /* 0x001fe400000000ff */
[----:B------:R-:W-:Y:S02]  /*4e00*/  ISETP.NE.AND P2, PT, R8, RZ, PT ;  /* 0x000000ff0800720c */ /* 0x000fe40003f45270 */
[----:B------:R-:W-:-:S04]  /*4e10*/  ISETP.NE.AND P0, PT, R9, RZ, PT ;  /* 0x000000ff0900720c */ /* 0x000fc80003f05270 */
[----:B------:R-:W-:-:S07]  /*4e20*/  ISETP.LT.OR P0, PT, R6, 0x4, !P0 ;  /* 0x000000040600780c */ /* 0x000fce0004701670 */
[----:B------:R-:W-:Y:S06]  /*4e30*/  @!P2 BRA `(.L_x_145) ;  /* 0x000000040068a947 */ /* 0x000fec0003800000 */
[----:B------:R-:W0:Y:S01]  /*4e40*/  LDS.64 R8, [UR4+0x110] ;  /* 0x00011004ff087984 */ /* 0x000e220008000a00 */
        /* <DEDUP_REMOVED lines=89> */
.L_x_145:
        /* <DEDUP_REMOVED lines=19> */
[--C-:B0-----:R-:W-:Y:S02]  /*5510*/  HADD2.F32 R62, -RZ, R8.reuse.H0_H0 ;  /* 0x20000008ff3e7230 */ /* 0x101fe40000004100 */
[----:B------:R-:W-:-:S03]  /*5520*/  HADD2.F32 R8, -RZ, R8.H1_H1 ;  /* 0x30000008ff087230 */ /* 0x000fc60000004100 */
[-C--:B------:R-:W-:Y:S01]  /*5530*/  FFMA.FTZ R31, R31, R62.reuse, RZ ;  /* 0x0000003e1f1f7223 */ /* 0x080fe200000100ff */
[-C--:B------:R-:W-:Y:S01]  /*5540*/  FFMA.FTZ R30, R30, R62.reuse, RZ ;  /* 0x0000003e1e1e7223 */ /* 0x080fe200000100ff */
[-C--:B------:R-:W-:Y:S01]  /*5550*/  FFMA.FTZ R21, R21, R62.reuse, RZ ;  /* 0x0000003e15157223 */ /* 0x080fe200000100ff */
[----:B------:R-:W-:Y:S01]  /*5560*/  FFMA.FTZ R20, R20, R62, RZ ;  /* 0x0000003e14147223 */ /* 0x000fe200000100ff */
[----:B------:R-:W-:Y:S02]  /*5570*/  HADD2.F32 R62, -RZ, R27.H0_H0 ;  /* 0x2000001bff3e7230 */ /* 0x000fe40000004100 */
[-C--:B------:R-:W-:Y:S01]  /*5580*/  FFMA.FTZ R30, R29, R8.reuse, R30 ;  /* 0x000000081d1e7223 */ /* 0x080fe2000001001e */
[----:B------:R-:W-:Y:S02]  /*5590*/  HADD2.F32 R29, -RZ, R32.H0_H0 ;  /* 0x20000020ff1d7230 */ /* 0x000fe40000004100 */
[----:B------:R-:W-:Y:S01]  /*55a0*/  FFMA.FTZ R20, R39, R8, R20 ;  /* 0x0000000827147223 */ /* 0x000fe20000010014 */
[----:B------:R-:W-:-:S02]  /*55b0*/  HADD2.F32 R27, -RZ, R28.H0_H0 ;  /* 0x2000001cff1b7230 */ /* 0x000fc40000004100 */
[-C--:B------:R-:W-:Y:S01]  /*55c0*/  FFMA.FTZ R31, R62, R8.reuse, R31 ;  /* 0x000000083e1f7223 */ /* 0x080fe2000001001f */
[----:B------:R-:W-:Y:S01]  /*55d0*/  FFMA.FTZ R62, R64, R8, R21 ;  /* 0x00000008403e7223 */ /* 0x000fe20000010015 */
[--C-:B------:R-:W-:Y:S02]  /*55e0*/  HADD2.F32 R21, -RZ, R9.reuse.H0_H0 ;  /* 0x20000009ff157230 */ /* 0x100fe40000004100 */
[----:B------:R-:W-:-:S03]  /*55f0*/  HADD2.F32 R9, -RZ, R9.H1_H1 ;  /* 0x30000009ff097230 */ /* 0x000fc60000004100 */
[-C--:B------:R-:W-:Y:S01]  /*5600*/  FFMA.FTZ R62, R29, R21.reuse, R62 ;  /* 0x000000151d3e7223 */ /* 0x080fe2000001003e */
[----:B------:R-:W-:Y:S02]  /*5610*/  HADD2.F32 R29, -RZ, R38.H0_H0 ;  /* 0x20000026ff1d7230 */ /* 0x000fe40000004100 */
[-C--:B------:R-:W-:Y:S01]  /*5620*/  FFMA.FTZ R8, R26, R21.reuse, R31 ;  /* 0x000000151a087223 */ /* 0x080fe2000001001f */
[----:B------:R-:W-:Y:S01]  /*5630*/  FFMA.FTZ R30, R27, R21, R30 ;  /* 0x000000151b1e7223 */ /* 0x000fe2000001001e */
[----:B------:R-:W-:Y:S02]  /*5640*/  HADD2.F32 R27, -RZ, R24.H0_H0 ;  /* 0x20000018ff1b7230 */ /* 0x000fe40000004100 */
[----:B------:R-:W-:Y:S01]  /*5650*/  FFMA.FTZ R62, R23, R9, R62 ;  /* 0x00000009173e7223 */ /* 0x000fe2000001003e */
[----:B------:R-:W-:Y:S02]  /*5660*/  HADD2.F32 R31, -RZ, R22.H0_H0 ;  /* 0x20000016ff1f7230 */ /* 0x000fe40000004100 */
[----:B------:R-:W-:Y:S01]  /*5670*/  FFMA.FTZ R22, R29, R21, R20 ;  /* 0x000000151d167223 */ /* 0x000fe20000010014 */
[-C--:B------:R-:W-:Y:S01]  /*5680*/  FFMA.FTZ R20, R25, R9.reuse, R8 ;  /* 0x0000000919147223 */ /* 0x080fe20000010008 */
[----:B------:R-:W-:Y:S01]  /*5690*/  FFMA.FTZ R30, R27, R9, R30 ;  /* 0x000000091b1e7223 */ /* 0x000fe2000001001e */
[----:B------:R-:W-:-:S02]  /*56a0*/  HADD2.F32 R21, -RZ, R37.H0_H0 ;  /* 0x20000025ff157230 */ /* 0x000fc40000004100 */
[----:B------:R-:W-:Y:S01]  /*56b0*/  FFMA.FTZ R22, R31, R9, R22 ;  /* 0x000000091f167223 */ /* 0x000fe20000010016 */
[----:B-1----:R-:W-:Y:S02]  /*56c0*/  HADD2.F32 R9, -RZ, R10.H0_H0 ;  /* 0x2000000aff097230 */ /* 0x002fe40000004100 */
        /* <DEDUP_REMOVED lines=17> */
[-C--:B------:R-:W-:Y:S01]  /*57e0*/  FFMA.FTZ R10, R12, R8.reuse, R21 ;  /* 0x000000080c0a7223 */ /* 0x080fe20000010015 */
[----:B------:R-:W-:Y:S02]  /*57f0*/  HADD2.F32 R20, -RZ, R15.H0_H0 ;  /* 0x2000000fff147230 */ /* 0x000fe40000004100 */
[-C--:B------:R-:W-:Y:S01]  /*5800*/  FFMA.FTZ R14, R14, R8.reuse, R25 ;  /* 0x000000080e0e7223 */ /* 0x080fe20000010019 */
[----:B------:R-:W-:Y:S02]  /*5810*/  HADD2.F32 R13, -RZ, R18.H0_H0 ;  /* 0x20000012ff0d7230 */ /* 0x000fe40000004100 */
[-C--:B------:R-:W-:Y:S01]  /*5820*/  FFMA.FTZ R12, R22, R8.reuse, R23 ;  /* 0x00000008160c7223 */ /* 0x080fe20000010017 */
[-C--:B------:R-:W-:Y:S01]  /*5830*/  FFMA.FTZ R10, R19, R11.reuse, R10 ;  /* 0x0000000b130a7223 */ /* 0x080fe2000001000a */
[-C--:B------:R-:W-:Y:S01]  /*5840*/  FFMA.FTZ R14, R17, R11.reuse, R14 ;  /* 0x0000000b110e7223 */ /* 0x080fe2000001000e */
[----:B------:R-:W-:Y:S01]  /*5850*/  FFMA.FTZ R8, R20, R8, R9 ;  /* 0x0000000814087223 */ /* 0x000fe20000010009 */
[----:B------:R-:W-:Y:S01]  /*5860*/  FFMA.FTZ R12, R13, R11, R12 ;  /* 0x0000000b0d0c7223 */ /* 0x000fe2000001000c */
[----:B------:R-:W-:-:S02]  /*5870*/  HADD2.F32 R17, -RZ, R16.H0_H0 ;  /* 0x20000010ff117230 */ /* 0x000fc40000004100 */
[--C-:B------:R-:W-:Y:S02]  /*5880*/  HADD2.F32 R9, -RZ, R50.reuse.H0_H0 ;  /* 0x20000032ff097230 */ /* 0x100fe40000004100 */
        /* <DEDUP_REMOVED lines=16> */
.L_x_142:
        /* <DEDUP_REMOVED lines=203> */
.L_x_147:
        /* <DEDUP_REMOVED lines=95> */
.L_x_148:
        /* <DEDUP_REMOVED lines=97> */
.L_x_149:
        /* <DEDUP_REMOVED lines=91> */
.L_x_146:
        /* <DEDUP_REMOVED lines=203> */
.L_x_151:
        /* <DEDUP_REMOVED lines=95> */
.L_x_152:
        /* <DEDUP_REMOVED lines=97> */
.L_x_153:
        /* <DEDUP_REMOVED lines=91> */
.L_x_150:
[----:B------:R-:W1:Y:S01]  /*9650*/  S2UR UR5, SR_CTAID.Z ;  /* 0x00000000000579c3 */ /* 0x000e620000002700 */
[----:B------:R-:W-:Y:S01]  /*9660*/  IADD3 R56, R56, 0x20, RZ ;  /* 0x0000002038387810 */ /* 0x000fe20007ffe0ff */
[C---:B0-----:R-:W-:Y:S01]  /*9670*/  IMAD.WIDE R60, R59.reuse, 0x8, R60 ;  /* 0x000000083b3c7825 */ /* 0x041fe200078e023c */
[----:B------:R-:W-:Y:S02]  /*9680*/  UIADD3 UR4, UR4, 0x40, URZ ;  /* 0x0000004004047890 */ /* 0x000fe4000fffe03f */
[----:B------:R-:W-:Y:S01]  /*9690*/  ISETP.GE.AND P0, PT, R56, UR8, PT ;  /* 0x0000000838007c0c */ /* 0x000fe2000bf06270 */
[----:B------:R-:W-:Y:S01]  /*96a0*/  IMAD.WIDE R44, R59, 0x8, R44 ;  /* 0x000000083b2c7825 */ /* 0x000fe200078e022c */
[----:B------:R-:W-:Y:S02]  /*96b0*/  MOV R62, R60 ;  /* 0x0000003c003e7202 */ /* 0x000fe40000000f00 */
[----:B------:R-:W-:Y:S01]  /*96c0*/  MOV R63, R61 ;  /* 0x0000003d003f7202 */ /* 0x000fe20000000f00 */
[----:B-1----:R-:W-:-:S04]  /*96d0*/  ULEA UR5, UR5, 0x40, 0x6 ;  /* 0x0000004005057891 */ /* 0x002fc8000f8e303f */
[----:B------:R-:W-:-:S04]  /*96e0*/  UISETP.LT.AND UP0, UPT, UR5, UR9, UPT ;  /* 0x000000090500728c */ /* 0x000fc8000bf01270 */
[----:B------:R-:W-:-:S06]  /*96f0*/  USEL UR5, UR5, UR9, UP0 ;  /* 0x0000000905057287 */ /* 0x000fcc0008000000 */
[----:B------:R-:W-:-:S13]  /*9700*/  ISETP.LT.AND P2, PT, R56, UR5, PT ;  /* 0x0000000538007c0c */ /* 0x000fda000bf41270 */
[----:B------:R-:W-:Y:S05]  /*9710*/  @!P0 BRA P2, `(.L_x_154) ;  /* 0xffffff8400348947 */ /* 0x000fea000103ffff */
.L_x_137:
[----:B------:R-:W-:Y:S01]  /*9720*/  ISETP.GE.AND P0, PT, R56, R57, PT ;  /* 0x000000393800720c */ /* 0x000fe20003f06270 */
[----:B------:R-:W-:-:S03]  /*9730*/  ULDC UR5, c[0x0][0x25c] ;  /* 0x0000970000057ab9 */ /* 0x000fc60000000800 */
[----:B------:R-:W-:-:S13]  /*9740*/  ISETP.GE.OR P0, PT, R56, UR5, P0 ;  /* 0x0000000538007c0c */ /* 0x000fda0008706670 */
[----:B------:R-:W-:Y:S05]  /*9750*/  @P0 BRA `(.L_x_155) ;  /* 0x00000028008c0947 */ /* 0x000fea0003800000 */
[----:B------:R-:W0:Y:S01]  /*9760*/  LDC R60, c[0x0][0x23c] ;  /* 0x00008f00ff3c7b82 */ /* 0x000e220000000800 */
[----:B------:R-:W-:Y:S01]  /*9770*/  PRMT R7, R7, 0x9910, RZ ;  /* 0x0000991007077816 */ /* 0x000fe200000000ff */
[----:B------:R-:W-:Y:S01]  /*9780*/  ULDC UR5, c[0x0][0x25c] ;  /* 0x0000970000057ab9 */ /* 0x000fe20000000800 */
[----:B------:R-:W-:Y:S02]  /*9790*/  SHF.R.S32.HI R61, RZ, 0x1f, R59 ;  /* 0x0000001fff3d7819 */ /* 0x000fe4000001143b */
[----:B------:R-:W-:-:S04]  /*97a0*/  ISETP.NE.AND P0, PT, R7, RZ, PT ;  /* 0x000000ff0700720c */ /* 0x000fc80003f05270 */
[----:B------:R-:W-:-:S13]  /*97b0*/  ISETP.LT.OR P0, PT, R6, 0x4, !P0 ;  /* 0x000000040600780c */ /* 0x000fda0004701670 */
.L_x_164:
[----:B------:R-:W-:-:S13]  /*97c0*/  ISETP.NE.AND P2, PT, R56, R51, PT ;  /* 0x000000333800720c */ /* 0x000fda0003f45270 */
[----:B------:R-:W1:Y:S01]  /*97d0*/  @!P2 LDC.64 R6, c[0x0][0x248] ;  /* 0x00009200ff06ab82 */ /* 0x000e620000000a00 */
[----:B------:R-:W-:Y:S02]  /*97e0*/  @!P2 IADD3 R52, R52, 0x1, RZ ;  /* 0x000000013434a810 */ /* 0x000fe40007ffe0ff */
[----:B-----5:R-:W-:Y:S02]  /*97f0*/  @!P2 LEA R9, R56, 0x1, 0x1 ;  /* 0x000000013809a811 */ /* 0x020fe400078e08ff */
[----:B------:R-:W-:-:S06]  /*9800*/  @!P2 LEA R12, R52, R1, 0x3 ;  /* 0x00000001340ca211 */ /* 0x000fcc00078e18ff */
[----:B------:R-:W2:Y:S01]  /*9810*/  @!P2 LDL.64 R12, [R12] ;  /* 0x000000000c0ca983 */ /* 0x000ea20000100a00 */
[----:B-1----:R-:W-:-:S03]  /*9820*/  @!P2 IMAD.WIDE R6, R9, 0x2, R6 ;  /* 0x000000020906a825 */ /* 0x002fc600078e0206 */
[----:B------:R1:W5:Y:S04]  /*9830*/  LDG.E.128.CONSTANT R8, desc[UR6][R62.64] ;  /* 0x000000063e087981 */ /* 0x000368000c1e9d00 */
[----:B------:R-:W3:Y:S01]  /*9840*/  @!P2 LDG.E.U16.CONSTANT R7, desc[UR6][R6.64] ;  /* 0x000000060607a981 */ /* 0x000ee2000c1e9500 */
[----:B0-----:R-:W-:Y:S02]  /*9850*/  MOV R59, R60 ;  /* 0x0000003c003b7202 */ /* 0x001fe40000000f00 */
[----:B--2---:R-:W-:Y:S02]  /*9860*/  @!P2 PRMT R50, R12, 0x7610, R50 ;  /* 0x000076100c32a816 */ /* 0x004fe40000000032 */
[----:B------:R-:W-:Y:S02]  /*9870*/  @!P2 PRMT R49, R13, 0x7610, R49 ;  /* 0x000076100d31a816 */ /* 0x000fe40000000031 */
[----:B------:R-:W-:-:S02]  /*9880*/  @!P2 PRMT R50, R50, 0x7610, R12 ;  /* 0x000076103232a816 */ /* 0x000fc4000000000c */
[----:B------:R-:W-:Y:S02]  /*9890*/  @!P2 PRMT R49, R49, 0x7610, R13 ;  /* 0x000076103131a816 */ /* 0x000fe4000000000d */
[----:B---3--:R-:W-:Y:S01]  /*98a0*/  @!P2 IADD3 R51, R7, R56, RZ ;  /* 0x000000380733a210 */ /* 0x008fe20007ffe0ff */
[----:B-1----:R-:W-:Y:S06]  /*98b0*/  @!P1 BRA `(.L_x_156) ;  /* 0x0000001400049947 */ /* 0x002fec0003800000 */
[----:B------:R-:W-:-:S04]  /*98c0*/  IMAD.WIDE R16, R59, 0x4, R62 ;  /* 0x000000043b107825 */ /* 0x000fc800078e023e */
[----:B------:R-:W-:Y:S02]  /*98d0*/  IMAD.WIDE R12, R59, 0x4, R16 ;  /* 0x000000043b0c7825 */ /* 0x000fe400078e0210 */
[----:B------:R-:W2:Y:S04]  /*98e0*/  LDG.E.128.CONSTANT R16, desc[UR6][R16.64] ;  /* 0x0000000610107981 */ /* 0x000ea8000c1e9d00 */
[----:B------:R-:W3:Y:S01]  /*98f0*/  LDG.E.128.CONSTANT R12, desc[UR6][R12.64] ;  /* 0x000000060c0c7981 */ /* 0x000ee2000c1e9d00 */
[----:B-----5:R-:W-:Y:S02]  /*9900*/  SHF.R.U32.HI R22, RZ, 0xc, R9 ;  /* 0x0000000cff167819 */ /* 0x020fe40000011609 */
[----:B------:R-:W-:Y:S02]  /*9910*/  SHF.R.U32.HI R28, RZ, 0xc, R10 ;  /* 0x0000000cff1c7819 */ /* 0x000fe4000001160a */
[----:B------:R-:W-:-:S02]  /*9920*/  PRMT R23, R53, 0x9910, RZ ;  /* 0x0000991035177816 */ /* 0x000fc400000000ff */
[--C-:B------:R-:W-:Y:S02]  /*9930*/  SHF.R.U32.HI R21, RZ, 0xc, R8.reuse ;  /* 0x0000000cff157819 */ /* 0x100fe40000011608 */
[----:B------:R-:W-:Y:S02]  /*9940*/  SHF.R.U32.HI R29, RZ, 0xc, R11 ;  /* 0x0000000cff1d7819 */ /* 0x000fe4000001160b */
[----:B------:R-:W-:Y:S02]  /*9950*/  LOP3.LUT R6, R8, 0x3f003f, RZ, 0xc0, !PT ;  /* 0x003f003f08067812 */ /* 0x000fe400078ec0ff */
[----:B------:R-:W-:Y:S02]  /*9960*/  SHF.R.U32.HI R8, RZ, 0x6, R8 ;  /* 0x00000006ff087819 */ /* 0x000fe40000011608 */
[----:B------:R-:W-:Y:S02]  /*9970*/  LOP3.LUT R7, R9, 0x3f003f, RZ, 0xc0, !PT ;  /* 0x003f003f09077812 */ /* 0x000fe400078ec0ff */
[----:B------:R-:W-:-:S02]  /*9980*/  ISETP.NE.AND P2, PT, R23, RZ, PT ;  /* 0x000000ff1700720c */ /* 0x000fc40003f45270 */
[----:B------:R-:W-:Y:S02]  /*9990*/  SHF.R.U32.HI R9, RZ, 0x6, R9 ;  /* 0x00000006ff097819 */ /* 0x000fe40000011609 */
[----:B------:R-:W-:Y:S02]  /*99a0*/  LOP3.LUT R27, R11, 0x3f003f, RZ, 0xc0, !PT ;  /* 0x003f003f0b1b7812 */ /* 0x000fe400078ec0ff */
[----:B------:R-:W-:Y:S02]  /*99b0*/  LOP3.LUT R21, R21, 0xf000f, RZ, 0xc0, !PT ;  /* 0x000f000f15157812 */ /* 0x000fe400078ec0ff */
[----:B------:R-:W-:Y:S02]  /*99c0*/  LOP3.LUT R29, R29, 0xf000f, RZ, 0xc0, !PT ;  /* 0x000f000f1d1d7812 */ /* 0x000fe400078ec0ff */
[----:B------:R-:W-:Y:S02]  /*99d0*/  LOP3.LUT R8, R8, 0x3f003f, RZ, 0xc0, !PT ;  /* 0x003f003f08087812 */ /* 0x000fe400078ec0ff */
[----:B------:R-:W-:-:S02]  /*99e0*/  LOP3.LUT R20, R10, 0x3f003f, RZ, 0xc0, !PT ;  /* 0x003f003f0a147812 */ /* 0x000fc400078ec0ff */
[----:B------:R-:W-:Y:S02]  /*99f0*/  LOP3.LUT R9, R9, 0x3f003f, RZ, 0xc0, !PT ;  /* 0x003f003f09097812 */ /* 0x000fe400078ec0ff */
[----:B------:R-:W-:Y:S02]  /*9a00*/  LOP3.LUT R27, R27, 0x64006400, RZ, 0xfc, !PT ;  /* 0x640064001b1b7812 */ /* 0x000fe400078efcff */
[----:B------:R-:W-:Y:S02]  /*9a10*/  SHF.R.U32.HI R10, RZ, 0x6, R10 ;  /* 0x00000006ff0a7819 */ /* 0x000fe4000001160a */
[----:B------:R-:W-:Y:S02]  /*9a20*/  SHF.R.U32.HI R11, RZ, 0x6, R11 ;  /* 0x00000006ff0b7819 */ /* 0x000fe4000001160b */
[----:B------:R-:W-:Y:S02]  /*9a30*/  LOP3.LUT R44, R8, 0x64006400, RZ, 0xfc, !PT ;  /* 0x64006400082c7812 */ /* 0x000fe400078efcff */
[----:B------:R-:W-:-:S02]  /*9a40*/  LOP3.LUT R20, R20, 0x64006400, RZ, 0xfc, !PT ;  /* 0x6400640014147812 */ /* 0x000fc400078efcff */
[----:B------:R-:W-:Y:S01]  /*9a50*/  LOP3.LUT R8, R9, 0x64006400, RZ, 0xfc, !PT ;  /* 0x6400640009087812 */ /* 0x000fe200078efcff */
[----:B------:R-:W-:Y:S01]  /*9a60*/  HADD2 R9, R27, -1056, -1056 ;  /* 0xe420e4201b097430 */ /* 0x000fe20000000000 */
[----:B------:R-:W-:Y:S02]  /*9a70*/  LOP3.LUT R45, R6, 0x64006400, RZ, 0xfc, !PT ;  /* 0x64006400062d7812 */ /* 0x000fe400078efcff */
[----:B------:R-:W-:-:S04]  /*9a80*/  LOP3.LUT R6, R11, 0x3f003f, RZ, 0xc0, !PT ;  /* 0x003f003f0b067812 */ /* 0x000fc800078ec0ff */
[----:B------:R-:W-:Y:S01]  /*9a90*/  LOP3.LUT R6, R6, 0x64006400, RZ, 0xfc, !PT ;  /* 0x6400640006067812 */ /* 0x000fe200078efcff */
[----:B------:R-:W-:Y:S01]  /*9aa0*/  HADD2 R45, R45, -1056, -1056 ;  /* 0xe420e4202d2d7430 */ /* 0x000fe20000000000 */
[----:B------:R-:W-:Y:S01]  /*9ab0*/  ISETP.GE.AND P3, PT, R58, 0x2, PT ;  /* 0x000000023a00780c */ /* 0x000fe20003f66270 */
[----:B------:R-:W-:Y:S02]  /*9ac0*/  HADD2 R44, R44, -1056, -1056 ;  /* 0xe420e4202c2c7430 */ /* 0x000fe40000000000 */
[----:B------:R-:W-:Y:S02]  /*9ad0*/  HADD2 R8, R8, -1056, -1056 ;  /* 0xe420e42008087430 */ /* 0x000fe40000000000 */
[----:B------:R-:W-:Y:S01]  /*9ae0*/  HADD2 R6, R6, -1056, -1056 ;  /* 0xe420e42006067430 */ /* 0x000fe20000000000 */
[--C-:B---3--:R-:W-:Y:S02]  /*9af0*/  SHF.R.U32.HI R34, RZ, 0x8, R13.reuse ;  /* 0x00000008ff227819 */ /* 0x108fe4000001160d */
[----:B------:R-:W-:-:S02]  /*9b00*/  SHF.R.U32.HI R40, RZ, 0xa, R13 ;  /* 0x0000000aff287819 */ /* 0x000fc4000001160d */
[----:B------:R-:W-:Y:S02]  /*9b10*/  LOP3.LUT R24, R13, 0x3f003f, RZ, 0xc0, !PT ;  /* 0x003f003f0d187812 */ /* 0x000fe400078ec0ff */
[----:B------:R-:W-:Y:S02]  /*9b20*/  SHF.R.U32.HI R33, RZ, 0x6, R13 ;  /* 0x00000006ff217819 */ /* 0x000fe4000001160d */
[----:B------:R-:W-:Y:S02]  /*9b30*/  LOP3.LUT R13, R22, 0xf000f, RZ, 0xc0, !PT ;  /* 0x000f000f160d7812 */ /* 0x000fe400078ec0ff */
[--C-:B------:R-:W-:Y:S02]  /*9b40*/  SHF.R.U32.HI R38, RZ, 0x8, R15.reuse ;  /* 0x00000008ff267819 */ /* 0x100fe4000001160f */
[----:B------:R-:W-:Y:S02]  /*9b50*/  SHF.R.U32.HI R42, RZ, 0xa, R15 ;  /* 0x0000000aff2a7819 */ /* 0x000fe4000001160f */
[----:B------:R-:W-:-:S02]  /*9b60*/  LOP3.LUT R26, R15, 0x3f003f, RZ, 0xc0, !PT ;  /* 0x003f003f0f1a7812 */ /* 0x000fc400078ec0ff */
[----:B------:R-:W-:Y:S02]  /*9b70*/  SHF.R.U32.HI R37, RZ, 0x6, R15 ;  /* 0x00000006ff257819 */ /* 0x000fe4000001160f */
[----:B------:R-:W-:Y:S02]  /*9b80*/  SHF.R.U32.HI R36, RZ, 0x8, R14 ;  /* 0x00000008ff247819 */ /* 0x000fe4000001160e */
[----:B------:R-:W-:Y:S02]  /*9b90*/  LOP3.LUT R15, R28, 0xf000f, RZ, 0xc0, !PT ;  /* 0x000f000f1c0f7812 */ /* 0x000fe400078ec0ff */
[----:B------:R-:W-:Y:S02]  /*9ba0*/  LOP3.LUT R34, R13, 0x300030, R34, 0xf8, !PT ;  /* 0x003000300d227812 */ /* 0x000fe400078ef822 */
[----:B--2---:R-:W-:Y:S02]  /*9bb0*/  SHF.R.U32.HI R13, RZ, 0xc, R16 ;  /* 0x0000000cff0d7819 */ /* 0x004fe40000011610 */
[----:B------:R-:W-:-:S02]  /*9bc0*/  SHF.R.U32.HI R32, RZ, 0x8, R12 ;  /* 0x00000008ff207819 */ /* 0x000fc4000001160c */
[--C-:B------:R-:W-:Y:S02]  /*9bd0*/  SHF.R.U32.HI R39, RZ, 0xa, R12.reuse ;  /* 0x0000000aff277819 */ /* 0x100fe4000001160c */
[----:B------:R-:W-:Y:S02]  /*9be0*/  LOP3.LUT R23, R12, 0x3f003f, RZ, 0xc0, !PT ;  /* 0x003f003f0c177812 */ /* 0x000fe400078ec0ff */
[----:B------:R-:W-:Y:S02]  /*9bf0*/  SHF.R.U32.HI R31, RZ, 0x6, R12 ;  /* 0x00000006ff1f7819 */ /* 0x000fe4000001160c */
[----:B------:R-:W-:Y:S02]  /*9c00*/  LOP3.LUT R36, R15, 0x300030, R36, 0xf8, !PT ;  /* 0x003000300f247812 */ /* 0x000fe400078ef824 */
[----:B------:R-:W-:Y:S02]  /*9c10*/  SHF.R.U32.HI R30, RZ, 0xc, R19 ;  /* 0x0000000cff1e7819 */ /* 0x000fe40000011613 */
[----:B------:R-:W-:-:S02]  /*9c20*/  SHF.R.U32.HI R15, RZ, 0xc, R17 ;  /* 0x0000000cff0f7819 */ /* 0x000fc40000011611 */
[----:B------:R-:W-:Y:S02]  /*9c30*/  LOP3.LUT R12, R17, 0x3f003f, RZ, 0xc0, !PT ;  /* 0x003f003f110c7812 */ /* 0x000fe400078ec0ff */
[----:B------:R-:W-:Y:S02]  /*9c40*/  SHF.R.U32.HI R28, RZ, 0x6, R17 ;  /* 0x00000006ff1c7819 */ /* 0x000fe40000011611 */
[--C-:B------:R-:W-:Y:S02]  /*9c50*/  SHF.R.U32.HI R41, RZ, 0xa, R14.reuse ;  /* 0x0000000aff297819 */ /* 0x100fe4000001160e */
[----:B------:R-:W-:Y:S02]  /*9c60*/  LOP3.LUT R25, R14, 0x3f003f, RZ, 0xc0, !PT ;  /* 0x003f003f0e197812 */ /* 0x000fe400078ec0ff */
[----:B------:R-:W-:Y:S02]  /*9c70*/  SHF.R.U32.HI R35, RZ, 0x6, R14 ;  /* 0x00000006ff237819 */ /* 0x000fe4000001160e */
[----:B------:R-:W-:-:S02]  /*9c80*/  SHF.R.U32.HI R17, RZ, 0xc, R18 ;  /* 0x0000000cff117819 */ /* 0x000fc40000011612 */
[----:B------:R-:W-:Y:S02]  /*9c90*/  LOP3.LUT R14, R13, 0xf000f, RZ, 0xc0, !PT ;  /* 0x000f000f0d0e7812 */ /* 0x000fe400078ec0ff */
[----:B------:R-:W-:Y:S02]  /*9ca0*/  LOP3.LUT R32, R21, 0x300030, R32, 0xf8, !PT ;  /* 0x0030003015207812 */ /* 0x000fe400078ef820 */
[----:B------:R-:W-:Y:S02]  /*9cb0*/  LOP3.LUT R38, R29, 0x300030, R38, 0xf8, !PT ;  /* 0x003000301d267812 */ /* 0x000fe400078ef826 */
[----:B------:R-:W-:Y:S02]  /*9cc0*/  LOP3.LUT R13, R30, 0xf000f, RZ, 0xc0, !PT ;  /* 0x000f000f1e0d7812 */ /* 0x000fe400078ec0ff */
[----:B------:R-:W-:Y:S02]  /*9cd0*/  LOP3.LUT R43, R16, 0x3f003f, RZ, 0xc0, !PT ;  /* 0x003f003f102b7812 */ /* 0x000fe400078ec0ff */
[----:B------:R-:W-:-:S02]  /*9ce0*/  LOP3.LUT R21, R18, 0x3f003f, RZ, 0xc0, !PT ;  /* 0x003f003f12157812 */ /* 0x000fc400078ec0ff */
[----:B------:R-:W-:Y:S02]  /*9cf0*/  SHF.R.U32.HI R29, RZ, 0x6, R18 ;  /* 0x00000006ff1d7819 */ /* 0x000fe40000011612 */
[----:B------:R-:W-:Y:S02]  /*9d00*/  LOP3.LUT R22, R19, 0x3f003f, RZ, 0xc0, !PT ;  /* 0x003f003f13167812 */ /* 0x000fe400078ec0ff */
[----:B------:R-:W-:Y:S02]  /*9d10*/  SHF.R.U32.HI R16, RZ, 0x6, R16 ;  /* 0x00000006ff107819 */ /* 0x000fe40000011610 */
[----:B------:R-:W-:Y:S02]  /*9d20*/  SHF.R.U32.HI R19, RZ, 0x6, R19 ;  /* 0x00000006ff137819 */ /* 0x000fe40000011613 */
[----:B------:R-:W-:Y:S02]  /*9d30*/  LOP3.LUT R15, R15, 0xf000f, RZ, 0xc0, !PT ;  /* 0x000f000f0f0f7812 */ /* 0x000fe400078ec0ff */
[----:B------:R-:W-:-:S02]  /*9d40*/  LOP3.LUT R18, R17, 0xf000f, RZ, 0xc0, !PT ;  /* 0x000f000f11127812 */ /* 0x000fc400078ec0ff */
[----:B------:R-:W-:Y:S02]  /*9d50*/  LOP3.LUT R42, R13, 0x300030, R42, 0xf8, !PT ;  /* 0x003000300d2a7812 */ /* 0x000fe400078ef82a */
[----:B------:R-:W-:Y:S02]  /*9d60*/  LOP3.LUT R13, R7, 0x64006400, RZ, 0xfc, !PT ;  /* 0x64006400070d7812 */ /* 0x000fe400078efcff */
[----:B------:R-:W-:Y:S02]  /*9d70*/  LOP3.LUT R39, R14, 0x300030, R39, 0xf8, !PT ;  /* 0x003000300e277812 */ /* 0x000fe400078ef827 */
[----:B------:R-:W-:Y:S02]  /*9d80*/  LOP3.LUT R40, R15, 0x300030, R40, 0xf8, !PT ;  /* 0x003000300f287812 */ /* 0x000fe400078ef828 */
[----:B------:R-:W-:Y:S02]  /*9d90*/  LOP3.LUT R41, R18, 0x300030, R41, 0xf8, !PT ;  /* 0x0030003012297812 */ /* 0x000fe400078ef829 */
        /* <DEDUP_REMOVED lines=34> */
[----:B------:R-:W-:Y:S01]  /*9fc0*/  LOP3.LUT R42, R42, 0x64006400, RZ, 0xfc, !PT ;  /* 0x640064002a2a7812 */ /* 0x000fe200078efcff */
        /* <DEDUP_REMOVED lines=27> */
[----:B------:R-:W0:Y:S02]  /*a180*/  LDS.128 R12, [UR4] ;  /* 0x00000004ff0c7984 */ /* 0x000e240008000c00 */
[-C--:B0-----:R-:W-:Y:S02]  /*a190*/  HFMA2.MMA R16, R45, R12.reuse, RZ ;  /* 0x0000000c2d107235 */ /* 0x081fe400000000ff */
[----:B------:R-:W-:-:S08]  /*a1a0*/  HFMA2.MMA R65, R11, R12, RZ ;  /* 0x0000000c0b417235 */ /* 0x000fd000000000ff */
[-C--:B------:R-:W-:Y:S02]  /*a1b0*/  HFMA2 R16, R44, R13.reuse, R16 ;  /* 0x0000000d2c107231 */ /* 0x080fe40000000010 */
[----:B------:R-:W-:-:S04]  /*a1c0*/  HFMA2 R65, R8, R13, R65 ;  /* 0x0000000d08417231 */ /* 0x000fc80000000041 */
[-C--:B------:R-:W-:Y:S02]  /*a1d0*/  HFMA2.MMA R16, R43, R14.reuse, R16 ;  /* 0x0000000e2b107235 */ /* 0x080fe40000000010 */
[----:B------:R-:W-:-:S08]  /*a1e0*/  HFMA2.MMA R65, R20, R14, R65 ;  /* 0x0000000e14417235 */ /* 0x000fd00000000041 */
[-C--:B------:R-:W-:Y:S02]  /*a1f0*/  HFMA2 R64, R27, R15.reuse, R16 ;  /* 0x0000000f1b407231 */ /* 0x080fe40000000010 */
[----:B------:R-:W0:Y:S01]  /*a200*/  LDS.128 R16, [UR4+0x10] ;  /* 0x00001004ff107984 */ /* 0x000e220008000c00 */
[----:B------:R-:W-:-:S03]  /*a210*/  HFMA2 R65, R28, R15, R65 ;  /* 0x0000000f1c417231 */ /* 0x000fc60000000041 */
[----:B0-----:R-:W-:-:S03]  /*a220*/  HFMA2.MMA R64, R23, R16, R64 ;  /* 0x0000001017407235 */ /* 0x001fc60000000040 */
[----:B------:R-:W-:-:S07]  /*a230*/  HFMA2.MMA R65, R24, R16, R65 ;  /* 0x0000001018417235 */ /* 0x000fce0000000041 */
[----:B------:R-:W-:-:S03]  /*a240*/  HFMA2 R64, R31, R17, R64 ;  /* 0x000000111f407231 */ /* 0x000fc60000000040 */
[----:B------:R-:W-:-:S03]  /*a250*/  HFMA2 R65, R33, R17, R65 ;  /* 0x0000001121417231 */ /* 0x000fc60000000041 */
[----:B------:R-:W-:-:S03]  /*a260*/  HFMA2.MMA R64, R32, R18, R64 ;  /* 0x0000001220407235 */ /* 0x000fc60000000040 */
[----:B------:R-:W-:-:S07]  /*a270*/  HFMA2.MMA R65, R34, R18, R65 ;  /* 0x0000001222417235 */ /* 0x000fce0000000041 */
[----:B------:R-:W-:-:S03]  /*a280*/  HFMA2 R64, R39, R19, R64 ;  /* 0x0000001327407231 */ /* 0x000fc60000000040 */
[----:B------:R-:W-:Y:S02]  /*a290*/  HFMA2 R65, R40, R19, R65 ;  /* 0x0000001328417231 */ /* 0x000fe40000000041 */
[----:B------:R-:W-:Y:S02]  /*a2a0*/  HADD2 R64, R64.H0_H0, R64.H1_H1 ;  /* 0x3000004040407230 */ /* 0x000fe40000000800 */
[----:B------:R-:W-:-:S05]  /*a2b0*/  HADD2 R65, R65.H0_H0, R65.H1_H1 ;  /* 0x3000004141417230 */ /* 0x000fca0000000800 */
[----:B------:R-:W-:-:S06]  /*a2c0*/  PRMT R64, R64, 0x5410, R65 ;  /* 0x0000541040407816 */ /* 0x000fcc0000000041 */
[----:B------:R-:W-:Y:S01]  /*a2d0*/  HFMA2.MMA R5, R64, R50, R5 ;  /* 0x0000003240057235 */ /* 0x000fe20000000005 */
[----:B------:R-:W-:Y:S01]  /*a2e0*/  HFMA2 R64, R10, R12, RZ.H0_H0 ;  /* 0x0000000c0a407231 */ /* 0x000fe200000400ff */
[----:B------:R-:W-:-:S03]  /*a2f0*/  HFMA2.MMA R12, R9, R12, RZ ;  /* 0x0000000c090c7235 */ /* 0x000fc600000000ff */
[----:B------:R-:W-:-:S04]  /*a300*/  HFMA2 R64, R7, R13, R64 ;  /* 0x0000000d07407231 */ /* 0x000fc80000000040 */
[----:B------:R-:W-:Y:S01]  /*a310*/  HFMA2 R64, R21, R14, R64 ;  /* 0x0000000e15407231 */ /* 0x000fe20000000040 */
[----:B------:R-:W-:-:S03]  /*a320*/  HFMA2.MMA R12, R6, R13, R12 ;  /* 0x0000000d060c7235 */ /* 0x000fc6000000000c */
[----:B------:R-:W-:-:S04]  /*a330*/  HFMA2 R64, R29, R15, R64 ;  /* 0x0000000f1d407231 */ /* 0x000fc80000000040 */
[----:B------:R-:W-:Y:S01]  /*a340*/  HFMA2 R64, R25, R16, R64 ;  /* 0x0000001019407231 */ /* 0x000fe20000000040 */
[----:B------:R-:W-:-:S03]  /*a350*/  HFMA2.MMA R12, R22, R14, R12 ;  /* 0x0000000e160c7235 */ /* 0x000fc6000000000c */
[----:B------:R-:W-:-:S04]  /*a360*/  HFMA2 R64, R35, R17, R64 ;  /* 0x0000001123407231 */ /* 0x000fc80000000040 */
[----:B------:R-:W-:Y:S01]  /*a370*/  HFMA2 R64, R36, R18, R64 ;  /* 0x0000001224407231 */ /* 0x000fe20000000040 */
[----:B------:R-:W-:-:S03]  /*a380*/  HFMA2.MMA R12, R30, R15, R12 ;  /* 0x0000000f1e0c7235 */ /* 0x000fc6000000000c */
[----:B------:R-:W-:-:S04]  /*a390*/  HFMA2 R64, R41, R19, R64 ;  /* 0x0000001329407231 */ /* 0x000fc80000000040 */
[----:B------:R-:W-:Y:S01]  /*a3a0*/  HADD2 R64, R64.H0_H0, R64.H1_H1 ;  /* 0x3000004040407230 */ /* 0x000fe20000000800 */
[----:B------:R-:W-:-:S08]  /*a3b0*/  HFMA2.MMA R12, R26, R16, R12 ;  /* 0x000000101a0c7235 */ /* 0x000fd0000000000c */
[----:B------:R-:W-:-:S08]  /*a3c0*/  HFMA2.MMA R12, R37, R17, R12 ;  /* 0x00000011250c7235 */ /* 0x000fd0000000000c */
[----:B------:R-:W-:-:S08]  /*a3d0*/  HFMA2.MMA R12, R38, R18, R12 ;  /* 0x00000012260c7235 */ /* 0x000fd0000000000c */
[----:B------:R-:W-:-:S10]  /*a3e0*/  HFMA2.MMA R12, R42, R19, R12 ;  /* 0x000000132a0c7235 */ /* 0x000fd4000000000c */
[----:B------:R-:W-:-:S05]  /*a3f0*/  HADD2 R12, R12.H0_H0, R12.H1_H1 ;  /* 0x3000000c0c0c7230 */ /* 0x000fca0000000800 */
[----:B------:R-:W-:-:S05]  /*a400*/  PRMT R64, R64, 0x5410, R12 ;  /* 0x0000541040407816 */ /* 0x000fca000000000c */
[----:B------:R-:W-:-:S07]  /*a410*/  HFMA2 R4, R64, R49, R4 ;  /* 0x0000003140047231 */ /* 0x000fce0000000004 */
.L_x_157:
[----:B------:R-:W-:Y:S05]  /*a420*/  @!P3 BRA `(.L_x_156) ;  /* 0x000000080028b947 */ /* 0x000fea0003800000 */
[----:B------:R-:W-:Y:S02]  /*a430*/  PRMT R12, R54, 0x9910, RZ ;  /* 0x00009910360c7816 */ /* 0x000fe400000000ff */
[----:B------:R-:W-:Y:S02]  /*a440*/  ISETP.GE.AND P3, PT, R58, 0x3, PT ;  /* 0x000000033a00780c */ /* 0x000fe40003f66270 */
[----:B------:R-:W-:-:S13]  /*a450*/  ISETP.NE.AND P2, PT, R12, RZ, PT ;  /* 0x000000ff0c00720c */ /* 0x000fda0003f45270 */
[----:B------:R-:W-:Y:S05]  /*a460*/  @!P2 BRA `(.L_x_158) ;  /* 0x0000000000a8a947 */ /* 0x000fea0003800000 */
[----:B------:R-:W0:Y:S02]  /*a470*/  LDS.128 R12, [UR4+0x80] ;  /* 0x00008004ff0c7984 */ /* 0x000e240008000c00 */
        /* <DEDUP_REMOVED lines=41> */
.L_x_158:
[----:B------:R-:W-:Y:S05]  /*a710*/  @!P3 BRA `(.L_x_156) ;  /* 0x00000004006cb947 */ /* 0x000fea0003800000 */
[----:B------:R-:W-:-:S04]  /*a720*/  PRMT R12, R55, 0x9910, RZ ;  /* 0x00009910370c7816 */ /* 0x000fc800000000ff */
        /* <DEDUP_REMOVED lines=44> */
.L_x_159:
[----:B------:R-:W-:Y:S05]  /*a9f0*/  @P0 BRA `(.L_x_156) ;  /* 0x0000000000b40947 */ /* 0x000fea0003800000 */
[----:B------:R-:W0:Y:S01]  /*aa00*/  LDS.128 R12, [UR4+0x180] ;  /* 0x00018004ff0c7984 */ /* 0x000e220008000c00 */
[----:B------:R-:W-:Y:S02]  /*aa10*/  MOV R67, R10 ;  /* 0x0000000a00437202 */ /* 0x000fe40000000f00 */
[----:B------:R-:W-:Y:S01]  /*aa20*/  MOV R65, R11 ;  /* 0x0000000b00417202 */ /* 0x000fe20000000f00 */
[----:B------:R-:W1:Y:S01]  /*aa30*/  LDS.128 R16, [UR4+0x190] ;  /* 0x00019004ff107984 */ /* 0x000e620008000c00 */
[----:B------:R-:W-:Y:S01]  /*aa40*/  MOV R69, R9 ;  /* 0x0000000900457202 */ /* 0x000fe20000000f00 */
[-C--:B0-----:R-:W-:Y:S02]  /*aa50*/  HFMA2.MMA R11, R45, R12.reuse, RZ ;  /* 0x0000000c2d0b7235 */ /* 0x081fe400000000ff */
[-C--:B------:R-:W-:Y:S01]  /*aa60*/  HFMA2 R10, R65, R12.reuse, RZ.H0_H0 ;  /* 0x0000000c410a7231 */ /* 0x080fe200000400ff */
[----:B------:R-:W-:Y:S01]  /*aa70*/  HFMA2.MMA R9, R67, R12, RZ ;  /* 0x0000000c43097235 */ /* 0x000fe200000000ff */
[----:B------:R-:W-:-:S02]  /*aa80*/  HFMA2 R12, R69, R12, RZ.H0_H0 ;  /* 0x0000000c450c7231 */ /* 0x000fc400000400ff */
        /* <DEDUP_REMOVED lines=36> */
.L_x_156:
        /* <DEDUP_REMOVED lines=14> */
[----:B------:R-:W-:-:S04]  /*adb0*/  SHF.R.U32.HI R24, RZ, 0xc, R10 ;  /* 0x0000000cff187819 */ /* 0x000fc8000001160a */
[----:B------:R-:W-:Y:S02]  /*adc0*/  LOP3.LUT R24, R24, 0xf000f, RZ, 0xc0, !PT ;  /* 0x000f000f18187812 */ /* 0x000fe400078ec0ff */
[--C-:B----4-:R-:W-:Y:S02]  /*add0*/  SHF.R.U32.HI R35, RZ, 0x8, R12.reuse ;  /* 0x00000008ff237819 */ /* 0x110fe4000001160c */
[--C-:B------:R-:W-:Y:S02]  /*ade0*/  SHF.R.U32.HI R42, RZ, 0xa, R12.reuse ;  /* 0x0000000aff2a7819 */ /* 0x100fe4000001160c */
[----:B------:R-:W-:Y:S02]  /*adf0*/  LOP3.LUT R26, R12, 0x3f003f, RZ, 0xc0, !PT ;  /* 0x003f003f0c1a7812 */ /* 0x000fe400078ec0ff */
[----:B------:R-:W-:Y:S02]  /*ae00*/  SHF.R.U32.HI R34, RZ, 0x6, R12 ;  /* 0x00000006ff227819 */ /* 0x000fe4000001160c */
[----:B------:R-:W-:-:S02]  /*ae10*/  SHF.R.U32.HI R39, RZ, 0x8, R14 ;  /* 0x00000008ff277819 */ /* 0x000fc4000001160e */
[--C-:B------:R-:W-:Y:S02]  /*ae20*/  SHF.R.U32.HI R44, RZ, 0xa, R14.reuse ;  /* 0x0000000aff2c7819 */ /* 0x100fe4000001160e */
[----:B------:R-:W-:Y:S02]  /*ae30*/  LOP3.LUT R28, R14, 0x3f003f, RZ, 0xc0, !PT ;  /* 0x003f003f0e1c7812 */ /* 0x000fe400078ec0ff */
[----:B------:R-:W-:Y:S02]  /*ae40*/  SHF.R.U32.HI R38, RZ, 0x6, R14 ;  /* 0x00000006ff267819 */ /* 0x000fe4000001160e */
[----:B------:R-:W-:Y:S02]  /*ae50*/  SHF.R.U32.HI R37, RZ, 0x8, R13 ;  /* 0x00000008ff257819 */ /* 0x000fe4000001160d */
[----:B------:R-:W-:Y:S02]  /*ae60*/  SHF.R.U32.HI R41, RZ, 0x8, R15 ;  /* 0x00000008ff297819 */ /* 0x000fe4000001160f */
[----:B------:R-:W-:-:S02]  /*ae70*/  LOP3.LUT R12, R23, 0xf000f, RZ, 0xc0, !PT ;  /* 0x000f000f170c7812 */ /* 0x000fc400078ec0ff */
[----:B------:R-:W-:Y:S02]  /*ae80*/  LOP3.LUT R14, R25, 0xf000f, RZ, 0xc0, !PT ;  /* 0x000f000f190e7812 */ /* 0x000fe400078ec0ff */
[----:B------:R-:W-:Y:S02]  /*ae90*/  LOP3.LUT R37, R12, 0x300030, R37, 0xf8, !PT ;  /* 0x003000300c257812 */ /* 0x000fe400078ef825 */
[----:B------:R-:W-:Y:S02]  /*aea0*/  LOP3.LUT R41, R14, 0x300030, R41, 0xf8, !PT ;  /* 0x003000300e297812 */ /* 0x000fe400078ef829 */
[--C-:B------:R-:W-:Y:S02]  /*aeb0*/  SHF.R.U32.HI R45, RZ, 0xa, R15.reuse ;  /* 0x0000000aff2d7819 */ /* 0x100fe4000001160f */
[----:B------:R-:W-:Y:S02]  /*aec0*/  LOP3.LUT R29, R15, 0x3f003f, RZ, 0xc0, !PT ;  /* 0x003f003f0f1d7812 */ /* 0x000fe400078ec0ff */
[----:B------:R-:W-:-:S02]  /*aed0*/  SHF.R.U32.HI R40, RZ, 0x6, R15 ;  /* 0x00000006ff287819 */ /* 0x000fc4000001160f */
[--C-:B---3--:R-:W-:Y:S02]  /*aee0*/  SHF.R.U32.HI R12, RZ, 0xc, R16.reuse ;  /* 0x0000000cff0c7819 */ /* 0x108fe40000011610 */
[----:B------:R-:W-:Y:S02]  /*aef0*/  LOP3.LUT R14, R16, 0x3f003f, RZ, 0xc0, !PT ;  /* 0x003f003f100e7812 */ /* 0x000fe400078ec0ff */
[----:B------:R-:W-:Y:S02]  /*af00*/  SHF.R.U32.HI R30, RZ, 0x6, R16 ;  /* 0x00000006ff1e7819 */ /* 0x000fe40000011610 */
[----:B------:R-:W-:Y:S02]  /*af10*/  LOP3.LUT R39, R24, 0x300030, R39, 0xf8, !PT ;  /* 0x0030003018277812 */ /* 0x000fe400078ef827 */
[----:B------:R-:W-:Y:S02]  /*af20*/  SHF.R.U32.HI R16, RZ, 0xc, R17 ;  /* 0x0000000cff107819 */ /* 0x000fe40000011611 */
[----:B------:R-:W-:-:S02]  /*af30*/  LOP3.LUT R15, R17, 0x3f003f, RZ, 0xc0, !PT ;  /* 0x003f003f110f7812 */ /* 0x000fc400078ec0ff */
[----:B------:R-:W-:Y:S02]  /*af40*/  SHF.R.U32.HI R31, RZ, 0x6, R17 ;  /* 0x00000006ff1f7819 */ /* 0x000fe40000011611 */
        /* <DEDUP_REMOVED lines=10> */
[----:B------:R-:W-:-:S02]  /*aff0*/  LOP3.LUT R13, R12, 0xf000f, RZ, 0xc0, !PT ;  /* 0x000f000f0c0d7812 */ /* 0x000fc400078ec0ff */
[----:B------:R-:W-:Y:S02]  /*b000*/  SHF.R.U32.HI R8, RZ, 0x6, R8 ;  /* 0x00000006ff087819 */ /* 0x000fe40000011608 */
[----:B------:R-:W-:Y:S02]  /*b010*/  SHF.R.U32.HI R9, RZ, 0x6, R9 ;  /* 0x00000006ff097819 */ /* 0x000fe40000011609 */
[----:B------:R-:W-:Y:S02]  /*b020*/  LOP3.LUT R20, R10, 0x3f003f, RZ, 0xc0, !PT ;  /* 0x003f003f0a147812 */ /* 0x000fe400078ec0ff */
[----:B------:R-:W-:Y:S02]  /*b030*/  LOP3.LUT R21, R11, 0x3f003f, RZ, 0xc0, !PT ;  /* 0x003f003f0b157812 */ /* 0x000fe400078ec0ff */
[----:B------:R-:W-:Y:S02]  /*b040*/  LOP3.LUT R16, R16, 0xf000f, RZ, 0xc0, !PT ;  /* 0x000f000f10107812 */ /* 0x000fe400078ec0ff */
[----:B------:R-:W-:-:S02]  /*b050*/  LOP3.LUT R17, R17, 0xf000f, RZ, 0xc0, !PT ;  /* 0x000f000f11117812 */ /* 0x000fc400078ec0ff */
[----:B------:R-:W-:Y:S02]  /*b060*/  SHF.R.U32.HI R10, RZ, 0x6, R10 ;  /* 0x00000006ff0a7819 */ /* 0x000fe4000001160a */
[----:B------:R-:W-:Y:S02]  /*b070*/  SHF.R.U32.HI R11, RZ, 0x6, R11 ;  /* 0x00000006ff0b7819 */ /* 0x000fe4000001160b */
[----:B------:R-:W-:Y:S02]  /*b080*/  LOP3.LUT R22, R22, 0xf000f, RZ, 0xc0, !PT ;  /* 0x000f000f16167812 */ /* 0x000fe400078ec0ff */
[----:B------:R-:W-:Y:S02]  /*b090*/  SHF.R.U32.HI R33, RZ, 0x6, R19 ;  /* 0x00000006ff217819 */ /* 0x000fe40000011613 */
[----:B------:R-:W-:Y:S02]  /*b0a0*/  LOP3.LUT R18, R18, 0xf000f, RZ, 0xc0, !PT ;  /* 0x000f000f12127812 */ /* 0x000fe400078ec0ff */
[----:B------:R-:W-:-:S02]  /*b0b0*/  LOP3.LUT R42, R13, 0x300030, R42, 0xf8, !PT ;  /* 0x003000300d2a7812 */ /* 0x000fc400078ef82a */
[----:B------:R-:W-:Y:S02]  /*b0c0*/  LOP3.LUT R43, R16, 0x300030, R43, 0xf8, !PT ;  /* 0x00300030102b7812 */ /* 0x000fe400078ef82b */
[----:B------:R-:W-:Y:S02]  /*b0d0*/  LOP3.LUT R44, R17, 0x300030, R44, 0xf8, !PT ;  /* 0x00300030112c7812 */ /* 0x000fe400078ef82c */
[----:B------:R-:W-:Y:S02]  /*b0e0*/  LOP3.LUT R12, R8, 0x3f003f, RZ, 0xc0, !PT ;  /* 0x003f003f080c7812 */ /* 0x000fe400078ec0ff */
[----:B------:R-:W-:Y:S02]  /*b0f0*/  LOP3.LUT R13, R9, 0x3f003f, RZ, 0xc0, !PT ;  /* 0x003f003f090d7812 */ /* 0x000fe400078ec0ff */
[----:B------:R-:W-:Y:S02]  /*b100*/  LOP3.LUT R35, R22, 0x300030, R35, 0xf8, !PT ;  /* 0x0030003016237812 */ /* 0x000fe400078ef823 */
        /* <DEDUP_REMOVED lines=75> */
[----:B------:R-:W-:Y:S01]  /*b5c0*/  HADD2 R45, R45, -1056, -1056 ;  /* 0xe420e4202d2d7430 */ /* 0x000fe20000000000 */
[----:B------:R-:W-:Y:S06]  /*b5d0*/  @!P2 BRA `(.L_x_161) ;  /* 0x0000000000a8a947 */ /* 0x000fec0003800000 */
        /* <DEDUP_REMOVED lines=42> */
.L_x_161:
        /* <DEDUP_REMOVED lines=47> */
.L_x_162:
        /* <DEDUP_REMOVED lines=46> */
.L_x_163:
        /* <DEDUP_REMOVED lines=44> */
.L_x_160:
        /* <DEDUP_REMOVED lines=8> */
.L_x_155:
[----:B------:R-:W-:Y:S05]  /*c190*/  @!P1 EXIT ;  /* 0x000000000000994d */ /* 0x000fea0003800000 */
[----:B------:R-:W0:Y:S01]  /*c1a0*/  S2R R6, SR_CTAID.X ;  /* 0x0000000000067919 */ /* 0x000e220000002500 */
[----:B------:R-:W1:Y:S01]  /*c1b0*/  S2UR UR4, SR_CTAID.Y ;  /* 0x00000000000479c3 */ /* 0x000e620000002600 */
[----:B------:R-:W0:Y:S07]  /*c1c0*/  S2R R7, SR_TID.X ;  /* 0x0000000000077919 */ /* 0x000e2e0000002100 */
[----:B-----5:R-:W2:Y:S01]  /*c1d0*/  LDC.64 R8, c[0x0][0x230] ;  /* 0x00008c00ff087b82 */ /* 0x020ea20000000a00 */
[----:B-1----:R-:W-:Y:S01]  /*c1e0*/  USHF.L.U32 UR4, UR4, 0x2, URZ ;  /* 0x0000000204047899 */ /* 0x002fe2000800063f */
[----:B0-----:R-:W-:-:S04]  /*c1f0*/  LEA R6, R6, R7, 0x6 ;  /* 0x0000000706067211 */ /* 0x001fc800078e30ff */
[----:B------:R-:W-:-:S05]  /*c200*/  SHF.L.U32 R6, R6, 0x2, RZ ;  /* 0x0000000206067819 */ /* 0x000fca00000006ff */
[----:B------:R-:W-:Y:S01]  /*c210*/  IMAD R7, R59, UR4, R6 ;  /* 0x000000043b077c24 */ /* 0x000fe2000f8e0206 */
[----:B------:R-:W-:-:S03]  /*c220*/  MOV R6, R5 ;  /* 0x0000000500067202 */ /* 0x000fc60000000f00 */
[----:B--2---:R-:W-:-:S05]  /*c230*/  IMAD.WIDE R8, R7, 0x2, R8 ;  /* 0x0000000207087825 */ /* 0x004fca00078e0208 */
[----:B------:R0:W-:Y:S01]  /*c240*/  ATOM.E.ADD.F16x2.RN.STRONG.GPU P0, RZ, desc[UR6][R8.64], R6 ;  /* 0x0000000608ff79a2 */ /* 0x0001e2000810e1c6 */
[----:B------:R-:W-:Y:S01]  /*c250*/  BSSY B0, `(.L_x_165) ;  /* 0x0000010000007945 */ /* 0x000fe20003800000 */
[----:B------:R-:W-:-:S03]  /*c260*/  MOV R11, R4 ;  /* 0x00000004000b7202 */ /* 0x000fc60000000f00 */
[----:B0-----:R-:W-:Y:S05]  /*c270*/  @P0 BRA `(.L_x_166) ;  /* 0x0000000000340947 */ /* 0x001fea0003800000 */
[----:B------:R-:W0:Y:S02]  /*c280*/  QSPC.E.S P0, RZ, [R8] ;  /* 0x0000000008ff73aa */ /* 0x000e240000000500 */
[----:B0-----:R-:W-:Y:S05]  /*c290*/  @!P0 BRA `(.L_x_167) ;  /* 0x0000000000208947 */ /* 0x001fea0003800000 */
[----:B------:R-:W-:-:S04]  /*c2a0*/  MOV R6, R8 ;  /* 0x0000000800067202 */ /* 0x000fc80000000f00 */
[----:B------:R-:W-:-:S07]  /*c2b0*/  MOV R10, R6 ;  /* 0x00000006000a7202 */ /* 0x000fce0000000f00 */
.L_x_168:
[----:B------:R-:W0:Y:S02]  /*c2c0*/  LDS R6, [R10] ;  /* 0x000000000a067984 */ /* 0x000e240000000800 */
[----:B0-----:R-:W-:-:S06]  /*c2d0*/  HADD2 R7, R6, R5 ;  /* 0x0000000506077230 */ /* 0x001fcc0000000000 */
[----:B------:R-:W0:Y:S02]  /*c2e0*/  ATOMS.CAST.SPIN R7, [R10], R6, R7 ;  /* 0x000000060a07738d */ /* 0x000e240001800007 */
[----:B0-----:R-:W-:-:S13]  /*c2f0*/  ISETP.EQ.U32.AND P0, PT, R7, 0x1, PT ;  /* 0x000000010700780c */ /* 0x001fda0003f02070 */
[----:B------:R-:W-:Y:S05]  /*c300*/  @!P0 BRA `(.L_x_168) ;  /* 0xfffffffc00ec8947 */ /* 0x000fea000383ffff */
[----:B------:R-:W-:Y:S05]  /*c310*/  BRA `(.L_x_166) ;  /* 0x00000000000c7947 */ /* 0x000fea0003800000 */
.L_x_167:
[----:B------:R-:W2:Y:S02]  /*c320*/  LD.E R5, desc[UR6][R8.64] ;  /* 0x0000000608057980 */ /* 0x000ea4000c101900 */
[----:B--2---:R-:W-:-:S05]  /*c330*/  IADD3 R5, R6, R5, RZ ;  /* 0x0000000506057210 */ /* 0x004fca0007ffe0ff */
[----:B------:R0:W-:Y:S02]  /*c340*/  ST.E desc[UR6][R8.64], R5 ;  /* 0x0000000508007985 */ /* 0x0001e4000c101906 */
.L_x_166:
[----:B------:R-:W-:Y:S05]  /*c350*/  BSYNC B0 ;  /* 0x0000000000007941 */ /* 0x000fea0003800000 */
.L_x_165:
        /* <DEDUP_REMOVED lines=8> */
.L_x_172:
[----:B------:R-:W0:Y:S02]  /*c3e0*/  LDS R4, [R6+0x4] ;  /* 0x0000040006047984 */ /* 0x000e240000000800 */
[----:B0-----:R-:W-:-:S10]  /*c3f0*/  HFMA2.MMA R5, R4, 1, 1, R7 ;  /* 0x3c003c0004057835 */ /* 0x001fd40000000007 */
[----:B------:R-:W0:Y:S02]  /*c400*/  ATOMS.CAST.SPIN R5, [R6+0x4], R4, R5 ;  /* 0x000004040605738d */ /* 0x000e240001800005 */
[----:B0-----:R-:W-:-:S13]  /*c410*/  ISETP.EQ.U32.AND P0, PT, R5, 0x1, PT ;  /* 0x000000010500780c */ /* 0x001fda0003f02070 */
[----:B------:R-:W-:Y:S05]  /*c420*/  @!P0 BRA `(.L_x_172) ;  /* 0xfffffffc00ec8947 */ /* 0x000fea000383ffff */
[----:B------:R-:W-:Y:S05]  /*c430*/  BRA `(.L_x_170) ;  /* 0x00000000000c7947 */ /* 0x000fea0003800000 */
.L_x_171:
[----:B------:R-:W0:Y:S02]  /*c440*/  LD.E R4, desc[UR6][R8.64+0x4] ;  /* 0x0000040608047980 */ /* 0x000e24000c101900 */
[----:B0-----:R-:W-:-:S05]  /*c450*/  IADD3 R5, R11, R4, RZ ;  /* 0x000000040b057210 */ /* 0x001fca0007ffe0ff */
[----:B------:R1:W-:Y:S02]  /*c460*/  ST.E desc[UR6][R8.64+0x4], R5 ;  /* 0x0000040508007985 */ /* 0x0003e4000c101906 */
.L_x_170:
[----:B------:R-:W-:Y:S05]  /*c470*/  BSYNC B0 ;  /* 0x0000000000007941 */ /* 0x000fea0003800000 */
.L_x_169:
[----:B------:R-:W-:-:S13]  /*c480*/  ISETP.GE.AND P0, PT, R58, 0x2, PT ;  /* 0x000000023a00780c */ /* 0x000fda0003f06270 */
[----:B------:R-:W-:Y:S05]  /*c490*/  @!P0 EXIT ;  /* 0x000000000000894d */ /* 0x000fea0003800000 */
[----:B01----:R-:W-:Y:S01]  /*c4a0*/  IMAD.WIDE R8, R59, 0x2, R8 ;  /* 0x000000023b087825 */ /* 0x003fe200078e0208 */
[----:B------:R-:W-:-:S05]  /*c4b0*/  MOV R4, R3 ;  /* 0x0000000300047202 */ /* 0x000fca0000000f00 */
        /* <DEDUP_REMOVED lines=8> */
.L_x_176:
[----:B------:R-:W0:Y:S02]  /*c540*/  LDS R4, [R6] ;  /* 0x0000000006047984 */ /* 0x000e240000000800 */
[----:B0-----:R-:W-:-:S06]  /*c550*/  HADD2 R5, R4, R3 ;  /* 0x0000000304057230 */ /* 0x001fcc0000000000 */
[----:B------:R-:W0:Y:S02]  /*c560*/  ATOMS.CAST.SPIN R5, [R6], R4, R5 ;  /* 0x000000040605738d */ /* 0x000e240001800005 */
[----:B0-----:R-:W-:-:S13]  /*c570*/  ISETP.EQ.U32.AND P0, PT, R5, 0x1, PT ;  /* 0x000000010500780c */ /* 0x001fda0003f02070 */
[----:B------:R-:W-:Y:S05]  /*c580*/  @!P0 BRA `(.L_x_176) ;  /* 0xfffffffc00ec8947 */ /* 0x000fea000383ffff */
[----:B------:R-:W-:Y:S05]  /*c590*/  BRA `(.L_x_174) ;  /* 0x00000000000c7947 */ /* 0x000fea0003800000 */
.L_x_175:
[----:B------:R-:W2:Y:S02]  /*c5a0*/  LD.E R3, desc[UR6][R8.64] ;  /* 0x0000000608037980 */ /* 0x000ea4000c101900 */
[----:B--2---:R-:W-:-:S05]  /*c5b0*/  IADD3 R3, R4, R3, RZ ;  /* 0x0000000304037210 */ /* 0x004fca0007ffe0ff */
[----:B------:R0:W-:Y:S02]  /*c5c0*/  ST.E desc[UR6][R8.64], R3 ;  /* 0x0000000308007985 */ /* 0x0001e4000c101906 */
.L_x_174:
[----:B------:R-:W-:Y:S05]  /*c5d0*/  BSYNC B0 ;  /* 0x0000000000007941 */ /* 0x000fea0003800000 */
.L_x_173:
        /* <DEDUP_REMOVED lines=8> */
.L_x_180:
[----:B------:R-:W0:Y:S02]  /*c660*/  LDS R2, [R4+0x4] ;  /* 0x0000040004027984 */ /* 0x000e240000000800 */
[----:B0-----:R-:W-:-:S10]  /*c670*/  HFMA2.MMA R3, R2, 1, 1, R5 ;  /* 0x3c003c0002037835 */ /* 0x001fd40000000005 */
[----:B------:R-:W0:Y:S02]  /*c680*/  ATOMS.CAST.SPIN R3, [R4+0x4], R2, R3 ;  /* 0x000004020403738d */ /* 0x000e240001800003 */
[----:B0-----:R-:W-:-:S13]  /*c690*/  ISETP.EQ.U32.AND P0, PT, R3, 0x1, PT ;  /* 0x000000010300780c */ /* 0x001fda0003f02070 */
[----:B------:R-:W-:Y:S05]  /*c6a0*/  @!P0 BRA `(.L_x_180) ;  /* 0xfffffffc00ec8947 */ /* 0x000fea000383ffff */
[----:B------:R-:W-:Y:S05]  /*c6b0*/  BRA `(.L_x_178) ;  /* 0x00000000000c7947 */ /* 0x000fea0003800000 */
.L_x_179:
[----:B------:R-:W0:Y:S02]  /*c6c0*/  LD.E R2, desc[UR6][R8.64+0x4] ;  /* 0x0000040608027980 */ /* 0x000e24000c101900 */
[----:B0-----:R-:W-:-:S05]  /*c6d0*/  IADD3 R3, R7, R2, RZ ;  /* 0x0000000207037210 */ /* 0x001fca0007ffe0ff */
[----:B------:R1:W-:Y:S02]  /*c6e0*/  ST.E desc[UR6][R8.64+0x4], R3 ;  /* 0x0000040308007985 */ /* 0x0003e4000c101906 */
.L_x_178:
[----:B------:R-:W-:Y:S05]  /*c6f0*/  BSYNC B0 ;  /* 0x0000000000007941 */ /* 0x000fea0003800000 */
.L_x_177:
[----:B------:R-:W-:-:S13]  /*c700*/  ISETP.NE.AND P0, PT, R58, 0x2, PT ;  /* 0x000000023a00780c */ /* 0x000fda0003f05270 */
[----:B------:R-:W-:Y:S05]  /*c710*/  @!P0 EXIT ;  /* 0x000000000000894d */ /* 0x000fea0003800000 */
[----:B01----:R-:W-:Y:S01]  /*c720*/  IMAD.WIDE R8, R59, 0x2, R8 ;  /* 0x000000023b087825 */ /* 0x003fe200078e0208 */
[----:B------:R-:W-:-:S05]  /*c730*/  MOV R3, R0 ;  /* 0x0000000000037202 */ /* 0x000fca0000000f00 */
[----:B------:R0:W-:Y:S01]  /*c740*/  ATOM.E.ADD.F16x2.RN.STRONG.GPU P0, RZ, desc[UR6][R8.64], R3 ;  /* 0x0000000308ff79a2 */ /* 0x0001e2000810e1c6 */
[----:B------:R-:W-:Y:S04]  /*c750*/  BSSY B0, `(.L_x_181) ;  /* 0x000000f000007945 */ /* 0x000fe80003800000 */
[----:B0-----:R-:W-:Y:S05]  /*c760*/  @P0 BRA `(.L_x_182) ;  /* 0x0000000000340947 */ /* 0x001fea0003800000 */
[----:B------:R-:W0:Y:S02]  /*c770*/  QSPC.E.S P0, RZ, [R8] ;  /* 0x0000000008ff73aa */ /* 0x000e240000000500 */
[----:B0-----:R-:W-:Y:S05]  /*c780*/  @!P0 BRA `(.L_x_183) ;  /* 0x0000000000208947 */ /* 0x001fea0003800000 */
[----:B------:R-:W-:-:S04]  /*c790*/  MOV R2, R8 ;  /* 0x0000000800027202 */ /* 0x000fc80000000f00 */
[----:B------:R-:W-:-:S07]  /*c7a0*/  MOV R4, R2 ;  /* 0x0000000200047202 */ /* 0x000fce0000000f00 */
.L_x_184:
[----:B------:R-:W0:Y:S02]  /*c7b0*/  LDS R2, [R4] ;  /* 0x0000000004027984 */ /* 0x000e240000000800 */
[----:B0-----:R-:W-:-:S06]  /*c7c0*/  HADD2 R3, R2, R0 ;  /* 0x0000000002037230 */ /* 0x001fcc0000000000 */
[----:B------:R-:W0:Y:S02]  /*c7d0*/  ATOMS.CAST.SPIN R3, [R4], R2, R3 ;  /* 0x000000020403738d */ /* 0x000e240001800003 */
[----:B0-----:R-:W-:-:S13]  /*c7e0*/  ISETP.EQ.U32.AND P0, PT, R3, 0x1, PT ;  /* 0x000000010300780c */ /* 0x001fda0003f02070 */
[----:B------:R-:W-:Y:S05]  /*c7f0*/  @!P0 BRA `(.L_x_184) ;  /* 0xfffffffc00ec8947 */ /* 0x000fea000383ffff */
[----:B------:R-:W-:Y:S05]  /*c800*/  BRA `(.L_x_182) ;  /* 0x00000000000c7947 */ /* 0x000fea0003800000 */
.L_x_183:
[----:B------:R-:W2:Y:S02]  /*c810*/  LD.E R0, desc[UR6][R8.64] ;  /* 0x0000000608007980 */ /* 0x000ea4000c101900 */
[----:B--2---:R-:W-:-:S05]  /*c820*/  IADD3 R3, R3, R0, RZ ;  /* 0x0000000003037210 */ /* 0x004fca0007ffe0ff */
[----:B------:R0:W-:Y:S02]  /*c830*/  ST.E desc[UR6][R8.64], R3 ;  /* 0x0000000308007985 */ /* 0x0001e4000c101906 */
.L_x_182:
[----:B------:R-:W-:Y:S05]  /*c840*/  BSYNC B0 ;  /* 0x0000000000007941 */ /* 0x000fea0003800000 */
.L_x_181:
[----:B------:R1:W-:Y:S01]  /*c850*/  ATOM.E.ADD.F16x2.RN.STRONG.GPU P0, RZ, desc[UR6][R8.64+0x4], R46 ;  /* 0x0000042e08ff79a2 */ /* 0x0003e2000810e1c6 */
[----:B------:R-:W-:Y:S04]  /*c860*/  BSSY B0, `(.L_x_185) ;  /* 0x000000f000007945 */ /* 0x000fe80003800000 */
[----:B-1----:R-:W-:Y:S05]  /*c870*/  @P0 BRA `(.L_x_186) ;  /* 0x0000000000340947 */ /* 0x002fea0003800000 */
[----:B------:R-:W1:Y:S02]  /*c880*/  QSPC.E.S P0, RZ, [R8+0x4] ;  /* 0x0000040008ff73aa */ /* 0x000e640000000500 */
[----:B-1----:R-:W-:Y:S05]  /*c890*/  @!P0 BRA `(.L_x_187) ;  /* 0x0000000000208947 */ /* 0x002fea0003800000 */
[----:B------:R-:W-:-:S04]  /*c8a0*/  MOV R2, R8 ;  /* 0x0000000800027202 */ /* 0x000fc80000000f00 */
[----:B------:R-:W-:-:S07]  /*c8b0*/  MOV R0, R2 ;  /* 0x0000000200007202 */ /* 0x000fce0000000f00 */
.L_x_188:
[----:B------:R-:W0:Y:S02]  /*c8c0*/  LDS R2, [R0+0x4] ;  /* 0x0000040000027984 */ /* 0x000e240000000800 */
[----:B0-----:R-:W-:-:S10]  /*c8d0*/  HFMA2.MMA R3, R2, 1, 1, R46 ;  /* 0x3c003c0002037835 */ /* 0x001fd4000000002e */
[----:B------:R-:W0:Y:S02]  /*c8e0*/  ATOMS.CAST.SPIN R3, [R0+0x4], R2, R3 ;  /* 0x000004020003738d */ /* 0x000e240001800003 */
[----:B0-----:R-:W-:-:S13]  /*c8f0*/  ISETP.EQ.U32.AND P0, PT, R3, 0x1, PT ;  /* 0x000000010300780c */ /* 0x001fda0003f02070 */
[----:B------:R-:W-:Y:S05]  /*c900*/  @!P0 BRA `(.L_x_188) ;  /* 0xfffffffc00ec8947 */ /* 0x000fea000383ffff */
[----:B------:R-:W-:Y:S05]  /*c910*/  BRA `(.L_x_186) ;  /* 0x00000000000c7947 */ /* 0x000fea0003800000 */
.L_x_187:
[----:B------:R-:W0:Y:S02]  /*c920*/  LD.E R0, desc[UR6][R8.64+0x4] ;  /* 0x0000040608007980 */ /* 0x000e24000c101900 */
[----:B0-----:R-:W-:-:S05]  /*c930*/  IADD3 R3, R46, R0, RZ ;  /* 0x000000002e037210 */ /* 0x001fca0007ffe0ff */
[----:B------:R1:W-:Y:S02]  /*c940*/  ST.E desc[UR6][R8.64+0x4], R3 ;  /* 0x0000040308007985 */ /* 0x0003e4000c101906 */
.L_x_186:
[----:B------:R-:W-:Y:S05]  /*c950*/  BSYNC B0 ;  /* 0x0000000000007941 */ /* 0x000fea0003800000 */
.L_x_185:
        /* <DEDUP_REMOVED lines=10> */
.L_x_192:
[----:B------:R-:W0:Y:S02]  /*ca00*/  LDS R2, [R0] ;  /* 0x0000000000027984 */ /* 0x000e240000000800 */
[----:B0-----:R-:W-:-:S06]  /*ca10*/  HADD2 R3, R2, R47 ;  /* 0x0000002f02037230 */ /* 0x001fcc0000000000 */
[----:B------:R-:W0:Y:S02]  /*ca20*/  ATOMS.CAST.SPIN R3, [R0], R2, R3 ;  /* 0x000000020003738d */ /* 0x000e240001800003 */
[----:B0-----:R-:W-:-:S13]  /*ca30*/  ISETP.EQ.U32.AND P0, PT, R3, 0x1, PT ;  /* 0x000000010300780c */ /* 0x001fda0003f02070 */
[----:B------:R-:W-:Y:S05]  /*ca40*/  @!P0 BRA `(.L_x_192) ;  /* 0xfffffffc00ec8947 */ /* 0x000fea000383ffff */
[----:B------:R-:W-:Y:S05]  /*ca50*/  BRA `(.L_x_190) ;  /* 0x00000000000c7947 */ /* 0x000fea0003800000 */
.L_x_191:
[----:B------:R-:W2:Y:S02]  /*ca60*/  LD.E R0, desc[UR6][R8.64] ;  /* 0x0000000608007980 */ /* 0x000ea4000c101900 */
[----:B--2---:R-:W-:-:S05]  /*ca70*/  IADD3 R3, R47, R0, RZ ;  /* 0x000000002f037210 */ /* 0x004fca0007ffe0ff */
[----:B------:R0:W-:Y:S02]  /*ca80*/  ST.E desc[UR6][R8.64], R3 ;  /* 0x0000000308007985 */ /* 0x0001e4000c101906 */
.L_x_190:
[----:B------:R-:W-:Y:S05]  /*ca90*/  BSYNC B0 ;  /* 0x0000000000007941 */ /* 0x000fea0003800000 */
.L_x_189:
[----:B------:R1:W-:Y:S02]  /*caa0*/  ATOM.E.ADD.F16x2.RN.STRONG.GPU P0, RZ, desc[UR6][R8.64+0x4], R48 ;  /* 0x0000043008ff79a2 */ /* 0x0003e4000810e1c6 */
[----:B-1----:R-:W-:Y:S05]  /*cab0*/  @P0 EXIT ;  /* 0x000000000000094d */ /* 0x002fea0003800000 */
[----:B------:R-:W1:Y:S02]  /*cac0*/  QSPC.E.S P0, RZ, [R8+0x4] ;  /* 0x0000040008ff73aa */ /* 0x000e640000000500 */
[----:B-1----:R-:W-:Y:S05]  /*cad0*/  @!P0 BRA `(.L_x_193) ;  /* 0x0000000000208947 */ /* 0x002fea0003800000 */
[----:B------:R-:W-:-:S04]  /*cae0*/  MOV R2, R8 ;  /* 0x0000000800027202 */ /* 0x000fc80000000f00 */
[----:B------:R-:W-:-:S07]  /*caf0*/  MOV R0, R2 ;  /* 0x0000000200007202 */ /* 0x000fce0000000f00 */
.L_x_194:
[----:B------:R-:W0:Y:S02]  /*cb00*/  LDS R2, [R0+0x4] ;  /* 0x0000040000027984 */ /* 0x000e240000000800 */
[----:B0-----:R-:W-:-:S10]  /*cb10*/  HFMA2.MMA R3, R2, 1, 1, R48 ;  /* 0x3c003c0002037835 */ /* 0x001fd40000000030 */
[----:B------:R-:W0:Y:S02]  /*cb20*/  ATOMS.CAST.SPIN R3, [R0+0x4], R2, R3 ;  /* 0x000004020003738d */ /* 0x000e240001800003 */
[----:B0-----:R-:W-:-:S13]  /*cb30*/  ISETP.EQ.U32.AND P0, PT, R3, 0x1, PT ;  /* 0x000000010300780c */ /* 0x001fda0003f02070 */
[----:B------:R-:W-:Y:S05]  /*cb40*/  @!P0 BRA `(.L_x_194) ;  /* 0xfffffffc00ec8947 */ /* 0x000fea000383ffff */
[----:B------:R-:W-:Y:S05]  /*cb50*/  EXIT ;  /* 0x000000000000794d */ /* 0x000fea0003800000 */
.L_x_193:
[----:B------:R-:W0:Y:S02]  /*cb60*/  LD.E R0, desc[UR6][R8.64+0x4] ;  /* 0x0000040608007980 */ /* 0x000e24000c101900 */
[----:B0-----:R-:W-:-:S05]  /*cb70*/  IADD3 R3, R48, R0, RZ ;  /* 0x0000000030037210 */ /* 0x001fca0007ffe0ff */
[----:B------:R-:W-:Y:S01]  /*cb80*/  ST.E desc[UR6][R8.64+0x4], R3 ;  /* 0x0000040308007985 */ /* 0x000fe2000c101906 */
[----:B------:R-:W-:Y:S05]  /*cb90*/  EXIT ;  /* 0x000000000000794d */ /* 0x000fea0003800000 */
.L_x_195:
        /* <DEDUP_REMOVED lines=14> */
.L_x_5185:


//--------------------- .text._Z23gemm_half_q_half_kernelILi4ELi40ELb1ELb0ELi64EEvPK6__halfPKjS4_S2_PS0_iiiiPKtS7_iiiiiibS2_i --------------------------
	.section	.text._Z23gemm_half_q_half_kernelILi4ELi40ELb1ELb0ELi64EEvPK6__halfPKjS4_S2_PS0_iiiiPKtS7_iiiiiibS2_i,"ax",@progbits
	.align	128
        .global         _Z23gemm_half_q_half_kernelILi4ELi40ELb1ELb0ELi64EEvPK6__halfPKjS4_S2_PS0_iiiiPKtS7_iiiiiibS2_i
        .type           _Z23gemm_half_q_half_kernelILi4ELi40ELb1ELb0ELi64EEvPK6__halfPKjS4_S2_PS0_iiiiPKtS7_iiiiiibS2_i,@function
        .size           _Z23gemm_half_q_half_kernelILi4ELi40ELb1ELb0ELi64EEvPK6__halfPKjS4_S2_PS0_iiiiPKtS7_iiiiiibS2_i,(.L_x_5186 - _Z23gemm_half_q_half_kernelILi4ELi40ELb1ELb0ELi64EEvPK6__halfPKjS4_S2_PS0_iiiiPKtS7_iiiiiibS2_i)
        .other          _Z23gemm_half_q_half_kernelILi4ELi40ELb1ELb0ELi64EEvPK6__halfPKjS4_S2_PS0_iiiiPKtS7_iiiiiibS2_i,@"STO_CUDA_ENTRY STV_DEFAULT"
_Z23gemm_half_q_half_kernelILi4ELi40ELb1ELb0ELi64EEvPK6__halfPKjS4_S2_PS0_iiiiPKtS7_iiiiiibS2_i:
.text._Z23gemm_half_q_half_kernelILi4ELi40ELb1ELb0ELi64EEvPK6__halfPKjS4_S2_PS0_iiiiPKtS7_iiiiiibS2_i:
        /* <DEDUP_REMOVED lines=12> */
[----:B------:R-:W-:Y:S02]  /*00c0*/  PRMT R53, RZ, 0x7610, R53 ;  /* 0x00007610ff357816 */ /* 0x000fe40000000035 */
[----:B------:R-:W-:Y:S01]  /*00d0*/  PRMT R4, RZ, 0x7610, R4 ;  /* 0x00007610ff047816 */ /* 0x000fe20000000004 */
[----:B-1----:R-:W-:-:S05]  /*00e0*/  IMAD R62, R0, -0x4, R7 ;  /* 0xfffffffc003e7824 */ /* 0x002fca00078e0207 */
[C---:B------:R-:W-:Y:S02]  /*00f0*/  ISETP.GE.AND P1, PT, R62.reuse, 0x1, PT ;  /* 0x000000013e00780c */ /* 0x040fe40003f26270 */
[----:B------:R-:W-:Y:S02]  /*0100*/  VIMNMX R58, R62, 0x4, PT ;  /* 0x000000043e3a7848 */ /* 0x000fe40003fe0100 */
[----:B0-----:R-:W-:Y:S02]  /*0110*/  LEA R2, R2, R3, 0x6 ;  /* 0x0000000302027211 */ /* 0x001fe400078e30ff */
[----:B---3--:R-:W-:Y:S02]  /*0120*/  SHF.L.U32 R56, R60, 0x6, RZ ;  /* 0x000000063c387819 */ /* 0x008fe400000006ff */
[----:B------:R-:W-:Y:S02]  /*0130*/  SHF.L.U32 R2, R2, 0x2, RZ ;  /* 0x0000000202027819 */ /* 0x000fe400000006ff */
[----:B--2---:R-:W-:-:S03]  /*0140*/  VIADDMNMX R57, R56, 0x40, R5, PT ;  /* 0x0000004038397846 */ /* 0x004fc60003800105 */
[----:B------:R-:W-:Y:S05]  /*0150*/  @!P1 BRA `(.L_x_196) ;  /* 0x00000000006c9947 */ /* 0x000fea0003800000 */
        /* <DEDUP_REMOVED lines=19> */
[----:B------:R-:W-:-:S05]  /*0290*/  IADD3.X R9, R7, R10, RZ, P2, !PT ;  /* 0x0000000a07097210 */ /* 0x000fca00017fe4ff */
[----:B------:R-:W2:Y:S02]  /*02a0*/  LDG.E.U16 R55, desc[UR6][R8.64] ;  /* 0x0000000608377981 */ /* 0x000ea4000c1e1500 */
[----:B------:R-:W-:-:S04]  /*02b0*/  @P0 LEA R6, P2, R12, R6, 0x2 ;  /* 0x000000060c060211 */ /* 0x000fc800078410ff */
[----:B------:R-:W-:-:S05]  /*02c0*/  @P0 LEA.HI.X R7, R12, R7, R11, 0x2, P2 ;  /* 0x000000070c070211 */ /* 0x000fca00010f140b */
[----:B------:R-:W3:Y:S01]  /*02d0*/  @P0 LDG.E.U16 R61, desc[UR6][R6.64] ;  /* 0x00000006063d0981 */ /* 0x000ee2000c1e1500 */
[----:B--2---:R-:W-:-:S04]  /*02e0*/  LOP3.LUT R4, R55, R4, RZ, 0xfc, !PT ;  /* 0x0000000437047212 */ /* 0x004fc800078efcff */
[----:B---3--:R-:W-:-:S04]  /*02f0*/  @P0 LOP3.LUT R10, R61, R4, RZ, 0xfc, !PT ;  /* 0x000000043d0a0212 */ /* 0x008fc800078efcff */
[----:B------:R-:W-:-:S07]  /*0300*/  @P0 PRMT R4, R10, 0x7610, R4 ;  /* 0x000076100a040816 */ /* 0x000fce0000000004 */
.L_x_196:
        /* <DEDUP_REMOVED lines=25> */
.L_x_201:
[----:B------:R-:W-:-:S04]  /*04a0*/  LEA R4, R0, R15, 0x2 ;  /* 0x0000000f00047211 */ /* 0x000fc800078e10ff */
[C---:B0-----:R-:W-:Y:S01]  /*04b0*/  IADD3 R8, R4.reuse, 0x1, RZ ;  /* 0x0000000104087810 */ /* 0x041fe20007ffe0ff */
[CC--:B------:R-:W-:Y:S01]  /*04c0*/  IMAD R6, R4.reuse, R5.reuse, RZ ;  /* 0x0000000504067224 */ /* 0x0c0fe200078e02ff */
[C---:B------:R-:W-:Y:S02]  /*04d0*/  IADD3 R10, R4.reuse, 0x2, RZ ;  /* 0x00000002040a7810 */ /* 0x040fe40007ffe0ff */
[----:B------:R-:W-:Y:S01]  /*04e0*/  IADD3 R4, R4, 0x3, RZ ;  /* 0x0000000304047810 */ /* 0x000fe20007ffe0ff */
[-C--:B------:R-:W-:Y:S01]  /*04f0*/  IMAD R8, R8, R5.reuse, RZ ;  /* 0x0000000508087224 */ /* 0x080fe200078e02ff */
        /* <DEDUP_REMOVED lines=31> */
.L_x_200:
[----:B------:R-:W-:-:S04]  /*06f0*/  IADD3 R4, R58, -R15, RZ ;  /* 0x8000000f3a047210 */ /* 0x000fc80007ffe0ff */
[----:B------:R-:W-:-:S13]  /*0700*/  ISETP.GT.AND P2, PT, R4, 0x1, PT ;  /* 0x000000010400780c */ /* 0x000fda0003f44270 */
[----:B------:R-:W-:Y:S05]  /*0710*/  @!P2 BRA `(.L_x_202) ;  /* 0x000000000054a947 */ /* 0x000fea0003800000 */
[----:B------:R-:W-:Y:S01]  /*0720*/  LEA R4, R0, R15, 0x2 ;  /* 0x0000000f00047211 */ /* 0x000fe200078e10ff */
[----:B------:R-:W-:-:S03]  /*0730*/  ULDC.64 UR4, c[0x0][0x210] ;  /* 0x0000840000047ab9 */ /* 0x000fc60000000a00 */
[C---:B0-----:R-:W-:Y:S01]  /*0740*/  IADD3 R6, R4.reuse, 0x1, RZ ;  /* 0x0000000104067810 */ /* 0x041fe20007ffe0ff */
[----:B------:R-:W-:-:S04]  /*0750*/  IMAD R4, R4, R5, RZ ;  /* 0x0000000504047224 */ /* 0x000fc800078e02ff */
[----:B------:R-:W-:Y:S01]  /*0760*/  IMAD R7, R6, R5, RZ ;  /* 0x0000000506077224 */ /* 0x000fe200078e02ff */
[----:B-----5:R-:W-:-:S04]  /*0770*/  IADD3 R10, P0, R19, R4, RZ ;  /* 0x00000004130a7210 */ /* 0x020fc80007f1e0ff */
[----:B------:R-:W-:Y:S02]  /*0780*/  IADD3 R9, P2, R19, R7, RZ ;  /* 0x0000000713097210 */ /* 0x000fe40007f5e0ff */
[----:B------:R-:W-:Y:S02]  /*0790*/  LEA.HI.X.SX32 R11, R4, RZ, 0x1, P0 ;  /* 0x000000ff040b7211 */ /* 0x000fe400000f0eff */
[----:B------:R-:W-:Y:S02]  /*07a0*/  LEA.HI.X.SX32 R4, R7, RZ, 0x1, P2 ;  /* 0x000000ff07047211 */ /* 0x000fe400010f0eff */
[C---:B------:R-:W-:Y:S02]  /*07b0*/  LEA R6, P0, R10.reuse, UR4, 0x1 ;  /* 0x000000040a067c11 */ /* 0x040fe4000f8008ff */
        /* <DEDUP_REMOVED lines=11> */
.L_x_202:
[----:B------:R-:W-:-:S13]  /*0870*/  ISETP.LT.OR P0, PT, R15, R58, P0 ;  /* 0x0000003a0f00720c */ /* 0x000fda0000701670 */
[----:B------:R-:W-:Y:S05]  /*0880*/  @!P0 BRA `(.L_x_198) ;  /* 0x0000000400808947 */ /* 0x000fea0003800000 */
[----:B------:R-:W-:Y:S01]  /*0890*/  LEA R4, R0, R15, 0x2 ;  /* 0x0000000f00047211 */ /* 0x000fe200078e10ff */
[----:B------:R-:W-:-:S04]  /*08a0*/  ULDC.64 UR4, c[0x0][0x210] ;  /* 0x0000840000047ab9 */ /* 0x000fc80000000a00 */
[----:B------:R-:W-:-:S05]  /*08b0*/  IMAD R4, R4, R5, RZ ;  /* 0x0000000504047224 */ /* 0x000fca00078e02ff */
[----:B-----5:R-:W-:-:S04]  /*08c0*/  IADD3 R5, P0, R19, R4, RZ ;  /* 0x0000000413057210 */ /* 0x020fc80007f1e0ff */
[----:B01----:R-:W-:Y:S02]  /*08d0*/  LEA.HI.X.SX32 R6, R4, RZ, 0x1, P0 ;  /* 0x000000ff04067211 */ /* 0x003fe400000f0eff */
[----:B------:R-:W-:-:S04]  /*08e0*/  LEA R4, P0, R5, UR4, 0x1 ;  /* 0x0000000405047c11 */ /* 0x000fc8000f8008ff */
[----:B------:R-:W-:-:S05]  /*08f0*/  LEA.HI.X R5, R5, UR5, R6, 0x1, P0 ;  /* 0x0000000505057c11 */ /* 0x000fca00080f0c06 */
[----:B------:R-:W2:Y:S01]  /*0900*/  LDG.E.U16.CONSTANT R4, desc[UR6][R4.64] ;  /* 0x0000000604047981 */ /* 0x000ea2000c1e9500 */
[----:B------:R-:W-:-:S04]  /*0910*/  LEA R14, R15, R14, 0x7 ;  /* 0x0000000e0f0e7211 */ /* 0x000fc800078e38ff */
[----:B------:R-:W-:-:S05]  /*0920*/  LEA R3, R3, R14, 0x1 ;  /* 0x0000000e03037211 */ /* 0x000fca00078e08ff */
[----:B--2---:R3:W-:Y:S01]  /*0930*/  STS.U16 [R3], R4 ;  /* 0x0000000403007388 */ /* 0x0047e20000000400 */
[----:B------:R-:W-:Y:S05]  /*0940*/  BRA `(.L_x_198) ;  /* 0x0000000400507947 */ /* 0x000fea0003800000 */
.L_x_199:
[----:B------:R-:W0:Y:S01]  /*0950*/  S2R R7, SR_CgaCtaId ;  /* 0x0000000000077919 */ /* 0x000e220000008800 */
[----:B------:R-:W-:Y:S01]  /*0960*/  ISETP.GT.AND P2, PT, R58, 0x3, PT ;  /* 0x000000033a00780c */ /* 0x000fe20003f44270 */
[----:B------:R-:W-:Y:S01]  /*0970*/  HFMA2.MMA R15, -RZ, RZ, 0, 0 ;  /* 0x00000000ff0f7435 */ /* 0x000fe200000001ff */
[----:B------:R-:W-:Y:S02]  /*0980*/  MOV R4, 0x400 ;  /* 0x0000040000047802 */ /* 0x000fe40000000f00 */
[----:B------:R-:W-:Y:S02]  /*0990*/  PLOP3.LUT P0, PT, PT, PT, PT, 0x80, 0x0 ;  /* 0x000000000000781c */ /* 0x000fe40003f0f070 */
[----:B0-----:R-:W-:-:S07]  /*09a0*/  LEA R18, R7, R4, 0x18 ;  /* 0x0000000407127211 */ /* 0x001fce00078ec0ff */
[----:B------:R-:W-:Y:S05]  /*09b0*/  @!P2 BRA `(.L_x_203) ;  /* 0x0000000000a0a947 */ /* 0x000fea0003800000 */
[----:B------:R-:W-:Y:S01]  /*09c0*/  PLOP3.LUT P0, PT, PT, PT, PT, 0x8, 0x0 ;  /* 0x000000000000781c */ /* 0x000fe20003f0e170 */
[----:B------:R-:W-:Y:S01]  /*09d0*/  ULDC.64 UR4, c[0x0][0x210] ;  /* 0x0000840000047ab9 */ /* 0x000fe20000000a00 */
[----:B------:R-:W-:-:S11]  /*09e0*/  IADD3 R20, R58, -0x3, RZ ;  /* 0xfffffffd3a147810 */ /* 0x000fd60007ffe0ff */
.L_x_204:
[----:B------:R-:W-:-:S04]  /*09f0*/  LEA R4, R0, R15, 0x2 ;  /* 0x0000000f00047211 */ /* 0x000fc800078e10ff */
[C---:B0-----:R-:W-:Y:S01]  /*0a00*/  IADD3 R8, R4.reuse, 0x1, RZ ;  /* 0x0000000104087810 */ /* 0x041fe20007ffe0ff */
        /* <DEDUP_REMOVED lines=35> */
.L_x_203:
        /* <DEDUP_REMOVED lines=8> */
[----:B------:R-:W-:-:S04]  /*0cc0*/  IADD3 R10, P0, R19, R4, RZ ;  /* 0x00000004130a7210 */ /* 0x000fc80007f1e0ff */
[----:B------:R-:W-:Y:S02]  /*0cd0*/  IADD3 R9, P2, R19, R7, RZ ;  /* 0x0000000713097210 */ /* 0x000fe40007f5e0ff */
[-C--:B------:R-:W-:Y:S02]  /*0ce0*/  LEA.HI.X.SX32 R11, R4, R21.reuse, 0x1, P0 ;  /* 0x00000015040b7211 */ /* 0x080fe400000f0eff */
[----:B------:R-:W-:Y:S02]  /*0cf0*/  LEA.HI.X.SX32 R4, R7, R21, 0x1, P2 ;  /* 0x0000001507047211 */ /* 0x000fe400010f0eff */
        /* <DEDUP_REMOVED lines=12> */
.L_x_205:
[----:B------:R-:W-:-:S13]  /*0dc0*/  ISETP.LT.OR P0, PT, R15, R58, P0 ;  /* 0x0000003a0f00720c */ /* 0x000fda0000701670 */
[----:B------:R-:W-:Y:S05]  /*0dd0*/  @!P0 BRA `(.L_x_198) ;  /* 0x00000000002c8947 */ /* 0x000fea0003800000 */
[----:B------:R-:W-:Y:S01]  /*0de0*/  LEA R4, R0, R15, 0x2 ;  /* 0x0000000f00047211 */ /* 0x000fe200078e10ff */
[----:B------:R-:W-:-:S04]  /*0df0*/  ULDC.64 UR4, c[0x0][0x210] ;  /* 0x0000840000047ab9 */ /* 0x000fc80000000a00 */
[----:B------:R-:W-:-:S05]  /*0e00*/  IMAD R4, R4, R5, RZ ;  /* 0x0000000504047224 */ /* 0x000fca00078e02ff */
[----:B------:R-:W-:-:S04]  /*0e10*/  IADD3 R5, P0, R19, R4, RZ ;  /* 0x0000000413057210 */ /* 0x000fc80007f1e0ff */
[----:B01----:R-:W-:Y:S02]  /*0e20*/  LEA.HI.X.SX32 R6, R4, R21, 0x1, P0 ;  /* 0x0000001504067211 */ /* 0x003fe400000f0eff */
[----:B------:R-:W-:-:S04]  /*0e30*/  LEA R4, P0, R5, UR4, 0x1 ;  /* 0x0000000405047c11 */ /* 0x000fc8000f8008ff */
[----:B------:R-:W-:-:S05]  /*0e40*/  LEA.HI.X R5, R5, UR5, R6, 0x1, P0 ;  /* 0x0000000505057c11 */ /* 0x000fca00080f0c06 */
[----:B------:R-:W2:Y:S01]  /*0e50*/  LDG.E.U16.CONSTANT R4, desc[UR6][R4.64] ;  /* 0x0000000604047981 */ /* 0x000ea2000c1e9500 */
[----:B------:R-:W-:-:S04]  /*0e60*/  LEA R6, R15, R18, 0x7 ;  /* 0x000000120f067211 */ /* 0x000fc800078e38ff */
[----:B------:R-:W-:-:S05]  /*0e70*/  LEA R3, R3, R6, 0x1 ;  /* 0x0000000603037211 */ /* 0x000fca00078e08ff */
[----:B--2---:R2:W-:Y:S02]  /*0e80*/  STS.U16 [R3], R4 ;  /* 0x0000000403007388 */ /* 0x0045e40000000400 */
.L_x_198:
[----:B------:R-:W-:Y:S05]  /*0e90*/  BSYNC B0 ;  /* 0x0000000000007941 */ /* 0x000fea0003800000 */
.L_x_197:
[----:B------:R-:W-:Y:S02]  /*0ea0*/  ULDC UR4, c[0x0][0x23c] ;  /* 0x00008f0000047ab9 */ /* 0x000fe40000000800 */
[----:B------:R-:W-:-:S04]  /*0eb0*/  MOV R59, UR4 ;  /* 0x00000004003b7c02 */ /* 0x000fc80008000f00 */
[----:B------:R-:W-:-:S13]  /*0ec0*/  ISETP.GE.AND P0, PT, R2, R59, PT ;  /* 0x0000003b0200720c */ /* 0x000fda0003f06270 */
[----:B------:R-:W-:Y:S05]  /*0ed0*/  @P0 EXIT ;  /* 0x000000000000094d */ /* 0x000fea0003800000 */
[----:B--23--:R-:W2:Y:S02]  /*0ee0*/  LDC.U8 R3, c[0x0][0x270] ;  /* 0x00009c00ff037b82 */ /* 0x00cea40000000000 */
[----:B--2---:R-:W-:-:S04]  /*0ef0*/  PRMT R3, R3, 0x8880, RZ ;  /* 0x0000888003037816 */ /* 0x004fc800000000ff */
        /* <DEDUP_REMOVED lines=11> */
.L_x_208:
[----:B--2---:R-:W-:Y:S02]  /*0fb0*/  LEA R4, R0, R3, 0x2 ;  /* 0x0000000300047211 */ /* 0x004fe400078e10ff */
[----:B------:R-:W-:Y:S02]  /*0fc0*/  IADD3 R3, R3, 0x4, RZ ;  /* 0x0000000403037810 */ /* 0x000fe40007ffe0ff */
[C---:B-1----:R-:W-:Y:S01]  /*0fd0*/  IADD3 R6, R4.reuse, 0x1, RZ ;  /* 0x0000000104067810 */ /* 0x042fe20007ffe0ff */
        /* <DEDUP_REMOVED lines=16> */
.L_x_207:
[----:B--2---:R-:W-:-:S04]  /*10e0*/  IADD3 R4, R58, -R3, RZ ;  /* 0x800000033a047210 */ /* 0x004fc80007ffe0ff */
[----:B------:R-:W-:-:S13]  /*10f0*/  ISETP.GT.AND P2, PT, R4, 0x1, PT ;  /* 0x000000010400780c */ /* 0x000fda0003f44270 */
[----:B------:R-:W-:Y:S05]  /*1100*/  @!P2 BRA `(.L_x_209) ;  /* 0x00000000002ca947 */ /* 0x000fea0003800000 */
[----:B01----:R-:W0:Y:S01]  /*1110*/  LDC.64 R6, c[0x0][0x230] ;  /* 0x00008c00ff067b82 */ /* 0x003e220000000a00 */
        /* <DEDUP_REMOVED lines=10> */
.L_x_209:
[----:B------:R-:W-:-:S13]  /*11c0*/  ISETP.LT.OR P0, PT, R3, R58, P0 ;  /* 0x0000003a0300720c */ /* 0x000fda0000701670 */
[----:B--2---:R-:W2:Y:S01]  /*11d0*/  @P0 LDC.64 R4, c[0x0][0x230] ;  /* 0x00008c00ff040b82 */ /* 0x004ea20000000a00 */
[----:B------:R-:W-:-:S05]  /*11e0*/  @P0 LEA R0, R0, R3, 0x2 ;  /* 0x0000000300000211 */ /* 0x000fca00078e10ff */
[----:B------:R-:W-:-:S04]  /*11f0*/  @P0 IMAD R3, R0, R59, R2 ;  /* 0x0000003b00030224 */ /* 0x000fc800078e0202 */
[----:B--2---:R-:W-:-:S05]  /*1200*/  @P0 IMAD.WIDE R4, R3, 0x2, R4 ;  /* 0x0000000203040825 */ /* 0x004fca00078e0204 */
[----:B------:R2:W-:Y:S02]  /*1210*/  @P0 STG.E.64 desc[UR6][R4.64], RZ ;  /* 0x000000ff04000986 */ /* 0x0005e4000c101b06 */
.L_x_206:
[----:B--2---:R-:W0:Y:S01]  /*1220*/  LDC.64 R4, c[0x0][0x248] ;  /* 0x00009200ff047b82 */ /* 0x004e220000000a00 */
[----:B------:R-:W-:-:S05]  /*1230*/  SHF.L.U32 R7, R60, 0x7, RZ ;  /* 0x000000073c077819 */ /* 0x000fca00000006ff */
[----:B01----:R-:W-:-:S05]  /*1240*/  IMAD.WIDE R6, R7, 0x2, R4 ;  /* 0x0000000207067825 */ /* 0x003fca00078e0204 */
[----:B------:R0:W5:Y:S01]  /*1250*/  LDG.E.U16.CONSTANT R13, desc[UR6][R6.64+0x2] ;  /* 0x00000206060d7981 */ /* 0x000162000c1e9500 */
[----:B------:R-:W-:Y:S01]  /*1260*/  BAR.SYNC.DEFER_BLOCKING 0x0 ;  /* 0x0000000000007b1d */ /* 0x000fe20000010000 */
[----:B------:R-:W-:-:S13]  /*1270*/  ISETP.GE.AND P0, PT, R56, R57, PT ;  /* 0x000000393800720c */ /* 0x000fda0003f06270 */
        /* <DEDUP_REMOVED lines=9> */
.L_x_211:
        /* <DEDUP_REMOVED lines=44> */
.L_x_210:
[----:B0-----:R0:W5:Y:S01]  /*15d0*/  LDL.64 R6, [R1] ;  /* 0x0000000001067983 */ /* 0x0011620000100a00 */
[----:B------:R-:W1:Y:S01]  /*15e0*/  LDC R3, c[0x0][0x25c] ;  /* 0x00009700ff037b82 */ /* 0x000e620000000800 */
[----:B------:R-:W-:Y:S01]  /*15f0*/  ULDC UR4, c[0x0][0x258] ;  /* 0x0000960000047ab9 */ /* 0x000fe20000000800 */
[----:B------:R-:W-:Y:S01]  /*1600*/  ULDC UR5, c[0x0][0x260] ;  /* 0x0000980000057ab9 */ /* 0x000fe20000000800 */
[C---:B------:R-:W-:Y:S01]  /*1610*/  ISETP.GT.AND P2, PT, R56.reuse, UR4, PT ;  /* 0x0000000438007c0c */ /* 0x040fe2000bf44270 */
[----:B------:R-:W-:Y:S01]  /*1620*/  ULDC UR8, c[0x0][0x268] ;  /* 0x00009a0000087ab9 */ /* 0x000fe20000000800 */
[C---:B------:R-:W-:Y:S01]  /*1630*/  VIMNMX R0, R56.reuse, UR4, PT ;  /* 0x0000000438007c48 */ /* 0x040fe2000bfe0100 */
[----:B------:R-:W-:Y:S01]  /*1640*/  HFMA2.MMA R11, -RZ, RZ, 0, 0 ;  /* 0x00000000ff0b7435 */ /* 0x000fe200000001ff */
[----:B------:R-:W-:Y:S01]  /*1650*/  ISETP.GT.AND P4, PT, R56, UR5, PT ;  /* 0x0000000538007c0c */ /* 0x000fe2000bf84270 */
[----:B------:R-:W2:Y:S01]  /*1660*/  LDC R5, c[0x0][0x264] ;  /* 0x00009900ff057b82 */ /* 0x000ea20000000800 */
[----:B------:R-:W-:-:S02]  /*1670*/  SHF.R.S32.HI R9, RZ, 0x1f, R0 ;  /* 0x0000001fff097819 */ /* 0x000fc40000011400 */
[C---:B------:R-:W-:Y:S02]  /*1680*/  ISETP.GT.AND P6, PT, R56.reuse, UR8, PT ;  /* 0x0000000838007c0c */ /* 0x040fe4000bfc4270 */
[----:B------:R-:W-:Y:S01]  /*1690*/  LEA.HI R12, R9, R0, RZ, 0x5 ;  /* 0x00000000090c7211 */ /* 0x000fe200078f28ff */
[----:B------:R-:W-:Y:S01]  /*16a0*/  HFMA2.MMA R0, -RZ, RZ, 0, 0 ;  /* 0x00000000ff007435 */ /* 0x000fe200000001ff */
[----:B------:R-:W-:Y:S02]  /*16b0*/  MOV R8, RZ ;  /* 0x000000ff00087202 */ /* 0x000fe40000000f00 */
[----:B------:R-:W-:Y:S02]  /*16c0*/  MOV R4, RZ ;  /* 0x000000ff00047202 */ /* 0x000fe40000000f00 */
[C---:B-1----:R-:W-:Y:S02]  /*16d0*/  ISETP.GT.AND P3, PT, R56.reuse, R3, PT ;  /* 0x000000033800720c */ /* 0x042fe40003f64270 */
[----:B--2---:R-:W-:Y:S01]  /*16e0*/  ISETP.GT.AND P5, PT, R56, R5, PT ;  /* 0x000000053800720c */ /* 0x004fe20003fa4270 */
[----:B0-----:R-:W-:-:S12]  /*16f0*/  @!P2 BRA `(.L_x_212) ;  /* 0x00000000001ca947 */ /* 0x001fd80003800000 */
[----:B------:R-:W0:Y:S02]  /*1700*/  LDC R9, c[0x0][0x25c] ;  /* 0x00009700ff097b82 */ /* 0x000e240000000800 */
[----:B0-----:R-:W-:-:S04]  /*1710*/  VIMNMX R4, R56, R9, PT ;  /* 0x0000000938047248 */ /* 0x001fc80003fe0100 */
[----:B------:R-:W-:-:S04]  /*1720*/  IADD3 R4, R4, -UR4, RZ ;  /* 0x8000000404047c10 */ /* 0x000fc8000fffe0ff */
[----:B------:R-:W-:-:S04]  /*1730*/  SHF.R.S32.HI R9, RZ, 0x1f, R4 ;  /* 0x0000001fff097819 */ /* 0x000fc80000011404 */
[----:B------:R-:W-:-:S04]  /*1740*/  LEA.HI R9, R9, R4, RZ, 0x5 ;  /* 0x0000000409097211 */ /* 0x000fc800078f28ff */
[----:B------:R-:W-:-:S05]  /*1750*/  SHF.R.S32.HI R9, RZ, 0x5, R9 ;  /* 0x00000005ff097819 */ /* 0x000fca0000011409 */
[----:B------:R-:W-:-:S07]  /*1760*/  IMAD R4, R9, 0x6, RZ ;  /* 0x0000000609047824 */ /* 0x000fce00078e02ff */
.L_x_212:
        /* <DEDUP_REMOVED lines=8> */
.L_x_213:
[----:B------:R-:W-:Y:S05]  /*17f0*/  @!P4 BRA `(.L_x_214) ;  /* 0x00000000001cc947 */ /* 0x000fea0003800000 */
[----:B------:R-:W0:Y:S02]  /*1800*/  LDC R9, c[0x0][0x264] ;  /* 0x00009900ff097b82 */ /* 0x000e240000000800 */
[----:B0-----:R-:W-:-:S04]  /*1810*/  VIMNMX R9, R56, R9, PT ;  /* 0x0000000938097248 */ /* 0x001fc80003fe0100 */
[----:B------:R-:W-:-:S04]  /*1820*/  IADD3 R9, R9, -UR5, RZ ;  /* 0x8000000509097c10 */ /* 0x000fc8000fffe0ff */
[----:B------:R-:W-:-:S04]  /*1830*/  SHF.R.S32.HI R10, RZ, 0x1f, R9 ;  /* 0x0000001fff0a7819 */ /* 0x000fc80000011409 */
[----:B------:R-:W-:-:S04]  /*1840*/  LEA.HI R10, R10, R9, RZ, 0x5 ;  /* 0x000000090a0a7211 */ /* 0x000fc800078f28ff */
[----:B------:R-:W-:-:S04]  /*1850*/  SHF.R.S32.HI R10, RZ, 0x5, R10 ;  /* 0x00000005ff0a7819 */ /* 0x000fc8000001140a */
[----:B------:R-:W-:-:S07]  /*1860*/  SHF.L.U32 R11, R10, 0x2, RZ ;  /* 0x000000020a0b7819 */ /* 0x000fce00000006ff */
.L_x_214:
        /* <DEDUP_REMOVED lines=8> */
.L_x_215:
        /* <DEDUP_REMOVED lines=10> */
.L_x_216:
[----:B------:R-:W-:Y:S01]  /*1990*/  LEA R4, R9, R4, 0x3 ;  /* 0x0000000409047211 */ /* 0x000fe200078e18ff */
[----:B------:R-:W0:Y:S01]  /*19a0*/  S2UR UR5, SR_CgaCtaId ;  /* 0x00000000000579c3 */ /* 0x000e220000008800 */
[----:B------:R-:W-:Y:S01]  /*19b0*/  ISETP.GE.OR P0, PT, R56, R3, P0 ;  /* 0x000000033800720c */ /* 0x000fe20000706670 */
[----:B------:R-:W-:Y:S01]  /*19c0*/  ULDC.64 UR8, c[0x0][0x218] ;  /* 0x0000860000087ab9 */ /* 0x000fe20000000a00 */
[----:B------:R-:W-:Y:S01]  /*19d0*/  IADD3 R0, R11, R4, R0 ;  /* 0x000000040b007210 */ /* 0x000fe20007ffe000 */
[----:B------:R-:W-:Y:S01]  /*19e0*/  UMOV UR4, 0x400 ;  /* 0x0000040000047882 */ /* 0x000fe20000000000 */
[----:B------:R-:W-:Y:S02]  /*19f0*/  MOV R52, RZ ;  /* 0x000000ff00347202 */ /* 0x000fe40000000f00 */
[----:B------:R-:W-:Y:S02]  /*1a00*/  IADD3 R0, R5, R0, R8 ;  /* 0x0000000005007210 */ /* 0x000fe40007ffe008 */
[----:B------:R-:W-:-:S02]  /*1a10*/  PRMT R11, RZ, 0x5410, RZ ;  /* 0x00005410ff0b7816 */ /* 0x000fc400000000ff */
[----:B------:R-:W-:Y:S01]  /*1a20*/  PRMT R10, RZ, 0x5410, RZ ;  /* 0x00005410ff0a7816 */ /* 0x000fe200000000ff */
[----:B------:R-:W-:Y:S01]  /*1a30*/  IMAD R5, R0, R59, RZ ;  /* 0x0000003b00057224 */ /* 0x000fe200078e02ff */
[----:B------:R-:W-:Y:S02]  /*1a40*/  SHF.R.S32.HI R0, RZ, 0x1f, R2 ;  /* 0x0000001fff007819 */ /* 0x000fe40000011402 */
[----:B------:R-:W-:Y:S02]  /*1a50*/  PRMT R9, RZ, 0x5410, RZ ;  /* 0x00005410ff097816 */ /* 0x000fe400000000ff */
[----:B------:R-:W-:Y:S02]  /*1a60*/  IADD3 R2, P2, R2, R5, RZ ;  /* 0x0000000502027210 */ /* 0x000fe40007f5e0ff */
[----:B------:R-:W-:Y:S02]  /*1a70*/  PRMT R8, RZ, 0x5410, RZ ;  /* 0x00005410ff087816 */ /* 0x000fe400000000ff */
[----:B------:R-:W-:-:S02]  /*1a80*/  LEA.HI.X.SX32 R5, R5, R0, 0x1, P2 ;  /* 0x0000000005057211 */ /* 0x000fc400010f0eff */
[C---:B------:R-:W-:Y:S01]  /*1a90*/  LEA R64, P2, R2.reuse, UR8, 0x2 ;  /* 0x0000000802407c11 */ /* 0x040fe2000f8410ff */
[----:B0-----:R-:W-:Y:S01]  /*1aa0*/  ULEA UR4, UR5, UR4, 0x18 ;  /* 0x0000000405047291 */ /* 0x001fe2000f8ec03f */
[----:B-----5:R-:W-:Y:S02]  /*1ab0*/  PRMT R0, R7, 0x7610, R7 ;  /* 0x0000761007007816 */ /* 0x020fe40000000007 */
[----:B------:R-:W-:Y:S02]  /*1ac0*/  LEA.HI.X R65, R2, UR9, R5, 0x2, P2 ;  /* 0x0000000902417c11 */ /* 0x000fe400090f1405 */
[----:B------:R-:W-:Y:S02]  /*1ad0*/  PRMT R2, R6, 0x7610, R6 ;  /* 0x0000761006027816 */ /* 0x000fe40000000006 */
[----:B------:R-:W-:Y:S02]  /*1ae0*/  PRMT R7, RZ, 0x5410, RZ ;  /* 0x00005410ff077816 */ /* 0x000fe400000000ff */
[----:B------:R-:W-:-:S02]  /*1af0*/  PRMT R6, RZ, 0x5410, RZ ;  /* 0x00005410ff067816 */ /* 0x000fc400000000ff */
[----:B------:R-:W-:Y:S02]  /*1b00*/  PRMT R5, RZ, 0x5410, RZ ;  /* 0x00005410ff057816 */ /* 0x000fe400000000ff */
[----:B------:R-:W-:Y:S02]  /*1b10*/  PRMT R4, RZ, 0x5410, RZ ;  /* 0x00005410ff047816 */ /* 0x000fe400000000ff */
[----:B------:R-:W-:Y:S01]  /*1b20*/  IADD3 R3, R56, R13, RZ ;  /* 0x0000000d38037210 */ /* 0x000fe20007ffe0ff */
[----:B------:R-:W-:Y:S06]  /*1b30*/  @P0 BRA `(.L_x_217) ;  /* 0x0000002800840947 */ /* 0x000fec0003800000 */
[----:B------:R-:W0:Y:S01]  /*1b40*/  LDC R59, c[0x0][0x23c] ;  /* 0x00008f00ff3b7b82 */ /* 0x000e220000000800 */
[----:B------:R-:W-:Y:S01]  /*1b50*/  MOV R52, RZ ;  /* 0x000000ff00347202 */ /* 0x000fe20000000f00 */
[----:B------:R-:W-:Y:S01]  /*1b60*/  ULDC UR5, c[0x0][0x25c] ;  /* 0x0000970000057ab9 */ /* 0x000fe20000000800 */
[----:B------:R-:W-:Y:S01]  /*1b70*/  PRMT R11, R11, 0x5410, RZ ;  /* 0x000054100b0b7816 */ /* 0x000fe200000000ff */
[----:B------:R-:W-:-:S06]  /*1b80*/  ULDC UR8, c[0x0][0x240] ;  /* 0x0000900000087ab9 */ /* 0x000fcc0000000800 */
.L_x_226:
[----:B------:R-:W-:-:S13]  /*1b90*/  ISETP.NE.AND P0, PT, R56, R3, PT ;  /* 0x000000033800720c */ /* 0x000fda0003f05270 */
[----:B------:R-:W1:Y:S01]  /*1ba0*/  @!P0 LDC.64 R16, c[0x0][0x248] ;  /* 0x00009200ff108b82 */ /* 0x000e620000000a00 */
[----:B------:R-:W-:Y:S02]  /*1bb0*/  @!P0 IADD3 R52, R52, 0x1, RZ ;  /* 0x0000000134348810 */ /* 0x000fe40007ffe0ff */
[----:B------:R-:W-:Y:S02]  /*1bc0*/  @!P0 SHF.L.U32 R13, R56, 0x1, RZ ;  /* 0x00000001380d8819 */ /* 0x000fe400000006ff */
[----:B------:R-:W-:-:S06]  /*1bd0*/  @!P0 LEA R18, R52, R1, 0x3 ;  /* 0x0000000134128211 */ /* 0x000fcc00078e18ff */
[----:B------:R-:W2:Y:S01]  /*1be0*/  @!P0 LDL.64 R18, [R18] ;  /* 0x0000000012128983 */ /* 0x000ea20000100a00 */
[----:B-1----:R-:W-:-:S03]  /*1bf0*/  @!P0 IMAD.WIDE R16, R13, 0x2, R16 ;  /* 0x000000020d108825 */ /* 0x002fc600078e0210 */
[----:B------:R1:W5:Y:S04]  /*1c00*/  LDG.E.128.CONSTANT R12, desc[UR6][R64.64] ;  /* 0x00000006400c7981 */ /* 0x000368000c1e9d00 */
[----:B------:R-:W3:Y:S01]  /*1c10*/  @!P0 LDG.E.U16.CONSTANT R17, desc[UR6][R16.64+0x2] ;  /* 0x0000020610118981 */ /* 0x000ee2000c1e9500 */
[----:B--2---:R-:W-:Y:S02]  /*1c20*/  @!P0 PRMT R2, R18, 0x7610, R2 ;  /* 0x0000761012028816 */ /* 0x004fe40000000002 */
[----:B------:R-:W-:Y:S02]  /*1c30*/  @!P0 PRMT R0, R19, 0x7610, R0 ;  /* 0x0000761013008816 */ /* 0x000fe40000000000 */
[----:B------:R-:W-:Y:S02]  /*1c40*/  @!P0 PRMT R2, R2, 0x7610, R18 ;  /* 0x0000761002028816 */ /* 0x000fe40000000012 */
[----:B------:R-:W-:-:S02]  /*1c50*/  @!P0 PRMT R0, R0, 0x7610, R19 ;  /* 0x0000761000008816 */ /* 0x000fc40000000013 */
[----:B---3--:R-:W-:Y:S01]  /*1c60*/  @!P0 IADD3 R3, R17, R56, RZ ;  /* 0x0000003811038210 */ /* 0x008fe20007ffe0ff */
[----:B-1----:R-:W-:Y:S06]  /*1c70*/  @!P1 BRA `(.L_x_218) ;  /* 0x0000001400049947 */ /* 0x002fec0003800000 */
[----:B0-----:R-:W-:-:S04]  /*1c80*/  IMAD.WIDE R20, R59, 0x4, R64 ;  /* 0x000000043b147825 */ /* 0x001fc800078e0240 */
[----:B------:R-:W-:Y:S02]  /*1c90*/  IMAD.WIDE R16, R59, 0x4, R20 ;  /* 0x000000043b107825 */ /* 0x000fe400078e0214 */
[----:B------:R-:W2:Y:S04]  /*1ca0*/  LDG.E.128.CONSTANT R20, desc[UR6][R20.64] ;  /* 0x0000000614147981 */ /* 0x000ea8000c1e9d00 */
[----:B------:R-:W3:Y:S01]  /*1cb0*/  LDG.E.128.CONSTANT R16, desc[UR6][R16.64] ;  /* 0x0000000610107981 */ /* 0x000ee2000c1e9d00 */
[----:B------:R-:W-:Y:S02]  /*1cc0*/  PRMT R28, R53, 0x9910, RZ ;  /* 0x00009910351c7816 */ /* 0x000fe400000000ff */
[----:B-----5:R-:W-:Y:S02]  /*1cd0*/  SHF.R.U32.HI R32, RZ, 0xc, R12 ;  /* 0x0000000cff207819 */ /* 0x020fe4000001160c */
[----:B------:R-:W-:-:S02]  /*1ce0*/  ISETP.NE.AND P0, PT, R28, RZ, PT ;  /* 0x000000ff1c00720c */ /* 0x000fc40003f05270 */
[----:B------:R-:W-:Y:S02]  /*1cf0*/  SHF.R.U32.HI R38, RZ, 0xc, R13 ;  /* 0x0000000cff267819 */ /* 0x000fe4000001160d */
[----:B------:R-:W-:Y:S02]  /*1d00*/  SHF.R.U32.HI R41, RZ, 0xc, R15 ;  /* 0x0000000cff297819 */ /* 0x000fe4000001160f */
[----:B------:R-:W-:Y:S02]  /*1d10*/  LOP3.LUT R32, R32, 0xf000f, RZ, 0xc0, !PT ;  /* 0x000f000f20207812 */ /* 0x000fe400078ec0ff */
[----:B------:R-:W-:Y:S02]  /*1d20*/  SHF.R.U32.HI R39, RZ, 0xc, R14 ;  /* 0x0000000cff277819 */ /* 0x000fe4000001160e */
[----:B------:R-:W-:Y:S02]  /*1d30*/  LOP3.LUT R41, R41, 0xf000f, RZ, 0xc0, !PT ;  /* 0x000f000f29297812 */ /* 0x000fe400078ec0ff */
[----:B------:R-:W-:-:S02]  /*1d40*/  LOP3.LUT R39, R39, 0xf000f, RZ, 0xc0, !PT ;  /* 0x000f000f27277812 */ /* 0x000fc400078ec0ff */
[----:B------:R-:W-:Y:S02]  /*1d50*/  LOP3.LUT R26, R12, 0x3f003f, RZ, 0xc0, !PT ;  /* 0x003f003f0c1a7812 */ /* 0x000fe400078ec0ff */
[----:B------:R-:W-:Y:S02]  /*1d60*/  SHF.R.U32.HI R25, RZ, 0x6, R12 ;  /* 0x00000006ff197819 */ /* 0x000fe4000001160c */
[----:B------:R-:W-:Y:S02]  /*1d70*/  LOP3.LUT R12, R13, 0x3f003f, RZ, 0xc0, !PT ;  /* 0x003f003f0d0c7812 */ /* 0x000fe400078ec0ff */
[----:B------:R-:W-:Y:S02]  /*1d80*/  LOP3.LUT R24, R14, 0x3f003f, RZ, 0xc0, !PT ;  /* 0x003f003f0e187812 */ /* 0x000fe400078ec0ff */
[----:B------:R-:W-:Y:S02]  /*1d90*/  SHF.R.U32.HI R13, RZ, 0x6, R13 ;  /* 0x00000006ff0d7819 */ /* 0x000fe4000001160d */
[----:B------:R-:W-:-:S02]  /*1da0*/  SHF.R.U32.HI R14, RZ, 0x6, R14 ;  /* 0x00000006ff0e7819 */ /* 0x000fc4000001160e */
[----:B------:R-:W-:Y:S02]  /*1db0*/  LOP3.LUT R27, R15, 0x3f003f, RZ, 0xc0, !PT ;  /* 0x003f003f0f1b7812 */ /* 0x000fe400078ec0ff */
[----:B------:R-:W-:Y:S02]  /*1dc0*/  SHF.R.U32.HI R15, RZ, 0x6, R15 ;  /* 0x00000006ff0f7819 */ /* 0x000fe4000001160f */
[----:B------:R-:W-:Y:S02]  /*1dd0*/  LOP3.LUT R25, R25, 0x3f003f, RZ, 0xc0, !PT ;  /* 0x003f003f19197812 */ /* 0x000fe400078ec0ff */
[----:B------:R-:W-:Y:S02]  /*1de0*/  LOP3.LUT R13, R13, 0x3f003f, RZ, 0xc0, !PT ;  /* 0x003f003f0d0d7812 */ /* 0x000fe400078ec0ff */
[----:B------:R-:W-:Y:S02]  /*1df0*/  LOP3.LUT R14, R14, 0x3f003f, RZ, 0xc0, !PT ;  /* 0x003f003f0e0e7812 */ /* 0x000fe400078ec0ff */
[----:B------:R-:W-:-:S02]  /*1e00*/  LOP3.LUT R15, R15, 0x3f003f, RZ, 0xc0, !PT ;  /* 0x003f003f0f0f7812 */ /* 0x000fc400078ec0ff */
[----:B------:R-:W-:Y:S02]  /*1e10*/  LOP3.LUT R26, R26, 0x64006400, RZ, 0xfc, !PT ;  /* 0x640064001a1a7812 */ /* 0x000fe400078efcff */
[----:B------:R-:W-:Y:S02]  /*1e20*/  ISETP.GE.AND P2, PT, R58, 0x2, PT ;  /* 0x000000023a00780c */ /* 0x000fe40003f46270 */
[--C-:B---3--:R-:W-:Y:S02]  /*1e30*/  SHF.R.U32.HI R33, RZ, 0x8, R16.reuse ;  /* 0x00000008ff217819 */ /* 0x108fe40000011610 */
[--C-:B------:R-:W-:Y:S02]  /*1e40*/  SHF.R.U32.HI R46, RZ, 0xa, R16.reuse ;  /* 0x0000000aff2e7819 */ /* 0x100fe40000011610 */
[----:B------:R-:W-:Y:S02]  /*1e50*/  LOP3.LUT R29, R16, 0x3f003f, RZ, 0xc0, !PT ;  /* 0x003f003f101d7812 */ /* 0x000fe400078ec0ff */
[----:B------:R-:W-:-:S02]  /*1e60*/  SHF.R.U32.HI R28, RZ, 0x6, R16 ;  /* 0x00000006ff1c7819 */ /* 0x000fc40000011610 */
[--C-:B------:R-:W-:Y:S02]  /*1e70*/  SHF.R.U32.HI R16, RZ, 0x8, R17.reuse ;  /* 0x00000008ff107819 */ /* 0x100fe40000011611 */
[--C-:B------:R-:W-:Y:S02]  /*1e80*/  SHF.R.U32.HI R45, RZ, 0xa, R17.reuse ;  /* 0x0000000aff2d7819 */ /* 0x100fe40000011611 */
[----:B------:R-:W-:Y:S02]  /*1e90*/  LOP3.LUT R31, R17, 0x3f003f, RZ, 0xc0, !PT ;  /* 0x003f003f111f7812 */ /* 0x000fe400078ec0ff */
[----:B------:R-:W-:Y:S02]  /*1ea0*/  SHF.R.U32.HI R34, RZ, 0x6, R17 ;  /* 0x00000006ff227819 */ /* 0x000fe40000011611 */
[--C-:B------:R-:W-:Y:S02]  /*1eb0*/  SHF.R.U32.HI R40, RZ, 0x8, R18.reuse ;  /* 0x00000008ff287819 */ /* 0x100fe40000011612 */
[----:B------:R-:W-:-:S02]  /*1ec0*/  SHF.R.U32.HI R17, RZ, 0xa, R18 ;  /* 0x0000000aff117819 */ /* 0x000fc40000011612 */
[----:B------:R-:W-:Y:S02]  /*1ed0*/  LOP3.LUT R30, R18, 0x3f003f, RZ, 0xc0, !PT ;  /* 0x003f003f121e7812 */ /* 0x000fe400078ec0ff */
[----:B------:R-:W-:Y:S02]  /*1ee0*/  SHF.R.U32.HI R35, RZ, 0x6, R18 ;  /* 0x00000006ff237819 */ /* 0x000fe40000011612 */
[--C-:B------:R-:W-:Y:S02]  /*1ef0*/  SHF.R.U32.HI R18, RZ, 0x8, R19.reuse ;  /* 0x00000008ff127819 */ /* 0x100fe40000011613 */
[--C-:B------:R-:W-:Y:S02]  /*1f00*/  SHF.R.U32.HI R44, RZ, 0xa, R19.reuse ;  /* 0x0000000aff2c7819 */ /* 0x100fe40000011613 */
[----:B------:R-:W-:Y:S02]  /*1f10*/  LOP3.LUT R36, R19, 0x3f003f, RZ, 0xc0, !PT ;  /* 0x003f003f13247812 */ /* 0x000fe400078ec0ff */
[----:B------:R-:W-:-:S02]  /*1f20*/  SHF.R.U32.HI R37, RZ, 0x6, R19 ;  /* 0x00000006ff257819 */ /* 0x000fc40000011613 */
[----:B------:R-:W-:Y:S02]  /*1f30*/  LOP3.LUT R19, R38, 0xf000f, RZ, 0xc0, !PT ;  /* 0x000f000f26137812 */ /* 0x000fe400078ec0ff */
[----:B------:R-:W-:Y:S02]  /*1f40*/  LOP3.LUT R32, R32, 0x300030, R33, 0xf8, !PT ;  /* 0x0030003020207812 */ /* 0x000fe400078ef821 */
[----:B------:R-:W-:Y:S02]  /*1f50*/  LOP3.LUT R33, R19, 0x300030, R16, 0xf8, !PT ;  /* 0x0030003013217812 */ /* 0x000fe400078ef810 */
[----:B------:R-:W-:Y:S02]  /*1f60*/  LOP3.LUT R16, R41, 0x300030, R18, 0xf8, !PT ;  /* 0x0030003029107812 */ /* 0x000fe400078ef812 */
[----:B--2---:R-:W-:Y:S02]  /*1f70*/  SHF.R.U32.HI R18, RZ, 0xc, R20 ;  /* 0x0000000cff127819 */ /* 0x004fe40000011614 */
[----:B------:R-:W-:-:S02]  /*1f80*/  SHF.R.U32.HI R47, RZ, 0xc, R22 ;  /* 0x0000000cff2f7819 */ /* 0x000fc40000011616 */
[----:B------:R-:W-:Y:S02]  /*1f90*/  LOP3.LUT R19, R39, 0x300030, R40, 0xf8, !PT ;  /* 0x0030003027137812 */ /* 0x000fe400078ef828 */
[----:B------:R-:W-:Y:S02]  /*1fa0*/  LOP3.LUT R42, R20, 0x3f003f, RZ, 0xc0, !PT ;  /* 0x003f003f142a7812 */ /* 0x000fe400078ec0ff */
[----:B------:R-:W-:Y:S02]  /*1fb0*/  SHF.R.U32.HI R43, RZ, 0x6, R20 ;  /* 0x00000006ff2b7819 */ /* 0x000fe40000011614 */
[----:B------:R-:W-:Y:S02]  /*1fc0*/  SHF.R.U32.HI R48, RZ, 0xc, R23 ;  /* 0x0000000cff307819 */ /* 0x000fe40000011617 */
[----:B------:R-:W-:Y:S02]  /*1fd0*/  SHF.R.U32.HI R20, RZ, 0xc, R21 ;  /* 0x0000000cff147819 */ /* 0x000fe40000011615 */
[----:B------:R-:W-:-:S02]  /*1fe0*/  LOP3.LUT R38, R21, 0x3f003f, RZ, 0xc0, !PT ;  /* 0x003f003f15267812 */ /* 0x000fc400078ec0ff */
[----:B------:R-:W-:Y:S02]  /*1ff0*/  SHF.R.U32.HI R39, RZ, 0x6, R21 ;  /* 0x00000006ff277819 */ /* 0x000fe40000011615 */
[----:B------:R-:W-:Y:S02]  /*2000*/  LOP3.LUT R21, R18, 0xf000f, RZ, 0xc0, !PT ;  /* 0x000f000f12157812 */ /* 0x000fe400078ec0ff */
[----:B------:R-:W-:Y:S02]  /*2010*/  LOP3.LUT R18, R47, 0xf000f, RZ, 0xc0, !PT ;  /* 0x000f000f2f127812 */ /* 0x000fe400078ec0ff */
[----:B------:R-:W-:Y:S02]  /*2020*/  LOP3.LUT R47, R48, 0xf000f, RZ, 0xc0, !PT ;  /* 0x000f000f302f7812 */ /* 0x000fe400078ec0ff */
[----:B------:R-:W-:Y:S02]  /*2030*/  LOP3.LUT R20, R20, 0xf000f, RZ, 0xc0, !PT ;  /* 0x000f000f14147812 */ /* 0x000fe400078ec0ff */
[----:B------:R-:W-:-:S02]  /*2040*/  LOP3.LUT R18, R18, 0x300030, R17, 0xf8, !PT ;  /* 0x0030003012127812 */ /* 0x000fc400078ef811 */
[----:B------:R-:W-:Y:S02]  /*2050*/  LOP3.LUT R17, R47, 0x300030, R44, 0xf8, !PT ;  /* 0x003000302f117812 */ /* 0x000fe400078ef82c */
[----:B------:R-:W-:Y:S02]  /*2060*/  LOP3.LUT R44, R12, 0x64006400, RZ, 0xfc, !PT ;  /* 0x640064000c2c7812 */ /* 0x000fe400078efcff */
[----:B------:R-:W-:Y:S02]  /*2070*/  LOP3.LUT R20, R20, 0x300030, R45, 0xf8, !PT ;  /* 0x0030003014147812 */ /* 0x000fe400078ef82d */
[----:B------:R-:W-:Y:S02]  /*2080*/  LOP3.LUT R21, R21, 0x300030, R46, 0xf8, !PT ;  /* 0x0030003015157812 */ /* 0x000fe400078ef82e */
[----:B------:R-:W-:Y:S02]  /*2090*/  LOP3.LUT R45, R24, 0x64006400, RZ, 0xfc, !PT ;  /* 0x64006400182d7812 */ /* 0x000fe400078efcff */
[----:B------:R-:W-:-:S02]  /*20a0*/  LOP3.LUT R46, R27, 0x64006400, RZ, 0xfc, !PT ;  /* 0x640064001b2e7812 */ /* 0x000fc400078efcff */
[----:B------:R-:W-:Y:S02]  /*20b0*/  LOP3.LUT R24, R25, 0x64006400, RZ, 0xfc, !PT ;  /* 0x6400640019187812 */ /* 0x000fe400078efcff */
[----:B------:R-:W-:Y:S02]  /*20c0*/  LOP3.LUT R41, R22, 0x3f003f, RZ, 0xc0, !PT ;  /* 0x003f003f16297812 */ /* 0x000fe400078ec0ff */
[----:B------:R-:W-:Y:S02]  /*20d0*/  SHF.R.U32.HI R40, RZ, 0x6, R22 ;  /* 0x00000006ff287819 */ /* 0x000fe40000011616 */
[----:B------:R-:W-:Y:S01]  /*20e0*/  LOP3.LUT R25, R13, 0x64006400, RZ, 0xfc, !PT ;  /* 0x640064000d197812 */ /* 0x000fe200078efcff */
[----:B------:R-:W-:Y:S01]  /*20f0*/  HADD2 R13, R44, -1056, -1056 ;  /* 0xe420e4202c0d7430 */ /* 0x000fe20000000000 */
[----:B------:R-:W-:Y:S02]  /*2100*/  LOP3.LUT R27, R14, 0x64006400, RZ, 0xfc, !PT ;  /* 0x640064000e1b7812 */ /* 0x000fe400078efcff */
[----:B------:R-:W-:-:S02]  /*2110*/  LOP3.LUT R22, R23, 0x3f003f, RZ, 0xc0, !PT ;  /* 0x003f003f17167812 */ /* 0x000fc400078ec0ff */
[----:B------:R-:W-:Y:S02]  /*2120*/  LOP3.LUT R47, R15, 0x64006400, RZ, 0xfc, !PT ;  /* 0x640064000f2f7812 */ /* 0x000fe400078efcff */
[----:B------:R-:W-:Y:S01]  /*2130*/  LOP3.LUT R44, R43, 0x3f003f, RZ, 0xc0, !PT ;  /* 0x003f003f2b2c7812 */ /* 0x000fe200078ec0ff */
[----:B------:R-:W-:Y:S01]  /*2140*/  HADD2 R12, R26, -1056, -1056 ;  /* 0xe420e4201a0c7430 */ /* 0x000fe20000000000 */
[----:B------:R-:W-:Y:S02]  /*2150*/  SHF.R.U32.HI R23, RZ, 0x6, R23 ;  /* 0x00000006ff177819 */ /* 0x000fe40000011617 */
        /* <DEDUP_REMOVED lines=104> */
.L_x_219:
        /* <DEDUP_REMOVED lines=47> */
.L_x_220:
[----:B------:R-:W-:Y:S05]  /*2ad0*/  @!P2 BRA `(.L_x_218) ;  /* 0x00000004006ca947 */ /* 0x000fea0003800000 */
[----:B------:R-:W-:Y:S02]  /*2ae0*/  PRMT R16, R55, 0x9910, RZ ;  /* 0x0000991037107816 */ /* 0x000fe400000000ff */
[----:B------:R-:W-:Y:S02]  /*2af0*/  PRMT R17, R61, 0x9910, RZ ;  /* 0x000099103d117816 */ /* 0x000fe400000000ff */
[----:B------:R-:W-:Y:S02]  /*2b00*/  ISETP.NE.AND P2, PT, R16, RZ, PT ;  /* 0x000000ff1000720c */ /* 0x000fe40003f45270 */
[----:B------:R-:W-:-:S04]  /*2b10*/  ISETP.NE.AND P0, PT, R17, RZ, PT ;  /* 0x000000ff1100720c */ /* 0x000fc80003f05270 */
[----:B------:R-:W-:-:S07]  /*2b20*/  ISETP.LT.OR P0, PT, R62, 0x4, !P0 ;  /* 0x000000043e00780c */ /* 0x000fce0004701670 */
        /* <DEDUP_REMOVED lines=43> */
.L_x_221:
        /* <DEDUP_REMOVED lines=43> */
.L_x_218:
[----:B0----5:R-:W-:-:S04]  /*3090*/  IMAD.WIDE R12, R59, 0xc, R64 ;  /* 0x0000000c3b0c7825 */ /* 0x021fc800078e0240 */
[C---:B------:R-:W-:Y:S02]  /*30a0*/  IMAD.WIDE R20, R59.reuse, 0x4, R12 ;  /* 0x000000043b147825 */ /* 0x040fe400078e020c */
[----:B------:R-:W2:Y:S02]  /*30b0*/  LDG.E.128.CONSTANT R12, desc[UR6][R12.64] ;  /* 0x000000060c0c7981 */ /* 0x000ea4000c1e9d00 */
[C---:B------:R-:W-:Y:S02]  /*30c0*/  IMAD.WIDE R16, R59.reuse, 0x4, R20 ;  /* 0x000000043b107825 */ /* 0x040fe400078e0214 */
[----:B------:R-:W3:Y:S04]  /*30d0*/  LDG.E.128.CONSTANT R20, desc[UR6][R20.64] ;  /* 0x0000000614147981 */ /* 0x000ee8000c1e9d00 */
[----:B------:R-:W4:Y:S01]  /*30e0*/  LDG.E.128.CONSTANT R16, desc[UR6][R16.64] ;  /* 0x0000000610107981 */ /* 0x000f22000c1e9d00 */
[----:B------:R-:W-:Y:S01]  /*30f0*/  IMAD.WIDE R64, R59, 0x18, R64 ;  /* 0x000000183b407825 */ /* 0x000fe200078e0240 */
[----:B--2---:R-:W-:-:S02]  /*3100*/  SHF.R.U32.HI R30, RZ, 0xc, R15 ;  /* 0x0000000cff1e7819 */ /* 0x004fc4000001160f */
[----:B------:R-:W-:Y:S02]  /*3110*/  SHF.R.U32.HI R24, RZ, 0xc, R12 ;  /* 0x0000000cff187819 */ /* 0x000fe4000001160c */
[----:B------:R-:W-:Y:S02]  /*3120*/  SHF.R.U32.HI R26, RZ, 0xc, R13 ;  /* 0x0000000cff1a7819 */ /* 0x000fe4000001160d */
[----:B------:R-:W-:Y:S02]  /*3130*/  SHF.R.U32.HI R28, RZ, 0xc, R14 ;  /* 0x0000000cff1c7819 */ /* 0x000fe4000001160e */
[----:B------:R-:W-:Y:S02]  /*3140*/  LOP3.LUT R31, R30, 0xf000f, RZ, 0xc0, !PT ;  /* 0x000f000f1e1f7812 */ /* 0x000fe400078ec0ff */
[----:B------:R-:W-:Y:S02]  /*3150*/  LOP3.LUT R25, R24, 0xf000f, RZ, 0xc0, !PT ;  /* 0x000f000f18197812 */ /* 0x000fe400078ec0ff */
[----:B----4-:R-:W-:-:S02]  /*3160*/  SHF.R.U32.HI R30, RZ, 0x8, R16 ;  /* 0x00000008ff1e7819 */ /* 0x010fc40000011610 */
[----:B------:R-:W-:Y:S02]  /*3170*/  LOP3.LUT R27, R26, 0xf000f, RZ, 0xc0, !PT ;  /* 0x000f000f1a1b7812 */ /* 0x000fe400078ec0ff */
[----:B------:R-:W-:Y:S02]  /*3180*/  SHF.R.U32.HI R24, RZ, 0x8, R17 ;  /* 0x00000008ff187819 */ /* 0x000fe40000011611 */
[----:B------:R-:W-:Y:S02]  /*3190*/  LOP3.LUT R29, R28, 0xf000f, RZ, 0xc0, !PT ;  /* 0x000f000f1c1d7812 */ /* 0x000fe400078ec0ff */
[----:B------:R-:W-:Y:S02]  /*31a0*/  SHF.R.U32.HI R26, RZ, 0x8, R18 ;  /* 0x00000008ff1a7819 */ /* 0x000fe40000011612 */
[----:B------:R-:W-:Y:S02]  /*31b0*/  SHF.R.U32.HI R28, RZ, 0x8, R19 ;  /* 0x00000008ff1c7819 */ /* 0x000fe40000011613 */
[----:B------:R-:W-:-:S02]  /*31c0*/  LOP3.LUT R30, R25, 0x300030, R30, 0xf8, !PT ;  /* 0x00300030191e7812 */ /* 0x000fc400078ef81e */
[----:B------:R-:W-:Y:S02]  /*31d0*/  LOP3.LUT R25, R27, 0x300030, R24, 0xf8, !PT ;  /* 0x003000301b197812 */ /* 0x000fe400078ef818 */
[----:B------:R-:W-:Y:S02]  /*31e0*/  LOP3.LUT R24, R29, 0x300030, R26, 0xf8, !PT ;  /* 0x003000301d187812 */ /* 0x000fe400078ef81a */
[----:B------:R-:W-:Y:S02]  /*31f0*/  LOP3.LUT R26, R31, 0x300030, R28, 0xf8, !PT ;  /* 0x003000301f1a7812 */ /* 0x000fe400078ef81c */
[----:B---3--:R-:W-:Y:S02]  /*3200*/  SHF.R.U32.HI R27, RZ, 0xc, R20 ;  /* 0x0000000cff1b7819 */ /* 0x008fe40000011614 */
[----:B------:R-:W-:Y:S02]  /*3210*/  SHF.R.U32.HI R28, RZ, 0xc, R21 ;  /* 0x0000000cff1c7819 */ /* 0x000fe40000011615 */
[----:B------:R-:W-:-:S02]  /*3220*/  SHF.R.U32.HI R29, RZ, 0xc, R22 ;  /* 0x0000000cff1d7819 */ /* 0x000fc40000011616 */
[----:B------:R-:W-:Y:S02]  /*3230*/  SHF.R.U32.HI R31, RZ, 0xc, R23 ;  /* 0x0000000cff1f7819 */ /* 0x000fe40000011617 */
[----:B------:R-:W-:Y:S02]  /*3240*/  SHF.R.U32.HI R66, RZ, 0xa, R16 ;  /* 0x0000000aff427819 */ /* 0x000fe40000011610 */
[----:B------:R-:W-:Y:S02]  /*3250*/  LOP3.LUT R27, R27, 0xf000f, RZ, 0xc0, !PT ;  /* 0x000f000f1b1b7812 */ /* 0x000fe400078ec0ff */
[----:B------:R-:W-:Y:S02]  /*3260*/  SHF.R.U32.HI R63, RZ, 0xa, R17 ;  /* 0x0000000aff3f7819 */ /* 0x000fe40000011611 */
[----:B------:R-:W-:Y:S02]  /*3270*/  SHF.R.U32.HI R42, RZ, 0xa, R18 ;  /* 0x0000000aff2a7819 */ /* 0x000fe40000011612 */
[----:B------:R-:W-:-:S02]  /*3280*/  SHF.R.U32.HI R32, RZ, 0xa, R19 ;  /* 0x0000000aff207819 */ /* 0x000fc40000011613 */
[----:B------:R-:W-:Y:S02]  /*3290*/  LOP3.LUT R28, R28, 0xf000f, RZ, 0xc0, !PT ;  /* 0x000f000f1c1c7812 */ /* 0x000fe400078ec0ff */
[----:B------:R-:W-:Y:S02]  /*32a0*/  LOP3.LUT R29, R29, 0xf000f, RZ, 0xc0, !PT ;  /* 0x000f000f1d1d7812 */ /* 0x000fe400078ec0ff */
[----:B------:R-:W-:Y:S02]  /*32b0*/  LOP3.LUT R31, R31, 0xf000f, RZ, 0xc0, !PT ;  /* 0x000f000f1f1f7812 */ /* 0x000fe400078ec0ff */
[----:B------:R-:W-:Y:S02]  /*32c0*/  LOP3.LUT R66, R27, 0x300030, R66, 0xf8, !PT ;  /* 0x003000301b427812 */ /* 0x000fe400078ef842 */
[----:B------:R-:W-:Y:S02]  /*32d0*/  LOP3.LUT R63, R28, 0x300030, R63, 0xf8, !PT ;  /* 0x003000301c3f7812 */ /* 0x000fe400078ef83f */
[----:B------:R-:W-:-:S02]  /*32e0*/  LOP3.LUT R42, R29, 0x300030, R42, 0xf8, !PT ;  /* 0x003000301d2a7812 */ /* 0x000fc400078ef82a */
[----:B------:R-:W-:Y:S01]  /*32f0*/  LOP3.LUT R27, R31, 0x300030, R32, 0xf8, !PT ;  /* 0x003000301f1b7812 */ /* 0x000fe200078ef820 */
[----:B------:R-:W-:Y:S06]  /*3300*/  @!P1 BRA `(.L_x_222) ;  /* 0x0000001000749947 */ /* 0x000fec0003800000 */
[----:B------:R-:W-:Y:S02]  /*3310*/  LOP3.LUT R28, R12, 0x3f003f, RZ, 0xc0, !PT ;  /* 0x003f003f0c1c7812 */ /* 0x000fe400078ec0ff */
[----:B------:R-:W-:Y:S02]  /*3320*/  SHF.R.U32.HI R40, RZ, 0x6, R12 ;  /* 0x00000006ff287819 */ /* 0x000fe4000001160c */
[----:B------:R-:W-:Y:S02]  /*3330*/  PRMT R12, R53, 0x9910, RZ ;  /* 0x00009910350c7816 */ /* 0x000fe400000000ff */
[----:B------:R-:W-:Y:S02]  /*3340*/  LOP3.LUT R29, R20, 0x3f003f, RZ, 0xc0, !PT ;  /* 0x003f003f141d7812 */ /* 0x000fe400078ec0ff */
[----:B------:R-:W-:Y:S02]  /*3350*/  SHF.R.U32.HI R41, RZ, 0x6, R20 ;  /* 0x00000006ff297819 */ /* 0x000fe40000011614 */
[----:B------:R-:W-:-:S02]  /*3360*/  ISETP.NE.AND P0, PT, R12, RZ, PT ;  /* 0x000000ff0c00720c */ /* 0x000fc40003f05270 */
[----:B------:R-:W-:Y:S02]  /*3370*/  LOP3.LUT R20, R16, 0x3f003f, RZ, 0xc0, !PT ;  /* 0x003f003f10147812 */ /* 0x000fe400078ec0ff */
[----:B------:R-:W-:Y:S02]  /*3380*/  SHF.R.U32.HI R43, RZ, 0x6, R13 ;  /* 0x00000006ff2b7819 */ /* 0x000fe4000001160d */
[----:B------:R-:W-:Y:S02]  /*3390*/  SHF.R.U32.HI R46, RZ, 0x6, R14 ;  /* 0x00000006ff2e7819 */ /* 0x000fe4000001160e */
[----:B------:R-:W-:Y:S02]  /*33a0*/  SHF.R.U32.HI R49, RZ, 0x6, R15 ;  /* 0x00000006ff317819 */ /* 0x000fe4000001160f */
[----:B------:R-:W-:Y:S02]  /*33b0*/  SHF.R.U32.HI R44, RZ, 0x6, R21 ;  /* 0x00000006ff2c7819 */ /* 0x000fe40000011615 */
[----:B------:R-:W-:-:S02]  /*33c0*/  SHF.R.U32.HI R47, RZ, 0x6, R22 ;  /* 0x00000006ff2f7819 */ /* 0x000fc40000011616 */
[----:B------:R-:W-:Y:S02]  /*33d0*/  SHF.R.U32.HI R50, RZ, 0x6, R23 ;  /* 0x00000006ff327819 */ /* 0x000fe40000011617 */
[----:B------:R-:W-:Y:S02]  /*33e0*/  SHF.R.U32.HI R16, RZ, 0x6, R16 ;  /* 0x00000006ff107819 */ /* 0x000fe40000011610 */
[----:B------:R-:W-:Y:S02]  /*33f0*/  SHF.R.U32.HI R45, RZ, 0x6, R17 ;  /* 0x00000006ff2d7819 */ /* 0x000fe40000011611 */
[----:B------:R-:W-:Y:S02]  /*3400*/  SHF.R.U32.HI R48, RZ, 0x6, R18 ;  /* 0x00000006ff307819 */ /* 0x000fe40000011612 */
[----:B------:R-:W-:Y:S02]  /*3410*/  SHF.R.U32.HI R51, RZ, 0x6, R19 ;  /* 0x00000006ff337819 */ /* 0x000fe40000011613 */
[----:B------:R-:W-:-:S02]  /*3420*/  LOP3.LUT R34, R14, 0x3f003f, RZ, 0xc0, !PT ;  /* 0x003f003f0e227812 */ /* 0x000fc400078ec0ff */
[----:B------:R-:W-:Y:S02]  /*3430*/  LOP3.LUT R14, R25, 0x64006400, RZ, 0xfc, !PT ;  /* 0x64006400190e7812 */ /* 0x000fe400078efcff */
[----:B------:R-:W-:Y:S02]  /*3440*/  LOP3.LUT R25, R42, 0x64006400, RZ, 0xfc, !PT ;  /* 0x640064002a197812 */ /* 0x000fe400078efcff */
[----:B------:R-:W-:Y:S01]  /*3450*/  LOP3.LUT R31, R13, 0x3f003f, RZ, 0xc0, !PT ;  /* 0x003f003f0d1f7812 */ /* 0x000fe200078ec0ff */
[----:B------:R-:W-:Y:S01]  /*3460*/  HADD2 R14, R14, -1056, -1056 ;  /* 0xe420e4200e0e7430 */ /* 0x000fe20000000000 */
        /* <DEDUP_REMOVED lines=78> */
[----:B------:R-:W-:Y:S01]  /*3950*/  ISETP.GE.AND P2, PT, R58, 0x2, PT ;  /* 0x000000023a00780c */ /* 0x000fe20003f46270 */
[----:B------:R-:W-:-:S02]  /*3960*/  HADD2 R50, R50, -1056, -1056 ;  /* 0xe420e42032327430 */ /* 0x000fc40000000000 */
[----:B------:R-:W-:Y:S01]  /*3970*/  HADD2 R51, R51, -1056, -1056 ;  /* 0xe420e42033337430 */ /* 0x000fe20000000000 */
[----:B------:R-:W-:Y:S09]  /*3980*/  @!P0 BRA `(.L_x_223) ;  /* 0x0000000000a88947 */ /* 0x000ff20003800000 */
        /* <DEDUP_REMOVED lines=42> */
.L_x_223:
        /* <DEDUP_REMOVED lines=47> */
.L_x_224:
        /* <DEDUP_REMOVED lines=49> */
.L_x_225:
        /* <DEDUP_REMOVED lines=43> */
.L_x_222:
[----:B------:R-:W-:Y:S01]  /*44e0*/  LEA R12, R60, 0x40, 0x6 ;  /* 0x000000403c0c7811 */ /* 0x000fe200078e30ff */
[----:B------:R-:W-:Y:S01]  /*44f0*/  UIADD3 UR4, UR4, 0x40, URZ ;  /* 0x0000004004047890 */ /* 0x000fe2000fffe03f */
[----:B------:R-:W-:Y:S02]  /*4500*/  IADD3 R56, R56, 0x20, RZ ;  /* 0x0000002038387810 */ /* 0x000fe40007ffe0ff */
[----:B------:R-:W-:Y:S02]  /*4510*/  VIMNMX R13, R12, UR8, PT ;  /* 0x000000080c0d7c48 */ /* 0x000fe4000bfe0100 */
[C---:B------:R-:W-:Y:S02]  /*4520*/  ISETP.GE.AND P0, PT, R56.reuse, UR5, PT ;  /* 0x0000000538007c0c */ /* 0x040fe4000bf06270 */
[----:B------:R-:W-:-:S13]  /*4530*/  ISETP.LT.AND P2, PT, R56, R13, PT ;  /* 0x0000000d3800720c */ /* 0x000fda0003f41270 */
[----:B------:R-:W-:Y:S05]  /*4540*/  @!P0 BRA P2, `(.L_x_226) ;  /* 0xffffffd400908947 */ /* 0x000fea000103ffff */
.L_x_217:
[----:B------:R-:W-:Y:S01]  /*4550*/  ISETP.GE.AND P0, PT, R56, R57, PT ;  /* 0x000000393800720c */ /* 0x000fe20003f06270 */
[----:B------:R-:W-:-:S03]  /*4560*/  ULDC UR5, c[0x0][0x264] ;  /* 0x0000990000057ab9 */ /* 0x000fc60000000800 */
[----:B------:R-:W-:-:S13]  /*4570*/  ISETP.GE.OR P0, PT, R56, UR5, P0 ;  /* 0x0000000538007c0c */ /* 0x000fda0008706670 */
[----:B------:R-:W-:Y:S05]  /*4580*/  @P0 BRA `(.L_x_227) ;  /* 0x0000006c00040947 */ /* 0x000fea0003800000 */
[----:B------:R-:W-:Y:S01]  /*4590*/  PRMT R12, R61, 0x9910, RZ ;  /* 0x000099103d0c7816 */ /* 0x000fe200000000ff */
[----:B------:R-:W-:-:S03]  /*45a0*/  ULDC UR5, c[0x0][0x264] ;  /* 0x0000990000057ab9 */ /* 0x000fc60000000800 */
[----:B------:R-:W-:-:S04]  /*45b0*/  ISETP.NE.AND P0, PT, R12, RZ, PT ;  /* 0x000000ff0c00720c */ /* 0x000fc80003f05270 */
[----:B------:R-:W-:-:S13]  /*45c0*/  ISETP.LT.OR P0, PT, R62, 0x4, !P0 ;  /* 0x000000043e00780c */ /* 0x000fda0004701670 */
.L_x_244:
        /* <DEDUP_REMOVED lines=14> */
[----:B------:R-:W2:Y:S01]  /*46b0*/  LDG.E.128.CONSTANT R12, desc[UR6][R64.64] ;  /* 0x00000006400c7981 */ /* 0x000ea2000c1e9d00 */
[----:B------:R-:W-:Y:S02]  /*46c0*/  PRMT R18, R53, 0x9910, RZ ;  /* 0x0000991035127816 */ /* 0x000fe400000000ff */
[----:B------:R-:W-:Y:S02]  /*46d0*/  MOV R17, 0x2c00 ;  /* 0x00002c0000117802 */ /* 0x000fe40000000f00 */
[----:B------:R-:W-:Y:S02]  /*46e0*/  ISETP.NE.AND P2, PT, R18, RZ, PT ;  /* 0x000000ff1200720c */ /* 0x000fe40003f45270 */
[----:B------:R-:W-:Y:S02]  /*46f0*/  ISETP.GE.AND P3, PT, R58, 0x2, PT ;  /* 0x000000023a00780c */ /* 0x000fe40003f66270 */
[----:B--2---:R-:W-:Y:S02]  /*4700*/  SHF.R.U32.HI R25, RZ, 0x8, R14 ;  /* 0x00000008ff197819 */ /* 0x004fe4000001160e */
[----:B------:R-:W-:-:S02]  /*4710*/  LOP3.LUT R16, R12, 0xf000f, RZ, 0xc0, !PT ;  /* 0x000f000f0c107812 */ /* 0x000fc400078ec0ff */
[----:B------:R-:W-:Y:S02]  /*4720*/  LOP3.LUT R18, R12, 0xf000f0, RZ, 0xc0, !PT ;  /* 0x00f000f00c127812 */ /* 0x000fe400078ec0ff */
[----:B------:R-:W-:Y:S02]  /*4730*/  LOP3.LUT R20, R13, 0xf000f0, RZ, 0xc0, !PT ;  /* 0x00f000f00d147812 */ /* 0x000fe400078ec0ff */
[----:B------:R-:W-:Y:S02]  /*4740*/  SHF.R.U32.HI R21, RZ, 0x8, R13 ;  /* 0x00000008ff157819 */ /* 0x000fe4000001160d */
[----:B------:R-:W-:Y:S02]  /*4750*/  SHF.R.U32.HI R12, RZ, 0x8, R12 ;  /* 0x00000008ff0c7819 */ /* 0x000fe4000001160c */
[----:B------:R-:W-:Y:S02]  /*4760*/  SHF.R.U32.HI R29, RZ, 0x8, R15 ;  /* 0x00000008ff1d7819 */ /* 0x000fe4000001160f */
[----:B------:R-:W-:-:S02]  /*4770*/  LOP3.LUT R27, R15, 0xf000f, RZ, 0xc0, !PT ;  /* 0x000f000f0f1b7812 */ /* 0x000fc400078ec0ff */
[----:B------:R-:W-:Y:S02]  /*4780*/  LOP3.LUT R28, R15, 0xf000f0, RZ, 0xc0, !PT ;  /* 0x00f000f00f1c7812 */ /* 0x000fe400078ec0ff */
[C---:B------:R-:W-:Y:S02]  /*4790*/  LOP3.LUT R22, R14.reuse, 0xf000f, RZ, 0xc0, !PT ;  /* 0x000f000f0e167812 */ /* 0x040fe400078ec0ff */
[----:B------:R-:W-:Y:S02]  /*47a0*/  LOP3.LUT R23, R14, 0xf000f0, RZ, 0xc0, !PT ;  /* 0x00f000f00e177812 */ /* 0x000fe400078ec0ff */
[----:B------:R-:W-:Y:S02]  /*47b0*/  LOP3.LUT R15, R25, 0xf000f, RZ, 0xc0, !PT ;  /* 0x000f000f190f7812 */ /* 0x000fe400078ec0ff */
[----:B------:R-:W-:Y:S02]  /*47c0*/  LOP3.LUT R19, R13, 0xf000f, RZ, 0xc0, !PT ;  /* 0x000f000f0d137812 */ /* 0x000fe400078ec0ff */
[----:B------:R-:W-:-:S02]  /*47d0*/  LOP3.LUT R26, R20, 0x64006400, RZ, 0xfc, !PT ;  /* 0x64006400141a7812 */ /* 0x000fc400078efcff */
[----:B------:R-:W-:Y:S02]  /*47e0*/  LOP3.LUT R14, R21, 0xf000f, RZ, 0xc0, !PT ;  /* 0x000f000f150e7812 */ /* 0x000fe400078ec0ff */
[----:B------:R-:W-:Y:S01]  /*47f0*/  LOP3.LUT R25, R25, 0xf000f0, RZ, 0xc0, !PT ;  /* 0x00f000f019197812 */ /* 0x000fe200078ec0ff */
[----:B------:R-:W-:Y:S01]  /*4800*/  HFMA2 R26, R26, R17.H0_H0, -72, -72 ;  /* 0xd480d4801a1a7431 */ /* 0x000fe20000040011 */
[C---:B------:R-:W-:Y:S02]  /*4810*/  LOP3.LUT R13, R12.reuse, 0xf000f, RZ, 0xc0, !PT ;  /* 0x000f000f0c0d7812 */ /* 0x040fe400078ec0ff */
        /* <DEDUP_REMOVED lines=30> */
[----:B------:R-:W-:-:S02]  /*4a00*/  HFMA2 R29, R12, R17.H0_H0, -72, -72 ;  /* 0xd480d4800c1d7431 */ /* 0x000fc40000040011 */
[----:B------:R-:W-:Y:S02]  /*4a10*/  HADD2 R30, R14, -1032, -1032 ;  /* 0xe408e4080e1e7430 */ /* 0x000fe40000000000 */
[----:B------:R-:W-:Y:S02]  /*4a20*/  HADD2 R32, R15, -1032, -1032 ;  /* 0xe408e4080f207430 */ /* 0x000fe40000000000 */
[----:B------:R-:W-:Y:S01]  /*4a30*/  HFMA2 R35, R36, R17.H0_H0, -72, -72 ;  /* 0xd480d48024237431 */ /* 0x000fe20000040011 */
[----:B------:R-:W-:Y:S06]  /*4a40*/  @!P2 BRA `(.L_x_229) ;  /* 0x000000040068a947 */ /* 0x000fec0003800000 */
[----:B------:R-:W0:Y:S01]  /*4a50*/  LDS.64 R14, [UR4] ;  /* 0x00000004ff0e7984 */ /* 0x000e220008000a00 */
[----:B------:R-:W-:Y:S02]  /*4a60*/  HADD2.F32 R38, -RZ, R21.H0_H0 ;  /* 0x20000015ff267230 */ /* 0x000fe40000004100 */
[----:B------:R-:W-:Y:S01]  /*4a70*/  HADD2.F32 R12, -RZ, R27.H0_H0 ;  /* 0x2000001bff0c7230 */ /* 0x000fe20000004100 */
[----:B------:R-:W1:Y:S01]  /*4a80*/  LDS.64 R18, [UR4+0x8] ;  /* 0x00000804ff127984 */ /* 0x000e620008000a00 */
[----:B------:R-:W-:Y:S02]  /*4a90*/  HADD2.F32 R41, -RZ, R21.H1_H1 ;  /* 0x30000015ff297230 */ /* 0x000fe40000004100 */
[--C-:B------:R-:W-:Y:S02]  /*4aa0*/  HADD2.F32 R16, -RZ, R23.reuse.H0_H0 ;  /* 0x20000017ff107230 */ /* 0x100fe40000004100 */
[----:B------:R-:W-:Y:S02]  /*4ab0*/  HADD2.F32 R47, -RZ, R23.H1_H1 ;  /* 0x30000017ff2f7230 */ /* 0x000fe40000004100 */
[----:B------:R-:W-:-:S02]  /*4ac0*/  HADD2.F32 R40, -RZ, R22.H1_H1 ;  /* 0x30000016ff287230 */ /* 0x000fc40000004100 */
[--C-:B0-----:R-:W-:Y:S02]  /*4ad0*/  HADD2.F32 R13, -RZ, R14.reuse.H0_H0 ;  /* 0x2000000eff0d7230 */ /* 0x101fe40000004100 */
[----:B------:R-:W-:Y:S02]  /*4ae0*/  HADD2.F32 R36, -RZ, R14.H1_H1 ;  /* 0x3000000eff247230 */ /* 0x000fe40000004100 */
[----:B------:R-:W-:Y:S02]  /*4af0*/  HADD2.F32 R14, -RZ, R25.H0_H0 ;  /* 0x20000019ff0e7230 */ /* 0x000fe40000004100 */
[----:B------:R-:W-:Y:S01]  /*4b00*/  FFMA.FTZ R43, R13, R38, RZ ;  /* 0x000000260d2b7223 */ /* 0x000fe200000100ff */
[--C-:B------:R-:W-:Y:S02]  /*4b10*/  HADD2.F32 R37, -RZ, R15.reuse.H0_H0 ;  /* 0x2000000fff257230 */ /* 0x100fe40000004100 */
[----:B------:R-:W-:Y:S01]  /*4b20*/  FFMA.FTZ R12, R12, R13, RZ ;  /* 0x0000000d0c0c7223 */ /* 0x000fe200000100ff */
[----:B------:R-:W-:-:S02]  /*4b30*/  HADD2.F32 R39, -RZ, R15.H1_H1 ;  /* 0x3000000fff277230 */ /* 0x000fc40000004100 */
[C---:B------:R-:W-:Y:S01]  /*4b40*/  FFMA.FTZ R45, R13.reuse, R14, RZ ;  /* 0x0000000e0d2d7223 */ /* 0x040fe200000100ff */
[----:B------:R-:W-:Y:S02]  /*4b50*/  HADD2.F32 R15, -RZ, R27.H1_H1 ;  /* 0x3000001bff0f7230 */ /* 0x000fe40000004100 */
[----:B------:R-:W-:Y:S01]  /*4b60*/  FFMA.FTZ R14, R36, R41, R43 ;  /* 0x00000029240e7223 */ /* 0x000fe2000001002b */
[----:B------:R-:W-:Y:S02]  /*4b70*/  HADD2.F32 R41, -RZ, R25.H1_H1 ;  /* 0x30000019ff297230 */ /* 0x000fe40000004100 */
[----:B------:R-:W-:Y:S01]  /*4b80*/  FFMA.FTZ R16, R13, R16, RZ ;  /* 0x000000100d107223 */ /* 0x000fe200000100ff */
[----:B------:R-:W-:Y:S02]  /*4b90*/  HADD2.F32 R13, -RZ, R20.H0_H0 ;  /* 0x20000014ff0d7230 */ /* 0x000fe40000004100 */
[----:B------:R-:W-:Y:S01]  /*4ba0*/  FFMA.FTZ R12, R15, R36, R12 ;  /* 0x000000240f0c7223 */ /* 0x000fe2000001000c */
[----:B------:R-:W-:-:S02]  /*4bb0*/  HADD2.F32 R15, -RZ, R26.H0_H0 ;  /* 0x2000001aff0f7230 */ /* 0x000fc40000004100 */
[C---:B------:R-:W-:Y:S01]  /*4bc0*/  FFMA.FTZ R38, R36.reuse, R41, R45 ;  /* 0x0000002924267223 */ /* 0x040fe2000001002d */
[----:B------:R-:W-:Y:S01]  /*4bd0*/  FFMA.FTZ R36, R36, R47, R16 ;  /* 0x0000002f24247223 */ /* 0x000fe20000010010 */
[----:B------:R-:W-:Y:S01]  /*4be0*/  FFMA.FTZ R13, R13, R37, R12 ;  /* 0x000000250d0d7223 */ /* 0x000fe2000001000c */
[----:B------:R-:W-:Y:S02]  /*4bf0*/  HADD2.F32 R12, -RZ, R20.H1_H1 ;  /* 0x30000014ff0c7230 */ /* 0x000fe40000004100 */
[----:B------:R-:W-:Y:S01]  /*4c00*/  FFMA.FTZ R16, R37, R15, R14 ;  /* 0x0000000f25107223 */ /* 0x000fe2000001000e */
[----:B------:R-:W-:Y:S02]  /*4c10*/  HADD2.F32 R15, -RZ, R22.H0_H0 ;  /* 0x20000016ff0f7230 */ /* 0x000fe40000004100 */
[----:B------:R-:W-:Y:S02]  /*4c20*/  HADD2.F32 R43, -RZ, R24.H0_H0 ;  /* 0x20000018ff2b7230 */ /* 0x000fe40000004100 */
[----:B------:R-:W-:Y:S01]  /*4c30*/  FFMA.FTZ R12, R12, R39, R13 ;  /* 0x000000270c0c7223 */ /* 0x000fe2000001000d */
[----:B------:R-:W-:-:S02]  /*4c40*/  HADD2.F32 R14, -RZ, R26.H1_H1 ;  /* 0x3000001aff0e7230 */ /* 0x000fc40000004100 */
[C---:B------:R-:W-:Y:S01]  /*4c50*/  FFMA.FTZ R15, R37.reuse, R15, R36 ;  /* 0x0000000f250f7223 */ /* 0x040fe20000010024 */
[----:B------:R-:W-:Y:S02]  /*4c60*/  HADD2.F32 R13, -RZ, R28.H0_H0 ;  /* 0x2000001cff0d7230 */ /* 0x000fe40000004100 */
[----:B------:R-:W-:Y:S01]  /*4c70*/  FFMA.FTZ R43, R37, R43, R38 ;  /* 0x0000002b252b7223 */ /* 0x000fe20000010026 */
[----:B------:R-:W-:Y:S02]  /*4c80*/  HADD2.F32 R38, -RZ, R24.H1_H1 ;  /* 0x30000018ff267230 */ /* 0x000fe40000004100 */
[C---:B------:R-:W-:Y:S01]  /*4c90*/  FFMA.FTZ R40, R39.reuse, R40, R15 ;  /* 0x0000002827287223 */ /* 0x040fe2000001000f */
[--C-:B-1----:R-:W-:Y:S02]  /*4ca0*/  HADD2.F32 R15, -RZ, R18.reuse.H0_H0 ;  /* 0x20000012ff0f7230 */ /* 0x102fe40000004100 */
[----:B------:R-:W-:Y:S01]  /*4cb0*/  FFMA.FTZ R36, R39, R14, R16 ;  /* 0x0000000e27247223 */ /* 0x000fe20000010010 */
[----:B------:R-:W-:-:S02]  /*4cc0*/  HADD2.F32 R37, -RZ, R18.H1_H1 ;  /* 0x30000012ff257230 */ /* 0x000fc40000004100 */
[----:B------:R-:W-:Y:S01]  /*4cd0*/  FFMA.FTZ R38, R39, R38, R43 ;  /* 0x0000002627267223 */ /* 0x000fe2000001002b */
[----:B------:R-:W-:Y:S02]  /*4ce0*/  HADD2.F32 R14, -RZ, R28.H1_H1 ;  /* 0x3000001cff0e7230 */ /* 0x000fe40000004100 */
[----:B------:R-:W-:Y:S01]  /*4cf0*/  FFMA.FTZ R13, R13, R15, R12 ;  /* 0x0000000f0d0d7223 */ /* 0x000fe2000001000c */
[----:B------:R-:W-:Y:S02]  /*4d00*/  HADD2.F32 R18, -RZ, R30.H0_H0 ;  /* 0x2000001eff127230 */ /* 0x000fe40000004100 */
        /* <DEDUP_REMOVED lines=23> */
[----:B------:R-:W-:Y:S02]  /*4e80*/  HADD2.F32 R18, -RZ, R33.H1_H1 ;  /* 0x30000021ff127230 */ /* 0x000fe40000004100 */
[----:B------:R-:W-:Y:S02]  /*4e90*/  HADD2.F32 R14, -RZ, R31.H1_H1 ;  /* 0x3000001fff0e7230 */ /* 0x000fe40000004100 */
[----:B------:R-:W-:Y:S01]  /*4ea0*/  FFMA.FTZ R12, R12, R19, R13 ;  /* 0x000000130c0c7223 */ /* 0x000fe2000001000d */
[----:B------:R-:W-:Y:S02]  /*4eb0*/  HADD2.F32 R16, -RZ, R35.H1_H1 ;  /* 0x30000023ff107230 */ /* 0x000fe40000004100 */
[C---:B------:R-:W-:Y:S01]  /*4ec0*/  FFMA.FTZ R18, R19.reuse, R18, R15 ;  /* 0x0000001213127223 */ /* 0x040fe2000001000f */
        /* <DEDUP_REMOVED lines=18> */
.L_x_229:
        /* <DEDUP_REMOVED lines=15> */
[----:B------:R-:W-:Y:S02]  /*50e0*/  HADD2.F32 R13, -RZ, R21.H0_H0 ;  /* 0x20000015ff0d7230 */ /* 0x000fe40000004100 */
[----:B------:R-:W-:Y:S02]  /*50f0*/  HADD2.F32 R36, -RZ, R12.H1_H1 ;  /* 0x3000000cff247230 */ /* 0x000fe40000004100 */
[-C--:B------:R-:W-:Y:S01]  /*5100*/  FFMA.FTZ R41, R14, R16.reuse, RZ ;  /* 0x000000100e297223 */ /* 0x080fe200000100ff */
[----:B------:R-:W-:Y:S02]  /*5110*/  HADD2.F32 R12, -RZ, R27.H0_H0 ;  /* 0x2000001bff0c7230 */ /* 0x000fe40000004100 */
[-C--:B------:R-:W-:Y:S01]  /*5120*/  FFMA.FTZ R13, R13, R16.reuse, RZ ;  /* 0x000000100d0d7223 */ /* 0x080fe200000100ff */
[----:B------:R-:W-:Y:S01]  /*5130*/  FFMA.FTZ R15, R15, R16, RZ ;  /* 0x000000100f0f7223 */ /* 0x000fe200000100ff */
[----:B------:R-:W-:-:S02]  /*5140*/  HADD2.F32 R14, -RZ, R26.H0_H0 ;  /* 0x2000001aff0e7230 */ /* 0x000fc40000004100 */
[----:B------:R-:W-:Y:S01]  /*5150*/  FFMA.FTZ R37, R12, R16, RZ ;  /* 0x000000100c257223 */ /* 0x000fe200000100ff */
[----:B------:R-:W-:Y:S02]  /*5160*/  HADD2.F32 R16, -RZ, R25.H1_H1 ;  /* 0x30000019ff107230 */ /* 0x000fe40000004100 */
[-C--:B------:R-:W-:Y:S01]  /*5170*/  FFMA.FTZ R13, R42, R36.reuse, R13 ;  /* 0x000000242a0d7223 */ /* 0x080fe2000001000d */
[----:B------:R-:W-:Y:S02]  /*5180*/  HADD2.F32 R42, -RZ, R23.H1_H1 ;  /* 0x30000017ff2a7230 */ /* 0x000fe40000004100 */
[-C--:B------:R-:W-:Y:S01]  /*5190*/  FFMA.FTZ R37, R40, R36.reuse, R37 ;  /* 0x0000002428257223 */ /* 0x080fe20000010025 */
[----:B------:R-:W-:Y:S02]  /*51a0*/  HADD2.F32 R12, -RZ, R20.H0_H0 ;  /* 0x20000014ff0c7230 */ /* 0x000fe40000004100 */
[----:B------:R-:W-:Y:S01]  /*51b0*/  FFMA.FTZ R41, R16, R36, R41 ;  /* 0x0000002410297223 */ /* 0x000fe20000010029 */
[----:B------:R-:W-:-:S02]  /*51c0*/  HADD2.F32 R40, -RZ, R24.H0_H0 ;  /* 0x20000018ff287230 */ /* 0x000fc40000004100 */
[----:B------:R-:W-:Y:S01]  /*51d0*/  FFMA.FTZ R14, R14, R38, R13 ;  /* 0x000000260e0e7223 */ /* 0x000fe2000001000d */
[----:B------:R-:W-:Y:S02]  /*51e0*/  HADD2.F32 R16, -RZ, R22.H0_H0 ;  /* 0x20000016ff107230 */ /* 0x000fe40000004100 */
[----:B------:R-:W-:Y:S01]  /*51f0*/  FFMA.FTZ R15, R42, R36, R15 ;  /* 0x000000242a0f7223 */ /* 0x000fe2000001000f */
[-C--:B------:R-:W-:Y:S01]  /*5200*/  FFMA.FTZ R12, R12, R38.reuse, R37 ;  /* 0x000000260c0c7223 */ /* 0x080fe20000010025 */
[----:B------:R-:W-:Y:S02]  /*5210*/  HADD2.F32 R13, -RZ, R20.H1_H1 ;  /* 0x30000014ff0d7230 */ /* 0x000fe40000004100 */
[-C--:B------:R-:W-:Y:S01]  /*5220*/  FFMA.FTZ R36, R40, R38.reuse, R41 ;  /* 0x0000002628247223 */ /* 0x080fe20000010029 */
[----:B------:R-:W-:Y:S02]  /*5230*/  HADD2.F32 R37, -RZ, R26.H1_H1 ;  /* 0x3000001aff257230 */ /* 0x000fe40000004100 */
[----:B------:R-:W-:Y:S01]  /*5240*/  FFMA.FTZ R38, R16, R38, R15 ;  /* 0x0000002610267223 */ /* 0x000fe2000001000f */
[----:B------:R-:W-:-:S02]  /*5250*/  HADD2.F32 R41, -RZ, R24.H1_H1 ;  /* 0x30000018ff297230 */ /* 0x000fc40000004100 */
[-C--:B------:R-:W-:Y:S01]  /*5260*/  FFMA.FTZ R12, R13, R39.reuse, R12 ;  /* 0x000000270d0c7223 */ /* 0x080fe2000001000c */
[----:B-1----:R-:W-:Y:S02]  /*5270*/  HADD2.F32 R13, -RZ, R18.H0_H0 ;  /* 0x20000012ff0d7230 */ /* 0x002fe40000004100 */
        /* <DEDUP_REMOVED lines=11> */
[----:B------:R-:W-:Y:S02]  /*5330*/  HADD2.F32 R40, -RZ, R28.H1_H1 ;  /* 0x3000001cff287230 */ /* 0x000fe40000004100 */
[----:B------:R-:W-:Y:S02]  /*5340*/  HADD2.F32 R16, -RZ, R30.H1_H1 ;  /* 0x3000001eff107230 */ /* 0x000fe40000004100 */
[----:B------:R-:W-:Y:S01]  /*5350*/  FFMA.FTZ R13, R41, R13, R38 ;  /* 0x0000000d290d7223 */ /* 0x000fe20000010026 */
[----:B------:R-:W-:-:S02]  /*5360*/  HADD2.F32 R38, -RZ, R32.H1_H1 ;  /* 0x30000020ff267230 */ /* 0x000fc40000004100 */
[-C--:B------:R-:W-:Y:S01]  /*5370*/  FFMA.FTZ R15, R40, R18.reuse, R15 ;  /* 0x00000012280f7223 */ /* 0x080fe2000001000f */
[----:B------:R-:W-:Y:S02]  /*5380*/  HADD2.F32 R40, -RZ, R34.H1_H1 ;  /* 0x30000022ff287230 */ /* 0x000fe40000004100 */
[-C--:B------:R-:W-:Y:S01]  /*5390*/  FFMA.FTZ R37, R16, R18.reuse, R37 ;  /* 0x0000001210257223 */ /* 0x080fe20000010025 */
[----:B------:R-:W-:Y:S02]  /*53a0*/  HADD2.F32 R14, -RZ, R19.H0_H0 ;  /* 0x20000013ff0e7230 */ /* 0x000fe40000004100 */
[-C--:B------:R-:W-:Y:S01]  /*53b0*/  FFMA.FTZ R39, R38, R18.reuse, R39 ;  /* 0x0000001226277223 */ /* 0x080fe20000010027 */
[----:B------:R-:W-:Y:S02]  /*53c0*/  HADD2.F32 R12, -RZ, R29.H0_H0 ;  /* 0x2000001dff0c7230 */ /* 0x000fe40000004100 */
[----:B------:R-:W-:Y:S01]  /*53d0*/  FFMA.FTZ R13, R40, R18, R13 ;  /* 0x00000012280d7223 */ /* 0x000fe2000001000d */
[----:B------:R-:W-:-:S02]  /*53e0*/  HADD2.F32 R36, -RZ, R31.H0_H0 ;  /* 0x2000001fff247230 */ /* 0x000fc40000004100 */
[----:B------:R-:W-:Y:S02]  /*53f0*/  HADD2.F32 R18, -RZ, R33.H0_H0 ;  /* 0x20000021ff127230 */ /* 0x000fe40000004100 */
[-C--:B------:R-:W-:Y:S01]  /*5400*/  FFMA.FTZ R12, R12, R14.reuse, R15 ;  /* 0x0000000e0c0c7223 */ /* 0x080fe2000001000f */
[----:B------:R-:W-:Y:S02]  /*5410*/  HADD2.F32 R19, -RZ, R19.H1_H1 ;  /* 0x30000013ff137230 */ /* 0x000fe40000004100 */
[-C--:B------:R-:W-:Y:S01]  /*5420*/  FFMA.FTZ R16, R36, R14.reuse, R37 ;  /* 0x0000000e24107223 */ /* 0x080fe20000010025 */
[----:B------:R-:W-:Y:S02]  /*5430*/  HADD2.F32 R36, -RZ, R35.H0_H0 ;  /* 0x20000023ff247230 */ /* 0x000fe40000004100 */
[----:B------:R-:W-:Y:S01]  /*5440*/  FFMA.FTZ R18, R18, R14, R39 ;  /* 0x0000000e12127223 */ /* 0x000fe20000010027 */
[----:B------:R-:W-:Y:S02]  /*5450*/  HADD2.F32 R15, -RZ, R29.H1_H1 ;  /* 0x3000001dff0f7230 */ /* 0x000fe40000004100 */
        /* <DEDUP_REMOVED lines=24> */
.L_x_231:
        /* <DEDUP_REMOVED lines=94> */
.L_x_232:
[----:B------:R-:W-:Y:S05]  /*5bc0*/  @P0 BRA `(.L_x_230) ;  /* 0x0000000400680947 */ /* 0x000fea0003800000 */
[----:B------:R-:W0:Y:S01]  /*5bd0*/  LDS.64 R12, [UR4+0x180] ;  /* 0x00018004ff0c7984 */ /* 0x000e220008000a00 */
[----:B------:R-:W-:Y:S02]  /*5be0*/  HADD2.F32 R14, -RZ, R25.H0_H0 ;  /* 0x20000019ff0e7230 */ /* 0x000fe40000004100 */
[----:B------:R-:W-:Y:S01]  /*5bf0*/  HADD2.F32 R15, -RZ, R23.H0_H0 ;  /* 0x20000017ff0f7230 */ /* 0x000fe20000004100 */
[----:B------:R-:W1:Y:S01]  /*5c00*/  LDS.64 R18, [UR4+0x188] ;  /* 0x00018804ff127984 */ /* 0x000e620008000a00 */
[----:B------:R-:W-:Y:S02]  /*5c10*/  HADD2.F32 R42, -RZ, R21.H1_H1 ;  /* 0x30000015ff2a7230 */ /* 0x000fe40000004100 */
[----:B------:R-:W-:Y:S02]  /*5c20*/  HADD2.F32 R40, -RZ, R27.H1_H1 ;  /* 0x3000001bff287230 */ /* 0x000fe40000004100 */
[--C-:B0-----:R-:W-:Y:S02]  /*5c30*/  HADD2.F32 R38, -RZ, R13.reuse.H0_H0 ;  /* 0x2000000dff267230 */ /* 0x101fe40000004100 */
[----:B------:R-:W-:-:S02]  /*5c40*/  HADD2.F32 R37, -RZ, R13.H1_H1 ;  /* 0x3000000dff257230 */ /* 0x000fc40000004100 */
        /* <DEDUP_REMOVED lines=18> */
[-C--:B------:R-:W-:Y:S01]  /*5d70*/  FFMA.FTZ R12, R12, R38.reuse, R21 ;  /* 0x000000260c0c7223 */ /* 0x080fe20000010015 */
[-C--:B------:R-:W-:Y:S01]  /*5d80*/  FFMA.FTZ R14, R14, R38.reuse, R13 ;  /* 0x000000260e0e7223 */ /* 0x080fe2000001000d */
        /* <DEDUP_REMOVED lines=8> */
[----:B-1----:R-:W-:Y:S02]  /*5e10*/  HADD2.F32 R13, -RZ, R18.H0_H0 ;  /* 0x20000012ff0d7230 */ /* 0x002fe40000004100 */
[-C--:B------:R-:W-:Y:S01]  /*5e20*/  FFMA.FTZ R36, R23, R37.reuse, R36 ;  /* 0x0000002517247223 */ /* 0x080fe20000010024 */
[----:B------:R-:W-:Y:S02]  /*5e30*/  HADD2.F32 R15, -RZ, R28.H0_H0 ;  /* 0x2000001cff0f7230 */ /* 0x000fe40000004100 */
[----:B------:R-:W-:Y:S01]  /*5e40*/  FFMA.FTZ R38, R25, R37, R38 ;  /* 0x0000002519267223 */ /* 0x000fe20000010026 */
[----:B------:R-:W-:-:S02]  /*5e50*/  HADD2.F32 R21, -RZ, R30.H0_H0 ;  /* 0x2000001eff157230 */ /* 0x000fc40000004100 */
[----:B------:R-:W-:Y:S02]  /*5e60*/  HADD2.F32 R23, -RZ, R32.H0_H0 ;  /* 0x20000020ff177230 */ /* 0x000fe40000004100 */
[-C--:B------:R-:W-:Y:S01]  /*5e70*/  FFMA.FTZ R15, R15, R13.reuse, R12 ;  /* 0x0000000d0f0f7223 */ /* 0x080fe2000001000c */
[----:B------:R-:W-:Y:S02]  /*5e80*/  HADD2.F32 R25, -RZ, R34.H0_H0 ;  /* 0x20000022ff197230 */ /* 0x000fe40000004100 */
[-C--:B------:R-:W-:Y:S01]  /*5e90*/  FFMA.FTZ R21, R21, R13.reuse, R16 ;  /* 0x0000000d15157223 */ /* 0x080fe20000010010 */
[----:B------:R-:W-:Y:S02]  /*5ea0*/  HADD2.F32 R18, -RZ, R18.H1_H1 ;  /* 0x30000012ff127230 */ /* 0x000fe40000004100 */
[-C--:B------:R-:W-:Y:S01]  /*5eb0*/  FFMA.FTZ R23, R23, R13.reuse, R36 ;  /* 0x0000000d17177223 */ /* 0x080fe20000010024 */
[----:B------:R-:W-:Y:S02]  /*5ec0*/  HADD2.F32 R28, -RZ, R28.H1_H1 ;  /* 0x3000001cff1c7230 */ /* 0x000fe40000004100 */
[----:B------:R-:W-:Y:S01]  /*5ed0*/  FFMA.FTZ R13, R25, R13, R38 ;  /* 0x0000000d190d7223 */ /* 0x000fe20000010026 */
[----:B------:R-:W-:-:S02]  /*5ee0*/  HADD2.F32 R30, -RZ, R30.H1_H1 ;  /* 0x3000001eff1e7230 */ /* 0x000fc40000004100 */
[----:B------:R-:W-:Y:S02]  /*5ef0*/  HADD2.F32 R32, -RZ, R32.H1_H1 ;  /* 0x30000020ff207230 */ /* 0x000fe40000004100 */
        /* <DEDUP_REMOVED lines=39> */
.L_x_230:
[----:B------:R-:W0:Y:S02]  /*6170*/  LDC R21, c[0x0][0x23c] ;  /* 0x00008f00ff157b82 */ /* 0x000e240000000800 */
[----:B0-----:R-:W-:-:S05]  /*6180*/  IMAD.WIDE R18, R21, 0x4, R64 ;  /* 0x0000000415127825 */ /* 0x001fca00078e0240 */
[----:B------:R-:W2:Y:S02]  /*6190*/  LDG.E.128.CONSTANT R12, desc[UR6][R18.64] ;  /* 0x00000006120c7981 */ /* 0x000ea4000c1e9d00 */
[C---:B--2---:R-:W-:Y:S02]  /*61a0*/  LOP3.LUT R16, R12.reuse, 0xf000f, RZ, 0xc0, !PT ;  /* 0x000f000f0c107812 */ /* 0x044fe400078ec0ff */
[----:B------:R-:W-:Y:S02]  /*61b0*/  LOP3.LUT R20, R12, 0xf000f0, RZ, 0xc0, !PT ;  /* 0x00f000f00c147812 */ /* 0x000fe400078ec0ff */
[----:B------:R-:W-:Y:S02]  /*61c0*/  LOP3.LUT R23, R13, 0xf000f0, RZ, 0xc0, !PT ;  /* 0x00f000f00d177812 */ /* 0x000fe400078ec0ff */
[----:B------:R-:W-:Y:S02]  /*61d0*/  SHF.R.U32.HI R12, RZ, 0x8, R12 ;  /* 0x00000008ff0c7819 */ /* 0x000fe4000001160c */
[----:B------:R-:W-:-:S02]  /*61e0*/  SHF.R.U32.HI R24, RZ, 0x8, R13 ;  /* 0x00000008ff187819 */ /* 0x000fc4000001160d */
[----:B------:R-:W-:Y:S02]  /*61f0*/  SHF.R.U32.HI R29, RZ, 0x8, R14 ;  /* 0x00000008ff1d7819 */ /* 0x000fe4000001160e */
[----:B------:R-:W-:Y:S02]  /*6200*/  SHF.R.U32.HI R33, RZ, 0x8, R15 ;  /* 0x00000008ff217819 */ /* 0x000fe4000001160f */
[----:B------:R-:W-:Y:S02]  /*6210*/  LOP3.LUT R22, R13, 0xf000f, RZ, 0xc0, !PT ;  /* 0x000f000f0d167812 */ /* 0x000fe400078ec0ff */
[C---:B------:R-:W-:Y:S02]  /*6220*/  LOP3.LUT R25, R14.reuse, 0xf000f, RZ, 0xc0, !PT ;  /* 0x000f000f0e197812 */ /* 0x040fe400078ec0ff */
[----:B------:R-:W-:Y:S02]  /*6230*/  LOP3.LUT R28, R14, 0xf000f0, RZ, 0xc0, !PT ;  /* 0x00f000f00e1c7812 */ /* 0x000fe400078ec0ff */
        /* <DEDUP_REMOVED lines=24> */
[-C--:B------:R-:W-:Y:S01]  /*63c0*/  HFMA2 R28, R28, R17.reuse.H0_H0, -72, -72 ;  /* 0xd480d4801c1c7431 */ /* 0x080fe20000040011 */
[----:B------:R-:W-:Y:S01]  /*63d0*/  LOP3.LUT R14, R14, 0x64006400, RZ, 0xfc, !PT ;  /* 0x640064000e0e7812 */ /* 0x000fe200078efcff */
[----:B------:R-:W-:Y:S01]  /*63e0*/  HADD2 R31, R13, -1032, -1032 ;  /* 0xe408e4080d1f7430 */ /* 0x000fe20000000000 */
[----:B------:R-:W-:Y:S01]  /*63f0*/  LOP3.LUT R34, R24, 0x64006400, RZ, 0xfc, !PT ;  /* 0x6400640018227812 */ /* 0x000fe200078efcff */
[----:B------:R-:W-:Y:S01]  /*6400*/  HFMA2 R24, R20, R17.H0_H0, -72, -72 ;  /* 0xd480d48014187431 */ /* 0x000fe20000040011 */
[----:B------:R-:W-:-:S02]  /*6410*/  LOP3.LUT R15, R15, 0x64006400, RZ, 0xfc, !PT ;  /* 0x640064000f0f7812 */ /* 0x000fc400078efcff */
[----:B------:R-:W-:Y:S01]  /*6420*/  LOP3.LUT R36, R29, 0x64006400, RZ, 0xfc, !PT ;  /* 0x640064001d247812 */ /* 0x000fe200078efcff */
[----:B------:R-:W-:Y:S01]  /*6430*/  HADD2 R29, R30, -1032, -1032 ;  /* 0xe408e4081e1d7430 */ /* 0x000fe20000000000 */
[----:B------:R-:W-:Y:S01]  /*6440*/  LOP3.LUT R23, R23, 0x64006400, RZ, 0xfc, !PT ;  /* 0x6400640017177812 */ /* 0x000fe200078efcff */
[-C--:B------:R-:W-:Y:S01]  /*6450*/  HFMA2 R30, R32, R17.reuse.H0_H0, -72, -72 ;  /* 0xd480d480201e7431 */ /* 0x080fe20000040011 */
[----:B------:R-:W-:Y:S01]  /*6460*/  LOP3.LUT R40, R33, 0x64006400, RZ, 0xfc, !PT ;  /* 0x6400640021287812 */ /* 0x000fe200078efcff */
[-C--:B------:R-:W-:Y:S02]  /*6470*/  HFMA2 R32, R12, R17.reuse.H0_H0, -72, -72 ;  /* 0xd480d4800c207431 */ /* 0x080fe40000040011 */
[----:B------:R-:W-:Y:S02]  /*6480*/  HADD2 R33, R14, -1032, -1032 ;  /* 0xe408e4080e217430 */ /* 0x000fe40000000000 */
[----:B------:R-:W-:Y:S02]  /*6490*/  HFMA2 R34, R34, R17.H0_H0, -72, -72 ;  /* 0xd480d48022227431 */ /* 0x000fe40000040011 */
[----:B------:R-:W-:-:S02]  /*64a0*/  HADD2 R35, R15, -1032, -1032 ;  /* 0xe408e4080f237430 */ /* 0x000fc40000000000 */
        /* <DEDUP_REMOVED lines=10> */
[----:B------:R-:W-:Y:S02]  /*6550*/  HADD2.F32 R43, -RZ, R25.H1_H1 ;  /* 0x30000019ff2b7230 */ /* 0x000fe40000004100 */
[----:B0-----:R-:W-:-:S02]  /*6560*/  HADD2.F32 R13, -RZ, R14.H0_H0 ;  /* 0x2000000eff0d7230 */ /* 0x001fc40000004100 */
[----:B------:R-:W-:Y:S02]  /*6570*/  HADD2.F32 R40, -RZ, R14.H1_H1 ;  /* 0x3000000eff287230 */ /* 0x000fe40000004100 */
[----:B------:R-:W-:Y:S02]  /*6580*/  HADD2.F32 R14, -RZ, R27.H0_H0 ;  /* 0x2000001bff0e7230 */ /* 0x000fe40000004100 */
[----:B------:R-:W-:Y:S01]  /*6590*/  FFMA.FTZ R12, R12, R13, RZ ;  /* 0x0000000d0c0c7223 */ /* 0x000fe200000100ff */
[C---:B------:R-:W-:Y:S01]  /*65a0*/  FFMA.FTZ R45, R13.reuse, R42, RZ ;  /* 0x0000002a0d2d7223 */ /* 0x040fe200000100ff */
[----:B------:R-:W-:Y:S01]  /*65b0*/  FFMA.FTZ R44, R13, R16, RZ ;  /* 0x000000100d2c7223 */ /* 0x000fe200000100ff */
[----:B------:R-:W-:Y:S02]  /*65c0*/  HADD2.F32 R41, -RZ, R15.H0_H0 ;  /* 0x2000000fff297230 */ /* 0x000fe40000004100 */
[----:B------:R-:W-:Y:S01]  /*65d0*/  FFMA.FTZ R12, R39, R40, R12 ;  /* 0x00000028270c7223 */ /* 0x000fe2000001000c */
[----:B------:R-:W-:Y:S01]  /*65e0*/  FFMA.FTZ R47, R13, R14, RZ ;  /* 0x0000000e0d2f7223 */ /* 0x000fe200000100ff */
[----:B------:R-:W-:-:S02]  /*65f0*/  HADD2.F32 R39, -RZ, R27.H1_H1 ;  /* 0x3000001bff277230 */ /* 0x000fc40000004100 */
[C---:B------:R-:W-:Y:S01]  /*6600*/  FFMA.FTZ R14, R40.reuse, R43, R45 ;  /* 0x0000002b280e7223 */ /* 0x040fe2000001002d */
[----:B------:R-:W-:Y:S02]  /*6610*/  HADD2.F32 R16, -RZ, R26.H0_H0 ;  /* 0x2000001aff107230 */ /* 0x000fe40000004100 */
[----:B------:R-:W-:Y:S02]  /*6620*/  HADD2.F32 R45, -RZ, R29.H1_H1 ;  /* 0x3000001dff2d7230 */ /* 0x000fe40000004100 */
[C---:B------:R-:W-:Y:S01]  /*6630*/  FFMA.FTZ R42, R40.reuse, R39, R47 ;  /* 0x00000027282a7223 */ /* 0x040fe2000001002f */
[----:B------:R-:W-:Y:S02]  /*6640*/  HADD2.F32 R13, -RZ, R24.H0_H0 ;  /* 0x20000018ff0d7230 */ /* 0x000fe40000004100 */
[----:B------:R-:W-:Y:S01]  /*6650*/  FFMA.FTZ R16, R41, R16, R14 ;  /* 0x0000001029107223 */ /* 0x000fe2000001000e */
        /* <DEDUP_REMOVED lines=8> */
[----:B------:R-:W-:Y:S02]  /*66e0*/  HADD2.F32 R12, -RZ, R24.H1_H1 ;  /* 0x30000018ff0c7230 */ /* 0x000fe40000004100 */
[----:B------:R-:W-:Y:S02]  /*66f0*/  HADD2.F32 R40, -RZ, R28.H1_H1 ;  /* 0x3000001cff287230 */ /* 0x000fe40000004100 */
[----:B------:R-:W-:Y:S01]  /*6700*/  FFMA.FTZ R39, R15, R14, R16 ;  /* 0x0000000e0f277223 */ /* 0x000fe20000010010 */
[----:B------:R-:W-:-:S02]  /*6710*/  HADD2.F32 R42, -RZ, R30.H1_H1 ;  /* 0x3000001eff2a7230 */ /* 0x000fc40000004100 */
[----:B------:R-:W-:Y:S01]  /*6720*/  FFMA.FTZ R13, R12, R15, R13 ;  /* 0x0000000f0c0d7223 */ /* 0x000fe2000001000d */
[----:B-1----:R-:W-:Y:S02]  /*6730*/  HADD2.F32 R16, -RZ, R22.H0_H0 ;  /* 0x20000016ff107230 */ /* 0x002fe40000004100 */
[C---:B------:R-:W-:Y:S01]  /*6740*/  FFMA.FTZ R43, R15.reuse, R40, R43 ;  /* 0x000000280f2b7223 */ /* 0x040fe2000001002b */
        /* <DEDUP_REMOVED lines=15> */
[C---:B------:R-:W-:Y:S01]  /*6840*/  FFMA.FTZ R13, R22.reuse, R13, R39 ;  /* 0x0000000d160d7223 */ /* 0x040fe20000010027 */
[----:B------:R-:W-:Y:S02]  /*6850*/  HADD2.F32 R12, -RZ, R23.H0_H0 ;  /* 0x20000017ff0c7230 */ /* 0x000fe40000004100 */
[C---:B------:R-:W-:Y:S01]  /*6860*/  FFMA.FTZ R41, R22.reuse, R41, R42 ;  /* 0x0000002916297223 */ /* 0x040fe2000001002a */
[----:B------:R-:W-:Y:S02]  /*6870*/  HADD2.F32 R16, -RZ, R34.H0_H0 ;  /* 0x20000022ff107230 */ /* 0x000fe40000004100 */
[----:B------:R-:W-:Y:S01]  /*6880*/  FFMA.FTZ R43, R22, R43, R44 ;  /* 0x0000002b162b7223 */ /* 0x000fe2000001002c */
[----:B------:R-:W-:Y:S02]  /*6890*/  HADD2.F32 R14, -RZ, R32.H0_H0 ;  /* 0x20000020ff0e7230 */ /* 0x000fe40000004100 */
        /* <DEDUP_REMOVED lines=31> */
.L_x_233:
[----:B------:R-:W-:Y:S05]  /*6a90*/  @!P3 BRA `(.L_x_234) ;  /* 0x00000010005cb947 */ /* 0x000fea0003800000 */
[----:B------:R-:W-:Y:S02]  /*6aa0*/  PRMT R12, R54, 0x9910, RZ ;  /* 0x00009910360c7816 */ /* 0x000fe400000000ff */
[----:B------:R-:W-:Y:S02]  /*6ab0*/  ISETP.GE.AND P5, PT, R58, 0x3, PT ;  /* 0x000000033a00780c */ /* 0x000fe40003fa6270 */
[----:B------:R-:W-:-:S13]  /*6ac0*/  ISETP.NE.AND P4, PT, R12, RZ, PT ;  /* 0x000000ff0c00720c */ /* 0x000fda0003f85270 */
[----:B------:R-:W-:Y:S05]  /*6ad0*/  @!P4 BRA `(.L_x_235) ;  /* 0x000000040068c947 */ /* 0x000fea0003800000 */
[----:B------:R-:W0:Y:S01]  /*6ae0*/  LDS.64 R12, [UR4+0x90] ;  /* 0x00009004ff0c7984 */ /* 0x000e220008000a00 */
[----:B------:R-:W-:Y:S02]  /*6af0*/  HADD2.F32 R44, -RZ, R38.H1_H1 ;  /* 0x30000026ff2c7230 */ /* 0x000fe40000004100 */
[----:B------:R-:W-:Y:S01]  /*6b00*/  HADD2.F32 R14, -RZ, R27.H0_H0 ;  /* 0x2000001bff0e7230 */ /* 0x000fe20000004100 */
[----:B------:R-:W1:Y:S01]  /*6b10*/  LDS.64 R22, [UR4+0x98] ;  /* 0x00009804ff167984 */ /* 0x000e620008000a00 */
[----:B------:R-:W-:Y:S02]  /*6b20*/  HADD2.F32 R15, -RZ, R29.H0_H0 ;  /* 0x2000001dff0f7230 */ /* 0x000fe40000004100 */
[----:B------:R-:W-:Y:S02]  /*6b30*/  HADD2.F32 R46, -RZ, R25.H1_H1 ;  /* 0x30000019ff2e7230 */ /* 0x000fe40000004100 */
[----:B------:R-:W-:Y:S02]  /*6b40*/  HADD2.F32 R48, -RZ, R29.H1_H1 ;  /* 0x3000001dff307230 */ /* 0x000fe40000004100 */
[----:B0-----:R-:W-:-:S02]  /*6b50*/  HADD2.F32 R39, -RZ, R12.H0_H0 ;  /* 0x2000000cff277230 */ /* 0x001fc40000004100 */
[----:B------:R-:W-:Y:S02]  /*6b60*/  HADD2.F32 R40, -RZ, R12.H1_H1 ;  /* 0x3000000cff287230 */ /* 0x000fe40000004100 */
[----:B------:R-:W-:Y:S02]  /*6b70*/  HADD2.F32 R12, -RZ, R38.H0_H0 ;  /* 0x20000026ff0c7230 */ /* 0x000fe40000004100 */
[-C--:B------:R-:W-:Y:S01]  /*6b80*/  FFMA.FTZ R43, R14, R39.reuse, RZ ;  /* 0x000000270e2b7223 */ /* 0x080fe200000100ff */
[--C-:B------:R-:W-:Y:S02]  /*6b90*/  HADD2.F32 R42, -RZ, R13.reuse.H0_H0 ;  /* 0x2000000dff2a7230 */ /* 0x100fe40000004100 */
[-C--:B------:R-:W-:Y:S01]  /*6ba0*/  FFMA.FTZ R15, R15, R39.reuse, RZ ;  /* 0x000000270f0f7223 */ /* 0x080fe200000100ff */
[----:B------:R-:W-:Y:S02]  /*6bb0*/  HADD2.F32 R16, -RZ, R13.H1_H1 ;  /* 0x3000000dff107230 */ /* 0x000fe40000004100 */
[----:B------:R-:W-:Y:S01]  /*6bc0*/  FFMA.FTZ R41, R12, R39, RZ ;  /* 0x000000270c297223 */ /* 0x000fe200000100ff */
[----:B------:R-:W-:-:S02]  /*6bd0*/  HADD2.F32 R13, -RZ, R25.H0_H0 ;  /* 0x20000019ff0d7230 */ /* 0x000fc40000004100 */
[-C--:B------:R-:W-:Y:S01]  /*6be0*/  FFMA.FTZ R15, R48, R40.reuse, R15 ;  /* 0x00000028300f7223 */ /* 0x080fe2000001000f */
[----:B------:R-:W-:Y:S02]  /*6bf0*/  HADD2.F32 R12, -RZ, R24.H0_H0 ;  /* 0x20000018ff0c7230 */ /* 0x000fe40000004100 */
[----:B------:R-:W-:Y:S01]  /*6c00*/  FFMA.FTZ R41, R44, R40, R41 ;  /* 0x000000282c297223 */ /* 0x000fe20000010029 */
[----:B------:R-:W-:Y:S02]  /*6c10*/  HADD2.F32 R44, -RZ, R27.H1_H1 ;  /* 0x3000001bff2c7230 */ /* 0x000fe40000004100 */
[----:B------:R-:W-:Y:S01]  /*6c20*/  FFMA.FTZ R13, R13, R39, RZ ;  /* 0x000000270d0d7223 */ /* 0x000fe200000100ff */
        /* <DEDUP_REMOVED lines=14> */
[-C--:B------:R-:W-:Y:S01]  /*6d10*/  FFMA.FTZ R13, R14, R16.reuse, R13 ;  /* 0x000000100e0d7223 */ /* 0x080fe2000001000d */
[-C--:B------:R-:W-:Y:S01]  /*6d20*/  FFMA.FTZ R43, R40, R16.reuse, R43 ;  /* 0x00000010282b7223 */ /* 0x080fe2000001002b */
[----:B-1----:R-:W-:Y:S02]  /*6d30*/  HADD2.F32 R14, -RZ, R22.H0_H0 ;  /* 0x20000016ff0e7230 */ /* 0x002fe40000004100 */
[----:B------:R-:W-:Y:S01]  /*6d40*/  FFMA.FTZ R15, R46, R16, R15 ;  /* 0x000000102e0f7223 */ /* 0x000fe2000001000f */
[----:B------:R-:W-:Y:S02]  /*6d50*/  HADD2.F32 R16, -RZ, R31.H0_H0 ;  /* 0x2000001fff107230 */ /* 0x000fe40000004100 */
        /* <DEDUP_REMOVED lines=19> */
[--C-:B------:R-:W-:Y:S02]  /*6e90*/  HADD2.F32 R22, -RZ, R36.reuse.H0_H0 ;  /* 0x20000024ff167230 */ /* 0x100fe40000004100 */
        /* <DEDUP_REMOVED lines=8> */
[----:B------:R-:W-:Y:S02]  /*6f20*/  HADD2.F32 R39, -RZ, R34.H1_H1 ;  /* 0x30000022ff277230 */ /* 0x000fe40000004100 */
[----:B------:R-:W-:Y:S01]  /*6f30*/  FFMA.FTZ R12, R40, R12, R15 ;  /* 0x0000000c280c7223 */ /* 0x000fe2000001000f */
        /* <DEDUP_REMOVED lines=20> */
.L_x_235:
[----:B------:R-:W-:Y:S05]  /*7080*/  @!P5 BRA `(.L_x_234) ;  /* 0x0000000800e0d947 */ /* 0x000fea0003800000 */
[----:B------:R-:W-:-:S04]  /*7090*/  PRMT R12, R55, 0x9910, RZ ;  /* 0x00009910370c7816 */ /* 0x000fc800000000ff */
        /* <DEDUP_REMOVED lines=92> */
.L_x_236:
[----:B------:R-:W-:Y:S05]  /*7660*/  @P0 BRA `(.L_x_234) ;  /* 0x0000000400680947 */ /* 0x000fea0003800000 */
[----:B------:R-:W0:Y:S01]  /*7670*/  LDS.64 R12, [UR4+0x190] ;  /* 0x00019004ff0c7984 */ /* 0x000e220008000a00 */
[----:B------:R-:W-:Y:S02]  /*7680*/  HADD2.F32 R44, -RZ, R25.H1_H1 ;  /* 0x30000019ff2c7230 */ /* 0x000fe40000004100 */
[----:B------:R-:W-:Y:S01]  /*7690*/  HADD2.F32 R14, -RZ, R27.H0_H0 ;  /* 0x2000001bff0e7230 */ /* 0x000fe20000004100 */
[----:B------:R-:W1:Y:S01]  /*76a0*/  LDS.64 R22, [UR4+0x198] ;  /* 0x00019804ff167984 */ /* 0x000e620008000a00 */
[--C-:B------:R-:W-:Y:S02]  /*76b0*/  HADD2.F32 R15, -RZ, R29.reuse.H0_H0 ;  /* 0x2000001dff0f7230 */ /* 0x100fe40000004100 */
[----:B------:R-:W-:Y:S02]  /*76c0*/  HADD2.F32 R46, -RZ, R29.H1_H1 ;  /* 0x3000001dff2e7230 */ /* 0x000fe40000004100 */
[----:B------:R-:W-:Y:S02]  /*76d0*/  HADD2.F32 R29, -RZ, R0.H1_H1 ;  /* 0x30000000ff1d7230 */ /* 0x000fe40000004100 */
[----:B0-----:R-:W-:-:S02]  /*76e0*/  HADD2.F32 R39, -RZ, R12.H0_H0 ;  /* 0x2000000cff277230 */ /* 0x001fc40000004100 */
[----:B------:R-:W-:Y:S02]  /*76f0*/  HADD2.F32 R40, -RZ, R12.H1_H1 ;  /* 0x3000000cff287230 */ /* 0x000fe40000004100 */
[--C-:B------:R-:W-:Y:S02]  /*7700*/  HADD2.F32 R12, -RZ, R38.reuse.H0_H0 ;  /* 0x20000026ff0c7230 */ /* 0x100fe40000004100 */
[-C--:B------:R-:W-:Y:S01]  /*7710*/  FFMA.FTZ R41, R14, R39.reuse, RZ ;  /* 0x000000270e297223 */ /* 0x080fe200000100ff */
[--C-:B------:R-:W-:Y:S02]  /*7720*/  HADD2.F32 R42, -RZ, R13.reuse.H0_H0 ;  /* 0x2000000dff2a7230 */ /* 0x100fe40000004100 */
[----:B------:R-:W-:Y:S01]  /*7730*/  FFMA.FTZ R15, R15, R39, RZ ;  /* 0x000000270f0f7223 */ /* 0x000fe200000100ff */
[----:B------:R-:W-:Y:S02]  /*7740*/  HADD2.F32 R16, -RZ, R13.H1_H1 ;  /* 0x3000000dff107230 */ /* 0x000fe40000004100 */
[----:B------:R-:W-:-:S02]  /*7750*/  HADD2.F32 R38, -RZ, R38.H1_H1 ;  /* 0x30000026ff267230 */ /* 0x000fc40000004100 */
[-C--:B------:R-:W-:Y:S01]  /*7760*/  FFMA.FTZ R15, R46, R40.reuse, R15 ;  /* 0x000000282e0f7223 */ /* 0x080fe2000001000f */
[----:B------:R-:W-:Y:S02]  /*7770*/  HADD2.F32 R13, -RZ, R25.H0_H0 ;  /* 0x20000019ff0d7230 */ /* 0x000fe40000004100 */
[-C--:B------:R-:W-:Y:S01]  /*7780*/  FFMA.FTZ R25, R12, R39.reuse, RZ ;  /* 0x000000270c197223 */ /* 0x080fe200000100ff */
[----:B------:R-:W-:Y:S02]  /*7790*/  HADD2.F32 R12, -RZ, R24.H0_H0 ;  /* 0x20000018ff0c7230 */ /* 0x000fe40000004100 */
[----:B------:R-:W-:Y:S02]  /*77a0*/  HADD2.F32 R14, -RZ, R26.H0_H0 ;  /* 0x2000001aff0e7230 */ /* 0x000fe40000004100 */
[----:B------:R-:W-:Y:S01]  /*77b0*/  FFMA.FTZ R13, R13, R39, RZ ;  /* 0x000000270d0d7223 */ /* 0x000fe200000100ff */
[----:B------:R-:W-:Y:S01]  /*77c0*/  FFMA.FTZ R25, R38, R40, R25 ;  /* 0x0000002826197223 */ /* 0x000fe20000010019 */
[----:B------:R-:W-:-:S02]  /*77d0*/  HADD2.F32 R38, -RZ, R27.H1_H1 ;  /* 0x3000001bff267230 */ /* 0x000fc40000004100 */
[----:B------:R-:W-:Y:S01]  /*77e0*/  FFMA.FTZ R13, R44, R40, R13 ;  /* 0x000000282c0d7223 */ /* 0x000fe2000001000d */
[----:B------:R-:W-:Y:S01]  /*77f0*/  FFMA.FTZ R25, R12, R42, R25 ;  /* 0x0000002a0c197223 */ /* 0x000fe20000010019 */
        /* <DEDUP_REMOVED lines=12> */
[----:B-1----:R-:W-:Y:S02]  /*78c0*/  HADD2.F32 R12, -RZ, R22.H0_H0 ;  /* 0x20000016ff0c7230 */ /* 0x002fe40000004100 */
[----:B------:R-:W-:Y:S01]  /*78d0*/  FFMA.FTZ R41, R28, R16, R41 ;  /* 0x000000101c297223 */ /* 0x000fe20000010029 */
[----:B------:R-:W-:-:S02]  /*78e0*/  HADD2.F32 R26, -RZ, R33.H0_H0 ;  /* 0x20000021ff1a7230 */ /* 0x000fc40000004100 */
[----:B------:R-:W-:Y:S01]  /*78f0*/  FFMA.FTZ R15, R30, R16, R15 ;  /* 0x000000101e0f7223 */ /* 0x000fe2000001000f */
[----:B------:R-:W-:Y:S02]  /*7900*/  HADD2.F32 R16, -RZ, R31.H0_H0 ;  /* 0x2000001fff107230 */ /* 0x000fe40000004100 */
[----:B------:R-:W-:Y:S02]  /*7910*/  HADD2.F32 R28, -RZ, R35.H0_H0 ;  /* 0x20000023ff1c7230 */ /* 0x000fe40000004100 */
[-C--:B------:R-:W-:Y:S01]  /*7920*/  FFMA.FTZ R13, R26, R12.reuse, R13 ;  /* 0x0000000c1a0d7223 */ /* 0x080fe2000001000d */
[----:B------:R-:W-:Y:S02]  /*7930*/  HADD2.F32 R30, -RZ, R37.H0_H0 ;  /* 0x20000025ff1e7230 */ /* 0x000fe40000004100 */
[-C--:B------:R-:W-:Y:S01]  /*7940*/  FFMA.FTZ R25, R16, R12.reuse, R25 ;  /* 0x0000000c10197223 */ /* 0x080fe20000010019 */
[----:B------:R-:W-:Y:S02]  /*7950*/  HADD2.F32 R22, -RZ, R22.H1_H1 ;  /* 0x30000016ff167230 */ /* 0x000fe40000004100 */
[----:B------:R-:W-:Y:S01]  /*7960*/  FFMA.FTZ R41, R28, R12, R41 ;  /* 0x0000000c1c297223 */ /* 0x000fe20000010029 */
[----:B------:R-:W-:-:S02]  /*7970*/  HADD2.F32 R24, -RZ, R31.H1_H1 ;  /* 0x3000001fff187230 */ /* 0x000fc40000004100 */
[----:B------:R-:W-:Y:S01]  /*7980*/  FFMA.FTZ R15, R30, R12, R15 ;  /* 0x0000000c1e0f7223 */ /* 0x000fe2000001000f */
[----:B------:R-:W-:Y:S02]  /*7990*/  HADD2.F32 R16, -RZ, R33.H1_H1 ;  /* 0x30000021ff107230 */ /* 0x000fe40000004100 */
        /* <DEDUP_REMOVED lines=9> */
[----:B------:R-:W-:Y:S02]  /*7a30*/  HADD2.F32 R12, -RZ, R32.H0_H0 ;  /* 0x20000020ff0c7230 */ /* 0x000fe40000004100 */
[-C--:B------:R-:W-:Y:S01]  /*7a40*/  FFMA.FTZ R16, R24, R14.reuse, R13 ;  /* 0x0000000e18107223 */ /* 0x080fe2000001000d */
[----:B------:R-:W-:Y:S02]  /*7a50*/  HADD2.F32 R23, -RZ, R23.H1_H1 ;  /* 0x30000017ff177230 */ /* 0x000fe40000004100 */
[-C--:B------:R-:W-:Y:S01]  /*7a60*/  FFMA.FTZ R22, R22, R14.reuse, R41 ;  /* 0x0000000e16167223 */ /* 0x080fe20000010029 */
[----:B------:R-:W-:Y:S02]  /*7a70*/  HADD2.F32 R27, -RZ, R36.H1_H1 ;  /* 0x30000024ff1b7230 */ /* 0x000fe40000004100 */
[----:B------:R-:W-:Y:S01]  /*7a80*/  FFMA.FTZ R12, R12, R14, R25 ;  /* 0x0000000e0c0c7223 */ /* 0x000fe20000010019 */
[----:B------:R-:W-:-:S02]  /*7a90*/  HADD2.F32 R24, -RZ, R20.H0_H0 ;  /* 0x20000014ff187230 */ /* 0x000fc40000004100 */
[----:B------:R-:W-:Y:S02]  /*7aa0*/  HADD2.F32 R13, -RZ, R32.H1_H1 ;  /* 0x30000020ff0d7230 */ /* 0x000fe40000004100 */
        /* <DEDUP_REMOVED lines=9> */
[----:B------:R-:W-:Y:S02]  /*7b40*/  HADD2.F32 R25, -RZ, R0.H0_H0 ;  /* 0x20000000ff197230 */ /* 0x000fe40000004100 */
[----:B------:R-:W-:Y:S01]  /*7b50*/  FMUL.FTZ R12, R13, R12 ;  /* 0x0000000c0d0c7220 */ /* 0x000fe20000410000 */
[----:B------:R-:W-:Y:S01]  /*7b60*/  FMUL.FTZ R16, R15, R16 ;  /* 0x000000100f107220 */ /* 0x000fe20000410000 */
[----:B------:R-:W-:Y:S01]  /*7b70*/  FMUL.FTZ R14, R29, R14 ;  /* 0x0000000e1d0e7220 */ /* 0x000fe20000410000 */
[----:B------:R-:W-:Y:S02]  /*7b80*/  FMUL.FTZ R22, R25, R22 ;  /* 0x0000001619167220 */ /* 0x000fe40000410000 */
[----:B------:R-:W-:Y:S02]  /*7b90*/  F2FP.F16.F32.PACK_AB R12, RZ, R12 ;  /* 0x0000000cff0c723e */ /* 0x000fe400000000ff */
[----:B------:R-:W-:-:S02]  /*7ba0*/  F2FP.F16.F32.PACK_AB R16, RZ, R16 ;  /* 0x00000010ff10723e */ /* 0x000fc400000000ff */
[----:B------:R-:W-:Y:S02]  /*7bb0*/  F2FP.F16.F32.PACK_AB R22, RZ, R22 ;  /* 0x00000016ff16723e */ /* 0x000fe400000000ff */
[----:B------:R-:W-:Y:S02]  /*7bc0*/  F2FP.F16.F32.PACK_AB R14, RZ, R14 ;  /* 0x0000000eff0e723e */ /* 0x000fe400000000ff */
[----:B------:R-:W-:Y:S02]  /*7bd0*/  PRMT R12, R12, 0x5410, R16 ;  /* 0x000054100c0c7816 */ /* 0x000fe40000000010 */
[----:B------:R-:W-:-:S04]  /*7be0*/  PRMT R22, R22, 0x5410, R14 ;  /* 0x0000541016167816 */ /* 0x000fc8000000000e */
[----:B------:R-:W-:Y:S01]  /*7bf0*/  HFMA2.MMA R10, R12, 1, 1, R10 ;  /* 0x3c003c000c0a7835 */ /* 0x000fe2000000000a */
[----:B------:R-:W-:-:S10]  /*7c00*/  HADD2 R11, R22, R11 ;  /* 0x0000000b160b7230 */ /* 0x000fd40000000000 */
.L_x_234:
[----:B------:R-:W-:-:S05]  /*7c10*/  IMAD.WIDE R18, R21, 0x4, R18 ;  /* 0x0000000415127825 */ /* 0x000fca00078e0212 */
        /* <DEDUP_REMOVED lines=144> */
.L_x_237:
        /* <DEDUP_REMOVED lines=95> */
.L_x_239:
        /* <DEDUP_REMOVED lines=94> */
.L_x_240:
        /* <DEDUP_REMOVED lines=91> */
.L_x_238:
[----:B------:R-:W-:-:S06]  /*96a0*/  IMAD.WIDE R12, R21, 0x4, R18 ;  /* 0x00000004150c7825 */ /* 0x000fcc00078e0212 */
[----:B------:R-:W2:Y:S02]  /*96b0*/  LDG.E.128.CONSTANT R12, desc[UR6][R12.64] ;  /* 0x000000060c0c7981 */ /* 0x000ea4000c1e9d00 */
[C---:B--2---:R-:W-:Y:S02]  /*96c0*/  LOP3.LUT R16, R12.reuse, 0xf000f, RZ, 0xc0, !PT ;  /* 0x000f000f0c107812 */ /* 0x044fe400078ec0ff */
[----:B------:R-:W-:Y:S02]  /*96d0*/  LOP3.LUT R18, R12, 0xf000f0, RZ, 0xc0, !PT ;  /* 0x00f000f00c127812 */ /* 0x000fe400078ec0ff */
[----:B------:R-:W-:Y:S02]  /*96e0*/  SHF.R.U32.HI R19, RZ, 0x8, R12 ;  /* 0x00000008ff137819 */ /* 0x000fe4000001160c */
[----:B------:R-:W-:Y:S02]  /*96f0*/  LOP3.LUT R12, R15, 0xf000f0, RZ, 0xc0, !PT ;  /* 0x00f000f00f0c7812 */ /* 0x000fe400078ec0ff */
[----:B------:R-:W-:-:S02]  /*9700*/  SHF.R.U32.HI R29, RZ, 0x8, R13 ;  /* 0x00000008ff1d7819 */ /* 0x000fc4000001160d */
[----:B------:R-:W-:Y:S02]  /*9710*/  LOP3.LUT R22, R12, 0x64006400, RZ, 0xfc, !PT ;  /* 0x640064000c167812 */ /* 0x000fe400078efcff */
[----:B------:R-:W-:Y:S02]  /*9720*/  LOP3.LUT R12, R19, 0xf000f0, RZ, 0xc0, !PT ;  /* 0x00f000f0130c7812 */ /* 0x000fe400078ec0ff */
[C---:B------:R-:W-:Y:S01]  /*9730*/  LOP3.LUT R28, R13.reuse, 0xf000f, RZ, 0xc0, !PT ;  /* 0x000f000f0d1c7812 */ /* 0x040fe200078ec0ff */
[----:B------:R-:W-:Y:S01]  /*9740*/  HFMA2 R23, R22, R17.H0_H0, -72, -72 ;  /* 0xd480d48016177431 */ /* 0x000fe20000040011 */
[----:B------:R-:W-:Y:S02]  /*9750*/  LOP3.LUT R20, R13, 0xf000f0, RZ, 0xc0, !PT ;  /* 0x00f000f00d147812 */ /* 0x000fe400078ec0ff */
[----:B------:R-:W-:Y:S02]  /*9760*/  LOP3.LUT R21, R14, 0xf000f0, RZ, 0xc0, !PT ;  /* 0x00f000f00e157812 */ /* 0x000fe400078ec0ff */
[----:B------:R-:W-:-:S02]  /*9770*/  SHF.R.U32.HI R31, RZ, 0x8, R14 ;  /* 0x00000008ff1f7819 */ /* 0x000fc4000001160e */
[----:B------:R-:W-:Y:S02]  /*9780*/  LOP3.LUT R13, R29, 0xf000f0, RZ, 0xc0, !PT ;  /* 0x00f000f01d0d7812 */ /* 0x000fe400078ec0ff */
[----:B------:R-:W-:Y:S02]  /*9790*/  SHF.R.U32.HI R34, RZ, 0x8, R15 ;  /* 0x00000008ff227819 */ /* 0x000fe4000001160f */
[----:B------:R-:W-:Y:S02]  /*97a0*/  LOP3.LUT R12, R12, 0x64006400, RZ, 0xfc, !PT ;  /* 0x640064000c0c7812 */ /* 0x000fe400078efcff */
[----:B------:R-:W-:Y:S02]  /*97b0*/  LOP3.LUT R30, R14, 0xf000f, RZ, 0xc0, !PT ;  /* 0x000f000f0e1e7812 */ /* 0x000fe400078ec0ff */
[----:B------:R-:W-:Y:S01]  /*97c0*/  LOP3.LUT R33, R15, 0xf000f, RZ, 0xc0, !PT ;  /* 0x000f000f0f217812 */ /* 0x000fe200078ec0ff */
[----:B------:R-:W-:Y:S01]  /*97d0*/  HFMA2 R22, R12, R17.H0_H0, -72, -72 ;  /* 0xd480d4800c167431 */ /* 0x000fe20000040011 */
[----:B------:R-:W-:-:S02]  /*97e0*/  LOP3.LUT R24, R21, 0x64006400, RZ, 0xfc, !PT ;  /* 0x6400640015187812 */ /* 0x000fc400078efcff */
[----:B------:R-:W-:Y:S02]  /*97f0*/  LOP3.LUT R15, R31, 0xf000f0, RZ, 0xc0, !PT ;  /* 0x00f000f01f0f7812 */ /* 0x000fe400078ec0ff */
[----:B------:R-:W-:Y:S01]  /*9800*/  LOP3.LUT R14, R13, 0x64006400, RZ, 0xfc, !PT ;  /* 0x640064000d0e7812 */ /* 0x000fe200078efcff */
[----:B------:R-:W-:Y:S01]  /*9810*/  HFMA2 R24, R24, R17.H0_H0, -72, -72 ;  /* 0xd480d48018187431 */ /* 0x000fe20000040011 */
        /* <DEDUP_REMOVED lines=14> */
[----:B------:R-:W-:Y:S01]  /*9900*/  LOP3.LUT R16, R16, 0x64006400, RZ, 0xfc, !PT ;  /* 0x6400640010107812 */ /* 0x000fe200078efcff */
[-C--:B------:R-:W-:Y:S01]  /*9910*/  HFMA2 R26, R18, R17.reuse.H0_H0, -72, -72 ;  /* 0xd480d480121a7431 */ /* 0x080fe20000040011 */
[----:B------:R-:W-:Y:S01]  /*9920*/  LOP3.LUT R28, R28, 0x64006400, RZ, 0xfc, !PT ;  /* 0x640064001c1c7812 */ /* 0x000fe200078efcff */
[----:B------:R-:W-:Y:S01]  /*9930*/  HFMA2 R27, R36, R17.H0_H0, -72, -72 ;  /* 0xd480d480241b7431 */ /* 0x000fe20000040011 */
[----:B------:R-:W-:Y:S02]  /*9940*/  LOP3.LUT R19, R19, 0x64006400, RZ, 0xfc, !PT ;  /* 0x6400640013137812 */ /* 0x000fe400078efcff */
        /* <DEDUP_REMOVED lines=12> */
[----:B------:R-:W0:Y:S01]  /*9a10*/  LDS.64 R14, [UR4+0x30] ;  /* 0x00003004ff0e7984 */ /* 0x000e220008000a00 */
[--C-:B------:R-:W-:Y:S02]  /*9a20*/  HADD2.F32 R38, -RZ, R28.reuse.H0_H0 ;  /* 0x2000001cff267230 */ /* 0x100fe40000004100 */
        /* <DEDUP_REMOVED lines=52> */
[----:B------:R-:W-:Y:S02]  /*9d70*/  HADD2.F32 R36, -RZ, R21.H0_H0 ;  /* 0x20000015ff247230 */ /* 0x000fe40000004100 */
        /* <DEDUP_REMOVED lines=35> */
.L_x_241:
        /* <DEDUP_REMOVED lines=12> */
[----:B------:R-:W-:-:S02]  /*a070*/  HADD2.F32 R40, -RZ, R23.H1_H1 ;  /* 0x30000017ff287230 */ /* 0x000fc40000004100 */
[----:B------:R-:W-:Y:S02]  /*a080*/  HADD2.F32 R42, -RZ, R35.H0_H0 ;  /* 0x20000023ff2a7230 */ /* 0x000fe40000004100 */
[--C-:B0-----:R-:W-:Y:S02]  /*a090*/  HADD2.F32 R18, -RZ, R12.reuse.H0_H0 ;  /* 0x2000000cff127230 */ /* 0x101fe40000004100 */
[----:B------:R-:W-:Y:S02]  /*a0a0*/  HADD2.F32 R19, -RZ, R12.H1_H1 ;  /* 0x3000000cff137230 */ /* 0x000fe40000004100 */
[----:B------:R-:W-:Y:S02]  /*a0b0*/  HADD2.F32 R12, -RZ, R31.H0_H0 ;  /* 0x2000001fff0c7230 */ /* 0x000fe40000004100 */
[----:B------:R-:W-:Y:S01]  /*a0c0*/  FFMA.FTZ R14, R14, R18, RZ ;  /* 0x000000120e0e7223 */ /* 0x000fe200000100ff */
[--C-:B------:R-:W-:Y:S02]  /*a0d0*/  HADD2.F32 R37, -RZ, R13.reuse.H0_H0 ;  /* 0x2000000dff257230 */ /* 0x100fe40000004100 */
[----:B------:R-:W-:-:S02]  /*a0e0*/  HADD2.F32 R36, -RZ, R13.H1_H1 ;  /* 0x3000000dff247230 */ /* 0x000fc40000004100 */
[----:B------:R-:W-:Y:S01]  /*a0f0*/  FFMA.FTZ R12, R12, R18, RZ ;  /* 0x000000120c0c7223 */ /* 0x000fe200000100ff */
[----:B------:R-:W-:-:S03]  /*a100*/  HADD2.F32 R13, -RZ, R28.H0_H0 ;  /* 0x2000001cff0d7230 */ /* 0x000fc60000004100 */
[-C--:B------:R-:W-:Y:S01]  /*a110*/  FFMA.FTZ R12, R39, R19.reuse, R12 ;  /* 0x00000013270c7223 */ /* 0x080fe2000001000c */
[----:B------:R-:W-:Y:S02]  /*a120*/  HADD2.F32 R39, -RZ, R29.H1_H1 ;  /* 0x3000001dff277230 */ /* 0x000fe40000004100 */
[-C--:B------:R-:W-:Y:S01]  /*a130*/  FFMA.FTZ R38, R13, R18.reuse, RZ ;  /* 0x000000120d267223 */ /* 0x080fe200000100ff */
[----:B------:R-:W-:Y:S02]  /*a140*/  HADD2.F32 R13, -RZ, R26.H0_H0 ;  /* 0x2000001aff0d7230 */ /* 0x000fe40000004100 */
[----:B------:R-:W-:Y:S01]  /*a150*/  FFMA.FTZ R18, R15, R18, RZ ;  /* 0x000000120f127223 */ /* 0x000fe200000100ff */
[----:B------:R-:W-:Y:S02]  /*a160*/  HADD2.F32 R15, -RZ, R25.H0_H0 ;  /* 0x20000019ff0f7230 */ /* 0x000fe40000004100 */
[----:B------:R-:W-:Y:S01]  /*a170*/  FFMA.FTZ R38, R41, R19, R38 ;  /* 0x0000001329267223 */ /* 0x000fe20000010026 */
[----:B------:R-:W-:-:S02]  /*a180*/  HADD2.F32 R41, -RZ, R24.H0_H0 ;  /* 0x20000018ff297230 */ /* 0x000fc40000004100 */
[----:B------:R-:W-:Y:S01]  /*a190*/  FFMA.FTZ R14, R39, R19, R14 ;  /* 0x00000013270e7223 */ /* 0x000fe2000001000e */
        /* <DEDUP_REMOVED lines=8> */
[----:B------:R-:W-:Y:S01]  /*a220*/  FFMA.FTZ R37, R39, R37, R18 ;  /* 0x0000002527257223 */ /* 0x000fe20000010012 */
        /* <DEDUP_REMOVED lines=55> */
.L_x_242:
        /* <DEDUP_REMOVED lines=94> */
.L_x_243:
[----:B------:R-:W-:Y:S05]  /*ab80*/  @P0 BRA `(.L_x_228) ;  /* 0x0000000400680947 */ /* 0x000fea0003800000 */
[----:B------:R-:W0:Y:S01]  /*ab90*/  LDS.64 R12, [UR4+0x1b0] ;  /* 0x0001b004ff0c7984 */ /* 0x000e220008000a00 */
[--C-:B------:R-:W-:Y:S02]  /*aba0*/  HADD2.F32 R14, -RZ, R29.reuse.H0_H0 ;  /* 0x2000001dff0e7230 */ /* 0x100fe40000004100 */
[----:B------:R-:W-:Y:S01]  /*abb0*/  HADD2.F32 R15, -RZ, R30.H0_H0 ;  /* 0x2000001eff0f7230 */ /* 0x000fe20000004100 */
[----:B------:R-:W1:Y:S01]  /*abc0*/  LDS.64 R16, [UR4+0x1b8] ;  /* 0x0001b804ff107984 */ /* 0x000e620008000a00 */
[----:B------:R-:W-:Y:S02]  /*abd0*/  HADD2.F32 R39, -RZ, R28.H1_H1 ;  /* 0x3000001cff277230 */ /* 0x000fe40000004100 */
[----:B------:R-:W-:Y:S02]  /*abe0*/  HADD2.F32 R29, -RZ, R29.H1_H1 ;  /* 0x3000001dff1d7230 */ /* 0x000fe40000004100 */
[--C-:B0-----:R-:W-:Y:S02]  /*abf0*/  HADD2.F32 R18, -RZ, R12.reuse.H0_H0 ;  /* 0x2000000cff127230 */ /* 0x101fe40000004100 */
[----:B------:R-:W-:-:S02]  /*ac00*/  HADD2.F32 R19, -RZ, R12.H1_H1 ;  /* 0x3000000cff137230 */ /* 0x000fc40000004100 */
[--C-:B------:R-:W-:Y:S02]  /*ac10*/  HADD2.F32 R37, -RZ, R13.reuse.H0_H0 ;  /* 0x2000000dff257230 */ /* 0x100fe40000004100 */
[----:B------:R-:W-:Y:S01]  /*ac20*/  FFMA.FTZ R14, R14, R18, RZ ;  /* 0x000000120e0e7223 */ /* 0x000fe200000100ff */
[----:B------:R-:W-:Y:S02]  /*ac30*/  HADD2.F32 R36, -RZ, R13.H1_H1 ;  /* 0x3000000dff247230 */ /* 0x000fe40000004100 */
[--C-:B------:R-:W-:Y:S02]  /*ac40*/  HADD2.F32 R12, -RZ, R31.reuse.H0_H0 ;  /* 0x2000001fff0c7230 */ /* 0x100fe40000004100 */
[----:B------:R-:W-:Y:S01]  /*ac50*/  FFMA.FTZ R14, R29, R19, R14 ;  /* 0x000000131d0e7223 */ /* 0x000fe2000001000e */
[----:B------:R-:W-:Y:S02]  /*ac60*/  HADD2.F32 R13, -RZ, R28.H0_H0 ;  /* 0x2000001cff0d7230 */ /* 0x000fe40000004100 */
[----:B------:R-:W-:-:S02]  /*ac70*/  HADD2.F32 R31, -RZ, R31.H1_H1 ;  /* 0x3000001fff1f7230 */ /* 0x000fc40000004100 */
[-C--:B------:R-:W-:Y:S01]  /*ac80*/  FFMA.FTZ R12, R12, R18.reuse, RZ ;  /* 0x000000120c0c7223 */ /* 0x080fe200000100ff */
[----:B------:R-:W-:Y:S02]  /*ac90*/  HADD2.F32 R29, -RZ, R23.H0_H0 ;  /* 0x20000017ff1d7230 */ /* 0x000fe40000004100 */
[-C--:B------:R-:W-:Y:S01]  /*aca0*/  FFMA.FTZ R28, R13, R18.reuse, RZ ;  /* 0x000000120d1c7223 */ /* 0x080fe200000100ff */
[----:B------:R-:W-:Y:S02]  /*acb0*/  HADD2.F32 R13, -RZ, R26.H0_H0 ;  /* 0x2000001aff0d7230 */ /* 0x000fe40000004100 */
[----:B------:R-:W-:Y:S01]  /*acc0*/  FFMA.FTZ R18, R15, R18, RZ ;  /* 0x000000120f127223 */ /* 0x000fe200000100ff */
[-C--:B------:R-:W-:Y:S01]  /*acd0*/  FFMA.FTZ R12, R31, R19.reuse, R12 ;  /* 0x000000131f0c7223 */ /* 0x080fe2000001000c */
[----:B------:R-:W-:Y:S01]  /*ace0*/  FFMA.FTZ R28, R39, R19, R28 ;  /* 0x00000013271c7223 */ /* 0x000fe2000001001c */
[----:B------:R-:W-:Y:S02]  /*acf0*/  HADD2.F32 R39, -RZ, R30.H1_H1 ;  /* 0x3000001eff277230 */ /* 0x000fe40000004100 */
[----:B------:R-:W-:-:S02]  /*ad00*/  HADD2.F32 R15, -RZ, R25.H0_H0 ;  /* 0x20000019ff0f7230 */ /* 0x000fc40000004100 */
        /* <DEDUP_REMOVED lines=39> */
[----:B------:R-:W-:Y:S02]  /*af80*/  HADD2.F32 R13, -RZ, R22.H1_H1 ;  /* 0x30000016ff0d7230 */ /* 0x000fe40000004100 */
[----:B------:R-:W-:Y:S01]  /*af90*/  FFMA.FTZ R18, R18, R14, R19 ;  /* 0x0000000e12127223 */ /* 0x000fe20000010013 */
[----:B------:R-:W-:Y:S02]  /*afa0*/  HADD2.F32 R15, -RZ, R20.H1_H1 ;  /* 0x30000014ff0f7230 */ /* 0x000fe40000004100 */
[----:B------:R-:W-:-:S02]  /*afb0*/  HADD2.F32 R24, -RZ, R27.H0_H0 ;  /* 0x2000001bff187230 */ /* 0x000fc40000004100 */
        /* <DEDUP_REMOVED lines=23> */
.L_x_228:
[----:B------:R-:W0:Y:S01]  /*b130*/  LDC R59, c[0x0][0x23c] ;  /* 0x00008f00ff3b7b82 */ /* 0x000e220000000800 */
[----:B------:R-:W-:Y:S01]  /*b140*/  IADD3 R56, R56, 0x20, RZ ;  /* 0x0000002038387810 */ /* 0x000fe20007ffe0ff */
[----:B------:R-:W-:-:S03]  /*b150*/  UIADD3 UR4, UR4, 0x40, URZ ;  /* 0x0000004004047890 */ /* 0x000fc6000fffe03f */
[C---:B------:R-:W-:Y:S02]  /*b160*/  ISETP.GE.AND P2, PT, R56.reuse, UR5, PT ;  /* 0x0000000538007c0c */ /* 0x040fe4000bf46270 */
[----:B------:R-:W-:Y:S01]  /*b170*/  ISETP.LT.AND P3, PT, R56, R57, PT ;  /* 0x000000393800720c */ /* 0x000fe20003f61270 */
[----:B0-----:R-:W-:-:S12]  /*b180*/  IMAD.WIDE R64, R59, 0x10, R64 ;  /* 0x000000103b407825 */ /* 0x001fd800078e0240 */
[----:B------:R-:W-:Y:S05]  /*b190*/  @!P2 BRA P3, `(.L_x_244) ;  /* 0xffffff94000ca947 */ /* 0x000fea000183ffff */
.L_x_227:
[----:B------:R-:W-:Y:S05]  /*b1a0*/  @!P1 EXIT ;  /* 0x000000000000994d */ /* 0x000fea0003800000 */
[----:B------:R-:W0:Y:S01]  /*b1b0*/  S2R R0, SR_CTAID.X ;  /* 0x0000000000007919 */ /* 0x000e220000002500 */
[----:B------:R-:W1:Y:S01]  /*b1c0*/  S2UR UR4, SR_CTAID.Y ;  /* 0x00000000000479c3 */ /* 0x000e620000002600 */
[----:B------:R-:W0:Y:S07]  /*b1d0*/  S2R R3, SR_TID.X ;  /* 0x0000000000037919 */ /* 0x000e2e0000002100 */
[----:B------:R-:W2:Y:S01]  /*b1e0*/  LDC.64 R12, c[0x0][0x230] ;  /* 0x00008c00ff0c7b82 */ /* 0x000ea20000000a00 */
[----:B-1----:R-:W-:Y:S01]  /*b1f0*/  USHF.L.U32 UR4, UR4, 0x2, URZ ;  /* 0x0000000204047899 */ /* 0x002fe2000800063f */
[----:B0-----:R-:W-:-:S04]  /*b200*/  LEA R0, R0, R3, 0x6 ;  /* 0x0000000300007211 */ /* 0x001fc800078e30ff */
[----:B------:R-:W-:-:S05]  /*b210*/  SHF.L.U32 R0, R0, 0x2, RZ ;  /* 0x0000000200007819 */ /* 0x000fca00000006ff */
[----:B------:R-:W-:-:S04]  /*b220*/  IMAD R3, R59, UR4, R0 ;  /* 0x000000043b037c24 */ /* 0x000fc8000f8e0200 */
[----:B--2---:R-:W-:-:S05]  /*b230*/  IMAD.WIDE R12, R3, 0x2, R12 ;  /* 0x00000002030c7825 */ /* 0x004fca00078e020c */
[----:B------:R0:W-:Y:S01]  /*b240*/  ATOM.E.ADD.F16x2.RN.STRONG.GPU P0, RZ, desc[UR6][R12.64], R4 ;  /* 0x000000040cff79a2 */ /* 0x0001e2000810e1c6 */
[----:B------:R-:W-:Y:S04]  /*b250*/  BSSY B0, `(.L_x_245) ;  /* 0x000000f000007945 */ /* 0x000fe80003800000 */
[----:B0-----:R-:W-:Y:S05]  /*b260*/  @P0 BRA `(.L_x_246) ;  /* 0x0000000000340947 */ /* 0x001fea0003800000 */
[----:B------:R-:W0:Y:S02]  /*b270*/  QSPC.E.S P0, RZ, [R12] ;  /* 0x000000000cff73aa */ /* 0x000e240000000500 */
[----:B0-----:R-:W-:Y:S05]  /*b280*/  @!P0 BRA `(.L_x_247) ;  /* 0x0000000000208947 */ /* 0x001fea0003800000 */
[----:B------:R-:W-:-:S04]  /*b290*/  MOV R2, R12 ;  /* 0x0000000c00027202 */ /* 0x000fc80000000f00 */
[----:B------:R-:W-:-:S07]  /*b2a0*/  MOV R0, R2 ;  /* 0x0000000200007202 */ /* 0x000fce0000000f00 */
.L_x_248:
[----:B------:R-:W0:Y:S02]  /*b2b0*/  LDS R2, [R0] ;  /* 0x0000000000027984 */ /* 0x000e240000000800 */
[----:B0-----:R-:W-:-:S10]  /*b2c0*/  HFMA2.MMA R3, R2, 1, 1, R4 ;  /* 0x3c003c0002037835 */ /* 0x001fd40000000004 */
[----:B------:R-:W0:Y:S02]  /*b2d0*/  ATOMS.CAST.SPIN R3, [R0], R2, R3 ;  /* 0x000000020003738d */ /* 0x000e240001800003 */
[----:B0-----:R-:W-:-:S13]  /*b2e0*/  ISETP.EQ.U32.AND P0, PT, R3, 0x1, PT ;  /* 0x000000010300780c */ /* 0x001fda0003f02070 */
[----:B------:R-:W-:Y:S05]  /*b2f0*/  @!P0 BRA `(.L_x_248) ;  /* 0xfffffffc00ec8947 */ /* 0x000fea000383ffff */
[----:B------:R-:W-:Y:S05]  /*b300*/  BRA `(.L_x_246) ;  /* 0x00000000000c7947 */ /* 0x000fea0003800000 */
.L_x_247:
[----:B------:R-:W2:Y:S02]  /*b310*/  LD.E R0, desc[UR6][R12.64] ;  /* 0x000000060c007980 */ /* 0x000ea4000c101900 */
[----:B--2---:R-:W-:-:S05]  /*b320*/  IADD3 R3, R4, R0, RZ ;  /* 0x0000000004037210 */ /* 0x004fca0007ffe0ff */
[----:B------:R0:W-:Y:S02]  /*b330*/  ST.E desc[UR6][R12.64], R3 ;  /* 0x000000030c007985 */ /* 0x0001e4000c101906 */
.L_x_246:
[----:B------:R-:W-:Y:S05]  /*b340*/  BSYNC B0 ;  /* 0x0000000000007941 */ /* 0x000fea0003800000 */
.L_x_245:
[----:B------:R1:W-:Y:S01]  /*b350*/  ATOM.E.ADD.F16x2.RN.STRONG.GPU P0, RZ, desc[UR6][R12.64+0x4], R5 ;  /* 0x000004050cff79a2 */ /* 0x0003e2000810e1c6 */
[----:B------:R-:W-:Y:S04]  /*b360*/  BSSY B0, `(.L_x_249) ;  /* 0x000000f000007945 */ /* 0x000fe80003800000 */
[----:B-1----:R-:W-:Y:S05]  /*b370*/  @P0 BRA `(.L_x_250) ;  /* 0x0000000000340947 */ /* 0x002fea0003800000 */
[----:B------:R-:W1:Y:S02]  /*b380*/  QSPC.E.S P0, RZ, [R12+0x4] ;  /* 0x000004000cff73aa */ /* 0x000e640000000500 */
[----:B-1----:R-:W-:Y:S05]  /*b390*/  @!P0 BRA `(.L_x_251) ;  /* 0x0000000000208947 */ /* 0x002fea0003800000 */
[----:B------:R-:W-:-:S04]  /*b3a0*/  MOV R2, R12 ;  /* 0x0000000c00027202 */ /* 0x000fc80000000f00 */
[----:B------:R-:W-:-:S07]  /*b3b0*/  MOV R0, R2 ;  /* 0x0000000200007202 */ /* 0x000fce0000000f00 */
.L_x_252:
[----:B------:R-:W0:Y:S02]  /*b3c0*/  LDS R2, [R0+0x4] ;  /* 0x0000040000027984 */ /* 0x000e240000000800 */
[----:B0-----:R-:W-:-:S06]  /*b3d0*/  HADD2 R3, R2, R5 ;  /* 0x0000000502037230 */ /* 0x001fcc0000000000 */
[----:B------:R-:W0:Y:S02]  /*b3e0*/  ATOMS.CAST.SPIN R3, [R0+0x4], R2, R3 ;  /* 0x000004020003738d */ /* 0x000e240001800003 */
[----:B0-----:R-:W-:-:S13]  /*b3f0*/  ISETP.EQ.U32.AND P0, PT, R3, 0x1, PT ;  /* 0x000000010300780c */ /* 0x001fda0003f02070 */
[----:B------:R-:W-:Y:S05]  /*b400*/  @!P0 BRA `(.L_x_252) ;  /* 0xfffffffc00ec8947 */ /* 0x000fea000383ffff */
[----:B------:R-:W-:Y:S05]  /*b410*/  BRA `(.L_x_250) ;  /* 0x00000000000c7947 */ /* 0x000fea0003800000 */
.L_x_251:
[----:B------:R-:W0:Y:S02]  /*b420*/  LD.E R0, desc[UR6][R12.64+0x4] ;  /* 0x000004060c007980 */ /* 0x000e24000c101900 */
[----:B0-----:R-:W-:-:S05]  /*b430*/  IADD3 R3, R5, R0, RZ ;  /* 0x0000000005037210 */ /* 0x001fca0007ffe0ff */
[----:B------:R1:W-:Y:S02]  /*b440*/  ST.E desc[UR6][R12.64+0x4], R3 ;  /* 0x000004030c007985 */ /* 0x0003e4000c101906 */
.L_x_250:
[----:B------:R-:W-:Y:S05]  /*b450*/  BSYNC B0 ;  /* 0x0000000000007941 */ /* 0x000fea0003800000 */
.L_x_249:
        /* <DEDUP_REMOVED lines=10> */
.L_x_256:
[----:B------:R-:W0:Y:S02]  /*b500*/  LDS R2, [R0] ;  /* 0x0000000000027984 */ /* 0x000e240000000800 */
[----:B0-----:R-:W-:-:S10]  /*b510*/  HFMA2.MMA R3, R2, 1, 1, R6 ;  /* 0x3c003c0002037835 */ /* 0x001fd40000000006 */
[----:B------:R-:W0:Y:S02]  /*b520*/  ATOMS.CAST.SPIN R3, [R0], R2, R3 ;  /* 0x000000020003738d */ /* 0x000e240001800003 */
[----:B0-----:R-:W-:-:S13]  /*b530*/  ISETP.EQ.U32.AND P0, PT, R3, 0x1, PT ;  /* 0x000000010300780c */ /* 0x001fda0003f02070 */
[----:B------:R-:W-:Y:S05]  /*b540*/  @!P0 BRA `(.L_x_256) ;  /* 0xfffffffc00ec8947 */ /* 0x000fea000383ffff */
[----:B------:R-:W-:Y:S05]  /*b550*/  BRA `(.L_x_254) ;  /* 0x00000000000c7947 */ /* 0x000fea0003800000 */
.L_x_255:
[----:B------:R-:W2:Y:S02]  /*b560*/  LD.E R0, desc[UR6][R12.64] ;  /* 0x000000060c007980 */ /* 0x000ea4000c101900 */
[----:B--2---:R-:W-:-:S05]  /*b570*/  IADD3 R3, R6, R0, RZ ;  /* 0x0000000006037210 */ /* 0x004fca0007ffe0ff */
[----:B------:R0:W-:Y:S02]  /*b580*/  ST.E desc[UR6][R12.64], R3 ;  /* 0x000000030c007985 */ /* 0x0001e4000c101906 */
.L_x_254:
[----:B------:R-:W-:Y:S05]  /*b590*/  BSYNC B0 ;  /* 0x0000000000007941 */ /* 0x000fea0003800000 */
.L_x_253:
[----:B------:R1:W-:Y:S01]  /*b5a0*/  ATOM.E.ADD.F16x2.RN.STRONG.GPU P0, RZ, desc[UR6][R12.64+0x4], R7 ;  /* 0x000004070cff79a2 */ /* 0x0003e2000810e1c6 */
[----:B------:R-:W-:Y:S04]  /*b5b0*/  BSSY B0, `(.L_x_257) ;  /* 0x000000f000007945 */ /* 0x000fe80003800000 */
[----:B-1----:R-:W-:Y:S05]  /*b5c0*/  @P0 BRA `(.L_x_258) ;  /* 0x0000000000340947 */ /* 0x002fea0003800000 */
[----:B------:R-:W1:Y:S02]  /*b5d0*/  QSPC.E.S P0, RZ, [R12+0x4] ;  /* 0x000004000cff73aa */ /* 0x000e640000000500 */
[----:B-1----:R-:W-:Y:S05]  /*b5e0*/  @!P0 BRA `(.L_x_259) ;  /* 0x0000000000208947 */ /* 0x002fea0003800000 */
[----:B------:R-:W-:-:S04]  /*b5f0*/  MOV R2, R12 ;  /* 0x0000000c00027202 */ /* 0x000fc80000000f00 */
[----:B------:R-:W-:-:S07]  /*b600*/  MOV R0, R2 ;  /* 0x0000000200007202 */ /* 0x000fce0000000f00 */
.L_x_260:
[----:B------:R-:W0:Y:S02]  /*b610*/  LDS R2, [R0+0x4] ;  /* 0x0000040000027984 */ /* 0x000e240000000800 */
[----:B0-----:R-:W-:-:S06]  /*b620*/  HADD2 R3, R2, R7 ;  /* 0x0000000702037230 */ /* 0x001fcc0000000000 */
[----:B------:R-:W0:Y:S02]  /*b630*/  ATOMS.CAST.SPIN R3, [R0+0x4], R2, R3 ;  /* 0x000004020003738d */ /* 0x000e240001800003 */
[----:B0-----:R-:W-:-:S13]  /*b640*/  ISETP.EQ.U32.AND P0, PT, R3, 0x1, PT ;  /* 0x000000010300780c */ /* 0x001fda0003f02070 */
[----:B------:R-:W-:Y:S05]  /*b650*/  @!P0 BRA `(.L_x_260) ;  /* 0xfffffffc00ec8947 */ /* 0x000fea000383ffff */
[----:B------:R-:W-:Y:S05]  /*b660*/  BRA `(.L_x_258) ;  /* 0x00000000000c7947 */ /* 0x000fea0003800000 */
.L_x_259:
[----:B------:R-:W0:Y:S02]  /*b670*/  LD.E R0, desc[UR6][R12.64+0x4] ;  /* 0x000004060c007980 */ /* 0x000e24000c101900 */
[----:B0-----:R-:W-:-:S05]  /*b680*/  IADD3 R3, R7, R0, RZ ;  /* 0x0000000007037210 */ /* 0x001fca0007ffe0ff */
[----:B------:R1:W-:Y:S02]  /*b690*/  ST.E desc[UR6][R12.64+0x4], R3 ;  /* 0x000004030c007985 */ /* 0x0003e4000c101906 */
.L_x_258:
[----:B------:R-:W-:Y:S05]  /*b6a0*/  BSYNC B0 ;  /* 0x0000000000007941 */ /* 0x000fea0003800000 */
.L_x_257:
        /* <DEDUP_REMOVED lines=10> */
.L_x_264:
[----:B------:R-:W0:Y:S02]  /*b750*/  LDS R2, [R0] ;  /* 0x0000000000027984 */ /* 0x000e240000000800 */
[----:B0-----:R-:W-:-:S10]  /*b760*/  HFMA2.MMA R3, R2, 1, 1, R8 ;  /* 0x3c003c0002037835 */ /* 0x001fd40000000008 */
[----:B------:R-:W0:Y:S02]  /*b770*/  ATOMS.CAST.SPIN R3, [R0], R2, R3 ;  /* 0x000000020003738d */ /* 0x000e240001800003 */
[----:B0-----:R-:W-:-:S13]  /*b780*/  ISETP.EQ.U32.AND P0, PT, R3, 0x1, PT ;  /* 0x000000010300780c */ /* 0x001fda0003f02070 */
[----:B------:R-:W-:Y:S05]  /*b790*/  @!P0 BRA `(.L_x_264) ;  /* 0xfffffffc00ec8947 */ /* 0x000fea000383ffff */
[----:B------:R-:W-:Y:S05]  /*b7a0*/  BRA `(.L_x_262) ;  /* 0x00000000000c7947 */ /* 0x000fea0003800000 */
.L_x_263:
[----:B------:R-:W2:Y:S02]  /*b7b0*/  LD.E R0, desc[UR6][R12.64] ;  /* 0x000000060c007980 */ /* 0x000ea4000c101900 */
[----:B--2---:R-:W-:-:S05]  /*b7c0*/  IADD3 R3, R8, R0, RZ ;  /* 0x0000000008037210 */ /* 0x004fca0007ffe0ff */
[----:B------:R0:W-:Y:S02]  /*b7d0*/  ST.E desc[UR6][R12.64], R3 ;  /* 0x000000030c007985 */ /* 0x0001e4000c101906 */
.L_x_262:
[----:B------:R-:W-:Y:S05]  /*b7e0*/  BSYNC B0 ;  /* 0x0000000000007941 */ /* 0x000fea0003800000 */
.L_x_261:
[----:B------:R1:W-:Y:S01]  /*b7f0*/  ATOM.E.ADD.F16x2.RN.STRONG.GPU P0, RZ, desc[UR6][R12.64+0x4], R9 ;  /* 0x000004090cff79a2 */ /* 0x0003e2000810e1c6 */
[----:B------:R-:W-:Y:S04]  /*b800*/  BSSY B0, `(.L_x_265) ;  /* 0x000000f000007945 */ /* 0x000fe80003800000 */
[----:B-1----:R-:W-:Y:S05]  /*b810*/  @P0 BRA `(.L_x_266) ;  /* 0x0000000000340947 */ /* 0x002fea0003800000 */
[----:B------:R-:W1:Y:S02]  /*b820*/  QSPC.E.S P0, RZ, [R12+0x4] ;  /* 0x000004000cff73aa */ /* 0x000e640000000500 */
[----:B-1----:R-:W-:Y:S05]  /*b830*/  @!P0 BRA `(.L_x_267) ;  /* 0x0000000000208947 */ /* 0x002fea0003800000 */
[----:B------:R-:W-:-:S04]  /*b840*/  MOV R2, R12 ;  /* 0x0000000c00027202 */ /* 0x000fc80000000f00 */
[----:B------:R-:W-:-:S07]  /*b850*/  MOV R0, R2 ;  /* 0x0000000200007202 */ /* 0x000fce0000000f00 */
.L_x_268:
[----:B------:R-:W0:Y:S02]  /*b860*/  LDS R2, [R0+0x4] ;  /* 0x0000040000027984 */ /* 0x000e240000000800 */
[----:B0-----:R-:W-:-:S06]  /*b870*/  HADD2 R3, R2, R9 ;  /* 0x0000000902037230 */ /* 0x001fcc0000000000 */
[----:B------:R-:W0:Y:S02]  /*b880*/  ATOMS.CAST.SPIN R3, [R0+0x4], R2, R3 ;  /* 0x000004020003738d */ /* 0x000e240001800003 */
[----:B0-----:R-:W-:-:S13]  /*b890*/  ISETP.EQ.U32.AND P0, PT, R3, 0x1, PT ;  /* 0x000000010300780c */ /* 0x001fda0003f02070 */
[----:B------:R-:W-:Y:S05]  /*b8a0*/  @!P0 BRA `(.L_x_268) ;  /* 0xfffffffc00ec8947 */ /* 0x000fea000383ffff */
[----:B------:R-:W-:Y:S05]  /*b8b0*/  BRA `(.L_x_266) ;  /* 0x00000000000c7947 */ /* 0x000fea0003800000 */
.L_x_267:
[----:B------:R-:W0:Y:S02]  /*b8c0*/  LD.E R0, desc[UR6][R12.64+0x4] ;  /* 0x000004060c007980 */ /* 0x000e24000c101900 */
[----:B0-----:R-:W-:-:S05]  /*b8d0*/  IADD3 R3, R9, R0, RZ ;  /* 0x0000000009037210 */ /* 0x001fca0007ffe0ff */
[----:B------:R1:W-:Y:S02]  /*b8e0*/  ST.E desc[UR6][R12.64+0x4], R3 ;  /* 0x000004030c007985 */ /* 0x0003e4000c101906 */
.L_x_266:
[----:B------:R-:W-:Y:S05]  /*b8f0*/  BSYNC B0 ;  /* 0x0000000000007941 */ /* 0x000fea0003800000 */
.L_x_265:
        /* <DEDUP_REMOVED lines=10> */
.L_x_272:
[----:B------:R-:W0:Y:S02]  /*b9a0*/  LDS R2, [R0] ;  /* 0x0000000000027984 */ /* 0x000e240000000800 */
[----:B0-----:R-:W-:-:S10]  /*b9b0*/  HFMA2.MMA R3, R2, 1, 1, R10 ;  /* 0x3c003c0002037835 */ /* 0x001fd4000000000a */
[----:B------:R-:W0:Y:S02]  /*b9c0*/  ATOMS.CAST.SPIN R3, [R0], R2, R3 ;  /* 0x000000020003738d */ /* 0x000e240001800003 */
[----:B0-----:R-:W-:-:S13]  /*b9d0*/  ISETP.EQ.U32.AND P0, PT, R3, 0x1, PT ;  /* 0x000000010300780c */ /* 0x001fda0003f02070 */
[----:B------:R-:W-:Y:S05]  /*b9e0*/  @!P0 BRA `(.L_x_272) ;  /* 0xfffffffc00ec8947 */ /* 0x000fea000383ffff */
[----:B------:R-:W-:Y:S05]  /*b9f0*/  BRA `(.L_x_270) ;  /* 0x00000000000c7947 */ /* 0x000fea0003800000 */
.L_x_271:
[----:B------:R-:W2:Y:S02]  /*ba00*/  LD.E R0, desc[UR6][R12.64] ;  /* 0x000000060c007980 */ /* 0x000ea4000c101900 */
[----:B--2---:R-:W-:-:S05]  /*ba10*/  IADD3 R3, R10, R0, RZ ;  /* 0x000000000a037210 */ /* 0x004fca0007ffe0ff */
[----:B------:R0:W-:Y:S02]  /*ba20*/  ST.E desc[UR6][R12.64], R3 ;  /* 0x000000030c007985 */ /* 0x0001e4000c101906 */
.L_x_270:
[----:B------:R-:W-:Y:S05]  /*ba30*/  BSYNC B0 ;  /* 0x0000000000007941 */ /* 0x000fea0003800000 */
.L_x_269:
[----:B------:R1:W-:Y:S02]  /*ba40*/  ATOM.E.ADD.F16x2.RN.STRONG.GPU P0, RZ, desc[UR6][R12.64+0x4], R11 ;  /* 0x0000040b0cff79a2 */ /* 0x0003e4000810e1c6 */
[----:B-1----:R-:W-:Y:S05]  /*ba50*/  @P0 EXIT ;  /* 0x000000000000094d */ /* 0x002fea0003800000 */
[----:B------:R-:W1:Y:S02]  /*ba60*/  QSPC.E.S P0, RZ, [R12+0x4] ;  /* 0x000004000cff73aa */ /* 0x000e640000000500 */
[----:B-1----:R-:W-:Y:S05]  /*ba70*/  @!P0 BRA `(.L_x_273) ;  /* 0x0000000000208947 */ /* 0x002fea0003800000 */
[----:B------:R-:W-:-:S04]  /*ba80*/  MOV R2, R12 ;  /* 0x0000000c00027202 */ /* 0x000fc80000000f00 */
[----:B------:R-:W-:-:S07]  /*ba90*/  MOV R0, R2 ;  /* 0x0000000200007202 */ /* 0x000fce0000000f00 */
.L_x_274:
[----:B------:R-:W0:Y:S02]  /*baa0*/  LDS R2, [R0+0x4] ;  /* 0x0000040000027984 */ /* 0x000e240000000800 */
[----:B0-----:R-:W-:-:S06]  /*bab0*/  HADD2 R3, R2, R11 ;  /* 0x0000000b02037230 */ /* 0x001fcc0000000000 */
[----:B------:R-:W0:Y:S02]  /*bac0*/  ATOMS.CAST.SPIN R3, [R0+0x4], R2, R3 ;  /* 0x000004020003738d */ /* 0x000e240001800003 */
[----:B0-----:R-:W-:-:S13]  /*bad0*/  ISETP.EQ.U32.AND P0, PT, R3, 0x1, PT ;  /* 0x000000010300780c */ /* 0x001fda0003f02070 */
[----:B------:R-:W-:Y:S05]  /*bae0*/  @!P0 BRA `(.L_x_274) ;  /* 0xfffffffc00ec8947 */ /* 0x000fea000383ffff */
[----:B------:R-:W-:Y:S05]  /*baf0*/  EXIT ;  /* 0x000000000000794d */ /* 0x000fea0003800000 */
.L_x_273:
[----:B------:R-:W0:Y:S02]  /*bb00*/  LD.E R0, desc[UR6][R12.64+0x4] ;  /* 0x000004060c007980 */ /* 0x000e24000c101900 */
[----:B0-----:R-:W-:-:S05]  /*bb10*/  IADD3 R3, R11, R0, RZ ;  /* 0x000000000b037210 */ /* 0x001fca0007ffe0ff */
[----:B------:R-:W-:Y:S01]  /*bb20*/  ST.E desc[UR6][R12.64+0x4], R3 ;  /* 0x000004030c007985 */ /* 0x000fe2000c101906 */
[----:B------:R-:W-:Y:S05]  /*bb30*/  EXIT ;  /* 0x000000000000794d */ /* 0x000fea0003800000 */
.L_x_275:
        /* <DEDUP_REMOVED lines=12> */
.L_x_5186:


//--------------------- .text._Z23gemm_half_q_half_kernelILi4ELi10ELb1ELb0ELi64EEvPK6__halfPKjS4_S2_PS0_iiiiPKtS7_iiiiiibS2_i --------------------------
	.section	.text._Z23gemm_half_q_half_kernelILi4ELi10ELb1ELb0ELi64EEvPK6__halfPKjS4_S2_PS0_iiiiPKtS7_iiiiiibS2_i,"ax",@progbits
	.align	128
        .global         _Z23gemm_half_q_half_kernelILi4ELi10ELb1ELb0ELi64EEvPK6__halfPKjS4_S2_PS0_iiiiPKtS7_iiiiiibS2_i
        .type           _Z23gemm_half_q_half_kernelILi4ELi10ELb1ELb0ELi64EEvPK6__halfPKjS4_S2_PS0_iiiiPKtS7_iiiiiibS2_i,@function
        .size           _Z23gemm_half_q_half_kernelILi4ELi10ELb1ELb0ELi64EEvPK6__halfPKjS4_S2_PS0_iiiiPKtS7_iiiiiibS2_i,(.L_x_5187 - _Z23gemm_half_q_half_kernelILi4ELi10ELb1ELb0ELi64EEvPK6__halfPKjS4_S2_PS0_iiiiPKtS7_iiiiiibS2_i)
        .other          _Z23gemm_half_q_half_kernelILi4ELi10ELb1ELb0ELi64EEvPK6__halfPKjS4_S2_PS0_iiiiPKtS7_iiiiiibS2_i,@"STO_CUDA_ENTRY STV_DEFAULT"
_Z23gemm_half_q_half_kernelILi4ELi10ELb1ELb0ELi64EEvPK6__halfPKjS4_S2_PS0_iiiiPKtS7_iiiiiibS2_i:
.text._Z23gemm_half_q_half_kernelILi4ELi10ELb1ELb0ELi64EEvPK6__halfPKjS4_S2_PS0_iiiiPKtS7_iiiiiibS2_i:
        /* <DEDUP_REMOVED lines=13> */
[--C-:B-1----:R-:W-:Y:S01]  /*00d0*/  IMAD R13, R3, -0x4, R4.reuse ;  /* 0xfffffffc030d7824 */ /* 0x102fe200078e0204 */
[----:B------:R-:W-:-:S04]  /*00e0*/  PRMT R4, RZ, 0x7610, R4 ;  /* 0x00007610ff047816 */ /* 0x000fc80000000004 */
        /* <DEDUP_REMOVED lines=34> */
.L_x_276:
        /* <DEDUP_REMOVED lines=25> */
.L_x_281:
        /* <DEDUP_REMOVED lines=10> */
[----:B------:R-:W-:Y:S02]  /*0540*/  IADD3 R15, P3, R23, R6, RZ ;  /* 0x00000006170f7210 */ /* 0x000fe40007f7e0ff */
[----:B------:R-:W-:Y:S02]  /*0550*/  LEA R10, P2, R11, UR4, 0x1 ;  /* 0x000000040b0a7c11 */ /* 0x000fe4000f8408ff */
[C---:B------:R-:W-:Y:S02]  /*0560*/  IADD3 R17, P4, R23.reuse, R14, RZ ;  /* 0x0000000e17117210 */ /* 0x040fe40007f9e0ff */
[----:B------:R-:W-:Y:S02]  /*0570*/  IADD3 R8, P5, R23, R16, RZ ;  /* 0x0000001017087210 */ /* 0x000fe40007fbe0ff */
[----:B------:R-:W-:Y:S02]  /*0580*/  LEA.HI.X.SX32 R22, R6, RZ, 0x1, P3 ;  /* 0x000000ff06167211 */ /* 0x000fe400018f0eff */
[----:B------:R-:W-:-:S02]  /*0590*/  LEA.HI.X R11, R11, UR5, R18, 0x1, P2 ;  /* 0x000000050b0b7c11 */ /* 0x000fc400090f0c12 */
[----:B------:R-:W-:Y:S02]  /*05a0*/  LEA.HI.X.SX32 R6, R14, RZ, 0x1, P4 ;  /* 0x000000ff0e067211 */ /* 0x000fe400020f0eff */
[----:B------:R-:W-:Y:S01]  /*05b0*/  LEA.HI.X.SX32 R19, R16, RZ, 0x1, P5 ;  /* 0x000000ff10137211 */ /* 0x000fe200028f0eff */
[----:B------:R-:W2:Y:S01]  /*05c0*/  LDG.E.U16.CONSTANT R10, desc[UR6][R10.64] ;  /* 0x000000060a0a7981 */ /* 0x000ea2000c1e9500 */
        /* <DEDUP_REMOVED lines=18> */
.L_x_280:
[----:B------:R-:W-:-:S04]  /*06f0*/  IADD3 R6, R58, -R9, RZ ;  /* 0x800000093a067210 */ /* 0x000fc80007ffe0ff */
        /* <DEDUP_REMOVED lines=11> */
[----:B0-----:R-:W-:Y:S02]  /*07b0*/  LEA R10, P0, R11, UR4, 0x1 ;  /* 0x000000040b0a7c11 */ /* 0x001fe4000f8008ff */
        /* <DEDUP_REMOVED lines=11> */
.L_x_282:
[----:B------:R-:W-:-:S13]  /*0870*/  ISETP.LT.OR P0, PT, R9, R58, P0 ;  /* 0x0000003a0900720c */ /* 0x000fda0000701670 */
[----:B------:R-:W-:Y:S05]  /*0880*/  @!P0 BRA `(.L_x_278) ;  /* 0x0000000400808947 */ /* 0x000fea0003800000 */
[----:B------:R-:W-:Y:S01]  /*0890*/  LEA R6, R3, R9, 0x2 ;  /* 0x0000000903067211 */ /* 0x000fe200078e10ff */
        /* <DEDUP_REMOVED lines=11> */
.L_x_279:
        /* <DEDUP_REMOVED lines=10> */
.L_x_284:
        /* <DEDUP_REMOVED lines=37> */
.L_x_283:
        /* <DEDUP_REMOVED lines=24> */
.L_x_285:
        /* <DEDUP_REMOVED lines=13> */
.L_x_278:
[----:B------:R-:W-:Y:S05]  /*0e90*/  BSYNC B0 ;  /* 0x0000000000007941 */ /* 0x000fea0003800000 */
.L_x_277:
[----:B------:R-:W-:Y:S02]  /*0ea0*/  ULDC UR4, c[0x0][0x23c] ;  /* 0x00008f0000047ab9 */ /* 0x000fe40000000800 */
[----:B------:R-:W-:-:S04]  /*0eb0*/  MOV R7, UR4 ;  /* 0x0000000400077c02 */ /* 0x000fc80008000f00 */
[----:B------:R-:W-:-:S13]  /*0ec0*/  ISETP.GE.AND P0, PT, R2, R7, PT ;  /* 0x000000070200720c */ /* 0x000fda0003f06270 */
[----:B------:R-:W-:Y:S05]  /*0ed0*/  @P0 EXIT ;  /* 0x000000000000094d */ /* 0x000fea0003800000 */
[----:B------:R-:W3:Y:S02]  /*0ee0*/  LDC.U8 R4, c[0x0][0x270] ;  /* 0x00009c00ff047b82 */ /* 0x000ee40000000000 */
[----:B---3--:R-:W-:-:S04]  /*0ef0*/  PRMT R4, R4, 0x8880, RZ ;  /* 0x0000888004047816 */ /* 0x008fc800000000ff */
[----:B------:R-:W-:-:S04]  /*0f00*/  ISETP.NE.AND P0, PT, R4, RZ, PT ;  /* 0x000000ff0400720c */ /* 0x000fc80003f05270 */
[----:B------:R-:W-:-:S04]  /*0f10*/  ISETP.NE.OR P0, PT, R0, RZ, !P0 ;  /* 0x000000ff0000720c */ /* 0x000fc80004705670 */
[----:B------:R-:W-:-:S13]  /*0f20*/  ISETP.LT.OR P0, PT, R13, 0x1, P0 ;  /* 0x000000010d00780c */ /* 0x000fda0000701670 */
[----:B------:R-:W-:Y:S05]  /*0f30*/  @P0 BRA `(.L_x_286) ;  /* 0x0000000000b80947 */ /* 0x000fea0003800000 */
[----:B------:R-:W-:Y:S01]  /*0f40*/  ISETP.GT.AND P2, PT, R58, 0x3, PT ;  /* 0x000000033a00780c */ /* 0x000fe20003f44270 */
[----:B-12---:R-:W-:Y:S01]  /*0f50*/  HFMA2.MMA R6, -RZ, RZ, 0, 0 ;  /* 0x00000000ff067435 */ /* 0x006fe200000001ff */
[----:B------:R-:W-:-:S11]  /*0f60*/  PLOP3.LUT P0, PT, PT, PT, PT, 0x80, 0x0 ;  /* 0x000000000000781c */ /* 0x000fd60003f0f070 */
[----:B------:R-:W-:Y:S05]  /*0f70*/  @!P2 BRA `(.L_x_287) ;  /* 0x000000000058a947 */ /* 0x000fea0003800000 */
[----:B0-----:R-:W0:Y:S01]  /*0f80*/  LDC.64 R16, c[0x0][0x230] ;  /* 0x00008c00ff107b82 */ /* 0x001e220000000a00 */
[----:B------:R-:W-:Y:S02]  /*0f90*/  PLOP3.LUT P0, PT, PT, PT, PT, 0x8, 0x0 ;  /* 0x000000000000781c */ /* 0x000fe40003f0e170 */
[----:B------:R-:W-:-:S11]  /*0fa0*/  IADD3 R19, R58, -0x3, RZ ;  /* 0xfffffffd3a137810 */ /* 0x000fd60007ffe0ff */
.L_x_288:
[----:B-1----:R-:W-:Y:S02]  /*0fb0*/  LEA R4, R3, R6, 0x2 ;  /* 0x0000000603047211 */ /* 0x002fe400078e10ff */
[----:B------:R-:W-:Y:S02]  /*0fc0*/  IADD3 R6, R6, 0x4, RZ ;  /* 0x0000000406067810 */ /* 0x000fe40007ffe0ff */
[C---:B------:R-:W-:Y:S01]  /*0fd0*/  IADD3 R8, R4.reuse, 0x1, RZ ;  /* 0x0000000104087810 */ /* 0x040fe20007ffe0ff */
[CCC-:B------:R-:W-:Y:S01]  /*0fe0*/  IMAD R5, R4.reuse, R7.reuse, R2.reuse ;  /* 0x0000000704057224 */ /* 0x1c0fe200078e0202 */
[C---:B------:R-:W-:Y:S02]  /*0ff0*/  IADD3 R10, R4.reuse, 0x2, RZ ;  /* 0x00000002040a7810 */ /* 0x040fe40007ffe0ff */
[----:B------:R-:W-:Y:S01]  /*1000*/  IADD3 R14, R4, 0x3, RZ ;  /* 0x00000003040e7810 */ /* 0x000fe20007ffe0ff */
[--C-:B------:R-:W-:Y:S01]  /*1010*/  IMAD R9, R8, R7, R2.reuse ;  /* 0x0000000708097224 */ /* 0x100fe200078e0202 */
        /* <DEDUP_REMOVED lines=12> */
.L_x_287:
[----:B-1----:R-:W-:-:S04]  /*10e0*/  IADD3 R4, R58, -R6, RZ ;  /* 0x800000063a047210 */ /* 0x002fc80007ffe0ff */
[----:B------:R-:W-:-:S13]  /*10f0*/  ISETP.GT.AND P2, PT, R4, 0x1, PT ;  /* 0x000000010400780c */ /* 0x000fda0003f44270 */
[----:B------:R-:W-:Y:S05]  /*1100*/  @!P2 BRA `(.L_x_289) ;  /* 0x00000000002ca947 */ /* 0x000fea0003800000 */
[----:B------:R-:W1:Y:S01]  /*1110*/  LDC.64 R8, c[0x0][0x230] ;  /* 0x00008c00ff087b82 */ /* 0x000e620000000a00 */
[----:B------:R-:W-:Y:S02]  /*1120*/  LEA R4, R3, R6, 0x2 ;  /* 0x0000000603047211 */ /* 0x000fe400078e10ff */
[----:B------:R-:W-:Y:S02]  /*1130*/  PLOP3.LUT P0, PT, PT, PT, PT, 0x8, 0x0 ;  /* 0x000000000000781c */ /* 0x000fe40003f0e170 */
[C---:B0-----:R-:W-:Y:S01]  /*1140*/  IADD3 R10, R4.reuse, 0x1, RZ ;  /* 0x00000001040a7810 */ /* 0x041fe20007ffe0ff */
[----:B------:R-:W-:Y:S01]  /*1150*/  IMAD R5, R4, R7, R2 ;  /* 0x0000000704057224 */ /* 0x000fe200078e0202 */
[----:B------:R-:W-:-:S03]  /*1160*/  IADD3 R6, R6, 0x2, RZ ;  /* 0x0000000206067810 */ /* 0x000fc60007ffe0ff */
[----:B------:R-:W-:Y:S02]  /*1170*/  IMAD R11, R10, R7, R2 ;  /* 0x000000070a0b7224 */ /* 0x000fe400078e0202 */
[----:B-1----:R-:W-:-:S04]  /*1180*/  IMAD.WIDE R4, R5, 0x2, R8 ;  /* 0x0000000205047825 */ /* 0x002fc800078e0208 */
[----:B------:R-:W-:Y:S01]  /*1190*/  IMAD.WIDE R8, R11, 0x2, R8 ;  /* 0x000000020b087825 */ /* 0x000fe200078e0208 */
[----:B------:R1:W-:Y:S04]  /*11a0*/  STG.E.64 desc[UR6][R4.64], RZ ;  /* 0x000000ff04007986 */ /* 0x0003e8000c101b06 */
[----:B------:R1:W-:Y:S02]  /*11b0*/  STG.E.64 desc[UR6][R8.64], RZ ;  /* 0x000000ff08007986 */ /* 0x0003e4000c101b06 */
.L_x_289:
[----:B------:R-:W-:-:S13]  /*11c0*/  ISETP.LT.OR P0, PT, R6, R58, P0 ;  /* 0x0000003a0600720c */ /* 0x000fda0000701670 */
[----:B-1----:R-:W1:Y:S01]  /*11d0*/  @P0 LDC.64 R4, c[0x0][0x230] ;  /* 0x00008c00ff040b82 */ /* 0x002e620000000a00 */
[----:B------:R-:W-:-:S05]  /*11e0*/  @P0 LEA R3, R3, R6, 0x2 ;  /* 0x0000000603030211 */ /* 0x000fca00078e10ff */
[----:B------:R-:W-:-:S04]  /*11f0*/  @P0 IMAD R3, R3, R7, R2 ;  /* 0x0000000703030224 */ /* 0x000fc800078e0202 */
[----:B-1----:R-:W-:-:S05]  /*1200*/  @P0 IMAD.WIDE R4, R3, 0x2, R4 ;  /* 0x0000000203040825 */ /* 0x002fca00078e0204 */
[----:B------:R3:W-:Y:S02]  /*1210*/  @P0 STG.E.64 desc[UR6][R4.64], RZ ;  /* 0x000000ff04000986 */ /* 0x0007e4000c101b06 */
.L_x_286:
[----:B-123--:R-:W1:Y:S01]  /*1220*/  LDC.64 R4, c[0x0][0x248] ;  /* 0x00009200ff047b82 */ /* 0x00ee620000000a00 */
        /* <DEDUP_REMOVED lines=14> */
.L_x_291:
        /* <DEDUP_REMOVED lines=44> */
.L_x_290:
        /* <DEDUP_REMOVED lines=8> */
[----:B------:R-:W4:Y:S01]  /*1650*/  LDC R5, c[0x0][0x264] ;  /* 0x00009900ff057b82 */ /* 0x000f220000000800 */
[----:B-1----:R-:W-:-:S02]  /*1660*/  SHF.R.S32.HI R9, RZ, 0x1f, R0 ;  /* 0x0000001fff097819 */ /* 0x002fc40000011400 */
[C---:B------:R-:W-:Y:S02]  /*1670*/  ISETP.GT.AND P6, PT, R56.reuse, UR8, PT ;  /* 0x0000000838007c0c */ /* 0x040fe4000bfc4270 */
[----:B------:R-:W-:Y:S01]  /*1680*/  LEA.HI R6, R9, R0, RZ, 0x5 ;  /* 0x0000000009067211 */ /* 0x000fe200078f28ff */
[----:B------:R-:W-:Y:S01]  /*1690*/  HFMA2.MMA R0, -RZ, RZ, 0, 0 ;  /* 0x00000000ff007435 */ /* 0x000fe200000001ff */
[----:B------:R-:W-:Y:S02]  /*16a0*/  MOV R4, RZ ;  /* 0x000000ff00047202 */ /* 0x000fe40000000f00 */
[C---:B---3--:R-:W-:Y:S02]  /*16b0*/  ISETP.GT.AND P3, PT, R56.reuse, R3, PT ;  /* 0x000000033800720c */ /* 0x048fe40003f64270 */
[----:B----4-:R-:W-:Y:S01]  /*16c0*/  ISETP.GT.AND P5, PT, R56, R5, PT ;  /* 0x000000053800720c */ /* 0x010fe20003fa4270 */
[----:B--2---:R-:W-:-:S12]  /*16d0*/  @!P2 BRA `(.L_x_292) ;  /* 0x00000000001ca947 */ /* 0x004fd80003800000 */
[----:B------:R-:W1:Y:S02]  /*16e0*/  LDC R9, c[0x0][0x25c] ;  /* 0x00009700ff097b82 */ /* 0x000e640000000800 */
[----:B-1----:R-:W-:-:S04]  /*16f0*/  VIMNMX R4, R56, R9, PT ;  /* 0x0000000938047248 */ /* 0x002fc80003fe0100 */
[----:B------:R-:W-:-:S04]  /*1700*/  IADD3 R4, R4, -UR4, RZ ;  /* 0x8000000404047c10 */ /* 0x000fc8000fffe0ff */
[----:B------:R-:W-:-:S04]  /*1710*/  SHF.R.S32.HI R9, RZ, 0x1f, R4 ;  /* 0x0000001fff097819 */ /* 0x000fc80000011404 */
[----:B------:R-:W-:-:S04]  /*1720*/  LEA.HI R9, R9, R4, RZ, 0x5 ;  /* 0x0000000409097211 */ /* 0x000fc800078f28ff */
[----:B------:R-:W-:-:S05]  /*1730*/  SHF.R.S32.HI R9, RZ, 0x5, R9 ;  /* 0x00000005ff097819 */ /* 0x000fca0000011409 */
[----:B------:R-:W-:-:S07]  /*1740*/  IMAD R4, R9, 0x6, RZ ;  /* 0x0000000609047824 */ /* 0x000fce00078e02ff */
.L_x_292:
[----:B------:R-:W-:Y:S05]  /*1750*/  @!P3 BRA `(.L_x_293) ;  /* 0x00000000001cb947 */ /* 0x000fea0003800000 */
[----:B------:R-:W1:Y:S02]  /*1760*/  LDC R9, c[0x0][0x260] ;  /* 0x00009800ff097b82 */ /* 0x000e640000000800 */
[----:B-1----:R-:W-:-:S04]  /*1770*/  VIMNMX R0, R56, R9, PT ;  /* 0x0000000938007248 */ /* 0x002fc80003fe0100 */
[----:B------:R-:W-:-:S04]  /*1780*/  IADD3 R0, R0, -R3, RZ ;  /* 0x8000000300007210 */ /* 0x000fc80007ffe0ff */
[----:B------:R-:W-:-:S04]  /*1790*/  SHF.R.S32.HI R3, RZ, 0x1f, R0 ;  /* 0x0000001fff037819 */ /* 0x000fc80000011400 */
[----:B------:R-:W-:-:S04]  /*17a0*/  LEA.HI R3, R3, R0, RZ, 0x5 ;  /* 0x0000000003037211 */ /* 0x000fc800078f28ff */
[----:B------:R-:W-:-:S04]  /*17b0*/  SHF.R.S32.HI R3, RZ, 0x5, R3 ;  /* 0x00000005ff037819 */ /* 0x000fc80000011403 */
[----:B------:R-:W-:-:S07]  /*17c0*/  LEA R0, R3, R3, 0x2 ;  /* 0x0000000303007211 */ /* 0x000fce00078e10ff */
.L_x_293:
[----:B------:R-:W-:Y:S01]  /*17d0*/  HFMA2.MMA R3, -RZ, RZ, 0, 0 ;  /* 0x00000000ff037435 */ /* 0x000fe200000001ff */
[----:B------:R-:W-:Y:S02]  /*17e0*/  CS2R R8, SRZ ;  /* 0x0000000000087805 */ /* 0x000fe4000001ff00 */
[----:B------:R-:W-:Y:S01]  /*17f0*/  SHF.R.S32.HI R15, RZ, 0x5, R6 ;  /* 0x00000005ff0f7819 */ /* 0x000fe20000011406 */
[----:B------:R-:W-:Y:S07]  /*1800*/  @!P4 BRA `(.L_x_294) ;  /* 0x00000000001cc947 */ /* 0x000fee0003800000 */
[----:B------:R-:W1:Y:S02]  /*1810*/  LDC R9, c[0x0][0x264] ;  /* 0x00009900ff097b82 */ /* 0x000e640000000800 */
[----:B-1----:R-:W-:-:S04]  /*1820*/  VIMNMX R6, R56, R9, PT ;  /* 0x0000000938067248 */ /* 0x002fc80003fe0100 */
[----:B------:R-:W-:-:S04]  /*1830*/  IADD3 R6, R6, -UR5, RZ ;  /* 0x8000000506067c10 */ /* 0x000fc8000fffe0ff */
[----:B------:R-:W-:-:S04]  /*1840*/  SHF.R.S32.HI R9, RZ, 0x1f, R6 ;  /* 0x0000001fff097819 */ /* 0x000fc80000011406 */
[----:B------:R-:W-:-:S04]  /*1850*/  LEA.HI R9, R9, R6, RZ, 0x5 ;  /* 0x0000000609097211 */ /* 0x000fc800078f28ff */
[----:B------:R-:W-:-:S04]  /*1860*/  SHF.R.S32.HI R9, RZ, 0x5, R9 ;  /* 0x00000005ff097819 */ /* 0x000fc80000011409 */
[----:B------:R-:W-:-:S07]  /*1870*/  SHF.L.U32 R9, R9, 0x2, RZ ;  /* 0x0000000209097819 */ /* 0x000fce00000006ff */
.L_x_294:
        /* <DEDUP_REMOVED lines=8> */
.L_x_295:
[----:B------:R-:W-:Y:S05]  /*1900*/  @!P6 BRA `(.L_x_296) ;  /* 0x00000000001ce947 */ /* 0x000fea0003800000 */
[----:B------:R-:W1:Y:S02]  /*1910*/  LDC R11, c[0x0][0x26c] ;  /* 0x00009b00ff0b7b82 */ /* 0x000e640000000800 */
[----:B-1----:R-:W-:-:S04]  /*1920*/  VIMNMX R6, R56, R11, PT ;  /* 0x0000000b38067248 */ /* 0x002fc80003fe0100 */
[----:B------:R-:W-:-:S04]  /*1930*/  IADD3 R6, R6, -UR8, RZ ;  /* 0x8000000806067c10 */ /* 0x000fc8000fffe0ff */
[----:B------:R-:W-:-:S04]  /*1940*/  SHF.R.S32.HI R11, RZ, 0x1f, R6 ;  /* 0x0000001fff0b7819 */ /* 0x000fc80000011406 */
[----:B------:R-:W-:-:S04]  /*1950*/  LEA.HI R11, R11, R6, RZ, 0x5 ;  /* 0x000000060b0b7211 */ /* 0x000fc800078f28ff */
[----:B------:R-:W-:-:S04]  /*1960*/  SHF.R.S32.HI R11, RZ, 0x5, R11 ;  /* 0x00000005ff0b7819 */ /* 0x000fc8000001140b */
[----:B------:R-:W-:-:S07]  /*1970*/  SHF.L.U32 R8, R11, 0x1, RZ ;  /* 0x000000010b087819 */ /* 0x000fce00000006ff */
.L_x_296:
[----:B------:R-:W-:Y:S01]  /*1980*/  LEA R4, R15, R4, 0x3 ;  /* 0x000000040f047211 */ /* 0x000fe200078e18ff */
[----:B------:R-:W1:Y:S01]  /*1990*/  S2UR UR5, SR_CgaCtaId ;  /* 0x00000000000579c3 */ /* 0x000e620000008800 */
        /* <DEDUP_REMOVED lines=15> */
[----:B-1----:R-:W-:Y:S01]  /*1a90*/  ULEA UR4, UR5, UR4, 0x18 ;  /* 0x0000000405047291 */ /* 0x002fe2000f8ec03f */
[----:B------:R-:W-:Y:S02]  /*1aa0*/  PRMT R0, RZ, 0x5410, RZ ;  /* 0x00005410ff007816 */ /* 0x000fe400000000ff */
[----:B------:R-:W-:Y:S02]  /*1ab0*/  LEA.HI.X R61, R2, UR9, R3, 0x2, P2 ;  /* 0x00000009023d7c11 */ /* 0x000fe400090f1403 */
[----:B------:R-:W-:Y:S02]  /*1ac0*/  PRMT R2, RZ, 0x5410, RZ ;  /* 0x00005410ff027816 */ /* 0x000fe400000000ff */
[----:B------:R-:W-:Y:S02]  /*1ad0*/  PRMT R3, RZ, 0x5410, RZ ;  /* 0x00005410ff037816 */ /* 0x000fe400000000ff */
[----:B------:R-:W-:-:S02]  /*1ae0*/  PRMT R5, RZ, 0x5410, RZ ;  /* 0x00005410ff057816 */ /* 0x000fc400000000ff */
[----:B-----5:R-:W-:Y:S01]  /*1af0*/  IADD3 R49, R56, R49, RZ ;  /* 0x0000003138317210 */ /* 0x020fe20007ffe0ff */
[----:B------:R-:W-:Y:S06]  /*1b00*/  @P0 BRA `(.L_x_297) ;  /* 0x0000006c004c0947 */ /* 0x000fec0003800000 */
[----:B------:R-:W-:Y:S01]  /*1b10*/  HFMA2.MMA R50, -RZ, RZ, 0, 0 ;  /* 0x00000000ff327435 */ /* 0x000fe200000001ff */
[----:B------:R-:W-:Y:S01]  /*1b20*/  PRMT R48, RZ, 0x7610, R48 ;  /* 0x00007610ff307816 */ /* 0x000fe20000000030 */
[----:B------:R-:W-:Y:S01]  /*1b30*/  ULDC UR8, c[0x0][0x264] ;  /* 0x0000990000087ab9 */ /* 0x000fe20000000800 */
[----:B------:R-:W-:-:S08]  /*1b40*/  ULDC UR9, c[0x0][0x240] ;  /* 0x0000900000097ab9 */ /* 0x000fd00000000800 */
.L_x_314:
[----:B------:R-:W-:-:S13]  /*1b50*/  ISETP.NE.AND P0, PT, R56, R49, PT ;  /* 0x000000313800720c */ /* 0x000fda0003f05270 */
[----:B------:R-:W1:Y:S01]  /*1b60*/  @!P0 LDC.64 R6, c[0x0][0x248] ;  /* 0x00009200ff068b82 */ /* 0x000e620000000a00 */
[----:B------:R-:W-:Y:S02]  /*1b70*/  @!P0 IADD3 R50, R50, 0x1, RZ ;  /* 0x0000000132328810 */ /* 0x000fe40007ffe0ff */
[----:B------:R-:W-:Y:S02]  /*1b80*/  @!P0 SHF.L.U32 R9, R56, 0x1, RZ ;  /* 0x0000000138098819 */ /* 0x000fe400000006ff */
[----:B------:R-:W-:-:S03]  /*1b90*/  @!P0 LEA R8, R50, R1, 0x3 ;  /* 0x0000000132088211 */ /* 0x000fc600078e18ff */
[----:B-1----:R-:W-:-:S03]  /*1ba0*/  @!P0 IMAD.WIDE R6, R9, 0x2, R6 ;  /* 0x0000000209068825 */ /* 0x002fc600078e0206 */
[----:B------:R-:W2:Y:S04]  /*1bb0*/  @!P0 LDL.64 R8, [R8] ;  /* 0x0000000008088983 */ /* 0x000ea80000100a00 */
[----:B------:R-:W3:Y:S01]  /*1bc0*/  @!P0 LDG.E.U16.CONSTANT R7, desc[UR6][R6.64+0x2] ;  /* 0x0000020606078981 */ /* 0x000ee2000c1e9500 */
[----:B------:R-:W-:Y:S02]  /*1bd0*/  MOV R63, R61 ;  /* 0x0000003d003f7202 */ /* 0x000fe40000000f00 */
[----:B--2---:R-:W-:Y:S02]  /*1be0*/  @!P0 PRMT R52, R8, 0x7610, R52 ;  /* 0x0000761008348816 */ /* 0x004fe40000000034 */
[----:B------:R-:W-:Y:S02]  /*1bf0*/  @!P0 PRMT R53, R9, 0x7610, R53 ;  /* 0x0000761009358816 */ /* 0x000fe40000000035 */
[----:B---3--:R-:W-:-:S02]  /*1c00*/  @!P0 IADD3 R49, R7, R56, RZ ;  /* 0x0000003807318210 */ /* 0x008fc40007ffe0ff */
[----:B------:R-:W-:Y:S02]  /*1c10*/  @!P0 PRMT R52, R52, 0x7610, R8 ;  /* 0x0000761034348816 */ /* 0x000fe40000000008 */
[----:B------:R-:W-:Y:S01]  /*1c20*/  @!P0 PRMT R53, R53, 0x7610, R9 ;  /* 0x0000761035358816 */ /* 0x000fe20000000009 */
[----:B------:R-:W-:Y:S06]  /*1c30*/  @!P1 BRA `(.L_x_298) ;  /* 0x0000006800d09947 */ /* 0x000fec0003800000 */
[----:B0-----:R-:W2:Y:S01]  /*1c40*/  LDG.E.128.CONSTANT R8, desc[UR6][R62.64] ;  /* 0x000000063e087981 */ /* 0x001ea2000c1e9d00 */
[----:B------:R-:W-:Y:S02]  /*1c50*/  PRMT R7, R55, 0x9910, RZ ;  /* 0x0000991037077816 */ /* 0x000fe400000000ff */
[----:B------:R-:W-:Y:S02]  /*1c60*/  MOV R14, 0x2c00 ;  /* 0x00002c00000e7802 */ /* 0x000fe40000000f00 */
[----:B------:R-:W-:Y:S02]  /*1c70*/  ISETP.NE.AND P2, PT, R7, RZ, PT ;  /* 0x000000ff0700720c */ /* 0x000fe40003f45270 */
[----:B------:R-:W-:Y:S02]  /*1c80*/  ISETP.GE.AND P3, PT, R58, 0x2, PT ;  /* 0x000000023a00780c */ /* 0x000fe40003f66270 */
[C---:B--2---:R-:W-:Y:S02]  /*1c90*/  LOP3.LUT R6, R8.reuse, 0xf000f, RZ, 0xc0, !PT ;  /* 0x000f000f08067812 */ /* 0x044fe400078ec0ff */
[----:B------:R-:W-:-:S02]  /*1ca0*/  LOP3.LUT R7, R8, 0xf000f0, RZ, 0xc0, !PT ;  /* 0x00f000f008077812 */ /* 0x000fc400078ec0ff */
[C---:B------:R-:W-:Y:S02]  /*1cb0*/  LOP3.LUT R16, R9.reuse, 0xf000f0, RZ, 0xc0, !PT ;  /* 0x00f000f009107812 */ /* 0x040fe400078ec0ff */
[----:B------:R-:W-:Y:S02]  /*1cc0*/  SHF.R.U32.HI R8, RZ, 0x8, R8 ;  /* 0x00000008ff087819 */ /* 0x000fe40000011608 */
[----:B------:R-:W-:Y:S02]  /*1cd0*/  SHF.R.U32.HI R17, RZ, 0x8, R9 ;  /* 0x00000008ff117819 */ /* 0x000fe40000011609 */
[----:B------:R-:W-:Y:S02]  /*1ce0*/  SHF.R.U32.HI R20, RZ, 0x8, R10 ;  /* 0x00000008ff147819 */ /* 0x000fe4000001160a */
[----:B------:R-:W-:Y:S02]  /*1cf0*/  SHF.R.U32.HI R26, RZ, 0x8, R11 ;  /* 0x00000008ff1a7819 */ /* 0x000fe4000001160b */
[----:B------:R-:W-:-:S02]  /*1d00*/  LOP3.LUT R15, R9, 0xf000f, RZ, 0xc0, !PT ;  /* 0x000f000f090f7812 */ /* 0x000fc400078ec0ff */
[C---:B------:R-:W-:Y:S02]  /*1d10*/  LOP3.LUT R18, R10.reuse, 0xf000f, RZ, 0xc0, !PT ;  /* 0x000f000f0a127812 */ /* 0x040fe400078ec0ff */
[----:B------:R-:W-:Y:S02]  /*1d20*/  LOP3.LUT R19, R10, 0xf000f0, RZ, 0xc0, !PT ;  /* 0x00f000f00a137812 */ /* 0x000fe400078ec0ff */
[C---:B------:R-:W-:Y:S02]  /*1d30*/  LOP3.LUT R24, R11.reuse, 0xf000f, RZ, 0xc0, !PT ;  /* 0x000f000f0b187812 */ /* 0x040fe400078ec0ff */
[----:B------:R-:W-:Y:S02]  /*1d40*/  LOP3.LUT R25, R11, 0xf000f0, RZ, 0xc0, !PT ;  /* 0x00f000f00b197812 */ /* 0x000fe400078ec0ff */
[----:B------:R-:W-:Y:S02]  /*1d50*/  LOP3.LUT R21, R16, 0x64006400, RZ, 0xfc, !PT ;  /* 0x6400640010157812 */ /* 0x000fe400078efcff */
[----:B------:R-:W-:-:S02]  /*1d60*/  LOP3.LUT R9, R8, 0xf000f, RZ, 0xc0, !PT ;  /* 0x000f000f08097812 */ /* 0x000fc400078ec0ff */
[C---:B------:R-:W-:Y:S01]  /*1d70*/  LOP3.LUT R10, R17.reuse, 0xf000f, RZ, 0xc0, !PT ;  /* 0x000f000f110a7812 */ /* 0x040fe200078ec0ff */
[----:B------:R-:W-:Y:S01]  /*1d80*/  HFMA2 R21, R21, R14.H0_H0, -72, -72 ;  /* 0xd480d48015157431 */ /* 0x000fe2000004000e */
        /* <DEDUP_REMOVED lines=28> */
[----:B------:R-:W-:Y:S01]  /*1f50*/  LOP3.LUT R16, R16, 0x64006400, RZ, 0xfc, !PT ;  /* 0x6400640010107812 */ /* 0x000fe200078efcff */
[----:B------:R-:W-:Y:S01]  /*1f60*/  HFMA2 R29, R17, R14.H0_H0, -72, -72 ;  /* 0xd480d480111d7431 */ /* 0x000fe2000004000e */
[----:B------:R-:W-:Y:S01]  /*1f70*/  LOP3.LUT R33, R26, 0x64006400, RZ, 0xfc, !PT ;  /* 0x640064001a217812 */ /* 0x000fe200078efcff */
[----:B------:R-:W-:Y:S02]  /*1f80*/  HADD2 R26, R9, -1032, -1032 ;  /* 0xe408e408091a7430 */ /* 0x000fe40000000000 */
[----:B------:R-:W-:-:S02]  /*1f90*/  HADD2 R30, R11, -1032, -1032 ;  /* 0xe408e4080b1e7430 */ /* 0x000fc40000000000 */
[-C--:B------:R-:W-:Y:S02]  /*1fa0*/  HFMA2 R31, R31, R14.reuse.H0_H0, -72, -72 ;  /* 0xd480d4801f1f7431 */ /* 0x080fe4000004000e */
        /* <DEDUP_REMOVED lines=8> */
[----:B------:R-:W-:Y:S02]  /*2030*/  HADD2.F32 R10, -RZ, R24.H0_H0 ;  /* 0x20000018ff0a7230 */ /* 0x000fe40000004100 */
[----:B------:R-:W-:Y:S02]  /*2040*/  HADD2.F32 R35, -RZ, R20.H1_H1 ;  /* 0x30000014ff237230 */ /* 0x000fe40000004100 */
[----:B0-----:R-:W-:-:S02]  /*2050*/  HADD2.F32 R7, -RZ, R8.H0_H0 ;  /* 0x20000008ff077230 */ /* 0x001fc40000004100 */
[----:B------:R-:W-:Y:S02]  /*2060*/  HADD2.F32 R34, -RZ, R8.H1_H1 ;  /* 0x30000008ff227230 */ /* 0x000fe40000004100 */
[--C-:B------:R-:W-:Y:S02]  /*2070*/  HADD2.F32 R8, -RZ, R22.reuse.H0_H0 ;  /* 0x20000016ff087230 */ /* 0x100fe40000004100 */
        /* <DEDUP_REMOVED lines=8> */
[----:B------:R-:W-:Y:S02]  /*2100*/  HADD2.F32 R37, -RZ, R24.H1_H1 ;  /* 0x30000018ff257230 */ /* 0x000fe40000004100 */
[----:B------:R-:W-:Y:S02]  /*2110*/  HADD2.F32 R10, -RZ, R21.H0_H0 ;  /* 0x20000015ff0a7230 */ /* 0x000fe40000004100 */
        /* <DEDUP_REMOVED lines=70> */
.L_x_299:
        /* <DEDUP_REMOVED lines=9> */
[----:B------:R-:W-:Y:S02]  /*2610*/  HADD2.F32 R38, -RZ, R20.H1_H1 ;  /* 0x30000014ff267230 */ /* 0x000fe40000004100 */
[----:B------:R-:W-:Y:S02]  /*2620*/  HADD2.F32 R9, -RZ, R24.H0_H0 ;  /* 0x20000018ff097230 */ /* 0x000fe40000004100 */
[----:B------:R-:W-:Y:S02]  /*2630*/  HADD2.F32 R40, -RZ, R32.H0_H0 ;  /* 0x20000020ff287230 */ /* 0x000fe40000004100 */
        /* <DEDUP_REMOVED lines=8> */
[----:B------:R-:W-:-:S03]  /*26c0*/  HADD2.F32 R7, -RZ, R20.H0_H0 ;  /* 0x20000014ff077230 */ /* 0x000fc60000004100 */
[-C--:B------:R-:W-:Y:S01]  /*26d0*/  FFMA.FTZ R6, R36, R34.reuse, R35 ;  /* 0x0000002224067223 */ /* 0x080fe20000010023 */
[----:B------:R-:W-:Y:S02]  /*26e0*/  HADD2.F32 R36, -RZ, R22.H1_H1 ;  /* 0x30000016ff247230 */ /* 0x000fe40000004100 */
[----:B------:R-:W-:Y:S01]  /*26f0*/  FFMA.FTZ R7, R7, R33, RZ ;  /* 0x0000002107077223 */ /* 0x000fe200000100ff */
[----:B------:R-:W-:Y:S02]  /*2700*/  HADD2.F32 R33, -RZ, R21.H0_H0 ;  /* 0x20000015ff217230 */ /* 0x000fe40000004100 */
[----:B------:R-:W-:Y:S02]  /*2710*/  HADD2.F32 R35, -RZ, R23.H0_H0 ;  /* 0x20000017ff237230 */ /* 0x000fe40000004100 */
[-C--:B------:R-:W-:Y:S01]  /*2720*/  FFMA.FTZ R8, R38, R34.reuse, R7 ;  /* 0x0000002226087223 */ /* 0x080fe20000010007 */
[----:B------:R-:W-:Y:S02]  /*2730*/  HADD2.F32 R38, -RZ, R24.H1_H1 ;  /* 0x30000018ff267230 */ /* 0x000fe40000004100 */
[----:B------:R-:W-:Y:S01]  /*2740*/  FFMA.FTZ R36, R36, R34, R37 ;  /* 0x0000002224247223 */ /* 0x000fe20000010025 */
[----:B------:R-:W-:-:S02]  /*2750*/  HADD2.F32 R7, -RZ, R19.H0_H0 ;  /* 0x20000013ff077230 */ /* 0x000fc40000004100 */
[----:B------:R-:W-:Y:S01]  /*2760*/  FFMA.FTZ R34, R38, R34, R9 ;  /* 0x0000002226227223 */ /* 0x000fe20000010009 */
[-C--:B------:R-:W-:Y:S01]  /*2770*/  FFMA.FTZ R9, R33, R17.reuse, R8 ;  /* 0x0000001121097223 */ /* 0x080fe20000010008 */
        /* <DEDUP_REMOVED lines=63> */
.L_x_301:
        /* <DEDUP_REMOVED lines=97> */
.L_x_302:
[----:B------:R-:W-:Y:S05]  /*3180*/  @P0 BRA `(.L_x_300) ;  /* 0x0000000400680947 */ /* 0x000fea0003800000 */
[----:B------:R-:W0:Y:S01]  /*3190*/  LDS.64 R6, [UR4+0x180] ;  /* 0x00018004ff067984 */ /* 0x000e220008000a00 */
[----:B------:R-:W-:Y:S02]  /*31a0*/  HADD2.F32 R10, -RZ, R22.H0_H0 ;  /* 0x20000016ff0a7230 */ /* 0x000fe40000004100 */
[--C-:B------:R-:W-:Y:S01]  /*31b0*/  HADD2.F32 R11, -RZ, R24.reuse.H0_H0 ;  /* 0x20000018ff0b7230 */ /* 0x100fe20000004100 */
[----:B------:R-:W1:Y:S01]  /*31c0*/  LDS.64 R8, [UR4+0x188] ;  /* 0x00018804ff087984 */ /* 0x000e620008000a00 */
[----:B------:R-:W-:Y:S02]  /*31d0*/  HADD2.F32 R24, -RZ, R24.H1_H1 ;  /* 0x30000018ff187230 */ /* 0x000fe40000004100 */
[--C-:B0-----:R-:W-:Y:S02]  /*31e0*/  HADD2.F32 R33, -RZ, R6.reuse.H0_H0 ;  /* 0x20000006ff217230 */ /* 0x101fe40000004100 */
[----:B------:R-:W-:Y:S02]  /*31f0*/  HADD2.F32 R34, -RZ, R6.H1_H1 ;  /* 0x30000006ff227230 */ /* 0x000fe40000004100 */
[----:B------:R-:W-:-:S02]  /*3200*/  HADD2.F32 R6, -RZ, R18.H0_H0 ;  /* 0x20000012ff067230 */ /* 0x000fc40000004100 */
[-C--:B------:R-:W-:Y:S01]  /*3210*/  FFMA.FTZ R37, R10, R33.reuse, RZ ;  /* 0x000000210a257223 */ /* 0x080fe200000100ff */
[--C-:B------:R-:W-:Y:S02]  /*3220*/  HADD2.F32 R17, -RZ, R7.reuse.H0_H0 ;  /* 0x20000007ff117230 */ /* 0x100fe40000004100 */
[-C--:B------:R-:W-:Y:S01]  /*3230*/  FFMA.FTZ R11, R11, R33.reuse, RZ ;  /* 0x000000210b0b7223 */ /* 0x080fe200000100ff */
[----:B------:R-:W-:Y:S02]  /*3240*/  HADD2.F32 R16, -RZ, R7.H1_H1 ;  /* 0x30000007ff107230 */ /* 0x000fe40000004100 */
[----:B------:R-:W-:Y:S01]  /*3250*/  FFMA.FTZ R35, R6, R33, RZ ;  /* 0x0000002106237223 */ /* 0x000fe200000100ff */
[----:B------:R-:W-:Y:S02]  /*3260*/  HADD2.F32 R18, -RZ, R18.H1_H1 ;  /* 0x30000012ff127230 */ /* 0x000fe40000004100 */
[--C-:B------:R-:W-:Y:S02]  /*3270*/  HADD2.F32 R7, -RZ, R20.reuse.H0_H0 ;  /* 0x20000014ff077230 */ /* 0x100fe40000004100 */
[----:B------:R-:W-:-:S02]  /*3280*/  HADD2.F32 R20, -RZ, R20.H1_H1 ;  /* 0x30000014ff147230 */ /* 0x000fc40000004100 */
[-C--:B------:R-:W-:Y:S01]  /*3290*/  FFMA.FTZ R6, R18, R34.reuse, R35 ;  /* 0x0000002212067223 */ /* 0x080fe20000010023 */
[----:B------:R-:W-:Y:S02]  /*32a0*/  HADD2.F32 R18, -RZ, R22.H1_H1 ;  /* 0x30000016ff127230 */ /* 0x000fe40000004100 */
[----:B------:R-:W-:Y:S01]  /*32b0*/  FFMA.FTZ R7, R7, R33, RZ ;  /* 0x0000002107077223 */ /* 0x000fe200000100ff */
[----:B------:R-:W-:Y:S02]  /*32c0*/  HADD2.F32 R33, -RZ, R21.H0_H0 ;  /* 0x20000015ff217230 */ /* 0x000fe40000004100 */
[----:B------:R-:W-:Y:S02]  /*32d0*/  HADD2.F32 R35, -RZ, R23.H0_H0 ;  /* 0x20000017ff237230 */ /* 0x000fe40000004100 */
[-C--:B------:R-:W-:Y:S01]  /*32e0*/  FFMA.FTZ R10, R20, R34.reuse, R7 ;  /* 0x00000022140a7223 */ /* 0x080fe20000010007 */
        /* <DEDUP_REMOVED lines=68> */
.L_x_300:
[----:B------:R-:W0:Y:S02]  /*3730*/  LDC R15, c[0x0][0x23c] ;  /* 0x00008f00ff0f7b82 */ /* 0x000e240000000800 */
[----:B0-----:R-:W-:-:S05]  /*3740*/  IMAD.WIDE R16, R15, 0x4, R62 ;  /* 0x000000040f107825 */ /* 0x001fca00078e023e */
[----:B------:R-:W2:Y:S02]  /*3750*/  LDG.E.128.CONSTANT R8, desc[UR6][R16.64] ;  /* 0x0000000610087981 */ /* 0x000ea4000c1e9d00 */
[----:B--2---:R-:W-:Y:S02]  /*3760*/  LOP3.LUT R21, R10, 0xf000f, RZ, 0xc0, !PT ;  /* 0x000f000f0a157812 */ /* 0x004fe400078ec0ff */
[C---:B------:R-:W-:Y:S02]  /*3770*/  LOP3.LUT R6, R8.reuse, 0xf000f, RZ, 0xc0, !PT ;  /* 0x000f000f08067812 */ /* 0x040fe400078ec0ff */
[----:B------:R-:W-:Y:S02]  /*3780*/  LOP3.LUT R7, R8, 0xf000f0, RZ, 0xc0, !PT ;  /* 0x00f000f008077812 */ /* 0x000fe400078ec0ff */
[----:B------:R-:W-:Y:S02]  /*3790*/  SHF.R.U32.HI R20, RZ, 0x8, R9 ;  /* 0x00000008ff147819 */ /* 0x000fe40000011609 */
[----:B------:R-:W-:-:S02]  /*37a0*/  SHF.R.U32.HI R23, RZ, 0x8, R10 ;  /* 0x00000008ff177819 */ /* 0x000fc4000001160a */
[----:B------:R-:W-:Y:S02]  /*37b0*/  SHF.R.U32.HI R8, RZ, 0x8, R8 ;  /* 0x00000008ff087819 */ /* 0x000fe40000011608 */
[----:B------:R-:W-:Y:S02]  /*37c0*/  LOP3.LUT R22, R10, 0xf000f0, RZ, 0xc0, !PT ;  /* 0x00f000f00a167812 */ /* 0x000fe400078ec0ff */
[C---:B------:R-:W-:Y:S02]  /*37d0*/  LOP3.LUT R24, R11.reuse, 0xf000f, RZ, 0xc0, !PT ;  /* 0x000f000f0b187812 */ /* 0x040fe400078ec0ff */
[----:B------:R-:W-:Y:S02]  /*37e0*/  LOP3.LUT R26, R11, 0xf000f0, RZ, 0xc0, !PT ;  /* 0x00f000f00b1a7812 */ /* 0x000fe400078ec0ff */
[----:B------:R-:W-:Y:S02]  /*37f0*/  SHF.R.U32.HI R11, RZ, 0x8, R11 ;  /* 0x00000008ff0b7819 */ /* 0x000fe4000001160b */
[----:B------:R-:W-:-:S02]  /*3800*/  LOP3.LUT R25, R21, 0x64006400, RZ, 0xfc, !PT ;  /* 0x6400640015197812 */ /* 0x000fc400078efcff */
[C---:B------:R-:W-:Y:S02]  /*3810*/  LOP3.LUT R18, R9.reuse, 0xf000f, RZ, 0xc0, !PT ;  /* 0x000f000f09127812 */ /* 0x040fe400078ec0ff */
        /* <DEDUP_REMOVED lines=10> */
[C---:B------:R-:W-:Y:S02]  /*38c0*/  LOP3.LUT R22, R11.reuse, 0xf000f, RZ, 0xc0, !PT ;  /* 0x000f000f0b167812 */ /* 0x040fe400078ec0ff */
[----:B------:R-:W-:-:S02]  /*38d0*/  LOP3.LUT R24, R11, 0xf000f0, RZ, 0xc0, !PT ;  /* 0x00f000f00b187812 */ /* 0x000fc400078ec0ff */
[----:B------:R-:W-:Y:S02]  /*38e0*/  LOP3.LUT R33, R20, 0x64006400, RZ, 0xfc, !PT ;  /* 0x6400640014217812 */ /* 0x000fe400078efcff */
        /* <DEDUP_REMOVED lines=22> */
[----:B------:R-:W-:-:S02]  /*3a50*/  HFMA2 R24, R19, R14.H0_H0, -72, -72 ;  /* 0xd480d48013187431 */ /* 0x000fc4000004000e */
[----:B------:R-:W-:Y:S02]  /*3a60*/  HADD2 R29, R9, -1032, -1032 ;  /* 0xe408e408091d7430 */ /* 0x000fe40000000000 */
[----:B------:R-:W-:Y:S02]  /*3a70*/  HADD2 R31, R10, -1032, -1032 ;  /* 0xe408e4080a1f7430 */ /* 0x000fe40000000000 */
[----:B------:R-:W-:Y:S02]  /*3a80*/  HADD2 R33, R8, -1032, -1032 ;  /* 0xe408e40808217430 */ /* 0x000fe40000000000 */
[----:B------:R-:W-:Y:S01]  /*3a90*/  HFMA2 R20, R37, R14.H0_H0, -72, -72 ;  /* 0xd480d48025147431 */ /* 0x000fe2000004000e */
[----:B------:R-:W-:Y:S06]  /*3aa0*/  @!P2 BRA `(.L_x_303) ;  /* 0x000000040068a947 */ /* 0x000fec0003800000 */
[----:B------:R-:W0:Y:S01]  /*3ab0*/  LDS.64 R8, [UR4+0x10] ;  /* 0x00001004ff087984 */ /* 0x000e220008000a00 */
        /* <DEDUP_REMOVED lines=89> */
.L_x_303:
        /* <DEDUP_REMOVED lines=95> */
.L_x_305:
        /* <DEDUP_REMOVED lines=97> */
.L_x_306:
[----:B------:R-:W-:Y:S05]  /*4c50*/  @P0 BRA `(.L_x_304) ;  /* 0x0000000400680947 */ /* 0x000fea0003800000 */
[----:B------:R-:W0:Y:S01]  /*4c60*/  LDS.64 R6, [UR4+0x190] ;  /* 0x00019004ff067984 */ /* 0x000e220008000a00 */
[----:B------:R-:W-:Y:S02]  /*4c70*/  HADD2.F32 R38, -RZ, R21.H1_H1 ;  /* 0x30000015ff267230 */ /* 0x000fe40000004100 */
[----:B------:R-:W-:Y:S01]  /*4c80*/  HADD2.F32 R10, -RZ, R25.H0_H0 ;  /* 0x20000019ff0a7230 */ /* 0x000fe20000004100 */
[----:B------:R-:W1:Y:S01]  /*4c90*/  LDS.64 R8, [UR4+0x198] ;  /* 0x00019804ff087984 */ /* 0x000e620008000a00 */
[----:B------:R-:W-:Y:S02]  /*4ca0*/  HADD2.F32 R40, -RZ, R23.H1_H1 ;  /* 0x30000017ff287230 */ /* 0x000fe40000004100 */
[----:B------:R-:W-:Y:S02]  /*4cb0*/  HADD2.F32 R11, -RZ, R27.H0_H0 ;  /* 0x2000001bff0b7230 */ /* 0x000fe40000004100 */
[--C-:B0-----:R-:W-:Y:S02]  /*4cc0*/  HADD2.F32 R37, -RZ, R6.reuse.H0_H0 ;  /* 0x20000006ff257230 */ /* 0x101fe40000004100 */
[----:B------:R-:W-:-:S02]  /*4cd0*/  HADD2.F32 R36, -RZ, R6.H1_H1 ;  /* 0x30000006ff247230 */ /* 0x000fc40000004100 */
[----:B------:R-:W-:Y:S02]  /*4ce0*/  HADD2.F32 R6, -RZ, R21.H0_H0 ;  /* 0x20000015ff067230 */ /* 0x000fe40000004100 */
[-C--:B------:R-:W-:Y:S01]  /*4cf0*/  FFMA.FTZ R11, R11, R37.reuse, RZ ;  /* 0x000000250b0b7223 */ /* 0x080fe200000100ff */
[--C-:B------:R-:W-:Y:S02]  /*4d00*/  HADD2.F32 R19, -RZ, R7.reuse.H0_H0 ;  /* 0x20000007ff137230 */ /* 0x100fe40000004100 */
[----:B------:R-:W-:Y:S02]  /*4d10*/  HADD2.F32 R18, -RZ, R7.H1_H1 ;  /* 0x30000007ff127230 */ /* 0x000fe40000004100 */
[-C--:B------:R-:W-:Y:S01]  /*4d20*/  FFMA.FTZ R21, R6, R37.reuse, RZ ;  /* 0x0000002506157223 */ /* 0x080fe200000100ff */
[----:B------:R-:W-:Y:S02]  /*4d30*/  HADD2.F32 R7, -RZ, R23.H0_H0 ;  /* 0x20000017ff077230 */ /* 0x000fe40000004100 */
[----:B------:R-:W-:Y:S01]  /*4d40*/  FFMA.FTZ R23, R10, R37, RZ ;  /* 0x000000250a177223 */ /* 0x000fe200000100ff */
[----:B------:R-:W-:Y:S01]  /*4d50*/  FFMA.FTZ R6, R38, R36, R21 ;  /* 0x0000002426067223 */ /* 0x000fe20000010015 */
[----:B------:R-:W-:-:S02]  /*4d60*/  HADD2.F32 R38, -RZ, R25.H1_H1 ;  /* 0x30000019ff267230 */ /* 0x000fc40000004100 */
[----:B------:R-:W-:Y:S01]  /*4d70*/  FFMA.FTZ R7, R7, R37, RZ ;  /* 0x0000002507077223 */ /* 0x000fe200000100ff */
[----:B------:R-:W-:Y:S02]  /*4d80*/  HADD2.F32 R21, -RZ, R24.H0_H0 ;  /* 0x20000018ff157230 */ /* 0x000fe40000004100 */
[----:B------:R-:W-:Y:S02]  /*4d90*/  HADD2.F32 R25, -RZ, R26.H0_H0 ;  /* 0x2000001aff197230 */ /* 0x000fe40000004100 */
[-C--:B------:R-:W-:Y:S01]  /*4da0*/  FFMA.FTZ R10, R40, R36.reuse, R7 ;  /* 0x00000024280a7223 */ /* 0x080fe20000010007 */
[----:B------:R-:W-:Y:S02]  /*4db0*/  HADD2.F32 R40, -RZ, R27.H1_H1 ;  /* 0x3000001bff287230 */ /* 0x000fe40000004100 */
[----:B------:R-:W-:Y:S01]  /*4dc0*/  FFMA.FTZ R38, R38, R36, R23 ;  /* 0x0000002426267223 */ /* 0x000fe20000010017 */
[----:B------:R-:W-:Y:S02]  /*4dd0*/  HADD2.F32 R7, -RZ, R22.H0_H0 ;  /* 0x20000016ff077230 */ /* 0x000fe40000004100 */
[----:B------:R-:W-:-:S02]  /*4de0*/  HADD2.F32 R23, -RZ, R28.H0_H0 ;  /* 0x2000001cff177230 */ /* 0x000fc40000004100 */
[----:B------:R-:W-:Y:S01]  /*4df0*/  FFMA.FTZ R36, R40, R36, R11 ;  /* 0x0000002428247223 */ /* 0x000fe2000001000b */
[-C--:B------:R-:W-:Y:S01]  /*4e00*/  FFMA.FTZ R11, R21, R19.reuse, R10 ;  /* 0x00000013150b7223 */ /* 0x080fe2000001000a */
[-C--:B------:R-:W-:Y:S01]  /*4e10*/  FFMA.FTZ R7, R7, R19.reuse, R6 ;  /* 0x0000001307077223 */ /* 0x080fe20000010006 */
[-C--:B------:R-:W-:Y:S01]  /*4e20*/  FFMA.FTZ R21, R25, R19.reuse, R38 ;  /* 0x0000001319157223 */ /* 0x080fe20000010026 */
[----:B------:R-:W-:Y:S02]  /*4e30*/  HADD2.F32 R22, -RZ, R22.H1_H1 ;  /* 0x30000016ff167230 */ /* 0x000fe40000004100 */
[----:B------:R-:W-:Y:S01]  /*4e40*/  FFMA.FTZ R19, R23, R19, R36 ;  /* 0x0000001317137223 */ /* 0x000fe20000010024 */
[----:B------:R-:W-:Y:S02]  /*4e50*/  HADD2.F32 R24, -RZ, R24.H1_H1 ;  /* 0x30000018ff187230 */ /* 0x000fe40000004100 */
[----:B------:R-:W-:Y:S02]  /*4e60*/  HADD2.F32 R26, -RZ, R26.H1_H1 ;  /* 0x3000001aff1a7230 */ /* 0x000fe40000004100 */
[----:B------:R-:W-:Y:S01]  /*4e70*/  FFMA.FTZ R7, R22, R18, R7 ;  /* 0x0000001216077223 */ /* 0x000fe20000010007 */
[----:B------:R-:W-:-:S02]  /*4e80*/  HADD2.F32 R28, -RZ, R28.H1_H1 ;  /* 0x3000001cff1c7230 */ /* 0x000fc40000004100 */
[-C--:B------:R-:W-:Y:S01]  /*4e90*/  FFMA.FTZ R11, R24, R18.reuse, R11 ;  /* 0x00000012180b7223 */ /* 0x080fe2000001000b */
[----:B-1----:R-:W-:Y:S02]  /*4ea0*/  HADD2.F32 R10, -RZ, R8.H0_H0 ;  /* 0x20000008ff0a7230 */ /* 0x002fe40000004100 */
[-C--:B------:R-:W-:Y:S01]  /*4eb0*/  FFMA.FTZ R21, R26, R18.reuse, R21 ;  /* 0x000000121a157223 */ /* 0x080fe20000010015 */
[----:B------:R-:W-:Y:S02]  /*4ec0*/  HADD2.F32 R24, -RZ, R31.H0_H0 ;  /* 0x2000001fff187230 */ /* 0x000fe40000004100 */
[----:B------:R-:W-:Y:S01]  /*4ed0*/  FFMA.FTZ R19, R28, R18, R19 ;  /* 0x000000121c137223 */ /* 0x000fe20000010013 */
[----:B------:R-:W-:Y:S02]  /*4ee0*/  HADD2.F32 R18, -RZ, R29.H0_H0 ;  /* 0x2000001dff127230 */ /* 0x000fe40000004100 */
[----:B------:R-:W-:Y:S02]  /*4ef0*/  HADD2.F32 R26, -RZ, R33.H0_H0 ;  /* 0x20000021ff1a7230 */ /* 0x000fe40000004100 */
[----:B------:R-:W-:Y:S01]  /*4f00*/  FFMA.FTZ R11, R24, R10, R11 ;  /* 0x0000000a180b7223 */ /* 0x000fe2000001000b */
[----:B------:R-:W-:-:S02]  /*4f10*/  HADD2.F32 R28, -RZ, R35.H0_H0 ;  /* 0x20000023ff1c7230 */ /* 0x000fc40000004100 */
[-C--:B------:R-:W-:Y:S01]  /*4f20*/  FFMA.FTZ R7, R18, R10.reuse, R7 ;  /* 0x0000000a12077223 */ /* 0x080fe20000010007 */
[----:B------:R-:W-:Y:S02]  /*4f30*/  HADD2.F32 R8, -RZ, R8.H1_H1 ;  /* 0x30000008ff087230 */ /* 0x000fe40000004100 */
        /* <DEDUP_REMOVED lines=8> */
[--C-:B------:R-:W-:Y:S02]  /*4fc0*/  HADD2.F32 R6, -RZ, R9.reuse.H0_H0 ;  /* 0x20000009ff067230 */ /* 0x100fe40000004100 */
[-C--:B------:R-:W-:Y:S01]  /*4fd0*/  FFMA.FTZ R21, R24, R8.reuse, R21 ;  /* 0x0000000818157223 */ /* 0x080fe20000010015 */
[----:B------:R-:W-:Y:S02]  /*4fe0*/  HADD2.F32 R10, -RZ, R30.H0_H0 ;  /* 0x2000001eff0a7230 */ /* 0x000fe40000004100 */
[----:B------:R-:W-:Y:S01]  /*4ff0*/  FFMA.FTZ R19, R26, R8, R19 ;  /* 0x000000081a137223 */ /* 0x000fe20000010013 */
[----:B------:R-:W-:Y:S02]  /*5000*/  HADD2.F32 R22, -RZ, R32.H0_H0 ;  /* 0x20000020ff167230 */ /* 0x000fe40000004100 */
[----:B------:R-:W-:Y:S02]  /*5010*/  HADD2.F32 R18, -RZ, R34.H0_H0 ;  /* 0x20000022ff127230 */ /* 0x000fe40000004100 */
[----:B------:R-:W-:Y:S01]  /*5020*/  FFMA.FTZ R8, R10, R6, R7 ;  /* 0x000000060a087223 */ /* 0x000fe20000010007 */
[----:B------:R-:W-:-:S02]  /*5030*/  HADD2.F32 R9, -RZ, R9.H1_H1 ;  /* 0x30000009ff097230 */ /* 0x000fc40000004100 */
[-C--:B------:R-:W-:Y:S01]  /*5040*/  FFMA.FTZ R10, R22, R6.reuse, R11 ;  /* 0x00000006160a7223 */ /* 0x080fe2000001000b */
[----:B------:R-:W-:Y:S02]  /*5050*/  HADD2.F32 R7, -RZ, R30.H1_H1 ;  /* 0x3000001eff077230 */ /* 0x000fe40000004100 */
[----:B------:R-:W-:Y:S01]  /*5060*/  FFMA.FTZ R18, R18, R6, R21 ;  /* 0x0000000612127223 */ /* 0x000fe20000010015 */
[----:B------:R-:W-:Y:S02]  /*5070*/  HADD2.F32 R11, -RZ, R32.H1_H1 ;  /* 0x30000020ff0b7230 */ /* 0x000fe40000004100 */
[----:B------:R-:W-:Y:S02]  /*5080*/  HADD2.F32 R22, -RZ, R20.H0_H0 ;  /* 0x20000014ff167230 */ /* 0x000fe40000004100 */
[-C--:B------:R-:W-:Y:S01]  /*5090*/  FFMA.FTZ R8, R7, R9.reuse, R8 ;  /* 0x0000000907087223 */ /* 0x080fe20000010008 */
[----:B------:R-:W-:Y:S02]  /*50a0*/  HADD2.F32 R23, -RZ, R34.H1_H1 ;  /* 0x30000022ff177230 */ /* 0x000fe40000004100 */
[----:B------:R-:W-:Y:S01]  /*50b0*/  FFMA.FTZ R10, R11, R9, R10 ;  /* 0x000000090b0a7223 */ /* 0x000fe2000001000a */
[----:B------:R-:W-:-:S02]  /*50c0*/  HADD2.F32 R21, -RZ, R20.H1_H1 ;  /* 0x30000014ff157230 */ /* 0x000fc40000004100 */
[----:B------:R-:W-:Y:S01]  /*50d0*/  FFMA.FTZ R6, R22, R6, R19 ;  /* 0x0000000616067223 */ /* 0x000fe20000010013 */
[--C-:B------:R-:W-:Y:S02]  /*50e0*/  HADD2.F32 R7, -RZ, R52.reuse.H0_H0 ;  /* 0x20000034ff077230 */ /* 0x100fe40000004100 */
[-C--:B------:R-:W-:Y:S01]  /*50f0*/  FFMA.FTZ R18, R23, R9.reuse, R18 ;  /* 0x0000000917127223 */ /* 0x080fe20000010012 */
        /* <DEDUP_REMOVED lines=16> */
.L_x_304:
[----:B------:R-:W-:-:S05]  /*5200*/  IMAD.WIDE R16, R15, 0x4, R16 ;  /* 0x000000040f107825 */ /* 0x000fca00078e0210 */
        /* <DEDUP_REMOVED lines=144> */
.L_x_307:
        /* <DEDUP_REMOVED lines=95> */
.L_x_309:
        /* <DEDUP_REMOVED lines=97> */
.L_x_310:
        /* <DEDUP_REMOVED lines=91> */
.L_x_308:
[----:B------:R-:W-:-:S06]  /*6cc0*/  IMAD.WIDE R8, R15, 0x4, R16 ;  /* 0x000000040f087825 */ /* 0x000fcc00078e0210 */
[----:B------:R-:W2:Y:S02]  /*6cd0*/  LDG.E.128.CONSTANT R8, desc[UR6][R8.64] ;  /* 0x0000000608087981 */ /* 0x000ea4000c1e9d00 */
[----:B--2---:R-:W-:Y:S02]  /*6ce0*/  LOP3.LUT R16, R9, 0xf000f0, RZ, 0xc0, !PT ;  /* 0x00f000f009107812 */ /* 0x004fe400078ec0ff */
[----:B------:R-:W-:Y:S02]  /*6cf0*/  SHF.R.U32.HI R27, RZ, 0x8, R10 ;  /* 0x00000008ff1b7819 */ /* 0x000fe4000001160a */
[----:B------:R-:W-:Y:S02]  /*6d00*/  SHF.R.U32.HI R30, RZ, 0x8, R11 ;  /* 0x00000008ff1e7819 */ /* 0x000fe4000001160b */
[----:B------:R-:W-:Y:S02]  /*6d10*/  LOP3.LUT R21, R16, 0x64006400, RZ, 0xfc, !PT ;  /* 0x6400640010157812 */ /* 0x000fe400078efcff */
[----:B------:R-:W-:-:S02]  /*6d20*/  LOP3.LUT R16, R27, 0xf000f0, RZ, 0xc0, !PT ;  /* 0x00f000f01b107812 */ /* 0x000fc400078ec0ff */
[C---:B------:R-:W-:Y:S01]  /*6d30*/  LOP3.LUT R6, R8.reuse, 0xf000f, RZ, 0xc0, !PT ;  /* 0x000f000f08067812 */ /* 0x040fe200078ec0ff */
[----:B------:R-:W-:Y:S01]  /*6d40*/  HFMA2 R21, R21, R14.H0_H0, -72, -72 ;  /* 0xd480d48015157431 */ /* 0x000fe2000004000e */
[----:B------:R-:W-:Y:S02]  /*6d50*/  LOP3.LUT R7, R8, 0xf000f0, RZ, 0xc0, !PT ;  /* 0x00f000f008077812 */ /* 0x000fe400078ec0ff */
[----:B------:R-:W-:Y:S02]  /*6d60*/  SHF.R.U32.HI R15, RZ, 0x8, R8 ;  /* 0x00000008ff0f7819 */ /* 0x000fe40000011608 */
[----:B------:R-:W-:Y:S02]  /*6d70*/  LOP3.LUT R18, R30, 0xf000f0, RZ, 0xc0, !PT ;  /* 0x00f000f01e127812 */ /* 0x000fe400078ec0ff */
[----:B------:R-:W-:Y:S02]  /*6d80*/  LOP3.LUT R8, R11, 0xf000f0, RZ, 0xc0, !PT ;  /* 0x00f000f00b087812 */ /* 0x000fe400078ec0ff */
[----:B------:R-:W-:-:S02]  /*6d90*/  SHF.R.U32.HI R25, RZ, 0x8, R9 ;  /* 0x00000008ff197819 */ /* 0x000fc40000011609 */
[----:B------:R-:W-:Y:S02]  /*6da0*/  LOP3.LUT R23, R16, 0x64006400, RZ, 0xfc, !PT ;  /* 0x6400640010177812 */ /* 0x000fe400078efcff */
[----:B------:R-:W-:Y:S02]  /*6db0*/  LOP3.LUT R29, R18, 0x64006400, RZ, 0xfc, !PT ;  /* 0x64006400121d7812 */ /* 0x000fe400078efcff */
[----:B------:R-:W-:Y:S01]  /*6dc0*/  LOP3.LUT R24, R9, 0xf000f, RZ, 0xc0, !PT ;  /* 0x000f000f09187812 */ /* 0x000fe200078ec0ff */
[-C--:B------:R-:W-:Y:S01]  /*6dd0*/  HFMA2 R16, R23, R14.reuse.H0_H0, -72, -72 ;  /* 0xd480d48017107431 */ /* 0x080fe2000004000e */
[C---:B------:R-:W-:Y:S01]  /*6de0*/  LOP3.LUT R26, R10.reuse, 0xf000f, RZ, 0xc0, !PT ;  /* 0x000f000f0a1a7812 */ /* 0x040fe200078ec0ff */
[----:B------:R-:W-:Y:S01]  /*6df0*/  HFMA2 R23, R29, R14.H0_H0, -72, -72 ;  /* 0xd480d4801d177431 */ /* 0x000fe2000004000e */
[----:B------:R-:W-:Y:S02]  /*6e00*/  LOP3.LUT R17, R10, 0xf000f0, RZ, 0xc0, !PT ;  /* 0x00f000f00a117812 */ /* 0x000fe400078ec0ff */
[----:B------:R-:W-:-:S02]  /*6e10*/  LOP3.LUT R7, R7, 0x64006400, RZ, 0xfc, !PT ;  /* 0x6400640007077812 */ /* 0x000fc400078efcff */
[----:B------:R-:W-:Y:S02]  /*6e20*/  LOP3.LUT R19, R8, 0x64006400, RZ, 0xfc, !PT ;  /* 0x6400640008137812 */ /* 0x000fe400078efcff */
[----:B------:R-:W-:Y:S01]  /*6e30*/  LOP3.LUT R28, R11, 0xf000f, RZ, 0xc0, !PT ;  /* 0x000f000f0b1c7812 */ /* 0x000fe200078ec0ff */
[-C--:B------:R-:W-:Y:S01]  /*6e40*/  HFMA2 R22, R7, R14.reuse.H0_H0, -72, -72 ;  /* 0xd480d48007167431 */ /* 0x080fe2000004000e */
[----:B------:R-:W-:Y:S01]  /*6e50*/  LOP3.LUT R8, R15, 0xf000f0, RZ, 0xc0, !PT ;  /* 0x00f000f00f087812 */ /* 0x000fe200078ec0ff */
[----:B------:R-:W-:Y:S01]  /*6e60*/  HFMA2 R19, R19, R14.H0_H0, -72, -72 ;  /* 0xd480d48013137431 */ /* 0x000fe2000004000e */
        /* <DEDUP_REMOVED lines=28> */
[----:B------:R-:W0:Y:S01]  /*7030*/  LDS.64 R8, [UR4+0x30] ;  /* 0x00003004ff087984 */ /* 0x000e220008000a00 */
[----:B------:R-:W-:Y:S02]  /*7040*/  HADD2.F32 R6, -RZ, R31.H0_H0 ;  /* 0x2000001fff067230 */ /* 0x000fe40000004100 */
[--C-:B------:R-:W-:Y:S01]  /*7050*/  HADD2.F32 R34, -RZ, R30.reuse.H0_H0 ;  /* 0x2000001eff227230 */ /* 0x100fe20000004100 */
[----:B------:R-:W1:Y:S01]  /*7060*/  LDS.64 R14, [UR4+0x38] ;  /* 0x00003804ff0e7984 */ /* 0x000e620008000a00 */
[----:B------:R-:W-:Y:S02]  /*7070*/  HADD2.F32 R10, -RZ, R29.H0_H0 ;  /* 0x2000001dff0a7230 */ /* 0x000fe40000004100 */
[----:B------:R-:W-:Y:S02]  /*7080*/  HADD2.F32 R32, -RZ, R31.H1_H1 ;  /* 0x3000001fff207230 */ /* 0x000fe40000004100 */
[----:B------:R-:W-:Y:S02]  /*7090*/  HADD2.F32 R36, -RZ, R30.H1_H1 ;  /* 0x3000001eff247230 */ /* 0x000fe40000004100 */
[----:B0-----:R-:W-:-:S02]  /*70a0*/  HADD2.F32 R7, -RZ, R8.H0_H0 ;  /* 0x20000008ff077230 */ /* 0x001fc40000004100 */
[----:B------:R-:W-:Y:S02]  /*70b0*/  HADD2.F32 R33, -RZ, R8.H1_H1 ;  /* 0x30000008ff217230 */ /* 0x000fe40000004100 */
[--C-:B------:R-:W-:Y:S02]  /*70c0*/  HADD2.F32 R8, -RZ, R24.reuse.H0_H0 ;  /* 0x20000018ff087230 */ /* 0x100fe40000004100 */
[----:B------:R-:W-:Y:S01]  /*70d0*/  FFMA.FTZ R35, R6, R7, RZ ;  /* 0x0000000706237223 */ /* 0x000fe200000100ff */
[C---:B------:R-:W-:Y:S01]  /*70e0*/  FFMA.FTZ R34, R7.reuse, R34, RZ ;  /* 0x0000002207227223 */ /* 0x040fe200000100ff */
[C---:B------:R-:W-:Y:S01]  /*70f0*/  FFMA.FTZ R37, R7.reuse, R10, RZ ;  /* 0x0000000a07257223 */ /* 0x040fe200000100ff */
[----:B------:R-:W-:Y:S02]  /*7100*/  HADD2.F32 R11, -RZ, R9.H0_H0 ;  /* 0x20000009ff0b7230 */ /* 0x000fe40000004100 */
[----:B------:R-:W-:Y:S01]  /*7110*/  FFMA.FTZ R38, R7, R8, RZ ;  /* 0x0000000807267223 */ /* 0x000fe200000100ff */
[----:B------:R-:W-:-:S02]  /*7120*/  HADD2.F32 R8, -RZ, R24.H1_H1 ;  /* 0x30000018ff087230 */ /* 0x000fc40000004100 */
[----:B------:R-:W-:Y:S01]  /*7130*/  FFMA.FTZ R32, R32, R33, R35 ;  /* 0x0000002120207223 */ /* 0x000fe20000010023 */
[----:B------:R-:W-:Y:S02]  /*7140*/  HADD2.F32 R7, -RZ, R22.H0_H0 ;  /* 0x20000016ff077230 */ /* 0x000fe40000004100 */
[C---:B------:R-:W-:Y:S01]  /*7150*/  FFMA.FTZ R34, R33.reuse, R36, R34 ;  /* 0x0000002421227223 */ /* 0x040fe20000010022 */
[----:B------:R-:W-:Y:S02]  /*7160*/  HADD2.F32 R10, -RZ, R29.H1_H1 ;  /* 0x3000001dff0a7230 */ /* 0x000fe40000004100 */
[----:B------:R-:W-:Y:S01]  /*7170*/  FFMA.FTZ R8, R33, R8, R38 ;  /* 0x0000000821087223 */ /* 0x000fe20000010026 */
[----:B------:R-:W-:Y:S02]  /*7180*/  HADD2.F32 R35, -RZ, R20.H0_H0 ;  /* 0x20000014ff237230 */ /* 0x000fe40000004100 */
[----:B------:R-:W-:Y:S01]  /*7190*/  FFMA.FTZ R7, R7, R11, R32 ;  /* 0x0000000b07077223 */ /* 0x000fe20000010020 */
[----:B------:R-:W-:-:S02]  /*71a0*/  HADD2.F32 R6, -RZ, R21.H0_H0 ;  /* 0x20000015ff067230 */ /* 0x000fc40000004100 */
[----:B------:R-:W-:Y:S01]  /*71b0*/  FFMA.FTZ R36, R33, R10, R37 ;  /* 0x0000000a21247223 */ /* 0x000fe20000010025 */
[----:B------:R-:W-:Y:S02]  /*71c0*/  HADD2.F32 R32, -RZ, R19.H0_H0 ;  /* 0x20000013ff207230 */ /* 0x000fe40000004100 */
[C---:B------:R-:W-:Y:S01]  /*71d0*/  FFMA.FTZ R35, R11.reuse, R35, R8 ;  /* 0x000000230b237223 */ /* 0x040fe20000010008 */
[----:B------:R-:W-:Y:S02]  /*71e0*/  HADD2.F32 R9, -RZ, R9.H1_H1 ;  /* 0x30000009ff097230 */ /* 0x000fe40000004100 */
[C---:B------:R-:W-:Y:S01]  /*71f0*/  FFMA.FTZ R34, R11.reuse, R6, R34 ;  /* 0x000000060b227223 */ /* 0x040fe20000010022 */
[----:B------:R-:W-:Y:S02]  /*7200*/  HADD2.F32 R8, -RZ, R21.H1_H1 ;  /* 0x30000015ff087230 */ /* 0x000fe40000004100 */
[----:B------:R-:W-:Y:S01]  /*7210*/  FFMA.FTZ R33, R11, R32, R36 ;  /* 0x000000200b217223 */ /* 0x000fe20000010024 */
[----:B------:R-:W-:-:S02]  /*7220*/  HADD2.F32 R10, -RZ, R20.H1_H1 ;  /* 0x30000014ff0a7230 */ /* 0x000fc40000004100 */
[----:B------:R-:W-:Y:S02]  /*7230*/  HADD2.F32 R6, -RZ, R22.H1_H1 ;  /* 0x30000016ff067230 */ /* 0x000fe40000004100 */
[C---:B------:R-:W-:Y:S01]  /*7240*/  FFMA.FTZ R11, R9.reuse, R8, R34 ;  /* 0x00000008090b7223 */ /* 0x040fe20000010022 */
[----:B------:R-:W-:Y:S02]  /*7250*/  HADD2.F32 R38, -RZ, R19.H1_H1 ;  /* 0x30000013ff267230 */ /* 0x000fe40000004100 */
[C---:B------:R-:W-:Y:S01]  /*7260*/  FFMA.FTZ R35, R9.reuse, R10, R35 ;  /* 0x0000000a09237223 */ /* 0x040fe20000010023 */
[----:B-1----:R-:W-:Y:S02]  /*7270*/  HADD2.F32 R10, -RZ, R14.H0_H0 ;  /* 0x2000000eff0a7230 */ /* 0x002fe40000004100 */
[----:B------:R-:W-:Y:S01]  /*7280*/  FFMA.FTZ R7, R6, R9, R7 ;  /* 0x0000000906077223 */ /* 0x000fe20000010007 */
[----:B------:R-:W-:Y:S02]  /*7290*/  HADD2.F32 R8, -RZ, R25.H0_H0 ;  /* 0x20000019ff087230 */ /* 0x000fe40000004100 */
[----:B------:R-:W-:Y:S01]  /*72a0*/  FFMA.FTZ R33, R9, R38, R33 ;  /* 0x0000002609217223 */ /* 0x000fe20000010021 */
[----:B------:R-:W-:-:S02]  /*72b0*/  HADD2.F32 R32, -RZ, R28.H0_H0 ;  /* 0x2000001cff207230 */ /* 0x000fc40000004100 */
[----:B------:R-:W-:Y:S02]  /*72c0*/  HADD2.F32 R34, -RZ, R27.H0_H0 ;  /* 0x2000001bff227230 */ /* 0x000fe40000004100 */
        /* <DEDUP_REMOVED lines=17> */
[----:B------:R-:W-:Y:S02]  /*73e0*/  HADD2.F32 R34, -RZ, R23.H0_H0 ;  /* 0x20000017ff227230 */ /* 0x000fe40000004100 */
[----:B------:R-:W-:Y:S01]  /*73f0*/  FFMA.FTZ R14, R6, R10, R7 ;  /* 0x0000000a060e7223 */ /* 0x000fe20000010007 */
[----:B------:R-:W-:Y:S02]  /*7400*/  HADD2.F32 R7, -RZ, R16.H0_H0 ;  /* 0x20000010ff077230 */ /* 0x000fe40000004100 */
[----:B------:R-:W-:Y:S01]  /*7410*/  FFMA.FTZ R9, R8, R6, R9 ;  /* 0x0000000608097223 */ /* 0x000fe20000010009 */
        /* <DEDUP_REMOVED lines=9> */
[--C-:B------:R-:W-:Y:S02]  /*74b0*/  HADD2.F32 R9, -RZ, R52.reuse.H0_H0 ;  /* 0x20000034ff097230 */ /* 0x100fe40000004100 */
[C---:B------:R-:W-:Y:S01]  /*74c0*/  FFMA.FTZ R7, R15.reuse, R32, R7 ;  /* 0x000000200f077223 */ /* 0x040fe20000010007 */
        /* <DEDUP_REMOVED lines=16> */
.L_x_311:
        /* <DEDUP_REMOVED lines=9> */
[--C-:B------:R-:W-:Y:S02]  /*7660*/  HADD2.F32 R9, -RZ, R29.reuse.H0_H0 ;  /* 0x2000001dff097230 */ /* 0x100fe40000004100 */
        /* <DEDUP_REMOVED lines=15> */
[----:B------:R-:W-:Y:S01]  /*7760*/  FFMA.FTZ R32, R9, R32, RZ ;  /* 0x0000002009207223 */ /* 0x000fe200000100ff */
        /* <DEDUP_REMOVED lines=9> */
[-C--:B------:R-:W-:Y:S01]  /*7800*/  FFMA.FTZ R33, R37, R15.reuse, R8 ;  /* 0x0000000f25217223 */ /* 0x080fe20000010008 */
[----:B------:R-:W-:Y:S02]  /*7810*/  HADD2.F32 R6, -RZ, R22.H1_H1 ;  /* 0x30000016ff067230 */ /* 0x000fe40000004100 */
[----:B------:R-:W-:Y:S01]  /*7820*/  FFMA.FTZ R15, R35, R15, R32 ;  /* 0x0000000f230f7223 */ /* 0x000fe20000010020 */
[----:B------:R-:W-:Y:S02]  /*7830*/  HADD2.F32 R8, -RZ, R21.H1_H1 ;  /* 0x30000015ff087230 */ /* 0x000fe40000004100 */
[----:B------:R-:W-:-:S02]  /*7840*/  HADD2.F32 R34, -RZ, R20.H1_H1 ;  /* 0x30000014ff227230 */ /* 0x000fc40000004100 */
[-C--:B------:R-:W-:Y:S01]  /*7850*/  FFMA.FTZ R7, R6, R14.reuse, R7 ;  /* 0x0000000e06077223 */ /* 0x080fe20000010007 */
[-C--:B------:R-:W-:Y:S01]  /*7860*/  FFMA.FTZ R15, R36, R14.reuse, R15 ;  /* 0x0000000e240f7223 */ /* 0x080fe2000001000f */
[-C--:B------:R-:W-:Y:S01]  /*7870*/  FFMA.FTZ R9, R8, R14.reuse, R9 ;  /* 0x0000000e08097223 */ /* 0x080fe20000010009 */
[----:B-1----:R-:W-:Y:S02]  /*7880*/  HADD2.F32 R8, -RZ, R10.H0_H0 ;  /* 0x2000000aff087230 */ /* 0x002fe40000004100 */
        /* <DEDUP_REMOVED lines=15> */
[----:B------:R-:W-:Y:S02]  /*7980*/  HADD2.F32 R6, -RZ, R11.H0_H0 ;  /* 0x2000000bff067230 */ /* 0x000fe40000004100 */
        /* <DEDUP_REMOVED lines=11> */
[--C-:B------:R-:W-:Y:S02]  /*7a40*/  HADD2.F32 R32, -RZ, R23.reuse.H0_H0 ;  /* 0x20000017ff207230 */ /* 0x100fe40000004100 */
        /* <DEDUP_REMOVED lines=23> */
.L_x_312:
        /* <DEDUP_REMOVED lines=97> */
.L_x_313:
[----:B------:R-:W-:Y:S05]  /*81d0*/  @P0 BRA `(.L_x_298) ;  /* 0x0000000400680947 */ /* 0x000fea0003800000 */
[----:B------:R-:W0:Y:S01]  /*81e0*/  LDS.64 R6, [UR4+0x1b0] ;  /* 0x0001b004ff067984 */ /* 0x000e220008000a00 */
[----:B------:R-:W-:Y:S02]  /*81f0*/  HADD2.F32 R10, -RZ, R24.H0_H0 ;  /* 0x20000018ff0a7230 */ /* 0x000fe40000004100 */
[----:B------:R-:W-:Y:S01]  /*8200*/  HADD2.F32 R35, -RZ, R30.H1_H1 ;  /* 0x3000001eff237230 */ /* 0x000fe20000004100 */
[----:B------:R-:W1:Y:S01]  /*8210*/  LDS.64 R8, [UR4+0x1b8] ;  /* 0x0001b804ff087984 */ /* 0x000e620008000a00 */
[----:B------:R-:W-:Y:S02]  /*8220*/  HADD2.F32 R11, -RZ, R29.H0_H0 ;  /* 0x2000001dff0b7230 */ /* 0x000fe40000004100 */
[--C-:B0-----:R-:W-:Y:S02]  /*8230*/  HADD2.F32 R32, -RZ, R6.reuse.H0_H0 ;  /* 0x20000006ff207230 */ /* 0x101fe40000004100 */
[----:B------:R-:W-:Y:S02]  /*8240*/  HADD2.F32 R33, -RZ, R6.H1_H1 ;  /* 0x30000006ff217230 */ /* 0x000fe40000004100 */
[----:B------:R-:W-:-:S02]  /*8250*/  HADD2.F32 R6, -RZ, R31.H0_H0 ;  /* 0x2000001fff067230 */ /* 0x000fc40000004100 */
[-C--:B------:R-:W-:Y:S01]  /*8260*/  FFMA.FTZ R10, R10, R32.reuse, RZ ;  /* 0x000000200a0a7223 */ /* 0x080fe200000100ff */
[--C-:B------:R-:W-:Y:S02]  /*8270*/  HADD2.F32 R15, -RZ, R7.reuse.H0_H0 ;  /* 0x20000007ff0f7230 */ /* 0x100fe40000004100 */
[----:B------:R-:W-:Y:S02]  /*8280*/  HADD2.F32 R14, -RZ, R7.H1_H1 ;  /* 0x30000007ff0e7230 */ /* 0x000fe40000004100 */
[----:B------:R-:W-:Y:S01]  /*8290*/  FFMA.FTZ R6, R6, R32, RZ ;  /* 0x0000002006067223 */ /* 0x000fe200000100ff */
[----:B------:R-:W-:Y:S02]  /*82a0*/  HADD2.F32 R7, -RZ, R30.H0_H0 ;  /* 0x2000001eff077230 */ /* 0x000fe40000004100 */
[----:B------:R-:W-:-:S03]  /*82b0*/  HADD2.F32 R31, -RZ, R31.H1_H1 ;  /* 0x3000001fff1f7230 */ /* 0x000fc60000004100 */
[-C--:B------:R-:W-:Y:S01]  /*82c0*/  FFMA.FTZ R30, R7, R32.reuse, RZ ;  /* 0x00000020071e7223 */ /* 0x080fe200000100ff */
[----:B------:R-:W-:Y:S01]  /*82d0*/  FFMA.FTZ R32, R11, R32, RZ ;  /* 0x000000200b207223 */ /* 0x000fe200000100ff */
[-C--:B------:R-:W-:Y:S01]  /*82e0*/  FFMA.FTZ R6, R31, R33.reuse, R6 ;  /* 0x000000211f067223 */ /* 0x080fe20000010006 */
[----:B------:R-:W-:Y:S02]  /*82f0*/  HADD2.F32 R31, -RZ, R24.H1_H1 ;  /* 0x30000018ff1f7230 */ /* 0x000fe40000004100 */
[-C--:B------:R-:W-:Y:S01]  /*8300*/  FFMA.FTZ R30, R35, R33.reuse, R30 ;  /* 0x00000021231e7223 */ /* 0x080fe2000001001e */
[----:B------:R-:W-:Y:S02]  /*8310*/  HADD2.F32 R35, -RZ, R29.H1_H1 ;  /* 0x3000001dff237230 */ /* 0x000fe40000004100 */
[----:B------:R-:W-:Y:S02]  /*8320*/  HADD2.F32 R7, -RZ, R22.H0_H0 ;  /* 0x20000016ff077230 */ /* 0x000fe40000004100 */
[----:B------:R-:W-:Y:S01]  /*8330*/  FFMA.FTZ R10, R31, R33, R10 ;  /* 0x000000211f0a7223 */ /* 0x000fe2000001000a */
[----:B------:R-:W-:-:S02]  /*8340*/  HADD2.F32 R29, -RZ, R20.H0_H0 ;  /* 0x20000014ff1d7230 */ /* 0x000fc40000004100 */
[----:B------:R-:W-:Y:S01]  /*8350*/  FFMA.FTZ R32, R35, R33, R32 ;  /* 0x0000002123207223 */ /* 0x000fe20000010020 */
        /* <DEDUP_REMOVED lines=16> */
[--C-:B------:R-:W-:Y:S02]  /*8460*/  HADD2.F32 R14, -RZ, R25.reuse.H0_H0 ;  /* 0x20000019ff0e7230 */ /* 0x100fe40000004100 */
[----:B------:R-:W-:Y:S02]  /*8470*/  HADD2.F32 R8, -RZ, R8.H1_H1 ;  /* 0x30000008ff087230 */ /* 0x000fe40000004100 */
[-C--:B------:R-:W-:Y:S01]  /*8480*/  FFMA.FTZ R11, R22, R6.reuse, R11 ;  /* 0x00000006160b7223 */ /* 0x080fe2000001000b */
[----:B------:R-:W-:Y:S02]  /*8490*/  HADD2.F32 R20, -RZ, R25.H1_H1 ;  /* 0x30000019ff147230 */ /* 0x000fe40000004100 */
[----:B------:R-:W-:Y:S01]  /*84a0*/  FFMA.FTZ R7, R14, R6, R7 ;  /* 0x000000060e077223 */ /* 0x000fe20000010007 */
[----:B------:R-:W-:Y:S02]  /*84b0*/  HADD2.F32 R24, -RZ, R27.H0_H0 ;  /* 0x2000001bff187230 */ /* 0x000fe40000004100 */
        /* <DEDUP_REMOVED lines=13> */
[----:B------:R-:W-:Y:S02]  /*8590*/  HADD2.F32 R9, -RZ, R9.H1_H1 ;  /* 0x30000009ff097230 */ /* 0x000fe40000004100 */
[-C--:B------:R-:W-:Y:S01]  /*85a0*/  FFMA.FTZ R8, R14, R10.reuse, R11 ;  /* 0x0000000a0e087223 */ /* 0x080fe2000001000b */
[----:B------:R-:W-:Y:S02]  /*85b0*/  HADD2.F32 R14, -RZ, R16.H0_H0 ;  /* 0x20000010ff0e7230 */ /* 0x000fe40000004100 */
[----:B------:R-:W-:Y:S01]  /*85c0*/  FFMA.FTZ R6, R6, R10, R7 ;  /* 0x0000000a06067223 */ /* 0x000fe20000010007 */
[----:B------:R-:W-:-:S02]  /*85d0*/  HADD2.F32 R7, -RZ, R18.H1_H1 ;  /* 0x30000012ff077230 */ /* 0x000fc40000004100 */
[----:B------:R-:W-:Y:S02]  /*85e0*/  HADD2.F32 R11, -RZ, R16.H1_H1 ;  /* 0x30000010ff0b7230 */ /* 0x000fe40000004100 */
[-C--:B------:R-:W-:Y:S01]  /*85f0*/  FFMA.FTZ R14, R14, R10.reuse, R29 ;  /* 0x0000000a0e0e7223 */ /* 0x080fe2000001001d */
[----:B------:R-:W-:Y:S02]  /*8600*/  HADD2.F32 R20, -RZ, R23.H0_H0 ;  /* 0x20000017ff147230 */ /* 0x000fe40000004100 */
[-C--:B------:R-:W-:Y:S01]  /*8610*/  FFMA.FTZ R6, R7, R9.reuse, R6 ;  /* 0x0000000907067223 */ /* 0x080fe20000010006 */
[----:B------:R-:W-:Y:S02]  /*8620*/  HADD2.F32 R17, -RZ, R17.H1_H1 ;  /* 0x30000011ff117230 */ /* 0x000fe40000004100 */
[----:B------:R-:W-:Y:S01]  /*8630*/  FFMA.FTZ R14, R11, R9, R14 ;  /* 0x000000090b0e7223 */ /* 0x000fe2000001000e */
        /* <DEDUP_REMOVED lines=20> */
.L_x_298:
[----:B------:R-:W1:Y:S01]  /*8780*/  S2UR UR5, SR_CTAID.Z ;  /* 0x00000000000579c3 */ /* 0x000e620000002700 */
[----:B------:R-:W-:Y:S01]  /*8790*/  IADD3 R56, R56, 0x20, RZ ;  /* 0x0000002038387810 */ /* 0x000fe20007ffe0ff */
[----:B------:R-:W-:-:S03]  /*87a0*/  UIADD3 UR4, UR4, 0x40, URZ ;  /* 0x0000004004047890 */ /* 0x000fc6000fffe03f */
[----:B------:R-:W-:-:S03]  /*87b0*/  ISETP.GE.AND P0, PT, R56, UR8, PT ;  /* 0x0000000838007c0c */ /* 0x000fc6000bf06270 */
[----:B------:R-:W2:Y:S01]  /*87c0*/  LDC R7, c[0x0][0x23c] ;  /* 0x00008f00ff077b82 */ /* 0x000ea20000000800 */
[----:B-1----:R-:W-:-:S04]  /*87d0*/  ULEA UR5, UR5, 0x40, 0x6 ;  /* 0x0000004005057891 */ /* 0x002fc8000f8e303f */
[----:B------:R-:W-:-:S04]  /*87e0*/  UISETP.LT.AND UP0, UPT, UR5, UR9, UPT ;  /* 0x000000090500728c */ /* 0x000fc8000bf01270 */
[----:B------:R-:W-:Y:S01]  /*87f0*/  USEL UR5, UR5, UR9, UP0 ;  /* 0x0000000905057287 */ /* 0x000fe20008000000 */
[----:B--2---:R-:W-:-:S05]  /*8800*/  IMAD.WIDE R62, R7, 0x10, R62 ;  /* 0x00000010073e7825 */ /* 0x004fca00078e023e */
[----:B------:R-:W-:Y:S02]  /*8810*/  ISETP.LT.AND P2, PT, R56, UR5, PT ;  /* 0x0000000538007c0c */ /* 0x000fe4000bf41270 */
[----:B------:R-:W-:-:S11]  /*8820*/  MOV R61, R63 ;  /* 0x0000003f003d7202 */ /* 0x000fd60000000f00 */
[----:B------:R-:W-:Y:S05]  /*8830*/  @!P0 BRA P2, `(.L_x_314) ;  /* 0xffffff9000c48947 */ /* 0x000fea000103ffff */
.L_x_297:
[----:B------:R-:W-:Y:S01]  /*8840*/  ISETP.GE.AND P0, PT, R56, R57, PT ;  /* 0x000000393800720c */ /* 0x000fe20003f06270 */
[----:B------:R-:W-:-:S03]  /*8850*/  ULDC UR5, c[0x0][0x26c] ;  /* 0x00009b0000057ab9 */ /* 0x000fc60000000800 */
[----:B------:R-:W-:-:S13]  /*8860*/  ISETP.GE.OR P0, PT, R56, UR5, P0 ;  /* 0x0000000538007c0c */ /* 0x000fda0008706670 */
[----:B------:R-:W-:Y:S05]  /*8870*/  @P0 BRA `(.L_x_315) ;  /* 0x0000001000f00947 */ /* 0x000fea0003800000 */
[----:B------:R-:W-:Y:S01]  /*8880*/  PRMT R6, R12, 0x9910, RZ ;  /* 0x000099100c067816 */ /* 0x000fe200000000ff */
[----:B------:R-:W-:Y:S01]  /*8890*/  ULDC UR5, c[0x0][0x26c] ;  /* 0x00009b0000057ab9 */ /* 0x000fe20000000800 */
[----:B------:R-:W-:Y:S02]  /*88a0*/  SHF.R.S32.HI R60, RZ, 0x1f, R7 ;  /* 0x0000001fff3c7819 */ /* 0x000fe40000011407 */
[----:B------:R-:W-:Y:S02]  /*88b0*/  ISETP.NE.AND P0, PT, R6, RZ, PT ;  /* 0x000000ff0600720c */ /* 0x000fe40003f05270 */
[----:B------:R-:W-:Y:S02]  /*88c0*/  SHF.L.U32 R59, R7, 0x2, RZ ;  /* 0x00000002073b7819 */ /* 0x000fe400000006ff */
[----:B------:R-:W-:Y:S02]  /*88d0*/  ISETP.LT.OR P0, PT, R13, 0x4, !P0 ;  /* 0x000000040d00780c */ /* 0x000fe40004701670 */
[----:B------:R-:W-:-:S11]  /*88e0*/  SHF.L.U64.HI R60, R7, 0x2, R60 ;  /* 0x00000002073c7819 */ /* 0x000fd6000001023c */
.L_x_320:
[----:B------:R-:W-:-:S13]  /*88f0*/  ISETP.NE.AND P2, PT, R56, R49, PT ;  /* 0x000000313800720c */ /* 0x000fda0003f45270 */
[----:B------:R-:W1:Y:S01]  /*8900*/  @!P2 LDC.64 R6, c[0x0][0x248] ;  /* 0x00009200ff06ab82 */ /* 0x000e620000000a00 */
[----:B------:R-:W-:Y:S02]  /*8910*/  @!P2 IADD3 R50, R50, 0x1, RZ ;  /* 0x000000013232a810 */ /* 0x000fe40007ffe0ff */
[----:B------:R-:W-:Y:S02]  /*8920*/  @!P2 LEA R9, R56, 0x1, 0x1 ;  /* 0x000000013809a811 */ /* 0x000fe400078e08ff */
[----:B------:R-:W-:-:S03]  /*8930*/  @!P2 LEA R8, R50, R1, 0x3 ;  /* 0x000000013208a211 */ /* 0x000fc600078e18ff */
[----:B-1----:R-:W-:-:S03]  /*8940*/  @!P2 IMAD.WIDE R6, R9, 0x2, R6 ;  /* 0x000000020906a825 */ /* 0x002fc600078e0206 */
        /* <DEDUP_REMOVED lines=8> */
[----:B------:R-:W-:-:S05]  /*89d0*/  MOV R63, R61 ;  /* 0x0000003d003f7202 */ /* 0x000fca0000000f00 */
[----:B0-----:R-:W2:Y:S01]  /*89e0*/  LDG.E.128.CONSTANT R8, desc[UR6][R62.64] ;  /* 0x000000063e087981 */ /* 0x001ea2000c1e9d00 */
[----:B------:R-:W-:Y:S01]  /*89f0*/  HFMA2.MMA R13, -RZ, RZ, 0, 0.25 ;  /* 0x00003400ff0d7435 */ /* 0x000fe200000001ff */
[----:B------:R-:W-:Y:S01]  /*8a00*/  PRMT R6, R55, 0x9910, RZ ;  /* 0x0000991037067816 */ /* 0x000fe200000000ff */
[----:B------:R-:W-:Y:S01]  /*8a10*/  HFMA2.MMA R37, -RZ, RZ, 0, 0.015625 ;  /* 0x00002400ff257435 */ /* 0x000fe200000001ff */
[----:B------:R-:W-:Y:S02]  /*8a20*/  MOV R29, 0x2c00 ;  /* 0x00002c00001d7802 */ /* 0x000fe40000000f00 */
[----:B------:R-:W-:Y:S02]  /*8a30*/  ISETP.NE.AND P2, PT, R6, RZ, PT ;  /* 0x000000ff0600720c */ /* 0x000fe40003f45270 */
[----:B------:R-:W-:Y:S02]  /*8a40*/  ISETP.GE.AND P3, PT, R58, 0x2, PT ;  /* 0x000000023a00780c */ /* 0x000fe40003f66270 */
[----:B--2---:R-:W-:-:S02]  /*8a50*/  LOP3.LUT R7, R9, 0xc000c, RZ, 0xc0, !PT ;  /* 0x000c000c09077812 */ /* 0x004fc400078ec0ff */
[----:B------:R-:W-:Y:S02]  /*8a60*/  SHF.R.U32.HI R18, RZ, 0x8, R9 ;  /* 0x00000008ff127819 */ /* 0x000fe40000011609 */
[C---:B------:R-:W-:Y:S02]  /*8a70*/  LOP3.LUT R14, R9.reuse, 0x300030, RZ, 0xc0, !PT ;  /* 0x00300030090e7812 */ /* 0x040fe400078ec0ff */
[C---:B------:R-:W-:Y:S02]  /*8a80*/  LOP3.LUT R30, R9.reuse, 0xc000c0, RZ, 0xc0, !PT ;  /* 0x00c000c0091e7812 */ /* 0x040fe400078ec0ff */
[----:B------:R-:W-:Y:S02]  /*8a90*/  LOP3.LUT R19, R9, 0x30003, RZ, 0xc0, !PT ;  /* 0x0003000309137812 */ /* 0x000fe400078ec0ff */
[----:B------:R-:W-:Y:S02]  /*8aa0*/  LOP3.LUT R9, R10, 0xc000c, RZ, 0xc0, !PT ;  /* 0x000c000c0a097812 */ /* 0x000fe400078ec0ff */
[----:B------:R-:W-:-:S02]  /*8ab0*/  SHF.R.U32.HI R20, RZ, 0x8, R10 ;  /* 0x00000008ff147819 */ /* 0x000fc4000001160a */
[C---:B------:R-:W-:Y:S02]  /*8ac0*/  LOP3.LUT R24, R10.reuse, 0x300030, RZ, 0xc0, !PT ;  /* 0x003000300a187812 */ /* 0x040fe400078ec0ff */
[C---:B------:R-:W-:Y:S02]  /*8ad0*/  LOP3.LUT R32, R10.reuse, 0xc000c0, RZ, 0xc0, !PT ;  /* 0x00c000c00a207812 */ /* 0x040fe400078ec0ff */
[----:B------:R-:W-:Y:S02]  /*8ae0*/  LOP3.LUT R22, R10, 0x30003, RZ, 0xc0, !PT ;  /* 0x000300030a167812 */ /* 0x000fe400078ec0ff */
[----:B------:R-:W-:Y:S02]  /*8af0*/  LOP3.LUT R10, R11, 0xc000c, RZ, 0xc0, !PT ;  /* 0x000c000c0b0a7812 */ /* 0x000fe400078ec0ff */
[----:B------:R-:W-:Y:S02]  /*8b00*/  SHF.R.U32.HI R16, RZ, 0x8, R8 ;  /* 0x00000008ff107819 */ /* 0x000fe40000011608 */
[----:B------:R-:W-:-:S02]  /*8b10*/  LOP3.LUT R26, R9, 0x64006400, RZ, 0xfc, !PT ;  /* 0x64006400091a7812 */ /* 0x000fc400078efcff */
[----:B------:R-:W-:Y:S02]  /*8b20*/  SHF.R.U32.HI R21, RZ, 0x8, R11 ;  /* 0x00000008ff157819 */ /* 0x000fe4000001160b */
[C---:B------:R-:W-:Y:S02]  /*8b30*/  LOP3.LUT R25, R11.reuse, 0x300030, RZ, 0xc0, !PT ;  /* 0x003000300b197812 */ /* 0x040fe400078ec0ff */
[C---:B------:R-:W-:Y:S02]  /*8b40*/  LOP3.LUT R33, R11.reuse, 0xc000c0, RZ, 0xc0, !PT ;  /* 0x00c000c00b217812 */ /* 0x040fe400078ec0ff */
[----:B------:R-:W-:Y:S02]  /*8b50*/  LOP3.LUT R23, R11, 0x30003, RZ, 0xc0, !PT ;  /* 0x000300030b177812 */ /* 0x000fe400078ec0ff */
[----:B------:R-:W-:Y:S02]  /*8b60*/  LOP3.LUT R34, R10, 0x64006400, RZ, 0xfc, !PT ;  /* 0x640064000a227812 */ /* 0x000fe400078efcff */
[----:B------:R-:W-:-:S02]  /*8b70*/  LOP3.LUT R9, R18, 0xc000c, RZ, 0xc0, !PT ;  /* 0x000c000c12097812 */ /* 0x000fc400078ec0ff */
[C---:B------:R-:W-:Y:S02]  /*8b80*/  LOP3.LUT R6, R8.reuse, 0xc000c, RZ, 0xc0, !PT ;  /* 0x000c000c08067812 */ /* 0x040fe400078ec0ff */
[C---:B------:R-:W-:Y:S02]  /*8b90*/  LOP3.LUT R15, R8.reuse, 0x300030, RZ, 0xc0, !PT ;  /* 0x00300030080f7812 */ /* 0x040fe400078ec0ff */
[C---:B------:R-:W-:Y:S02]  /*8ba0*/  LOP3.LUT R31, R8.reuse, 0xc000c0, RZ, 0xc0, !PT ;  /* 0x00c000c0081f7812 */ /* 0x040fe400078ec0ff */
[----:B------:R-:W-:Y:S02]  /*8bb0*/  LOP3.LUT R17, R8, 0x30003, RZ, 0xc0, !PT ;  /* 0x0003000308117812 */ /* 0x000fe400078ec0ff */
[----:B------:R-:W-:Y:S02]  /*8bc0*/  LOP3.LUT R11, R20, 0xc000c, RZ, 0xc0, !PT ;  /* 0x000c000c140b7812 */ /* 0x000fe400078ec0ff */
        /* <DEDUP_REMOVED lines=18> */
[----:B------:R-:W-:Y:S01]  /*8cf0*/  LOP3.LUT R36, R27, 0x64006400, RZ, 0xfc, !PT ;  /* 0x640064001b247812 */ /* 0x000fe200078efcff */
[----:B------:R-:W-:Y:S01]  /*8d00*/  HFMA2 R6, R6, R13.H0_H0, -258, -258 ;  /* 0xdc08dc0806067431 */ /* 0x000fe2000004000d */
[----:B------:R-:W-:Y:S01]  /*8d10*/  LOP3.LUT R28, R14, 0x64006400, RZ, 0xfc, !PT ;  /* 0x640064000e1c7812 */ /* 0x000fe200078efcff */
[----:B------:R-:W-:Y:S01]  /*8d20*/  HFMA2 R14, R26, R29.H0_H0, -66, -66 ;  /* 0xd420d4201a0e7431 */ /* 0x000fe2000004001d */
[----:B------:R-:W-:Y:S01]  /*8d30*/  LOP3.LUT R38, R25, 0x64006400, RZ, 0xfc, !PT ;  /* 0x6400640019267812 */ /* 0x000fe200078efcff */
[----:B------:R-:W-:Y:S01]  /*8d40*/  HFMA2 R13, R36, R13.H0_H0, -258, -258 ;  /* 0xdc08dc08240d7431 */ /* 0x000fe2000004000d */
        /* <DEDUP_REMOVED lines=55> */
[-C--:B0-----:R-:W-:Y:S02]  /*90c0*/  HFMA2.MMA R63, R38, R16.reuse, RZ ;  /* 0x00000010263f7235 */ /* 0x081fe400000000ff */
[----:B------:R-:W-:-:S08]  /*90d0*/  HFMA2.MMA R64, R39, R16, RZ ;  /* 0x0000001027407235 */ /* 0x000fd000000000ff */
[-C--:B------:R-:W-:Y:S02]  /*90e0*/  HFMA2 R63, R6, R17.reuse, R63 ;  /* 0x00000011063f7231 */ /* 0x080fe4000000003f */
[----:B------:R-:W-:-:S04]  /*90f0*/  HFMA2 R64, R7, R17, R64 ;  /* 0x0000001107407231 */ /* 0x000fc80000000040 */
[-C--:B------:R-:W-:Y:S02]  /*9100*/  HFMA2.MMA R63, R14, R18.reuse, R63 ;  /* 0x000000120e3f7235 */ /* 0x080fe4000000003f */
[----:B------:R-:W-:-:S08]  /*9110*/  HFMA2.MMA R64, R15, R18, R64 ;  /* 0x000000120f407235 */ /* 0x000fd00000000040 */
[-C--:B------:R-:W-:Y:S02]  /*9120*/  HFMA2 R63, R30, R19.reuse, R63 ;  /* 0x000000131e3f7231 */ /* 0x080fe4000000003f */
[----:B------:R-:W-:-:S04]  /*9130*/  HFMA2 R64, R31, R19, R64 ;  /* 0x000000131f407231 */ /* 0x000fc80000000040 */
[-C--:B-1----:R-:W-:Y:S02]  /*9140*/  HFMA2.MMA R63, R42, R20.reuse, R63 ;  /* 0x000000142a3f7235 */ /* 0x082fe4000000003f */
[----:B------:R-:W-:-:S08]  /*9150*/  HFMA2.MMA R64, R43, R20, R64 ;  /* 0x000000142b407235 */ /* 0x000fd00000000040 */
[-C--:B------:R-:W-:Y:S02]  /*9160*/  HFMA2 R63, R10, R21.reuse, R63 ;  /* 0x000000150a3f7231 */ /* 0x080fe4000000003f */
[----:B------:R-:W-:-:S04]  /*9170*/  HFMA2 R64, R11, R21, R64 ;  /* 0x000000150b407231 */ /* 0x000fc80000000040 */
[-C--:B------:R-:W-:Y:S02]  /*9180*/  HFMA2.MMA R63, R26, R22.reuse, R63 ;  /* 0x000000161a3f7235 */ /* 0x080fe4000000003f */
[----:B------:R-:W-:-:S08]  /*9190*/  HFMA2.MMA R64, R27, R22, R64 ;  /* 0x000000161b407235 */ /* 0x000fd00000000040 */
[-C--:B------:R-:W-:Y:S02]  /*91a0*/  HFMA2 R63, R34, R23.reuse, R63 ;  /* 0x00000017223f7231 */ /* 0x080fe4000000003f */
        /* <DEDUP_REMOVED lines=25> */
.L_x_317:
[----:B------:R-:W-:Y:S05]  /*9340*/  @!P3 BRA `(.L_x_316) ;  /* 0x000000080020b947 */ /* 0x000fea0003800000 */
[----:B------:R-:W-:Y:S02]  /*9350*/  PRMT R16, R54, 0x9910, RZ ;  /* 0x0000991036107816 */ /* 0x000fe400000000ff */
[----:B------:R-:W-:Y:S02]  /*9360*/  ISETP.GE.AND P3, PT, R58, 0x3, PT ;  /* 0x000000033a00780c */ /* 0x000fe40003f66270 */
[----:B------:R-:W-:-:S13]  /*9370*/  ISETP.NE.AND P2, PT, R16, RZ, PT ;  /* 0x000000ff1000720c */ /* 0x000fda0003f45270 */
[----:B------:R-:W-:Y:S05]  /*9380*/  @!P2 BRA `(.L_x_318) ;  /* 0x0000000000a8a947 */ /* 0x000fea0003800000 */
[----:B------:R-:W0:Y:S04]  /*9390*/  LDS.128 R16, [UR4+0x80] ;  /* 0x00008004ff107984 */ /* 0x000e280008000c00 */
        /* <DEDUP_REMOVED lines=41> */
.L_x_318:
[----:B------:R-:W-:Y:S05]  /*9630*/  @!P3 BRA `(.L_x_316) ;  /* 0x000000040064b947 */ /* 0x000fea0003800000 */
[----:B------:R-:W-:-:S04]  /*9640*/  PRMT R16, R51, 0x9910, RZ ;  /* 0x0000991033107816 */ /* 0x000fc800000000ff */
        /* <DEDUP_REMOVED lines=44> */
.L_x_319:
        /* <DEDUP_REMOVED lines=44> */
.L_x_316:
[----:B------:R-:W-:Y:S01]  /*9bd0*/  IADD3 R56, R56, 0x10, RZ ;  /* 0x0000001038387810 */ /* 0x000fe20007ffe0ff */
[----:B------:R-:W-:Y:S01]  /*9be0*/  UIADD3 UR4, UR4, 0x20, URZ ;  /* 0x0000002004047890 */ /* 0x000fe2000fffe03f */
[----:B------:R-:W-:Y:S02]  /*9bf0*/  IADD3 R62, P3, R62, R59, RZ ;  /* 0x0000003b3e3e7210 */ /* 0x000fe40007f7e0ff */
[C---:B------:R-:W-:Y:S02]  /*9c00*/  ISETP.GE.AND P2, PT, R56.reuse, UR5, PT ;  /* 0x0000000538007c0c */ /* 0x040fe4000bf46270 */
[----:B------:R-:W-:Y:S02]  /*9c10*/  ISETP.LT.AND P4, PT, R56, R57, PT ;  /* 0x000000393800720c */ /* 0x000fe40003f81270 */
[----:B------:R-:W-:-:S11]  /*9c20*/  IADD3.X R61, R61, R60, RZ, P3, !PT ;  /* 0x0000003c3d3d7210 */ /* 0x000fd60001ffe4ff */
[----:B------:R-:W-:Y:S05]  /*9c30*/  @!P2 BRA P4, `(.L_x_320) ;  /* 0xffffffec002ca947 */ /* 0x000fea000203ffff */
.L_x_315:
[----:B------:R-:W-:Y:S05]  /*9c40*/  @!P1 EXIT ;  /* 0x000000000000994d */ /* 0x000fea0003800000 */
[----:B------:R-:W1:Y:S01]  /*9c50*/  S2R R7, SR_CTAID.X ;  /* 0x0000000000077919 */ /* 0x000e620000002500 */
[----:B------:R-:W2:Y:S01]  /*9c60*/  S2UR UR4, SR_CTAID.Y ;  /* 0x00000000000479c3 */ /* 0x000ea20000002600 */
[----:B0-----:R-:W1:Y:S07]  /*9c70*/  S2R R10, SR_TID.X ;  /* 0x00000000000a7919 */ /* 0x001e6e0000002100 */
[----:B------:R-:W0:Y:S08]  /*9c80*/  LDC R6, c[0x0][0x23c] ;  /* 0x00008f00ff067b82 */ /* 0x000e300000000800 */
[----:B------:R-:W3:Y:S01]  /*9c90*/  LDC.64 R8, c[0x0][0x230] ;  /* 0x00008c00ff087b82 */ /* 0x000ee20000000a00 */
[----:B--2---:R-:W-:Y:S01]  /*9ca0*/  USHF.L.U32 UR4, UR4, 0x2, URZ ;  /* 0x0000000204047899 */ /* 0x004fe2000800063f */
[----:B-1----:R-:W-:-:S04]  /*9cb0*/  LEA R7, R7, R10, 0x6 ;  /* 0x0000000a07077211 */ /* 0x002fc800078e30ff */
[----:B------:R-:W-:-:S05]  /*9cc0*/  SHF.L.U32 R7, R7, 0x2, RZ ;  /* 0x0000000207077819 */ /* 0x000fca00000006ff */
[----:B0-----:R-:W-:-:S04]  /*9cd0*/  IMAD R7, R6, UR4, R7 ;  /* 0x0000000406077c24 */ /* 0x001fc8000f8e0207 */
        /* <DEDUP_REMOVED lines=8> */
.L_x_324:
[----:B------:R-:W0:Y:S02]  /*9d60*/  LDS R12, [R10] ;  /* 0x000000000a0c7984 */ /* 0x000e240000000800 */
[----:B0-----:R-:W-:-:S06]  /*9d70*/  HADD2 R13, R12, R48 ;  /* 0x000000300c0d7230 */ /* 0x001fcc0000000000 */
[----:B------:R-:W0:Y:S02]  /*9d80*/  ATOMS.CAST.SPIN R13, [R10], R12, R13 ;  /* 0x0000000c0a0d738d */ /* 0x000e24000180000d */
[----:B0-----:R-:W-:-:S13]  /*9d90*/  ISETP.EQ.U32.AND P0, PT, R13, 0x1, PT ;  /* 0x000000010d00780c */ /* 0x001fda0003f02070 */
[----:B------:R-:W-:Y:S05]  /*9da0*/  @!P0 BRA `(.L_x_324) ;  /* 0xfffffffc00ec8947 */ /* 0x000fea000383ffff */
[----:B------:R-:W-:Y:S05]  /*9db0*/  BRA `(.L_x_322) ;  /* 0x00000000000c7947 */ /* 0x000fea0003800000 */
.L_x_323:
[----:B------:R-:W2:Y:S02]  /*9dc0*/  LD.E R7, desc[UR6][R8.64] ;  /* 0x0000000608077980 */ /* 0x000ea4000c101900 */
[----:B--2---:R-:W-:-:S05]  /*9dd0*/  IADD3 R7, R48, R7, RZ ;  /* 0x0000000730077210 */ /* 0x004fca0007ffe0ff */
[----:B------:R0:W-:Y:S02]  /*9de0*/  ST.E desc[UR6][R8.64], R7 ;  /* 0x0000000708007985 */ /* 0x0001e4000c101906 */
.L_x_322:
[----:B------:R-:W-:Y:S05]  /*9df0*/  BSYNC B0 ;  /* 0x0000000000007941 */ /* 0x000fea0003800000 */
.L_x_321:
[----:B------:R1:W-:Y:S01]  /*9e00*/  ATOM.E.ADD.F16x2.RN.STRONG.GPU P0, RZ, desc[UR6][R8.64+0x4], R47 ;  /* 0x0000042f08ff79a2 */ /* 0x0003e2000810e1c6 */
[----:B------:R-:W-:Y:S04]  /*9e10*/  BSSY B0, `(.L_x_325) ;  /* 0x000000f000007945 */ /* 0x000fe80003800000 */
[----:B-1----:R-:W-:Y:S05]  /*9e20*/  @P0 BRA `(.L_x_326) ;  /* 0x0000000000340947 */ /* 0x002fea0003800000 */
[----:B------:R-:W1:Y:S02]  /*9e30*/  QSPC.E.S P0, RZ, [R8+0x4] ;  /* 0x0000040008ff73aa */ /* 0x000e640000000500 */
[----:B-1----:R-:W-:Y:S05]  /*9e40*/  @!P0 BRA `(.L_x_327) ;  /* 0x0000000000208947 */ /* 0x002fea0003800000 */
[----:B------:R-:W-:-:S04]  /*9e50*/  MOV R10, R8 ;  /* 0x00000008000a7202 */ /* 0x000fc80000000f00 */
[----:B------:R-:W-:-:S07]  /*9e60*/  MOV R10, R10 ;  /* 0x0000000a000a7202 */ /* 0x000fce0000000f00 */
.L_x_328:
[----:B------:R-:W1:Y:S02]  /*9e70*/  LDS R12, [R10+0x4] ;  /* 0x000004000a0c7984 */ /* 0x000e640000000800 */
[----:B-1----:R-:W-:-:S10]  /*9e80*/  HFMA2.MMA R13, R12, 1, 1, R47 ;  /* 0x3c003c000c0d7835 */ /* 0x002fd4000000002f */
[----:B------:R-:W1:Y:S02]  /*9e90*/  ATOMS.CAST.SPIN R13, [R10+0x4], R12, R13 ;  /* 0x0000040c0a0d738d */ /* 0x000e64000180000d */
[----:B-1----:R-:W-:-:S13]  /*9ea0*/  ISETP.EQ.U32.AND P0, PT, R13, 0x1, PT ;  /* 0x000000010d00780c */ /* 0x002fda0003f02070 */
[----:B------:R-:W-:Y:S05]  /*9eb0*/  @!P0 BRA `(.L_x_328) ;  /* 0xfffffffc00ec8947 */ /* 0x000fea000383ffff */
[----:B------:R-:W-:Y:S05]  /*9ec0*/  BRA `(.L_x_326) ;  /* 0x00000000000c7947 */ /* 0x000fea0003800000 */
.L_x_327:
[----:B0-----:R-:W2:Y:S02]  /*9ed0*/  LD.E R7, desc[UR6][R8.64+0x4] ;  /* 0x0000040608077980 */ /* 0x001ea4000c101900 */
[----:B--2---:R-:W-:-:S05]  /*9ee0*/  IADD3 R7, R47, R7, RZ ;  /* 0x000000072f077210 */ /* 0x004fca0007ffe0ff */
[----:B------:R1:W-:Y:S02]  /*9ef0*/  ST.E desc[UR6][R8.64+0x4], R7 ;  /* 0x0000040708007985 */ /* 0x0003e4000c101906 */
.L_x_326:
[----:B------:R-:W-:Y:S05]  /*9f00*/  BSYNC B0 ;  /* 0x0000000000007941 */ /* 0x000fea0003800000 */
.L_x_325:
[----:B------:R-:W-:-:S13]  /*9f10*/  ISETP.GE.AND P0, PT, R58, 0x2, PT ;  /* 0x000000023a00780c */ /* 0x000fda0003f06270 */
[----:B------:R-:W-:Y:S05]  /*9f20*/  @!P0 EXIT ;  /* 0x000000000000894d */ /* 0x000fea0003800000 */
[----:B01----:R-:W-:-:S05]  /*9f30*/  IMAD.WIDE R8, R6, 0x2, R8 ;  /* 0x0000000206087825 */ /* 0x003fca00078e0208 */
        /* <DEDUP_REMOVED lines=8> */
.L_x_332:
[----:B------:R-:W0:Y:S02]  /*9fc0*/  LDS R12, [R10] ;  /* 0x000000000a0c7984 */ /* 0x000e240000000800 */
[----:B0-----:R-:W-:-:S06]  /*9fd0*/  HADD2 R13, R12, R46 ;  /* 0x0000002e0c0d7230 */ /* 0x001fcc0000000000 */
[----:B------:R-:W0:Y:S02]  /*9fe0*/  ATOMS.CAST.SPIN R13, [R10], R12, R13 ;  /* 0x0000000c0a0d738d */ /* 0x000e24000180000d */
[----:B0-----:R-:W-:-:S13]  /*9ff0*/  ISETP.EQ.U32.AND P0, PT, R13, 0x1, PT ;  /* 0x000000010d00780c */ /* 0x001fda0003f02070 */
[----:B------:R-:W-:Y:S05]  /*a000*/  @!P0 BRA `(.L_x_332) ;  /* 0xfffffffc00ec8947 */ /* 0x000fea000383ffff */
[----:B------:R-:W-:Y:S05]  /*a010*/  BRA `(.L_x_330) ;  /* 0x00000000000c7947 */ /* 0x000fea0003800000 */
.L_x_331:
[----:B------:R-:W2:Y:S02]  /*a020*/  LD.E R7, desc[UR6][R8.64] ;  /* 0x0000000608077980 */ /* 0x000ea4000c101900 */
[----:B--2---:R-:W-:-:S05]  /*a030*/  IADD3 R7, R46, R7, RZ ;  /* 0x000000072e077210 */ /* 0x004fca0007ffe0ff */
[----:B------:R0:W-:Y:S02]  /*a040*/  ST.E desc[UR6][R8.64], R7 ;  /* 0x0000000708007985 */ /* 0x0001e4000c101906 */
.L_x_330:
[----:B------:R-:W-:Y:S05]  /*a050*/  BSYNC B0 ;  /* 0x0000000000007941 */ /* 0x000fea0003800000 */
.L_x_329:
[----:B------:R1:W-:Y:S01]  /*a060*/  ATOM.E.ADD.F16x2.RN.STRONG.GPU P0, RZ, desc[UR6][R8.64+0x4], R15 ;  /* 0x0000040f08ff79a2 */ /* 0x0003e2000810e1c6 */
[----:B------:R-:W-:Y:S04]  /*a070*/  BSSY B0, `(.L_x_333) ;  /* 0x000000f000007945 */ /* 0x000fe80003800000 */
[----:B-1----:R-:W-:Y:S05]  /*a080*/  @P0 BRA `(.L_x_334) ;  /* 0x0000000000340947 */ /* 0x002fea0003800000 */
[----:B------:R-:W1:Y:S02]  /*a090*/  QSPC.E.S P0, RZ, [R8+0x4] ;  /* 0x0000040008ff73aa */ /* 0x000e640000000500 */
[----:B-1----:R-:W-:Y:S05]  /*a0a0*/  @!P0 BRA `(.L_x_335) ;  /* 0x0000000000208947 */ /* 0x002fea0003800000 */
[----:B------:R-:W-:-:S04]  /*a0b0*/  MOV R10, R8 ;  /* 0x00000008000a7202 */ /* 0x000fc80000000f00 */
[----:B------:R-:W-:-:S07]  /*a0c0*/  MOV R10, R10 ;  /* 0x0000000a000a7202 */ /* 0x000fce0000000f00 */
.L_x_336:
[----:B------:R-:W1:Y:S02]  /*a0d0*/  LDS R12, [R10+0x4] ;  /* 0x000004000a0c7984 */ /* 0x000e640000000800 */
[----:B-1----:R-:W-:-:S10]  /*a0e0*/  HFMA2.MMA R13, R12, 1, 1, R0 ;  /* 0x3c003c000c0d7835 */ /* 0x002fd40000000000 */
[----:B------:R-:W1:Y:S02]  /*a0f0*/  ATOMS.CAST.SPIN R13, [R10+0x4], R12, R13 ;  /* 0x0000040c0a0d738d */ /* 0x000e64000180000d */
[----:B-1----:R-:W-:-:S13]  /*a100*/  ISETP.EQ.U32.AND P0, PT, R13, 0x1, PT ;  /* 0x000000010d00780c */ /* 0x002fda0003f02070 */
[----:B------:R-:W-:Y:S05]  /*a110*/  @!P0 BRA `(.L_x_336) ;  /* 0xfffffffc00ec8947 */ /* 0x000fea000383ffff */
[----:B------:R-:W-:Y:S05]  /*a120*/  BRA `(.L_x_334) ;  /* 0x00000000000c7947 */ /* 0x000fea0003800000 */
.L_x_335:
[----:B------:R-:W0:Y:S02]  /*a130*/  LD.E R0, desc[UR6][R8.64+0x4] ;  /* 0x0000040608007980 */ /* 0x000e24000c101900 */
[----:B0-----:R-:W-:-:S05]  /*a140*/  IADD3 R7, R15, R0, RZ ;  /* 0x000000000f077210 */ /* 0x001fca0007ffe0ff */
[----:B------:R1:W-:Y:S02]  /*a150*/  ST.E desc[UR6][R8.64+0x4], R7 ;  /* 0x0000040708007985 */ /* 0x0003e4000c101906 */
.L_x_334:
[----:B------:R-:W-:Y:S05]  /*a160*/  BSYNC B0 ;  /* 0x0000000000007941 */ /* 0x000fea0003800000 */
.L_x_333:
        /* <DEDUP_REMOVED lines=10> */
.L_x_340:
[----:B------:R-:W0:Y:S02]  /*a210*/  LDS R12, [R10] ;  /* 0x000000000a0c7984 */ /* 0x000e240000000800 */
[----:B0-----:R-:W-:-:S06]  /*a220*/  HADD2 R13, R12, R2 ;  /* 0x000000020c0d7230 */ /* 0x001fcc0000000000 */
[----:B------:R-:W0:Y:S02]  /*a230*/  ATOMS.CAST.SPIN R13, [R10], R12, R13 ;  /* 0x0000000c0a0d738d */ /* 0x000e24000180000d */
[----:B0-----:R-:W-:-:S13]  /*a240*/  ISETP.EQ.U32.AND P0, PT, R13, 0x1, PT ;  /* 0x000000010d00780c */ /* 0x001fda0003f02070 */
[----:B------:R-:W-:Y:S05]  /*a250*/  @!P0 BRA `(.L_x_340) ;  /* 0xfffffffc00ec8947 */ /* 0x000fea000383ffff */
[----:B------:R-:W-:Y:S05]  /*a260*/  BRA `(.L_x_338) ;  /* 0x00000000000c7947 */ /* 0x000fea0003800000 */
.L_x_339:
[----:B------:R-:W2:Y:S02]  /*a270*/  LD.E R0, desc[UR6][R8.64] ;  /* 0x0000000608007980 */ /* 0x000ea4000c101900 */
[----:B--2---:R-:W-:-:S05]  /*a280*/  IADD3 R7, R2, R0, RZ ;  /* 0x0000000002077210 */ /* 0x004fca0007ffe0ff */
[----:B------:R0:W-:Y:S02]  /*a290*/  ST.E desc[UR6][R8.64], R7 ;  /* 0x0000000708007985 */ /* 0x0001e4000c101906 */
.L_x_338:
[----:B------:R-:W-:Y:S05]  /*a2a0*/  BSYNC B0 ;  /* 0x0000000000007941 */ /* 0x000fea0003800000 */
.L_x_337:
[----:B------:R1:W-:Y:S01]  /*a2b0*/  ATOM.E.ADD.F16x2.RN.STRONG.GPU P0, RZ, desc[UR6][R8.64+0x4], R3 ;  /* 0x0000040308ff79a2 */ /* 0x0003e2000810e1c6 */
[----:B------:R-:W-:Y:S04]  /*a2c0*/  BSSY B0, `(.L_x_341) ;  /* 0x0000010000007945 */ /* 0x000fe80003800000 */
[----:B-1----:R-:W-:Y:S05]  /*a2d0*/  @P0 BRA `(.L_x_342) ;  /* 0x0000000000380947 */ /* 0x002fea0003800000 */
[----:B------:R-:W1:Y:S02]  /*a2e0*/  QSPC.E.S P0, RZ, [R8+0x4] ;  /* 0x0000040008ff73aa */ /* 0x000e640000000500 */
[----:B-1----:R-:W-:Y:S05]  /*a2f0*/  @!P0 BRA `(.L_x_343) ;  /* 0x0000000000248947 */ /* 0x002fea0003800000 */
[----:B------:R-:W-:Y:S02]  /*a300*/  MOV R10, R8 ;  /* 0x00000008000a7202 */ /* 0x000fe40000000f00 */
[----:B0-----:R-:W-:Y:S02]  /*a310*/  MOV R7, R3 ;  /* 0x0000000300077202 */ /* 0x001fe40000000f00 */
[----:B------:R-:W-:-:S07]  /*a320*/  MOV R10, R10 ;  /* 0x0000000a000a7202 */ /* 0x000fce0000000f00 */
.L_x_344:
[----:B------:R-:W0:Y:S02]  /*a330*/  LDS R2, [R10+0x4] ;  /* 0x000004000a027984 */ /* 0x000e240000000800 */
[----:B0-----:R-:W-:-:S10]  /*a340*/  HFMA2.MMA R3, R2, 1, 1, R7 ;  /* 0x3c003c0002037835 */ /* 0x001fd40000000007 */
[----:B------:R-:W0:Y:S02]  /*a350*/  ATOMS.CAST.SPIN R3, [R10+0x4], R2, R3 ;  /* 0x000004020a03738d */ /* 0x000e240001800003 */
[----:B0-----:R-:W-:-:S13]  /*a360*/  ISETP.EQ.U32.AND P0, PT, R3, 0x1, PT ;  /* 0x000000010300780c */ /* 0x001fda0003f02070 */
[----:B------:R-:W-:Y:S05]  /*a370*/  @!P0 BRA `(.L_x_344) ;  /* 0xfffffffc00ec8947 */ /* 0x000fea000383ffff */
[----:B------:R-:W-:Y:S05]  /*a380*/  BRA `(.L_x_342) ;  /* 0x00000000000c7947 */ /* 0x000fea0003800000 */
.L_x_343:
[----:B------:R-:W2:Y:S02]  /*a390*/  LD.E R0, desc[UR6][R8.64+0x4] ;  /* 0x0000040608007980 */ /* 0x000ea4000c101900 */
[----:B--2---:R-:W-:-:S05]  /*a3a0*/  IADD3 R3, R3, R0, RZ ;  /* 0x0000000003037210 */ /* 0x004fca0007ffe0ff */
[----:B------:R1:W-:Y:S02]  /*a3b0*/  ST.E desc[UR6][R8.64+0x4], R3 ;  /* 0x0000040308007985 */ /* 0x0003e4000c101906 */
.L_x_342:
[----:B------:R-:W-:Y:S05]  /*a3c0*/  BSYNC B0 ;  /* 0x0000000000007941 */ /* 0x000fea0003800000 */
.L_x_341:
[----:B------:R-:W-:-:S13]  /*a3d0*/  ISETP.GE.AND P0, PT, R58, 0x4, PT ;  /* 0x000000043a00780c */ /* 0x000fda0003f06270 */
[----:B------:R-:W-:Y:S05]  /*a3e0*/  @!P0 EXIT ;  /* 0x000000000000894d */ /* 0x000fea0003800000 */
[----:B0-----:R-:W-:-:S05]  /*a3f0*/  IMAD.WIDE R6, R6, 0x2, R8 ;  /* 0x0000000206067825 */ /* 0x001fca00078e0208 */
[----:B------:R0:W-:Y:S01]  /*a400*/  ATOM.E.ADD.F16x2.RN.STRONG.GPU P0, RZ, desc[UR6][R6.64], R4 ;  /* 0x0000000406ff79a2 */ /* 0x0001e2000810e1c6 */
[----:B------:R-:W-:Y:S04]  /*a410*/  BSSY B0, `(.L_x_345) ;  /* 0x000000f000007945 */ /* 0x000fe80003800000 */
[----:B0-----:R-:W-:Y:S05]  /*a420*/  @P0 BRA `(.L_x_346) ;  /* 0x0000000000340947 */ /* 0x001fea0003800000 */
[----:B------:R-:W0:Y:S02]  /*a430*/  QSPC.E.S P0, RZ, [R6] ;  /* 0x0000000006ff73aa */ /* 0x000e240000000500 */
[----:B0-----:R-:W-:Y:S05]  /*a440*/  @!P0 BRA `(.L_x_347) ;  /* 0x0000000000208947 */ /* 0x001fea0003800000 */
[----:B------:R-:W-:-:S04]  /*a450*/  MOV R2, R6 ;  /* 0x0000000600027202 */ /* 0x000fc80000000f00 */
[----:B------:R-:W-:-:S07]  /*a460*/  MOV R2, R2 ;  /* 0x0000000200027202 */ /* 0x000fce0000000f00 */
.L_x_348:
[----:B-1----:R-:W0:Y:S02]  /*a470*/  LDS R8, [R2] ;  /* 0x0000000002087984 */ /* 0x002e240000000800 */
[----:B0-----:R-:W-:-:S06]  /*a480*/  HADD2 R9, R8, R4 ;  /* 0x0000000408097230 */ /* 0x001fcc0000000000 */
[----:B------:R-:W0:Y:S02]  /*a490*/  ATOMS.CAST.SPIN R9, [R2], R8, R9 ;  /* 0x000000080209738d */ /* 0x000e240001800009 */
[----:B0-----:R-:W-:-:S13]  /*a4a0*/  ISETP.EQ.U32.AND P0, PT, R9, 0x1, PT ;  /* 0x000000010900780c */ /* 0x001fda0003f02070 */
[----:B------:R-:W-:Y:S05]  /*a4b0*/  @!P0 BRA `(.L_x_348) ;  /* 0xfffffffc00ec8947 */ /* 0x000fea000383ffff */
[----:B------:R-:W-:Y:S05]  /*a4c0*/  BRA `(.L_x_346) ;  /* 0x00000000000c7947 */ /* 0x000fea0003800000 */
.L_x_347:
[----:B------:R-:W1:Y:S02]  /*a4d0*/  LD.E R0, desc[UR6][R6.64] ;  /* 0x0000000606007980 */ /* 0x000e64000c101900 */
[----:B-1----:R-:W-:-:S05]  /*a4e0*/  IADD3 R3, R4, R0, RZ ;  /* 0x0000000004037210 */ /* 0x002fca0007ffe0ff */
[----:B------:R0:W-:Y:S02]  /*a4f0*/  ST.E desc[UR6][R6.64], R3 ;  /* 0x0000000306007985 */ /* 0x0001e4000c101906 */
.L_x_346:
[----:B------:R-:W-:Y:S05]  /*a500*/  BSYNC B0 ;  /* 0x0000000000007941 */ /* 0x000fea0003800000 */
.L_x_345:
[----:B------:R2:W-:Y:S02]  /*a510*/  ATOM.E.ADD.F16x2.RN.STRONG.GPU P0, RZ, desc[UR6][R6.64+0x4], R5 ;  /* 0x0000040506ff79a2 */ /* 0x0005e4000810e1c6 */
[----:B--2---:R-:W-:Y:S05]  /*a520*/  @P0 EXIT ;  /* 0x000000000000094d */ /* 0x004fea0003800000 */
[----:B------:R-:W2:Y:S02]  /*a530*/  QSPC.E.S P0, RZ, [R6+0x4] ;  /* 0x0000040006ff73aa */ /* 0x000ea40000000500 */
[----:B--2---:R-:W-:Y:S05]  /*a540*/  @!P0 BRA `(.L_x_349) ;  /* 0x00000000001c8947 */ /* 0x004fea0003800000 */
[----:B0-----:R-:W-:-:S07]  /*a550*/  MOV R6, R6 ;  /* 0x0000000600067202 */ /* 0x001fce0000000f00 */
.L_x_350:
[----:B------:R-:W1:Y:S02]  /*a560*/  LDS R2, [R6+0x4] ;  /* 0x0000040006027984 */ /* 0x000e640000000800 */
[----:B-1----:R-:W-:-:S10]  /*a570*/  HFMA2.MMA R3, R2, 1, 1, R5 ;  /* 0x3c003c0002037835 */ /* 0x002fd40000000005 */
[----:B------:R-:W0:Y:S02]  /*a580*/  ATOMS.CAST.SPIN R3, [R6+0x4], R2, R3 ;  /* 0x000004020603738d */ /* 0x000e240001800003 */
[----:B0-----:R-:W-:-:S13]  /*a590*/  ISETP.EQ.U32.AND P0, PT, R3, 0x1, PT ;  /* 0x000000010300780c */ /* 0x001fda0003f02070 */
[----:B------:R-:W-:Y:S05]  /*a5a0*/  @!P0 BRA `(.L_x_350) ;  /* 0xfffffffc00ec8947 */ /* 0x000fea000383ffff */
[----:B------:R-:W-:Y:S05]  /*a5b0*/  EXIT ;  /* 0x000000000000794d */ /* 0x000fea0003800000 */
.L_x_349:
[----:B------:R-:W0:Y:S02]  /*a5c0*/  LD.E R0, desc[UR6][R6.64+0x4] ;  /* 0x0000040606007980 */ /* 0x000e24000c101900 */
[----:B01----:R-:W-:-:S05]  /*a5d0*/  IADD3 R3, R5, R0, RZ ;  /* 0x0000000005037210 */ /* 0x003fca0007ffe0ff */
[----:B------:R-:W-:Y:S01]  /*a5e0*/  ST.E desc[UR6][R6.64+0x4], R3 ;  /* 0x0000040306007985 */ /* 0x000fe2000c101906 */
[----:B------:R-:W-:Y:S05]  /*a5f0*/  EXIT ;  /* 0x000000000000794d */ /* 0x000fea0003800000 */
.L_x_351:
        /* <DEDUP_REMOVED lines=16> */
.L_x_5187:


//--------------------- .text._Z23gemm_half_q_half_kernelILi4ELi172ELb1ELb0ELi64EEvPK6__halfPKjS4_S2_PS0_iiiiPKtS7_iiiiiibS2_i --------------------------
	.section	.text._Z23gemm_half_q_half_kernelILi4ELi172ELb1ELb0ELi64EEvPK6__halfPKjS4_S2_PS0_iiiiPKtS7_iiiiiibS2_i,"ax",@progbits
	.align	128
        .global         _Z23gemm_half_q_half_kernelILi4ELi172ELb1ELb0ELi64EEvPK6__halfPKjS4_S2_PS0_iiiiPKtS7_iiiiiibS2_i
        .type           _Z23gemm_half_q_half_kernelILi4ELi172ELb1ELb0ELi64EEvPK6__halfPKjS4_S2_PS0_iiiiPKtS7_iiiiiibS2_i,@function
        .size           _Z23gemm_half_q_half_kernelILi4ELi172ELb1ELb0ELi64EEvPK6__halfPKjS4_S2_PS0_iiiiPKtS7_iiiiiibS2_i,(.L_x_5188 - _Z23gemm_half_q_half_kernelILi4ELi172ELb1ELb0ELi64EEvPK6__halfPKjS4_S2_PS0_iiiiPKtS7_iiiiiibS2_i)
        .other          _Z23gemm_half_q_half_kernelILi4ELi172ELb1ELb0ELi64EEvPK6__halfPKjS4_S2_PS0_iiiiPKtS7_iiiiiibS2_i,@"STO_CUDA_ENTRY STV_DEFAULT"
_Z23gemm_half_q_half_kernelILi4ELi172ELb1ELb0ELi64EEvPK6__halfPKjS4_S2_PS0_iiiiPKtS7_iiiiiibS2_i:
.text._Z23gemm_half_q_half_kernelILi4ELi172ELb1ELb0ELi64EEvPK6__halfPKjS4_S2_PS0_iiiiPKtS7_iiiiiibS2_i:
        /* <DEDUP_REMOVED lines=50> */
.L_x_352:
        /* <DEDUP_REMOVED lines=25> */
.L_x_357:
        /* <DEDUP_REMOVED lines=37> */
.L_x_356:
        /* <DEDUP_REMOVED lines=24> */
.L_x_358:
        /* <DEDUP_REMOVED lines=14> */
.L_x_355:
        /* <DEDUP_REMOVED lines=10> */
.L_x_360:
        /* <DEDUP_REMOVED lines=37> */
.L_x_359:
        /* <DEDUP_REMOVED lines=24> */
.L_x_361:
        /* <DEDUP_REMOVED lines=13> */
.L_x_354:
[----:B------:R-:W-:Y:S05]  /*0ea0*/  BSYNC B0 ;  /* 0x0000000000007941 */ /* 0x000fea0003800000 */
.L_x_353:
        /* <DEDUP_REMOVED lines=14> */
[----:B------:R-:W3:Y:S01]  /*0f90*/  LDC.64 R14, c[0x0][0x230] ;  /* 0x00008c00ff0e7b82 */ /* 0x000ee20000000a00 */
[----:B------:R-:W-:Y:S02]  /*0fa0*/  PLOP3.LUT P0, PT, PT, PT, PT, 0x8, 0x0 ;  /* 0x000000000000781c */ /* 0x000fe40003f0e170 */
[----:B------:R-:W-:-:S11]  /*0fb0*/  IADD3 R12, R93, -0x3, RZ ;  /* 0xfffffffd5d0c7810 */ /* 0x000fd60007ffe0ff */
.L_x_364:
[----:B----4-:R-:W-:Y:S02]  /*0fc0*/  LEA R2, R0, R11, 0x2 ;  /* 0x0000000b00027211 */ /* 0x010fe400078e10ff */
[----:B------:R-:W-:Y:S02]  /*0fd0*/  IADD3 R11, R11, 0x4, RZ ;  /* 0x000000040b0b7810 */ /* 0x000fe40007ffe0ff */
[C---:B-12---:R-:W-:Y:S01]  /*0fe0*/  IADD3 R4, R2.reuse, 0x1, RZ ;  /* 0x0000000102047810 */ /* 0x046fe20007ffe0ff */
[CCC-:B------:R-:W-:Y:S01]  /*0ff0*/  IMAD R3, R2.reuse, R85.reuse, R10.reuse ;  /* 0x0000005502037224 */ /* 0x1c0fe200078e020a */
[C---:B0-----:R-:W-:Y:S02]  /*1000*/  IADD3 R6, R2.reuse, 0x2, RZ ;  /* 0x0000000202067810 */ /* 0x041fe40007ffe0ff */
[----:B------:R-:W-:Y:S01]  /*1010*/  IADD3 R8, R2, 0x3, RZ ;  /* 0x0000000302087810 */ /* 0x000fe20007ffe0ff */
[-CC-:B------:R-:W-:Y:S01]  /*1020*/  IMAD R5, R4, R85.reuse, R10.reuse ;  /* 0x0000005504057224 */ /* 0x180fe200078e020a */
[----:B------:R-:W-:Y:S01]  /*1030*/  ISETP.GE.AND P2, PT, R11, R12, PT ;  /* 0x0000000c0b00720c */ /* 0x000fe20003f46270 */
[----:B------:R-:W-:-:S02]  /*1040*/  IMAD R7, R6, R85, R10 ;  /* 0x0000005506077224 */ /* 0x000fc400078e020a */
[----:B------:R-:W-:Y:S02]  /*1050*/  IMAD R9, R8, R85, R10 ;  /* 0x0000005508097224 */ /* 0x000fe400078e020a */
[----:B---3--:R-:W-:-:S04]  /*1060*/  IMAD.WIDE R2, R3, 0x2, R14 ;  /* 0x0000000203027825 */ /* 0x008fc800078e020e */
        /* <DEDUP_REMOVED lines=8> */
.L_x_363:
[----:B----4-:R-:W-:-:S04]  /*10f0*/  IADD3 R2, R93, -R11, RZ ;  /* 0x8000000b5d027210 */ /* 0x010fc80007ffe0ff */
[----:B------:R-:W-:-:S13]  /*1100*/  ISETP.GT.AND P2, PT, R2, 0x1, PT ;  /* 0x000000010200780c */ /* 0x000fda0003f44270 */
[----:B------:R-:W-:Y:S05]  /*1110*/  @!P2 BRA `(.L_x_365) ;  /* 0x00000000002ca947 */ /* 0x000fea0003800000 */
[----:B012---:R-:W0:Y:S01]  /*1120*/  LDC.64 R4, c[0x0][0x230] ;  /* 0x00008c00ff047b82 */ /* 0x007e220000000a00 */
        /* <DEDUP_REMOVED lines=10> */
.L_x_365:
[----:B------:R-:W-:-:S13]  /*11d0*/  ISETP.LT.OR P0, PT, R11, R93, P0 ;  /* 0x0000005d0b00720c */ /* 0x000fda0000701670 */
[----:B-123--:R-:W1:Y:S01]  /*11e0*/  @P0 LDC.64 R2, c[0x0][0x230] ;  /* 0x00008c00ff020b82 */ /* 0x00ee620000000a00 */
[----:B------:R-:W-:-:S05]  /*11f0*/  @P0 LEA R0, R0, R11, 0x2 ;  /* 0x0000000b00000211 */ /* 0x000fca00078e10ff */
[----:B0-----:R-:W-:-:S04]  /*1200*/  @P0 IMAD R5, R0, R85, R10 ;  /* 0x0000005500050224 */ /* 0x001fc800078e020a */
[----:B-1----:R-:W-:-:S05]  /*1210*/  @P0 IMAD.WIDE R2, R5, 0x2, R2 ;  /* 0x0000000205020825 */ /* 0x002fca00078e0202 */
[----:B------:R3:W-:Y:S02]  /*1220*/  @P0 STG.E.64 desc[UR6][R2.64], RZ ;  /* 0x000000ff02000986 */ /* 0x0007e4000c101b06 */
.L_x_362:
[----:B0-----:R-:W0:Y:S01]  /*1230*/  LDC.64 R8, c[0x0][0x248] ;  /* 0x00009200ff087b82 */ /* 0x001e220000000a00 */
[----:B-123--:R-:W-:-:S05]  /*1240*/  SHF.L.U32 R3, R17, 0x7, RZ ;  /* 0x0000000711037819 */ /* 0x00efca00000006ff */
[----:B0-----:R-:W-:-:S05]  /*1250*/  IMAD.WIDE R2, R3, 0x2, R8 ;  /* 0x0000000203027825 */ /* 0x001fca00078e0208 */
        /* <DEDUP_REMOVED lines=12> */
.L_x_367:
        /* <DEDUP_REMOVED lines=44> */
.L_x_366:
        /* <DEDUP_REMOVED lines=24> */
.L_x_368:
        /* <DEDUP_REMOVED lines=8> */
.L_x_369:
        /* <DEDUP_REMOVED lines=10> */
.L_x_370:
        /* <DEDUP_REMOVED lines=8> */
.L_x_371:
        /* <DEDUP_REMOVED lines=10> */
.L_x_372:
[----:B------:R-:W-:Y:S01]  /*19a0*/  LEA R3, R8, R3, 0x3 ;  /* 0x0000000308037211 */ /* 0x000fe200078e18ff */
[----:B------:R-:W0:Y:S01]  /*19b0*/  S2UR UR5, SR_CgaCtaId ;  /* 0x00000000000579c3 */ /* 0x000e220000008800 */
[----:B------:R-:W-:Y:S01]  /*19c0*/  ISETP.GE.OR P0, PT, R91, UR8, P0 ;  /* 0x000000085b007c0c */ /* 0x000fe20008706670 */
        /* <DEDUP_REMOVED lines=21> */
[----:B-----5:R-:W-:Y:S01]  /*1b20*/  IADD3 R86, R91, R86, RZ ;  /* 0x000000565b567210 */ /* 0x020fe20007ffe0ff */
[----:B------:R-:W-:Y:S06]  /*1b30*/  @P0 BRA `(.L_x_373) ;  /* 0x0000007800e80947 */ /* 0x000fec0003800000 */
        /* <DEDUP_REMOVED lines=8> */
[----:B------:R-:W-:-:S07]  /*1bc0*/  PRMT R9, RZ, 0x7610, R9 ;  /* 0x00007610ff097816 */ /* 0x000fce0000000009 */
.L_x_390:
[----:B------:R-:W-:-:S13]  /*1bd0*/  ISETP.NE.AND P0, PT, R91, R86, PT ;  /* 0x000000565b00720c */ /* 0x000fda0003f05270 */
[----:B------:R-:W0:Y:S01]  /*1be0*/  @!P0 LDC.64 R10, c[0x0][0x248] ;  /* 0x00009200ff0a8b82 */ /* 0x000e220000000a00 */
        /* <DEDUP_REMOVED lines=8> */
[----:B------:R-:W-:-:S02]  /*1c70*/  @!P0 PRMT R96, R96, 0x7610, R18 ;  /* 0x0000761060608816 */ /* 0x000fc40000000012 */
[----:B------:R-:W-:Y:S02]  /*1c80*/  @!P0 PRMT R97, R97, 0x7610, R19 ;  /* 0x0000761061618816 */ /* 0x000fe40000000013 */
[----:B---3--:R-:W-:Y:S02]  /*1c90*/  @!P0 IADD3 R86, R10, R91, RZ ;  /* 0x0000005b0a568210 */ /* 0x008fe40007ffe0ff */
[----:B------:R-:W-:Y:S02]  /*1ca0*/  MOV R18, R12 ;  /* 0x0000000c00127202 */ /* 0x000fe40000000f00 */
[----:B------:R-:W-:Y:S01]  /*1cb0*/  MOV R19, R21 ;  /* 0x0000001500137202 */ /* 0x000fe20000000f00 */
        /* <DEDUP_REMOVED lines=201> */
.L_x_375:
        /* <DEDUP_REMOVED lines=30> */
[-C--:B------:R-:W-:Y:S01]  /*2b30*/  FFMA.FTZ R11, R12, R24.reuse, R11 ;  /* 0x000000180c0b7223 */ /* 0x080fe2000001000b */
        /* <DEDUP_REMOVED lines=20> */
[----:B------:R-:W-:Y:S02]  /*2c80*/  HADD2.F32 R24, -RZ, R50.H0_H0 ;  /* 0x20000032ff187230 */ /* 0x000fe40000004100 */
        /* <DEDUP_REMOVED lines=22> */
[----:B------:R-:W-:Y:S02]  /*2df0*/  HADD2.F32 R59, -RZ, R35.H0_H0 ;  /* 0x20000023ff3b7230 */ /* 0x000fe40000004100 */
        /* <DEDUP_REMOVED lines=20> */
.L_x_376:
        /* <DEDUP_REMOVED lines=97> */
.L_x_377:
        /* <DEDUP_REMOVED lines=20> */
[----:B------:R-:W-:-:S02]  /*3690*/  HADD2.F32 R57, -RZ, R11.H1_H1 ;  /* 0x3000000bff397230 */ /* 0x000fc40000004100 */
[--C-:B------:R-:W-:Y:S02]  /*36a0*/  HADD2.F32 R25, -RZ, R10.reuse.H0_H0 ;  /* 0x2000000aff197230 */ /* 0x100fe40000004100 */
[----:B------:R-:W-:Y:S02]  /*36b0*/  HADD2.F32 R24, -RZ, R10.H1_H1 ;  /* 0x3000000aff187230 */ /* 0x000fe40000004100 */
[----:B------:R-:W-:Y:S02]  /*36c0*/  HADD2.F32 R11, -RZ, R38.H0_H0 ;  /* 0x20000026ff0b7230 */ /* 0x000fe40000004100 */
[-C--:B------:R-:W-:Y:S01]  /*36d0*/  FFMA.FTZ R37, R0, R25.reuse, RZ ;  /* 0x0000001900257223 */ /* 0x080fe200000100ff */
[----:B------:R-:W-:Y:S02]  /*36e0*/  HADD2.F32 R10, -RZ, R40.H0_H0 ;  /* 0x20000028ff0a7230 */ /* 0x000fe40000004100 */
[----:B------:R-:W-:Y:S02]  /*36f0*/  HADD2.F32 R0, -RZ, R45.H0_H0 ;  /* 0x2000002dff007230 */ /* 0x000fe40000004100 */
[-C--:B------:R-:W-:Y:S01]  /*3700*/  FFMA.FTZ R11, R11, R25.reuse, RZ ;  /* 0x000000190b0b7223 */ /* 0x080fe200000100ff */
[----:B------:R-:W-:Y:S01]  /*3710*/  FFMA.FTZ R37, R44, R24, R37 ;  /* 0x000000182c257223 */ /* 0x000fe20000010025 */
[-C--:B------:R-:W-:Y:S01]  /*3720*/  FFMA.FTZ R59, R10, R25.reuse, RZ ;  /* 0x000000190a3b7223 */ /* 0x080fe200000100ff */
[----:B------:R-:W-:Y:S01]  /*3730*/  FFMA.FTZ R25, R12, R25, RZ ;  /* 0x000000190c197223 */ /* 0x000fe200000100ff */
[----:B------:R-:W-:-:S02]  /*3740*/  HADD2.F32 R12, -RZ, R48.H0_H0 ;  /* 0x20000030ff0c7230 */ /* 0x000fc40000004100 */
[-C--:B------:R-:W-:Y:S01]  /*3750*/  FFMA.FTZ R11, R22, R24.reuse, R11 ;  /* 0x00000018160b7223 */ /* 0x080fe2000001000b */
[----:B------:R-:W-:Y:S02]  /*3760*/  HADD2.F32 R10, -RZ, R47.H0_H0 ;  /* 0x2000002fff0a7230 */ /* 0x000fe40000004100 */
[-C--:B------:R-:W-:Y:S01]  /*3770*/  FFMA.FTZ R59, R46, R24.reuse, R59 ;  /* 0x000000182e3b7223 */ /* 0x080fe2000001003b */
[----:B------:R-:W-:Y:S02]  /*3780*/  HADD2.F32 R22, -RZ, R49.H0_H0 ;  /* 0x20000031ff167230 */ /* 0x000fe40000004100 */
[----:B------:R-:W-:Y:S01]  /*3790*/  FFMA.FTZ R25, R36, R24, R25 ;  /* 0x0000001824197223 */ /* 0x000fe20000010019 */
[-C--:B------:R-:W-:Y:S01]  /*37a0*/  FFMA.FTZ R12, R12, R56.reuse, R11 ;  /* 0x000000380c0c7223 */ /* 0x080fe2000001000b */
[-C--:B------:R-:W-:Y:S01]  /*37b0*/  FFMA.FTZ R10, R10, R56.reuse, R59 ;  /* 0x000000380a0a7223 */ /* 0x080fe2000001003b */
[----:B------:R-:W-:Y:S02]  /*37c0*/  HADD2.F32 R11, -RZ, R28.H0_H0 ;  /* 0x2000001cff0b7230 */ /* 0x000fe40000004100 */
[-C--:B------:R-:W-:Y:S01]  /*37d0*/  FFMA.FTZ R0, R0, R56.reuse, R37 ;  /* 0x0000003800007223 */ /* 0x080fe20000010025 */
[----:B------:R-:W-:Y:S01]  /*37e0*/  FFMA.FTZ R56, R22, R56, R25 ;  /* 0x0000003816387223 */ /* 0x000fe20000010019 */
[-C--:B------:R-:W-:Y:S01]  /*37f0*/  FFMA.FTZ R22, R29, R57.reuse, R10 ;  /* 0x000000391d167223 */ /* 0x080fe2000001000a */
[-C--:B------:R-:W-:Y:S01]  /*3800*/  FFMA.FTZ R24, R23, R57.reuse, R12 ;  /* 0x0000003917187223 */ /* 0x080fe2000001000c */
[----:B------:R-:W-:Y:S01]  /*3810*/  FFMA.FTZ R0, R11, R57, R0 ;  /* 0x000000390b007223 */ /* 0x000fe20000010000 */
[----:B-1----:R-:W-:-:S02]  /*3820*/  HADD2.F32 R10, -RZ, R21.H0_H0 ;  /* 0x20000015ff0a7230 */ /* 0x002fc40000004100 */
[----:B------:R-:W-:Y:S01]  /*3830*/  FFMA.FTZ R56, R31, R57, R56 ;  /* 0x000000391f387223 */ /* 0x000fe20000010038 */
[----:B------:R-:W-:Y:S02]  /*3840*/  HADD2.F32 R12, -RZ, R21.H1_H1 ;  /* 0x30000015ff0c7230 */ /* 0x000fe40000004100 */
[----:B------:R-:W-:Y:S02]  /*3850*/  HADD2.F32 R11, -RZ, R20.H0_H0 ;  /* 0x20000014ff0b7230 */ /* 0x000fe40000004100 */
[----:B------:R-:W-:Y:S02]  /*3860*/  HADD2.F32 R21, -RZ, R39.H0_H0 ;  /* 0x20000027ff157230 */ /* 0x000fe40000004100 */
[----:B------:R-:W-:Y:S02]  /*3870*/  HADD2.F32 R23, -RZ, R41.H0_H0 ;  /* 0x20000029ff177230 */ /* 0x000fe40000004100 */
[----:B------:R-:W-:Y:S02]  /*3880*/  HADD2.F32 R25, -RZ, R42.H0_H0 ;  /* 0x2000002aff197230 */ /* 0x000fe40000004100 */
[----:B------:R-:W-:Y:S01]  /*3890*/  FFMA.FTZ R21, R21, R11, R0 ;  /* 0x0000000b15157223 */ /* 0x000fe20000010000 */
[----:B------:R-:W-:-:S02]  /*38a0*/  HADD2.F32 R20, -RZ, R20.H1_H1 ;  /* 0x30000014ff147230 */ /* 0x000fc40000004100 */
[-C--:B------:R-:W-:Y:S01]  /*38b0*/  FFMA.FTZ R23, R23, R11.reuse, R22 ;  /* 0x0000000b17177223 */ /* 0x080fe20000010016 */
[----:B------:R-:W-:Y:S02]  /*38c0*/  HADD2.F32 R0, -RZ, R51.H0_H0 ;  /* 0x20000033ff007230 */ /* 0x000fe40000004100 */
[-C--:B------:R-:W-:Y:S01]  /*38d0*/  FFMA.FTZ R25, R25, R11.reuse, R24 ;  /* 0x0000000b19197223 */ /* 0x080fe20000010018 */
[----:B------:R-:W-:Y:S02]  /*38e0*/  HADD2.F32 R24, -RZ, R27.H0_H0 ;  /* 0x2000001bff187230 */ /* 0x000fe40000004100 */
[----:B------:R-:W-:Y:S01]  /*38f0*/  FFMA.FTZ R11, R43, R11, R56 ;  /* 0x0000000b2b0b7223 */ /* 0x000fe20000010038 */
[-C--:B------:R-:W-:Y:S01]  /*3900*/  FFMA.FTZ R21, R50, R20.reuse, R21 ;  /* 0x0000001432157223 */ /* 0x080fe20000010015 */
[----:B------:R-:W-:Y:S02]  /*3910*/  HADD2.F32 R22, -RZ, R53.H0_H0 ;  /* 0x20000035ff167230 */ /* 0x000fe40000004100 */
[-C--:B------:R-:W-:Y:S01]  /*3920*/  FFMA.FTZ R23, R52, R20.reuse, R23 ;  /* 0x0000001434177223 */ /* 0x080fe20000010017 */
[-C--:B------:R-:W-:Y:S01]  /*3930*/  FFMA.FTZ R25, R26, R20.reuse, R25 ;  /* 0x000000141a197223 */ /* 0x080fe20000010019 */
[----:B------:R-:W-:Y:S01]  /*3940*/  FFMA.FTZ R11, R24, R20, R11 ;  /* 0x00000014180b7223 */ /* 0x000fe2000001000b */
[----:B------:R-:W-:Y:S01]  /*3950*/  FFMA.FTZ R21, R0, R10, R21 ;  /* 0x0000000a00157223 */ /* 0x000fe20000010015 */
[----:B------:R-:W-:-:S02]  /*3960*/  HADD2.F32 R20, -RZ, R55.H0_H0 ;  /* 0x20000037ff147230 */ /* 0x000fc40000004100 */
[-C--:B------:R-:W-:Y:S01]  /*3970*/  FFMA.FTZ R23, R22, R10.reuse, R23 ;  /* 0x0000000a16177223 */ /* 0x080fe20000010017 */
[----:B------:R-:W-:Y:S02]  /*3980*/  HADD2.F32 R0, -RZ, R33.H0_H0 ;  /* 0x20000021ff007230 */ /* 0x000fe40000004100 */
[-C--:B------:R-:W-:Y:S01]  /*3990*/  FFMA.FTZ R25, R54, R10.reuse, R25 ;  /* 0x0000000a36197223 */ /* 0x080fe20000010019 */
[----:B------:R-:W-:Y:S02]  /*39a0*/  HADD2.F32 R22, -RZ, R35.H0_H0 ;  /* 0x20000023ff167230 */ /* 0x000fe40000004100 */
[----:B------:R-:W-:Y:S01]  /*39b0*/  FFMA.FTZ R11, R20, R10, R11 ;  /* 0x0000000a140b7223 */ /* 0x000fe2000001000b */
[--C-:B------:R-:W-:Y:S02]  /*39c0*/  HADD2.F32 R10, -RZ, R96.reuse.H1_H1 ;  /* 0x30000060ff0a7230 */ /* 0x100fe40000004100 */
[----:B------:R-:W-:Y:S01]  /*39d0*/  FFMA.FTZ R23, R0, R12, R23 ;  /* 0x0000000c00177223 */ /* 0x000fe20000010017 */
[----:B------:R-:W-:-:S02]  /*39e0*/  HADD2.F32 R0, -RZ, R96.H0_H0 ;  /* 0x20000060ff007230 */ /* 0x000fc40000004100 */
        /* <DEDUP_REMOVED lines=17> */
.L_x_374:
        /* <DEDUP_REMOVED lines=10> */
[----:B------:R-:W-:Y:S01]  /*3ba0*/  LOP3.LUT R11, R22, 0xff, RZ, 0xc0, !PT ;  /* 0x000000ff160b7812 */ /* 0x000fe200078ec0ff */
[----:B------:R1:W3:Y:S01]  /*3bb0*/  I2F.F16 R39, R10 ;  /* 0x0000000a00277306 */ /* 0x0002e20000200c00 */
[----:B------:R-:W-:-:S02]  /*3bc0*/  LEA.HI R28, R20, 0xffffff80, RZ, 0x8 ;  /* 0xffffff80141c7811 */ /* 0x000fc400078f40ff */
[----:B------:R-:W-:Y:S02]  /*3bd0*/  IADD3 R11, R11, -0x80, RZ ;  /* 0xffffff800b0b7810 */ /* 0x000fe40007ffe0ff */
[----:B------:R-:W-:Y:S02]  /*3be0*/  LOP3.LUT R12, R23, 0xff, RZ, 0xc0, !PT ;  /* 0x000000ff170c7812 */ /* 0x000fe400078ec0ff */
[----:B------:R-:W-:Y:S01]  /*3bf0*/  LEA.HI R29, R21, 0xffffff80, RZ, 0x8 ;  /* 0xffffff80151d7811 */ /* 0x000fe200078f40ff */
[----:B------:R4:W0:Y:S01]  /*3c00*/  I2F.F16 R36, R0 ;  /* 0x0000000000247306 */ /* 0x0008220000200c00 */
[----:B-1----:R-:W-:Y:S02]  /*3c10*/  SHF.R.U32.HI R10, RZ, 0x8, R21 ;  /* 0x00000008ff0a7819 */ /* 0x002fe40000011615 */
[----:B------:R-:W-:Y:S02]  /*3c20*/  IADD3 R12, R12, -0x80, RZ ;  /* 0xffffff800c0c7810 */ /* 0x000fe40007ffe0ff */
[----:B------:R-:W-:-:S02]  /*3c30*/  LOP3.LUT R10, R10, 0xff, RZ, 0xc0, !PT ;  /* 0x000000ff0a0a7812 */ /* 0x000fc400078ec0ff */
[----:B------:R-:W-:Y:S01]  /*3c40*/  LEA.HI R30, R22, 0xffffff80, RZ, 0x8 ;  /* 0xffffff80161e7811 */ /* 0x000fe200078f40ff */
[----:B------:R1:W0:Y:S01]  /*3c50*/  I2F.F16 R37, R11 ;  /* 0x0000000b00257306 */ /* 0x0002220000200c00 */
[--C-:B----4-:R-:W-:Y:S02]  /*3c60*/  SHF.R.U32.HI R0, RZ, 0x8, R20.reuse ;  /* 0x00000008ff007819 */ /* 0x110fe40000011614 */
[----:B------:R-:W-:Y:S02]  /*3c70*/  IADD3 R10, R10, -0x80, RZ ;  /* 0xffffff800a0a7810 */ /* 0x000fe40007ffe0ff */
[----:B------:R-:W-:Y:S02]  /*3c80*/  LOP3.LUT R0, R0, 0xff, RZ, 0xc0, !PT ;  /* 0x000000ff00007812 */ /* 0x000fe400078ec0ff */
[----:B------:R-:W-:Y:S01]  /*3c90*/  SHF.R.U32.HI R20, RZ, 0x10, R20 ;  /* 0x00000010ff147819 */ /* 0x000fe20000011614 */
[----:B------:R-:W4:Y:S01]  /*3ca0*/  I2F.F16 R42, R10 ;  /* 0x0000000a002a7306 */ /* 0x000f220000200c00 */
[----:B-1----:R-:W-:-:S02]  /*3cb0*/  SHF.R.U32.HI R11, RZ, 0x8, R22 ;  /* 0x00000008ff0b7819 */ /* 0x002fc40000011616 */
[----:B------:R-:W-:Y:S02]  /*3cc0*/  IADD3 R0, R0, -0x80, RZ ;  /* 0xffffff8000007810 */ /* 0x000fe40007ffe0ff */
[----:B------:R-:W-:Y:S02]  /*3cd0*/  LOP3.LUT R11, R11, 0xff, RZ, 0xc0, !PT ;  /* 0x000000ff0b0b7812 */ /* 0x000fe400078ec0ff */
[----:B------:R-:W-:Y:S01]  /*3ce0*/  LOP3.LUT R20, R20, 0xff, RZ, 0xc0, !PT ;  /* 0x000000ff14147812 */ /* 0x000fe200078ec0ff */
[----:B------:R1:W0:Y:S01]  /*3cf0*/  I2F.F16 R40, R0 ;  /* 0x0000000000287306 */ /* 0x0002220000200c00 */
[----:B------:R-:W-:Y:S02]  /*3d00*/  IADD3 R11, R11, -0x80, RZ ;  /* 0xffffff800b0b7810 */ /* 0x000fe40007ffe0ff */
[----:B------:R-:W-:Y:S02]  /*3d10*/  IADD3 R20, R20, -0x80, RZ ;  /* 0xffffff8014147810 */ /* 0x000fe40007ffe0ff */
[----:B------:R-:W-:-:S02]  /*3d20*/  LEA.HI R31, R23, 0xffffff80, RZ, 0x8 ;  /* 0xffffff80171f7811 */ /* 0x000fc400078f40ff */
[----:B------:R-:W-:Y:S01]  /*3d30*/  SHF.R.U32.HI R21, RZ, 0x10, R21 ;  /* 0x00000010ff157819 */ /* 0x000fe20000011615 */
[----:B------:R3:W0:Y:S01]  /*3d40*/  I2F.F16 R44, R11 ;  /* 0x0000000b002c7306 */ /* 0x0006220000200c00 */
[--C-:B-1----:R-:W-:Y:S02]  /*3d50*/  SHF.R.U32.HI R0, RZ, 0x8, R23.reuse ;  /* 0x00000008ff007819 */ /* 0x102fe40000011617 */
[----:B------:R-:W-:Y:S02]  /*3d60*/  SHF.R.U32.HI R22, RZ, 0x10, R22 ;  /* 0x00000010ff167819 */ /* 0x000fe40000011616 */
[----:B------:R-:W-:Y:S02]  /*3d70*/  LOP3.LUT R0, R0, 0xff, RZ, 0xc0, !PT ;  /* 0x000000ff00007812 */ /* 0x000fe400078ec0ff */
[----:B------:R-:W-:Y:S01]  /*3d80*/  SHF.R.U32.HI R23, RZ, 0x10, R23 ;  /* 0x00000010ff177819 */ /* 0x000fe20000011617 */
[----:B------:R-:W1:Y:S01]  /*3d90*/  I2F.F16 R32, R12 ;  /* 0x0000000c00207306 */ /* 0x000e620000200c00 */
[----:B------:R-:W-:-:S02]  /*3da0*/  IADD3 R46, R0, -0x80, RZ ;  /* 0xffffff80002e7810 */ /* 0x000fc40007ffe0ff */
[----:B------:R-:W-:Y:S02]  /*3db0*/  LOP3.LUT R21, R21, 0xff, RZ, 0xc0, !PT ;  /* 0x000000ff15157812 */ /* 0x000fe400078ec0ff */
[----:B------:R-:W-:Y:S02]  /*3dc0*/  LOP3.LUT R22, R22, 0xff, RZ, 0xc0, !PT ;  /* 0x000000ff16167812 */ /* 0x000fe400078ec0ff */
[----:B------:R-:W-:Y:S01]  /*3dd0*/  LOP3.LUT R23, R23, 0xff, RZ, 0xc0, !PT ;  /* 0x000000ff17177812 */ /* 0x000fe200078ec0ff */
[----:B------:R-:W0:Y:S01]  /*3de0*/  I2F.F16 R41, R20 ;  /* 0x0000001400297306 */ /* 0x000e220000200c00 */
[----:B------:R-:W-:Y:S02]  /*3df0*/  IADD3 R21, R21, -0x80, RZ ;  /* 0xffffff8015157810 */ /* 0x000fe40007ffe0ff */
[----:B------:R-:W-:Y:S02]  /*3e00*/  IADD3 R22, R22, -0x80, RZ ;  /* 0xffffff8016167810 */ /* 0x000fe40007ffe0ff */
[----:B------:R-:W-:-:S02]  /*3e10*/  IADD3 R23, R23, -0x80, RZ ;  /* 0xffffff8017177810 */ /* 0x000fc40007ffe0ff */
[----:B------:R-:W-:Y:S01]  /*3e20*/  ISETP.GE.AND P2, PT, R93, 0x2, PT ;  /* 0x000000025d00780c */ /* 0x000fe20003f46270 */
[----:B------:R-:W0:Y:S08]  /*3e30*/  I2F.F16 R28, R28 ;  /* 0x0000001c001c7306 */ /* 0x000e300000200c00 */
        /* <DEDUP_REMOVED lines=8> */
[----:B---3--:R-:W-:Y:S02]  /*3ec0*/  LOP3.LUT R11, R27, 0xff, RZ, 0xc0, !PT ;  /* 0x000000ff1b0b7812 */ /* 0x008fe400078ec0ff */
[----:B------:R-:W-:Y:S02]  /*3ed0*/  IADD3 R49, R10, -0x80, RZ ;  /* 0xffffff800a317810 */ /* 0x000fe40007ffe0ff */
[----:B------:R-:W-:Y:S02]  /*3ee0*/  LOP3.LUT R10, R26, 0xff, RZ, 0xc0, !PT ;  /* 0x000000ff1a0a7812 */ /* 0x000fe400078ec0ff */
[----:B------:R-:W-:Y:S02]  /*3ef0*/  IADD3 R51, R11, -0x80, RZ ;  /* 0xffffff800b337810 */ /* 0x000fe40007ffe0ff */
[----:B------:R-:W-:Y:S01]  /*3f00*/  IADD3 R50, R10, -0x80, RZ ;  /* 0xffffff800a327810 */ /* 0x000fe20007ffe0ff */
[----:B------:R-:W2:Y:S01]  /*3f10*/  I2F.F16 R49, R49 ;  /* 0x0000003100317306 */ /* 0x000ea20000200c00 */
[----:B------:R-:W-:-:S02]  /*3f20*/  LOP3.LUT R0, R24, 0xff, RZ, 0xc0, !PT ;  /* 0x000000ff18007812 */ /* 0x000fc400078ec0ff */
[----:B------:R-:W-:Y:S02]  /*3f30*/  SHF.R.U32.HI R10, RZ, 0x8, R24 ;  /* 0x00000008ff0a7819 */ /* 0x000fe40000011618 */
[----:B------:R-:W-:Y:S02]  /*3f40*/  SHF.R.U32.HI R11, RZ, 0x8, R25 ;  /* 0x00000008ff0b7819 */ /* 0x000fe40000011619 */
[----:B------:R-:W-:Y:S01]  /*3f50*/  LEA.HI R33, R24, 0xffffff80, RZ, 0x8 ;  /* 0xffffff8018217811 */ /* 0x000fe200078f40ff */
[----:B------:R-:W3:Y:S01]  /*3f60*/  I2F.F16 R50, R50 ;  /* 0x0000003200327306 */ /* 0x000ee20000200c00 */
[----:B------:R-:W-:Y:S02]  /*3f70*/  IADD3 R0, R0, -0x80, RZ ;  /* 0xffffff8000007810 */ /* 0x000fe40007ffe0ff */
[----:B------:R-:W-:Y:S02]  /*3f80*/  LOP3.LUT R10, R10, 0xff, RZ, 0xc0, !PT ;  /* 0x000000ff0a0a7812 */ /* 0x000fe400078ec0ff */
[----:B------:R-:W-:-:S02]  /*3f90*/  LOP3.LUT R11, R11, 0xff, RZ, 0xc0, !PT ;  /* 0x000000ff0b0b7812 */ /* 0x000fc400078ec0ff */
[----:B------:R-:W-:Y:S01]  /*3fa0*/  LEA.HI R34, R25, 0xffffff80, RZ, 0x8 ;  /* 0xffffff8019227811 */ /* 0x000fe200078f40ff */
[----:B------:R4:W0:Y:S01]  /*3fb0*/  I2F.F16 R48, R0 ;  /* 0x0000000000307306 */ /* 0x0008220000200c00 */
[----:B------:R-:W-:Y:S02]  /*3fc0*/  SHF.R.U32.HI R24, RZ, 0x10, R24 ;  /* 0x00000010ff187819 */ /* 0x000fe40000011618 */
[----:B------:R-:W-:Y:S02]  /*3fd0*/  SHF.R.U32.HI R25, RZ, 0x10, R25 ;  /* 0x00000010ff197819 */ /* 0x000fe40000011619 */
[----:B------:R-:W-:Y:S02]  /*3fe0*/  IADD3 R10, R10, -0x80, RZ ;  /* 0xffffff800a0a7810 */ /* 0x000fe40007ffe0ff */
[----:B------:R-:W-:Y:S01]  /*3ff0*/  IADD3 R11, R11, -0x80, RZ ;  /* 0xffffff800b0b7810 */ /* 0x000fe20007ffe0ff */
[----:B------:R-:W0:Y:S01]  /*4000*/  I2F.F16 R33, R33 ;  /* 0x0000002100217306 */ /* 0x000e220000200c00 */
[----:B----4-:R-:W-:-:S02]  /*4010*/  LOP3.LUT R0, R24, 0xff, RZ, 0xc0, !PT ;  /* 0x000000ff18007812 */ /* 0x010fc400078ec0ff */
[----:B------:R-:W-:Y:S02]  /*4020*/  LOP3.LUT R12, R25, 0xff, RZ, 0xc0, !PT ;  /* 0x000000ff190c7812 */ /* 0x000fe400078ec0ff */
[----:B------:R-:W-:Y:S02]  /*4030*/  LEA.HI R35, R26, 0xffffff80, RZ, 0x8 ;  /* 0xffffff801a237811 */ /* 0x000fe400078f40ff */
[----:B------:R-:W-:Y:S01]  /*4040*/  LEA.HI R38, R27, 0xffffff80, RZ, 0x8 ;  /* 0xffffff801b267811 */ /* 0x000fe200078f40ff */
[----:B------:R4:W0:Y:S01]  /*4050*/  I2F.F16 R24, R10 ;  /* 0x0000000a00187306 */ /* 0x0008220000200c00 */
[----:B------:R-:W-:Y:S02]  /*4060*/  IADD3 R0, R0, -0x80, RZ ;  /* 0xffffff8000007810 */ /* 0x000fe40007ffe0ff */
[--C-:B------:R-:W-:Y:S02]  /*4070*/  SHF.R.U32.HI R20, RZ, 0x8, R26.reuse ;  /* 0x00000008ff147819 */ /* 0x100fe4000001161a */
[----:B------:R-:W-:-:S02]  /*4080*/  SHF.R.U32.HI R26, RZ, 0x10, R26 ;  /* 0x00000010ff1a7819 */ /* 0x000fc4000001161a */
[----:B------:R-:W-:Y:S01]  /*4090*/  LOP3.LUT R20, R20, 0xff, RZ, 0xc0, !PT ;  /* 0x000000ff14147812 */ /* 0x000fe200078ec0ff */
[----:B------:R1:W0:Y:S01]  /*40a0*/  I2F.F16 R25, R11 ;  /* 0x0000000b00197306 */ /* 0x0002220000200c00 */
[--C-:B----4-:R-:W-:Y:S02]  /*40b0*/  SHF.R.U32.HI R10, RZ, 0x8, R27.reuse ;  /* 0x00000008ff0a7819 */ /* 0x110fe4000001161b */
[----:B------:R-:W-:Y:S02]  /*40c0*/  SHF.R.U32.HI R27, RZ, 0x10, R27 ;  /* 0x00000010ff1b7819 */ /* 0x000fe4000001161b */
[----:B------:R-:W-:Y:S02]  /*40d0*/  LOP3.LUT R10, R10, 0xff, RZ, 0xc0, !PT ;  /* 0x000000ff0a0a7812 */ /* 0x000fe400078ec0ff */
[----:B------:R-:W-:Y:S01]  /*40e0*/  IADD3 R12, R12, -0x80, RZ ;  /* 0xffffff800c0c7810 */ /* 0x000fe20007ffe0ff */
[----:B------:R4:W0:Y:S01]  /*40f0*/  I2F.F16 R52, R0 ;  /* 0x0000000000347306 */ /* 0x0008220000200c00 */
[----:B-1----:R-:W-:-:S02]  /*4100*/  PRMT R11, R89, 0x9910, RZ ;  /* 0x00009910590b7816 */ /* 0x002fc400000000ff */
[----:B------:R-:W-:Y:S02]  /*4110*/  IADD3 R20, R20, -0x80, RZ ;  /* 0xffffff8014147810 */ /* 0x000fe40007ffe0ff */
[----:B------:R-:W-:Y:S02]  /*4120*/  ISETP.NE.AND P0, PT, R11, RZ, PT ;  /* 0x000000ff0b00720c */ /* 0x000fe40003f05270 */
[----:B------:R-:W-:Y:S01]  /*4130*/  LOP3.LUT R11, R27, 0xff, RZ, 0xc0, !PT ;  /* 0x000000ff1b0b7812 */ /* 0x000fe200078ec0ff */
[----:B------:R-:W1:Y:S01]  /*4140*/  I2F.F16 R34, R34 ;  /* 0x0000002200227306 */ /* 0x000e620000200c00 */
[----:B----4-:R-:W-:Y:S02]  /*4150*/  LOP3.LUT R0, R26, 0xff, RZ, 0xc0, !PT ;  /* 0x000000ff1a007812 */ /* 0x010fe400078ec0ff */
[----:B------:R-:W-:Y:S02]  /*4160*/  IADD3 R10, R10, -0x80, RZ ;  /* 0xffffff800a0a7810 */ /* 0x000fe40007ffe0ff */
[----:B------:R-:W-:-:S02]  /*4170*/  IADD3 R0, R0, -0x80, RZ ;  /* 0xffffff8000007810 */ /* 0x000fc40007ffe0ff */
[----:B------:R-:W-:Y:S01]  /*4180*/  IADD3 R11, R11, -0x80, RZ ;  /* 0xffffff800b0b7810 */ /* 0x000fe20007ffe0ff */
[----:B------:R-:W4:Y:S08]  /*4190*/  I2F.F16 R35, R35 ;  /* 0x0000002300237306 */ /* 0x000f300000200c00 */
[----:B------:R-:W0:Y:S08]  /*41a0*/  I2F.F16 R38, R38 ;  /* 0x0000002600267306 */ /* 0x000e300000200c00 */
[----:B------:R-:W0:Y:S08]  /*41b0*/  I2F.F16 R51, R51 ;  /* 0x0000003300337306 */ /* 0x000e300000200c00 */
[----:B------:R0:W0:Y:S08]  /*41c0*/  I2F.F16 R53, R12 ;  /* 0x0000000c00357306 */ /* 0x0000300000200c00 */
[----:B------:R0:W0:Y:S08]  /*41d0*/  I2F.F16 R26, R20 ;  /* 0x00000014001a7306 */ /* 0x0000300000200c00 */
[----:B------:R0:W0:Y:S08]  /*41e0*/  I2F.F16 R54, R0 ;  /* 0x0000000000367306 */ /* 0x0000300000200c00 */
[----:B------:R0:W0:Y:S08]  /*41f0*/  I2F.F16 R27, R10 ;  /* 0x0000000a001b7306 */ /* 0x0000300000200c00 */
[----:B------:R0:W0:Y:S01]  /*4200*/  I2F.F16 R55, R11 ;  /* 0x0000000b00377306 */ /* 0x0000220000200c00 */
[----:B-1234-:R-:W-:Y:S05]  /*4210*/  @!P0 BRA `(.L_x_379) ;  /* 0x0000000400688947 */ /* 0x01efea0003800000 */
[----:B------:R-:W1:Y:S01]  /*4220*/  LDS.64 R22, [UR4+0x10] ;  /* 0x00001004ff167984 */ /* 0x000e620008000a00 */
[----:B0-----:R-:W-:Y:S02]  /*4230*/  HADD2.F32 R0, -RZ, R36.H0_H0 ;  /* 0x20000024ff007230 */ /* 0x001fe40000004100 */
[----:B------:R-:W-:Y:S01]  /*4240*/  HADD2.F32 R58, -RZ, R39.H0_H0 ;  /* 0x20000027ff3a7230 */ /* 0x000fe20000004100 */
[----:B------:R-:W0:Y:S01]  /*4250*/  LDS.64 R20, [UR4+0x18] ;  /* 0x00001804ff147984 */ /* 0x000e220008000a00 */
[----:B------:R-:W-:Y:S02]  /*4260*/  HADD2.F32 R12, -RZ, R32.H0_H0 ;  /* 0x20000020ff0c7230 */ /* 0x000fe40000004100 */
[----:B------:R-:W-:Y:S02]  /*4270*/  HADD2.F32 R10, -RZ, R37.H0_H0 ;  /* 0x20000025ff0a7230 */ /* 0x000fe40000004100 */
[----:B------:R-:W-:Y:S02]  /*4280*/  HADD2.F32 R60, -RZ, R42.H0_H0 ;  /* 0x2000002aff3c7230 */ /* 0x000fe40000004100 */
[----:B-1----:R-:W-:-:S02]  /*4290*/  HADD2.F32 R11, -RZ, R22.H0_H0 ;  /* 0x20000016ff0b7230 */ /* 0x002fc40000004100 */
        /* <DEDUP_REMOVED lines=28> */
[----:B0-----:R-:W-:Y:S02]  /*4460*/  HADD2.F32 R12, -RZ, R20.H0_H0 ;  /* 0x20000014ff0c7230 */ /* 0x001fe40000004100 */
        /* <DEDUP_REMOVED lines=53> */
.L_x_379:
        /* <DEDUP_REMOVED lines=95> */
.L_x_380:
        /* <DEDUP_REMOVED lines=97> */
.L_x_381:
        /* <DEDUP_REMOVED lines=18> */
[----:B0-----:R-:W-:Y:S02]  /*54e0*/  HADD2.F32 R23, -RZ, R10.H0_H0 ;  /* 0x2000000aff177230 */ /* 0x001fe40000004100 */
[--C-:B------:R-:W-:Y:S02]  /*54f0*/  HADD2.F32 R56, -RZ, R11.reuse.H0_H0 ;  /* 0x2000000bff387230 */ /* 0x100fe40000004100 */
[----:B------:R-:W-:-:S02]  /*5500*/  HADD2.F32 R57, -RZ, R11.H1_H1 ;  /* 0x3000000bff397230 */ /* 0x000fc40000004100 */
        /* <DEDUP_REMOVED lines=13> */
[----:B------:R-:W-:Y:S01]  /*55e0*/  FFMA.FTZ R23, R46, R22, R23 ;  /* 0x000000162e177223 */ /* 0x000fe20000010017 */
[-C--:B------:R-:W-:Y:S01]  /*55f0*/  FFMA.FTZ R0, R0, R56.reuse, R37 ;  /* 0x0000003800007223 */ /* 0x080fe20000010025 */
        /* <DEDUP_REMOVED lines=10> */
[--C-:B-1----:R-:W-:Y:S02]  /*56a0*/  HADD2.F32 R10, -RZ, R21.reuse.H0_H0 ;  /* 0x20000015ff0a7230 */ /* 0x102fe40000004100 */
[----:B------:R-:W-:Y:S01]  /*56b0*/  FFMA.FTZ R56, R31, R57, R56 ;  /* 0x000000391f387223 */ /* 0x000fe20000010038 */
[----:B------:R-:W-:Y:S02]  /*56c0*/  HADD2.F32 R12, -RZ, R21.H1_H1 ;  /* 0x30000015ff0c7230 */ /* 0x000fe40000004100 */
[----:B------:R-:W-:-:S02]  /*56d0*/  HADD2.F32 R11, -RZ, R20.H0_H0 ;  /* 0x20000014ff0b7230 */ /* 0x000fc40000004100 */
[----:B------:R-:W-:Y:S02]  /*56e0*/  HADD2.F32 R21, -RZ, R48.H0_H0 ;  /* 0x20000030ff157230 */ /* 0x000fe40000004100 */
[----:B------:R-:W-:Y:S02]  /*56f0*/  HADD2.F32 R20, -RZ, R20.H1_H1 ;  /* 0x30000014ff147230 */ /* 0x000fe40000004100 */
[-C--:B------:R-:W-:Y:S01]  /*5700*/  FFMA.FTZ R23, R23, R11.reuse, R22 ;  /* 0x0000000b17177223 */ /* 0x080fe20000010016 */
[----:B------:R-:W-:Y:S02]  /*5710*/  HADD2.F32 R29, -RZ, R50.H0_H0 ;  /* 0x20000032ff1d7230 */ /* 0x000fe40000004100 */
[----:B------:R-:W-:Y:S01]  /*5720*/  FFMA.FTZ R21, R21, R11, R0 ;  /* 0x0000000b15157223 */ /* 0x000fe20000010000 */
[----:B------:R-:W-:Y:S02]  /*5730*/  HADD2.F32 R0, -RZ, R25.H0_H0 ;  /* 0x20000019ff007230 */ /* 0x000fe40000004100 */
[----:B------:R-:W-:-:S02]  /*5740*/  HADD2.F32 R22, -RZ, R53.H0_H0 ;  /* 0x20000035ff167230 */ /* 0x000fc40000004100 */
[-C--:B------:R-:W-:Y:S01]  /*5750*/  FFMA.FTZ R21, R24, R20.reuse, R21 ;  /* 0x0000001418157223 */ /* 0x080fe20000010015 */
[-C--:B------:R-:W-:Y:S01]  /*5760*/  FFMA.FTZ R29, R29, R11.reuse, R28 ;  /* 0x0000000b1d1d7223 */ /* 0x080fe2000001001c */
[-C--:B------:R-:W-:Y:S01]  /*5770*/  FFMA.FTZ R23, R0, R20.reuse, R23 ;  /* 0x0000001400177223 */ /* 0x080fe20000010017 */
[----:B------:R-:W-:Y:S02]  /*5780*/  HADD2.F32 R24, -RZ, R27.H0_H0 ;  /* 0x2000001bff187230 */ /* 0x000fe40000004100 */
[----:B------:R-:W-:Y:S01]  /*5790*/  FFMA.FTZ R11, R51, R11, R56 ;  /* 0x0000000b330b7223 */ /* 0x000fe20000010038 */
[----:B------:R-:W-:Y:S01]  /*57a0*/  FFMA.FTZ R29, R26, R20, R29 ;  /* 0x000000141a1d7223 */ /* 0x000fe2000001001d */
[----:B------:R-:W-:Y:S01]  /*57b0*/  FFMA.FTZ R23, R22, R10, R23 ;  /* 0x0000000a16177223 */ /* 0x000fe20000010017 */
[----:B------:R-:W-:Y:S02]  /*57c0*/  HADD2.F32 R22, -RZ, R55.H0_H0 ;  /* 0x20000037ff167230 */ /* 0x000fe40000004100 */
[----:B------:R-:W-:Y:S01]  /*57d0*/  FFMA.FTZ R11, R24, R20, R11 ;  /* 0x00000014180b7223 */ /* 0x000fe2000001000b */
[----:B------:R-:W-:-:S02]  /*57e0*/  HADD2.F32 R0, -RZ, R33.H0_H0 ;  /* 0x20000021ff007230 */ /* 0x000fc40000004100 */
[-C--:B------:R-:W-:Y:S01]  /*57f0*/  FFMA.FTZ R21, R52, R10.reuse, R21 ;  /* 0x0000000a34157223 */ /* 0x080fe20000010015 */
[----:B------:R-:W-:Y:S02]  /*5800*/  HADD2.F32 R20, -RZ, R35.H0_H0 ;  /* 0x20000023ff147230 */ /* 0x000fe40000004100 */
[-C--:B------:R-:W-:Y:S01]  /*5810*/  FFMA.FTZ R29, R54, R10.reuse, R29 ;  /* 0x0000000a361d7223 */ /* 0x080fe2000001001d */
[----:B------:R-:W-:Y:S01]  /*5820*/  FFMA.FTZ R11, R22, R10, R11 ;  /* 0x0000000a160b7223 */ /* 0x000fe2000001000b */
[-C--:B------:R-:W-:Y:S01]  /*5830*/  FFMA.FTZ R21, R0, R12.reuse, R21 ;  /* 0x0000000c00157223 */ /* 0x080fe20000010015 */
[--C-:B------:R-:W-:Y:S02]  /*5840*/  HADD2.F32 R0, -RZ, R96.reuse.H0_H0 ;  /* 0x20000060ff007230 */ /* 0x100fe40000004100 */
[-C--:B------:R-:W-:Y:S01]  /*5850*/  FFMA.FTZ R23, R34, R12.reuse, R23 ;  /* 0x0000000c22177223 */ /* 0x080fe20000010017 */
[----:B------:R-:W-:Y:S02]  /*5860*/  HADD2.F32 R10, -RZ, R96.H1_H1 ;  /* 0x30000060ff0a7230 */ /* 0x000fe40000004100 */
[----:B------:R-:W-:Y:S01]  /*5870*/  FFMA.FTZ R29, R20, R12, R29 ;  /* 0x0000000c141d7223 */ /* 0x000fe2000001001d */
[----:B------:R-:W-:-:S02]  /*5880*/  HADD2.F32 R20, -RZ, R97.H0_H0 ;  /* 0x20000061ff147230 */ /* 0x000fc40000004100 */
[----:B------:R-:W-:Y:S01]  /*5890*/  FFMA.FTZ R11, R38, R12, R11 ;  /* 0x0000000c260b7223 */ /* 0x000fe2000001000b */
[----:B------:R-:W-:Y:S02]  /*58a0*/  HADD2.F32 R22, -RZ, R97.H1_H1 ;  /* 0x30000061ff167230 */ /* 0x000fe40000004100 */
        /* <DEDUP_REMOVED lines=12> */
.L_x_378:
        /* <DEDUP_REMOVED lines=203> */
.L_x_383:
        /* <DEDUP_REMOVED lines=95> */
.L_x_384:
        /* <DEDUP_REMOVED lines=97> */
.L_x_385:
        /* <DEDUP_REMOVED lines=91> */
.L_x_382:
        /* <DEDUP_REMOVED lines=203> */
.L_x_387:
        /* <DEDUP_REMOVED lines=95> */
.L_x_388:
        /* <DEDUP_REMOVED lines=97> */
.L_x_389:
        /* <DEDUP_REMOVED lines=91> */
.L_x_386:
[----:B0-----:R-:W-:Y:S01]  /*9630*/  LEA R0, R17, 0x40, 0x6 ;  /* 0x0000004011007811 */ /* 0x001fe200078e30ff */
[----:B------:R-:W-:Y:S01]  /*9640*/  IMAD.WIDE R18, R85, 0x8, R18 ;  /* 0x0000000855127825 */ /* 0x000fe200078e0212 */
[----:B------:R-:W-:Y:S01]  /*9650*/  IADD3 R91, R91, 0x20, RZ ;  /* 0x000000205b5b7810 */ /* 0x000fe20007ffe0ff */
[----:B------:R-:W-:Y:S01]  /*9660*/  UIADD3 UR4, UR4, 0x40, URZ ;  /* 0x0000004004047890 */ /* 0x000fe2000fffe03f */
[----:B------:R-:W-:Y:S01]  /*9670*/  VIMNMX R0, R0, UR8, PT ;  /* 0x0000000800007c48 */ /* 0x000fe2000bfe0100 */
[----:B------:R-:W-:Y:S01]  /*9680*/  IMAD.WIDE R14, R85, 0x8, R14 ;  /* 0x00000008550e7825 */ /* 0x000fe200078e020e */
[C---:B------:R-:W-:Y:S02]  /*9690*/  ISETP.GE.AND P0, PT, R91.reuse, UR5, PT ;  /* 0x000000055b007c0c */ /* 0x040fe4000bf06270 */
[----:B------:R-:W-:Y:S02]  /*96a0*/  ISETP.LT.AND P2, PT, R91, R0, PT ;  /* 0x000000005b00720c */ /* 0x000fe40003f41270 */
[----:B------:R-:W-:-:S02]  /*96b0*/  MOV R12, R18 ;  /* 0x00000012000c7202 */ /* 0x000fc40000000f00 */
[----:B-----5:R-:W-:-:S09]  /*96c0*/  MOV R21, R19 ;  /* 0x0000001300157202 */ /* 0x020fd20000000f00 */
[----:B------:R-:W-:Y:S05]  /*96d0*/  @!P0 BRA P2, `(.L_x_390) ;  /* 0xffffff84003c8947 */ /* 0x000fea000103ffff */
.L_x_373:
        /* <DEDUP_REMOVED lines=10> */
.L_x_400:
        /* <DEDUP_REMOVED lines=20> */
[----:B-----5:R-:W-:Y:S02]  /*98c0*/  SHF.R.U32.HI R12, RZ, 0xc, R20 ;  /* 0x0000000cff0c7819 */ /* 0x020fe40000011614 */
[----:B------:R-:W-:Y:S02]  /*98d0*/  SHF.R.U32.HI R37, RZ, 0xc, R21 ;  /* 0x0000000cff257819 */ /* 0x000fe40000011615 */
[----:B------:R-:W-:-:S02]  /*98e0*/  LOP3.LUT R35, R21, 0x3f003f, RZ, 0xc0, !PT ;  /* 0x003f003f15237812 */ /* 0x000fc400078ec0ff */
[----:B------:R-:W-:Y:S02]  /*98f0*/  SHF.R.U32.HI R36, RZ, 0x6, R21 ;  /* 0x00000006ff247819 */ /* 0x000fe40000011615 */
[----:B------:R-:W-:Y:S02]  /*9900*/  SHF.R.U32.HI R43, RZ, 0xc, R22 ;  /* 0x0000000cff2b7819 */ /* 0x000fe40000011616 */
[----:B------:R-:W-:Y:S02]  /*9910*/  LOP3.LUT R19, R12, 0xf000f, RZ, 0xc0, !PT ;  /* 0x000f000f0c137812 */ /* 0x000fe400078ec0ff */
[----:B------:R-:W-:Y:S02]  /*9920*/  LOP3.LUT R12, R37, 0xf000f, RZ, 0xc0, !PT ;  /* 0x000f000f250c7812 */ /* 0x000fe400078ec0ff */
[----:B------:R-:W-:Y:S02]  /*9930*/  PRMT R18, R89, 0x9910, RZ ;  /* 0x0000991059127816 */ /* 0x000fe400000000ff */
[----:B------:R-:W-:-:S02]  /*9940*/  LOP3.LUT R41, R22, 0x3f003f, RZ, 0xc0, !PT ;  /* 0x003f003f16297812 */ /* 0x000fc400078ec0ff */
[----:B------:R-:W-:Y:S02]  /*9950*/  SHF.R.U32.HI R42, RZ, 0x6, R22 ;  /* 0x00000006ff2a7819 */ /* 0x000fe40000011616 */
[----:B------:R-:W-:Y:S02]  /*9960*/  LOP3.LUT R10, R20, 0x3f003f, RZ, 0xc0, !PT ;  /* 0x003f003f140a7812 */ /* 0x000fe400078ec0ff */
[----:B------:R-:W-:Y:S02]  /*9970*/  SHF.R.U32.HI R11, RZ, 0x6, R20 ;  /* 0x00000006ff0b7819 */ /* 0x000fe40000011614 */
[----:B------:R-:W-:Y:S02]  /*9980*/  LOP3.LUT R43, R43, 0xf000f, RZ, 0xc0, !PT ;  /* 0x000f000f2b2b7812 */ /* 0x000fe400078ec0ff */
[----:B------:R-:W-:Y:S02]  /*9990*/  SHF.R.U32.HI R47, RZ, 0xc, R23 ;  /* 0x0000000cff2f7819 */ /* 0x000fe40000011617 */
[----:B------:R-:W-:-:S02]  /*99a0*/  LOP3.LUT R48, R23, 0x3f003f, RZ, 0xc0, !PT ;  /* 0x003f003f17307812 */ /* 0x000fc400078ec0ff */
[----:B------:R-:W-:Y:S02]  /*99b0*/  SHF.R.U32.HI R49, RZ, 0x6, R23 ;  /* 0x00000006ff317819 */ /* 0x000fe40000011617 */
[----:B------:R-:W-:Y:S02]  /*99c0*/  ISETP.NE.AND P2, PT, R18, RZ, PT ;  /* 0x000000ff1200720c */ /* 0x000fe40003f45270 */
        /* <DEDUP_REMOVED lines=9> */
[----:B------:R-:W-:Y:S01]  /*9a60*/  ISETP.GE.AND P3, PT, R93, 0x2, PT ;  /* 0x000000025d00780c */ /* 0x000fe20003f66270 */
[----:B------:R-:W-:Y:S01]  /*9a70*/  HADD2 R10, R10, -1056, -1056 ;  /* 0xe420e4200a0a7430 */ /* 0x000fe20000000000 */
[----:B---3--:R-:W-:-:S02]  /*9a80*/  SHF.R.U32.HI R21, RZ, 0x8, R25 ;  /* 0x00000008ff157819 */ /* 0x008fc40000011619 */
[----:B------:R-:W-:Y:S02]  /*9a90*/  SHF.R.U32.HI R22, RZ, 0x8, R26 ;  /* 0x00000008ff167819 */ /* 0x000fe4000001161a */
[----:B------:R-:W-:Y:S02]  /*9aa0*/  SHF.R.U32.HI R20, RZ, 0x8, R24 ;  /* 0x00000008ff147819 */ /* 0x000fe40000011618 */
[----:B------:R-:W-:Y:S02]  /*9ab0*/  LOP3.LUT R21, R12, 0x300030, R21, 0xf8, !PT ;  /* 0x003000300c157812 */ /* 0x000fe400078ef815 */
[----:B--2---:R-:W-:Y:S02]  /*9ac0*/  SHF.R.U32.HI R12, RZ, 0xc, R28 ;  /* 0x0000000cff0c7819 */ /* 0x004fe4000001161c */
[----:B------:R-:W-:Y:S02]  /*9ad0*/  SHF.R.U32.HI R18, RZ, 0xa, R24 ;  /* 0x0000000aff127819 */ /* 0x000fe40000011618 */
[----:B------:R-:W-:-:S02]  /*9ae0*/  LOP3.LUT R33, R24, 0x3f003f, RZ, 0xc0, !PT ;  /* 0x003f003f18217812 */ /* 0x000fc400078ec0ff */
[----:B------:R-:W-:Y:S02]  /*9af0*/  SHF.R.U32.HI R34, RZ, 0x6, R24 ;  /* 0x00000006ff227819 */ /* 0x000fe40000011618 */
[--C-:B------:R-:W-:Y:S02]  /*9b00*/  SHF.R.U32.HI R23, RZ, 0x8, R27.reuse ;  /* 0x00000008ff177819 */ /* 0x100fe4000001161b */
[--C-:B------:R-:W-:Y:S02]  /*9b10*/  SHF.R.U32.HI R54, RZ, 0xa, R27.reuse ;  /* 0x0000000aff367819 */ /* 0x100fe4000001161b */
[----:B------:R-:W-:Y:S02]  /*9b20*/  LOP3.LUT R52, R27, 0x3f003f, RZ, 0xc0, !PT ;  /* 0x003f003f1b347812 */ /* 0x000fe400078ec0ff */
[----:B------:R-:W-:Y:S02]  /*9b30*/  SHF.R.U32.HI R53, RZ, 0x6, R27 ;  /* 0x00000006ff357819 */ /* 0x000fe4000001161b */
[----:B------:R-:W-:-:S02]  /*9b40*/  LOP3.LUT R22, R43, 0x300030, R22, 0xf8, !PT ;  /* 0x003000302b167812 */ /* 0x000fc400078ef816 */
[--C-:B------:R-:W-:Y:S02]  /*9b50*/  SHF.R.U32.HI R40, RZ, 0xa, R25.reuse ;  /* 0x0000000aff287819 */ /* 0x100fe40000011619 */
[----:B------:R-:W-:Y:S02]  /*9b60*/  LOP3.LUT R38, R25, 0x3f003f, RZ, 0xc0, !PT ;  /* 0x003f003f19267812 */ /* 0x000fe400078ec0ff */
[----:B------:R-:W-:Y:S02]  /*9b70*/  SHF.R.U32.HI R39, RZ, 0x6, R25 ;  /* 0x00000006ff277819 */ /* 0x000fe40000011619 */
[----:B------:R-:W-:Y:S02]  /*9b80*/  LOP3.LUT R24, R47, 0xf000f, RZ, 0xc0, !PT ;  /* 0x000f000f2f187812 */ /* 0x000fe400078ec0ff */
[----:B------:R-:W-:Y:S02]  /*9b90*/  LOP3.LUT R20, R19, 0x300030, R20, 0xf8, !PT ;  /* 0x0030003013147812 */ /* 0x000fe400078ef814 */
[----:B------:R-:W-:-:S02]  /*9ba0*/  SHF.R.U32.HI R27, RZ, 0xc, R30 ;  /* 0x0000000cff1b7819 */ /* 0x000fc4000001161e */
[----:B------:R-:W-:Y:S02]  /*9bb0*/  SHF.R.U32.HI R43, RZ, 0xc, R31 ;  /* 0x0000000cff2b7819 */ /* 0x000fe4000001161f */
[----:B------:R-:W-:Y:S02]  /*9bc0*/  SHF.R.U32.HI R25, RZ, 0xc, R29 ;  /* 0x0000000cff197819 */ /* 0x000fe4000001161d */
[----:B------:R-:W-:Y:S02]  /*9bd0*/  LOP3.LUT R19, R12, 0xf000f, RZ, 0xc0, !PT ;  /* 0x000f000f0c137812 */ /* 0x000fe400078ec0ff */
[--C-:B------:R-:W-:Y:S02]  /*9be0*/  SHF.R.U32.HI R44, RZ, 0xa, R26.reuse ;  /* 0x0000000aff2c7819 */ /* 0x100fe4000001161a */
[----:B------:R-:W-:Y:S02]  /*9bf0*/  LOP3.LUT R45, R26, 0x3f003f, RZ, 0xc0, !PT ;  /* 0x003f003f1a2d7812 */ /* 0x000fe400078ec0ff */
[----:B------:R-:W-:-:S02]  /*9c00*/  SHF.R.U32.HI R46, RZ, 0x6, R26 ;  /* 0x00000006ff2e7819 */ /* 0x000fc4000001161a */
[----:B------:R-:W-:Y:S02]  /*9c10*/  LOP3.LUT R50, R31, 0x3f003f, RZ, 0xc0, !PT ;  /* 0x003f003f1f327812 */ /* 0x000fe400078ec0ff */
[----:B------:R-:W-:Y:S02]  /*9c20*/  SHF.R.U32.HI R51, RZ, 0x6, R31 ;  /* 0x00000006ff337819 */ /* 0x000fe4000001161f */
[----:B------:R-:W-:Y:S02]  /*9c30*/  LOP3.LUT R23, R24, 0x300030, R23, 0xf8, !PT ;  /* 0x0030003018177812 */ /* 0x000fe400078ef817 */
[----:B------:R-:W-:Y:S02]  /*9c40*/  LOP3.LUT R26, R29, 0x3f003f, RZ, 0xc0, !PT ;  /* 0x003f003f1d1a7812 */ /* 0x000fe400078ec0ff */
[----:B------:R-:W-:Y:S02]  /*9c50*/  LOP3.LUT R31, R27, 0xf000f, RZ, 0xc0, !PT ;  /* 0x000f000f1b1f7812 */ /* 0x000fe400078ec0ff */
[----:B------:R-:W-:-:S02]  /*9c60*/  LOP3.LUT R43, R43, 0xf000f, RZ, 0xc0, !PT ;  /* 0x000f000f2b2b7812 */ /* 0x000fc400078ec0ff */
[----:B------:R-:W-:Y:S02]  /*9c70*/  LOP3.LUT R24, R28, 0x3f003f, RZ, 0xc0, !PT ;  /* 0x003f003f1c187812 */ /* 0x000fe400078ec0ff */
[----:B------:R-:W-:Y:S02]  /*9c80*/  LOP3.LUT R37, R30, 0x3f003f, RZ, 0xc0, !PT ;  /* 0x003f003f1e257812 */ /* 0x000fe400078ec0ff */
[----:B------:R-:W-:Y:S02]  /*9c90*/  LOP3.LUT R25, R25, 0xf000f, RZ, 0xc0, !PT ;  /* 0x000f000f19197812 */ /* 0x000fe400078ec0ff */
[----:B------:R-:W-:Y:S02]  /*9ca0*/  LOP3.LUT R27, R19, 0x300030, R18, 0xf8, !PT ;  /* 0x00300030131b7812 */ /* 0x000fe400078ef812 */
[----:B------:R-:W-:Y:S02]  /*9cb0*/  SHF.R.U32.HI R28, RZ, 0x6, R28 ;  /* 0x00000006ff1c7819 */ /* 0x000fe4000001161c */
[----:B------:R-:W-:Y:S01]  /*9cc0*/  LOP3.LUT R19, R11, 0x64006400, RZ, 0xfc, !PT ;  /* 0x640064000b137812 */ /* 0x000fe200078efcff */
[----:B------:R-:W-:Y:S01]  /*9cd0*/  HADD2 R11, R35, -1056, -1056 ;  /* 0xe420e420230b7430 */ /* 0x000fe20000000000 */
[----:B------:R-:W-:-:S02]  /*9ce0*/  SHF.R.U32.HI R29, RZ, 0x6, R29 ;  /* 0x00000006ff1d7819 */ /* 0x000fc4000001161d */
[----:B------:R-:W-:Y:S02]  /*9cf0*/  SHF.R.U32.HI R30, RZ, 0x6, R30 ;  /* 0x00000006ff1e7819 */ /* 0x000fe4000001161e */
[----:B------:R-:W-:Y:S02]  /*9d00*/  LOP3.LUT R55, R43, 0x300030, R54, 0xf8, !PT ;  /* 0x003000302b377812 */ /* 0x000fe400078ef836 */
[----:B------:R-:W-:Y:S02]  /*9d10*/  LOP3.LUT R35, R26, 0x64006400, RZ, 0xfc, !PT ;  /* 0x640064001a237812 */ /* 0x000fe400078efcff */
[----:B------:R-:W-:Y:S02]  /*9d20*/  LOP3.LUT R40, R25, 0x300030, R40, 0xf8, !PT ;  /* 0x0030003019287812 */ /* 0x000fe400078ef828 */
[----:B------:R-:W-:Y:S02]  /*9d30*/  LOP3.LUT R43, R37, 0x64006400, RZ, 0xfc, !PT ;  /* 0x64006400252b7812 */ /* 0x000fe400078efcff */
[----:B------:R-:W-:-:S02]  /*9d40*/  LOP3.LUT R50, R50, 0x64006400, RZ, 0xfc, !PT ;  /* 0x6400640032327812 */ /* 0x000fc400078efcff */
[----:B------:R-:W-:Y:S01]  /*9d50*/  LOP3.LUT R25, R28, 0x3f003f, RZ, 0xc0, !PT ;  /* 0x003f003f1c197812 */ /* 0x000fe200078ec0ff */
[----:B------:R-:W-:Y:S01]  /*9d60*/  HADD2 R28, R36, -1056, -1056 ;  /* 0xe420e420241c7430 */ /* 0x000fe20000000000 */
[----:B------:R-:W-:Y:S02]  /*9d70*/  LOP3.LUT R37, R38, 0x64006400, RZ, 0xfc, !PT ;  /* 0x6400640026257812 */ /* 0x000fe400078efcff */
[----:B------:R-:W-:Y:S02]  /*9d80*/  LOP3.LUT R47, R31, 0x300030, R44, 0xf8, !PT ;  /* 0x003000301f2f7812 */ /* 0x000fe400078ef82c */
[----:B------:R-:W-:Y:S02]  /*9d90*/  LOP3.LUT R51, R51, 0x3f003f, RZ, 0xc0, !PT ;  /* 0x003f003f33337812 */ /* 0x000fe400078ec0ff */
[----:B------:R-:W-:Y:S02]  /*9da0*/  LOP3.LUT R38, R45, 0x64006400, RZ, 0xfc, !PT ;  /* 0x640064002d267812 */ /* 0x000fe400078efcff */
[----:B------:R-:W-:-:S02]  /*9db0*/  LOP3.LUT R53, R53, 0x3f003f, RZ, 0xc0, !PT ;  /* 0x003f003f35357812 */ /* 0x000fc400078ec0ff */
[----:B------:R-:W-:Y:S02]  /*9dc0*/  LOP3.LUT R31, R29, 0x3f003f, RZ, 0xc0, !PT ;  /* 0x003f003f1d1f7812 */ /* 0x000fe400078ec0ff */
[----:B------:R-:W-:Y:S02]  /*9dd0*/  LOP3.LUT R44, R30, 0x3f003f, RZ, 0xc0, !PT ;  /* 0x003f003f1e2c7812 */ /* 0x000fe400078ec0ff */
[----:B------:R-:W-:Y:S01]  /*9de0*/  LOP3.LUT R36, R33, 0x64006400, RZ, 0xfc, !PT ;  /* 0x6400640021247812 */ /* 0x000fe200078efcff */
[----:B------:R-:W-:Y:S01]  /*9df0*/  HADD2 R33, R35, -1056, -1056 ;  /* 0xe420e42023217430 */ /* 0x000fe20000000000 */
[----:B------:R-:W-:Y:S02]  /*9e00*/  LOP3.LUT R26, R34, 0x3f003f, RZ, 0xc0, !PT ;  /* 0x003f003f221a7812 */ /* 0x000fe400078ec0ff */
[----:B------:R-:W-:Y:S02]  /*9e10*/  LOP3.LUT R39, R39, 0x3f003f, RZ, 0xc0, !PT ;  /* 0x003f003f27277812 */ /* 0x000fe400078ec0ff */
        /* <DEDUP_REMOVED lines=92> */
.L_x_393:
        /* <DEDUP_REMOVED lines=47> */
.L_x_394:
        /* <DEDUP_REMOVED lines=46> */
.L_x_395:
        /* <DEDUP_REMOVED lines=44> */
.L_x_392:
        /* <DEDUP_REMOVED lines=14> */
[----:B------:R-:W-:Y:S02]  /*ad50*/  LOP3.LUT R35, R21, 0x3f003f, RZ, 0xc0, !PT ;  /* 0x003f003f15237812 */ /* 0x000fe400078ec0ff */
[----:B------:R-:W-:-:S02]  /*ad60*/  SHF.R.U32.HI R36, RZ, 0x6, R21 ;  /* 0x00000006ff247819 */ /* 0x000fc40000011615 */
[----:B------:R-:W-:Y:S02]  /*ad70*/  LOP3.LUT R48, R23, 0x3f003f, RZ, 0xc0, !PT ;  /* 0x003f003f17307812 */ /* 0x000fe400078ec0ff */
[----:B------:R-:W-:Y:S02]  /*ad80*/  SHF.R.U32.HI R49, RZ, 0x6, R23 ;  /* 0x00000006ff317819 */ /* 0x000fe40000011617 */
[----:B------:R-:W-:Y:S02]  /*ad90*/  SHF.R.U32.HI R19, RZ, 0xc, R20 ;  /* 0x0000000cff137819 */ /* 0x000fe40000011614 */
[----:B------:R-:W-:Y:S02]  /*ada0*/  SHF.R.U32.HI R11, RZ, 0xc, R22 ;  /* 0x0000000cff0b7819 */ /* 0x000fe40000011616 */
[----:B----4-:R-:W-:Y:S02]  /*adb0*/  SHF.R.U32.HI R21, RZ, 0x8, R25 ;  /* 0x00000008ff157819 */ /* 0x010fe40000011619 */
[----:B------:R-:W-:-:S02]  /*adc0*/  SHF.R.U32.HI R23, RZ, 0x8, R27 ;  /* 0x00000008ff177819 */ /* 0x000fc4000001161b */
[----:B------:R-:W-:Y:S02]  /*add0*/  LOP3.LUT R10, R10, 0xf000f, RZ, 0xc0, !PT ;  /* 0x000f000f0a0a7812 */ /* 0x000fe400078ec0ff */
[----:B------:R-:W-:Y:S02]  /*ade0*/  LOP3.LUT R42, R42, 0xf000f, RZ, 0xc0, !PT ;  /* 0x000f000f2a2a7812 */ /* 0x000fe400078ec0ff */
[----:B------:R-:W-:Y:S02]  /*adf0*/  LOP3.LUT R12, R20, 0x3f003f, RZ, 0xc0, !PT ;  /* 0x003f003f140c7812 */ /* 0x000fe400078ec0ff */
[----:B------:R-:W-:Y:S02]  /*ae00*/  SHF.R.U32.HI R18, RZ, 0x6, R20 ;  /* 0x00000006ff127819 */ /* 0x000fe40000011614 */
[----:B------:R-:W-:Y:S02]  /*ae10*/  LOP3.LUT R40, R22, 0x3f003f, RZ, 0xc0, !PT ;  /* 0x003f003f16287812 */ /* 0x000fe400078ec0ff */
[----:B------:R-:W-:-:S02]  /*ae20*/  SHF.R.U32.HI R41, RZ, 0x6, R22 ;  /* 0x00000006ff297819 */ /* 0x000fc40000011616 */
[----:B------:R-:W-:Y:S02]  /*ae30*/  SHF.R.U32.HI R20, RZ, 0x8, R24 ;  /* 0x00000008ff147819 */ /* 0x000fe40000011618 */
[--C-:B------:R-:W-:Y:S02]  /*ae40*/  SHF.R.U32.HI R22, RZ, 0x8, R26.reuse ;  /* 0x00000008ff167819 */ /* 0x100fe4000001161a */
[--C-:B------:R-:W-:Y:S02]  /*ae50*/  SHF.R.U32.HI R46, RZ, 0xa, R26.reuse ;  /* 0x0000000aff2e7819 */ /* 0x100fe4000001161a */
[----:B------:R-:W-:Y:S02]  /*ae60*/  LOP3.LUT R44, R26, 0x3f003f, RZ, 0xc0, !PT ;  /* 0x003f003f1a2c7812 */ /* 0x000fe400078ec0ff */
        /* <DEDUP_REMOVED lines=8> */
[----:B---3--:R-:W-:Y:S02]  /*aef0*/  SHF.R.U32.HI R10, RZ, 0xc, R28 ;  /* 0x0000000cff0a7819 */ /* 0x008fe4000001161c */
[--C-:B------:R-:W-:Y:S02]  /*af00*/  SHF.R.U32.HI R26, RZ, 0xc, R30.reuse ;  /* 0x0000000cff1a7819 */ /* 0x100fe4000001161e */
[----:B------:R-:W-:Y:S02]  /*af10*/  LOP3.LUT R42, R30, 0x3f003f, RZ, 0xc0, !PT ;  /* 0x003f003f1e2a7812 */ /* 0x000fe400078ec0ff */
[----:B------:R-:W-:Y:S02]  /*af20*/  SHF.R.U32.HI R43, RZ, 0x6, R30 ;  /* 0x00000006ff2b7819 */ /* 0x000fe4000001161e */
[----:B------:R-:W-:Y:S02]  /*af30*/  SHF.R.U32.HI R25, RZ, 0xc, R29 ;  /* 0x0000000cff197819 */ /* 0x000fe4000001161d */
[----:B------:R-:W-:-:S02]  /*af40*/  SHF.R.U32.HI R30, RZ, 0xc, R31 ;  /* 0x0000000cff1e7819 */ /* 0x000fc4000001161f */
[----:B------:R-:W-:Y:S02]  /*af50*/  LOP3.LUT R50, R31, 0x3f003f, RZ, 0xc0, !PT ;  /* 0x003f003f1f327812 */ /* 0x000fe400078ec0ff */
[--C-:B------:R-:W-:Y:S02]  /*af60*/  SHF.R.U32.HI R54, RZ, 0xa, R27.reuse ;  /* 0x0000000aff367819 */ /* 0x100fe4000001161b */
[----:B------:R-:W-:Y:S02]  /*af70*/  LOP3.LUT R52, R27, 0x3f003f, RZ, 0xc0, !PT ;  /* 0x003f003f1b347812 */ /* 0x000fe400078ec0ff */
[----:B------:R-:W-:Y:S02]  /*af80*/  SHF.R.U32.HI R53, RZ, 0x6, R27 ;  /* 0x00000006ff357819 */ /* 0x000fe4000001161b */
[----:B------:R-:W-:Y:S02]  /*af90*/  LOP3.LUT R20, R19, 0x300030, R20, 0xf8, !PT ;  /* 0x0030003013147812 */ /* 0x000fe400078ef814 */
[----:B------:R-:W-:-:S02]  /*afa0*/  LOP3.LUT R22, R11, 0x300030, R22, 0xf8, !PT ;  /* 0x003000300b167812 */ /* 0x000fc400078ef816 */
[----:B------:R-:W-:Y:S02]  /*afb0*/  SHF.R.U32.HI R51, RZ, 0x6, R31 ;  /* 0x00000006ff337819 */ /* 0x000fe4000001161f */
[----:B------:R-:W-:Y:S02]  /*afc0*/  SHF.R.U32.HI R34, RZ, 0xa, R24 ;  /* 0x0000000aff227819 */ /* 0x000fe40000011618 */
[----:B------:R-:W-:Y:S02]  /*afd0*/  LOP3.LUT R33, R24, 0x3f003f, RZ, 0xc0, !PT ;  /* 0x003f003f18217812 */ /* 0x000fe400078ec0ff */
[----:B------:R-:W-:Y:S02]  /*afe0*/  LOP3.LUT R11, R28, 0x3f003f, RZ, 0xc0, !PT ;  /* 0x003f003f1c0b7812 */ /* 0x000fe400078ec0ff */
[----:B------:R-:W-:Y:S02]  /*aff0*/  LOP3.LUT R27, R29, 0x3f003f, RZ, 0xc0, !PT ;  /* 0x003f003f1d1b7812 */ /* 0x000fe400078ec0ff */
[----:B------:R-:W-:-:S02]  /*b000*/  LOP3.LUT R19, R10, 0xf000f, RZ, 0xc0, !PT ;  /* 0x000f000f0a137812 */ /* 0x000fc400078ec0ff */
[----:B------:R-:W-:Y:S02]  /*b010*/  LOP3.LUT R31, R26, 0xf000f, RZ, 0xc0, !PT ;  /* 0x000f000f1a1f7812 */ /* 0x000fe400078ec0ff */
[----:B------:R-:W-:Y:S02]  /*b020*/  SHF.R.U32.HI R24, RZ, 0x6, R24 ;  /* 0x00000006ff187819 */ /* 0x000fe40000011618 */
[----:B------:R-:W-:Y:S02]  /*b030*/  SHF.R.U32.HI R28, RZ, 0x6, R28 ;  /* 0x00000006ff1c7819 */ /* 0x000fe4000001161c */
[----:B------:R-:W-:Y:S02]  /*b040*/  SHF.R.U32.HI R29, RZ, 0x6, R29 ;  /* 0x00000006ff1d7819 */ /* 0x000fe4000001161d */
[----:B------:R-:W-:Y:S02]  /*b050*/  LOP3.LUT R10, R25, 0xf000f, RZ, 0xc0, !PT ;  /* 0x000f000f190a7812 */ /* 0x000fe400078ec0ff */
[----:B------:R-:W-:-:S02]  /*b060*/  LOP3.LUT R55, R30, 0xf000f, RZ, 0xc0, !PT ;  /* 0x000f000f1e377812 */ /* 0x000fc400078ec0ff */
[----:B------:R-:W-:Y:S02]  /*b070*/  LOP3.LUT R35, R35, 0x64006400, RZ, 0xfc, !PT ;  /* 0x6400640023237812 */ /* 0x000fe400078efcff */
[----:B------:R-:W-:Y:S02]  /*b080*/  LOP3.LUT R50, R50, 0x64006400, RZ, 0xfc, !PT ;  /* 0x6400640032327812 */ /* 0x000fe400078efcff */
[----:B------:R-:W-:Y:S02]  /*b090*/  LOP3.LUT R18, R18, 0x3f003f, RZ, 0xc0, !PT ;  /* 0x003f003f12127812 */ /* 0x000fe400078ec0ff */
[----:B------:R-:W-:Y:S02]  /*b0a0*/  LOP3.LUT R40, R40, 0x64006400, RZ, 0xfc, !PT ;  /* 0x6400640028287812 */ /* 0x000fe400078efcff */
[----:B------:R-:W-:Y:S02]  /*b0b0*/  LOP3.LUT R41, R41, 0x3f003f, RZ, 0xc0, !PT ;  /* 0x003f003f29297812 */ /* 0x000fe400078ec0ff */
[----:B------:R-:W-:-:S02]  /*b0c0*/  LOP3.LUT R47, R31, 0x300030, R46, 0xf8, !PT ;  /* 0x003000301f2f7812 */ /* 0x000fc400078ef82e */
[----:B------:R-:W-:Y:S02]  /*b0d0*/  LOP3.LUT R36, R36, 0x3f003f, RZ, 0xc0, !PT ;  /* 0x003f003f24247812 */ /* 0x000fe400078ec0ff */
[----:B------:R-:W-:Y:S02]  /*b0e0*/  LOP3.LUT R49, R49, 0x3f003f, RZ, 0xc0, !PT ;  /* 0x003f003f31317812 */ /* 0x000fe400078ec0ff */
[----:B------:R-:W-:Y:S02]  /*b0f0*/  LOP3.LUT R43, R43, 0x3f003f, RZ, 0xc0, !PT ;  /* 0x003f003f2b2b7812 */ /* 0x000fe400078ec0ff */
[----:B------:R-:W-:Y:S02]  /*b100*/  LOP3.LUT R53, R53, 0x3f003f, RZ, 0xc0, !PT ;  /* 0x003f003f35357812 */ /* 0x000fe400078ec0ff */
[----:B------:R-:W-:Y:S02]  /*b110*/  LOP3.LUT R25, R19, 0x300030, R34, 0xf8, !PT ;  /* 0x0030003013197812 */ /* 0x000fe400078ef822 */
[----:B------:R-:W-:-:S02]  /*b120*/  LOP3.LUT R39, R10, 0x300030, R39, 0xf8, !PT ;  /* 0x003000300a277812 */ /* 0x000fc400078ef827 */
[----:B------:R-:W-:Y:S02]  /*b130*/  LOP3.LUT R55, R55, 0x300030, R54, 0xf8, !PT ;  /* 0x0030003037377812 */ /* 0x000fe400078ef836 */
[----:B------:R-:W-:Y:S01]  /*b140*/  LOP3.LUT R31, R11, 0x64006400, RZ, 0xfc, !PT ;  /* 0x640064000b1f7812 */ /* 0x000fe200078efcff */
[----:B------:R-:W-:Y:S01]  /*b150*/  HADD2 R11, R35, -1056, -1056 ;  /* 0xe420e420230b7430 */ /* 0x000fe20000000000 */
        /* <DEDUP_REMOVED lines=108> */
.L_x_397:
        /* <DEDUP_REMOVED lines=47> */
.L_x_398:
        /* <DEDUP_REMOVED lines=46> */
.L_x_399:
        /* <DEDUP_REMOVED lines=44> */
.L_x_396:
        /* <DEDUP_REMOVED lines=8> */
.L_x_391:
[----:B------:R-:W-:Y:S01]  /*c130*/  LEA R18, R17, 0x40, 0x6 ;  /* 0x0000004011127811 */ /* 0x000fe200078e30ff */
[----:B------:R-:W-:-:S03]  /*c140*/  ULDC UR5, c[0x0][0x240] ;  /* 0x0000900000057ab9 */ /* 0x000fc60000000800 */
[----:B------:R-:W-:Y:S01]  /*c150*/  VIMNMX R18, R18, UR5, PT ;  /* 0x0000000512127c48 */ /* 0x000fe2000bfe0100 */
[----:B------:R-:W-:-:S03]  /*c160*/  ULDC UR5, c[0x0][0x264] ;  /* 0x0000990000057ab9 */ /* 0x000fc60000000800 */
[----:B------:R-:W-:-:S04]  /*c170*/  ISETP.GE.AND P0, PT, R91, R18, PT ;  /* 0x000000125b00720c */ /* 0x000fc80003f06270 */
[----:B------:R-:W-:-:S13]  /*c180*/  ISETP.GE.OR P0, PT, R91, UR5, P0 ;  /* 0x000000055b007c0c */ /* 0x000fda0008706670 */
[----:B------:R-:W-:Y:S05]  /*c190*/  @P0 BRA `(.L_x_401) ;  /* 0x0000006c00040947 */ /* 0x000fea0003800000 */
[----:B------:R-:W-:Y:S01]  /*c1a0*/  PRMT R0, R16, 0x9910, RZ ;  /* 0x0000991010007816 */ /* 0x000fe200000000ff */
[----:B------:R-:W-:-:S03]  /*c1b0*/  ULDC UR5, c[0x0][0x264] ;  /* 0x0000990000057ab9 */ /* 0x000fc60000000800 */
[----:B------:R-:W-:-:S04]  /*c1c0*/  ISETP.NE.AND P0, PT, R0, RZ, PT ;  /* 0x000000ff0000720c */ /* 0x000fc80003f05270 */
[----:B------:R-:W-:-:S13]  /*c1d0*/  ISETP.LT.OR P0, PT, R13, 0x4, !P0 ;  /* 0x000000040d00780c */ /* 0x000fda0004701670 */
.L_x_418:
[----:B------:R-:W-:-:S13]  /*c1e0*/  ISETP.NE.AND P2, PT, R91, R86, PT ;  /* 0x000000565b00720c */ /* 0x000fda0003f45270 */
[----:B------:R-:W0:Y:S01]  /*c1f0*/  @!P2 LDC.64 R10, c[0x0][0x248] ;  /* 0x00009200ff0aab82 */ /* 0x000e220000000a00 */
[----:B------:R-:W-:Y:S02]  /*c200*/  @!P2 IADD3 R87, R87, 0x1, RZ ;  /* 0x000000015757a810 */ /* 0x000fe40007ffe0ff */
[----:B------:R-:W-:Y:S02]  /*c210*/  @!P2 LEA R17, R91, 0x1, 0x1 ;  /* 0x000000015b11a811 */ /* 0x000fe400078e08ff */
[----:B-----5:R-:W-:-:S06]  /*c220*/  @!P2 LEA R20, R87, R1, 0x3 ;  /* 0x000000015714a211 */ /* 0x020fcc00078e18ff */
[----:B------:R-:W2:Y:S01]  /*c230*/  @!P2 LDL.64 R20, [R20] ;  /* 0x000000001414a983 */ /* 0x000ea20000100a00 */
[----:B0-----:R-:W-:-:S06]  /*c240*/  @!P2 IMAD.WIDE R10, R17, 0x2, R10 ;  /* 0x00000002110aa825 */ /* 0x001fcc00078e020a */
[----:B------:R-:W3:Y:S01]  /*c250*/  @!P2 LDG.E.U16.CONSTANT R10, desc[UR6][R10.64] ;  /* 0x000000060a0aa981 */ /* 0x000ee2000c1e9500 */
[----:B--2---:R-:W-:Y:S02]  /*c260*/  @!P2 PRMT R96, R20, 0x7610, R96 ;  /* 0x000076101460a816 */ /* 0x004fe40000000060 */
[----:B------:R-:W-:Y:S02]  /*c270*/  @!P2 PRMT R97, R21, 0x7610, R97 ;  /* 0x000076101561a816 */ /* 0x000fe40000000061 */
[----:B------:R-:W-:Y:S02]  /*c280*/  @!P2 PRMT R96, R96, 0x7610, R20 ;  /* 0x000076106060a816 */ /* 0x000fe40000000014 */
[----:B------:R-:W-:Y:S02]  /*c290*/  @!P2 PRMT R97, R97, 0x7610, R21 ;  /* 0x000076106161a816 */ /* 0x000fe40000000015 */
[----:B---3--:R-:W-:Y:S01]  /*c2a0*/  @!P2 IADD3 R86, R10, R91, RZ ;  /* 0x0000005b0a56a210 */ /* 0x008fe20007ffe0ff */
[----:B------:R-:W-:Y:S06]  /*c2b0*/  @!P1 BRA `(.L_x_402) ;  /* 0x0000006800a09947 */ /* 0x000fec0003800000 */
[----:B------:R-:W2:Y:S01]  /*c2c0*/  LDG.E.128.CONSTANT R20, desc[UR6][R14.64] ;  /* 0x000000060e147981 */ /* 0x000ea2000c1e9d00 */
[----:B------:R-:W-:Y:S02]  /*c2d0*/  PRMT R10, R89, 0x9910, RZ ;  /* 0x00009910590a7816 */ /* 0x000fe400000000ff */
[----:B------:R-:W-:Y:S02]  /*c2e0*/  MOV R17, 0x2c00 ;  /* 0x00002c0000117802 */ /* 0x000fe40000000f00 */
[----:B------:R-:W-:Y:S02]  /*c2f0*/  ISETP.NE.AND P2, PT, R10, RZ, PT ;  /* 0x000000ff0a00720c */ /* 0x000fe40003f45270 */
[----:B------:R-:W-:Y:S02]  /*c300*/  ISETP.GE.AND P3, PT, R93, 0x2, PT ;  /* 0x000000025d00780c */ /* 0x000fe40003f66270 */
[C---:B--2---:R-:W-:Y:S02]  /*c310*/  LOP3.LUT R0, R20.reuse, 0xf000f, RZ, 0xc0, !PT ;  /* 0x000f000f14007812 */ /* 0x044fe400078ec0ff */
[----:B------:R-:W-:-:S02]  /*c320*/  LOP3.LUT R10, R20, 0xf000f0, RZ, 0xc0, !PT ;  /* 0x00f000f0140a7812 */ /* 0x000fc400078ec0ff */
[C---:B------:R-:W-:Y:S02]  /*c330*/  LOP3.LUT R12, R21.reuse, 0xf000f, RZ, 0xc0, !PT ;  /* 0x000f000f150c7812 */ /* 0x040fe400078ec0ff */
[----:B------:R-:W-:Y:S02]  /*c340*/  LOP3.LUT R19, R21, 0xf000f0, RZ, 0xc0, !PT ;  /* 0x00f000f015137812 */ /* 0x000fe400078ec0ff */
[C---:B------:R-:W-:Y:S02]  /*c350*/  LOP3.LUT R25, R22.reuse, 0xf000f, RZ, 0xc0, !PT ;  /* 0x000f000f16197812 */ /* 0x040fe400078ec0ff */
[----:B------:R-:W-:Y:S02]  /*c360*/  LOP3.LUT R26, R22, 0xf000f0, RZ, 0xc0, !PT ;  /* 0x00f000f0161a7812 */ /* 0x000fe400078ec0ff */
[----:B------:R-:W-:Y:S02]  /*c370*/  SHF.R.U32.HI R20, RZ, 0x8, R20 ;  /* 0x00000008ff147819 */ /* 0x000fe40000011614 */
[----:B------:R-:W-:-:S02]  /*c380*/  SHF.R.U32.HI R21, RZ, 0x8, R21 ;  /* 0x00000008ff157819 */ /* 0x000fc40000011615 */
[----:B------:R-:W-:Y:S02]  /*c390*/  SHF.R.U32.HI R22, RZ, 0x8, R22 ;  /* 0x00000008ff167819 */ /* 0x000fe40000011616 */
[----:B------:R-:W-:Y:S02]  /*c3a0*/  SHF.R.U32.HI R29, RZ, 0x8, R23 ;  /* 0x00000008ff1d7819 */ /* 0x000fe40000011617 */
[C---:B------:R-:W-:Y:S02]  /*c3b0*/  LOP3.LUT R27, R23.reuse, 0xf000f, RZ, 0xc0, !PT ;  /* 0x000f000f171b7812 */ /* 0x040fe400078ec0ff */
        /* <DEDUP_REMOVED lines=42> */
[----:B------:R-:W0:Y:S01]  /*c660*/  LDS.64 R38, [UR4] ;  /* 0x00000004ff267984 */ /* 0x000e220008000a00 */
        /* <DEDUP_REMOVED lines=89> */
.L_x_403:
        /* <DEDUP_REMOVED lines=95> */
.L_x_405:
        /* <DEDUP_REMOVED lines=94> */
.L_x_406:
        /* <DEDUP_REMOVED lines=16> */
[----:B------:R-:W-:-:S02]  /*d8d0*/  HADD2.F32 R42, -RZ, R27.H1_H1 ;  /* 0x3000001bff2a7230 */ /* 0x000fc40000004100 */
[-C--:B------:R-:W-:Y:S01]  /*d8e0*/  FFMA.FTZ R11, R11, R37.reuse, RZ ;  /* 0x000000250b0b7223 */ /* 0x080fe200000100ff */
[----:B------:R-:W-:Y:S01]  /*d8f0*/  FFMA.FTZ R37, R12, R37, RZ ;  /* 0x000000250c257223 */ /* 0x000fe200000100ff */
        /* <DEDUP_REMOVED lines=23> */
[----:B------:R-:W-:Y:S02]  /*da70*/  HADD2.F32 R20, -RZ, R20.H1_H1 ;  /* 0x30000014ff147230 */ /* 0x000fe40000004100 */
[-C--:B------:R-:W-:Y:S01]  /*da80*/  FFMA.FTZ R19, R19, R11.reuse, R0 ;  /* 0x0000000b13137223 */ /* 0x080fe20000010000 */
[----:B------:R-:W-:Y:S02]  /*da90*/  HADD2.F32 R24, -RZ, R29.H1_H1 ;  /* 0x3000001dff187230 */ /* 0x000fe40000004100 */
        /* <DEDUP_REMOVED lines=19> */
[----:B------:R-:W-:Y:S02]  /*dbd0*/  HADD2.F32 R22, -RZ, R36.H0_H0 ;  /* 0x20000024ff167230 */ /* 0x000fe40000004100 */
[----:B------:R-:W-:Y:S01]  /*dbe0*/  FFMA.FTZ R20, R20, R10, R25 ;  /* 0x0000000a14147223 */ /* 0x000fe20000010019 */
[----:B------:R-:W-:-:S02]  /*dbf0*/  HADD2.F32 R19, -RZ, R30.H1_H1 ;  /* 0x3000001eff137230 */ /* 0x000fc40000004100 */
[----:B------:R-:W-:Y:S02]  /*dc00*/  HADD2.F32 R23, -RZ, R32.H1_H1 ;  /* 0x30000020ff177230 */ /* 0x000fe40000004100 */
        /* <DEDUP_REMOVED lines=23> */
.L_x_404:
[----:B------:R-:W0:Y:S02]  /*dd80*/  LDC R19, c[0x0][0x23c] ;  /* 0x00008f00ff137b82 */ /* 0x000e240000000800 */
[----:B0-----:R-:W-:-:S05]  /*dd90*/  IMAD.WIDE R20, R19, 0x4, R14 ;  /* 0x0000000413147825 */ /* 0x001fca00078e020e */
[----:B------:R-:W2:Y:S02]  /*dda0*/  LDG.E.128.CONSTANT R24, desc[UR6][R20.64] ;  /* 0x0000000614187981 */ /* 0x000ea4000c1e9d00 */
[----:B--2---:R-:W-:Y:S02]  /*ddb0*/  SHF.R.U32.HI R31, RZ, 0x8, R26 ;  /* 0x00000008ff1f7819 */ /* 0x004fe4000001161a */
[C---:B------:R-:W-:Y:S02]  /*ddc0*/  LOP3.LUT R0, R24.reuse, 0xf000f, RZ, 0xc0, !PT ;  /* 0x000f000f18007812 */ /* 0x040fe400078ec0ff */
[----:B------:R-:W-:Y:S02]  /*ddd0*/  LOP3.LUT R10, R24, 0xf000f0, RZ, 0xc0, !PT ;  /* 0x00f000f0180a7812 */ /* 0x000fe400078ec0ff */
[----:B------:R-:W-:Y:S02]  /*dde0*/  SHF.R.U32.HI R23, RZ, 0x8, R25 ;  /* 0x00000008ff177819 */ /* 0x000fe40000011619 */
[----:B------:R-:W-:-:S02]  /*ddf0*/  LOP3.LUT R29, R26, 0xf000f0, RZ, 0xc0, !PT ;  /* 0x00f000f01a1d7812 */ /* 0x000fc400078ec0ff */
[----:B------:R-:W-:Y:S02]  /*de00*/  SHF.R.U32.HI R24, RZ, 0x8, R24 ;  /* 0x00000008ff187819 */ /* 0x000fe40000011618 */
[C---:B------:R-:W-:Y:S02]  /*de10*/  LOP3.LUT R33, R27.reuse, 0xf000f0, RZ, 0xc0, !PT ;  /* 0x00f000f01b217812 */ /* 0x040fe400078ec0ff */
[----:B------:R-:W-:Y:S02]  /*de20*/  SHF.R.U32.HI R34, RZ, 0x8, R27 ;  /* 0x00000008ff227819 */ /* 0x000fe4000001161b */
        /* <DEDUP_REMOVED lines=27> */
[----:B------:R-:W-:Y:S01]  /*dfe0*/  LOP3.LUT R22, R22, 0x64006400, RZ, 0xfc, !PT ;  /* 0x6400640016167812 */ /* 0x000fe200078efcff */
[----:B------:R-:W-:Y:S01]  /*dff0*/  HADD2 R38, R39, -1032, -1032 ;  /* 0xe408e40827267430 */ /* 0x000fe20000000000 */
[----:B------:R-:W-:-:S02]  /*e000*/  LOP3.LUT R28, R28, 0x64006400, RZ, 0xfc, !PT ;  /* 0x640064001c1c7812 */ /* 0x000fc400078efcff */
[----:B------:R-:W-:Y:S02]  /*e010*/  LOP3.LUT R11, R11, 0x64006400, RZ, 0xfc, !PT ;  /* 0x640064000b0b7812 */ /* 0x000fe400078efcff */
[----:B------:R-:W-:Y:S01]  /*e020*/  LOP3.LUT R12, R24, 0x64006400, RZ, 0xfc, !PT ;  /* 0x64006400180c7812 */ /* 0x000fe200078efcff */
[-C--:B------:R-:W-:Y:S01]  /*e030*/  HFMA2 R24, R10, R17.reuse.H0_H0, -72, -72 ;  /* 0xd480d4800a187431 */ /* 0x080fe20000040011 */
        /* <DEDUP_REMOVED lines=9> */
[----:B------:R-:W-:Y:S02]  /*e0d0*/  HADD2 R36, R23, -1032, -1032 ;  /* 0xe408e40817247430 */ /* 0x000fe40000000000 */
[----:B------:R-:W-:Y:S01]  /*e0e0*/  HFMA2 R39, R42, R17.H0_H0, -72, -72 ;  /* 0xd480d4802a277431 */ /* 0x000fe20000040011 */
[----:B------:R-:W-:Y:S06]  /*e0f0*/  @!P2 BRA `(.L_x_407) ;  /* 0x000000040068a947 */ /* 0x000fec0003800000 */
[----:B------:R-:W0:Y:S01]  /*e100*/  LDS.64 R40, [UR4+0x10] ;  /* 0x00001004ff287984 */ /* 0x000e220008000a00 */
        /* <DEDUP_REMOVED lines=89> */
.L_x_407:
        /* <DEDUP_REMOVED lines=95> */
.L_x_409:
        /* <DEDUP_REMOVED lines=94> */
.L_x_410:
        /* <DEDUP_REMOVED lines=91> */
.L_x_408:
[----:B------:R-:W-:-:S05]  /*f820*/  IMAD.WIDE R20, R19, 0x4, R20 ;  /* 0x0000000413147825 */ /* 0x000fca00078e0214 */
        /* <DEDUP_REMOVED lines=144> */
.L_x_411:
        /* <DEDUP_REMOVED lines=95> */
.L_x_413:
        /* <DEDUP_REMOVED lines=94> */
.L_x_414:
        /* <DEDUP_REMOVED lines=91> */
.L_x_412:
[----:B------:R-:W-:-:S06]  /*112b0*/  IMAD.WIDE R20, R19, 0x4, R20 ;  /* 0x0000000413147825 */ /* 0x000fcc00078e0214 */
[----:B------:R-:W2:Y:S02]  /*112c0*/  LDG.E.128.CONSTANT R20, desc[UR6][R20.64] ;  /* 0x0000000614147981 */ /* 0x000ea4000c1e9d00 */
[----:B--2---:R-:W-:Y:S02]  /*112d0*/  LOP3.LUT R12, R21, 0xf000f0, RZ, 0xc0, !PT ;  /* 0x00f000f0150c7812 */ /* 0x004fe400078ec0ff */
[----:B------:R-:W-:Y:S02]  /*112e0*/  SHF.R.U32.HI R11, RZ, 0x8, R20 ;  /* 0x00000008ff0b7819 */ /* 0x000fe40000011614 */
[C---:B------:R-:W-:Y:S02]  /*112f0*/  LOP3.LUT R19, R22.reuse, 0xf000f0, RZ, 0xc0, !PT ;  /* 0x00f000f016137812 */ /* 0x040fe400078ec0ff */
[----:B------:R-:W-:Y:S02]  /*11300*/  SHF.R.U32.HI R34, RZ, 0x8, R23 ;  /* 0x00000008ff227819 */ /* 0x000fe40000011617 */
[----:B------:R-:W-:-:S02]  /*11310*/  LOP3.LUT R30, R22, 0xf000f, RZ, 0xc0, !PT ;  /* 0x000f000f161e7812 */ /* 0x000fc400078ec0ff */
[----:B------:R-:W-:Y:S02]  /*11320*/  SHF.R.U32.HI R31, RZ, 0x8, R22 ;  /* 0x00000008ff1f7819 */ /* 0x000fe40000011616 */
[----:B------:R-:W-:Y:S02]  /*11330*/  LOP3.LUT R28, R21, 0xf000f, RZ, 0xc0, !PT ;  /* 0x000f000f151c7812 */ /* 0x000fe400078ec0ff */
[----:B------:R-:W-:Y:S02]  /*11340*/  SHF.R.U32.HI R29, RZ, 0x8, R21 ;  /* 0x00000008ff1d7819 */ /* 0x000fe40000011615 */
[----:B------:R-:W-:Y:S02]  /*11350*/  LOP3.LUT R22, R12, 0x64006400, RZ, 0xfc, !PT ;  /* 0x640064000c167812 */ /* 0x000fe400078efcff */
[C---:B------:R-:W-:Y:S02]  /*11360*/  LOP3.LUT R0, R20.reuse, 0xf000f, RZ, 0xc0, !PT ;  /* 0x000f000f14007812 */ /* 0x040fe400078ec0ff */
        /* <DEDUP_REMOVED lines=15> */
[----:B------:R-:W-:Y:S01]  /*11460*/  HFMA2 R24, R24, R17.H0_H0, -72, -72 ;  /* 0xd480d48018187431 */ /* 0x000fe20000040011 */
        /* <DEDUP_REMOVED lines=117> */
.L_x_415:
        /* <DEDUP_REMOVED lines=61> */
[--C-:B------:R-:W-:Y:S02]  /*11f90*/  HADD2.F32 R36, -RZ, R26.reuse.H0_H0 ;  /* 0x2000001aff247230 */ /* 0x100fe40000004100 */
        /* <DEDUP_REMOVED lines=33> */
.L_x_416:
        /* <DEDUP_REMOVED lines=94> */
.L_x_417:
[----:B------:R-:W-:Y:S05]  /*12790*/  @P0 BRA `(.L_x_402) ;  /* 0x0000000400680947 */ /* 0x000fea0003800000 */
[----:B------:R-:W0:Y:S01]  /*127a0*/  LDS.64 R10, [UR4+0x1b0] ;  /* 0x0001b004ff0a7984 */ /* 0x000e220008000a00 */
[--C-:B------:R-:W-:Y:S02]  /*127b0*/  HADD2.F32 R0, -RZ, R30.reuse.H0_H0 ;  /* 0x2000001eff007230 */ /* 0x100fe40000004100 */
        /* <DEDUP_REMOVED lines=18> */
[----:B------:R-:W-:Y:S02]  /*128e0*/  HADD2.F32 R30, -RZ, R31.H1_H1 ;  /* 0x3000001fff1e7230 */ /* 0x000fe40000004100 */
[----:B------:R-:W-:Y:S01]  /*128f0*/  FFMA.FTZ R39, R0, R38, R39 ;  /* 0x0000002600277223 */ /* 0x000fe20000010027 */
[----:B------:R-:W-:Y:S02]  /*12900*/  HADD2.F32 R10, -RZ, R22.H0_H0 ;  /* 0x20000016ff0a7230 */ /* 0x000fe40000004100 */
[----:B------:R-:W-:Y:S01]  /*12910*/  FFMA.FTZ R11, R12, R36, R11 ;  /* 0x000000240c0b7223 */ /* 0x000fe2000001000b */
[----:B------:R-:W-:-:S02]  /*12920*/  HADD2.F32 R12, -RZ, R24.H0_H0 ;  /* 0x20000018ff0c7230 */ /* 0x000fc40000004100 */
[----:B------:R-:W-:Y:S01]  /*12930*/  FFMA.FTZ R37, R30, R36, R37 ;  /* 0x000000241e257223 */ /* 0x000fe20000010025 */
        /* <DEDUP_REMOVED lines=64> */
.L_x_402:
[----:B------:R-:W0:Y:S01]  /*12d40*/  LDC R85, c[0x0][0x23c] ;  /* 0x00008f00ff557b82 */ /* 0x000e220000000800 */
[----:B------:R-:W-:Y:S01]  /*12d50*/  IADD3 R91, R91, 0x20, RZ ;  /* 0x000000205b5b7810 */ /* 0x000fe20007ffe0ff */
[----:B------:R-:W-:-:S03]  /*12d60*/  UIADD3 UR4, UR4, 0x40, URZ ;  /* 0x0000004004047890 */ /* 0x000fc6000fffe03f */
[C---:B------:R-:W-:Y:S02]  /*12d70*/  ISETP.GE.AND P2, PT, R91.reuse, UR5, PT ;  /* 0x000000055b007c0c */ /* 0x040fe4000bf46270 */
[----:B------:R-:W-:Y:S01]  /*12d80*/  ISETP.LT.AND P3, PT, R91, R92, PT ;  /* 0x0000005c5b00720c */ /* 0x000fe20003f61270 */
[----:B0-----:R-:W-:-:S12]  /*12d90*/  IMAD.WIDE R14, R85, 0x10, R14 ;  /* 0x00000010550e7825 */ /* 0x001fd800078e020e */
[----:B------:R-:W-:Y:S05]  /*12da0*/  @!P2 BRA P3, `(.L_x_418) ;  /* 0xffffff94000ca947 */ /* 0x000fea000183ffff */
.L_x_401:
        /* <DEDUP_REMOVED lines=8> */
.L_x_424:
        /* <DEDUP_REMOVED lines=20> */
[--C-:B-----5:R-:W-:Y:S01]  /*12f70*/  SHF.R.U32.HI R29, RZ, 0xf, R23.reuse ;  /* 0x0000000fff1d7819 */ /* 0x120fe20000011617 */
[----:B------:R-:W-:Y:S01]  /*12f80*/  HFMA2.MMA R40, -RZ, RZ, 0, 0.015625 ;  /* 0x00002400ff287435 */ /* 0x000fe200000001ff */
[----:B------:R-:W-:Y:S02]  /*12f90*/  SHF.R.U32.HI R10, RZ, 0xf, R20 ;  /* 0x0000000fff0a7819 */ /* 0x000fe40000011614 */
[C---:B------:R-:W-:Y:S02]  /*12fa0*/  LOP3.LUT R58, R23.reuse, 0x380038, RZ, 0xc0, !PT ;  /* 0x00380038173a7812 */ /* 0x040fe400078ec0ff */
[----:B------:R-:W-:Y:S02]  /*12fb0*/  SHF.R.U32.HI R35, RZ, 0x6, R23 ;  /* 0x00000006ff237819 */ /* 0x000fe40000011617 */
[----:B------:R-:W-:Y:S02]  /*12fc0*/  LOP3.LUT R42, R23, 0x70007, RZ, 0xc0, !PT ;  /* 0x00070007172a7812 */ /* 0x000fe400078ec0ff */
[----:B------:R-:W-:-:S02]  /*12fd0*/  SHF.R.U32.HI R28, RZ, 0xe, R18 ;  /* 0x0000000eff1c7819 */ /* 0x000fc40000011612 */
[C---:B------:R-:W-:Y:S02]  /*12fe0*/  LOP3.LUT R23, R18.reuse, 0x380038, RZ, 0xc0, !PT ;  /* 0x0038003812177812 */ /* 0x040fe400078ec0ff */
[----:B------:R-:W-:Y:S02]  /*12ff0*/  SHF.R.U32.HI R41, RZ, 0x6, R18 ;  /* 0x00000006ff297819 */ /* 0x000fe40000011612 */
[----:B------:R-:W-:Y:S02]  /*13000*/  LOP3.LUT R54, R18, 0x70007, RZ, 0xc0, !PT ;  /* 0x0007000712367812 */ /* 0x000fe400078ec0ff */
[--C-:B------:R-:W-:Y:S02]  /*13010*/  SHF.R.U32.HI R25, RZ, 0xf, R21.reuse ;  /* 0x0000000fff197819 */ /* 0x100fe40000011615 */
[----:B------:R-:W-:Y:S02]  /*13020*/  LOP3.LUT R24, R21, 0x380038, RZ, 0xc0, !PT ;  /* 0x0038003815187812 */ /* 0x000fe400078ec0ff */
[----:B------:R-:W-:-:S02]  /*13030*/  SHF.R.U32.HI R32, RZ, 0x6, R21 ;  /* 0x00000006ff207819 */ /* 0x000fc40000011615 */
[----:B------:R-:W-:Y:S02]  /*13040*/  LOP3.LUT R36, R21, 0x70007, RZ, 0xc0, !PT ;  /* 0x0007000715247812 */ /* 0x000fe400078ec0ff */
[----:B------:R-:W-:Y:S02]  /*13050*/  SHF.R.U32.HI R18, RZ, 0xe, R19 ;  /* 0x0000000eff127819 */ /* 0x000fe40000011613 */
[----:B------:R-:W-:Y:S02]  /*13060*/  LOP3.LUT R29, R29, 0x10001, RZ, 0xc0, !PT ;  /* 0x000100011d1d7812 */ /* 0x000fe400078ec0ff */
[----:B------:R-:W-:Y:S02]  /*13070*/  SHF.R.U32.HI R21, RZ, 0xe, R16 ;  /* 0x0000000eff157819 */ /* 0x000fe40000011610 */
[----:B------:R-:W-:Y:S02]  /*13080*/  LOP3.LUT R10, R10, 0x10001, RZ, 0xc0, !PT ;  /* 0x000100010a0a7812 */ /* 0x000fe400078ec0ff */
[----:B------:R-:W-:-:S02]  /*13090*/  SHF.R.U32.HI R26, RZ, 0xf, R22 ;  /* 0x0000000fff1a7819 */ /* 0x000fc40000011616 */
[C---:B------:R-:W-:Y:S02]  /*130a0*/  LOP3.LUT R60, R19.reuse, 0x380038, RZ, 0xc0, !PT ;  /* 0x00380038133c7812 */ /* 0x040fe400078ec0ff */
[----:B------:R-:W-:Y:S02]  /*130b0*/  SHF.R.U32.HI R44, RZ, 0x6, R19 ;  /* 0x00000006ff2c7819 */ /* 0x000fe40000011613 */
[----:B------:R-:W-:Y:S02]  /*130c0*/  LOP3.LUT R66, R19, 0x70007, RZ, 0xc0, !PT ;  /* 0x0007000713427812 */ /* 0x000fe400078ec0ff */
[C---:B------:R-:W-:Y:S02]  /*130d0*/  LOP3.LUT R27, R22.reuse, 0x380038, RZ, 0xc0, !PT ;  /* 0x00380038161b7812 */ /* 0x040fe400078ec0ff */
[----:B------:R-:W-:Y:S02]  /*130e0*/  SHF.R.U32.HI R33, RZ, 0x6, R22 ;  /* 0x00000006ff217819 */ /* 0x000fe40000011616 */
[----:B------:R-:W-:-:S02]  /*130f0*/  LOP3.LUT R37, R22, 0x70007, RZ, 0xc0, !PT ;  /* 0x0007000716257812 */ /* 0x000fc400078ec0ff */
[C---:B------:R-:W-:Y:S02]  /*13100*/  LOP3.LUT R11, R16.reuse, 0x380038, RZ, 0xc0, !PT ;  /* 0x00380038100b7812 */ /* 0x040fe400078ec0ff */
[----:B------:R-:W-:Y:S02]  /*13110*/  SHF.R.U32.HI R38, RZ, 0x6, R16 ;  /* 0x00000006ff267819 */ /* 0x000fe40000011610 */
[----:B------:R-:W-:Y:S02]  /*13120*/  LOP3.LUT R52, R16, 0x70007, RZ, 0xc0, !PT ;  /* 0x0007000710347812 */ /* 0x000fe400078ec0ff */
[----:B------:R-:W-:Y:S02]  /*13130*/  LOP3.LUT R19, R29, 0x20002, R18, 0xf8, !PT ;  /* 0x000200021d137812 */ /* 0x000fe400078ef812 */
[----:B------:R-:W-:Y:S02]  /*13140*/  SHF.R.U32.HI R16, RZ, 0xe, R17 ;  /* 0x0000000eff107819 */ /* 0x000fe40000011611 */
[----:B------:R-:W-:-:S02]  /*13150*/  LOP3.LUT R22, R17, 0x380038, RZ, 0xc0, !PT ;  /* 0x0038003811167812 */ /* 0x000fc400078ec0ff */
[----:B------:R-:W-:Y:S02]  /*13160*/  SHF.R.U32.HI R39, RZ, 0x6, R17 ;  /* 0x00000006ff277819 */ /* 0x000fe40000011611 */
[----:B------:R-:W-:Y:S02]  /*13170*/  LOP3.LUT R49, R17, 0x70007, RZ, 0xc0, !PT ;  /* 0x0007000711317812 */ /* 0x000fe400078ec0ff */
[----:B------:R-:W-:Y:S02]  /*13180*/  LOP3.LUT R10, R10, 0x20002, R21, 0xf8, !PT ;  /* 0x000200020a0a7812 */ /* 0x000fe400078ef815 */
[----:B------:R-:W-:Y:S02]  /*13190*/  LOP3.LUT R17, R26, 0x10001, RZ, 0xc0, !PT ;  /* 0x000100011a117812 */ /* 0x000fe400078ec0ff */
[----:B------:R-:W-:Y:S02]  /*131a0*/  LOP3.LUT R0, R20, 0x380038, RZ, 0xc0, !PT ;  /* 0x0038003814007812 */ /* 0x000fe400078ec0ff */
[----:B------:R-:W-:-:S02]  /*131b0*/  SHF.R.U32.HI R34, RZ, 0x6, R20 ;  /* 0x00000006ff227819 */ /* 0x000fc40000011614 */
[----:B------:R-:W-:Y:S02]  /*131c0*/  LOP3.LUT R25, R25, 0x10001, RZ, 0xc0, !PT ;  /* 0x0001000119197812 */ /* 0x000fe400078ec0ff */
[----:B------:R-:W-:Y:S02]  /*131d0*/  LOP3.LUT R17, R17, 0x20002, R28, 0xf8, !PT ;  /* 0x0002000211117812 */ /* 0x000fe400078ef81c */
[----:B------:R-:W-:Y:S02]  /*131e0*/  LOP3.LUT R83, R0, 0x64006400, RZ, 0xfc, !PT ;  /* 0x6400640000537812 */ /* 0x000fe400078efcff */
[----:B------:R-:W-:Y:S02]  /*131f0*/  LOP3.LUT R43, R20, 0x70007, RZ, 0xc0, !PT ;  /* 0x00070007142b7812 */ /* 0x000fe400078ec0ff */
[----:B------:R-:W-:Y:S02]  /*13200*/  LOP3.LUT R26, R25, 0x20002, R16, 0xf8, !PT ;  /* 0x00020002191a7812 */ /* 0x000fe400078ef810 */
[----:B------:R-:W-:-:S02]  /*13210*/  LOP3.LUT R0, R34, 0x380038, RZ, 0xc0, !PT ;  /* 0x0038003822007812 */ /* 0x000fc400078ec0ff */
[----:B------:R-:W-:Y:S02]  /*13220*/  MOV R20, 0x3000 ;  /* 0x0000300000147802 */ /* 0x000fe40000000f00 */
[----:B------:R-:W-:Y:S02]  /*13230*/  LOP3.LUT R25, R23, 0x64006400, RZ, 0xfc, !PT ;  /* 0x6400640017197812 */ /* 0x000fe400078efcff */
[----:B------:R-:W-:Y:S01]  /*13240*/  PRMT R21, R89, 0x9910, RZ ;  /* 0x0000991059157816 */ /* 0x000fe200000000ff */
[-C--:B------:R-:W-:Y:S01]  /*13250*/  HFMA2 R83, R83, R20.reuse.H0_H0, -132, -132 ;  /* 0xd820d82053537431 */ /* 0x080fe20000040014 */
        /* <DEDUP_REMOVED lines=10> */
[----:B------:R-:W-:Y:S01]  /*13300*/  ISETP.NE.AND P2, PT, R21, RZ, PT ;  /* 0x000000ff1500720c */ /* 0x000fe20003f45270 */
        /* <DEDUP_REMOVED lines=18> */
[----:B------:R-:W-:Y:S01]  /*13430*/  ISETP.GE.AND P3, PT, R93, 0x2, PT ;  /* 0x000000025d00780c */ /* 0x000fe20003f66270 */
[----:B------:R-:W-:Y:S01]  /*13440*/  HADD2 R72, R37, -1028, -1028 ;  /* 0xe404e40425487430 */ /* 0x000fe20000000000 */
[----:B--2---:R-:W-:Y:S02]  /*13450*/  SHF.R.U32.HI R29, RZ, 0xd, R12 ;  /* 0x0000000dff1d7819 */ /* 0x004fe4000001160c */
[----:B------:R-:W-:Y:S02]  /*13460*/  SHF.R.U32.HI R30, RZ, 0xd, R14 ;  /* 0x0000000dff1e7819 */ /* 0x000fe4000001160e */
[----:B------:R-:W-:Y:S02]  /*13470*/  LOP3.LUT R29, R10, 0x40004, R29, 0xf8, !PT ;  /* 0x000400040a1d7812 */ /* 0x000fe400078ef81d */
[----:B------:R-:W-:-:S02]  /*13480*/  LOP3.LUT R10, R38, 0x380038, RZ, 0xc0, !PT ;  /* 0x00380038260a7812 */ /* 0x000fc400078ec0ff */
[----:B------:R-:W-:Y:S02]  /*13490*/  SHF.R.U32.HI R45, RZ, 0x6, R13 ;  /* 0x00000006ff2d7819 */ /* 0x000fe4000001160d */
[--C-:B------:R-:W-:Y:S02]  /*134a0*/  SHF.R.U32.HI R28, RZ, 0xd, R15.reuse ;  /* 0x0000000dff1c7819 */ /* 0x100fe4000001160f */
[C---:B------:R-:W-:Y:S02]  /*134b0*/  LOP3.LUT R62, R15.reuse, 0x380038, RZ, 0xc0, !PT ;  /* 0x003800380f3e7812 */ /* 0x040fe400078ec0ff */
[----:B------:R-:W-:Y:S02]  /*134c0*/  SHF.R.U32.HI R48, RZ, 0x6, R15 ;  /* 0x00000006ff307819 */ /* 0x000fe4000001160f */
[----:B------:R-:W-:Y:S02]  /*134d0*/  LOP3.LUT R55, R15, 0x70007, RZ, 0xc0, !PT ;  /* 0x000700070f377812 */ /* 0x000fe400078ec0ff */
[----:B------:R-:W-:-:S02]  /*134e0*/  LOP3.LUT R16, R12, 0x380038, RZ, 0xc0, !PT ;  /* 0x003800380c107812 */ /* 0x000fc400078ec0ff */
[----:B------:R-:W-:Y:S02]  /*134f0*/  SHF.R.U32.HI R46, RZ, 0x6, R12 ;  /* 0x00000006ff2e7819 */ /* 0x000fe4000001160c */
[----:B------:R-:W-:Y:S02]  /*13500*/  LOP3.LUT R50, R12, 0x70007, RZ, 0xc0, !PT ;  /* 0x000700070c327812 */ /* 0x000fe400078ec0ff */
[----:B------:R-:W-:Y:S02]  /*13510*/  SHF.R.U32.HI R31, RZ, 0xd, R13 ;  /* 0x0000000dff1f7819 */ /* 0x000fe4000001160d */
[C---:B------:R-:W-:Y:S02]  /*13520*/  LOP3.LUT R18, R13.reuse, 0x380038, RZ, 0xc0, !PT ;  /* 0x003800380d127812 */ /* 0x040fe400078ec0ff */
[----:B------:R-:W-:Y:S02]  /*13530*/  LOP3.LUT R51, R13, 0x70007, RZ, 0xc0, !PT ;  /* 0x000700070d337812 */ /* 0x000fe400078ec0ff */
[----:B------:R-:W-:-:S02]  /*13540*/  LOP3.LUT R15, R33, 0x380038, RZ, 0xc0, !PT ;  /* 0x00380038210f7812 */ /* 0x000fc400078ec0ff */
[----:B------:R-:W-:Y:S02]  /*13550*/  LOP3.LUT R30, R17, 0x40004, R30, 0xf8, !PT ;  /* 0x00040004111e7812 */ /* 0x000fe400078ef81e */
[----:B------:R-:W-:Y:S02]  /*13560*/  LOP3.LUT R12, R32, 0x380038, RZ, 0xc0, !PT ;  /* 0x00380038200c7812 */ /* 0x000fe400078ec0ff */
[----:B------:R-:W-:Y:S02]  /*13570*/  LOP3.LUT R13, R10, 0x64006400, RZ, 0xfc, !PT ;  /* 0x640064000a0d7812 */ /* 0x000fe400078efcff */
[----:B------:R-:W-:Y:S02]  /*13580*/  LOP3.LUT R56, R14, 0x380038, RZ, 0xc0, !PT ;  /* 0x003800380e387812 */ /* 0x000fe400078ec0ff */
[----:B------:R-:W-:Y:S02]  /*13590*/  SHF.R.U32.HI R47, RZ, 0x6, R14 ;  /* 0x00000006ff2f7819 */ /* 0x000fe4000001160e */
[----:B------:R-:W-:-:S02]  /*135a0*/  LOP3.LUT R17, R24, 0x64006400, RZ, 0xfc, !PT ;  /* 0x6400640018117812 */ /* 0x000fc400078efcff */
[----:B------:R-:W-:Y:S02]  /*135b0*/  LOP3.LUT R10, R45, 0x380038, RZ, 0xc0, !PT ;  /* 0x003800382d0a7812 */ /* 0x000fe400078ec0ff */
[----:B------:R-:W-:Y:S01]  /*135c0*/  LOP3.LUT R53, R14, 0x70007, RZ, 0xc0, !PT ;  /* 0x000700070e357812 */ /* 0x000fe200078ec0ff */
[----:B------:R-:W-:Y:S01]  /*135d0*/  HFMA2 R78, R17, R20.H0_H0, -132, -132 ;  /* 0xd820d820114e7431 */ /* 0x000fe20000040014 */
[----:B------:R-:W-:Y:S02]  /*135e0*/  LOP3.LUT R28, R19, 0x40004, R28, 0xf8, !PT ;  /* 0x00040004131c7812 */ /* 0x000fe400078ef81c */
        /* <DEDUP_REMOVED lines=13> */
[----:B------:R-:W-:-:S02]  /*136c0*/  LOP3.LUT R31, R26, 0x40004, R31, 0xf8, !PT ;  /* 0x000400041a1f7812 */ /* 0x000fc400078ef81f */
        /* <DEDUP_REMOVED lines=188> */
.L_x_421:
        /* <DEDUP_REMOVED lines=81> */
.L_x_422:
        /* <DEDUP_REMOVED lines=80> */
.L_x_423:
        /* <DEDUP_REMOVED lines=77> */
.L_x_420:
[----:B------:R-:W-:Y:S01]  /*15170*/  IADD3 R91, R91, 0x20, RZ ;  /* 0x000000205b5b7810 */ /* 0x000fe20007ffe0ff */
[----:B------:R-:W-:Y:S01]  /*15180*/  UIADD3 UR4, UR4, 0x40, URZ ;  /* 0x0000004004047890 */ /* 0x000fe2000fffe03f */
[----:B------:R-:W-:Y:S02]  /*15190*/  IMAD.WIDE R14, R85, 0x4, R94 ;  /* 0x00000004550e7825 */ /* 0x000fe400078e025e */
[C---:B------:R-:W-:Y:S02]  /*151a0*/  ISETP.GE.AND P2, PT, R91.reuse, UR5, PT ;  /* 0x000000055b007c0c */ /* 0x040fe4000bf46270 */
[----:B------:R-:W-:-:S13]  /*151b0*/  ISETP.LT.AND P3, PT, R91, R92, PT ;  /* 0x0000005c5b00720c */ /* 0x000fda0003f61270 */
[----:B------:R-:W-:Y:S05]  /*151c0*/  @!P2 BRA P3, `(.L_x_424) ;  /* 0xffffffdc0018a947 */ /* 0x000fea000183ffff */
.L_x_419:
        /* <DEDUP_REMOVED lines=17> */
.L_x_428:
[----:B------:R-:W0:Y:S02]  /*152e0*/  LDS R10, [R0] ;  /* 0x00000000000a7984 */ /* 0x000e240000000800 */
[----:B0-----:R-:W-:-:S06]  /*152f0*/  HADD2 R11, R10, R9 ;  /* 0x000000090a0b7230 */ /* 0x001fcc0000000000 */
[----:B------:R-:W0:Y:S02]  /*15300*/  ATOMS.CAST.SPIN R11, [R0], R10, R11 ;  /* 0x0000000a000b738d */ /* 0x000e24000180000b */
[----:B0-----:R-:W-:-:S13]  /*15310*/  ISETP.EQ.U32.AND P0, PT, R11, 0x1, PT ;  /* 0x000000010b00780c */ /* 0x001fda0003f02070 */
[----:B------:R-:W-:Y:S05]  /*15320*/  @!P0 BRA `(.L_x_428) ;  /* 0xfffffffc00ec8947 */ /* 0x000fea000383ffff */
[----:B------:R-:W-:Y:S05]  /*15330*/  BRA `(.L_x_426) ;  /* 0x00000000000c7947 */ /* 0x000fea0003800000 */
.L_x_427:
[----:B------:R-:W2:Y:S02]  /*15340*/  LD.E R0, desc[UR6][R12.64] ;  /* 0x000000060c007980 */ /* 0x000ea4000c101900 */
[----:B--2---:R-:W-:-:S05]  /*15350*/  IADD3 R9, R9, R0, RZ ;  /* 0x0000000009097210 */ /* 0x004fca0007ffe0ff */
[----:B------:R0:W-:Y:S02]  /*15360*/  ST.E desc[UR6][R12.64], R9 ;  /* 0x000000090c007985 */ /* 0x0001e4000c101906 */
.L_x_426:
[----:B------:R-:W-:Y:S05]  /*15370*/  BSYNC B0 ;  /* 0x0000000000007941 */ /* 0x000fea0003800000 */
.L_x_425:
        /* <DEDUP_REMOVED lines=8> */
.L_x_432:
[----:B------:R-:W0:Y:S02]  /*15400*/  LDS R8, [R10+0x4] ;  /* 0x000004000a087984 */ /* 0x000e240000000800 */
[----:B0-----:R-:W-:-:S10]  /*15410*/  HFMA2.MMA R9, R8, 1, 1, R11 ;  /* 0x3c003c0008097835 */ /* 0x001fd4000000000b */
[----:B------:R-:W0:Y:S02]  /*15420*/  ATOMS.CAST.SPIN R9, [R10+0x4], R8, R9 ;  /* 0x000004080a09738d */ /* 0x000e240001800009 */
[----:B0-----:R-:W-:-:S13]  /*15430*/  ISETP.EQ.U32.AND P0, PT, R9, 0x1, PT ;  /* 0x000000010900780c */ /* 0x001fda0003f02070 */
[----:B------:R-:W-:Y:S05]  /*15440*/  @!P0 BRA `(.L_x_432) ;  /* 0xfffffffc00ec8947 */ /* 0x000fea000383ffff */
[----:B------:R-:W-:Y:S05]  /*15450*/  BRA `(.L_x_430) ;  /* 0x00000000000c7947 */ /* 0x000fea0003800000 */
.L_x_431:
[----:B------:R-:W0:Y:S02]  /*15460*/  LD.E R0, desc[UR6][R12.64+0x4] ;  /* 0x000004060c007980 */ /* 0x000e24000c101900 */
[----:B0-----:R-:W-:-:S05]  /*15470*/  IADD3 R9, R8, R0, RZ ;  /* 0x0000000008097210 */ /* 0x001fca0007ffe0ff */
[----:B------:R1:W-:Y:S02]  /*15480*/  ST.E desc[UR6][R12.64+0x4], R9 ;  /* 0x000004090c007985 */ /* 0x0003e4000c101906 */
.L_x_430:
[----:B------:R-:W-:Y:S05]  /*15490*/  BSYNC B0 ;  /* 0x0000000000007941 */ /* 0x000fea0003800000 */
.L_x_429:
        /* <DEDUP_REMOVED lines=10> */
.L_x_436:
[----:B------:R-:W0:Y:S02]  /*15540*/  LDS R8, [R0] ;  /* 0x0000000000087984 */ /* 0x000e240000000800 */
[----:B0-----:R-:W-:-:S06]  /*15550*/  HADD2 R9, R8, R7 ;  /* 0x0000000708097230 */ /* 0x001fcc0000000000 */
[----:B------:R-:W0:Y:S02]  /*15560*/  ATOMS.CAST.SPIN R9, [R0], R8, R9 ;  /* 0x000000080009738d */ /* 0x000e240001800009 */
[----:B0-----:R-:W-:-:S13]  /*15570*/  ISETP.EQ.U32.AND P0, PT, R9, 0x1, PT ;  /* 0x000000010900780c */ /* 0x001fda0003f02070 */
[----:B------:R-:W-:Y:S05]  /*15580*/  @!P0 BRA `(.L_x_436) ;  /* 0xfffffffc00ec8947 */ /* 0x000fea000383ffff */
[----:B------:R-:W-:Y:S05]  /*15590*/  BRA `(.L_x_434) ;  /* 0x00000000000c7947 */ /* 0x000fea0003800000 */
.L_x_435:
[----:B------:R-:W2:Y:S02]  /*155a0*/  LD.E R0, desc[UR6][R12.64] ;  /* 0x000000060c007980 */ /* 0x000ea4000c101900 */
[----:B--2---:R-:W-:-:S05]  /*155b0*/  IADD3 R7, R7, R0, RZ ;  /* 0x0000000007077210 */ /* 0x004fca0007ffe0ff */
[----:B------:R0:W-:Y:S02]  /*155c0*/  ST.E desc[UR6][R12.64], R7 ;  /* 0x000000070c007985 */ /* 0x0001e4000c101906 */
.L_x_434:
[----:B------:R-:W-:Y:S05]  /*155d0*/  BSYNC B0 ;  /* 0x0000000000007941 */ /* 0x000fea0003800000 */
.L_x_433:
        /* <DEDUP_REMOVED lines=8> */
.L_x_440:
[----:B------:R-:W0:Y:S02]  /*15660*/  LDS R6, [R8+0x4] ;  /* 0x0000040008067984 */ /* 0x000e240000000800 */
[----:B0-----:R-:W-:-:S10]  /*15670*/  HFMA2.MMA R7, R6, 1, 1, R9 ;  /* 0x3c003c0006077835 */ /* 0x001fd40000000009 */
[----:B------:R-:W0:Y:S02]  /*15680*/  ATOMS.CAST.SPIN R7, [R8+0x4], R6, R7 ;  /* 0x000004060807738d */ /* 0x000e240001800007 */
[----:B0-----:R-:W-:-:S13]  /*15690*/  ISETP.EQ.U32.AND P0, PT, R7, 0x1, PT ;  /* 0x000000010700780c */ /* 0x001fda0003f02070 */
[----:B------:R-:W-:Y:S05]  /*156a0*/  @!P0 BRA `(.L_x_440) ;  /* 0xfffffffc00ec8947 */ /* 0x000fea000383ffff */
[----:B------:R-:W-:Y:S05]  /*156b0*/  BRA `(.L_x_438) ;  /* 0x00000000000c7947 */ /* 0x000fea0003800000 */
.L_x_439:
[----:B------:R-:W0:Y:S02]  /*156c0*/  LD.E R0, desc[UR6][R12.64+0x4] ;  /* 0x000004060c007980 */ /* 0x000e24000c101900 */
[----:B0-----:R-:W-:-:S05]  /*156d0*/  IADD3 R7, R6, R0, RZ ;  /* 0x0000000006077210 */ /* 0x001fca0007ffe0ff */
[----:B------:R1:W-:Y:S02]  /*156e0*/  ST.E desc[UR6][R12.64+0x4], R7 ;  /* 0x000004070c007985 */ /* 0x0003e4000c101906 */
.L_x_438:
[----:B------:R-:W-:Y:S05]  /*156f0*/  BSYNC B0 ;  /* 0x0000000000007941 */ /* 0x000fea0003800000 */
.L_x_437:
        /* <DEDUP_REMOVED lines=10> */
.L_x_444:
[----:B------:R-:W0:Y:S02]  /*157a0*/  LDS R6, [R0] ;  /* 0x0000000000067984 */ /* 0x000e240000000800 */
[----:B0-----:R-:W-:-:S06]  /*157b0*/  HADD2 R7, R6, R5 ;  /* 0x0000000506077230 */ /* 0x001fcc0000000000 */
[----:B------:R-:W0:Y:S02]  /*157c0*/  ATOMS.CAST.SPIN R7, [R0], R6, R7 ;  /* 0x000000060007738d */ /* 0x000e240001800007 */
[----:B0-----:R-:W-:-:S13]  /*157d0*/  ISETP.EQ.U32.AND P0, PT, R7, 0x1, PT ;  /* 0x000000010700780c */ /* 0x001fda0003f02070 */
[----:B------:R-:W-:Y:S05]  /*157e0*/  @!P0 BRA `(.L_x_444) ;  /* 0xfffffffc00ec8947 */ /* 0x000fea000383ffff */
[----:B------:R-:W-:Y:S05]  /*157f0*/  BRA `(.L_x_442) ;  /* 0x00000000000c7947 */ /* 0x000fea0003800000 */
.L_x_443:
[----:B------:R-:W2:Y:S02]  /*15800*/  LD.E R0, desc[UR6][R12.64] ;  /* 0x000000060c007980 */ /* 0x000ea4000c101900 */
[----:B--2---:R-:W-:-:S05]  /*15810*/  IADD3 R5, R5, R0, RZ ;  /* 0x0000000005057210 */ /* 0x004fca0007ffe0ff */
[----:B------:R0:W-:Y:S02]  /*15820*/  ST.E desc[UR6][R12.64], R5 ;  /* 0x000000050c007985 */ /* 0x0001e4000c101906 */
.L_x_442:
[----:B------:R-:W-:Y:S05]  /*15830*/  BSYNC B0 ;  /* 0x0000000000007941 */ /* 0x000fea0003800000 */
.L_x_441:
        /* <DEDUP_REMOVED lines=8> */
.L_x_448:
[----:B------:R-:W0:Y:S02]  /*158c0*/  LDS R4, [R6+0x4] ;  /* 0x0000040006047984 */ /* 0x000e240000000800 */
[----:B0-----:R-:W-:-:S10]  /*158d0*/  HFMA2.MMA R5, R4, 1, 1, R7 ;  /* 0x3c003c0004057835 */ /* 0x001fd40000000007 */
[----:B------:R-:W0:Y:S02]  /*158e0*/  ATOMS.CAST.SPIN R5, [R6+0x4], R4, R5 ;  /* 0x000004040605738d */ /* 0x000e240001800005 */
[----:B0-----:R-:W-:-:S13]  /*158f0*/  ISETP.EQ.U32.AND P0, PT, R5, 0x1, PT ;  /* 0x000000010500780c */ /* 0x001fda0003f02070 */
[----:B------:R-:W-:Y:S05]  /*15900*/  @!P0 BRA `(.L_x_448) ;  /* 0xfffffffc00ec8947 */ /* 0x000fea000383ffff */
[----:B------:R-:W-:Y:S05]  /*15910*/  BRA `(.L_x_446) ;  /* 0x00000000000c7947 */ /* 0x000fea0003800000 */
.L_x_447:
[----:B------:R-:W0:Y:S02]  /*15920*/  LD.E R0, desc[UR6][R12.64+0x4] ;  /* 0x000004060c007980 */ /* 0x000e24000c101900 */
[----:B0-----:R-:W-:-:S05]  /*15930*/  IADD3 R5, R4, R0, RZ ;  /* 0x0000000004057210 */ /* 0x001fca0007ffe0ff */
[----:B------:R1:W-:Y:S02]  /*15940*/  ST.E desc[UR6][R12.64+0x4], R5 ;  /* 0x000004050c007985 */ /* 0x0003e4000c101906 */
.L_x_446:
[----:B------:R-:W-:Y:S05]  /*15950*/  BSYNC B0 ;  /* 0x0000000000007941 */ /* 0x000fea0003800000 */
.L_x_445:
        /* <DEDUP_REMOVED lines=10> */
.L_x_452:
[----:B------:R-:W0:Y:S02]  /*15a00*/  LDS R4, [R0] ;  /* 0x0000000000047984 */ /* 0x000e240000000800 */
[----:B0-----:R-:W-:-:S06]  /*15a10*/  HADD2 R5, R4, R3 ;  /* 0x0000000304057230 */ /* 0x001fcc0000000000 */
[----:B------:R-:W0:Y:S02]  /*15a20*/  ATOMS.CAST.SPIN R5, [R0], R4, R5 ;  /* 0x000000040005738d */ /* 0x000e240001800005 */
[----:B0-----:R-:W-:-:S13]  /*15a30*/  ISETP.EQ.U32.AND P0, PT, R5, 0x1, PT ;  /* 0x000000010500780c */ /* 0x001fda0003f02070 */
[----:B------:R-:W-:Y:S05]  /*15a40*/  @!P0 BRA `(.L_x_452) ;  /* 0xfffffffc00ec8947 */ /* 0x000fea000383ffff */
[----:B------:R-:W-:Y:S05]  /*15a50*/  BRA `(.L_x_450) ;  /* 0x00000000000c7947 */ /* 0x000fea0003800000 */
.L_x_451:
[----:B------:R-:W2:Y:S02]  /*15a60*/  LD.E R0, desc[UR6][R12.64] ;  /* 0x000000060c007980 */ /* 0x000ea4000c101900 */
[----:B--2---:R-:W-:-:S05]  /*15a70*/  IADD3 R3, R3, R0, RZ ;  /* 0x0000000003037210 */ /* 0x004fca0007ffe0ff */
[----:B------:R0:W-:Y:S02]  /*15a80*/  ST.E desc[UR6][R12.64], R3 ;  /* 0x000000030c007985 */ /* 0x0001e4000c101906 */
.L_x_450:
[----:B------:R-:W-:Y:S05]  /*15a90*/  BSYNC B0 ;  /* 0x0000000000007941 */ /* 0x000fea0003800000 */
.L_x_449:
[----:B------:R1:W-:Y:S02]  /*15aa0*/  ATOM.E.ADD.F16x2.RN.STRONG.GPU P0, RZ, desc[UR6][R12.64+0x4], R2 ;  /* 0x000004020cff79a2 */ /* 0x0003e4000810e1c6 */
[----:B-1----:R-:W-:Y:S05]  /*15ab0*/  @P0 EXIT ;  /* 0x000000000000094d */ /* 0x002fea0003800000 */
[----:B------:R-:W1:Y:S02]  /*15ac0*/  QSPC.E.S P0, RZ, [R12+0x4] ;  /* 0x000004000cff73aa */ /* 0x000e640000000500 */
[----:B-1----:R-:W-:Y:S05]  /*15ad0*/  @!P0 BRA `(.L_x_453) ;  /* 0x0000000000248947 */ /* 0x002fea0003800000 */
[----:B------:R-:W-:-:S04]  /*15ae0*/  MOV R4, R12 ;  /* 0x0000000c00047202 */ /* 0x000fc80000000f00 */
[----:B------:R-:W-:Y:S02]  /*15af0*/  MOV R4, R4 ;  /* 0x0000000400047202 */ /* 0x000fe40000000f00 */
[----:B------:R-:W-:-:S07]  /*15b00*/  MOV R5, R2 ;  /* 0x0000000200057202 */ /* 0x000fce0000000f00 */
.L_x_454:
[----:B------:R-:W0:Y:S02]  /*15b10*/  LDS R2, [R4+0x4] ;  /* 0x0000040004027984 */ /* 0x000e240000000800 */
[----:B0-----:R-:W-:-:S10]  /*15b20*/  HFMA2.MMA R3, R2, 1, 1, R5 ;  /* 0x3c003c0002037835 */ /* 0x001fd40000000005 */
[----:B------:R-:W0:Y:S02]  /*15b30*/  ATOMS.CAST.SPIN R3, [R4+0x4], R2, R3 ;  /* 0x000004020403738d */ /* 0x000e240001800003 */
[----:B0-----:R-:W-:-:S13]  /*15b40*/  ISETP.EQ.U32.AND P0, PT, R3, 0x1, PT ;  /* 0x000000010300780c */ /* 0x001fda0003f02070 */
[----:B------:R-:W-:Y:S05]  /*15b50*/  @!P0 BRA `(.L_x_454) ;  /* 0xfffffffc00ec8947 */ /* 0x000fea000383ffff */
[----:B------:R-:W-:Y:S05]  /*15b60*/  EXIT ;  /* 0x000000000000794d */ /* 0x000fea0003800000 */
.L_x_453:
[----:B------:R-:W0:Y:S02]  /*15b70*/  LD.E R0, desc[UR6][R12.64+0x4] ;  /* 0x000004060c007980 */ /* 0x000e24000c101900 */
[----:B0-----:R-:W-:-:S05]  /*15b80*/  IADD3 R3, R2, R0, RZ ;  /* 0x0000000002037210 */ /* 0x001fca0007ffe0ff */
[----:B------:R-:W-:Y:S01]  /*15b90*/  ST.E desc[UR6][R12.64+0x4], R3 ;  /* 0x000004030c007985 */ /* 0x000fe2000c101906 */
[----:B------:R-:W-:Y:S05]  /*15ba0*/  EXIT ;  /* 0x000000000000794d */ /* 0x000fea0003800000 */
.L_x_455:
        /* <DEDUP_REMOVED lines=13> */
.L_x_5188:


//--------------------- .text._Z23gemm_half_q_half_kernelILi4ELi176ELb1ELb0ELi64EEvPK6__halfPKjS4_S2_PS0_iiiiPKtS7_iiiiiibS2_i --------------------------
	.section	.text._Z23gemm_half_q_half_kernelILi4ELi176ELb1ELb0ELi64EEvPK6__halfPKjS4_S2_PS0_iiiiPKtS7_iiiiiibS2_i,"ax",@progbits
	.align	128
        .global         _Z23gemm_half_q_half_kernelILi4ELi176ELb1ELb0ELi64EEvPK6__halfPKjS4_S2_PS0_iiiiPKtS7_iiiiiibS2_i
        .type           _Z23gemm_half_q_half_kernelILi4ELi176ELb1ELb0ELi64EEvPK6__halfPKjS4_S2_PS0_iiiiPKtS7_iiiiiibS2_i,@function
        .size           _Z23gemm_half_q_half_kernelILi4ELi176ELb1ELb0ELi64EEvPK6__halfPKjS4_S2_PS0_iiiiPKtS7_iiiiiibS2_i,(.L_x_5189 - _Z23gemm_half_q_half_kernelILi4ELi176ELb1ELb0ELi64EEvPK6__halfPKjS4_S2_PS0_iiiiPKtS7_iiiiiibS2_i)
        .other          _Z23gemm_half_q_half_kernelILi4ELi176ELb1ELb0ELi64EEvPK6__halfPKjS4_S2_PS0_iiiiPKtS7_iiiiiibS2_i,@"STO_CUDA_ENTRY STV_DEFAULT"
_Z23gemm_half_q_half_kernelILi4ELi176ELb1ELb0ELi64EEvPK6__halfPKjS4_S2_PS0_iiiiPKtS7_iiiiiibS2_i:
.text._Z23gemm_half_q_half_kernelILi4ELi176ELb1ELb0ELi64EEvPK6__halfPKjS4_S2_PS0_iiiiPKtS7_iiiiiibS2_i:
        /* <DEDUP_REMOVED lines=50> */
.L_x_456:
        /* <DEDUP_REMOVED lines=25> */
.L_x_461:
        /* <DEDUP_REMOVED lines=37> */
.L_x_460:
        /* <DEDUP_REMOVED lines=24> */
.L_x_462:
        /* <DEDUP_REMOVED lines=14> */
.L_x_459:
        /* <DEDUP_REMOVED lines=10> */
.L_x_464:
        /* <DEDUP_REMOVED lines=37> */
.L_x_463:
        /* <DEDUP_REMOVED lines=24> */
.L_x_465:
        /* <DEDUP_REMOVED lines=13> */
.L_x_458:
[----:B------:R-:W-:Y:S05]  /*0ea0*/  BSYNC B0 ;  /* 0x0000000000007941 */ /* 0x000fea0003800000 */
.L_x_457:
        /* <DEDUP_REMOVED lines=11> */
[----:B0-----:R-:W-:Y:S01]  /*0f60*/  HFMA2.MMA R9, -RZ, RZ, 0, 0 ;  /* 0x00000000ff097435 */ /* 0x001fe200000001ff */
[----:B------:R-:W-:-:S11]  /*0f70*/  PLOP3.LUT P0, PT, PT, PT, PT, 0x80, 0x0 ;  /* 0x000000000000781c */ /* 0x000fd60003f0f070 */
[----:B------:R-:W-:Y:S05]  /*0f80*/  @!P2 BRA `(.L_x_467) ;  /* 0x000000000058a947 */ /* 0x000fea0003800000 */
[----:B------:R-:W0:Y:S01]  /*0f90*/  LDC.64 R16, c[0x0][0x230] ;  /* 0x00008c00ff107b82 */ /* 0x000e220000000a00 */
[----:B------:R-:W-:Y:S02]  /*0fa0*/  PLOP3.LUT P0, PT, PT, PT, PT, 0x8, 0x0 ;  /* 0x000000000000781c */ /* 0x000fe40003f0e170 */
[----:B------:R-:W-:-:S11]  /*0fb0*/  IADD3 R18, R93, -0x3, RZ ;  /* 0xfffffffd5d127810 */ /* 0x000fd60007ffe0ff */
.L_x_468:
[----:B---3--:R-:W-:Y:S02]  /*0fc0*/  LEA R2, R0, R9, 0x2 ;  /* 0x0000000900027211 */ /* 0x008fe400078e10ff */
[----:B------:R-:W-:Y:S02]  /*0fd0*/  IADD3 R9, R9, 0x4, RZ ;  /* 0x0000000409097810 */ /* 0x000fe40007ffe0ff */
[C---:B------:R-:W-:Y:S01]  /*0fe0*/  IADD3 R4, R2.reuse, 0x1, RZ ;  /* 0x0000000102047810 */ /* 0x040fe20007ffe0ff */
[CCC-:B-12---:R-:W-:Y:S01]  /*0ff0*/  IMAD R3, R2.reuse, R85.reuse, R8.reuse ;  /* 0x0000005502037224 */ /* 0x1c6fe200078e0208 */
        /* <DEDUP_REMOVED lines=15> */
.L_x_467:
[----:B---3--:R-:W-:-:S04]  /*10f0*/  IADD3 R2, R93, -R9, RZ ;  /* 0x800000095d027210 */ /* 0x008fc80007ffe0ff */
[----:B------:R-:W-:-:S13]  /*1100*/  ISETP.GT.AND P2, PT, R2, 0x1, PT ;  /* 0x000000010200780c */ /* 0x000fda0003f44270 */
[----:B------:R-:W-:Y:S05]  /*1110*/  @!P2 BRA `(.L_x_469) ;  /* 0x00000000002ca947 */ /* 0x000fea0003800000 */
[----:B-12---:R-:W0:Y:S01]  /*1120*/  LDC.64 R10, c[0x0][0x230] ;  /* 0x00008c00ff0a7b82 */ /* 0x006e220000000a00 */
        /* <DEDUP_REMOVED lines=10> */
.L_x_469:
[----:B------:R-:W-:-:S13]  /*11d0*/  ISETP.LT.OR P0, PT, R9, R93, P0 ;  /* 0x0000005d0900720c */ /* 0x000fda0000701670 */
[----:B012---:R-:W0:Y:S01]  /*11e0*/  @P0 LDC.64 R2, c[0x0][0x230] ;  /* 0x00008c00ff020b82 */ /* 0x007e220000000a00 */
[----:B------:R-:W-:-:S05]  /*11f0*/  @P0 LEA R0, R0, R9, 0x2 ;  /* 0x0000000900000211 */ /* 0x000fca00078e10ff */
[----:B------:R-:W-:-:S04]  /*1200*/  @P0 IMAD R9, R0, R85, R8 ;  /* 0x0000005500090224 */ /* 0x000fc800078e0208 */
[----:B0-----:R-:W-:-:S05]  /*1210*/  @P0 IMAD.WIDE R2, R9, 0x2, R2 ;  /* 0x0000000209020825 */ /* 0x001fca00078e0202 */
[----:B------:R3:W-:Y:S02]  /*1220*/  @P0 STG.E.64 desc[UR6][R2.64], RZ ;  /* 0x000000ff02000986 */ /* 0x0007e4000c101b06 */
.L_x_466:
[----:B------:R-:W4:Y:S01]  /*1230*/  LDC.64 R14, c[0x0][0x248] ;  /* 0x00009200ff0e7b82 */ /* 0x000f220000000a00 */
[----:B-123--:R-:W-:-:S05]  /*1240*/  SHF.L.U32 R3, R7, 0x7, RZ ;  /* 0x0000000707037819 */ /* 0x00efca00000006ff */
[----:B----4-:R-:W-:-:S05]  /*1250*/  IMAD.WIDE R2, R3, 0x2, R14 ;  /* 0x0000000203027825 */ /* 0x010fca00078e020e */
[----:B------:R1:W5:Y:S01]  /*1260*/  LDG.E.U16.CONSTANT R86, desc[UR6][R2.64+0x2] ;  /* 0x0000020602567981 */ /* 0x000362000c1e9500 */
[----:B------:R-:W-:Y:S01]  /*1270*/  BAR.SYNC.DEFER_BLOCKING 0x0 ;  /* 0x0000000000007b1d */ /* 0x000fe20000010000 */
[----:B------:R-:W-:-:S13]  /*1280*/  ISETP.GE.AND P0, PT, R91, R92, PT ;  /* 0x0000005c5b00720c */ /* 0x000fda0003f06270 */
[----:B-1----:R-:W-:Y:S05]  /*1290*/  @P0 BRA `(.L_x_470) ;  /* 0x0000000000d00947 */ /* 0x002fea0003800000 */
[----:B------:R1:W5:Y:S01]  /*12a0*/  LDG.E.U16.CONSTANT R0, desc[UR6][R2.64] ;  /* 0x0000000602007981 */ /* 0x000362000c1e9500 */
[----:B0-----:R-:W-:Y:S01]  /*12b0*/  SHF.R.S32.HI R9, RZ, 0x1f, R8 ;  /* 0x0000001fff097819 */ /* 0x001fe20000011408 */
[----:B------:R-:W-:Y:S01]  /*12c0*/  HFMA2.MMA R16, -RZ, RZ, 0, 0 ;  /* 0x00000000ff107435 */ /* 0x000fe200000001ff */
[----:B------:R-:W-:Y:S02]  /*12d0*/  SHF.L.U32 R4, R8, 0x2, RZ ;  /* 0x0000000208047819 */ /* 0x000fe400000006ff */
[----:B------:R-:W-:Y:S02]  /*12e0*/  LEA.HI R9, R9, R8, RZ, 0x3 ;  /* 0x0000000809097211 */ /* 0x000fe400078f18ff */
[----:B------:R-:W-:Y:S02]  /*12f0*/  MOV R17, R91 ;  /* 0x0000005b00117202 */ /* 0x000fe40000000f00 */
[----:B------:R-:W-:Y:S02]  /*1300*/  LOP3.LUT R4, R4, 0x10, RZ, 0xc0, !PT ;  /* 0x0000001004047812 */ /* 0x000fe400078ec0ff */
[----:B-1----:R-:W-:-:S07]  /*1310*/  SHF.R.S32.HI R9, RZ, 0x3, R9 ;  /* 0x00000003ff097819 */ /* 0x002fce0000011409 */
.L_x_471:
        /* <DEDUP_REMOVED lines=44> */
.L_x_470:
[----:B------:R2:W5:Y:S01]  /*15e0*/  LDL.64 R96, [R1] ;  /* 0x0000000001607983 */ /* 0x0005620000100a00 */
[----:B-1----:R-:W1:Y:S01]  /*15f0*/  LDC R2, c[0x0][0x25c] ;  /* 0x00009700ff027b82 */ /* 0x002e620000000800 */
[----:B------:R-:W-:Y:S01]  /*1600*/  ULDC UR8, c[0x0][0x258] ;  /* 0x0000960000087ab9 */ /* 0x000fe20000000800 */
[----:B------:R-:W-:Y:S01]  /*1610*/  ULDC UR4, c[0x0][0x260] ;  /* 0x0000980000047ab9 */ /* 0x000fe20000000800 */
[C---:B------:R-:W-:Y:S01]  /*1620*/  ISETP.GT.AND P2, PT, R91.reuse, UR8, PT ;  /* 0x000000085b007c0c */ /* 0x040fe2000bf44270 */
[----:B------:R-:W-:Y:S01]  /*1630*/  ULDC UR5, c[0x0][0x268] ;  /* 0x00009a0000057ab9 */ /* 0x000fe20000000800 */
[C---:B------:R-:W-:Y:S02]  /*1640*/  VIMNMX R0, R91.reuse, UR8, PT ;  /* 0x000000085b007c48 */ /* 0x040fe4000bfe0100 */
[----:B------:R-:W-:Y:S01]  /*1650*/  ISETP.GT.AND P4, PT, R91, UR4, PT ;  /* 0x000000045b007c0c */ /* 0x000fe2000bf84270 */
[----:B------:R-:W3:Y:S01]  /*1660*/  LDC R4, c[0x0][0x264] ;  /* 0x00009900ff047b82 */ /* 0x000ee20000000800 */
[----:B------:R-:W-:-:S02]  /*1670*/  SHF.R.S32.HI R3, RZ, 0x1f, R0 ;  /* 0x0000001fff037819 */ /* 0x000fc40000011400 */
[----:B------:R-:W-:Y:S02]  /*1680*/  ISETP.GT.AND P6, PT, R91, UR5, PT ;  /* 0x000000055b007c0c */ /* 0x000fe4000bfc4270 */
[----:B0-----:R-:W-:Y:S01]  /*1690*/  LEA.HI R12, R3, R0, RZ, 0x5 ;  /* 0x00000000030c7211 */ /* 0x001fe200078f28ff */
[----:B------:R-:W-:Y:S01]  /*16a0*/  HFMA2.MMA R0, -RZ, RZ, 0, 0 ;  /* 0x00000000ff007435 */ /* 0x000fe200000001ff */
[----:B------:R-:W-:Y:S02]  /*16b0*/  MOV R3, RZ ;  /* 0x000000ff00037202 */ /* 0x000fe40000000f00 */
[C---:B-1----:R-:W-:Y:S02]  /*16c0*/  ISETP.GT.AND P3, PT, R91.reuse, R2, PT ;  /* 0x000000025b00720c */ /* 0x042fe40003f64270 */
[----:B---3--:R-:W-:Y:S01]  /*16d0*/  ISETP.GT.AND P5, PT, R91, R4, PT ;  /* 0x000000045b00720c */ /* 0x008fe20003fa4270 */
        /* <DEDUP_REMOVED lines=8> */
.L_x_472:
        /* <DEDUP_REMOVED lines=8> */
.L_x_473:
        /* <DEDUP_REMOVED lines=10> */
.L_x_474:
        /* <DEDUP_REMOVED lines=8> */
.L_x_475:
        /* <DEDUP_REMOVED lines=10> */
.L_x_476:
        /* <DEDUP_REMOVED lines=35> */
.L_x_494:
[----:B------:R-:W-:-:S13]  /*1bd0*/  ISETP.NE.AND P0, PT, R91, R86, PT ;  /* 0x000000565b00720c */ /* 0x000fda0003f05270 */
[----:B------:R-:W0:Y:S01]  /*1be0*/  @!P0 LDC.64 R2, c[0x0][0x248] ;  /* 0x00009200ff028b82 */ /* 0x000e220000000a00 */
[----:B------:R-:W-:Y:S02]  /*1bf0*/  @!P0 IADD3 R87, R87, 0x1, RZ ;  /* 0x0000000157578810 */ /* 0x000fe40007ffe0ff */
[----:B-----5:R-:W-:Y:S02]  /*1c00*/  @!P0 SHF.L.U32 R9, R91, 0x1, RZ ;  /* 0x000000015b098819 */ /* 0x020fe400000006ff */
        /* <DEDUP_REMOVED lines=210> */
.L_x_479:
        /* <DEDUP_REMOVED lines=95> */
.L_x_480:
        /* <DEDUP_REMOVED lines=97> */
.L_x_481:
        /* <DEDUP_REMOVED lines=91> */
.L_x_478:
        /* <DEDUP_REMOVED lines=204> */
.L_x_483:
        /* <DEDUP_REMOVED lines=95> */
.L_x_484:
        /* <DEDUP_REMOVED lines=97> */
.L_x_485:
        /* <DEDUP_REMOVED lines=58> */
[----:B------:R-:W-:Y:S02]  /*5740*/  HADD2.F32 R12, -RZ, R27.H0_H0 ;  /* 0x2000001bff0c7230 */ /* 0x000fe40000004100 */
[-C--:B------:R-:W-:Y:S01]  /*5750*/  FFMA.FTZ R11, R0, R8.reuse, R11 ;  /* 0x00000008000b7223 */ /* 0x080fe2000001000b */
[----:B------:R-:W-:Y:S01]  /*5760*/  FFMA.FTZ R3, R51, R3, R56 ;  /* 0x0000000333037223 */ /* 0x000fe20000010038 */
[-C--:B------:R-:W-:Y:S01]  /*5770*/  FFMA.FTZ R9, R24, R8.reuse, R9 ;  /* 0x0000000818097223 */ /* 0x080fe20000010009 */
        /* <DEDUP_REMOVED lines=29> */
.L_x_482:
        /* <DEDUP_REMOVED lines=203> */
.L_x_487:
        /* <DEDUP_REMOVED lines=95> */
.L_x_488:
        /* <DEDUP_REMOVED lines=97> */
.L_x_489:
        /* <DEDUP_REMOVED lines=91> */
.L_x_486:
        /* <DEDUP_REMOVED lines=203> */
.L_x_491:
        /* <DEDUP_REMOVED lines=95> */
.L_x_492:
        /* <DEDUP_REMOVED lines=97> */
.L_x_493:
        /* <DEDUP_REMOVED lines=91> */
.L_x_490:
[----:B0-----:R-:W-:Y:S01]  /*9610*/  LEA R0, R7, 0x40, 0x6 ;  /* 0x0000004007007811 */ /* 0x001fe200078e30ff */
[----:B------:R-:W-:Y:S01]  /*9620*/  UIADD3 UR4, UR4, 0x40, URZ ;  /* 0x0000004004047890 */ /* 0x000fe2000fffe03f */
[----:B------:R-:W-:Y:S01]  /*9630*/  IADD3 R91, R91, 0x20, RZ ;  /* 0x000000205b5b7810 */ /* 0x000fe20007ffe0ff */
[----:B------:R-:W-:Y:S01]  /*9640*/  IMAD.WIDE R22, R85, 0x8, R22 ;  /* 0x0000000855167825 */ /* 0x000fe200078e0216 */
[----:B------:R-:W-:Y:S02]  /*9650*/  VIMNMX R0, R0, UR8, PT ;  /* 0x0000000800007c48 */ /* 0x000fe4000bfe0100 */
[----:B------:R-:W-:Y:S01]  /*9660*/  ISETP.GE.AND P0, PT, R91, UR5, PT ;  /* 0x000000055b007c0c */ /* 0x000fe2000bf06270 */
[----:B------:R-:W-:Y:S01]  /*9670*/  IMAD.WIDE R28, R85, 0x8, R28 ;  /* 0x00000008551c7825 */ /* 0x000fe200078e021c */
[----:B------:R-:W-:-:S13]  /*9680*/  ISETP.LT.AND P2, PT, R91, R0, PT ;  /* 0x000000005b00720c */ /* 0x000fda0003f41270 */
[----:B------:R-:W-:Y:S05]  /*9690*/  @!P0 BRA P2, `(.L_x_494) ;  /* 0xffffff84004c8947 */ /* 0x000fea000103ffff */
.L_x_477:
        /* <DEDUP_REMOVED lines=10> */
.L_x_504:
[----:B------:R-:W-:-:S13]  /*9740*/  ISETP.NE.AND P2, PT, R91, R86, PT ;  /* 0x000000565b00720c */ /* 0x000fda0003f45270 */
[----:B------:R-:W1:Y:S01]  /*9750*/  @!P2 LDC.64 R2, c[0x0][0x248] ;  /* 0x00009200ff02ab82 */ /* 0x000e620000000a00 */
[----:B------:R-:W-:Y:S02]  /*9760*/  @!P2 IADD3 R87, R87, 0x1, RZ ;  /* 0x000000015757a810 */ /* 0x000fe40007ffe0ff */
[----:B-----5:R-:W-:Y:S02]  /*9770*/  @!P2 LEA R9, R91, 0x1, 0x1 ;  /* 0x000000015b09a811 */ /* 0x020fe400078e08ff */
[----:B------:R-:W-:-:S06]  /*9780*/  @!P2 LEA R22, R87, R1, 0x3 ;  /* 0x000000015716a211 */ /* 0x000fcc00078e18ff */
[----:B------:R-:W2:Y:S01]  /*9790*/  @!P2 LDL.64 R22, [R22] ;  /* 0x000000001616a983 */ /* 0x000ea20000100a00 */
[----:B-1----:R-:W-:-:S05]  /*97a0*/  @!P2 IMAD.WIDE R2, R9, 0x2, R2 ;  /* 0x000000020902a825 */ /* 0x002fca00078e0202 */
[----:B------:R1:W3:Y:S02]  /*97b0*/  @!P2 LDG.E.U16.CONSTANT R4, desc[UR6][R2.64] ;  /* 0x000000060204a981 */ /* 0x0002e4000c1e9500 */
[----:B-1----:R-:W-:Y:S02]  /*97c0*/  MOV R2, R28 ;  /* 0x0000001c00027202 */ /* 0x002fe40000000f00 */
[----:B------:R-:W-:-:S05]  /*97d0*/  MOV R3, R29 ;  /* 0x0000001d00037202 */ /* 0x000fca0000000f00 */
[----:B------:R1:W5:Y:S01]  /*97e0*/  LDG.E.128.CONSTANT R8, desc[UR6][R2.64] ;  /* 0x0000000602087981 */ /* 0x000362000c1e9d00 */
[----:B0-----:R-:W-:Y:S02]  /*97f0*/  MOV R85, R0 ;  /* 0x0000000000557202 */ /* 0x001fe40000000f00 */
[----:B--2---:R-:W-:Y:S02]  /*9800*/  @!P2 PRMT R96, R22, 0x7610, R96 ;  /* 0x000076101660a816 */ /* 0x004fe40000000060 */
[----:B------:R-:W-:Y:S02]  /*9810*/  @!P2 PRMT R97, R23, 0x7610, R97 ;  /* 0x000076101761a816 */ /* 0x000fe40000000061 */
[----:B------:R-:W-:Y:S02]  /*9820*/  @!P2 PRMT R96, R96, 0x7610, R22 ;  /* 0x000076106060a816 */ /* 0x000fe40000000016 */
[----:B------:R-:W-:Y:S02]  /*9830*/  @!P2 PRMT R97, R97, 0x7610, R23 ;  /* 0x000076106161a816 */ /* 0x000fe40000000017 */
[----:B---3--:R-:W-:Y:S01]  /*9840*/  @!P2 IADD3 R86, R4, R91, RZ ;  /* 0x0000005b0456a210 */ /* 0x008fe20007ffe0ff */
        /* <DEDUP_REMOVED lines=8> */
[----:B------:R-:W-:Y:S02]  /*98d0*/  PRMT R8, R89, 0x9910, RZ ;  /* 0x0000991059087816 */ /* 0x000fe400000000ff */
[----:B------:R-:W-:Y:S02]  /*98e0*/  LOP3.LUT R21, R21, 0xf000f, RZ, 0xc0, !PT ;  /* 0x000f000f15157812 */ /* 0x000fe400078ec0ff */
[----:B------:R-:W-:Y:S02]  /*98f0*/  ISETP.NE.AND P2, PT, R8, RZ, PT ;  /* 0x000000ff0800720c */ /* 0x000fe40003f45270 */
        /* <DEDUP_REMOVED lines=19> */
[----:B------:R-:W-:-:S03]  /*9a30*/  ISETP.GE.AND P3, PT, R93, 0x2, PT ;  /* 0x000000025d00780c */ /* 0x000fc60003f66270 */
[----:B------:R-:W-:Y:S01]  /*9a40*/  HADD2 R4, R4, -1056, -1056 ;  /* 0xe420e42004047430 */ /* 0x000fe20000000000 */
[--C-:B---3--:R-:W-:Y:S02]  /*9a50*/  SHF.R.U32.HI R8, RZ, 0x8, R24.reuse ;  /* 0x00000008ff087819 */ /* 0x108fe40000011618 */
[----:B------:R-:W-:Y:S02]  /*9a60*/  SHF.R.U32.HI R22, RZ, 0xa, R24 ;  /* 0x0000000aff167819 */ /* 0x000fe40000011618 */
[----:B------:R-:W-:Y:S02]  /*9a70*/  LOP3.LUT R8, R21, 0x300030, R8, 0xf8, !PT ;  /* 0x0030003015087812 */ /* 0x000fe400078ef808 */
[----:B------:R-:W-:Y:S02]  /*9a80*/  LOP3.LUT R33, R24, 0x3f003f, RZ, 0xc0, !PT ;  /* 0x003f003f18217812 */ /* 0x000fe400078ec0ff */
[----:B------:R-:W-:Y:S02]  /*9a90*/  SHF.R.U32.HI R34, RZ, 0x6, R24 ;  /* 0x00000006ff227819 */ /* 0x000fe40000011618 */
[----:B------:R-:W-:-:S02]  /*9aa0*/  SHF.R.U32.HI R9, RZ, 0x8, R25 ;  /* 0x00000008ff097819 */ /* 0x000fc40000011619 */
[--C-:B------:R-:W-:Y:S02]  /*9ab0*/  SHF.R.U32.HI R37, RZ, 0xa, R25.reuse ;  /* 0x0000000aff257819 */ /* 0x100fe40000011619 */
[----:B------:R-:W-:Y:S02]  /*9ac0*/  LOP3.LUT R38, R25, 0x3f003f, RZ, 0xc0, !PT ;  /* 0x003f003f19267812 */ /* 0x000fe400078ec0ff */
[----:B------:R-:W-:Y:S02]  /*9ad0*/  SHF.R.U32.HI R39, RZ, 0x6, R25 ;  /* 0x00000006ff277819 */ /* 0x000fe40000011619 */
[----:B------:R-:W-:Y:S02]  /*9ae0*/  SHF.R.U32.HI R10, RZ, 0x8, R26 ;  /* 0x00000008ff0a7819 */ /* 0x000fe4000001161a */
[----:B--2---:R-:W-:Y:S02]  /*9af0*/  SHF.R.U32.HI R21, RZ, 0xc, R28 ;  /* 0x0000000cff157819 */ /* 0x004fe4000001161c */
[----:B------:R-:W-:-:S02]  /*9b00*/  SHF.R.U32.HI R24, RZ, 0x8, R27 ;  /* 0x00000008ff187819 */ /* 0x000fc4000001161b */
[----:B------:R-:W-:Y:S02]  /*9b10*/  LOP3.LUT R25, R44, 0xf000f, RZ, 0xc0, !PT ;  /* 0x000f000f2c197812 */ /* 0x000fe400078ec0ff */
[--C-:B------:R-:W-:Y:S02]  /*9b20*/  SHF.R.U32.HI R55, RZ, 0xa, R27.reuse ;  /* 0x0000000aff377819 */ /* 0x100fe4000001161b */
[----:B------:R-:W-:Y:S02]  /*9b30*/  LOP3.LUT R53, R27, 0x3f003f, RZ, 0xc0, !PT ;  /* 0x003f003f1b357812 */ /* 0x000fe400078ec0ff */
[----:B------:R-:W-:Y:S02]  /*9b40*/  SHF.R.U32.HI R54, RZ, 0x6, R27 ;  /* 0x00000006ff367819 */ /* 0x000fe4000001161b */
[----:B------:R-:W-:Y:S02]  /*9b50*/  SHF.R.U32.HI R27, RZ, 0xc, R30 ;  /* 0x0000000cff1b7819 */ /* 0x000fe4000001161e */
[----:B------:R-:W-:-:S02]  /*9b60*/  LOP3.LUT R10, R11, 0x300030, R10, 0xf8, !PT ;  /* 0x003000300b0a7812 */ /* 0x000fc400078ef80a */
[----:B------:R-:W-:Y:S02]  /*9b70*/  LOP3.LUT R21, R21, 0xf000f, RZ, 0xc0, !PT ;  /* 0x000f000f15157812 */ /* 0x000fe400078ec0ff */
[----:B------:R-:W-:Y:S02]  /*9b80*/  LOP3.LUT R11, R25, 0x300030, R24, 0xf8, !PT ;  /* 0x00300030190b7812 */ /* 0x000fe400078ef818 */
[----:B------:R-:W-:Y:S02]  /*9b90*/  SHF.R.U32.HI R25, RZ, 0xc, R29 ;  /* 0x0000000cff197819 */ /* 0x000fe4000001161d */
[--C-:B------:R-:W-:Y:S02]  /*9ba0*/  SHF.R.U32.HI R43, RZ, 0xa, R26.reuse ;  /* 0x0000000aff2b7819 */ /* 0x100fe4000001161a */
[----:B------:R-:W-:Y:S02]  /*9bb0*/  LOP3.LUT R45, R26, 0x3f003f, RZ, 0xc0, !PT ;  /* 0x003f003f1a2d7812 */ /* 0x000fe400078ec0ff */
[----:B------:R-:W-:-:S02]  /*9bc0*/  SHF.R.U32.HI R46, RZ, 0x6, R26 ;  /* 0x00000006ff2e7819 */ /* 0x000fc4000001161a */
[----:B------:R-:W-:Y:S02]  /*9bd0*/  LOP3.LUT R48, R27, 0xf000f, RZ, 0xc0, !PT ;  /* 0x000f000f1b307812 */ /* 0x000fe400078ec0ff */
[----:B------:R-:W-:Y:S02]  /*9be0*/  LOP3.LUT R9, R36, 0x300030, R9, 0xf8, !PT ;  /* 0x0030003024097812 */ /* 0x000fe400078ef809 */
[----:B------:R-:W-:Y:S02]  /*9bf0*/  LOP3.LUT R26, R29, 0x3f003f, RZ, 0xc0, !PT ;  /* 0x003f003f1d1a7812 */ /* 0x000fe400078ec0ff */
[----:B------:R-:W-:Y:S02]  /*9c00*/  SHF.R.U32.HI R40, RZ, 0xc, R31 ;  /* 0x0000000cff287819 */ /* 0x000fe4000001161f */
[----:B------:R-:W-:Y:S02]  /*9c10*/  LOP3.LUT R27, R21, 0x300030, R22, 0xf8, !PT ;  /* 0x00300030151b7812 */ /* 0x000fe400078ef816 */
[----:B------:R-:W-:-:S02]  /*9c20*/  LOP3.LUT R24, R28, 0x3f003f, RZ, 0xc0, !PT ;  /* 0x003f003f1c187812 */ /* 0x000fc400078ec0ff */
[----:B------:R-:W-:Y:S02]  /*9c30*/  SHF.R.U32.HI R29, RZ, 0x6, R29 ;  /* 0x00000006ff1d7819 */ /* 0x000fe4000001161d */
[----:B------:R-:W-:Y:S02]  /*9c40*/  LOP3.LUT R36, R30, 0x3f003f, RZ, 0xc0, !PT ;  /* 0x003f003f1e247812 */ /* 0x000fe400078ec0ff */
[----:B------:R-:W-:Y:S02]  /*9c50*/  SHF.R.U32.HI R44, RZ, 0x6, R30 ;  /* 0x00000006ff2c7819 */ /* 0x000fe4000001161e */
[----:B------:R-:W-:Y:S02]  /*9c60*/  LOP3.LUT R21, R23, 0x64006400, RZ, 0xfc, !PT ;  /* 0x6400640017157812 */ /* 0x000fe400078efcff */
[----:B------:R-:W-:Y:S02]  /*9c70*/  LOP3.LUT R30, R25, 0xf000f, RZ, 0xc0, !PT ;  /* 0x000f000f191e7812 */ /* 0x000fe400078ec0ff */
[----:B------:R-:W-:-:S02]  /*9c80*/  SHF.R.U32.HI R52, RZ, 0x6, R31 ;  /* 0x00000006ff347819 */ /* 0x000fc4000001161f */
[----:B------:R-:W-:Y:S02]  /*9c90*/  SHF.R.U32.HI R28, RZ, 0x6, R28 ;  /* 0x00000006ff1c7819 */ /* 0x000fe4000001161c */
[----:B------:R-:W-:Y:S02]  /*9ca0*/  LOP3.LUT R51, R31, 0x3f003f, RZ, 0xc0, !PT ;  /* 0x003f003f1f337812 */ /* 0x000fe400078ec0ff */
[----:B------:R-:W-:Y:S02]  /*9cb0*/  LOP3.LUT R56, R40, 0xf000f, RZ, 0xc0, !PT ;  /* 0x000f000f28387812 */ /* 0x000fe400078ec0ff */
[----:B------:R-:W-:Y:S01]  /*9cc0*/  LOP3.LUT R23, R12, 0x64006400, RZ, 0xfc, !PT ;  /* 0x640064000c177812 */ /* 0x000fe200078efcff */
[----:B------:R-:W-:Y:S01]  /*9cd0*/  HADD2 R12, R21, -1056, -1056 ;  /* 0xe420e420150c7430 */ /* 0x000fe20000000000 */
[----:B------:R-:W-:Y:S02]  /*9ce0*/  LOP3.LUT R24, R24, 0x64006400, RZ, 0xfc, !PT ;  /* 0x6400640018187812 */ /* 0x000fe400078efcff */
[----:B------:R-:W-:Y:S01]  /*9cf0*/  LOP3.LUT R31, R29, 0x3f003f, RZ, 0xc0, !PT ;  /* 0x003f003f1d1f7812 */ /* 0x000fe200078ec0ff */
[----:B------:R-:W-:Y:S01]  /*9d00*/  HADD2 R21, R47, -1056, -1056 ;  /* 0xe420e4202f157430 */ /* 0x000fe20000000000 */
[----:B------:R-:W-:-:S02]  /*9d10*/  LOP3.LUT R40, R30, 0x300030, R37, 0xf8, !PT ;  /* 0x003000301e287812 */ /* 0x000fc400078ef825 */
[----:B------:R-:W-:Y:S02]  /*9d20*/  LOP3.LUT R37, R26, 0x64006400, RZ, 0xfc, !PT ;  /* 0x640064001a257812 */ /* 0x000fe400078efcff */
[----:B------:R-:W-:Y:S02]  /*9d30*/  LOP3.LUT R52, R52, 0x3f003f, RZ, 0xc0, !PT ;  /* 0x003f003f34347812 */ /* 0x000fe400078ec0ff */
[----:B------:R-:W-:Y:S02]  /*9d40*/  LOP3.LUT R54, R54, 0x3f003f, RZ, 0xc0, !PT ;  /* 0x003f003f36367812 */ /* 0x000fe400078ec0ff */
        /* <DEDUP_REMOVED lines=103> */
.L_x_497:
        /* <DEDUP_REMOVED lines=47> */
.L_x_498:
        /* <DEDUP_REMOVED lines=46> */
.L_x_499:
        /* <DEDUP_REMOVED lines=8> */
[----:B------:R-:W-:-:S03]  /*aa10*/  HFMA2 R12, R28, R9, R12 ;  /* 0x000000091c0c7231 */ /* 0x000fc6000000000c */
[-C--:B------:R-:W-:Y:S02]  /*aa20*/  HFMA2.MMA R4, R23, R9.reuse, R4 ;  /* 0x0000000917047235 */ /* 0x080fe40000000004 */
        /* <DEDUP_REMOVED lines=8> */
[-C--:B-1----:R-:W-:Y:S02]  /*aab0*/  HFMA2 R8, R37, R24.reuse, R8 ;  /* 0x0000001825087231 */ /* 0x082fe40000000008 */
        /* <DEDUP_REMOVED lines=11> */
[----:B------:R-:W-:Y:S02]  /*ab70*/  HADD2 R8, R8.H0_H0, R8.H1_H1 ;  /* 0x3000000808087230 */ /* 0x000fe40000000800 */
[----:B------:R-:W-:Y:S01]  /*ab80*/  HADD2 R9, R9.H0_H0, R9.H1_H1 ;  /* 0x3000000909097230 */ /* 0x000fe20000000800 */
        /* <DEDUP_REMOVED lines=12> */
.L_x_496:
[----:B------:R-:W-:Y:S05]  /*ac50*/  @!P1 BRA `(.L_x_500) ;  /* 0x00000014000c9947 */ /* 0x000fea0003800000 */
[----:B-----5:R-:W-:Y:S02]  /*ac60*/  IMAD R9, R32, 0xc, RZ ;  /* 0x0000000c20097824 */ /* 0x020fe400078e02ff */
[----:B------:R-:W-:-:S05]  /*ac70*/  IMAD.WIDE.U32 R22, R85, 0xc, R2 ;  /* 0x0000000c55167825 */ /* 0x000fca00078e0002 */
[----:B------:R-:W-:-:S03]  /*ac80*/  IADD3 R23, R23, R9, RZ ;  /* 0x0000000917177210 */ /* 0x000fc60007ffe0ff */
[C---:B------:R-:W-:Y:S02]  /*ac90*/  IMAD.WIDE R28, R85.reuse, 0x4, R22 ;  /* 0x00000004551c7825 */ /* 0x040fe400078e0216 */
[----:B------:R-:W2:Y:S02]  /*aca0*/  LDG.E.128.CONSTANT R8, desc[UR6][R22.64] ;  /* 0x0000000616087981 */ /* 0x000ea4000c1e9d00 */
        /* <DEDUP_REMOVED lines=9> */
[----:B------:R-:W-:-:S02]  /*ad40*/  LOP3.LUT R39, R10, 0x3f003f, RZ, 0xc0, !PT ;  /* 0x003f003f0a277812 */ /* 0x000fc400078ec0ff */
[----:B------:R-:W-:Y:S02]  /*ad50*/  SHF.R.U32.HI R40, RZ, 0x6, R10 ;  /* 0x00000006ff287819 */ /* 0x000fe4000001160a */
[----:B------:R-:W-:Y:S02]  /*ad60*/  LOP3.LUT R47, R11, 0x3f003f, RZ, 0xc0, !PT ;  /* 0x003f003f0b2f7812 */ /* 0x000fe400078ec0ff */
[----:B------:R-:W-:Y:S02]  /*ad70*/  SHF.R.U32.HI R48, RZ, 0x6, R11 ;  /* 0x00000006ff307819 */ /* 0x000fe4000001160b */
[----:B----4-:R-:W-:Y:S02]  /*ad80*/  SHF.R.U32.HI R10, RZ, 0x8, R26 ;  /* 0x00000008ff0a7819 */ /* 0x010fe4000001161a */
[----:B------:R-:W-:Y:S02]  /*ad90*/  SHF.R.U32.HI R11, RZ, 0x8, R27 ;  /* 0x00000008ff0b7819 */ /* 0x000fe4000001161b */
[----:B------:R-:W-:-:S02]  /*ada0*/  LOP3.LUT R41, R41, 0xf000f, RZ, 0xc0, !PT ;  /* 0x000f000f29297812 */ /* 0x000fc400078ec0ff */
[----:B------:R-:W-:Y:S02]  /*adb0*/  LOP3.LUT R42, R42, 0xf000f, RZ, 0xc0, !PT ;  /* 0x000f000f2a2a7812 */ /* 0x000fe400078ec0ff */
[----:B------:R-:W-:Y:S02]  /*adc0*/  LOP3.LUT R34, R9, 0x3f003f, RZ, 0xc0, !PT ;  /* 0x003f003f09227812 */ /* 0x000fe400078ec0ff */
[----:B------:R-:W-:Y:S02]  /*add0*/  SHF.R.U32.HI R35, RZ, 0x6, R9 ;  /* 0x00000006ff237819 */ /* 0x000fe40000011609 */
[----:B------:R-:W-:Y:S02]  /*ade0*/  SHF.R.U32.HI R9, RZ, 0x8, R25 ;  /* 0x00000008ff097819 */ /* 0x000fe40000011619 */
[----:B------:R-:W-:Y:S02]  /*adf0*/  LOP3.LUT R22, R22, 0xf000f, RZ, 0xc0, !PT ;  /* 0x000f000f16167812 */ /* 0x000fe400078ec0ff */
[----:B------:R-:W-:-:S02]  /*ae00*/  SHF.R.U32.HI R21, RZ, 0xc, R8 ;  /* 0x0000000cff157819 */ /* 0x000fc40000011608 */
[----:B------:R-:W-:Y:S02]  /*ae10*/  LOP3.LUT R10, R41, 0x300030, R10, 0xf8, !PT ;  /* 0x00300030290a7812 */ /* 0x000fe400078ef80a */
[----:B------:R-:W-:Y:S02]  /*ae20*/  LOP3.LUT R11, R42, 0x300030, R11, 0xf8, !PT ;  /* 0x003000302a0b7812 */ /* 0x000fe400078ef80b */
[--C-:B---3--:R-:W-:Y:S02]  /*ae30*/  SHF.R.U32.HI R43, RZ, 0xc, R30.reuse ;  /* 0x0000000cff2b7819 */ /* 0x108fe4000001161e */
[----:B------:R-:W-:Y:S02]  /*ae40*/  LOP3.LUT R41, R30, 0x3f003f, RZ, 0xc0, !PT ;  /* 0x003f003f1e297812 */ /* 0x000fe400078ec0ff */
[----:B------:R-:W-:Y:S02]  /*ae50*/  SHF.R.U32.HI R42, RZ, 0x6, R30 ;  /* 0x00000006ff2a7819 */ /* 0x000fe4000001161e */
[----:B------:R-:W-:-:S02]  /*ae60*/  SHF.R.U32.HI R30, RZ, 0xc, R31 ;  /* 0x0000000cff1e7819 */ /* 0x000fc4000001161f */
[----:B------:R-:W-:Y:S02]  /*ae70*/  LOP3.LUT R4, R8, 0x3f003f, RZ, 0xc0, !PT ;  /* 0x003f003f08047812 */ /* 0x000fe400078ec0ff */
[----:B------:R-:W-:Y:S02]  /*ae80*/  SHF.R.U32.HI R12, RZ, 0x6, R8 ;  /* 0x00000006ff0c7819 */ /* 0x000fe40000011608 */
[----:B------:R-:W-:Y:S02]  /*ae90*/  LOP3.LUT R9, R22, 0x300030, R9, 0xf8, !PT ;  /* 0x0030003016097812 */ /* 0x000fe400078ef809 */
[----:B------:R-:W-:Y:S02]  /*aea0*/  SHF.R.U32.HI R8, RZ, 0x8, R24 ;  /* 0x00000008ff087819 */ /* 0x000fe40000011618 */
[----:B------:R-:W-:Y:S02]  /*aeb0*/  LOP3.LUT R21, R21, 0xf000f, RZ, 0xc0, !PT ;  /* 0x000f000f15157812 */ /* 0x000fe400078ec0ff */
[----:B------:R-:W-:-:S02]  /*aec0*/  SHF.R.U32.HI R22, RZ, 0xc, R28 ;  /* 0x0000000cff167819 */ /* 0x000fc4000001161c */
[--C-:B------:R-:W-:Y:S02]  /*aed0*/  SHF.R.U32.HI R36, RZ, 0xa, R25.reuse ;  /* 0x0000000aff247819 */ /* 0x100fe40000011619 */
[----:B------:R-:W-:Y:S02]  /*aee0*/  LOP3.LUT R37, R25, 0x3f003f, RZ, 0xc0, !PT ;  /* 0x003f003f19257812 */ /* 0x000fe400078ec0ff */
[----:B------:R-:W-:Y:S02]  /*aef0*/  SHF.R.U32.HI R38, RZ, 0x6, R25 ;  /* 0x00000006ff267819 */ /* 0x000fe40000011619 */
[--C-:B------:R-:W-:Y:S02]  /*af00*/  SHF.R.U32.HI R46, RZ, 0xa, R26.reuse ;  /* 0x0000000aff2e7819 */ /* 0x100fe4000001161a */
[----:B------:R-:W-:Y:S02]  /*af10*/  LOP3.LUT R44, R26, 0x3f003f, RZ, 0xc0, !PT ;  /* 0x003f003f1a2c7812 */ /* 0x000fe400078ec0ff */
[----:B------:R-:W-:-:S02]  /*af20*/  SHF.R.U32.HI R45, RZ, 0x6, R26 ;  /* 0x00000006ff2d7819 */ /* 0x000fc4000001161a */
[----:B------:R-:W-:Y:S02]  /*af30*/  SHF.R.U32.HI R53, RZ, 0xa, R27 ;  /* 0x0000000aff357819 */ /* 0x000fe4000001161b */
[--C-:B------:R-:W-:Y:S02]  /*af40*/  SHF.R.U32.HI R25, RZ, 0xc, R29.reuse ;  /* 0x0000000cff197819 */ /* 0x100fe4000001161d */
[----:B------:R-:W-:Y:S02]  /*af50*/  LOP3.LUT R26, R29, 0x3f003f, RZ, 0xc0, !PT ;  /* 0x003f003f1d1a7812 */ /* 0x000fe400078ec0ff */
[----:B------:R-:W-:Y:S02]  /*af60*/  LOP3.LUT R30, R30, 0xf000f, RZ, 0xc0, !PT ;  /* 0x000f000f1e1e7812 */ /* 0x000fe400078ec0ff */
[----:B------:R-:W-:Y:S02]  /*af70*/  SHF.R.U32.HI R29, RZ, 0x6, R29 ;  /* 0x00000006ff1d7819 */ /* 0x000fe4000001161d */
[----:B------:R-:W-:-:S02]  /*af80*/  LOP3.LUT R40, R40, 0x3f003f, RZ, 0xc0, !PT ;  /* 0x003f003f28287812 */ /* 0x000fc400078ec0ff */
[----:B------:R-:W-:Y:S02]  /*af90*/  SHF.R.U32.HI R23, RZ, 0xa, R24 ;  /* 0x0000000aff177819 */ /* 0x000fe40000011618 */
[----:B------:R-:W-:Y:S02]  /*afa0*/  LOP3.LUT R8, R21, 0x300030, R8, 0xf8, !PT ;  /* 0x0030003015087812 */ /* 0x000fe400078ef808 */
[----:B------:R-:W-:Y:S02]  /*afb0*/  SHF.R.U32.HI R50, RZ, 0x6, R31 ;  /* 0x00000006ff327819 */ /* 0x000fe4000001161f */
[----:B------:R-:W-:Y:S02]  /*afc0*/  LOP3.LUT R22, R22, 0xf000f, RZ, 0xc0, !PT ;  /* 0x000f000f16167812 */ /* 0x000fe400078ec0ff */
[----:B------:R-:W-:Y:S02]  /*afd0*/  LOP3.LUT R48, R48, 0x3f003f, RZ, 0xc0, !PT ;  /* 0x003f003f30307812 */ /* 0x000fe400078ec0ff */
[----:B------:R-:W-:-:S02]  /*afe0*/  LOP3.LUT R33, R24, 0x3f003f, RZ, 0xc0, !PT ;  /* 0x003f003f18217812 */ /* 0x000fc400078ec0ff */
[----:B------:R-:W-:Y:S02]  /*aff0*/  LOP3.LUT R51, R27, 0x3f003f, RZ, 0xc0, !PT ;  /* 0x003f003f1b337812 */ /* 0x000fe400078ec0ff */
[----:B------:R-:W-:Y:S02]  /*b000*/  SHF.R.U32.HI R52, RZ, 0x6, R27 ;  /* 0x00000006ff347819 */ /* 0x000fe4000001161b */
[----:B------:R-:W-:Y:S02]  /*b010*/  LOP3.LUT R21, R28, 0x3f003f, RZ, 0xc0, !PT ;  /* 0x003f003f1c157812 */ /* 0x000fe400078ec0ff */
[----:B------:R-:W-:Y:S02]  /*b020*/  SHF.R.U32.HI R24, RZ, 0x6, R24 ;  /* 0x00000006ff187819 */ /* 0x000fe40000011618 */
[----:B------:R-:W-:Y:S02]  /*b030*/  SHF.R.U32.HI R28, RZ, 0x6, R28 ;  /* 0x00000006ff1c7819 */ /* 0x000fe4000001161c */
[----:B------:R-:W-:-:S02]  /*b040*/  LOP3.LUT R27, R25, 0xf000f, RZ, 0xc0, !PT ;  /* 0x000f000f191b7812 */ /* 0x000fc400078ec0ff */
[----:B------:R-:W-:Y:S02]  /*b050*/  LOP3.LUT R43, R43, 0xf000f, RZ, 0xc0, !PT ;  /* 0x000f000f2b2b7812 */ /* 0x000fe400078ec0ff */
[----:B------:R-:W-:Y:S02]  /*b060*/  LOP3.LUT R53, R30, 0x300030, R53, 0xf8, !PT ;  /* 0x003000301e357812 */ /* 0x000fe400078ef835 */
[----:B------:R-:W-:Y:S02]  /*b070*/  LOP3.LUT R30, R40, 0x64006400, RZ, 0xfc, !PT ;  /* 0x64006400281e7812 */ /* 0x000fe400078efcff */
[----:B------:R-:W-:Y:S02]  /*b080*/  LOP3.LUT R29, R29, 0x3f003f, RZ, 0xc0, !PT ;  /* 0x003f003f1d1d7812 */ /* 0x000fe400078ec0ff */
[----:B------:R-:W-:Y:S02]  /*b090*/  LOP3.LUT R25, R22, 0x300030, R23, 0xf8, !PT ;  /* 0x0030003016197812 */ /* 0x000fe400078ef817 */
[----:B------:R-:W-:-:S02]  /*b0a0*/  LOP3.LUT R35, R35, 0x3f003f, RZ, 0xc0, !PT ;  /* 0x003f003f23237812 */ /* 0x000fc400078ec0ff */
[----:B------:R-:W-:Y:S02]  /*b0b0*/  LOP3.LUT R48, R48, 0x64006400, RZ, 0xfc, !PT ;  /* 0x6400640030307812 */ /* 0x000fe400078efcff */
[----:B------:R-:W-:Y:S02]  /*b0c0*/  LOP3.LUT R50, R50, 0x3f003f, RZ, 0xc0, !PT ;  /* 0x003f003f32327812 */ /* 0x000fe400078ec0ff */
[----:B------:R-:W-:Y:S02]  /*b0d0*/  LOP3.LUT R49, R31, 0x3f003f, RZ, 0xc0, !PT ;  /* 0x003f003f1f317812 */ /* 0x000fe400078ec0ff */
[----:B------:R-:W-:Y:S02]  /*b0e0*/  LOP3.LUT R22, R39, 0x64006400, RZ, 0xfc, !PT ;  /* 0x6400640027167812 */ /* 0x000fe400078efcff */
[----:B------:R-:W-:Y:S02]  /*b0f0*/  LOP3.LUT R52, R52, 0x3f003f, RZ, 0xc0, !PT ;  /* 0x003f003f34347812 */ /* 0x000fe400078ec0ff */
[----:B------:R-:W-:-:S02]  /*b100*/  LOP3.LUT R27, R27, 0x300030, R36, 0xf8, !PT ;  /* 0x003000301b1b7812 */ /* 0x000fc400078ef824 */
        /* <DEDUP_REMOVED lines=111> */
.L_x_501:
        /* <DEDUP_REMOVED lines=47> */
.L_x_502:
        /* <DEDUP_REMOVED lines=46> */
.L_x_503:
        /* <DEDUP_REMOVED lines=44> */
.L_x_500:
[----:B------:R-:W-:Y:S01]  /*c090*/  IADD3 R91, R91, 0x20, RZ ;  /* 0x000000205b5b7810 */ /* 0x000fe20007ffe0ff */
[----:B------:R-:W-:Y:S01]  /*c0a0*/  IMAD.WIDE.U32 R2, R85, 0x18, R2 ;  /* 0x0000001855027825 */ /* 0x000fe200078e0002 */
[----:B------:R-:W-:Y:S02]  /*c0b0*/  UIADD3 UR4, UR4, 0x40, URZ ;  /* 0x0000004004047890 */ /* 0x000fe4000fffe03f */
[C---:B------:R-:W-:Y:S01]  /*c0c0*/  ISETP.GE.AND P2, PT, R91.reuse, UR5, PT ;  /* 0x000000055b007c0c */ /* 0x040fe2000bf46270 */
[----:B------:R-:W-:Y:S01]  /*c0d0*/  IMAD R29, R32, 0x18, RZ ;  /* 0x00000018201d7824 */ /* 0x000fe200078e02ff */
[----:B------:R-:W-:Y:S02]  /*c0e0*/  ISETP.LT.AND P3, PT, R91, R92, PT ;  /* 0x0000005c5b00720c */ /* 0x000fe40003f61270 */
[----:B------:R-:W-:Y:S02]  /*c0f0*/  MOV R28, R2 ;  /* 0x00000002001c7202 */ /* 0x000fe40000000f00 */
[----:B------:R-:W-:-:S09]  /*c100*/  IADD3 R29, R3, R29, RZ ;  /* 0x0000001d031d7210 */ /* 0x000fd20007ffe0ff */
[----:B------:R-:W-:Y:S05]  /*c110*/  @!P2 BRA P3, `(.L_x_504) ;  /* 0xffffffd40088a947 */ /* 0x000fea000183ffff */
.L_x_495:
        /* <DEDUP_REMOVED lines=11> */
.L_x_510:
[----:B------:R-:W-:Y:S01]  /*c1d0*/  ISETP.NE.AND P2, PT, R91, R86, PT ;  /* 0x000000565b00720c */ /* 0x000fe20003f45270 */
[----:B------:R-:W0:Y:S01]  /*c1e0*/  LDC R85, c[0x0][0x23c] ;  /* 0x00008f00ff557b82 */ /* 0x000e220000000800 */
[----:B------:R-:W-:Y:S02]  /*c1f0*/  MOV R32, R28 ;  /* 0x0000001c00207202 */ /* 0x000fe40000000f00 */
[----:B------:R-:W-:-:S09]  /*c200*/  MOV R33, R29 ;  /* 0x0000001d00217202 */ /* 0x000fd20000000f00 */
[----:B------:R-:W1:Y:S01]  /*c210*/  @!P2 LDC.64 R2, c[0x0][0x248] ;  /* 0x00009200ff02ab82 */ /* 0x000e620000000a00 */
[----:B------:R-:W-:Y:S02]  /*c220*/  @!P2 IADD3 R87, R87, 0x1, RZ ;  /* 0x000000015757a810 */ /* 0x000fe40007ffe0ff */
[----:B------:R-:W-:Y:S02]  /*c230*/  @!P2 LEA R5, R91, 0x1, 0x1 ;  /* 0x000000015b05a811 */ /* 0x000fe400078e08ff */
[----:B------:R-:W-:-:S06]  /*c240*/  @!P2 LEA R6, R87, R1, 0x3 ;  /* 0x000000015706a211 */ /* 0x000fcc00078e18ff */
[----:B------:R-:W2:Y:S01]  /*c250*/  @!P2 LDL.64 R6, [R6] ;  /* 0x000000000606a983 */ /* 0x000ea20000100a00 */
[----:B0-----:R-:W-:-:S03]  /*c260*/  IMAD.WIDE R28, R85, 0x4, R32 ;  /* 0x00000004551c7825 */ /* 0x001fc600078e0220 */
[----:B-----5:R-:W5:Y:S01]  /*c270*/  LDG.E.128.CONSTANT R32, desc[UR6][R32.64] ;  /* 0x0000000620207981 */ /* 0x020f62000c1e9d00 */
[----:B------:R-:W-:-:S03]  /*c280*/  IMAD.WIDE R24, R85, 0x4, R28 ;  /* 0x0000000455187825 */ /* 0x000fc600078e021c */
[----:B------:R-:W5:Y:S01]  /*c290*/  LDG.E.128.CONSTANT R28, desc[UR6][R28.64] ;  /* 0x000000061c1c7981 */ /* 0x000f62000c1e9d00 */
[----:B-1----:R-:W-:-:S04]  /*c2a0*/  @!P2 IMAD.WIDE R2, R5, 0x2, R2 ;  /* 0x000000020502a825 */ /* 0x002fc800078e0202 */
[C---:B------:R-:W-:Y:S02]  /*c2b0*/  IMAD.WIDE R4, R85.reuse, 0x4, R24 ;  /* 0x0000000455047825 */ /* 0x040fe400078e0218 */
[----:B------:R-:W3:Y:S04]  /*c2c0*/  @!P2 LDG.E.U16.CONSTANT R2, desc[UR6][R2.64] ;  /* 0x000000060202a981 */ /* 0x000ee8000c1e9500 */
[----:B------:R-:W5:Y:S04]  /*c2d0*/  LDG.E.128.CONSTANT R24, desc[UR6][R24.64] ;  /* 0x0000000618187981 */ /* 0x000f68000c1e9d00 */
[----:B------:R0:W5:Y:S01]  /*c2e0*/  LDG.E.128.CONSTANT R8, desc[UR6][R4.64] ;  /* 0x0000000604087981 */ /* 0x000162000c1e9d00 */
[----:B------:R-:W-:Y:S01]  /*c2f0*/  IMAD.WIDE R94, R85, 0x4, R4 ;  /* 0x00000004555e7825 */ /* 0x000fe200078e0204 */
[----:B--2---:R-:W-:-:S02]  /*c300*/  @!P2 PRMT R96, R6, 0x7610, R96 ;  /* 0x000076100660a816 */ /* 0x004fc40000000060 */
[----:B------:R-:W-:Y:S02]  /*c310*/  @!P2 PRMT R97, R7, 0x7610, R97 ;  /* 0x000076100761a816 */ /* 0x000fe40000000061 */
[----:B------:R-:W-:Y:S02]  /*c320*/  @!P2 PRMT R96, R96, 0x7610, R6 ;  /* 0x000076106060a816 */ /* 0x000fe40000000006 */
[----:B------:R-:W-:Y:S02]  /*c330*/  @!P2 PRMT R97, R97, 0x7610, R7 ;  /* 0x000076106161a816 */ /* 0x000fe40000000007 */
[----:B---3--:R-:W-:Y:S01]  /*c340*/  @!P2 IADD3 R86, R2, R91, RZ ;  /* 0x0000005b0256a210 */ /* 0x008fe20007ffe0ff */
[----:B0-----:R-:W-:Y:S06]  /*c350*/  @!P1 BRA `(.L_x_506) ;  /* 0x0000002000e49947 */ /* 0x001fec0003800000 */
[----:B------:R-:W2:Y:S01]  /*c360*/  LDG.E.128.CONSTANT R4, desc[UR6][R94.64] ;  /* 0x000000065e047981 */ /* 0x000ea2000c1e9d00 */
[----:B-----5:R-:W-:Y:S01]  /*c370*/  SHF.R.U32.HI R2, RZ, 0xf, R32 ;  /* 0x0000000fff027819 */ /* 0x020fe20000011620 */
[----:B------:R-:W-:Y:S01]  /*c380*/  HFMA2.MMA R78, -RZ, RZ, 0, 0.03125 ;  /* 0x00002800ff4e7435 */ /* 0x000fe200000001ff */
[--C-:B------:R-:W-:Y:S02]  /*c390*/  SHF.R.U32.HI R41, RZ, 0xe, R29.reuse ;  /* 0x0000000eff297819 */ /* 0x100fe4000001161d */
[C---:B------:R-:W-:Y:S02]  /*c3a0*/  LOP3.LUT R60, R29.reuse, 0x3e003e0, RZ, 0xc0, !PT ;  /* 0x03e003e01d3c7812 */ /* 0x040fe400078ec0ff */
[----:B------:R-:W-:Y:S02]  /*c3b0*/  LOP3.LUT R46, R29, 0x1f001f, RZ, 0xc0, !PT ;  /* 0x001f001f1d2e7812 */ /* 0x000fe400078ec0ff */
[----:B------:R-:W-:Y:S02]  /*c3c0*/  SHF.R.U32.HI R50, RZ, 0xa, R29 ;  /* 0x0000000aff327819 */ /* 0x000fe4000001161d */
[----:B------:R-:W-:-:S02]  /*c3d0*/  SHF.R.U32.HI R29, RZ, 0xd, R25 ;  /* 0x0000000dff1d7819 */ /* 0x000fc40000011619 */
[C---:B------:R-:W-:Y:S02]  /*c3e0*/  LOP3.LUT R71, R25.reuse, 0x3e003e0, RZ, 0xc0, !PT ;  /* 0x03e003e019477812 */ /* 0x040fe400078ec0ff */
[----:B------:R-:W-:Y:S02]  /*c3f0*/  LOP3.LUT R53, R25, 0x1f001f, RZ, 0xc0, !PT ;  /* 0x001f001f19357812 */ /* 0x000fe400078ec0ff */
[----:B------:R-:W-:Y:S02]  /*c400*/  SHF.R.U32.HI R55, RZ, 0xa, R25 ;  /* 0x0000000aff377819 */ /* 0x000fe40000011619 */
[----:B------:R-:W-:Y:S02]  /*c410*/  SHF.R.U32.HI R38, RZ, 0xf, R33 ;  /* 0x0000000fff267819 */ /* 0x000fe40000011621 */
[----:B------:R-:W-:Y:S02]  /*c420*/  SHF.R.U32.HI R40, RZ, 0xf, R34 ;  /* 0x0000000fff287819 */ /* 0x000fe40000011622 */
[----:B------:R-:W-:-:S02]  /*c430*/  SHF.R.U32.HI R77, RZ, 0xe, R31 ;  /* 0x0000000eff4d7819 */ /* 0x000fc4000001161f */
[C---:B------:R-:W-:Y:S02]  /*c440*/  LOP3.LUT R58, R31.reuse, 0x3e003e0, RZ, 0xc0, !PT ;  /* 0x03e003e01f3a7812 */ /* 0x040fe400078ec0ff */
[----:B------:R-:W-:Y:S02]  /*c450*/  LOP3.LUT R22, R31, 0x1f001f, RZ, 0xc0, !PT ;  /* 0x001f001f1f167812 */ /* 0x000fe400078ec0ff */
[----:B------:R-:W-:Y:S02]  /*c460*/  SHF.R.U32.HI R23, RZ, 0xa, R31 ;  /* 0x0000000aff177819 */ /* 0x000fe4000001161f */
[----:B------:R-:W-:Y:S02]  /*c470*/  SHF.R.U32.HI R25, RZ, 0xc, R8 ;  /* 0x0000000cff197819 */ /* 0x000fe40000011608 */
[C---:B------:R-:W-:Y:S02]  /*c480*/  LOP3.LUT R75, R8.reuse, 0x3e003e0, RZ, 0xc0, !PT ;  /* 0x03e003e0084b7812 */ /* 0x040fe400078ec0ff */
[----:B------:R-:W-:-:S02]  /*c490*/  LOP3.LUT R67, R8, 0x1f001f, RZ, 0xc0, !PT ;  /* 0x001f001f08437812 */ /* 0x000fc400078ec0ff */
[----:B------:R-:W-:Y:S02]  /*c4a0*/  SHF.R.U32.HI R68, RZ, 0xa, R8 ;  /* 0x0000000aff447819 */ /* 0x000fe40000011608 */
[--C-:B------:R-:W-:Y:S02]  /*c4b0*/  SHF.R.U32.HI R31, RZ, 0xc, R10.reuse ;  /* 0x0000000cff1f7819 */ /* 0x100fe4000001160a */
[C---:B------:R-:W-:Y:S02]  /*c4c0*/  LOP3.LUT R8, R10.reuse, 0x3e003e0, RZ, 0xc0, !PT ;  /* 0x03e003e00a087812 */ /* 0x040fe400078ec0ff */
[----:B------:R-:W-:Y:S02]  /*c4d0*/  LOP3.LUT R61, R10, 0x1f001f, RZ, 0xc0, !PT ;  /* 0x001f001f0a3d7812 */ /* 0x000fe400078ec0ff */
[----:B------:R-:W-:Y:S02]  /*c4e0*/  SHF.R.U32.HI R62, RZ, 0xa, R10 ;  /* 0x0000000aff3e7819 */ /* 0x000fe4000001160a */
[----:B------:R-:W-:-:S02]  /*c4f0*/  SHF.R.U32.HI R39, RZ, 0xe, R28 ;  /* 0x0000000eff277819 */ /* 0x000fc4000001161c */
[----:B------:R-:W-:Y:S02]  /*c500*/  LOP3.LUT R10, R2, 0x10001, RZ, 0xc0, !PT ;  /* 0x00010001020a7812 */ /* 0x000fe400078ec0ff */
[----:B------:R-:W-:Y:S02]  /*c510*/  SHF.R.U32.HI R43, RZ, 0xe, R30 ;  /* 0x0000000eff2b7819 */ /* 0x000fe4000001161e */
[----:B------:R-:W-:Y:S02]  /*c520*/  LOP3.LUT R38, R38, 0x10001, RZ, 0xc0, !PT ;  /* 0x0001000126267812 */ /* 0x000fe400078ec0ff */
[----:B------:R-:W-:Y:S02]  /*c530*/  LOP3.LUT R40, R40, 0x10001, RZ, 0xc0, !PT ;  /* 0x0001000128287812 */ /* 0x000fe400078ec0ff */
[C---:B------:R-:W-:Y:S02]  /*c540*/  LOP3.LUT R59, R32.reuse, 0x3e003e0, RZ, 0xc0, !PT ;  /* 0x03e003e0203b7812 */ /* 0x040fe400078ec0ff */
[----:B------:R-:W-:-:S02]  /*c550*/  LOP3.LUT R48, R32, 0x1f001f, RZ, 0xc0, !PT ;  /* 0x001f001f20307812 */ /* 0x000fc400078ec0ff */
[----:B------:R-:W-:Y:S02]  /*c560*/  SHF.R.U32.HI R47, RZ, 0xa, R32 ;  /* 0x0000000aff2f7819 */ /* 0x000fe40000011620 */
[C---:B------:R-:W-:Y:S02]  /*c570*/  LOP3.LUT R72, R28.reuse, 0x3e003e0, RZ, 0xc0, !PT ;  /* 0x03e003e01c487812 */ /* 0x040fe400078ec0ff */
[----:B------:R-:W-:Y:S02]  /*c580*/  LOP3.LUT R52, R28, 0x1f001f, RZ, 0xc0, !PT ;  /* 0x001f001f1c347812 */ /* 0x000fe400078ec0ff */
[----:B------:R-:W-:Y:S02]  /*c590*/  SHF.R.U32.HI R54, RZ, 0xa, R28 ;  /* 0x0000000aff367819 */ /* 0x000fe4000001161c */
[C---:B------:R-:W-:Y:S02]  /*c5a0*/  LOP3.LUT R56, R33.reuse, 0x3e003e0, RZ, 0xc0, !PT ;  /* 0x03e003e021387812 */ /* 0x040fe400078ec0ff */
[----:B------:R-:W-:-:S02]  /*c5b0*/  LOP3.LUT R32, R33, 0x1f001f, RZ, 0xc0, !PT ;  /* 0x001f001f21207812 */ /* 0x000fc400078ec0ff */
[----:B------:R-:W-:Y:S02]  /*c5c0*/  SHF.R.U32.HI R36, RZ, 0xa, R33 ;  /* 0x0000000aff247819 */ /* 0x000fe40000011621 */
[----:B------:R-:W-:Y:S02]  /*c5d0*/  SHF.R.U32.HI R28, RZ, 0xd, R24 ;  /* 0x0000000dff1c7819 */ /* 0x000fe40000011618 */
[----:B------:R-:W-:Y:S02]  /*c5e0*/  LOP3.LUT R39, R10, 0x20002, R39, 0xf8, !PT ;  /* 0x000200020a277812 */ /* 0x000fe400078ef827 */
[C---:B------:R-:W-:Y:S02]  /*c5f0*/  LOP3.LUT R57, R30.reuse, 0x3e003e0, RZ, 0xc0, !PT ;  /* 0x03e003e01e397812 */ /* 0x040fe400078ec0ff */
[----:B------:R-:W-:Y:S02]  /*c600*/  LOP3.LUT R37, R30, 0x1f001f, RZ, 0xc0, !PT ;  /* 0x001f001f1e257812 */ /* 0x000fe400078ec0ff */
[----:B------:R-:W-:-:S02]  /*c610*/  SHF.R.U32.HI R33, RZ, 0xa, R30 ;  /* 0x0000000aff217819 */ /* 0x000fc4000001161e */
[----:B------:R-:W-:Y:S02]  /*c620*/  PRMT R10, R89, 0x9910, RZ ;  /* 0x00009910590a7816 */ /* 0x000fe400000000ff */
[----:B------:R-:W-:Y:S02]  /*c630*/  SHF.R.U32.HI R42, RZ, 0xf, R35 ;  /* 0x0000000fff2a7819 */ /* 0x000fe40000011623 */
[----:B------:R-:W-:Y:S02]  /*c640*/  SHF.R.U32.HI R30, RZ, 0xd, R26 ;  /* 0x0000000dff1e7819 */ /* 0x000fe4000001161a */
[----:B------:R-:W-:Y:S02]  /*c650*/  LOP3.LUT R38, R38, 0x20002, R41, 0xf8, !PT ;  /* 0x0002000226267812 */ /* 0x000fe400078ef829 */
[----:B------:R-:W-:Y:S02]  /*c660*/  LOP3.LUT R43, R40, 0x20002, R43, 0xf8, !PT ;  /* 0x00020002282b7812 */ /* 0x000fe400078ef82b */
[----:B------:R-:W-:-:S02]  /*c670*/  LOP3.LUT R28, R39, 0x40004, R28, 0xf8, !PT ;  /* 0x00040004271c7812 */ /* 0x000fc400078ef81c */
[C---:B------:R-:W-:Y:S02]  /*c680*/  LOP3.LUT R69, R26.reuse, 0x3e003e0, RZ, 0xc0, !PT ;  /* 0x03e003e01a457812 */ /* 0x040fe400078ec0ff */
[----:B------:R-:W-:Y:S02]  /*c690*/  LOP3.LUT R49, R26, 0x1f001f, RZ, 0xc0, !PT ;  /* 0x001f001f1a317812 */ /* 0x000fe400078ec0ff */
[----:B------:R-:W-:Y:S02]  /*c6a0*/  SHF.R.U32.HI R51, RZ, 0xa, R26 ;  /* 0x0000000aff337819 */ /* 0x000fe4000001161a */
[----:B------:R-:W-:Y:S02]  /*c6b0*/  ISETP.NE.AND P2, PT, R10, RZ, PT ;  /* 0x000000ff0a00720c */ /* 0x000fe40003f45270 */
[----:B------:R-:W-:Y:S02]  /*c6c0*/  SHF.R.U32.HI R26, RZ, 0xc, R9 ;  /* 0x0000000cff1a7819 */ /* 0x000fe40000011609 */
[----:B------:R-:W-:-:S02]  /*c6d0*/  LOP3.LUT R74, R9, 0x3e003e0, RZ, 0xc0, !PT ;  /* 0x03e003e0094a7812 */ /* 0x000fc400078ec0ff */
[----:B------:R-:W-:Y:S02]  /*c6e0*/  LOP3.LUT R65, R9, 0x1f001f, RZ, 0xc0, !PT ;  /* 0x001f001f09417812 */ /* 0x000fe400078ec0ff */
[----:B------:R-:W-:Y:S02]  /*c6f0*/  SHF.R.U32.HI R66, RZ, 0xa, R9 ;  /* 0x0000000aff427819 */ /* 0x000fe40000011609 */
[----:B------:R-:W-:Y:S02]  /*c700*/  LOP3.LUT R42, R42, 0x10001, RZ, 0xc0, !PT ;  /* 0x000100012a2a7812 */ /* 0x000fe400078ec0ff */
[----:B------:R-:W-:Y:S02]  /*c710*/  LOP3.LUT R29, R38, 0x40004, R29, 0xf8, !PT ;  /* 0x00040004261d7812 */ /* 0x000fe400078ef81d */
[----:B------:R-:W-:Y:S02]  /*c720*/  LOP3.LUT R10, R43, 0x40004, R30, 0xf8, !PT ;  /* 0x000400042b0a7812 */ /* 0x000fe400078ef81e */
[----:B------:R-:W-:-:S02]  /*c730*/  SHF.R.U32.HI R79, RZ, 0xc, R11 ;  /* 0x0000000cff4f7819 */ /* 0x000fc4000001160b */
[C---:B------:R-:W-:Y:S02]  /*c740*/  LOP3.LUT R9, R11.reuse, 0x3e003e0, RZ, 0xc0, !PT ;  /* 0x03e003e00b097812 */ /* 0x040fe400078ec0ff */
[----:B------:R-:W-:Y:S02]  /*c750*/  LOP3.LUT R44, R11, 0x1f001f, RZ, 0xc0, !PT ;  /* 0x001f001f0b2c7812 */ /* 0x000fe400078ec0ff */
[----:B------:R-:W-:Y:S02]  /*c760*/  SHF.R.U32.HI R45, RZ, 0xa, R11 ;  /* 0x0000000aff2d7819 */ /* 0x000fe4000001160b */
[----:B------:R-:W-:Y:S02]  /*c770*/  LOP3.LUT R11, R28, 0x80008, R25, 0xf8, !PT ;  /* 0x000800081c0b7812 */ /* 0x000fe400078ef819 */
[----:B------:R-:W-:Y:S02]  /*c780*/  PRMT R2, R78, 0x7610, R2 ;  /* 0x000076104e027816 */ /* 0x000fe40000000002 */
[----:B------:R-:W-:-:S02]  /*c790*/  SHF.R.U32.HI R76, RZ, 0xd, R27 ;  /* 0x0000000dff4c7819 */ /* 0x000fc4000001161b */
[----:B------:R-:W-:Y:S02]  /*c7a0*/  LOP3.LUT R77, R42, 0x20002, R77, 0xf8, !PT ;  /* 0x000200022a4d7812 */ /* 0x000fe400078ef84d */
[----:B------:R-:W-:Y:S02]  /*c7b0*/  LOP3.LUT R30, R29, 0x80008, R26, 0xf8, !PT ;  /* 0x000800081d1e7812 */ /* 0x000fe400078ef81a */
[----:B------:R-:W-:Y:S02]  /*c7c0*/  LOP3.LUT R78, R10, 0x80008, R31, 0xf8, !PT ;  /* 0x000800080a4e7812 */ /* 0x000fe400078ef81f */
[----:B------:R-:W-:Y:S02]  /*c7d0*/  LOP3.LUT R76, R77, 0x40004, R76, 0xf8, !PT ;  /* 0x000400044d4c7812 */ /* 0x000fe400078ef84c */
[----:B------:R-:W-:Y:S02]  /*c7e0*/  LOP3.LUT R3, R34, 0x3e003e0, RZ, 0xc0, !PT ;  /* 0x03e003e022037812 */ /* 0x000fe400078ec0ff */
[----:B------:R-:W-:-:S02]  /*c7f0*/  LOP3.LUT R71, R71, 0x64006400, RZ, 0xfc, !PT ;  /* 0x6400640047477812 */ /* 0x000fc400078efcff */
[----:B------:R-:W-:Y:S02]  /*c800*/  LOP3.LUT R99, R69, 0x64006400, RZ, 0xfc, !PT ;  /* 0x6400640045637812 */ /* 0x000fe400078efcff */
[----:B------:R-:W-:Y:S02]  /*c810*/  LOP3.LUT R21, R34, 0x1f001f, RZ, 0xc0, !PT ;  /* 0x001f001f22157812 */ /* 0x000fe400078ec0ff */
[----:B------:R-:W-:Y:S02]  /*c820*/  LOP3.LUT R0, R35, 0x1f001f, RZ, 0xc0, !PT ;  /* 0x001f001f23007812 */ /* 0x000fe400078ec0ff */
[----:B------:R-:W-:Y:S02]  /*c830*/  LOP3.LUT R80, R76, 0x80008, R79, 0xf8, !PT ;  /* 0x000800084c507812 */ /* 0x000fe400078ef84f */
[----:B------:R-:W-:Y:S02]  /*c840*/  LOP3.LUT R77, R74, 0x64006400, RZ, 0xfc, !PT ;  /* 0x640064004a4d7812 */ /* 0x000fe400078efcff */
[----:B------:R-:W-:-:S02]  /*c850*/  LOP3.LUT R107, R58, 0x64006400, RZ, 0xfc, !PT ;  /* 0x640064003a6b7812 */ /* 0x000fc400078efcff */
[----:B------:R-:W-:Y:S02]  /*c860*/  LOP3.LUT R12, R35, 0x3e003e0, RZ, 0xc0, !PT ;  /* 0x03e003e0230c7812 */ /* 0x000fe400078ec0ff */
[C---:B------:R-:W-:Y:S02]  /*c870*/  LOP3.LUT R73, R24.reuse, 0x3e003e0, RZ, 0xc0, !PT ;  /* 0x03e003e018497812 */ /* 0x040fe400078ec0ff */
[----:B------:R-:W-:Y:S02]  /*c880*/  LOP3.LUT R63, R24, 0x1f001f, RZ, 0xc0, !PT ;  /* 0x001f001f183f7812 */ /* 0x000fe400078ec0ff */
[----:B------:R-:W-:Y:S02]  /*c890*/  SHF.R.U32.HI R64, RZ, 0xa, R24 ;  /* 0x0000000aff407819 */ /* 0x000fe40000011618 */
[----:B------:R-:W-:Y:S02]  /*c8a0*/  LOP3.LUT R70, R27, 0x3e003e0, RZ, 0xc0, !PT ;  /* 0x03e003e01b467812 */ /* 0x000fe400078ec0ff */
[----:B------:R-:W-:-:S02]  /*c8b0*/  LOP3.LUT R79, R3, 0x64006400, RZ, 0xfc, !PT ;  /* 0x64006400034f7812 */ /* 0x000fc400078efcff */
[----:B------:R-:W-:Y:S02]  /*c8c0*/  SHF.R.U32.HI R34, RZ, 0xa, R34 ;  /* 0x0000000aff227819 */ /* 0x000fe40000011622 */
[----:B------:R-:W-:Y:S02]  /*c8d0*/  SHF.R.U32.HI R35, RZ, 0xa, R35 ;  /* 0x0000000aff237819 */ /* 0x000fe40000011623 */
[----:B------:R-:W-:Y:S02]  /*c8e0*/  LOP3.LUT R24, R27, 0x1f001f, RZ, 0xc0, !PT ;  /* 0x001f001f1b187812 */ /* 0x000fe400078ec0ff */
[----:B------:R-:W-:Y:S02]  /*c8f0*/  SHF.R.U32.HI R27, RZ, 0xa, R27 ;  /* 0x0000000aff1b7819 */ /* 0x000fe4000001161b */
        /* <DEDUP_REMOVED lines=42> */
[----:B------:R-:W-:Y:S02]  /*cba0*/  LOP3.LUT R37, R37, 0x64006400, RZ, 0xfc, !PT ;  /* 0x6400640025257812 */ /* 0x000fe400078efcff */
[----:B------:R-:W-:Y:S01]  /*cbb0*/  LOP3.LUT R98, R62, 0x64006400, RZ, 0xfc, !PT ;  /* 0x640064003e627812 */ /* 0x000fe200078efcff */
[----:B------:R-:W-:Y:S01]  /*cbc0*/  HADD2 R62, R53, -1040, -1040 ;  /* 0xe410e410353e7430 */ /* 0x000fe20000000000 */
[----:B------:R-:W-:Y:S01]  /*cbd0*/  ISETP.GE.AND P3, PT, R93, 0x2, PT ;  /* 0x000000025d00780c */ /* 0x000fe20003f66270 */
[----:B------:R-:W-:Y:S01]  /*cbe0*/  HADD2 R81, R81, -1040, -1040 ;  /* 0xe410e41051517430 */ /* 0x000fe20000000000 */
[----:B--2---:R-:W-:-:S02]  /*cbf0*/  SHF.R.U32.HI R28, RZ, 0xb, R4 ;  /* 0x0000000bff1c7819 */ /* 0x004fc40000011604 */
[C---:B------:R-:W-:Y:S02]  /*cc00*/  LOP3.LUT R10, R4.reuse, 0x3e003e0, RZ, 0xc0, !PT ;  /* 0x03e003e0040a7812 */ /* 0x040fe400078ec0ff */
[----:B------:R-:W-:Y:S02]  /*cc10*/  LOP3.LUT R25, R4, 0x1f001f, RZ, 0xc0, !PT ;  /* 0x001f001f04197812 */ /* 0x000fe400078ec0ff */
[----:B------:R-:W-:Y:S02]  /*cc20*/  SHF.R.U32.HI R26, RZ, 0xa, R4 ;  /* 0x0000000aff1a7819 */ /* 0x000fe40000011604 */
[----:B------:R-:W-:Y:S02]  /*cc30*/  LOP3.LUT R4, R5, 0x3e003e0, RZ, 0xc0, !PT ;  /* 0x03e003e005047812 */ /* 0x000fe400078ec0ff */
[----:B------:R-:W-:Y:S02]  /*cc40*/  LOP3.LUT R28, R11, 0x100010, R28, 0xf8, !PT ;  /* 0x001000100b1c7812 */ /* 0x000fe400078ef81c */
[----:B------:R-:W-:-:S02]  /*cc50*/  SHF.R.U32.HI R29, RZ, 0xb, R5 ;  /* 0x0000000bff1d7819 */ /* 0x000fc40000011605 */
[----:B------:R-:W-:Y:S02]  /*cc60*/  LOP3.LUT R38, R5, 0x1f001f, RZ, 0xc0, !PT ;  /* 0x001f001f05267812 */ /* 0x000fe400078ec0ff */
[----:B------:R-:W-:Y:S02]  /*cc70*/  SHF.R.U32.HI R39, RZ, 0xa, R5 ;  /* 0x0000000aff277819 */ /* 0x000fe40000011605 */
[----:B------:R-:W-:Y:S01]  /*cc80*/  LOP3.LUT R11, R60, 0x64006400, RZ, 0xfc, !PT ;  /* 0x640064003c0b7812 */ /* 0x000fe200078efcff */
[-C--:B------:R-:W-:Y:S01]  /*cc90*/  HFMA2 R60, R107, R2.reuse.H0_H0, -48, -48 ;  /* 0xd200d2006b3c7431 */ /* 0x080fe20000040002 */
[----:B------:R-:W-:Y:S02]  /*cca0*/  SHF.R.U32.HI R5, RZ, 0xb, R6 ;  /* 0x0000000bff057819 */ /* 0x000fe40000011606 */
[----:B------:R-:W-:Y:S01]  /*ccb0*/  LOP3.LUT R69, R4, 0x64006400, RZ, 0xfc, !PT ;  /* 0x6400640004457812 */ /* 0x000fe200078efcff */
[-C--:B------:R-:W-:Y:S01]  /*ccc0*/  HFMA2 R58, R11, R2.reuse.H0_H0, -48, -48 ;  /* 0xd200d2000b3a7431 */ /* 0x080fe20000040002 */
[----:B------:R-:W-:Y:S01]  /*ccd0*/  LOP3.LUT R29, R30, 0x100010, R29, 0xf8, !PT ;  /* 0x001000101e1d7812 */ /* 0x000fe200078ef81d */
[-C--:B------:R-:W-:Y:S01]  /*cce0*/  HFMA2 R11, R71, R2.reuse.H0_H0, -48, -48 ;  /* 0xd200d200470b7431 */ /* 0x080fe20000040002 */
[----:B------:R-:W-:Y:S01]  /*ccf0*/  LOP3.LUT R30, R78, 0x100010, R5, 0xf8, !PT ;  /* 0x001000104e1e7812 */ /* 0x000fe200078ef805 */
[----:B------:R-:W-:Y:S01]  /*cd00*/  HFMA2 R4, R69, R2.H0_H0, -48, -48 ;  /* 0xd200d20045047431 */ /* 0x000fe20000040002 */
[----:B------:R-:W-:-:S02]  /*cd10*/  LOP3.LUT R5, R72, 0x64006400, RZ, 0xfc, !PT ;  /* 0x6400640048057812 */ /* 0x000fc400078efcff */
[----:B------:R-:W-:Y:S02]  /*cd20*/  SHF.R.U32.HI R41, RZ, 0xa, R6 ;  /* 0x0000000aff297819 */ /* 0x000fe40000011606 */
[--C-:B------:R-:W-:Y:S01]  /*cd30*/  SHF.R.U32.HI R31, RZ, 0xb, R7.reuse ;  /* 0x0000000bff1f7819 */ /* 0x100fe20000011607 */
[-C--:B------:R-:W-:Y:S01]  /*cd40*/  HFMA2 R57, R5, R2.reuse.H0_H0, -48, -48 ;  /* 0xd200d20005397431 */ /* 0x080fe20000040002 */
[----:B------:R-:W-:Y:S02]  /*cd50*/  SHF.R.U32.HI R43, RZ, 0xa, R7 ;  /* 0x0000000aff2b7819 */ /* 0x000fe40000011607 */
        /* <DEDUP_REMOVED lines=13> */
[C---:B------:R-:W-:Y:S02]  /*ce30*/  LOP3.LUT R76, R6.reuse, 0x3e003e0, RZ, 0xc0, !PT ;  /* 0x03e003e0064c7812 */ /* 0x040fe400078ec0ff */
[----:B------:R-:W-:Y:S01]  /*ce40*/  LOP3.LUT R40, R6, 0x1f001f, RZ, 0xc0, !PT ;  /* 0x001f001f06287812 */ /* 0x000fe200078ec0ff */
[----:B------:R-:W-:Y:S01]  /*ce50*/  HADD2 R23, R23, -1040, -1040 ;  /* 0xe410e41017177430 */ /* 0x000fe20000000000 */
[----:B------:R-:W-:Y:S02]  /*ce60*/  LOP3.LUT R44, R45, 0x1f001f, RZ, 0xc0, !PT ;  /* 0x001f001f2d2c7812 */ /* 0x000fe400078ec0ff */
[C---:B------:R-:W-:Y:S02]  /*ce70*/  LOP3.LUT R6, R7.reuse, 0x3e003e0, RZ, 0xc0, !PT ;  /* 0x03e003e007067812 */ /* 0x040fe400078ec0ff */
[----:B------:R-:W-:Y:S02]  /*ce80*/  LOP3.LUT R42, R7, 0x1f001f, RZ, 0xc0, !PT ;  /* 0x001f001f072a7812 */ /* 0x000fe400078ec0ff */
        /* <DEDUP_REMOVED lines=152> */
.L_x_507:
        /* <DEDUP_REMOVED lines=81> */
.L_x_508:
        /* <DEDUP_REMOVED lines=80> */
.L_x_509:
        /* <DEDUP_REMOVED lines=77> */
.L_x_506:
[----:B------:R-:W-:Y:S01]  /*e6f0*/  IADD3 R91, R91, 0x20, RZ ;  /* 0x000000205b5b7810 */ /* 0x000fe20007ffe0ff */
[----:B------:R-:W-:Y:S01]  /*e700*/  IMAD.WIDE R94, R85, 0x4, R94 ;  /* 0x00000004555e7825 */ /* 0x000fe200078e025e */
[----:B------:R-:W-:Y:S02]  /*e710*/  UIADD3 UR4, UR4, 0x40, URZ ;  /* 0x0000004004047890 */ /* 0x000fe4000fffe03f */
[C---:B------:R-:W-:Y:S02]  /*e720*/  ISETP.GE.AND P2, PT, R91.reuse, UR5, PT ;  /* 0x000000055b007c0c */ /* 0x040fe4000bf46270 */
[----:B------:R-:W-:Y:S02]  /*e730*/  ISETP.LT.AND P3, PT, R91, R92, PT ;  /* 0x0000005c5b00720c */ /* 0x000fe40003f61270 */
[----:B-----5:R-:W-:Y:S02]  /*e740*/  MOV R28, R94 ;  /* 0x0000005e001c7202 */ /* 0x020fe40000000f00 */
[----:B------:R-:W-:-:S09]  /*e750*/  MOV R29, R95 ;  /* 0x0000005f001d7202 */ /* 0x000fd20000000f00 */
[----:B------:R-:W-:Y:S05]  /*e760*/  @!P2 BRA P3, `(.L_x_510) ;  /* 0xffffffd80098a947 */ /* 0x000fea000183ffff */
.L_x_505:
        /* <DEDUP_REMOVED lines=17> */
.L_x_514:
[----:B------:R-:W0:Y:S02]  /*e880*/  LDS R2, [R0] ;  /* 0x0000000000027984 */ /* 0x000e240000000800 */
[----:B0-----:R-:W-:-:S06]  /*e890*/  HADD2 R3, R2, R20 ;  /* 0x0000001402037230 */ /* 0x001fcc0000000000 */
[----:B------:R-:W0:Y:S02]  /*e8a0*/  ATOMS.CAST.SPIN R3, [R0], R2, R3 ;  /* 0x000000020003738d */ /* 0x000e240001800003 */
[----:B0-----:R-:W-:-:S13]  /*e8b0*/  ISETP.EQ.U32.AND P0, PT, R3, 0x1, PT ;  /* 0x000000010300780c */ /* 0x001fda0003f02070 */
[----:B------:R-:W-:Y:S05]  /*e8c0*/  @!P0 BRA `(.L_x_514) ;  /* 0xfffffffc00ec8947 */ /* 0x000fea000383ffff */
[----:B------:R-:W-:Y:S05]  /*e8d0*/  BRA `(.L_x_512) ;  /* 0x00000000000c7947 */ /* 0x000fea0003800000 */
.L_x_513:
[----:B------:R-:W2:Y:S02]  /*e8e0*/  LD.E R0, desc[UR6][R4.64] ;  /* 0x0000000604007980 */ /* 0x000ea4000c101900 */
[----:B--2---:R-:W-:-:S05]  /*e8f0*/  IADD3 R3, R20, R0, RZ ;  /* 0x0000000014037210 */ /* 0x004fca0007ffe0ff */
[----:B------:R0:W-:Y:S02]  /*e900*/  ST.E desc[UR6][R4.64], R3 ;  /* 0x0000000304007985 */ /* 0x0001e4000c101906 */
.L_x_512:
[----:B------:R-:W-:Y:S05]  /*e910*/  BSYNC B0 ;  /* 0x0000000000007941 */ /* 0x000fea0003800000 */
.L_x_511:
[----:B------:R1:W-:Y:S01]  /*e920*/  ATOM.E.ADD.F16x2.RN.STRONG.GPU P0, RZ, desc[UR6][R4.64+0x4], R19 ;  /* 0x0000041304ff79a2 */ /* 0x0003e2000810e1c6 */
[----:B------:R-:W-:Y:S04]  /*e930*/  BSSY B0, `(.L_x_515) ;  /* 0x000000f000007945 */ /* 0x000fe80003800000 */
[----:B-1----:R-:W-:Y:S05]  /*e940*/  @P0 BRA `(.L_x_516) ;  /* 0x0000000000340947 */ /* 0x002fea0003800000 */
[----:B------:R-:W1:Y:S02]  /*e950*/  QSPC.E.S P0, RZ, [R4+0x4] ;  /* 0x0000040004ff73aa */ /* 0x000e640000000500 */
[----:B-1----:R-:W-:Y:S05]  /*e960*/  @!P0 BRA `(.L_x_517) ;  /* 0x0000000000208947 */ /* 0x002fea0003800000 */
[----:B------:R-:W-:-:S04]  /*e970*/  MOV R2, R4 ;  /* 0x0000000400027202 */ /* 0x000fc80000000f00 */
[----:B------:R-:W-:-:S07]  /*e980*/  MOV R0, R2 ;  /* 0x0000000200007202 */ /* 0x000fce0000000f00 */
.L_x_518:
[----:B------:R-:W0:Y:S02]  /*e990*/  LDS R2, [R0+0x4] ;  /* 0x0000040000027984 */ /* 0x000e240000000800 */
[----:B0-----:R-:W-:-:S10]  /*e9a0*/  HFMA2.MMA R3, R2, 1, 1, R19 ;  /* 0x3c003c0002037835 */ /* 0x001fd40000000013 */
[----:B------:R-:W0:Y:S02]  /*e9b0*/  ATOMS.CAST.SPIN R3, [R0+0x4], R2, R3 ;  /* 0x000004020003738d */ /* 0x000e240001800003 */
[----:B0-----:R-:W-:-:S13]  /*e9c0*/  ISETP.EQ.U32.AND P0, PT, R3, 0x1, PT ;  /* 0x000000010300780c */ /* 0x001fda0003f02070 */
[----:B------:R-:W-:Y:S05]  /*e9d0*/  @!P0 BRA `(.L_x_518) ;  /* 0xfffffffc00ec8947 */ /* 0x000fea000383ffff */
[----:B------:R-:W-:Y:S05]  /*e9e0*/  BRA `(.L_x_516) ;  /* 0x00000000000c7947 */ /* 0x000fea0003800000 */
.L_x_517:
[----:B------:R-:W0:Y:S02]  /*e9f0*/  LD.E R0, desc[UR6][R4.64+0x4] ;  /* 0x0000040604007980 */ /* 0x000e24000c101900 */
[----:B0-----:R-:W-:-:S05]  /*ea00*/  IADD3 R3, R19, R0, RZ ;  /* 0x0000000013037210 */ /* 0x001fca0007ffe0ff */
[----:B------:R1:W-:Y:S02]  /*ea10*/  ST.E desc[UR6][R4.64+0x4], R3 ;  /* 0x0000040304007985 */ /* 0x0003e4000c101906 */
.L_x_516:
[----:B------:R-:W-:Y:S05]  /*ea20*/  BSYNC B0 ;  /* 0x0000000000007941 */ /* 0x000fea0003800000 */
.L_x_515:
        /* <DEDUP_REMOVED lines=10> */
.L_x_522:
[----:B------:R-:W0:Y:S02]  /*ead0*/  LDS R2, [R0] ;  /* 0x0000000000027984 */ /* 0x000e240000000800 */
[----:B0-----:R-:W-:-:S06]  /*eae0*/  HADD2 R3, R2, R18 ;  /* 0x0000001202037230 */ /* 0x001fcc0000000000 */
[----:B------:R-:W0:Y:S02]  /*eaf0*/  ATOMS.CAST.SPIN R3, [R0], R2, R3 ;  /* 0x000000020003738d */ /* 0x000e240001800003 */
[----:B0-----:R-:W-:-:S13]  /*eb00*/  ISETP.EQ.U32.AND P0, PT, R3, 0x1, PT ;  /* 0x000000010300780c */ /* 0x001fda0003f02070 */
[----:B------:R-:W-:Y:S05]  /*eb10*/  @!P0 BRA `(.L_x_522) ;  /* 0xfffffffc00ec8947 */ /* 0x000fea000383ffff */
[----:B------:R-:W-:Y:S05]  /*eb20*/  BRA `(.L_x_520) ;  /* 0x00000000000c7947 */ /* 0x000fea0003800000 */
.L_x_521:
[----:B------:R-:W2:Y:S02]  /*eb30*/  LD.E R0, desc[UR6][R4.64] ;  /* 0x0000000604007980 */ /* 0x000ea4000c101900 */
[----:B--2---:R-:W-:-:S05]  /*eb40*/  IADD3 R3, R18, R0, RZ ;  /* 0x0000000012037210 */ /* 0x004fca0007ffe0ff */
[----:B------:R0:W-:Y:S02]  /*eb50*/  ST.E desc[UR6][R4.64], R3 ;  /* 0x0000000304007985 */ /* 0x0001e4000c101906 */
.L_x_520:
[----:B------:R-:W-:Y:S05]  /*eb60*/  BSYNC B0 ;  /* 0x0000000000007941 */ /* 0x000fea0003800000 */
.L_x_519:
[----:B------:R1:W-:Y:S01]  /*eb70*/  ATOM.E.ADD.F16x2.RN.STRONG.GPU P0, RZ, desc[UR6][R4.64+0x4], R17 ;  /* 0x0000041104ff79a2 */ /* 0x0003e2000810e1c6 */
[----:B------:R-:W-:Y:S04]  /*eb80*/  BSSY B0, `(.L_x_523) ;  /* 0x000000f000007945 */ /* 0x000fe80003800000 */
[----:B-1----:R-:W-:Y:S05]  /*eb90*/  @P0 BRA `(.L_x_524) ;  /* 0x0000000000340947 */ /* 0x002fea0003800000 */
[----:B------:R-:W1:Y:S02]  /*eba0*/  QSPC.E.S P0, RZ, [R4+0x4] ;  /* 0x0000040004ff73aa */ /* 0x000e640000000500 */
[----:B-1----:R-:W-:Y:S05]  /*ebb0*/  @!P0 BRA `(.L_x_525) ;  /* 0x0000000000208947 */ /* 0x002fea0003800000 */
[----:B------:R-:W-:-:S04]  /*ebc0*/  MOV R2, R4 ;  /* 0x0000000400027202 */ /* 0x000fc80000000f00 */
[----:B------:R-:W-:-:S07]  /*ebd0*/  MOV R0, R2 ;  /* 0x0000000200007202 */ /* 0x000fce0000000f00 */
.L_x_526:
[----:B------:R-:W0:Y:S02]  /*ebe0*/  LDS R2, [R0+0x4] ;  /* 0x0000040000027984 */ /* 0x000e240000000800 */
[----:B0-----:R-:W-:-:S10]  /*ebf0*/  HFMA2.MMA R3, R2, 1, 1, R17 ;  /* 0x3c003c0002037835 */ /* 0x001fd40000000011 */
[----:B------:R-:W0:Y:S02]  /*ec00*/  ATOMS.CAST.SPIN R3, [R0+0x4], R2, R3 ;  /* 0x000004020003738d */ /* 0x000e240001800003 */
[----:B0-----:R-:W-:-:S13]  /*ec10*/  ISETP.EQ.U32.AND P0, PT, R3, 0x1, PT ;  /* 0x000000010300780c */ /* 0x001fda0003f02070 */
[----:B------:R-:W-:Y:S05]  /*ec20*/  @!P0 BRA `(.L_x_526) ;  /* 0xfffffffc00ec8947 */ /* 0x000fea000383ffff */
[----:B------:R-:W-:Y:S05]  /*ec30*/  BRA `(.L_x_524) ;  /* 0x00000000000c7947 */ /* 0x000fea0003800000 */
.L_x_525:
[----:B------:R-:W0:Y:S02]  /*ec40*/  LD.E R0, desc[UR6][R4.64+0x4] ;  /* 0x0000040604007980 */ /* 0x000e24000c101900 */
[----:B0-----:R-:W-:-:S05]  /*ec50*/  IADD3 R3, R17, R0, RZ ;  /* 0x0000000011037210 */ /* 0x001fca0007ffe0ff */
[----:B------:R1:W-:Y:S02]  /*ec60*/  ST.E desc[UR6][R4.64+0x4], R3 ;  /* 0x0000040304007985 */ /* 0x0003e4000c101906 */
.L_x_524:
[----:B------:R-:W-:Y:S05]  /*ec70*/  BSYNC B0 ;  /* 0x0000000000007941 */ /* 0x000fea0003800000 */
.L_x_523:
        /* <DEDUP_REMOVED lines=10> */
.L_x_530:
[----:B------:R-:W0:Y:S02]  /*ed20*/  LDS R2, [R0] ;  /* 0x0000000000027984 */ /* 0x000e240000000800 */
[----:B0-----:R-:W-:-:S06]  /*ed30*/  HADD2 R3, R2, R16 ;  /* 0x0000001002037230 */ /* 0x001fcc0000000000 */
[----:B------:R-:W0:Y:S02]  /*ed40*/  ATOMS.CAST.SPIN R3, [R0], R2, R3 ;  /* 0x000000020003738d */ /* 0x000e240001800003 */
[----:B0-----:R-:W-:-:S13]  /*ed50*/  ISETP.EQ.U32.AND P0, PT, R3, 0x1, PT ;  /* 0x000000010300780c */ /* 0x001fda0003f02070 */
[----:B------:R-:W-:Y:S05]  /*ed60*/  @!P0 BRA `(.L_x_530) ;  /* 0xfffffffc00ec8947 */ /* 0x000fea000383ffff */
[----:B------:R-:W-:Y:S05]  /*ed70*/  BRA `(.L_x_528) ;  /* 0x00000000000c7947 */ /* 0x000fea0003800000 */
.L_x_529:
[----:B------:R-:W2:Y:S02]  /*ed80*/  LD.E R0, desc[UR6][R4.64] ;  /* 0x0000000604007980 */ /* 0x000ea4000c101900 */
[----:B--2---:R-:W-:-:S05]  /*ed90*/  IADD3 R3, R16, R0, RZ ;  /* 0x0000000010037210 */ /* 0x004fca0007ffe0ff */
[----:B------:R0:W-:Y:S02]  /*eda0*/  ST.E desc[UR6][R4.64], R3 ;  /* 0x0000000304007985 */ /* 0x0001e4000c101906 */
.L_x_528:
[----:B------:R-:W-:Y:S05]  /*edb0*/  BSYNC B0 ;  /* 0x0000000000007941 */ /* 0x000fea0003800000 */
.L_x_527:
[----:B------:R1:W-:Y:S01]  /*edc0*/  ATOM.E.ADD.F16x2.RN.STRONG.GPU P0, RZ, desc[UR6][R4.64+0x4], R15 ;  /* 0x0000040f04ff79a2 */ /* 0x0003e2000810e1c6 */
[----:B------:R-:W-:Y:S04]  /*edd0*/  BSSY B0, `(.L_x_531) ;  /* 0x000000f000007945 */ /* 0x000fe80003800000 */
[----:B-1----:R-:W-:Y:S05]  /*ede0*/  @P0 BRA `(.L_x_532) ;  /* 0x0000000000340947 */ /* 0x002fea0003800000 */
[----:B------:R-:W1:Y:S02]  /*edf0*/  QSPC.E.S P0, RZ, [R4+0x4] ;  /* 0x0000040004ff73aa */ /* 0x000e640000000500 */
[----:B-1----:R-:W-:Y:S05]  /*ee00*/  @!P0 BRA `(.L_x_533) ;  /* 0x0000000000208947 */ /* 0x002fea0003800000 */
[----:B------:R-:W-:-:S04]  /*ee10*/  MOV R2, R4 ;  /* 0x0000000400027202 */ /* 0x000fc80000000f00 */
[----:B------:R-:W-:-:S07]  /*ee20*/  MOV R0, R2 ;  /* 0x0000000200007202 */ /* 0x000fce0000000f00 */
.L_x_534:
[----:B------:R-:W0:Y:S02]  /*ee30*/  LDS R2, [R0+0x4] ;  /* 0x0000040000027984 */ /* 0x000e240000000800 */
[----:B0-----:R-:W-:-:S10]  /*ee40*/  HFMA2.MMA R3, R2, 1, 1, R15 ;  /* 0x3c003c0002037835 */ /* 0x001fd4000000000f */
[----:B------:R-:W0:Y:S02]  /*ee50*/  ATOMS.CAST.SPIN R3, [R0+0x4], R2, R3 ;  /* 0x000004020003738d */ /* 0x000e240001800003 */
[----:B0-----:R-:W-:-:S13]  /*ee60*/  ISETP.EQ.U32.AND P0, PT, R3, 0x1, PT ;  /* 0x000000010300780c */ /* 0x001fda0003f02070 */
[----:B------:R-:W-:Y:S05]  /*ee70*/  @!P0 BRA `(.L_x_534) ;  /* 0xfffffffc00ec8947 */ /* 0x000fea000383ffff */
[----:B------:R-:W-:Y:S05]  /*ee80*/  BRA `(.L_x_532) ;  /* 0x00000000000c7947 */ /* 0x000fea0003800000 */
.L_x_533:
[----:B------:R-:W0:Y:S02]  /*ee90*/  LD.E R0, desc[UR6][R4.64+0x4] ;  /* 0x0000040604007980 */ /* 0x000e24000c101900 */
[----:B0-----:R-:W-:-:S05]  /*eea0*/  IADD3 R3, R15, R0, RZ ;  /* 0x000000000f037210 */ /* 0x001fca0007ffe0ff */
[----:B------:R1:W-:Y:S02]  /*eeb0*/  ST.E desc[UR6][R4.64+0x4], R3 ;  /* 0x0000040304007985 */ /* 0x0003e4000c101906 */
.L_x_532:
[----:B------:R-:W-:Y:S05]  /*eec0*/  BSYNC B0 ;  /* 0x0000000000007941 */ /* 0x000fea0003800000 */
.L_x_531:
        /* <DEDUP_REMOVED lines=10> */
.L_x_538:
[----:B------:R-:W0:Y:S02]  /*ef70*/  LDS R2, [R0] ;  /* 0x0000000000027984 */ /* 0x000e240000000800 */
[----:B0-----:R-:W-:-:S06]  /*ef80*/  HADD2 R3, R2, R14 ;  /* 0x0000000e02037230 */ /* 0x001fcc0000000000 */
[----:B------:R-:W0:Y:S02]  /*ef90*/  ATOMS.CAST.SPIN R3, [R0], R2, R3 ;  /* 0x000000020003738d */ /* 0x000e240001800003 */
[----:B0-----:R-:W-:-:S13]  /*efa0*/  ISETP.EQ.U32.AND P0, PT, R3, 0x1, PT ;  /* 0x000000010300780c */ /* 0x001fda0003f02070 */
[----:B------:R-:W-:Y:S05]  /*efb0*/  @!P0 BRA `(.L_x_538) ;  /* 0xfffffffc00ec8947 */ /* 0x000fea000383ffff */
[----:B------:R-:W-:Y:S05]  /*efc0*/  BRA `(.L_x_536) ;  /* 0x00000000000c7947 */ /* 0x000fea0003800000 */
.L_x_537:
[----:B------:R-:W2:Y:S02]  /*efd0*/  LD.E R0, desc[UR6][R4.64] ;  /* 0x0000000604007980 */ /* 0x000ea4000c101900 */
[----:B--2---:R-:W-:-:S05]  /*efe0*/  IADD3 R3, R14, R0, RZ ;  /* 0x000000000e037210 */ /* 0x004fca0007ffe0ff */
[----:B------:R0:W-:Y:S02]  /*eff0*/  ST.E desc[UR6][R4.64], R3 ;  /* 0x0000000304007985 */ /* 0x0001e4000c101906 */
.L_x_536:
[----:B------:R-:W-:Y:S05]  /*f000*/  BSYNC B0 ;  /* 0x0000000000007941 */ /* 0x000fea0003800000 */
.L_x_535:
[----:B------:R1:W-:Y:S02]  /*f010*/  ATOM.E.ADD.F16x2.RN.STRONG.GPU P0, RZ, desc[UR6][R4.64+0x4], R13 ;  /* 0x0000040d04ff79a2 */ /* 0x0003e4000810e1c6 */
[----:B-1----:R-:W-:Y:S05]  /*f020*/  @P0 EXIT ;  /* 0x000000000000094d */ /* 0x002fea0003800000 */
[----:B------:R-:W1:Y:S02]  /*f030*/  QSPC.E.S P0, RZ, [R4+0x4] ;  /* 0x0000040004ff73aa */ /* 0x000e640000000500 */
[----:B-1----:R-:W-:Y:S05]  /*f040*/  @!P0 BRA `(.L_x_539) ;  /* 0x0000000000208947 */ /* 0x002fea0003800000 */
[----:B------:R-:W-:-:S04]  /*f050*/  MOV R2, R4 ;  /* 0x0000000400027202 */ /* 0x000fc80000000f00 */
[----:B------:R-:W-:-:S07]  /*f060*/  MOV R0, R2 ;  /* 0x0000000200007202 */ /* 0x000fce0000000f00 */
.L_x_540:
[----:B------:R-:W0:Y:S02]  /*f070*/  LDS R2, [R0+0x4] ;  /* 0x0000040000027984 */ /* 0x000e240000000800 */
[----:B0-----:R-:W-:-:S10]  /*f080*/  HFMA2.MMA R3, R2, 1, 1, R13 ;  /* 0x3c003c0002037835 */ /* 0x001fd4000000000d */
[----:B------:R-:W0:Y:S02]  /*f090*/  ATOMS.CAST.SPIN R3, [R0+0x4], R2, R3 ;  /* 0x000004020003738d */ /* 0x000e240001800003 */
[----:B0-----:R-:W-:-:S13]  /*f0a0*/  ISETP.EQ.U32.AND P0, PT, R3, 0x1, PT ;  /* 0x000000010300780c */ /* 0x001fda0003f02070 */
[----:B------:R-:W-:Y:S05]  /*f0b0*/  @!P0 BRA `(.L_x_540) ;  /* 0xfffffffc00ec8947 */ /* 0x000fea000383ffff */
[----:B------:R-:W-:Y:S05]  /*f0c0*/  EXIT ;  /* 0x000000000000794d */ /* 0x000fea0003800000 */
.L_x_539:
[----:B------:R-:W0:Y:S02]  /*f0d0*/  LD.E R0, desc[UR6][R4.64+0x4] ;  /* 0x0000040604007980 */ /* 0x000e24000c101900 */
[----:B0-----:R-:W-:-:S05]  /*f0e0*/  IADD3 R3, R13, R0, RZ ;  /* 0x000000000d037210 */ /* 0x001fca0007ffe0ff */
[----:B------:R-:W-:Y:S01]  /*f0f0*/  ST.E desc[UR6][R4.64+0x4], R3 ;  /* 0x0000040304007985 */ /* 0x000fe2000c101906 */
[----:B------:R-:W-:Y:S05]  /*f100*/  EXIT ;  /* 0x000000000000794d */ /* 0x000fea0003800000 */
.L_x_541:
        /* <DEDUP_REMOVED lines=15> */
.L_x_5189:


//--------------------- .text._Z23gemm_half_q_half_kernelILi4ELi152ELb1ELb0ELi64EEvPK6__halfPKjS4_S2_PS0_iiiiPKtS7_iiiiiibS2_i --------------------------
	.section	.text._Z23gemm_half_q_half_kernelILi4ELi152ELb1ELb0ELi64EEvPK6__halfPKjS4_S2_PS0_iiiiPKtS7_iiiiiibS2_i,"ax",@progbits
	.align	128
        .global         _Z23gemm_half_q_half_kernelILi4ELi152ELb1ELb0ELi64EEvPK6__halfPKjS4_S2_PS0_iiiiPKtS7_iiiiiibS2_i
        .type           _Z23gemm_half_q_half_kernelILi4ELi152ELb1ELb0ELi64EEvPK6__halfPKjS4_S2_PS0_iiiiPKtS7_iiiiiibS2_i,@function
        .size           _Z23gemm_half_q_half_kernelILi4ELi152ELb1ELb0ELi64EEvPK6__halfPKjS4_S2_PS0_iiiiPKtS7_iiiiiibS2_i,(.L_x_5190 - _Z23gemm_half_q_half_kernelILi4ELi152ELb1ELb0ELi64EEvPK6__halfPKjS4_S2_PS0_iiiiPKtS7_iiiiiibS2_i)
        .other          _Z23gemm_half_q_half_kernelILi4ELi152ELb1ELb0ELi64EEvPK6__halfPKjS4_S2_PS0_iiiiPKtS7_iiiiiibS2_i,@"STO_CUDA_ENTRY STV_DEFAULT"
_Z23gemm_half_q_half_kernelILi4ELi152ELb1ELb0ELi64EEvPK6__halfPKjS4_S2_PS0_iiiiPKtS7_iiiiiibS2_i:
.text._Z23gemm_half_q_half_kernelILi4ELi152ELb1ELb0ELi64EEvPK6__halfPKjS4_S2_PS0_iiiiPKtS7_iiiiiibS2_i:
        /* <DEDUP_REMOVED lines=50> */
.L_x_542:
        /* <DEDUP_REMOVED lines=25> */
.L_x_547:
        /* <DEDUP_REMOVED lines=37> */
.L_x_546:
        /* <DEDUP_REMOVED lines=24> */
.L_x_548:
        /* <DEDUP_REMOVED lines=14> */
.L_x_545:
        /* <DEDUP_REMOVED lines=10> */
.L_x_550:
        /* <DEDUP_REMOVED lines=37> */
.L_x_549:
        /* <DEDUP_REMOVED lines=24> */
.L_x_551:
        /* <DEDUP_REMOVED lines=13> */
.L_x_544:
[----:B------:R-:W-:Y:S05]  /*0ea0*/  BSYNC B0 ;  /* 0x0000000000007941 */ /* 0x000fea0003800000 */
.L_x_543:
        /* <DEDUP_REMOVED lines=17> */
.L_x_554:
        /* <DEDUP_REMOVED lines=19> */
.L_x_553:
        /* <DEDUP_REMOVED lines=14> */
.L_x_555:
[----:B------:R-:W-:-:S13]  /*11d0*/  ISETP.LT.OR P0, PT, R3, R95, P0 ;  /* 0x0000005f0300720c */ /* 0x000fda0000701670 */
[----:B--2---:R-:W2:Y:S01]  /*11e0*/  @P0 LDC.64 R4, c[0x0][0x230] ;  /* 0x00008c00ff040b82 */ /* 0x004ea20000000a00 */
[----:B------:R-:W-:-:S05]  /*11f0*/  @P0 LEA R0, R0, R3, 0x2 ;  /* 0x0000000300000211 */ /* 0x000fca00078e10ff */
[----:B------:R-:W-:-:S04]  /*1200*/  @P0 IMAD R3, R0, R85, R2 ;  /* 0x0000005500030224 */ /* 0x000fc800078e0202 */
[----:B--2---:R-:W-:-:S05]  /*1210*/  @P0 IMAD.WIDE R4, R3, 0x2, R4 ;  /* 0x0000000203040825 */ /* 0x004fca00078e0204 */
[----:B------:R2:W-:Y:S02]  /*1220*/  @P0 STG.E.64 desc[UR6][R4.64], RZ ;  /* 0x000000ff04000986 */ /* 0x0005e4000c101b06 */
.L_x_552:
[----:B01----:R-:W0:Y:S01]  /*1230*/  LDC.64 R10, c[0x0][0x248] ;  /* 0x00009200ff0a7b82 */ /* 0x003e220000000a00 */
[----:B--2---:R-:W-:-:S05]  /*1240*/  SHF.L.U32 R5, R86, 0x7, RZ ;  /* 0x0000000756057819 */ /* 0x004fca00000006ff */
        /* <DEDUP_REMOVED lines=13> */
.L_x_557:
        /* <DEDUP_REMOVED lines=44> */
.L_x_556:
[----:B------:R1:W5:Y:S01]  /*15e0*/  LDL.64 R8, [R1] ;  /* 0x0000000001087983 */ /* 0x0003620000100a00 */
[----:B------:R-:W2:Y:S01]  /*15f0*/  LDC R3, c[0x0][0x25c] ;  /* 0x00009700ff037b82 */ /* 0x000ea20000000800 */
[----:B------:R-:W-:Y:S01]  /*1600*/  ULDC UR8, c[0x0][0x258] ;  /* 0x0000960000087ab9 */ /* 0x000fe20000000800 */
[----:B------:R-:W-:Y:S01]  /*1610*/  ULDC UR4, c[0x0][0x260] ;  /* 0x0000980000047ab9 */ /* 0x000fe20000000800 */
[C---:B------:R-:W-:Y:S01]  /*1620*/  ISETP.GT.AND P2, PT, R94.reuse, UR8, PT ;  /* 0x000000085e007c0c */ /* 0x040fe2000bf44270 */
[----:B------:R-:W-:Y:S01]  /*1630*/  ULDC UR5, c[0x0][0x268] ;  /* 0x00009a0000057ab9 */ /* 0x000fe20000000800 */
[C---:B------:R-:W-:Y:S02]  /*1640*/  VIMNMX R0, R94.reuse, UR8, PT ;  /* 0x000000085e007c48 */ /* 0x040fe4000bfe0100 */
[----:B------:R-:W-:Y:S01]  /*1650*/  ISETP.GT.AND P4, PT, R94, UR4, PT ;  /* 0x000000045e007c0c */ /* 0x000fe2000bf84270 */
[----:B0-----:R-:W0:Y:S01]  /*1660*/  LDC R5, c[0x0][0x264] ;  /* 0x00009900ff057b82 */ /* 0x001e220000000800 */
[----:B------:R-:W-:-:S02]  /*1670*/  SHF.R.S32.HI R7, RZ, 0x1f, R0 ;  /* 0x0000001fff077819 */ /* 0x000fc40000011400 */
[C---:B------:R-:W-:Y:S02]  /*1680*/  ISETP.GT.AND P6, PT, R94.reuse, UR5, PT ;  /* 0x000000055e007c0c */ /* 0x040fe4000bfc4270 */
[----:B------:R-:W-:Y:S01]  /*1690*/  LEA.HI R10, R7, R0, RZ, 0x5 ;  /* 0x00000000070a7211 */ /* 0x000fe200078f28ff */
[----:B------:R-:W-:Y:S01]  /*16a0*/  HFMA2.MMA R0, -RZ, RZ, 0, 0 ;  /* 0x00000000ff007435 */ /* 0x000fe200000001ff */
[----:B------:R-:W-:Y:S02]  /*16b0*/  MOV R4, RZ ;  /* 0x000000ff00047202 */ /* 0x000fe40000000f00 */
[C---:B--2---:R-:W-:Y:S02]  /*16c0*/  ISETP.GT.AND P3, PT, R94.reuse, R3, PT ;  /* 0x000000035e00720c */ /* 0x044fe40003f64270 */
[----:B0-----:R-:W-:Y:S01]  /*16d0*/  ISETP.GT.AND P5, PT, R94, R5, PT ;  /* 0x000000055e00720c */ /* 0x001fe20003fa4270 */
        /* <DEDUP_REMOVED lines=8> */
.L_x_558:
        /* <DEDUP_REMOVED lines=8> */
.L_x_559:
        /* <DEDUP_REMOVED lines=10> */
.L_x_560:
        /* <DEDUP_REMOVED lines=8> */
.L_x_561:
        /* <DEDUP_REMOVED lines=10> */
.L_x_562:
        /* <DEDUP_REMOVED lines=8> */
[----:B------:R-:W-:-:S02]  /*1a20*/  PRMT R100, R9, 0x7610, R9 ;  /* 0x0000761009647816 */ /* 0x000fc40000000009 */
[----:B------:R-:W-:Y:S01]  /*1a30*/  MOV R88, RZ ;  /* 0x000000ff00587202 */ /* 0x000fe20000000f00 */
        /* <DEDUP_REMOVED lines=15> */
[----:B------:R-:W-:Y:S02]  /*1b30*/  PRMT R13, RZ, 0x5410, RZ ;  /* 0x00005410ff0d7816 */ /* 0x000fe400000000ff */
[----:B------:R-:W-:Y:S01]  /*1b40*/  IADD3 R87, R94, R87, RZ ;  /* 0x000000575e577210 */ /* 0x000fe20007ffe0ff */
        /* <DEDUP_REMOVED lines=10> */
.L_x_580:
        /* <DEDUP_REMOVED lines=214> */
.L_x_565:
        /* <DEDUP_REMOVED lines=95> */
.L_x_566:
        /* <DEDUP_REMOVED lines=97> */
.L_x_567:
        /* <DEDUP_REMOVED lines=17> */
[--C-:B------:R-:W-:Y:S02]  /*3660*/  HADD2.F32 R54, -RZ, R3.reuse.H0_H0 ;  /* 0x20000003ff367230 */ /* 0x100fe40000004100 */
[----:B------:R-:W-:Y:S02]  /*3670*/  HADD2.F32 R53, -RZ, R3.H1_H1 ;  /* 0x30000003ff357230 */ /* 0x000fe40000004100 */
[----:B------:R-:W-:Y:S01]  /*3680*/  FFMA.FTZ R33, R0, R25, RZ ;  /* 0x0000001900217223 */ /* 0x000fe200000100ff */
[----:B------:R-:W-:Y:S02]  /*3690*/  HADD2.F32 R24, -RZ, R2.H1_H1 ;  /* 0x30000002ff187230 */ /* 0x000fe40000004100 */
[----:B------:R-:W-:-:S02]  /*36a0*/  HADD2.F32 R3, -RZ, R35.H0_H0 ;  /* 0x20000023ff037230 */ /* 0x000fc40000004100 */
[----:B------:R-:W-:Y:S02]  /*36b0*/  HADD2.F32 R2, -RZ, R37.H0_H0 ;  /* 0x20000025ff027230 */ /* 0x000fe40000004100 */
[----:B------:R-:W-:Y:S01]  /*36c0*/  FFMA.FTZ R33, R34, R24, R33 ;  /* 0x0000001822217223 */ /* 0x000fe20000010021 */
[----:B------:R-:W-:Y:S02]  /*36d0*/  HADD2.F32 R34, -RZ, R11.H0_H0 ;  /* 0x2000000bff227230 */ /* 0x000fe40000004100 */
[-C--:B------:R-:W-:Y:S01]  /*36e0*/  FFMA.FTZ R3, R3, R25.reuse, RZ ;  /* 0x0000001903037223 */ /* 0x080fe200000100ff */
[----:B------:R-:W-:Y:S02]  /*36f0*/  HADD2.F32 R0, -RZ, R42.H0_H0 ;  /* 0x2000002aff007230 */ /* 0x000fe40000004100 */
        /* <DEDUP_REMOVED lines=8> */
[-C--:B------:R-:W-:Y:S01]  /*3780*/  FFMA.FTZ R0, R0, R54.reuse, R33 ;  /* 0x0000003600007223 */ /* 0x080fe20000010021 */
[-C--:B------:R-:W-:Y:S01]  /*3790*/  FFMA.FTZ R2, R2, R54.reuse, R35 ;  /* 0x0000003602027223 */ /* 0x080fe20000010023 */
[----:B------:R-:W-:Y:S02]  /*37a0*/  HADD2.F32 R3, -RZ, R12.H0_H0 ;  /* 0x2000000cff037230 */ /* 0x000fe40000004100 */
[----:B------:R-:W-:Y:S01]  /*37b0*/  FFMA.FTZ R54, R46, R54, R25 ;  /* 0x000000362e367223 */ /* 0x000fe20000010019 */
[----:B------:R-:W-:-:S02]  /*37c0*/  HADD2.F32 R11, -RZ, R28.H0_H0 ;  /* 0x2000001cff0b7230 */ /* 0x000fc40000004100 */
[-C--:B------:R-:W-:Y:S01]  /*37d0*/  FFMA.FTZ R0, R5, R53.reuse, R0 ;  /* 0x0000003505007223 */ /* 0x080fe20000010000 */
[-C--:B------:R-:W-:Y:S01]  /*37e0*/  FFMA.FTZ R10, R21, R53.reuse, R10 ;  /* 0x00000035150a7223 */ /* 0x080fe2000001000a */
[-C--:B------:R-:W-:Y:S01]  /*37f0*/  FFMA.FTZ R4, R3, R53.reuse, R2 ;  /* 0x0000003503047223 */ /* 0x080fe20000010002 */
[----:B-1----:R-:W-:Y:S02]  /*3800*/  HADD2.F32 R3, -RZ, R8.H0_H0 ;  /* 0x20000008ff037230 */ /* 0x002fe40000004100 */
[----:B------:R-:W-:Y:S01]  /*3810*/  FFMA.FTZ R54, R11, R53, R54 ;  /* 0x000000350b367223 */ /* 0x000fe20000010036 */
[----:B------:R-:W-:Y:S02]  /*3820*/  HADD2.F32 R5, -RZ, R36.H0_H0 ;  /* 0x20000024ff057230 */ /* 0x000fe40000004100 */
        /* <DEDUP_REMOVED lines=45> */
.L_x_564:
        /* <DEDUP_REMOVED lines=14> */
[----:B------:R-:W-:Y:S02]  /*3be0*/  LEA.HI R21, R5, 0xffffff80, RZ, 0x8 ;  /* 0xffffff8005157811 */ /* 0x000fe400078f40ff */
[----:B------:R-:W-:Y:S01]  /*3bf0*/  LEA.HI R26, R6, 0xffffff80, RZ, 0x8 ;  /* 0xffffff80061a7811 */ /* 0x000fe200078f40ff */
[----:B------:R4:W0:Y:S01]  /*3c00*/  I2F.F16 R32, R0 ;  /* 0x0000000000207306 */ /* 0x0008220000200c00 */
[--C-:B-1----:R-:W-:Y:S02]  /*3c10*/  SHF.R.U32.HI R2, RZ, 0x8, R5.reuse ;  /* 0x00000008ff027819 */ /* 0x102fe40000011605 */
[----:B------:R-:W-:Y:S02]  /*3c20*/  SHF.R.U32.HI R5, RZ, 0x10, R5 ;  /* 0x00000010ff057819 */ /* 0x000fe40000011605 */
[----:B------:R-:W-:-:S02]  /*3c30*/  LOP3.LUT R2, R2, 0xff, RZ, 0xc0, !PT ;  /* 0x000000ff02027812 */ /* 0x000fc400078ec0ff */
[----:B------:R-:W-:Y:S01]  /*3c40*/  LOP3.LUT R5, R5, 0xff, RZ, 0xc0, !PT ;  /* 0x000000ff05057812 */ /* 0x000fe200078ec0ff */
        /* <DEDUP_REMOVED lines=13> */
[----:B------:R-:W-:-:S02]  /*3d20*/  IADD3 R5, R5, -0x80, RZ ;  /* 0xffffff8005057810 */ /* 0x000fc40007ffe0ff */
[C---:B------:R-:W-:Y:S01]  /*3d30*/  LEA.HI R27, R7.reuse, 0xffffff80, RZ, 0x8 ;  /* 0xffffff80071b7811 */ /* 0x040fe200078f40ff */
[----:B------:R3:W0:Y:S01]  /*3d40*/  I2F.F16 R40, R3 ;  /* 0x0000000300287306 */ /* 0x0006220000200c00 */
[----:B-1----:R-:W-:Y:S02]  /*3d50*/  SHF.R.U32.HI R0, RZ, 0x8, R7 ;  /* 0x00000008ff007819 */ /* 0x002fe40000011607 */
[----:B------:R-:W-:Y:S02]  /*3d60*/  LOP3.LUT R28, R7, 0xff, RZ, 0xc0, !PT ;  /* 0x000000ff071c7812 */ /* 0x000fe400078ec0ff */
[----:B------:R-:W-:Y:S02]  /*3d70*/  LOP3.LUT R0, R0, 0xff, RZ, 0xc0, !PT ;  /* 0x000000ff00007812 */ /* 0x000fe400078ec0ff */
[----:B------:R-:W-:Y:S01]  /*3d80*/  SHF.R.U32.HI R6, RZ, 0x10, R6 ;  /* 0x00000010ff067819 */ /* 0x000fe20000011606 */
[----:B------:R-:W1:Y:S01]  /*3d90*/  I2F.F16 R37, R4 ;  /* 0x0000000400257306 */ /* 0x000e620000200c00 */
[----:B------:R-:W-:-:S02]  /*3da0*/  IADD3 R42, R0, -0x80, RZ ;  /* 0xffffff80002a7810 */ /* 0x000fc40007ffe0ff */
[----:B------:R-:W-:Y:S02]  /*3db0*/  SHF.R.U32.HI R7, RZ, 0x10, R7 ;  /* 0x00000010ff077819 */ /* 0x000fe40000011607 */
        /* <DEDUP_REMOVED lines=76> */
[----:B0-----:R-:W-:Y:S02]  /*4280*/  HADD2.F32 R3, -RZ, R4.H0_H0 ;  /* 0x20000004ff037230 */ /* 0x001fe40000004100 */
[----:B------:R-:W-:-:S02]  /*4290*/  HADD2.F32 R53, -RZ, R5.H0_H0 ;  /* 0x20000005ff357230 */ /* 0x000fc40000004100 */
[----:B------:R-:W-:Y:S02]  /*42a0*/  HADD2.F32 R55, -RZ, R5.H1_H1 ;  /* 0x30000005ff377230 */ /* 0x000fe40000004100 */
[----:B------:R-:W-:Y:S01]  /*42b0*/  FFMA.FTZ R0, R0, R3, RZ ;  /* 0x0000000300007223 */ /* 0x000fe200000100ff */
[----:B------:R-:W-:Y:S02]  /*42c0*/  HADD2.F32 R52, -RZ, R4.H1_H1 ;  /* 0x30000004ff347230 */ /* 0x000fe40000004100 */
[C---:B------:R-:W-:Y:S01]  /*42d0*/  FFMA.FTZ R59, R3.reuse, R54, RZ ;  /* 0x00000036033b7223 */ /* 0x040fe200000100ff */
[----:B------:R-:W-:Y:S02]  /*42e0*/  HADD2.F32 R5, -RZ, R36.H0_H0 ;  /* 0x20000024ff057230 */ /* 0x000fe40000004100 */
[----:B------:R-:W-:Y:S01]  /*42f0*/  FFMA.FTZ R61, R3, R2, RZ ;  /* 0x00000002033d7223 */ /* 0x000fe200000100ff */
[----:B------:R-:W-:Y:S02]  /*4300*/  HADD2.F32 R4, -RZ, R28.H0_H0 ;  /* 0x2000001cff047230 */ /* 0x000fe40000004100 */
[----:B------:R-:W-:Y:S01]  /*4310*/  FFMA.FTZ R2, R52, R57, R59 ;  /* 0x0000003934027223 */ /* 0x000fe2000001003b */
[----:B------:R-:W-:-:S02]  /*4320*/  HADD2.F32 R59, -RZ, R42.H0_H0 ;  /* 0x2000002aff3b7230 */ /* 0x000fc40000004100 */
[----:B------:R-:W-:Y:S01]  /*4330*/  FFMA.FTZ R0, R5, R52, R0 ;  /* 0x0000003405007223 */ /* 0x000fe20000010000 */
[----:B------:R-:W-:Y:S02]  /*4340*/  HADD2.F32 R5, -RZ, R40.H0_H0 ;  /* 0x20000028ff057230 */ /* 0x000fe40000004100 */
[----:B------:R-:W-:Y:S01]  /*4350*/  FFMA.FTZ R56, R3, R4, RZ ;  /* 0x0000000403387223 */ /* 0x000fe200000100ff */
[----:B------:R-:W-:Y:S02]  /*4360*/  HADD2.F32 R3, -RZ, R37.H0_H0 ;  /* 0x20000025ff037230 */ /* 0x000fe40000004100 */
[----:B------:R-:W-:Y:S02]  /*4370*/  HADD2.F32 R4, -RZ, R39.H0_H0 ;  /* 0x20000027ff047230 */ /* 0x000fe40000004100 */
[----:B------:R-:W-:Y:S01]  /*4380*/  FFMA.FTZ R54, R52, R5, R61 ;  /* 0x0000000534367223 */ /* 0x000fe2000001003d */
[----:B------:R-:W-:Y:S02]  /*4390*/  HADD2.F32 R57, -RZ, R41.H0_H0 ;  /* 0x20000029ff397230 */ /* 0x000fe40000004100 */
[----:B------:R-:W-:Y:S01]  /*43a0*/  FFMA.FTZ R3, R3, R53, R0 ;  /* 0x0000003503037223 */ /* 0x000fe20000010000 */
[----:B------:R-:W-:-:S02]  /*43b0*/  HADD2.F32 R5, -RZ, R43.H0_H0 ;  /* 0x2000002bff057230 */ /* 0x000fc40000004100 */
[C---:B------:R-:W-:Y:S01]  /*43c0*/  FFMA.FTZ R4, R53.reuse, R4, R2 ;  /* 0x0000000435047223 */ /* 0x040fe20000010002 */
[----:B------:R-:W-:Y:S01]  /*43d0*/  FFMA.FTZ R56, R52, R59, R56 ;  /* 0x0000003b34387223 */ /* 0x000fe20000010038 */
[----:B------:R-:W-:Y:S02]  /*43e0*/  HADD2.F32 R0, -RZ, R12.H0_H0 ;  /* 0x2000000cff007230 */ /* 0x000fe40000004100 */
[C---:B------:R-:W-:Y:S01]  /*43f0*/  FFMA.FTZ R57, R53.reuse, R57, R54 ;  /* 0x0000003935397223 */ /* 0x040fe20000010036 */
[----:B------:R-:W-:Y:S02]  /*4400*/  HADD2.F32 R2, -RZ, R21.H0_H0 ;  /* 0x20000015ff027230 */ /* 0x000fe40000004100 */
[----:B------:R-:W-:Y:S01]  /*4410*/  FFMA.FTZ R5, R53, R5, R56 ;  /* 0x0000000535057223 */ /* 0x000fe20000010038 */
[----:B------:R-:W-:Y:S02]  /*4420*/  HADD2.F32 R52, -RZ, R26.H0_H0 ;  /* 0x2000001aff347230 */ /* 0x000fe40000004100 */
[----:B------:R-:W-:Y:S01]  /*4430*/  FFMA.FTZ R0, R0, R55, R3 ;  /* 0x0000003700007223 */ /* 0x000fe20000010003 */
[----:B------:R-:W-:-:S02]  /*4440*/  HADD2.F32 R54, -RZ, R27.H0_H0 ;  /* 0x2000001bff367230 */ /* 0x000fc40000004100 */
[C---:B------:R-:W-:Y:S01]  /*4450*/  FFMA.FTZ R53, R55.reuse, R2, R4 ;  /* 0x0000000237357223 */ /* 0x040fe20000010004 */
[----:B-1----:R-:W-:Y:S02]  /*4460*/  HADD2.F32 R4, -RZ, R6.H0_H0 ;  /* 0x20000006ff047230 */ /* 0x002fe40000004100 */
[C---:B------:R-:W-:Y:S01]  /*4470*/  FFMA.FTZ R57, R55.reuse, R52, R57 ;  /* 0x0000003437397223 */ /* 0x040fe20000010039 */
[----:B------:R-:W-:Y:S02]  /*4480*/  HADD2.F32 R3, -RZ, R44.H0_H0 ;  /* 0x2000002cff037230 */ /* 0x000fe40000004100 */
[----:B------:R-:W-:Y:S01]  /*4490*/  FFMA.FTZ R55, R55, R54, R5 ;  /* 0x0000003637377223 */ /* 0x000fe20000010005 */
[----:B------:R-:W-:Y:S02]  /*44a0*/  HADD2.F32 R5, -RZ, R6.H1_H1 ;  /* 0x30000006ff057230 */ /* 0x000fe40000004100 */
[----:B------:R-:W-:Y:S02]  /*44b0*/  HADD2.F32 R52, -RZ, R45.H0_H0 ;  /* 0x2000002dff347230 */ /* 0x000fe40000004100 */
[----:B------:R-:W-:Y:S01]  /*44c0*/  FFMA.FTZ R3, R3, R4, R0 ;  /* 0x0000000403037223 */ /* 0x000fe20000010000 */
[----:B------:R-:W-:-:S02]  /*44d0*/  HADD2.F32 R2, -RZ, R8.H0_H0 ;  /* 0x20000008ff027230 */ /* 0x000fc40000004100 */
[----:B------:R-:W-:Y:S02]  /*44e0*/  HADD2.F32 R54, -RZ, R46.H0_H0 ;  /* 0x2000002eff367230 */ /* 0x000fe40000004100 */
[----:B------:R-:W-:Y:S01]  /*44f0*/  FFMA.FTZ R52, R4, R52, R53 ;  /* 0x0000003404347223 */ /* 0x000fe20000010035 */
        /* <DEDUP_REMOVED lines=9> */
[----:B------:R-:W-:Y:S02]  /*4590*/  HADD2.F32 R56, -RZ, R11.H0_H0 ;  /* 0x2000000bff387230 */ /* 0x000fe40000004100 */
[----:B------:R-:W-:Y:S01]  /*45a0*/  FFMA.FTZ R3, R3, R6, R2 ;  /* 0x0000000603037223 */ /* 0x000fe20000010002 */
[----:B------:R-:W-:Y:S02]  /*45b0*/  HADD2.F32 R4, -RZ, R49.H0_H0 ;  /* 0x20000031ff047230 */ /* 0x000fe40000004100 */
[C---:B------:R-:W-:Y:S01]  /*45c0*/  FFMA.FTZ R57, R5.reuse, R54, R57 ;  /* 0x0000003605397223 */ /* 0x040fe20000010039 */
[----:B------:R-:W-:Y:S02]  /*45d0*/  HADD2.F32 R7, -RZ, R7.H1_H1 ;  /* 0x30000007ff077230 */ /* 0x000fe40000004100 */
[----:B------:R-:W-:Y:S01]  /*45e0*/  FFMA.FTZ R55, R5, R56, R55 ;  /* 0x0000003805377223 */ /* 0x000fe20000010037 */
[----:B------:R-:W-:-:S02]  /*45f0*/  HADD2.F32 R2, -RZ, R30.H0_H0 ;  /* 0x2000001eff027230 */ /* 0x000fc40000004100 */
[----:B------:R-:W-:Y:S01]  /*4600*/  FFMA.FTZ R4, R6, R4, R53 ;  /* 0x0000000406047223 */ /* 0x000fe20000010035 */
[----:B------:R-:W-:Y:S02]  /*4610*/  HADD2.F32 R0, -RZ, R29.H0_H0 ;  /* 0x2000001dff007230 */ /* 0x000fe40000004100 */
[----:B------:R-:W-:Y:S02]  /*4620*/  HADD2.F32 R5, -RZ, R50.H0_H0 ;  /* 0x20000032ff057230 */ /* 0x000fe40000004100 */
[----:B------:R-:W-:Y:S01]  /*4630*/  FFMA.FTZ R2, R7, R2, R4 ;  /* 0x0000000207027223 */ /* 0x000fe20000010004 */
[----:B------:R-:W-:Y:S02]  /*4640*/  HADD2.F32 R54, -RZ, R51.H0_H0 ;  /* 0x20000033ff367230 */ /* 0x000fe40000004100 */
[----:B------:R-:W-:Y:S01]  /*4650*/  FFMA.FTZ R0, R0, R7, R3 ;  /* 0x0000000700007223 */ /* 0x000fe20000010003 */
[----:B------:R-:W-:Y:S02]  /*4660*/  HADD2.F32 R52, -RZ, R31.H0_H0 ;  /* 0x2000001fff347230 */ /* 0x000fe40000004100 */
[----:B------:R-:W-:Y:S01]  /*4670*/  FFMA.FTZ R5, R6, R5, R57 ;  /* 0x0000000506057223 */ /* 0x000fe20000010039 */
[----:B------:R-:W-:-:S02]  /*4680*/  HADD2.F32 R4, -RZ, R34.H0_H0 ;  /* 0x20000022ff047230 */ /* 0x000fc40000004100 */
        /* <DEDUP_REMOVED lines=19> */
.L_x_569:
        /* <DEDUP_REMOVED lines=47> */
[-C--:B------:R-:W-:Y:S01]  /*4ab0*/  FFMA.FTZ R5, R5, R3.reuse, R0 ;  /* 0x0000000305057223 */ /* 0x080fe20000010000 */
[----:B------:R-:W-:Y:S02]  /*4ac0*/  HADD2.F32 R6, -RZ, R6.H1_H1 ;  /* 0x30000006ff067230 */ /* 0x000fe40000004100 */
[-C--:B------:R-:W-:Y:S01]  /*4ad0*/  FFMA.FTZ R53, R53, R3.reuse, R4 ;  /* 0x0000000335357223 */ /* 0x080fe20000010004 */
[----:B------:R-:W-:Y:S02]  /*4ae0*/  HADD2.F32 R57, -RZ, R47.H0_H0 ;  /* 0x2000002fff397230 */ /* 0x000fe40000004100 */
[----:B------:R-:W-:Y:S01]  /*4af0*/  FFMA.FTZ R55, R55, R3, R52 ;  /* 0x0000000337377223 */ /* 0x000fe20000010034 */
[----:B------:R-:W-:-:S02]  /*4b00*/  HADD2.F32 R56, -RZ, R8.H0_H0 ;  /* 0x20000008ff387230 */ /* 0x000fc40000004100 */
[----:B------:R-:W-:Y:S02]  /*4b10*/  HADD2.F32 R4, -RZ, R9.H0_H0 ;  /* 0x20000009ff047230 */ /* 0x000fe40000004100 */
[----:B------:R-:W-:Y:S01]  /*4b20*/  FFMA.FTZ R3, R57, R3, R54 ;  /* 0x0000000339037223 */ /* 0x000fe20000010036 */
[----:B------:R-:W-:Y:S02]  /*4b30*/  HADD2.F32 R54, -RZ, R10.H0_H0 ;  /* 0x2000000aff367230 */ /* 0x000fe40000004100 */
        /* <DEDUP_REMOVED lines=39> */
.L_x_570:
        /* <DEDUP_REMOVED lines=97> */
.L_x_571:
        /* <DEDUP_REMOVED lines=17> */
[--C-:B0-----:R-:W-:Y:S02]  /*54d0*/  HADD2.F32 R54, -RZ, R3.reuse.H0_H0 ;  /* 0x20000003ff367230 */ /* 0x101fe40000004100 */
[----:B------:R-:W-:Y:S02]  /*54e0*/  HADD2.F32 R53, -RZ, R3.H1_H1 ;  /* 0x30000003ff357230 */ /* 0x000fe40000004100 */
[----:B------:R-:W-:Y:S02]  /*54f0*/  HADD2.F32 R5, -RZ, R2.H0_H0 ;  /* 0x20000002ff057230 */ /* 0x000fe40000004100 */
[----:B------:R-:W-:-:S02]  /*5500*/  HADD2.F32 R3, -RZ, R33.H0_H0 ;  /* 0x20000021ff037230 */ /* 0x000fc40000004100 */
[----:B------:R-:W-:Y:S02]  /*5510*/  HADD2.F32 R52, -RZ, R2.H1_H1 ;  /* 0x30000002ff347230 */ /* 0x000fe40000004100 */
[-C--:B------:R-:W-:Y:S01]  /*5520*/  FFMA.FTZ R33, R0, R5.reuse, RZ ;  /* 0x0000000500217223 */ /* 0x080fe200000100ff */
[----:B------:R-:W-:Y:S02]  /*5530*/  HADD2.F32 R2, -RZ, R35.H0_H0 ;  /* 0x20000023ff027230 */ /* 0x000fe40000004100 */
[-C--:B------:R-:W-:Y:S01]  /*5540*/  FFMA.FTZ R3, R3, R5.reuse, RZ ;  /* 0x0000000503037223 */ /* 0x080fe200000100ff */
[----:B------:R-:W-:Y:S02]  /*5550*/  HADD2.F32 R0, -RZ, R37.H0_H0 ;  /* 0x20000025ff007230 */ /* 0x000fe40000004100 */
[-C--:B------:R-:W-:Y:S01]  /*5560*/  FFMA.FTZ R33, R36, R52.reuse, R33 ;  /* 0x0000003424217223 */ /* 0x080fe20000010021 */
[-C--:B------:R-:W-:Y:S01]  /*5570*/  FFMA.FTZ R35, R2, R5.reuse, RZ ;  /* 0x0000000502237223 */ /* 0x080fe200000100ff */
[----:B------:R-:W-:Y:S01]  /*5580*/  FFMA.FTZ R3, R40, R52, R3 ;  /* 0x0000003428037223 */ /* 0x000fe20000010003 */
[----:B------:R-:W-:Y:S01]  /*5590*/  FFMA.FTZ R5, R4, R5, RZ ;  /* 0x0000000504057223 */ /* 0x000fe200000100ff */
[----:B------:R-:W-:-:S02]  /*55a0*/  HADD2.F32 R2, -RZ, R39.H0_H0 ;  /* 0x20000027ff027230 */ /* 0x000fc40000004100 */
[----:B------:R-:W-:Y:S01]  /*55b0*/  FFMA.FTZ R35, R38, R52, R35 ;  /* 0x0000003426237223 */ /* 0x000fe20000010023 */
[----:B------:R-:W-:Y:S01]  /*55c0*/  FFMA.FTZ R28, R28, R54, R3 ;  /* 0x000000361c1c7223 */ /* 0x000fe20000010003 */
[----:B------:R-:W-:Y:S02]  /*55d0*/  HADD2.F32 R4, -RZ, R43.H0_H0 ;  /* 0x2000002bff047230 */ /* 0x000fe40000004100 */
[----:B------:R-:W-:Y:S01]  /*55e0*/  FFMA.FTZ R5, R42, R52, R5 ;  /* 0x000000342a057223 */ /* 0x000fe20000010005 */
[----:B------:R-:W-:Y:S02]  /*55f0*/  HADD2.F32 R3, -RZ, R12.H0_H0 ;  /* 0x2000000cff037230 */ /* 0x000fe40000004100 */
[-C--:B------:R-:W-:Y:S01]  /*5600*/  FFMA.FTZ R0, R0, R54.reuse, R33 ;  /* 0x0000003600007223 */ /* 0x080fe20000010021 */
[-C--:B------:R-:W-:Y:S01]  /*5610*/  FFMA.FTZ R2, R2, R54.reuse, R35 ;  /* 0x0000003602027223 */ /* 0x080fe20000010023 */
[----:B------:R-:W-:Y:S01]  /*5620*/  FFMA.FTZ R54, R4, R54, R5 ;  /* 0x0000003604367223 */ /* 0x000fe20000010005 */
[----:B------:R-:W-:-:S02]  /*5630*/  HADD2.F32 R33, -RZ, R26.H0_H0 ;  /* 0x2000001aff217230 */ /* 0x000fc40000004100 */
[-C--:B------:R-:W-:Y:S01]  /*5640*/  FFMA.FTZ R0, R3, R53.reuse, R0 ;  /* 0x0000003503007223 */ /* 0x080fe20000010000 */
[-C--:B------:R-:W-:Y:S01]  /*5650*/  FFMA.FTZ R4, R21, R53.reuse, R2 ;  /* 0x0000003515047223 */ /* 0x080fe20000010002 */
[----:B-1----:R-:W-:Y:S02]  /*5660*/  HADD2.F32 R3, -RZ, R6.H0_H0 ;  /* 0x20000006ff037230 */ /* 0x002fe40000004100 */
[-C--:B------:R-:W-:Y:S01]  /*5670*/  FFMA.FTZ R54, R27, R53.reuse, R54 ;  /* 0x000000351b367223 */ /* 0x080fe20000010036 */
[----:B------:R-:W-:Y:S02]  /*5680*/  HADD2.F32 R5, -RZ, R44.H0_H0 ;  /* 0x2000002cff057230 */ /* 0x000fe40000004100 */
[----:B------:R-:W-:Y:S01]  /*5690*/  FFMA.FTZ R28, R33, R53, R28 ;  /* 0x00000035211c7223 */ /* 0x000fe2000001001c */
[----:B------:R-:W-:Y:S02]  /*56a0*/  HADD2.F32 R21, -RZ, R45.H0_H0 ;  /* 0x2000002dff157230 */ /* 0x000fe40000004100 */
[----:B------:R-:W-:-:S02]  /*56b0*/  HADD2.F32 R6, -RZ, R6.H1_H1 ;  /* 0x30000006ff067230 */ /* 0x000fc40000004100 */
[-C--:B------:R-:W-:Y:S01]  /*56c0*/  FFMA.FTZ R5, R5, R3.reuse, R0 ;  /* 0x0000000305057223 */ /* 0x080fe20000010000 */
[----:B------:R-:W-:Y:S02]  /*56d0*/  HADD2.F32 R27, -RZ, R46.H0_H0 ;  /* 0x2000002eff1b7230 */ /* 0x000fe40000004100 */
[-C--:B------:R-:W-:Y:S01]  /*56e0*/  FFMA.FTZ R21, R21, R3.reuse, R4 ;  /* 0x0000000315157223 */ /* 0x080fe20000010004 */
[----:B------:R-:W-:Y:S02]  /*56f0*/  HADD2.F32 R4, -RZ, R9.H0_H0 ;  /* 0x20000009ff047230 */ /* 0x000fe40000004100 */
[----:B------:R-:W-:Y:S01]  /*5700*/  FFMA.FTZ R5, R8, R6, R5 ;  /* 0x0000000608057223 */ /* 0x000fe20000010005 */
        /* <DEDUP_REMOVED lines=8> */
[----:B------:R-:W-:Y:S01]  /*5790*/  FFMA.FTZ R3, R12, R6, R3 ;  /* 0x000000060c037223 */ /* 0x000fe20000010003 */
[-C--:B------:R-:W-:Y:S01]  /*57a0*/  FFMA.FTZ R0, R0, R2.reuse, R5 ;  /* 0x0000000200007223 */ /* 0x080fe20000010005 */
[----:B------:R-:W-:Y:S02]  /*57b0*/  HADD2.F32 R6, -RZ, R50.H0_H0 ;  /* 0x20000032ff067230 */ /* 0x000fe40000004100 */
[----:B------:R-:W-:Y:S01]  /*57c0*/  FFMA.FTZ R4, R8, R2, R21 ;  /* 0x0000000208047223 */ /* 0x000fe20000010015 */
[----:B------:R-:W-:-:S02]  /*57d0*/  HADD2.F32 R7, -RZ, R7.H1_H1 ;  /* 0x30000007ff077230 */ /* 0x000fc40000004100 */
        /* <DEDUP_REMOVED lines=25> */
.L_x_568:
        /* <DEDUP_REMOVED lines=203> */
.L_x_573:
        /* <DEDUP_REMOVED lines=95> */
.L_x_574:
        /* <DEDUP_REMOVED lines=97> */
.L_x_575:
        /* <DEDUP_REMOVED lines=91> */
.L_x_572:
        /* <DEDUP_REMOVED lines=203> */
.L_x_577:
        /* <DEDUP_REMOVED lines=95> */
.L_x_578:
        /* <DEDUP_REMOVED lines=97> */
.L_x_579:
        /* <DEDUP_REMOVED lines=91> */
.L_x_576:
[----:B0-----:R-:W-:Y:S01]  /*9630*/  LEA R0, R86, 0x40, 0x6 ;  /* 0x0000004056007811 */ /* 0x001fe200078e30ff */
[----:B------:R-:W-:Y:S01]  /*9640*/  UIADD3 UR4, UR4, 0x40, URZ ;  /* 0x0000004004047890 */ /* 0x000fe2000fffe03f */
[----:B------:R-:W-:Y:S01]  /*9650*/  IADD3 R94, R94, 0x20, RZ ;  /* 0x000000205e5e7810 */ /* 0x000fe20007ffe0ff */
[C---:B------:R-:W-:Y:S01]  /*9660*/  IMAD.WIDE R22, R85.reuse, 0x8, R22 ;  /* 0x0000000855167825 */ /* 0x040fe200078e0216 */
[----:B------:R-:W-:Y:S02]  /*9670*/  VIMNMX R3, R0, UR8, PT ;  /* 0x0000000800037c48 */ /* 0x000fe4000bfe0100 */
[C---:B------:R-:W-:Y:S01]  /*9680*/  ISETP.GE.AND P0, PT, R94.reuse, UR5, PT ;  /* 0x000000055e007c0c */ /* 0x040fe2000bf06270 */
[----:B-----5:R-:W-:Y:S01]  /*9690*/  IMAD.WIDE R6, R85, 0x8, R24 ;  /* 0x0000000855067825 */ /* 0x020fe200078e0218 */
[----:B------:R-:W-:-:S13]  /*96a0*/  ISETP.LT.AND P2, PT, R94, R3, PT ;  /* 0x000000035e00720c */ /* 0x000fda0003f41270 */
[----:B------:R-:W-:Y:S05]  /*96b0*/  @!P0 BRA P2, `(.L_x_580) ;  /* 0xffffff84004c8947 */ /* 0x000fea000103ffff */
.L_x_563:
        /* <DEDUP_REMOVED lines=8> */
.L_x_586:
[----:B------:R-:W-:Y:S01]  /*9740*/  ISETP.NE.AND P2, PT, R94, R87, PT ;  /* 0x000000575e00720c */ /* 0x000fe20003f45270 */
[----:B------:R-:W0:-:S12]  /*9750*/  LDC R85, c[0x0][0x23c] ;  /* 0x00008f00ff557b82 */ /* 0x000e180000000800 */
[----:B------:R-:W1:Y:S01]  /*9760*/  @!P2 LDC.64 R2, c[0x0][0x248] ;  /* 0x00009200ff02ab82 */ /* 0x000e620000000a00 */
[----:B------:R-:W-:Y:S02]  /*9770*/  @!P2 IADD3 R88, R88, 0x1, RZ ;  /* 0x000000015858a810 */ /* 0x000fe40007ffe0ff */
[----:B------:R-:W-:Y:S02]  /*9780*/  @!P2 LEA R5, R94, 0x1, 0x1 ;  /* 0x000000015e05a811 */ /* 0x000fe400078e08ff */
[----:B------:R-:W-:-:S06]  /*9790*/  @!P2 LEA R32, R88, R1, 0x3 ;  /* 0x000000015820a211 */ /* 0x000fcc00078e18ff */
[----:B------:R-:W2:Y:S01]  /*97a0*/  @!P2 LDL.64 R32, [R32] ;  /* 0x000000002020a983 */ /* 0x000ea20000100a00 */
[----:B0-----:R-:W-:-:S04]  /*97b0*/  IMAD.WIDE R8, R85, 0x4, R6 ;  /* 0x0000000455087825 */ /* 0x001fc800078e0206 */
[----:B------:R-:W-:Y:S02]  /*97c0*/  IMAD.WIDE R24, R85, 0x4, R8 ;  /* 0x0000000455187825 */ /* 0x000fe400078e0208 */
[----:B------:R-:W5:Y:S02]  /*97d0*/  LDG.E.128.CONSTANT R8, desc[UR6][R8.64] ;  /* 0x0000000608087981 */ /* 0x000f64000c1e9d00 */
[----:B-1----:R-:W-:Y:S02]  /*97e0*/  @!P2 IMAD.WIDE R2, R5, 0x2, R2 ;  /* 0x000000020502a825 */ /* 0x002fe400078e0202 */
[----:B------:R-:W5:Y:S02]  /*97f0*/  LDG.E.128.CONSTANT R4, desc[UR6][R6.64] ;  /* 0x0000000606047981 */ /* 0x000f64000c1e9d00 */
        /* <DEDUP_REMOVED lines=12> */
[----:B-----5:R-:W-:Y:S02]  /*98c0*/  SHF.R.U32.HI R74, RZ, 0xf, R6 ;  /* 0x0000000fff4a7819 */ /* 0x020fe40000011606 */
[--C-:B------:R-:W-:Y:S02]  /*98d0*/  SHF.R.U32.HI R2, RZ, 0xf, R4.reuse ;  /* 0x0000000fff027819 */ /* 0x100fe40000011604 */
[----:B------:R-:W-:Y:S02]  /*98e0*/  SHF.R.U32.HI R77, RZ, 0xf, R7 ;  /* 0x0000000fff4d7819 */ /* 0x000fe40000011607 */
[C---:B------:R-:W-:Y:S02]  /*98f0*/  LOP3.LUT R56, R4.reuse, 0x3e003e0, RZ, 0xc0, !PT ;  /* 0x03e003e004387812 */ /* 0x040fe400078ec0ff */
[----:B------:R-:W-:Y:S02]  /*9900*/  LOP3.LUT R47, R4, 0x1f001f, RZ, 0xc0, !PT ;  /* 0x001f001f042f7812 */ /* 0x000fe400078ec0ff */
[----:B------:R-:W-:-:S02]  /*9910*/  SHF.R.U32.HI R46, RZ, 0xa, R4 ;  /* 0x0000000aff2e7819 */ /* 0x000fc40000011604 */
[--C-:B------:R-:W-:Y:S02]  /*9920*/  SHF.R.U32.HI R71, RZ, 0xf, R5.reuse ;  /* 0x0000000fff477819 */ /* 0x100fe40000011605 */
[C---:B------:R-:W-:Y:S02]  /*9930*/  LOP3.LUT R12, R5.reuse, 0x3e003e0, RZ, 0xc0, !PT ;  /* 0x03e003e0050c7812 */ /* 0x040fe400078ec0ff */
[----:B------:R-:W-:Y:S02]  /*9940*/  LOP3.LUT R38, R5, 0x1f001f, RZ, 0xc0, !PT ;  /* 0x001f001f05267812 */ /* 0x000fe400078ec0ff */
        /* <DEDUP_REMOVED lines=20> */
[----:B------:R-:W-:-:S02]  /*9a90*/  LOP3.LUT R74, R74, 0x10001, RZ, 0xc0, !PT ;  /* 0x000100014a4a7812 */ /* 0x000fc400078ec0ff */
[----:B------:R-:W-:Y:S02]  /*9aa0*/  SHF.R.U32.HI R42, RZ, 0xe, R8 ;  /* 0x0000000eff2a7819 */ /* 0x000fe40000011608 */
[----:B------:R-:W-:Y:S02]  /*9ab0*/  SHF.R.U32.HI R78, RZ, 0xe, R11 ;  /* 0x0000000eff4e7819 */ /* 0x000fe4000001160b */
[--C-:B------:R-:W-:Y:S02]  /*9ac0*/  SHF.R.U32.HI R79, RZ, 0xd, R27.reuse ;  /* 0x0000000dff4f7819 */ /* 0x100fe4000001161b */
[C---:B------:R-:W-:Y:S02]  /*9ad0*/  LOP3.LUT R9, R27.reuse, 0x3e003e0, RZ, 0xc0, !PT ;  /* 0x03e003e01b097812 */ /* 0x040fe400078ec0ff */
[----:B------:R-:W-:Y:S02]  /*9ae0*/  LOP3.LUT R24, R27, 0x1f001f, RZ, 0xc0, !PT ;  /* 0x001f001f1b187812 */ /* 0x000fe400078ec0ff */
[----:B------:R-:W-:-:S02]  /*9af0*/  SHF.R.U32.HI R43, RZ, 0xa, R27 ;  /* 0x0000000aff2b7819 */ /* 0x000fc4000001161b */
[----:B------:R-:W-:Y:S02]  /*9b00*/  LOP3.LUT R25, R2, 0x10001, RZ, 0xc0, !PT ;  /* 0x0001000102197812 */ /* 0x000fe400078ec0ff */
[----:B------:R-:W-:Y:S02]  /*9b10*/  LOP3.LUT R77, R77, 0x10001, RZ, 0xc0, !PT ;  /* 0x000100014d4d7812 */ /* 0x000fe400078ec0ff */
[--C-:B------:R-:W-:Y:S02]  /*9b20*/  SHF.R.U32.HI R27, RZ, 0xc, R29.reuse ;  /* 0x0000000cff1b7819 */ /* 0x100fe4000001161d */
[C---:B------:R-:W-:Y:S02]  /*9b30*/  LOP3.LUT R60, R29.reuse, 0x3e003e0, RZ, 0xc0, !PT ;  /* 0x03e003e01d3c7812 */ /* 0x040fe400078ec0ff */
[----:B------:R-:W-:Y:S02]  /*9b40*/  LOP3.LUT R64, R29, 0x1f001f, RZ, 0xc0, !PT ;  /* 0x001f001f1d407812 */ /* 0x000fe400078ec0ff */
[----:B------:R-:W-:-:S02]  /*9b50*/  SHF.R.U32.HI R66, RZ, 0xa, R29 ;  /* 0x0000000aff427819 */ /* 0x000fc4000001161d */
[----:B------:R-:W-:Y:S02]  /*9b60*/  LOP3.LUT R71, R71, 0x10001, RZ, 0xc0, !PT ;  /* 0x0001000147477812 */ /* 0x000fe400078ec0ff */
[----:B------:R-:W-:Y:S02]  /*9b70*/  MOV R29, 0x2800 ;  /* 0x00002800001d7802 */ /* 0x000fe40000000f00 */
[----:B------:R-:W-:Y:S02]  /*9b80*/  SHF.R.U32.HI R76, RZ, 0xd, R26 ;  /* 0x0000000dff4c7819 */ /* 0x000fe4000001161a */
[----:B------:R-:W-:Y:S02]  /*9b90*/  LOP3.LUT R75, R74, 0x20002, R75, 0xf8, !PT ;  /* 0x000200024a4b7812 */ /* 0x000fe400078ef84b */
[C---:B------:R-:W-:Y:S02]  /*9ba0*/  LOP3.LUT R57, R8.reuse, 0x3e003e0, RZ, 0xc0, !PT ;  /* 0x03e003e008397812 */ /* 0x040fe400078ec0ff */
[----:B------:R-:W-:-:S02]  /*9bb0*/  LOP3.LUT R52, R8, 0x1f001f, RZ, 0xc0, !PT ;  /* 0x001f001f08347812 */ /* 0x000fc400078ec0ff */
[----:B------:R-:W-:Y:S02]  /*9bc0*/  SHF.R.U32.HI R54, RZ, 0xa, R8 ;  /* 0x0000000aff367819 */ /* 0x000fe40000011608 */
[----:B------:R-:W-:Y:S02]  /*9bd0*/  LOP3.LUT R25, R25, 0x20002, R42, 0xf8, !PT ;  /* 0x0002000219197812 */ /* 0x000fe400078ef82a */
[----:B------:R-:W-:Y:S02]  /*9be0*/  LOP3.LUT R78, R77, 0x20002, R78, 0xf8, !PT ;  /* 0x000200024d4e7812 */ /* 0x000fe400078ef84e */
[C---:B------:R-:W-:Y:S02]  /*9bf0*/  LOP3.LUT R3, R6.reuse, 0x3e003e0, RZ, 0xc0, !PT ;  /* 0x03e003e006037812 */ /* 0x040fe400078ec0ff */
[----:B------:R-:W-:Y:S02]  /*9c00*/  LOP3.LUT R23, R6, 0x1f001f, RZ, 0xc0, !PT ;  /* 0x001f001f06177812 */ /* 0x000fe400078ec0ff */
[----:B------:R-:W-:-:S02]  /*9c10*/  SHF.R.U32.HI R22, RZ, 0xa, R6 ;  /* 0x0000000aff167819 */ /* 0x000fc40000011606 */
[C---:B------:R-:W-:Y:S02]  /*9c20*/  LOP3.LUT R8, R26.reuse, 0x3e003e0, RZ, 0xc0, !PT ;  /* 0x03e003e01a087812 */ /* 0x040fe400078ec0ff */
[----:B------:R-:W-:Y:S02]  /*9c30*/  LOP3.LUT R48, R26, 0x1f001f, RZ, 0xc0, !PT ;  /* 0x001f001f1a307812 */ /* 0x000fe400078ec0ff */
[----:B------:R-:W-:Y:S02]  /*9c40*/  SHF.R.U32.HI R49, RZ, 0xa, R26 ;  /* 0x0000000aff317819 */ /* 0x000fe4000001161a */
[----:B------:R-:W-:Y:S02]  /*9c50*/  LOP3.LUT R72, R71, 0x20002, R72, 0xf8, !PT ;  /* 0x0002000247487812 */ /* 0x000fe400078ef848 */
[C---:B------:R-:W-:Y:S02]  /*9c60*/  LOP3.LUT R6, R11.reuse, 0x3e003e0, RZ, 0xc0, !PT ;  /* 0x03e003e00b067812 */ /* 0x040fe400078ec0ff */
[----:B------:R-:W-:-:S02]  /*9c70*/  LOP3.LUT R36, R11, 0x1f001f, RZ, 0xc0, !PT ;  /* 0x001f001f0b247812 */ /* 0x000fc400078ec0ff */
[----:B------:R-:W-:Y:S02]  /*9c80*/  SHF.R.U32.HI R37, RZ, 0xa, R11 ;  /* 0x0000000aff257819 */ /* 0x000fe4000001160b */
[--C-:B------:R-:W-:Y:S02]  /*9c90*/  SHF.R.U32.HI R26, RZ, 0xc, R28.reuse ;  /* 0x0000000cff1a7819 */ /* 0x100fe4000001161c */
[C---:B------:R-:W-:Y:S02]  /*9ca0*/  LOP3.LUT R69, R28.reuse, 0x3e003e0, RZ, 0xc0, !PT ;  /* 0x03e003e01c457812 */ /* 0x040fe400078ec0ff */
[----:B------:R-:W-:Y:S02]  /*9cb0*/  LOP3.LUT R67, R28, 0x1f001f, RZ, 0xc0, !PT ;  /* 0x001f001f1c437812 */ /* 0x000fe400078ec0ff */
[----:B------:R-:W-:Y:S02]  /*9cc0*/  SHF.R.U32.HI R68, RZ, 0xa, R28 ;  /* 0x0000000aff447819 */ /* 0x000fe4000001161c */
[----:B------:R-:W-:-:S02]  /*9cd0*/  PRMT R2, R29, 0x7610, R2 ;  /* 0x000076101d027816 */ /* 0x000fc40000000002 */
[--C-:B------:R-:W-:Y:S02]  /*9ce0*/  SHF.R.U32.HI R28, RZ, 0xc, R30.reuse ;  /* 0x0000000cff1c7819 */ /* 0x100fe4000001161e */
[C---:B------:R-:W-:Y:S02]  /*9cf0*/  LOP3.LUT R11, R30.reuse, 0x3e003e0, RZ, 0xc0, !PT ;  /* 0x03e003e01e0b7812 */ /* 0x040fe400078ec0ff */
[----:B------:R-:W-:Y:S02]  /*9d00*/  LOP3.LUT R61, R30, 0x1f001f, RZ, 0xc0, !PT ;  /* 0x001f001f1e3d7812 */ /* 0x000fe400078ec0ff */
[----:B------:R-:W-:Y:S02]  /*9d10*/  SHF.R.U32.HI R62, RZ, 0xa, R30 ;  /* 0x0000000aff3e7819 */ /* 0x000fe4000001161e */
[----:B------:R-:W-:Y:S02]  /*9d20*/  PRMT R29, R91, 0x9910, RZ ;  /* 0x000099105b1d7816 */ /* 0x000fe400000000ff */
[----:B------:R-:W-:-:S02]  /*9d30*/  LOP3.LUT R75, R75, 0x40004, R76, 0xf8, !PT ;  /* 0x000400044b4b7812 */ /* 0x000fc400078ef84c */
[----:B------:R-:W-:Y:S02]  /*9d40*/  SHF.R.U32.HI R30, RZ, 0xc, R31 ;  /* 0x0000000cff1e7819 */ /* 0x000fe4000001161f */
[----:B------:R-:W-:Y:S02]  /*9d50*/  LOP3.LUT R25, R25, 0x40004, R70, 0xf8, !PT ;  /* 0x0004000419197812 */ /* 0x000fe400078ef846 */
[----:B------:R-:W-:Y:S02]  /*9d60*/  LOP3.LUT R79, R78, 0x40004, R79, 0xf8, !PT ;  /* 0x000400044e4f7812 */ /* 0x000fe400078ef84f */
[----:B------:R-:W-:Y:S02]  /*9d70*/  LOP3.LUT R72, R72, 0x40004, R73, 0xf8, !PT ;  /* 0x0004000448487812 */ /* 0x000fe400078ef849 */
[----:B------:R-:W-:Y:S02]  /*9d80*/  ISETP.NE.AND P2, PT, R29, RZ, PT ;  /* 0x000000ff1d00720c */ /* 0x000fe40003f45270 */
[----:B------:R-:W-:-:S02]  /*9d90*/  LOP3.LUT R76, R75, 0x80008, R28, 0xf8, !PT ;  /* 0x000800084b4c7812 */ /* 0x000fc400078ef81c */
[C---:B------:R-:W-:Y:S02]  /*9da0*/  LOP3.LUT R58, R31.reuse, 0x3e003e0, RZ, 0xc0, !PT ;  /* 0x03e003e01f3a7812 */ /* 0x040fe400078ec0ff */
[----:B------:R-:W-:Y:S02]  /*9db0*/  LOP3.LUT R50, R31, 0x1f001f, RZ, 0xc0, !PT ;  /* 0x001f001f1f327812 */ /* 0x000fe400078ec0ff */
[----:B------:R-:W-:Y:S02]  /*9dc0*/  SHF.R.U32.HI R51, RZ, 0xa, R31 ;  /* 0x0000000aff337819 */ /* 0x000fe4000001161f */
[----:B------:R-:W-:Y:S02]  /*9dd0*/  LOP3.LUT R29, R25, 0x80008, R26, 0xf8, !PT ;  /* 0x00080008191d7812 */ /* 0x000fe400078ef81a */
[----:B------:R-:W-:Y:S02]  /*9de0*/  LOP3.LUT R80, R79, 0x80008, R30, 0xf8, !PT ;  /* 0x000800084f507812 */ /* 0x000fe400078ef81e */
[----:B------:R-:W-:-:S02]  /*9df0*/  LOP3.LUT R31, R72, 0x80008, R27, 0xf8, !PT ;  /* 0x00080008481f7812 */ /* 0x000fc400078ef81b */
        /* <DEDUP_REMOVED lines=17> */
[----:B------:R-:W-:Y:S01]  /*9f10*/  LOP3.LUT R109, R9, 0x64006400, RZ, 0xfc, !PT ;  /* 0x64006400096d7812 */ /* 0x000fe200078efcff */
[-C--:B------:R-:W-:Y:S01]  /*9f20*/  HFMA2 R9, R81, R2.reuse.H0_H0, -48, -48 ;  /* 0xd200d20051097431 */ /* 0x080fe20000040002 */
[----:B------:R-:W-:Y:S01]  /*9f30*/  LOP3.LUT R41, R41, 0x1f001f, RZ, 0xc0, !PT ;  /* 0x001f001f29297812 */ /* 0x000fe200078ec0ff */
[----:B------:R-:W-:Y:S01]  /*9f40*/  HADD2 R82, R82, -1040, -1040 ;  /* 0xe410e41052527430 */ /* 0x000fe20000000000 */
        /* <DEDUP_REMOVED lines=30> */
[----:B------:R-:W-:Y:S02]  /*a130*/  LOP3.LUT R24, R24, 0x64006400, RZ, 0xfc, !PT ;  /* 0x6400640018187812 */ /* 0x000fe400078efcff */
[----:B------:R-:W-:Y:S02]  /*a140*/  LOP3.LUT R79, R41, 0x64006400, RZ, 0xfc, !PT ;  /* 0x64006400294f7812 */ /* 0x000fe400078efcff */
[----:B------:R-:W-:Y:S01]  /*a150*/  LOP3.LUT R41, R62, 0x64006400, RZ, 0xfc, !PT ;  /* 0x640064003e297812 */ /* 0x000fe200078efcff */
[----:B------:R-:W-:Y:S01]  /*a160*/  HADD2 R62, R53, -1040, -1040 ;  /* 0xe410e410353e7430 */ /* 0x000fe20000000000 */
[----:B------:R-:W-:Y:S01]  /*a170*/  ISETP.GE.AND P3, PT, R95, 0x2, PT ;  /* 0x000000025f00780c */ /* 0x000fe20003f66270 */
[----:B------:R-:W-:Y:S02]  /*a180*/  HADD2 R79, R79, -1040, -1040 ;  /* 0xe410e4104f4f7430 */ /* 0x000fe40000000000 */
[----:B------:R-:W-:Y:S01]  /*a190*/  HADD2 R41, R41, -1040, -1040 ;  /* 0xe410e41029297430 */ /* 0x000fe20000000000 */
[----:B--2---:R-:W-:-:S02]  /*a1a0*/  SHF.R.U32.HI R28, RZ, 0xb, R32 ;  /* 0x0000000bff1c7819 */ /* 0x004fc40000011620 */
[----:B------:R-:W-:Y:S02]  /*a1b0*/  SHF.R.U32.HI R30, RZ, 0xb, R33 ;  /* 0x0000000bff1e7819 */ /* 0x000fe40000011621 */
[----:B------:R-:W-:Y:S02]  /*a1c0*/  SHF.R.U32.HI R73, RZ, 0xb, R35 ;  /* 0x0000000bff497819 */ /* 0x000fe40000011623 */
[----:B------:R-:W-:Y:S02]  /*a1d0*/  LOP3.LUT R28, R29, 0x100010, R28, 0xf8, !PT ;  /* 0x001000101d1c7812 */ /* 0x000fe400078ef81c */
[----:B------:R-:W-:Y:S02]  /*a1e0*/  LOP3.LUT R29, R31, 0x100010, R30, 0xf8, !PT ;  /* 0x001000101f1d7812 */ /* 0x000fe400078ef81e */
[----:B------:R-:W-:Y:S02]  /*a1f0*/  LOP3.LUT R31, R80, 0x100010, R73, 0xf8, !PT ;  /* 0x00100010501f7812 */ /* 0x000fe400078ef849 */
[----:B------:R-:W-:Y:S01]  /*a200*/  LOP3.LUT R73, R10, 0x64006400, RZ, 0xfc, !PT ;  /* 0x640064000a497812 */ /* 0x000fe200078efcff */
[-C--:B------:R-:W-:Y:S01]  /*a210*/  HFMA2 R10, R75, R2.reuse.H0_H0, -48, -48 ;  /* 0xd200d2004b0a7431 */ /* 0x080fe20000040002 */
[----:B------:R-:W-:Y:S01]  /*a220*/  SHF.R.U32.HI R71, RZ, 0xb, R34 ;  /* 0x0000000bff477819 */ /* 0x000fe20000011622 */
[----:B------:R-:W-:Y:S01]  /*a230*/  HADD2 R75, R52, -1040, -1040 ;  /* 0xe410e410344b7430 */ /* 0x000fe20000000000 */
[C---:B------:R-:W-:Y:S01]  /*a240*/  LOP3.LUT R70, R32.reuse, 0x3e003e0, RZ, 0xc0, !PT ;  /* 0x03e003e020467812 */ /* 0x040fe200078ec0ff */
[----:B------:R-:W-:Y:S01]  /*a250*/  HFMA2 R11, R73, R2.H0_H0, -48, -48 ;  /* 0xd200d200490b7431 */ /* 0x000fe20000040002 */
[----:B------:R-:W-:-:S02]  /*a260*/  LOP3.LUT R42, R32, 0x1f001f, RZ, 0xc0, !PT ;  /* 0x001f001f202a7812 */ /* 0x000fc400078ec0ff */
[----:B------:R-:W-:Y:S02]  /*a270*/  SHF.R.U32.HI R32, RZ, 0xa, R32 ;  /* 0x0000000aff207819 */ /* 0x000fe40000011620 */
[----:B------:R-:W-:Y:S01]  /*a280*/  LOP3.LUT R30, R76, 0x100010, R71, 0xf8, !PT ;  /* 0x001000104c1e7812 */ /* 0x000fe200078ef847 */
[----:B------:R-:W-:Y:S01]  /*a290*/  HFMA2 R76, R105, R2.H0_H0, -48, -48 ;  /* 0xd200d200694c7431 */ /* 0x000fe20000040002 */
[----:B------:R-:W-:Y:S02]  /*a2a0*/  LOP3.LUT R73, R49, 0x1f001f, RZ, 0xc0, !PT ;  /* 0x001f001f31497812 */ /* 0x000fe400078ec0ff */
[C---:B------:R-:W-:Y:S02]  /*a2b0*/  LOP3.LUT R72, R33.reuse, 0x3e003e0, RZ, 0xc0, !PT ;  /* 0x03e003e021487812 */ /* 0x040fe400078ec0ff */
[----:B------:R-:W-:Y:S02]  /*a2c0*/  LOP3.LUT R26, R33, 0x1f001f, RZ, 0xc0, !PT ;  /* 0x001f001f211a7812 */ /* 0x000fe400078ec0ff */
[----:B------:R-:W-:-:S02]  /*a2d0*/  LOP3.LUT R78, R35, 0x3e003e0, RZ, 0xc0, !PT ;  /* 0x03e003e0234e7812 */ /* 0x000fc400078ec0ff */
[----:B------:R-:W-:Y:S01]  /*a2e0*/  LOP3.LUT R71, R12, 0x64006400, RZ, 0xfc, !PT ;  /* 0x640064000c477812 */ /* 0x000fe200078efcff */
[----:B------:R-:W-:Y:S01]  /*a2f0*/  HFMA2 R12, R69, R2.H0_H0, -48, -48 ;  /* 0xd200d200450c7431 */ /* 0x000fe20000040002 */
[----:B------:R-:W-:Y:S02]  /*a300*/  LOP3.LUT R49, R68, 0x64006400, RZ, 0xfc, !PT ;  /* 0x6400640044317812 */ /* 0x000fe400078efcff */
[----:B------:R-:W-:Y:S02]  /*a310*/  SHF.R.U32.HI R33, RZ, 0xa, R33 ;  /* 0x0000000aff217819 */ /* 0x000fe40000011621 */
[----:B------:R-:W-:Y:S02]  /*a320*/  LOP3.LUT R68, R44, 0x64006400, RZ, 0xfc, !PT ;  /* 0x640064002c447812 */ /* 0x000fe400078efcff */
[C---:B------:R-:W-:Y:S02]  /*a330*/  LOP3.LUT R74, R34.reuse, 0x3e003e0, RZ, 0xc0, !PT ;  /* 0x03e003e0224a7812 */ /* 0x040fe400078ec0ff */
[----:B------:R-:W-:Y:S01]  /*a340*/  LOP3.LUT R25, R34, 0x1f001f, RZ, 0xc0, !PT ;  /* 0x001f001f22197812 */ /* 0x000fe200078ec0ff */
[----:B------:R-:W-:Y:S01]  /*a350*/  HADD2 R68, R68, -1040, -1040 ;  /* 0xe410e41044447430 */ /* 0x000fe20000000000 */
[----:B------:R-:W-:-:S02]  /*a360*/  LOP3.LUT R27, R35, 0x1f001f, RZ, 0xc0, !PT ;  /* 0x001f001f231b7812 */ /* 0x000fc400078ec0ff */
[----:B------:R-:W-:Y:S02]  /*a370*/  LOP3.LUT R44, R42, 0x64006400, RZ, 0xfc, !PT ;  /* 0x640064002a2c7812 */ /* 0x000fe400078efcff */
[----:B------:R-:W-:Y:S02]  /*a380*/  SHF.R.U32.HI R34, RZ, 0xa, R34 ;  /* 0x0000000aff227819 */ /* 0x000fe40000011622 */
[----:B------:R-:W-:Y:S01]  /*a390*/  SHF.R.U32.HI R35, RZ, 0xa, R35 ;  /* 0x0000000aff237819 */ /* 0x000fe20000011623 */
[----:B------:R-:W-:Y:S01]  /*a3a0*/  HADD2 R44, R44, -1040, -1040 ;  /* 0xe410e4102c2c7430 */ /* 0x000fe20000000000 */
[----:B------:R-:W-:Y:S02]  /*a3b0*/  LOP3.LUT R42, R32, 0x1f001f, RZ, 0xc0, !PT ;  /* 0x001f001f202a7812 */ /* 0x000fe400078ec0ff */
[----:B------:R-:W-:Y:S01]  /*a3c0*/  LOP3.LUT R113, R78, 0x64006400, RZ, 0xfc, !PT ;  /* 0x640064004e717812 */ /* 0x000fe200078efcff */
[----:B------:R-:W-:Y:S01]  /*a3d0*/  HFMA2 R78, R71, R2.H0_H0, -48, -48 ;  /* 0xd200d200474e7431 */ /* 0x000fe20000040002 */
[----:B------:R-:W-:-:S02]  /*a3e0*/  LOP3.LUT R69, R65, 0x1f001f, RZ, 0xc0, !PT ;  /* 0x001f001f41457812 */ /* 0x000fc400078ec0ff */
[----:B------:R-:W-:Y:S02]  /*a3f0*/  LOP3.LUT R32, R26, 0x64006400, RZ, 0xfc, !PT ;  /* 0x640064001a207812 */ /* 0x000fe400078efcff */
[----:B------:R-:W-:Y:S02]  /*a400*/  LOP3.LUT R5, R70, 0x64006400, RZ, 0xfc, !PT ;  /* 0x6400640046057812 */ /* 0x000fe400078efcff */
[----:B------:R-:W-:Y:S02]  /*a410*/  LOP3.LUT R65, R36, 0x64006400, RZ, 0xfc, !PT ;  /* 0x6400640024417812 */ /* 0x000fe400078efcff */
[----:B------:R-:W-:Y:S01]  /*a420*/  LOP3.LUT R26, R33, 0x1f001f, RZ, 0xc0, !PT ;  /* 0x001f001f211a7812 */ /* 0x000fe200078ec0ff */
[----:B------:R-:W-:Y:S01]  /*a430*/  HFMA2 R5, R5, R2.H0_H0, -48, -48 ;  /* 0xd200d20005057431 */ /* 0x000fe20000040002 */
[----:B------:R-:W-:Y:S01]  /*a440*/  LOP3.LUT R3, R72, 0x64006400, RZ, 0xfc, !PT ;  /* 0x6400640048037812 */ /* 0x000fe200078efcff */
[----:B------:R-:W-:Y:S01]  /*a450*/  HADD2 R65, R65, -1040, -1040 ;  /* 0xe410e41041417430 */ /* 0x000fe20000000000 */
[----:B------:R-:W-:-:S02]  /*a460*/  LOP3.LUT R70, R55, 0x1f001f, RZ, 0xc0, !PT ;  /* 0x001f001f37467812 */ /* 0x000fc400078ec0ff */
[----:B------:R-:W-:Y:S01]  /*a470*/  LOP3.LUT R71, R0, 0x64006400, RZ, 0xfc, !PT ;  /* 0x6400640000477812 */ /* 0x000fe200078efcff */
[----:B------:R-:W-:Y:S01]  /*a480*/  HFMA2 R4, R3, R2.H0_H0, -48, -48 ;  /* 0xd200d20003047431 */ /* 0x000fe20000040002 */
[----:B------:R-:W-:Y:S02]  /*a490*/  LOP3.LUT R36, R43, 0x1f001f, RZ, 0xc0, !PT ;  /* 0x001f001f2b247812 */ /* 0x000fe400078ec0ff */
[----:B------:R-:W-:Y:S01]  /*a4a0*/  LOP3.LUT R46, R25, 0x64006400, RZ, 0xfc, !PT ;  /* 0x64006400192e7812 */ /* 0x000fe200078efcff */
[----:B------:R-:W-:Y:S01]  /*a4b0*/  HADD2 R71, R71, -1040, -1040 ;  /* 0xe410e41047477430 */ /* 0x000fe20000000000 */
        /* <DEDUP_REMOVED lines=138> */
.L_x_583:
        /* <DEDUP_REMOVED lines=81> */
.L_x_584:
        /* <DEDUP_REMOVED lines=80> */
.L_x_585:
        /* <DEDUP_REMOVED lines=77> */
.L_x_582:
[----:B------:R-:W-:Y:S01]  /*bc40*/  IADD3 R94, R94, 0x20, RZ ;  /* 0x000000205e5e7810 */ /* 0x000fe20007ffe0ff */
[----:B------:R-:W-:Y:S01]  /*bc50*/  UIADD3 UR4, UR4, 0x40, URZ ;  /* 0x0000004004047890 */ /* 0x000fe2000fffe03f */
[----:B-----5:R-:W-:Y:S02]  /*bc60*/  IMAD.WIDE R6, R85, 0x4, R98 ;  /* 0x0000000455067825 */ /* 0x020fe400078e0262 */
[C---:B------:R-:W-:Y:S02]  /*bc70*/  ISETP.GE.AND P2, PT, R94.reuse, UR5, PT ;  /* 0x000000055e007c0c */ /* 0x040fe4000bf46270 */
[----:B------:R-:W-:-:S13]  /*bc80*/  ISETP.LT.AND P3, PT, R94, R93, PT ;  /* 0x0000005d5e00720c */ /* 0x000fda0003f61270 */
[----:B------:R-:W-:Y:S05]  /*bc90*/  @!P2 BRA P3, `(.L_x_586) ;  /* 0xffffffd800a8a947 */ /* 0x000fea000183ffff */
.L_x_581:
        /* <DEDUP_REMOVED lines=11> */
.L_x_604:
        /* <DEDUP_REMOVED lines=162> */
.L_x_589:
        /* <DEDUP_REMOVED lines=95> */
.L_x_591:
        /* <DEDUP_REMOVED lines=94> */
.L_x_592:
        /* <DEDUP_REMOVED lines=91> */
.L_x_590:
        /* <DEDUP_REMOVED lines=8> */
[----:B------:R-:W-:Y:S02]  /*d970*/  SHF.R.U32.HI R24, RZ, 0x8, R24 ;  /* 0x00000008ff187819 */ /* 0x000fe40000011618 */
        /* <DEDUP_REMOVED lines=38> */
[----:B------:R-:W-:-:S02]  /*dbe0*/  HADD2 R29, R3, -1032, -1032 ;  /* 0xe408e408031d7430 */ /* 0x000fc40000000000 */
[-C--:B------:R-:W-:Y:S02]  /*dbf0*/  HFMA2 R30, R30, R5.reuse.H0_H0, -72, -72 ;  /* 0xd480d4801e1e7431 */ /* 0x080fe40000040005 */
[----:B------:R-:W-:Y:S02]  /*dc00*/  HADD2 R31, R31, -1032, -1032 ;  /* 0xe408e4081f1f7430 */ /* 0x000fe40000000000 */
[-C--:B------:R-:W-:Y:S02]  /*dc10*/  HFMA2 R32, R32, R5.reuse.H0_H0, -72, -72 ;  /* 0xd480d48020207431 */ /* 0x080fe40000040005 */
[----:B------:R-:W-:Y:S02]  /*dc20*/  HADD2 R33, R33, -1032, -1032 ;  /* 0xe408e40821217430 */ /* 0x000fe40000000000 */
[----:B------:R-:W-:Y:S02]  /*dc30*/  HFMA2 R34, R34, R5.H0_H0, -72, -72 ;  /* 0xd480d48022227431 */ /* 0x000fe40000040005 */
[----:B------:R-:W-:-:S02]  /*dc40*/  HADD2 R35, R35, -1032, -1032 ;  /* 0xe408e40823237430 */ /* 0x000fc40000000000 */
        /* <DEDUP_REMOVED lines=92> */
.L_x_593:
        /* <DEDUP_REMOVED lines=95> */
.L_x_595:
        /* <DEDUP_REMOVED lines=94> */
.L_x_596:
        /* <DEDUP_REMOVED lines=26> */
[----:B------:R-:W-:Y:S02]  /*ef80*/  HADD2.F32 R4, -RZ, R28.H0_H0 ;  /* 0x2000001cff047230 */ /* 0x000fe40000004100 */
[----:B------:R-:W-:Y:S01]  /*ef90*/  FFMA.FTZ R12, R12, R40, R3 ;  /* 0x000000280c0c7223 */ /* 0x000fe20000010003 */
        /* <DEDUP_REMOVED lines=19> */
[----:B------:R-:W-:Y:S02]  /*f0d0*/  HADD2.F32 R4, -RZ, R31.H1_H1 ;  /* 0x3000001fff047230 */ /* 0x000fe40000004100 */
[----:B------:R-:W-:Y:S01]  /*f0e0*/  FFMA.FTZ R21, R10, R22, R21 ;  /* 0x000000160a157223 */ /* 0x000fe20000010015 */
[----:B------:R-:W-:-:S02]  /*f0f0*/  HADD2.F32 R37, -RZ, R35.H0_H0 ;  /* 0x20000023ff257230 */ /* 0x000fc40000004100 */
[-C--:B------:R-:W-:Y:S01]  /*f100*/  FFMA.FTZ R27, R27, R3.reuse, R12 ;  /* 0x000000031b1b7223 */ /* 0x080fe2000001000c */
        /* <DEDUP_REMOVED lines=8> */
[----:B------:R-:W-:Y:S01]  /*f190*/  FFMA.FTZ R27, R12, R22, R27 ;  /* 0x000000160c1b7223 */ /* 0x000fe2000001001b */
[----:B------:R-:W-:Y:S02]  /*f1a0*/  HADD2.F32 R10, -RZ, R34.H0_H0 ;  /* 0x20000022ff0a7230 */ /* 0x000fe40000004100 */
[----:B------:R-:W-:Y:S01]  /*f1b0*/  FFMA.FTZ R0, R0, R2, R21 ;  /* 0x0000000200007223 */ /* 0x000fe20000010015 */
[----:B------:R-:W-:Y:S02]  /*f1c0*/  HADD2.F32 R23, -RZ, R23.H1_H1 ;  /* 0x30000017ff177230 */ /* 0x000fe40000004100 */
[----:B------:R-:W-:Y:S01]  /*f1d0*/  FFMA.FTZ R3, R24, R22, R3 ;  /* 0x0000001618037223 */ /* 0x000fe20000010003 */
        /* <DEDUP_REMOVED lines=27> */
.L_x_594:
[----:B------:R-:W-:-:S05]  /*f390*/  IMAD.WIDE R8, R11, 0x4, R8 ;  /* 0x000000040b087825 */ /* 0x000fca00078e0208 */
        /* <DEDUP_REMOVED lines=144> */
.L_x_597:
        /* <DEDUP_REMOVED lines=95> */
.L_x_599:
        /* <DEDUP_REMOVED lines=94> */
.L_x_600:
        /* <DEDUP_REMOVED lines=91> */
.L_x_598:
        /* <DEDUP_REMOVED lines=145> */
.L_x_601:
        /* <DEDUP_REMOVED lines=95> */
.L_x_602:
        /* <DEDUP_REMOVED lines=94> */
.L_x_603:
        /* <DEDUP_REMOVED lines=91> */
.L_x_588:
[----:B------:R-:W0:Y:S01]  /*128b0*/  LDC R85, c[0x0][0x23c] ;  /* 0x00008f00ff557b82 */ /* 0x000e220000000800 */
[----:B------:R-:W-:Y:S01]  /*128c0*/  IADD3 R94, R94, 0x20, RZ ;  /* 0x000000205e5e7810 */ /* 0x000fe20007ffe0ff */
[----:B------:R-:W-:-:S03]  /*128d0*/  UIADD3 UR4, UR4, 0x40, URZ ;  /* 0x0000004004047890 */ /* 0x000fc6000fffe03f */
[C---:B------:R-:W-:Y:S02]  /*128e0*/  ISETP.GE.AND P2, PT, R94.reuse, UR5, PT ;  /* 0x000000055e007c0c */ /* 0x040fe4000bf46270 */
[----:B------:R-:W-:Y:S01]  /*128f0*/  ISETP.LT.AND P3, PT, R94, R93, PT ;  /* 0x0000005d5e00720c */ /* 0x000fe20003f61270 */
[----:B0-----:R-:W-:-:S12]  /*12900*/  IMAD.WIDE R6, R85, 0x10, R6 ;  /* 0x0000001055067825 */ /* 0x001fd800078e0206 */
[----:B------:R-:W-:Y:S05]  /*12910*/  @!P2 BRA P3, `(.L_x_604) ;  /* 0xffffff94000ca947 */ /* 0x000fea000183ffff */
.L_x_587:
        /* <DEDUP_REMOVED lines=17> */
.L_x_608:
[----:B------:R-:W0:Y:S02]  /*12a30*/  LDS R2, [R0] ;  /* 0x0000000000027984 */ /* 0x000e240000000800 */
[----:B0-----:R-:W-:-:S10]  /*12a40*/  HFMA2.MMA R3, R2, 1, 1, R20 ;  /* 0x3c003c0002037835 */ /* 0x001fd40000000014 */
[----:B------:R-:W0:Y:S02]  /*12a50*/  ATOMS.CAST.SPIN R3, [R0], R2, R3 ;  /* 0x000000020003738d */ /* 0x000e240001800003 */
[----:B0-----:R-:W-:-:S13]  /*12a60*/  ISETP.EQ.U32.AND P0, PT, R3, 0x1, PT ;  /* 0x000000010300780c */ /* 0x001fda0003f02070 */
[----:B------:R-:W-:Y:S05]  /*12a70*/  @!P0 BRA `(.L_x_608) ;  /* 0xfffffffc00ec8947 */ /* 0x000fea000383ffff */
[----:B------:R-:W-:Y:S05]  /*12a80*/  BRA `(.L_x_606) ;  /* 0x00000000000c7947 */ /* 0x000fea0003800000 */
.L_x_607:
[----:B------:R-:W2:Y:S02]  /*12a90*/  LD.E R0, desc[UR6][R4.64] ;  /* 0x0000000604007980 */ /* 0x000ea4000c101900 */
[----:B--2---:R-:W-:-:S05]  /*12aa0*/  IADD3 R3, R20, R0, RZ ;  /* 0x0000000014037210 */ /* 0x004fca0007ffe0ff */
[----:B------:R0:W-:Y:S02]  /*12ab0*/  ST.E desc[UR6][R4.64], R3 ;  /* 0x0000000304007985 */ /* 0x0001e4000c101906 */
.L_x_606:
[----:B------:R-:W-:Y:S05]  /*12ac0*/  BSYNC B0 ;  /* 0x0000000000007941 */ /* 0x000fea0003800000 */
.L_x_605:
[----:B------:R1:W-:Y:S01]  /*12ad0*/  ATOM.E.ADD.F16x2.RN.STRONG.GPU P0, RZ, desc[UR6][R4.64+0x4], R19 ;  /* 0x0000041304ff79a2 */ /* 0x0003e2000810e1c6 */
[----:B------:R-:W-:Y:S04]  /*12ae0*/  BSSY B0, `(.L_x_609) ;  /* 0x000000f000007945 */ /* 0x000fe80003800000 */
[----:B-1----:R-:W-:Y:S05]  /*12af0*/  @P0 BRA `(.L_x_610) ;  /* 0x0000000000340947 */ /* 0x002fea0003800000 */
[----:B------:R-:W1:Y:S02]  /*12b00*/  QSPC.E.S P0, RZ, [R4+0x4] ;  /* 0x0000040004ff73aa */ /* 0x000e640000000500 */
[----:B-1----:R-:W-:Y:S05]  /*12b10*/  @!P0 BRA `(.L_x_611) ;  /* 0x0000000000208947 */ /* 0x002fea0003800000 */
[----:B------:R-:W-:-:S04]  /*12b20*/  MOV R2, R4 ;  /* 0x0000000400027202 */ /* 0x000fc80000000f00 */
[----:B------:R-:W-:-:S07]  /*12b30*/  MOV R0, R2 ;  /* 0x0000000200007202 */ /* 0x000fce0000000f00 */
.L_x_612:
[----:B------:R-:W0:Y:S02]  /*12b40*/  LDS R2, [R0+0x4] ;  /* 0x0000040000027984 */ /* 0x000e240000000800 */
[----:B0-----:R-:W-:-:S06]  /*12b50*/  HADD2 R3, R2, R19 ;  /* 0x0000001302037230 */ /* 0x001fcc0000000000 */
[----:B------:R-:W0:Y:S02]  /*12b60*/  ATOMS.CAST.SPIN R3, [R0+0x4], R2, R3 ;  /* 0x000004020003738d */ /* 0x000e240001800003 */
[----:B0-----:R-:W-:-:S13]  /*12b70*/  ISETP.EQ.U32.AND P0, PT, R3, 0x1, PT ;  /* 0x000000010300780c */ /* 0x001fda0003f02070 */
[----:B------:R-:W-:Y:S05]  /*12b80*/  @!P0 BRA `(.L_x_612) ;  /* 0xfffffffc00ec8947 */ /* 0x000fea000383ffff */
[----:B------:R-:W-:Y:S05]  /*12b90*/  BRA `(.L_x_610) ;  /* 0x00000000000c7947 */ /* 0x000fea0003800000 */
.L_x_611:
[----:B------:R-:W0:Y:S02]  /*12ba0*/  LD.E R0, desc[UR6][R4.64+0x4] ;  /* 0x0000040604007980 */ /* 0x000e24000c101900 */
[----:B0-----:R-:W-:-:S05]  /*12bb0*/  IADD3 R3, R19, R0, RZ ;  /* 0x0000000013037210 */ /* 0x001fca0007ffe0ff */
[----:B------:R1:W-:Y:S02]  /*12bc0*/  ST.E desc[UR6][R4.64+0x4], R3 ;  /* 0x0000040304007985 */ /* 0x0003e4000c101906 */
.L_x_610:
[----:B------:R-:W-:Y:S05]  /*12bd0*/  BSYNC B0 ;  /* 0x0000000000007941 */ /* 0x000fea0003800000 */
.L_x_609:
        /* <DEDUP_REMOVED lines=10> */
.L_x_616:
[----:B------:R-:W0:Y:S02]  /*12c80*/  LDS R2, [R0] ;  /* 0x0000000000027984 */ /* 0x000e240000000800 */
[----:B0-----:R-:W-:-:S10]  /*12c90*/  HFMA2.MMA R3, R2, 1, 1, R18 ;  /* 0x3c003c0002037835 */ /* 0x001fd40000000012 */
[----:B------:R-:W0:Y:S02]  /*12ca0*/  ATOMS.CAST.SPIN R3, [R0], R2, R3 ;  /* 0x000000020003738d */ /* 0x000e240001800003 */
[----:B0-----:R-:W-:-:S13]  /*12cb0*/  ISETP.EQ.U32.AND P0, PT, R3, 0x1, PT ;  /* 0x000000010300780c */ /* 0x001fda0003f02070 */
[----:B------:R-:W-:Y:S05]  /*12cc0*/  @!P0 BRA `(.L_x_616) ;  /* 0xfffffffc00ec8947 */ /* 0x000fea000383ffff */
[----:B------:R-:W-:Y:S05]  /*12cd0*/  BRA `(.L_x_614) ;  /* 0x00000000000c7947 */ /* 0x000fea0003800000 */
.L_x_615:
[----:B------:R-:W2:Y:S02]  /*12ce0*/  LD.E R0, desc[UR6][R4.64] ;  /* 0x0000000604007980 */ /* 0x000ea4000c101900 */
[----:B--2---:R-:W-:-:S05]  /*12cf0*/  IADD3 R3, R18, R0, RZ ;  /* 0x0000000012037210 */ /* 0x004fca0007ffe0ff */
[----:B------:R0:W-:Y:S02]  /*12d00*/  ST.E desc[UR6][R4.64], R3 ;  /* 0x0000000304007985 */ /* 0x0001e4000c101906 */
.L_x_614:
[----:B------:R-:W-:Y:S05]  /*12d10*/  BSYNC B0 ;  /* 0x0000000000007941 */ /* 0x000fea0003800000 */
.L_x_613:
[----:B------:R1:W-:Y:S01]  /*12d20*/  ATOM.E.ADD.F16x2.RN.STRONG.GPU P0, RZ, desc[UR6][R4.64+0x4], R17 ;  /* 0x0000041104ff79a2 */ /* 0x0003e2000810e1c6 */
[----:B------:R-:W-:Y:S04]  /*12d30*/  BSSY B0, `(.L_x_617) ;  /* 0x000000f000007945 */ /* 0x000fe80003800000 */
[----:B-1----:R-:W-:Y:S05]  /*12d40*/  @P0 BRA `(.L_x_618) ;  /* 0x0000000000340947 */ /* 0x002fea0003800000 */
[----:B------:R-:W1:Y:S02]  /*12d50*/  QSPC.E.S P0, RZ, [R4+0x4] ;  /* 0x0000040004ff73aa */ /* 0x000e640000000500 */
[----:B-1----:R-:W-:Y:S05]  /*12d60*/  @!P0 BRA `(.L_x_619) ;  /* 0x0000000000208947 */ /* 0x002fea0003800000 */
[----:B------:R-:W-:-:S04]  /*12d70*/  MOV R2, R4 ;  /* 0x0000000400027202 */ /* 0x000fc80000000f00 */
[----:B------:R-:W-:-:S07]  /*12d80*/  MOV R0, R2 ;  /* 0x0000000200007202 */ /* 0x000fce0000000f00 */
.L_x_620:
[----:B------:R-:W0:Y:S02]  /*12d90*/  LDS R2, [R0+0x4] ;  /* 0x0000040000027984 */ /* 0x000e240000000800 */
[----:B0-----:R-:W-:-:S06]  /*12da0*/  HADD2 R3, R2, R17 ;  /* 0x0000001102037230 */ /* 0x001fcc0000000000 */
[----:B------:R-:W0:Y:S02]  /*12db0*/  ATOMS.CAST.SPIN R3, [R0+0x4], R2, R3 ;  /* 0x000004020003738d */ /* 0x000e240001800003 */
[----:B0-----:R-:W-:-:S13]  /*12dc0*/  ISETP.EQ.U32.AND P0, PT, R3, 0x1, PT ;  /* 0x000000010300780c */ /* 0x001fda0003f02070 */
[----:B------:R-:W-:Y:S05]  /*12dd0*/  @!P0 BRA `(.L_x_620) ;  /* 0xfffffffc00ec8947 */ /* 0x000fea000383ffff */
[----:B------:R-:W-:Y:S05]  /*12de0*/  BRA `(.L_x_618) ;  /* 0x00000000000c7947 */ /* 0x000fea0003800000 */
.L_x_619:
[----:B------:R-:W0:Y:S02]  /*12df0*/  LD.E R0, desc[UR6][R4.64+0x4] ;  /* 0x0000040604007980 */ /* 0x000e24000c101900 */
[----:B0-----:R-:W-:-:S05]  /*12e00*/  IADD3 R3, R17, R0, RZ ;  /* 0x0000000011037210 */ /* 0x001fca0007ffe0ff */
[----:B------:R1:W-:Y:S02]  /*12e10*/  ST.E desc[UR6][R4.64+0x4], R3 ;  /* 0x0000040304007985 */ /* 0x0003e4000c101906 */
.L_x_618:
[----:B------:R-:W-:Y:S05]  /*12e20*/  BSYNC B0 ;  /* 0x0000000000007941 */ /* 0x000fea0003800000 */
.L_x_617:
        /* <DEDUP_REMOVED lines=10> */
.L_x_624:
[----:B------:R-:W0:Y:S02]  /*12ed0*/  LDS R2, [R0] ;  /* 0x0000000000027984 */ /* 0x000e240000000800 */
[----:B0-----:R-:W-:-:S10]  /*12ee0*/  HFMA2.MMA R3, R2, 1, 1, R16 ;  /* 0x3c003c0002037835 */ /* 0x001fd40000000010 */
[----:B------:R-:W0:Y:S02]  /*12ef0*/  ATOMS.CAST.SPIN R3, [R0], R2, R3 ;  /* 0x000000020003738d */ /* 0x000e240001800003 */
[----:B0-----:R-:W-:-:S13]  /*12f00*/  ISETP.EQ.U32.AND P0, PT, R3, 0x1, PT ;  /* 0x000000010300780c */ /* 0x001fda0003f02070 */
[----:B------:R-:W-:Y:S05]  /*12f10*/  @!P0 BRA `(.L_x_624) ;  /* 0xfffffffc00ec8947 */ /* 0x000fea000383ffff */
[----:B------:R-:W-:Y:S05]  /*12f20*/  BRA `(.L_x_622) ;  /* 0x00000000000c7947 */ /* 0x000fea0003800000 */
.L_x_623:
[----:B------:R-:W2:Y:S02]  /*12f30*/  LD.E R0, desc[UR6][R4.64] ;  /* 0x0000000604007980 */ /* 0x000ea4000c101900 */
[----:B--2---:R-:W-:-:S05]  /*12f40*/  IADD3 R3, R16, R0, RZ ;  /* 0x0000000010037210 */ /* 0x004fca0007ffe0ff */
[----:B------:R0:W-:Y:S02]  /*12f50*/  ST.E desc[UR6][R4.64], R3 ;  /* 0x0000000304007985 */ /* 0x0001e4000c101906 */
.L_x_622:
[----:B------:R-:W-:Y:S05]  /*12f60*/  BSYNC B0 ;  /* 0x0000000000007941 */ /* 0x000fea0003800000 */
.L_x_621:
[----:B------:R1:W-:Y:S01]  /*12f70*/  ATOM.E.ADD.F16x2.RN.STRONG.GPU P0, RZ, desc[UR6][R4.64+0x4], R15 ;  /* 0x0000040f04ff79a2 */ /* 0x0003e2000810e1c6 */
[----:B------:R-:W-:Y:S04]  /*12f80*/  BSSY B0, `(.L_x_625) ;  /* 0x000000f000007945 */ /* 0x000fe80003800000 */
[----:B-1----:R-:W-:Y:S05]  /*12f90*/  @P0 BRA `(.L_x_626) ;  /* 0x0000000000340947 */ /* 0x002fea0003800000 */
[----:B------:R-:W1:Y:S02]  /*12fa0*/  QSPC.E.S P0, RZ, [R4+0x4] ;  /* 0x0000040004ff73aa */ /* 0x000e640000000500 */
[----:B-1----:R-:W-:Y:S05]  /*12fb0*/  @!P0 BRA `(.L_x_627) ;  /* 0x0000000000208947 */ /* 0x002fea0003800000 */
[----:B------:R-:W-:-:S04]  /*12fc0*/  MOV R2, R4 ;  /* 0x0000000400027202 */ /* 0x000fc80000000f00 */
[----:B------:R-:W-:-:S07]  /*12fd0*/  MOV R0, R2 ;  /* 0x0000000200007202 */ /* 0x000fce0000000f00 */
.L_x_628:
[----:B------:R-:W0:Y:S02]  /*12fe0*/  LDS R2, [R0+0x4] ;  /* 0x0000040000027984 */ /* 0x000e240000000800 */
[----:B0-----:R-:W-:-:S06]  /*12ff0*/  HADD2 R3, R2, R15 ;  /* 0x0000000f02037230 */ /* 0x001fcc0000000000 */
[----:B------:R-:W0:Y:S02]  /*13000*/  ATOMS.CAST.SPIN R3, [R0+0x4], R2, R3 ;  /* 0x000004020003738d */ /* 0x000e240001800003 */
[----:B0-----:R-:W-:-:S13]  /*13010*/  ISETP.EQ.U32.AND P0, PT, R3, 0x1, PT ;  /* 0x000000010300780c */ /* 0x001fda0003f02070 */
[----:B------:R-:W-:Y:S05]  /*13020*/  @!P0 BRA `(.L_x_628) ;  /* 0xfffffffc00ec8947 */ /* 0x000fea000383ffff */
[----:B------:R-:W-:Y:S05]  /*13030*/  BRA `(.L_x_626) ;  /* 0x00000000000c7947 */ /* 0x000fea0003800000 */
.L_x_627:
[----:B------:R-:W0:Y:S02]  /*13040*/  LD.E R0, desc[UR6][R4.64+0x4] ;  /* 0x0000040604007980 */ /* 0x000e24000c101900 */
[----:B0-----:R-:W-:-:S05]  /*13050*/  IADD3 R3, R15, R0, RZ ;  /* 0x000000000f037210 */ /* 0x001fca0007ffe0ff */
[----:B------:R1:W-:Y:S02]  /*13060*/  ST.E desc[UR6][R4.64+0x4], R3 ;  /* 0x0000040304007985 */ /* 0x0003e4000c101906 */
.L_x_626:
[----:B------:R-:W-:Y:S05]  /*13070*/  BSYNC B0 ;  /* 0x0000000000007941 */ /* 0x000fea0003800000 */
.L_x_625:
        /* <DEDUP_REMOVED lines=10> */
.L_x_632:
[----:B------:R-:W0:Y:S02]  /*13120*/  LDS R2, [R0] ;  /* 0x0000000000027984 */ /* 0x000e240000000800 */
[----:B0-----:R-:W-:-:S10]  /*13130*/  HFMA2.MMA R3, R2, 1, 1, R14 ;  /* 0x3c003c0002037835 */ /* 0x001fd4000000000e */
[----:B------:R-:W0:Y:S02]  /*13140*/  ATOMS.CAST.SPIN R3, [R0], R2, R3 ;  /* 0x000000020003738d */ /* 0x000e240001800003 */
[----:B0-----:R-:W-:-:S13]  /*13150*/  ISETP.EQ.U32.AND P0, PT, R3, 0x1, PT ;  /* 0x000000010300780c */ /* 0x001fda0003f02070 */
[----:B------:R-:W-:Y:S05]  /*13160*/  @!P0 BRA `(.L_x_632) ;  /* 0xfffffffc00ec8947 */ /* 0x000fea000383ffff */
[----:B------:R-:W-:Y:S05]  /*13170*/  BRA `(.L_x_630) ;  /* 0x00000000000c7947 */ /* 0x000fea0003800000 */
.L_x_631:
[----:B------:R-:W2:Y:S02]  /*13180*/  LD.E R0, desc[UR6][R4.64] ;  /* 0x0000000604007980 */ /* 0x000ea4000c101900 */
[----:B--2---:R-:W-:-:S05]  /*13190*/  IADD3 R3, R14, R0, RZ ;  /* 0x000000000e037210 */ /* 0x004fca0007ffe0ff */
[----:B------:R0:W-:Y:S02]  /*131a0*/  ST.E desc[UR6][R4.64], R3 ;  /* 0x0000000304007985 */ /* 0x0001e4000c101906 */
.L_x_630:
[----:B------:R-:W-:Y:S05]  /*131b0*/  BSYNC B0 ;  /* 0x0000000000007941 */ /* 0x000fea0003800000 */
.L_x_629:
[----:B------:R1:W-:Y:S02]  /*131c0*/  ATOM.E.ADD.F16x2.RN.STRONG.GPU P0, RZ, desc[UR6][R4.64+0x4], R13 ;  /* 0x0000040d04ff79a2 */ /* 0x0003e4000810e1c6 */
[----:B-1----:R-:W-:Y:S05]  /*131d0*/  @P0 EXIT ;  /* 0x000000000000094d */ /* 0x002fea0003800000 */
[----:B------:R-:W1:Y:S02]  /*131e0*/  QSPC.E.S P0, RZ, [R4+0x4] ;  /* 0x0000040004ff73aa */ /* 0x000e640000000500 */
[----:B-1----:R-:W-:Y:S05]  /*131f0*/  @!P0 BRA `(.L_x_633) ;  /* 0x0000000000208947 */ /* 0x002fea0003800000 */
[----:B------:R-:W-:-:S04]  /*13200*/  MOV R2, R4 ;  /* 0x0000000400027202 */ /* 0x000fc80000000f00 */
[----:B------:R-:W-:-:S07]  /*13210*/  MOV R0, R2 ;  /* 0x0000000200007202 */ /* 0x000fce0000000f00 */
.L_x_634:
[----:B------:R-:W0:Y:S02]  /*13220*/  LDS R2, [R0+0x4] ;  /* 0x0000040000027984 */ /* 0x000e240000000800 */
[----:B0-----:R-:W-:-:S06]  /*13230*/  HADD2 R3, R2, R13 ;  /* 0x0000000d02037230 */ /* 0x001fcc0000000000 */
[----:B------:R-:W0:Y:S02]  /*13240*/  ATOMS.CAST.SPIN R3, [R0+0x4], R2, R3 ;  /* 0x000004020003738d */ /* 0x000e240001800003 */
[----:B0-----:R-:W-:-:S13]  /*13250*/  ISETP.EQ.U32.AND P0, PT, R3, 0x1, PT ;  /* 0x000000010300780c */ /* 0x001fda0003f02070 */
[----:B------:R-:W-:Y:S05]  /*13260*/  @!P0 BRA `(.L_x_634) ;  /* 0xfffffffc00ec8947 */ /* 0x000fea000383ffff */
[----:B------:R-:W-:Y:S05]  /*13270*/  EXIT ;  /* 0x000000000000794d */ /* 0x000fea0003800000 */
.L_x_633:
[----:B------:R-:W0:Y:S02]  /*13280*/  LD.E R0, desc[UR6][R4.64+0x4] ;  /* 0x0000040604007980 */ /* 0x000e24000c101900 */
[----:B0-----:R-:W-:-:S05]  /*13290*/  IADD3 R3, R13, R0, RZ ;  /* 0x000000000d037210 */ /* 0x001fca0007ffe0ff */
[----:B------:R-:W-:Y:S01]  /*132a0*/  ST.E desc[UR6][R4.64+0x4], R3 ;  /* 0x0000040304007985 */ /* 0x000fe2000c101906 */
[----:B------:R-:W-:Y:S05]  /*132b0*/  EXIT ;  /* 0x000000000000794d */ /* 0x000fea0003800000 */
.L_x_635:
        /* <DEDUP_REMOVED lines=12> */
.L_x_5190:


//--------------------- .text._Z23gemm_half_q_half_kernelILi4ELi140ELb1ELb0ELi64EEvPK6__halfPKjS4_S2_PS0_iiiiPKtS7_iiiiiibS2_i --------------------------
	.section	.text._Z23gemm_half_q_half_kernelILi4ELi140ELb1ELb0ELi64EEvPK6__halfPKjS4_S2_PS0_iiiiPKtS7_iiiiiibS2_i,"ax",@progbits
	.align	128
        .global         _Z23gemm_half_q_half_kernelILi4ELi140ELb1ELb0ELi64EEvPK6__halfPKjS4_S2_PS0_iiiiPKtS7_iiiiiibS2_i
        .type           _Z23gemm_half_q_half_kernelILi4ELi140ELb1ELb0ELi64EEvPK6__halfPKjS4_S2_PS0_iiiiPKtS7_iiiiiibS2_i,@function
        .size           _Z23gemm_half_q_half_kernelILi4ELi140ELb1ELb0ELi64EEvPK6__halfPKjS4_S2_PS0_iiiiPKtS7_iiiiiibS2_i,(.L_x_5191 - _Z23gemm_half_q_half_kernelILi4ELi140ELb1ELb0ELi64EEvPK6__halfPKjS4_S2_PS0_iiiiPKtS7_iiiiiibS2_i)
        .other          _Z23gemm_half_q_half_kernelILi4ELi140ELb1ELb0ELi64EEvPK6__halfPKjS4_S2_PS0_iiiiPKtS7_iiiiiibS2_i,@"STO_CUDA_ENTRY STV_DEFAULT"
_Z23gemm_half_q_half_kernelILi4ELi140ELb1ELb0ELi64EEvPK6__halfPKjS4_S2_PS0_iiiiPKtS7_iiiiiibS2_i:
.text._Z23gemm_half_q_half_kernelILi4ELi140ELb1ELb0ELi64EEvPK6__halfPKjS4_S2_PS0_iiiiPKtS7_iiiiiibS2_i:
        /* <DEDUP_REMOVED lines=50> */
.L_x_636:
        /* <DEDUP_REMOVED lines=25> */
.L_x_641:
        /* <DEDUP_REMOVED lines=37> */
.L_x_640:
        /* <DEDUP_REMOVED lines=24> */
.L_x_642:
        /* <DEDUP_REMOVED lines=14> */
.L_x_639:
        /* <DEDUP_REMOVED lines=10> */
.L_x_644:
        /* <DEDUP_REMOVED lines=37> */
.L_x_643:
        /* <DEDUP_REMOVED lines=24> */
.L_x_645:
        /* <DEDUP_REMOVED lines=13> */
.L_x_638:
[----:B------:R-:W-:Y:S05]  /*0ea0*/  BSYNC B0 ;  /* 0x0000000000007941 */ /* 0x000fea0003800000 */
.L_x_637:
        /* <DEDUP_REMOVED lines=17> */
.L_x_648:
        /* <DEDUP_REMOVED lines=19> */
.L_x_647:
        /* <DEDUP_REMOVED lines=14> */
.L_x_649:
[----:B------:R-:W-:-:S13]  /*11d0*/  ISETP.LT.OR P0, PT, R11, R93, P0 ;  /* 0x0000005d0b00720c */ /* 0x000fda0000701670 */
[----:B-123--:R-:W1:Y:S01]  /*11e0*/  @P0 LDC.64 R2, c[0x0][0x230] ;  /* 0x00008c00ff020b82 */ /* 0x00ee620000000a00 */
[----:B------:R-:W-:-:S05]  /*11f0*/  @P0 LEA R0, R0, R11, 0x2 ;  /* 0x0000000b00000211 */ /* 0x000fca00078e10ff */
[----:B0-----:R-:W-:-:S04]  /*1200*/  @P0 IMAD R5, R0, R85, R10 ;  /* 0x0000005500050224 */ /* 0x001fc800078e020a */
[----:B-1----:R-:W-:-:S05]  /*1210*/  @P0 IMAD.WIDE R2, R5, 0x2, R2 ;  /* 0x0000000205020825 */ /* 0x002fca00078e0202 */
[----:B------:R3:W-:Y:S02]  /*1220*/  @P0 STG.E.64 desc[UR6][R2.64], RZ ;  /* 0x000000ff02000986 */ /* 0x0007e4000c101b06 */
.L_x_646:
        /* <DEDUP_REMOVED lines=15> */
.L_x_651:
        /* <DEDUP_REMOVED lines=44> */
.L_x_650:
        /* <DEDUP_REMOVED lines=24> */
.L_x_652:
        /* <DEDUP_REMOVED lines=8> */
.L_x_653:
        /* <DEDUP_REMOVED lines=10> */
.L_x_654:
        /* <DEDUP_REMOVED lines=8> */
.L_x_655:
        /* <DEDUP_REMOVED lines=10> */
.L_x_656:
        /* <DEDUP_REMOVED lines=35> */
.L_x_674:
        /* <DEDUP_REMOVED lines=216> */
.L_x_659:
        /* <DEDUP_REMOVED lines=95> */
.L_x_660:
        /* <DEDUP_REMOVED lines=97> */
.L_x_661:
        /* <DEDUP_REMOVED lines=91> */
.L_x_658:
        /* <DEDUP_REMOVED lines=204> */
.L_x_663:
        /* <DEDUP_REMOVED lines=95> */
.L_x_664:
        /* <DEDUP_REMOVED lines=97> */
.L_x_665:
        /* <DEDUP_REMOVED lines=91> */
.L_x_662:
        /* <DEDUP_REMOVED lines=203> */
.L_x_667:
        /* <DEDUP_REMOVED lines=95> */
.L_x_668:
        /* <DEDUP_REMOVED lines=97> */
.L_x_669:
        /* <DEDUP_REMOVED lines=91> */
.L_x_666:
        /* <DEDUP_REMOVED lines=203> */
.L_x_671:
        /* <DEDUP_REMOVED lines=95> */
.L_x_672:
        /* <DEDUP_REMOVED lines=97> */
.L_x_673:
        /* <DEDUP_REMOVED lines=91> */
.L_x_670:
        /* <DEDUP_REMOVED lines=11> */
.L_x_657:
        /* <DEDUP_REMOVED lines=8> */
.L_x_692:
        /* <DEDUP_REMOVED lines=28> */
[C---:B------:R-:W-:Y:S02]  /*9920*/  LOP3.LUT R29, R23.reuse, 0xf000f, RZ, 0xc0, !PT ;  /* 0x000f000f171d7812 */ /* 0x040fe400078ec0ff */
        /* <DEDUP_REMOVED lines=133> */
.L_x_677:
        /* <DEDUP_REMOVED lines=95> */
.L_x_679:
        /* <DEDUP_REMOVED lines=94> */
.L_x_680:
        /* <DEDUP_REMOVED lines=91> */
.L_x_678:
        /* <DEDUP_REMOVED lines=48> */
[----:B------:R-:W-:-:S02]  /*b600*/  HADD2 R32, R10, -1032, -1032 ;  /* 0xe408e4080a207430 */ /* 0x000fc40000000000 */
[----:B------:R-:W-:Y:S02]  /*b610*/  HADD2 R34, R22, -1032, -1032 ;  /* 0xe408e40816227430 */ /* 0x000fe40000000000 */
[-C--:B------:R-:W-:Y:S02]  /*b620*/  HFMA2 R35, R35, R18.reuse.H0_H0, -72, -72 ;  /* 0xd480d48023237431 */ /* 0x080fe40000040012 */
[----:B------:R-:W-:Y:S02]  /*b630*/  HADD2 R36, R36, -1032, -1032 ;  /* 0xe408e40824247430 */ /* 0x000fe40000000000 */
[-C--:B------:R-:W-:Y:S02]  /*b640*/  HFMA2 R37, R37, R18.reuse.H0_H0, -72, -72 ;  /* 0xd480d48025257431 */ /* 0x080fe40000040012 */
        /* <DEDUP_REMOVED lines=93> */
.L_x_681:
        /* <DEDUP_REMOVED lines=95> */
.L_x_683:
        /* <DEDUP_REMOVED lines=94> */
.L_x_684:
        /* <DEDUP_REMOVED lines=91> */
.L_x_682:
        /* <DEDUP_REMOVED lines=145> */
.L_x_685:
        /* <DEDUP_REMOVED lines=95> */
.L_x_687:
        /* <DEDUP_REMOVED lines=94> */
.L_x_688:
        /* <DEDUP_REMOVED lines=91> */
.L_x_686:
        /* <DEDUP_REMOVED lines=8> */
[----:B------:R-:W-:Y:S02]  /*e8b0*/  SHF.R.U32.HI R31, RZ, 0x8, R22 ;  /* 0x00000008ff1f7819 */ /* 0x000fe40000011616 */
[----:B------:R-:W-:Y:S02]  /*e8c0*/  LOP3.LUT R33, R20, 0x64006400, RZ, 0xfc, !PT ;  /* 0x6400640014217812 */ /* 0x000fe400078efcff */
[----:B------:R-:W-:Y:S02]  /*e8d0*/  LOP3.LUT R11, R10, 0x64006400, RZ, 0xfc, !PT ;  /* 0x640064000a0b7812 */ /* 0x000fe400078efcff */
[----:B------:R-:W-:Y:S02]  /*e8e0*/  LOP3.LUT R20, R29, 0xf000f0, RZ, 0xc0, !PT ;  /* 0x00f000f01d147812 */ /* 0x000fe400078ec0ff */
[----:B------:R-:W-:-:S02]  /*e8f0*/  SHF.R.U32.HI R34, RZ, 0x8, R23 ;  /* 0x00000008ff227819 */ /* 0x000fc40000011617 */
        /* <DEDUP_REMOVED lines=132> */
.L_x_689:
        /* <DEDUP_REMOVED lines=70> */
[--C-:B------:R-:W-:Y:S02]  /*f5a0*/  HADD2.F32 R36, -RZ, R27.reuse.H0_H0 ;  /* 0x2000001bff247230 */ /* 0x100fe40000004100 */
        /* <DEDUP_REMOVED lines=24> */
.L_x_690:
        /* <DEDUP_REMOVED lines=94> */
.L_x_691:
[----:B------:R-:W-:Y:S05]  /*fd10*/  @P0 BRA `(.L_x_676) ;  /* 0x0000000400680947 */ /* 0x000fea0003800000 */
[----:B------:R-:W0:Y:S01]  /*fd20*/  LDS.64 R10, [UR4+0x1b0] ;  /* 0x0001b004ff0a7984 */ /* 0x000e220008000a00 */
[--C-:B------:R-:W-:Y:S02]  /*fd30*/  HADD2.F32 R0, -RZ, R30.reuse.H0_H0 ;  /* 0x2000001eff007230 */ /* 0x100fe40000004100 */
        /* <DEDUP_REMOVED lines=10> */
[----:B------:R-:W-:Y:S02]  /*fde0*/  HADD2.F32 R28, -RZ, R28.H1_H1 ;  /* 0x3000001cff1c7230 */ /* 0x000fe40000004100 */
[----:B------:R-:W-:Y:S01]  /*fdf0*/  FFMA.FTZ R39, R30, R36, R39 ;  /* 0x000000241e277223 */ /* 0x000fe20000010027 */
[----:B------:R-:W-:Y:S02]  /*fe00*/  HADD2.F32 R11, -RZ, R29.H0_H0 ;  /* 0x2000001dff0b7230 */ /* 0x000fe40000004100 */
[----:B------:R-:W-:-:S02]  /*fe10*/  HADD2.F32 R10, -RZ, R21.H0_H0 ;  /* 0x20000015ff0a7230 */ /* 0x000fc40000004100 */
[----:B------:R-:W-:Y:S01]  /*fe20*/  FFMA.FTZ R41, R28, R36, R41 ;  /* 0x000000241c297223 */ /* 0x000fe20000010029 */
[----:B------:R-:W-:Y:S02]  /*fe30*/  HADD2.F32 R30, -RZ, R31.H1_H1 ;  /* 0x3000001fff1e7230 */ /* 0x000fe40000004100 */
[-C--:B------:R-:W-:Y:S01]  /*fe40*/  FFMA.FTZ R11, R11, R37.reuse, RZ ;  /* 0x000000250b0b7223 */ /* 0x080fe200000100ff */
[----:B------:R-:W-:Y:S01]  /*fe50*/  FFMA.FTZ R37, R12, R37, RZ ;  /* 0x000000250c257223 */ /* 0x000fe200000100ff */
[----:B------:R-:W-:Y:S02]  /*fe60*/  HADD2.F32 R12, -RZ, R29.H1_H1 ;  /* 0x3000001dff0c7230 */ /* 0x000fe40000004100 */
[----:B------:R-:W-:Y:S01]  /*fe70*/  FFMA.FTZ R41, R10, R38, R41 ;  /* 0x000000260a297223 */ /* 0x000fe20000010029 */
[----:B------:R-:W-:Y:S02]  /*fe80*/  HADD2.F32 R0, -RZ, R20.H0_H0 ;  /* 0x20000014ff007230 */ /* 0x000fe40000004100 */
[----:B------:R-:W-:Y:S01]  /*fe90*/  FFMA.FTZ R37, R30, R36, R37 ;  /* 0x000000241e257223 */ /* 0x000fe20000010025 */
[----:B------:R-:W-:-:S02]  /*fea0*/  HADD2.F32 R10, -RZ, R23.H0_H0 ;  /* 0x20000017ff0a7230 */ /* 0x000fc40000004100 */
[----:B------:R-:W-:Y:S01]  /*feb0*/  FFMA.FTZ R11, R12, R36, R11 ;  /* 0x000000240c0b7223 */ /* 0x000fe2000001000b */
[----:B------:R-:W-:Y:S02]  /*fec0*/  HADD2.F32 R28, -RZ, R22.H0_H0 ;  /* 0x20000016ff1c7230 */ /* 0x000fe40000004100 */
        /* <DEDUP_REMOVED lines=63> */
.L_x_676:
[----:B------:R-:W0:Y:S01]  /*102c0*/  LDC R85, c[0x0][0x23c] ;  /* 0x00008f00ff557b82 */ /* 0x000e220000000800 */
[----:B------:R-:W-:Y:S01]  /*102d0*/  IADD3 R91, R91, 0x20, RZ ;  /* 0x000000205b5b7810 */ /* 0x000fe20007ffe0ff */
[----:B------:R-:W-:-:S03]  /*102e0*/  UIADD3 UR4, UR4, 0x40, URZ ;  /* 0x0000004004047890 */ /* 0x000fc6000fffe03f */
[C---:B------:R-:W-:Y:S02]  /*102f0*/  ISETP.GE.AND P2, PT, R91.reuse, UR5, PT ;  /* 0x000000055b007c0c */ /* 0x040fe4000bf46270 */
[----:B------:R-:W-:Y:S01]  /*10300*/  ISETP.LT.AND P3, PT, R91, R92, PT ;  /* 0x0000005c5b00720c */ /* 0x000fe20003f61270 */
[----:B0-----:R-:W-:-:S12]  /*10310*/  IMAD.WIDE R14, R85, 0x10, R14 ;  /* 0x00000010550e7825 */ /* 0x001fd800078e020e */
[----:B------:R-:W-:Y:S05]  /*10320*/  @!P2 BRA P3, `(.L_x_692) ;  /* 0xffffff94000ca947 */ /* 0x000fea000183ffff */
.L_x_675:
        /* <DEDUP_REMOVED lines=11> */
.L_x_698:
        /* <DEDUP_REMOVED lines=326> */
.L_x_695:
        /* <DEDUP_REMOVED lines=81> */
.L_x_696:
        /* <DEDUP_REMOVED lines=80> */
.L_x_697:
        /* <DEDUP_REMOVED lines=77> */
.L_x_694:
[----:B------:R-:W-:Y:S01]  /*12720*/  IADD3 R91, R91, 0x20, RZ ;  /* 0x000000205b5b7810 */ /* 0x000fe20007ffe0ff */
[----:B------:R-:W-:Y:S01]  /*12730*/  UIADD3 UR4, UR4, 0x40, URZ ;  /* 0x0000004004047890 */ /* 0x000fe2000fffe03f */
[----:B------:R-:W-:Y:S02]  /*12740*/  IMAD.WIDE R14, R85, 0x4, R94 ;  /* 0x00000004550e7825 */ /* 0x000fe400078e025e */
[C---:B------:R-:W-:Y:S02]  /*12750*/  ISETP.GE.AND P2, PT, R91.reuse, UR5, PT ;  /* 0x000000055b007c0c */ /* 0x040fe4000bf46270 */
[----:B------:R-:W-:-:S13]  /*12760*/  ISETP.LT.AND P3, PT, R91, R92, PT ;  /* 0x0000005c5b00720c */ /* 0x000fda0003f61270 */
[----:B------:R-:W-:Y:S05]  /*12770*/  @!P2 BRA P3, `(.L_x_698) ;  /* 0xffffffdc0018a947 */ /* 0x000fea000183ffff */
.L_x_693:
        /* <DEDUP_REMOVED lines=17> */
.L_x_702:
[----:B------:R-:W0:Y:S02]  /*12890*/  LDS R10, [R0] ;  /* 0x00000000000a7984 */ /* 0x000e240000000800 */
[----:B0-----:R-:W-:-:S06]  /*128a0*/  HADD2 R11, R10, R9 ;  /* 0x000000090a0b7230 */ /* 0x001fcc0000000000 */
[----:B------:R-:W0:Y:S02]  /*128b0*/  ATOMS.CAST.SPIN R11, [R0], R10, R11 ;  /* 0x0000000a000b738d */ /* 0x000e24000180000b */
[----:B0-----:R-:W-:-:S13]  /*128c0*/  ISETP.EQ.U32.AND P0, PT, R11, 0x1, PT ;  /* 0x000000010b00780c */ /* 0x001fda0003f02070 */
[----:B------:R-:W-:Y:S05]  /*128d0*/  @!P0 BRA `(.L_x_702) ;  /* 0xfffffffc00ec8947 */ /* 0x000fea000383ffff */
[----:B------:R-:W-:Y:S05]  /*128e0*/  BRA `(.L_x_700) ;  /* 0x00000000000c7947 */ /* 0x000fea0003800000 */
.L_x_701:
[----:B------:R-:W2:Y:S02]  /*128f0*/  LD.E R0, desc[UR6][R12.64] ;  /* 0x000000060c007980 */ /* 0x000ea4000c101900 */
[----:B--2---:R-:W-:-:S05]  /*12900*/  IADD3 R9, R9, R0, RZ ;  /* 0x0000000009097210 */ /* 0x004fca0007ffe0ff */
[----:B------:R0:W-:Y:S02]  /*12910*/  ST.E desc[UR6][R12.64], R9 ;  /* 0x000000090c007985 */ /* 0x0001e4000c101906 */
.L_x_700:
[----:B------:R-:W-:Y:S05]  /*12920*/  BSYNC B0 ;  /* 0x0000000000007941 */ /* 0x000fea0003800000 */
.L_x_699:
        /* <DEDUP_REMOVED lines=8> */
.L_x_706:
[----:B------:R-:W0:Y:S02]  /*129b0*/  LDS R8, [R10+0x4] ;  /* 0x000004000a087984 */ /* 0x000e240000000800 */
[----:B0-----:R-:W-:-:S10]  /*129c0*/  HFMA2.MMA R9, R8, 1, 1, R11 ;  /* 0x3c003c0008097835 */ /* 0x001fd4000000000b */
[----:B------:R-:W0:Y:S02]  /*129d0*/  ATOMS.CAST.SPIN R9, [R10+0x4], R8, R9 ;  /* 0x000004080a09738d */ /* 0x000e240001800009 */
[----:B0-----:R-:W-:-:S13]  /*129e0*/  ISETP.EQ.U32.AND P0, PT, R9, 0x1, PT ;  /* 0x000000010900780c */ /* 0x001fda0003f02070 */
[----:B------:R-:W-:Y:S05]  /*129f0*/  @!P0 BRA `(.L_x_706) ;  /* 0xfffffffc00ec8947 */ /* 0x000fea000383ffff */
[----:B------:R-:W-:Y:S05]  /*12a00*/  BRA `(.L_x_704) ;  /* 0x00000000000c7947 */ /* 0x000fea0003800000 */
.L_x_705:
[----:B------:R-:W0:Y:S02]  /*12a10*/  LD.E R0, desc[UR6][R12.64+0x4] ;  /* 0x000004060c007980 */ /* 0x000e24000c101900 */
[----:B0-----:R-:W-:-:S05]  /*12a20*/  IADD3 R9, R8, R0, RZ ;  /* 0x0000000008097210 */ /* 0x001fca0007ffe0ff */
[----:B------:R1:W-:Y:S02]  /*12a30*/  ST.E desc[UR6][R12.64+0x4], R9 ;  /* 0x000004090c007985 */ /* 0x0003e4000c101906 */
.L_x_704:
[----:B------:R-:W-:Y:S05]  /*12a40*/  BSYNC B0 ;  /* 0x0000000000007941 */ /* 0x000fea0003800000 */
.L_x_703:
        /* <DEDUP_REMOVED lines=10> */
.L_x_710:
[----:B------:R-:W0:Y:S02]  /*12af0*/  LDS R8, [R0] ;  /* 0x0000000000087984 */ /* 0x000e240000000800 */
[----:B0-----:R-:W-:-:S06]  /*12b00*/  HADD2 R9, R8, R7 ;  /* 0x0000000708097230 */ /* 0x001fcc0000000000 */
[----:B------:R-:W0:Y:S02]  /*12b10*/  ATOMS.CAST.SPIN R9, [R0], R8, R9 ;  /* 0x000000080009738d */ /* 0x000e240001800009 */
[----:B0-----:R-:W-:-:S13]  /*12b20*/  ISETP.EQ.U32.AND P0, PT, R9, 0x1, PT ;  /* 0x000000010900780c */ /* 0x001fda0003f02070 */
[----:B------:R-:W-:Y:S05]  /*12b30*/  @!P0 BRA `(.L_x_710) ;  /* 0xfffffffc00ec8947 */ /* 0x000fea000383ffff */
[----:B------:R-:W-:Y:S05]  /*12b40*/  BRA `(.L_x_708) ;  /* 0x00000000000c7947 */ /* 0x000fea0003800000 */
.L_x_709:
[----:B------:R-:W2:Y:S02]  /*12b50*/  LD.E R0, desc[UR6][R12.64] ;  /* 0x000000060c007980 */ /* 0x000ea4000c101900 */
[----:B--2---:R-:W-:-:S05]  /*12b60*/  IADD3 R7, R7, R0, RZ ;  /* 0x0000000007077210 */ /* 0x004fca0007ffe0ff */
[----:B------:R0:W-:Y:S02]  /*12b70*/  ST.E desc[UR6][R12.64], R7 ;  /* 0x000000070c007985 */ /* 0x0001e4000c101906 */
.L_x_708:
[----:B------:R-:W-:Y:S05]  /*12b80*/  BSYNC B0 ;  /* 0x0000000000007941 */ /* 0x000fea0003800000 */
.L_x_707:
        /* <DEDUP_REMOVED lines=8> */
.L_x_714:
[----:B------:R-:W0:Y:S02]  /*12c10*/  LDS R6, [R8+0x4] ;  /* 0x0000040008067984 */ /* 0x000e240000000800 */
[----:B0-----:R-:W-:-:S10]  /*12c20*/  HFMA2.MMA R7, R6, 1, 1, R9 ;  /* 0x3c003c0006077835 */ /* 0x001fd40000000009 */
[----:B------:R-:W0:Y:S02]  /*12c30*/  ATOMS.CAST.SPIN R7, [R8+0x4], R6, R7 ;  /* 0x000004060807738d */ /* 0x000e240001800007 */
[----:B0-----:R-:W-:-:S13]  /*12c40*/  ISETP.EQ.U32.AND P0, PT, R7, 0x1, PT ;  /* 0x000000010700780c */ /* 0x001fda0003f02070 */
[----:B------:R-:W-:Y:S05]  /*12c50*/  @!P0 BRA `(.L_x_714) ;  /* 0xfffffffc00ec8947 */ /* 0x000fea000383ffff */
[----:B------:R-:W-:Y:S05]  /*12c60*/  BRA `(.L_x_712) ;  /* 0x00000000000c7947 */ /* 0x000fea0003800000 */
.L_x_713:
[----:B------:R-:W0:Y:S02]  /*12c70*/  LD.E R0, desc[UR6][R12.64+0x4] ;  /* 0x000004060c007980 */ /* 0x000e24000c101900 */
[----:B0-----:R-:W-:-:S05]  /*12c80*/  IADD3 R7, R6, R0, RZ ;  /* 0x0000000006077210 */ /* 0x001fca0007ffe0ff */
[----:B------:R1:W-:Y:S02]  /*12c90*/  ST.E desc[UR6][R12.64+0x4], R7 ;  /* 0x000004070c007985 */ /* 0x0003e4000c101906 */
.L_x_712:
[----:B------:R-:W-:Y:S05]  /*12ca0*/  BSYNC B0 ;  /* 0x0000000000007941 */ /* 0x000fea0003800000 */
.L_x_711:
        /* <DEDUP_REMOVED lines=10> */
.L_x_718:
[----:B------:R-:W0:Y:S02]  /*12d50*/  LDS R6, [R0] ;  /* 0x0000000000067984 */ /* 0x000e240000000800 */
[----:B0-----:R-:W-:-:S06]  /*12d60*/  HADD2 R7, R6, R5 ;  /* 0x0000000506077230 */ /* 0x001fcc0000000000 */
[----:B------:R-:W0:Y:S02]  /*12d70*/  ATOMS.CAST.SPIN R7, [R0], R6, R7 ;  /* 0x000000060007738d */ /* 0x000e240001800007 */
[----:B0-----:R-:W-:-:S13]  /*12d80*/  ISETP.EQ.U32.AND P0, PT, R7, 0x1, PT ;  /* 0x000000010700780c */ /* 0x001fda0003f02070 */
[----:B------:R-:W-:Y:S05]  /*12d90*/  @!P0 BRA `(.L_x_718) ;  /* 0xfffffffc00ec8947 */ /* 0x000fea000383ffff */
[----:B------:R-:W-:Y:S05]  /*12da0*/  BRA `(.L_x_716) ;  /* 0x00000000000c7947 */ /* 0x000fea0003800000 */
.L_x_717:
[----:B------:R-:W2:Y:S02]  /*12db0*/  LD.E R0, desc[UR6][R12.64] ;  /* 0x000000060c007980 */ /* 0x000ea4000c101900 */
[----:B--2---:R-:W-:-:S05]  /*12dc0*/  IADD3 R5, R5, R0, RZ ;  /* 0x0000000005057210 */ /* 0x004fca0007ffe0ff */
[----:B------:R0:W-:Y:S02]  /*12dd0*/  ST.E desc[UR6][R12.64], R5 ;  /* 0x000000050c007985 */ /* 0x0001e4000c101906 */
.L_x_716:
[----:B------:R-:W-:Y:S05]  /*12de0*/  BSYNC B0 ;  /* 0x0000000000007941 */ /* 0x000fea0003800000 */
.L_x_715:
        /* <DEDUP_REMOVED lines=8> */
.L_x_722:
[----:B------:R-:W0:Y:S02]  /*12e70*/  LDS R4, [R6+0x4] ;  /* 0x0000040006047984 */ /* 0x000e240000000800 */
[----:B0-----:R-:W-:-:S10]  /*12e80*/  HFMA2.MMA R5, R4, 1, 1, R7 ;  /* 0x3c003c0004057835 */ /* 0x001fd40000000007 */
[----:B------:R-:W0:Y:S02]  /*12e90*/  ATOMS.CAST.SPIN R5, [R6+0x4], R4, R5 ;  /* 0x000004040605738d */ /* 0x000e240001800005 */
[----:B0-----:R-:W-:-:S13]  /*12ea0*/  ISETP.EQ.U32.AND P0, PT, R5, 0x1, PT ;  /* 0x000000010500780c */ /* 0x001fda0003f02070 */
[----:B------:R-:W-:Y:S05]  /*12eb0*/  @!P0 BRA `(.L_x_722) ;  /* 0xfffffffc00ec8947 */ /* 0x000fea000383ffff */
[----:B------:R-:W-:Y:S05]  /*12ec0*/  BRA `(.L_x_720) ;  /* 0x00000000000c7947 */ /* 0x000fea0003800000 */
.L_x_721:
[----:B------:R-:W0:Y:S02]  /*12ed0*/  LD.E R0, desc[UR6][R12.64+0x4] ;  /* 0x000004060c007980 */ /* 0x000e24000c101900 */
[----:B0-----:R-:W-:-:S05]  /*12ee0*/  IADD3 R5, R4, R0, RZ ;  /* 0x0000000004057210 */ /* 0x001fca0007ffe0ff */
[----:B------:R1:W-:Y:S02]  /*12ef0*/  ST.E desc[UR6][R12.64+0x4], R5 ;  /* 0x000004050c007985 */ /* 0x0003e4000c101906 */
.L_x_720:
[----:B------:R-:W-:Y:S05]  /*12f00*/  BSYNC B0 ;  /* 0x0000000000007941 */ /* 0x000fea0003800000 */
.L_x_719:
        /* <DEDUP_REMOVED lines=10> */
.L_x_726:
[----:B------:R-:W0:Y:S02]  /*12fb0*/  LDS R4, [R0] ;  /* 0x0000000000047984 */ /* 0x000e240000000800 */
[----:B0-----:R-:W-:-:S06]  /*12fc0*/  HADD2 R5, R4, R3 ;  /* 0x0000000304057230 */ /* 0x001fcc0000000000 */
[----:B------:R-:W0:Y:S02]  /*12fd0*/  ATOMS.CAST.SPIN R5, [R0], R4, R5 ;  /* 0x000000040005738d */ /* 0x000e240001800005 */
[----:B0-----:R-:W-:-:S13]  /*12fe0*/  ISETP.EQ.U32.AND P0, PT, R5, 0x1, PT ;  /* 0x000000010500780c */ /* 0x001fda0003f02070 */
[----:B------:R-:W-:Y:S05]  /*12ff0*/  @!P0 BRA `(.L_x_726) ;  /* 0xfffffffc00ec8947 */ /* 0x000fea000383ffff */
[----:B------:R-:W-:Y:S05]  /*13000*/  BRA `(.L_x_724) ;  /* 0x00000000000c7947 */ /* 0x000fea0003800000 */
.L_x_725:
[----:B------:R-:W2:Y:S02]  /*13010*/  LD.E R0, desc[UR6][R12.64] ;  /* 0x000000060c007980 */ /* 0x000ea4000c101900 */
[----:B--2---:R-:W-:-:S05]  /*13020*/  IADD3 R3, R3, R0, RZ ;  /* 0x0000000003037210 */ /* 0x004fca0007ffe0ff */
[----:B------:R0:W-:Y:S02]  /*13030*/  ST.E desc[UR6][R12.64], R3 ;  /* 0x000000030c007985 */ /* 0x0001e4000c101906 */
.L_x_724:
[----:B------:R-:W-:Y:S05]  /*13040*/  BSYNC B0 ;  /* 0x0000000000007941 */ /* 0x000fea0003800000 */
.L_x_723:
[----:B------:R1:W-:Y:S02]  /*13050*/  ATOM.E.ADD.F16x2.RN.STRONG.GPU P0, RZ, desc[UR6][R12.64+0x4], R2 ;  /* 0x000004020cff79a2 */ /* 0x0003e4000810e1c6 */
[----:B-1----:R-:W-:Y:S05]  /*13060*/  @P0 EXIT ;  /* 0x000000000000094d */ /* 0x002fea0003800000 */
[----:B------:R-:W1:Y:S02]  /*13070*/  QSPC.E.S P0, RZ, [R12+0x4] ;  /* 0x000004000cff73aa */ /* 0x000e640000000500 */
[----:B-1----:R-:W-:Y:S05]  /*13080*/  @!P0 BRA `(.L_x_727) ;  /* 0x0000000000248947 */ /* 0x002fea0003800000 */
[----:B------:R-:W-:-:S04]  /*13090*/  MOV R4, R12 ;  /* 0x0000000c00047202 */ /* 0x000fc80000000f00 */
[----:B------:R-:W-:Y:S02]  /*130a0*/  MOV R4, R4 ;  /* 0x0000000400047202 */ /* 0x000fe40000000f00 */
[----:B------:R-:W-:-:S07]  /*130b0*/  MOV R5, R2 ;  /* 0x0000000200057202 */ /* 0x000fce0000000f00 */
.L_x_728:
[----:B------:R-:W0:Y:S02]  /*130c0*/  LDS R2, [R4+0x4] ;  /* 0x0000040004027984 */ /* 0x000e240000000800 */
[----:B0-----:R-:W-:-:S10]  /*130d0*/  HFMA2.MMA R3, R2, 1, 1, R5 ;  /* 0x3c003c0002037835 */ /* 0x001fd40000000005 */
[----:B------:R-:W0:Y:S02]  /*130e0*/  ATOMS.CAST.SPIN R3, [R4+0x4], R2, R3 ;  /* 0x000004020403738d */ /* 0x000e240001800003 */
[----:B0-----:R-:W-:-:S13]  /*130f0*/  ISETP.EQ.U32.AND P0, PT, R3, 0x1, PT ;  /* 0x000000010300780c */ /* 0x001fda0003f02070 */
[----:B------:R-:W-:Y:S05]  /*13100*/  @!P0 BRA `(.L_x_728) ;  /* 0xfffffffc00ec8947 */ /* 0x000fea000383ffff */
[----:B------:R-:W-:Y:S05]  /*13110*/  EXIT ;  /* 0x000000000000794d */ /* 0x000fea0003800000 */
.L_x_727:
[----:B------:R-:W0:Y:S02]  /*13120*/  LD.E R0, desc[UR6][R12.64+0x4] ;  /* 0x000004060c007980 */ /* 0x000e24000c101900 */
[----:B0-----:R-:W-:-:S05]  /*13130*/  IADD3 R3, R2, R0, RZ ;  /* 0x0000000002037210 */ /* 0x001fca0007ffe0ff */
[----:B------:R-:W-:Y:S01]  /*13140*/  ST.E desc[UR6][R12.64+0x4], R3 ;  /* 0x000004030c007985 */ /* 0x000fe2000c101906 */
[----:B------:R-:W-:Y:S05]  /*13150*/  EXIT ;  /* 0x000000000000794d */ /* 0x000fea0003800000 */
.L_x_729:
        /* <DEDUP_REMOVED lines=10> */
.L_x_5191:


//--------------------- .text._Z23gemm_half_q_half_kernelILi4ELi20ELb1ELb0ELi64EEvPK6__halfPKjS4_S2_PS0_iiiiPKtS7_iiiiiibS2_i --------------------------
	.section	.text._Z23gemm_half_q_half_kernelILi4ELi20ELb1ELb0ELi64EEvPK6__halfPKjS4_S2_PS0_iiiiPKtS7_iiiiiibS2_i,"ax",@progbits
	.align	128
        .global         _Z23gemm_half_q_half_kernelILi4ELi20ELb1ELb0ELi64EEvPK6__halfPKjS4_S2_PS0_iiiiPKtS7_iiiiiibS2_i
        .type           _Z23gemm_half_q_half_kernelILi4ELi20ELb1ELb0ELi64EEvPK6__halfPKjS4_S2_PS0_iiiiPKtS7_iiiiiibS2_i,@function
        .size           _Z23gemm_half_q_half_kernelILi4ELi20ELb1ELb0ELi64EEvPK6__halfPKjS4_S2_PS0_iiiiPKtS7_iiiiiibS2_i,(.L_x_5192 - _Z23gemm_half_q_half_kernelILi4ELi20ELb1ELb0ELi64EEvPK6__halfPKjS4_S2_PS0_iiiiPKtS7_iiiiiibS2_i)
        .other          _Z23gemm_half_q_half_kernelILi4ELi20ELb1ELb0ELi64EEvPK6__halfPKjS4_S2_PS0_iiiiPKtS7_iiiiiibS2_i,@"STO_CUDA_ENTRY STV_DEFAULT"
_Z23gemm_half_q_half_kernelILi4ELi20ELb1ELb0ELi64EEvPK6__halfPKjS4_S2_PS0_iiiiPKtS7_iiiiiibS2_i:
.text._Z23gemm_half_q_half_kernelILi4ELi20ELb1ELb0ELi64EEvPK6__halfPKjS4_S2_PS0_iiiiPKtS7_iiiiiibS2_i:
[----:B------:R-:W0:Y:S01]  /*0000*/  LDC R1, c[0x0][0x28] ;  /* 0x00000a00ff017b82 */ /* 0x000e220000000800 */
[----:B------:R-:W1:Y:S07]  /*0010*/  S2R R14, SR_CTAID.Y ;  /* 0x00000000000e7919 */ /* 0x000e6e0000002600 */
[----:B------:R-:W1:Y:S01]  /*0020*/  LDC R3, c[0x0][0x238] ;  /* 0x00008e00ff037b82 */ /* 0x000e620000000800 */
[----:B------:R-:W-:Y:S01]  /*0030*/  ULDC.64 UR8, c[0x0][0x208] ;  /* 0x0000820000087ab9 */ /* 0x000fe20000000a00 */
[----:B0-----:R-:W-:Y:S01]  /*0040*/  IADD3 R1, R1, -0x10, RZ ;  /* 0xfffffff001017810 */ /* 0x001fe20007ffe0ff */
[----:B------:R-:W0:Y:S01]  /*0050*/  S2R R96, SR_CTAID.Z ;  /* 0x0000000000607919 */ /* 0x000e220000002700 */
[----:B------:R-:W-:-:S02]  /*0060*/  PRMT R97, RZ, 0x7610, R97 ;  /* 0x00007610ff617816 */ /* 0x000fc40000000061 */
[----:B------:R-:W-:Y:S01]  /*0070*/  PRMT R92, RZ, 0x7610, R92 ;  /* 0x00007610ff5c7816 */ /* 0x000fe2000000005c */
[----:B------:R-:W2:Y:S01]  /*0080*/  S2R R13, SR_TID.X ;  /* 0x00000000000d7919 */ /* 0x000ea20000002100 */
[----:B------:R-:W3:Y:S01]  /*0090*/  S2UR UR4, SR_CTAID.X ;  /* 0x00000000000479c3 */ /* 0x000ee20000002500 */
[----:B------:R-:W-:Y:S02]  /*00a0*/  PRMT R91, RZ, 0x7610, R91 ;  /* 0x00007610ff5b7816 */ /* 0x000fe4000000005b */
[----:B------:R-:W-:Y:S02]  /*00b0*/  PRMT R90, RZ, 0x7610, R90 ;  /* 0x00007610ff5a7816 */ /* 0x000fe4000000005a */
[----:B------:R-:W-:-:S03]  /*00c0*/  PRMT R0, RZ, 0x7610, R0 ;  /* 0x00007610ff007816 */ /* 0x000fc60000000000 */
[----:B------:R-:W4:Y:S01]  /*00d0*/  LDC R19, c[0x0][0x240] ;  /* 0x00009000ff137b82 */ /* 0x000f220000000800 */
[----:B-1----:R-:W-:Y:S01]  /*00e0*/  IMAD R98, R14, -0x4, R3 ;  /* 0xfffffffc0e627824 */ /* 0x002fe200078e0203 */
[----:B---3--:R-:W-:Y:S01]  /*00f0*/  USHF.L.U32 UR4, UR4, 0x8, URZ ;  /* 0x0000000804047899 */ /* 0x008fe2000800063f */
[----:B0-----:R-:W-:-:S03]  /*0100*/  SHF.L.U32 R93, R96, 0x6, RZ ;  /* 0x00000006605d7819 */ /* 0x001fc600000006ff */
[C---:B------:R-:W-:Y:S02]  /*0110*/  ISETP.GE.AND P1, PT, R98.reuse, 0x1, PT ;  /* 0x000000016200780c */ /* 0x040fe40003f26270 */
[----:B--2---:R-:W-:Y:S02]  /*0120*/  LEA R6, R13, UR4, 0x2 ;  /* 0x000000040d067c11 */ /* 0x004fe4000f8e10ff */
[----:B------:R-:W-:Y:S02]  /*0130*/  VIMNMX R95, R98, 0x4, PT ;  /* 0x00000004625f7848 */ /* 0x000fe40003fe0100 */
[----:B----4-:R-:W-:-:S07]  /*0140*/  VIADDMNMX R94, R93, 0x40, R19, PT ;  /* 0x000000405d5e7846 */ /* 0x010fce0003800113 */
        /* <DEDUP_REMOVED lines=28> */
.L_x_730:
        /* <DEDUP_REMOVED lines=12> */
[C---:B------:R-:W-:Y:S01]  /*03d0*/  LEA R4, P0, R3.reuse, UR6, 0x1 ;  /* 0x0000000603047c11 */ /* 0x040fe2000f8008ff */
[----:B------:R-:W-:Y:S01]  /*03e0*/  IMAD R0, R14, R19, RZ ;  /* 0x000000130e007224 */ /* 0x000fe200078e02ff */
[----:B------:R-:W-:Y:S01]  /*03f0*/  UMOV UR5, 0x400 ;  /* 0x0000040000057882 */ /* 0x000fe20000000000 */
[----:B------:R-:W-:Y:S01]  /*0400*/  ULDC.64 UR10, c[0x0][0x210] ;  /* 0x00008400000a7ab9 */ /* 0x000fe20000000a00 */
[----:B------:R-:W-:-:S05]  /*0410*/  LEA.HI.X R5, R3, UR7, R2, 0x1, P0 ;  /* 0x0000000703057c11 */ /* 0x000fca00080f0c02 */
[----:B------:R-:W2:Y:S01]  /*0420*/  LDG.E.U16.CONSTANT R4, desc[UR8][R4.64] ;  /* 0x0000000804047981 */ /* 0x000ea2000c1e9500 */
[----:B------:R-:W0:Y:S01]  /*0430*/  S2UR UR6, SR_CgaCtaId ;  /* 0x00000000000679c3 */ /* 0x000e220000008800 */
[----:B------:R-:W-:Y:S01]  /*0440*/  SHF.L.U32 R3, R0, 0x2, RZ ;  /* 0x0000000200037819 */ /* 0x000fe200000006ff */
[----:B------:R-:W-:Y:S01]  /*0450*/  HFMA2.MMA R12, -RZ, RZ, 0, 0 ;  /* 0x00000000ff0c7435 */ /* 0x000fe200000001ff */
[----:B------:R-:W-:Y:S01]  /*0460*/  ISETP.GT.AND P2, PT, R95, 0x3, PT ;  /* 0x000000035f00780c */ /* 0x000fe20003f44270 */
[----:B0-----:R-:W-:Y:S01]  /*0470*/  ULEA UR5, UR6, UR5, 0x18 ;  /* 0x0000000506057291 */ /* 0x001fe2000f8ec03f */
[----:B--2---:R-:W-:-:S04]  /*0480*/  IADD3 R0, P0, R4, R3, RZ ;  /* 0x0000000304007210 */ /* 0x004fc80007f1e0ff */
[----:B------:R-:W-:Y:S02]  /*0490*/  LEA.HI.X.SX32 R3, R3, RZ, 0x1, P0 ;  /* 0x000000ff03037211 */ /* 0x000fe400000f0eff */
[----:B------:R-:W-:-:S04]  /*04a0*/  LEA R2, P0, R0, UR10, 0x1 ;  /* 0x0000000a00027c11 */ /* 0x000fc8000f8008ff */
[----:B------:R-:W-:Y:S02]  /*04b0*/  LEA.HI.X R3, R0, UR11, R3, 0x1, P0 ;  /* 0x0000000b00037c11 */ /* 0x000fe400080f0c03 */
[----:B------:R-:W-:Y:S02]  /*04c0*/  LEA R0, R13, UR5, 0x1 ;  /* 0x000000050d007c11 */ /* 0x000fe4000f8e08ff */
[----:B------:R-:W-:Y:S01]  /*04d0*/  PLOP3.LUT P0, PT, PT, PT, PT, 0x80, 0x0 ;  /* 0x000000000000781c */ /* 0x000fe20003f0f070 */
[----:B------:R-:W-:-:S12]  /*04e0*/  @!P2 BRA `(.L_x_734) ;  /* 0x000000000048a947 */ /* 0x000fd80003800000 */
[----:B------:R-:W-:Y:S02]  /*04f0*/  PLOP3.LUT P0, PT, PT, PT, PT, 0x8, 0x0 ;  /* 0x000000000000781c */ /* 0x000fe40003f0e170 */
[----:B------:R-:W-:-:S11]  /*0500*/  IADD3 R17, R95, -0x3, RZ ;  /* 0xfffffffd5f117810 */ /* 0x000fd60007ffe0ff */
.L_x_735:
[C---:B------:R-:W-:Y:S01]  /*0510*/  IMAD.WIDE R4, R19.reuse, 0x2, R2 ;  /* 0x0000000213047825 */ /* 0x040fe200078e0202 */
[----:B------:R0:W2:Y:S03]  /*0520*/  LDG.E.U16.CONSTANT R7, desc[UR8][R2.64] ;  /* 0x0000000802077981 */ /* 0x0000a6000c1e9500 */
[C---:B------:R-:W-:Y:S02]  /*0530*/  IMAD.WIDE R8, R19.reuse, 0x2, R4 ;  /* 0x0000000213087825 */ /* 0x040fe400078e0204 */
[----:B------:R-:W3:Y:S02]  /*0540*/  LDG.E.U16.CONSTANT R5, desc[UR8][R4.64] ;  /* 0x0000000804057981 */ /* 0x000ee4000c1e9500 */
[----:B------:R-:W-:Y:S02]  /*0550*/  IMAD.WIDE R10, R19, 0x2, R8 ;  /* 0x00000002130a7825 */ /* 0x000fe400078e0208 */
[----:B------:R-:W4:Y:S04]  /*0560*/  LDG.E.U16.CONSTANT R9, desc[UR8][R8.64] ;  /* 0x0000000808097981 */ /* 0x000f28000c1e9500 */
[----:B------:R-:W5:Y:S01]  /*0570*/  LDG.E.U16.CONSTANT R15, desc[UR8][R10.64] ;  /* 0x000000080a0f7981 */ /* 0x000f62000c1e9500 */
[----:B------:R-:W-:-:S04]  /*0580*/  IADD3 R12, R12, 0x4, RZ ;  /* 0x000000040c0c7810 */ /* 0x000fc80007ffe0ff */
[----:B------:R-:W-:Y:S01]  /*0590*/  ISETP.GE.AND P2, PT, R12, R17, PT ;  /* 0x000000110c00720c */ /* 0x000fe20003f46270 */
[----:B0-----:R-:W-:Y:S01]  /*05a0*/  IMAD.WIDE R2, R19, 0x2, R10 ;  /* 0x0000000213027825 */ /* 0x001fe200078e020a */
[----:B--2---:R-:W-:Y:S04]  /*05b0*/  STS.U16 [R0], R7 ;  /* 0x0000000700007388 */ /* 0x004fe80000000400 */
[----:B---3--:R-:W-:Y:S04]  /*05c0*/  STS.U16 [R0+0x80], R5 ;  /* 0x0000800500007388 */ /* 0x008fe80000000400 */
[----:B----4-:R-:W-:Y:S04]  /*05d0*/  STS.U16 [R0+0x100], R9 ;  /* 0x0001000900007388 */ /* 0x010fe80000000400 */
[----:B-----5:R0:W-:Y:S02]  /*05e0*/  STS.U16 [R0+0x180], R15 ;  /* 0x0001800f00007388 */ /* 0x0201e40000000400 */
[----:B0-----:R-:W-:Y:S01]  /*05f0*/  IADD3 R0, R0, 0x200, RZ ;  /* 0x0000020000007810 */ /* 0x001fe20007ffe0ff */
[----:B------:R-:W-:Y:S06]  /*0600*/  @!P2 BRA `(.L_x_735) ;  /* 0xfffffffc00c0a947 */ /* 0x000fec000383ffff */
.L_x_734:
[----:B------:R-:W-:-:S04]  /*0610*/  IADD3 R4, R95, -R12, RZ ;  /* 0x8000000c5f047210 */ /* 0x000fc80007ffe0ff */
[----:B------:R-:W-:-:S13]  /*0620*/  ISETP.GT.AND P2, PT, R4, 0x1, PT ;  /* 0x000000010400780c */ /* 0x000fda0003f44270 */
[C---:B------:R-:W-:Y:S01]  /*0630*/  @P2 IMAD.WIDE R4, R19.reuse, 0x2, R2 ;  /* 0x0000000213042825 */ /* 0x040fe200078e0202 */
[----:B------:R0:W2:Y:S04]  /*0640*/  @P2 LDG.E.U16.CONSTANT R7, desc[UR8][R2.64] ;  /* 0x0000000802072981 */ /* 0x0000a8000c1e9500 */
[----:B------:R-:W3:Y:S01]  /*0650*/  @P2 LDG.E.U16.CONSTANT R9, desc[UR8][R4.64] ;  /* 0x0000000804092981 */ /* 0x000ee2000c1e9500 */
[----:B------:R-:W-:Y:S02]  /*0660*/  @P2 PLOP3.LUT P0, PT, PT, PT, PT, 0x8, 0x0 ;  /* 0x000000000000281c */ /* 0x000fe40003f0e170 */
[----:B------:R-:W-:Y:S01]  /*0670*/  @P2 IADD3 R12, R12, 0x2, RZ ;  /* 0x000000020c0c2810 */ /* 0x000fe20007ffe0ff */
[----:B0-----:R-:W-:-:S03]  /*0680*/  @P2 IMAD.WIDE R2, R19, 0x2, R4 ;  /* 0x0000000213022825 */ /* 0x001fc600078e0204 */
[----:B------:R-:W-:Y:S01]  /*0690*/  ISETP.LT.OR P0, PT, R12, R95, P0 ;  /* 0x0000005f0c00720c */ /* 0x000fe20000701670 */
[----:B--2---:R-:W-:Y:S04]  /*06a0*/  @P2 STS.U16 [R0], R7 ;  /* 0x0000000700002388 */ /* 0x004fe80000000400 */
[----:B---3--:R0:W-:Y:S02]  /*06b0*/  @P2 STS.U16 [R0+0x80], R9 ;  /* 0x0000800900002388 */ /* 0x0081e40000000400 */
[----:B0-----:R-:W-:-:S06]  /*06c0*/  @P2 IADD3 R0, R0, 0x100, RZ ;  /* 0x0000010000002810 */ /* 0x001fcc0007ffe0ff */
[----:B------:R-:W-:Y:S05]  /*06d0*/  @!P0 BRA `(.L_x_732) ;  /* 0x0000000000c88947 */ /* 0x000fea0003800000 */
[----:B------:R-:W2:Y:S04]  /*06e0*/  LDG.E.U16.CONSTANT R3, desc[UR8][R2.64] ;  /* 0x0000000802037981 */ /* 0x000ea8000c1e9500 */
[----:B--2---:R0:W-:Y:S01]  /*06f0*/  STS.U16 [R0], R3 ;  /* 0x0000000300007388 */ /* 0x0041e20000000400 */
[----:B------:R-:W-:Y:S05]  /*0700*/  BRA `(.L_x_732) ;  /* 0x0000000000bc7947 */ /* 0x000fea0003800000 */
.L_x_733:
[----:B------:R-:W0:Y:S01]  /*0710*/  S2UR UR6, SR_CgaCtaId ;  /* 0x00000000000679c3 */ /* 0x000e220000008800 */
[----:B------:R-:W-:Y:S01]  /*0720*/  IMAD R0, R14, R19, RZ ;  /* 0x000000130e007224 */ /* 0x000fe200078e02ff */
[----:B------:R-:W-:Y:S01]  /*0730*/  ISETP.GT.AND P2, PT, R95, 0x3, PT ;  /* 0x000000035f00780c */ /* 0x000fe20003f44270 */
[----:B------:R-:W-:Y:S01]  /*0740*/  UMOV UR5, 0x400 ;  /* 0x0000040000057882 */ /* 0x000fe20000000000 */
[----:B------:R-:W-:Y:S01]  /*0750*/  ULDC.64 UR10, c[0x0][0x210] ;  /* 0x00008400000a7ab9 */ /* 0x000fe20000000a00 */
[----:B------:R-:W-:Y:S01]  /*0760*/  HFMA2.MMA R12, -RZ, RZ, 0, 0 ;  /* 0x00000000ff0c7435 */ /* 0x000fe200000001ff */
[----:B------:R-:W-:-:S04]  /*0770*/  SHF.L.U32 R4, R0, 0x2, RZ ;  /* 0x0000000200047819 */ /* 0x000fc800000006ff */
[----:B------:R-:W-:-:S04]  /*0780*/  IADD3 R0, P0, R3, R4, RZ ;  /* 0x0000000403007210 */ /* 0x000fc80007f1e0ff */
[----:B------:R-:W-:Y:S02]  /*0790*/  LEA.HI.X.SX32 R3, R4, R2, 0x1, P0 ;  /* 0x0000000204037211 */ /* 0x000fe400000f0eff */
[----:B------:R-:W-:-:S04]  /*07a0*/  LEA R2, P0, R0, UR10, 0x1 ;  /* 0x0000000a00027c11 */ /* 0x000fc8000f8008ff */
[----:B------:R-:W-:Y:S02]  /*07b0*/  LEA.HI.X R3, R0, UR11, R3, 0x1, P0 ;  /* 0x0000000b00037c11 */ /* 0x000fe400080f0c03 */
[----:B------:R-:W-:Y:S01]  /*07c0*/  PLOP3.LUT P0, PT, PT, PT, PT, 0x80, 0x0 ;  /* 0x000000000000781c */ /* 0x000fe20003f0f070 */
[----:B0-----:R-:W-:-:S06]  /*07d0*/  ULEA UR5, UR6, UR5, 0x18 ;  /* 0x0000000506057291 */ /* 0x001fcc000f8ec03f */
[----:B------:R-:W-:Y:S01]  /*07e0*/  LEA R0, R13, UR5, 0x1 ;  /* 0x000000050d007c11 */ /* 0x000fe2000f8e08ff */
[----:B------:R-:W-:Y:S06]  /*07f0*/  @!P2 BRA `(.L_x_736) ;  /* 0x000000000048a947 */ /* 0x000fec0003800000 */
[----:B------:R-:W-:Y:S02]  /*0800*/  PLOP3.LUT P0, PT, PT, PT, PT, 0x8, 0x0 ;  /* 0x000000000000781c */ /* 0x000fe40003f0e170 */
[----:B------:R-:W-:-:S11]  /*0810*/  IADD3 R17, R95, -0x3, RZ ;  /* 0xfffffffd5f117810 */ /* 0x000fd60007ffe0ff */
.L_x_737:
        /* <DEDUP_REMOVED lines=16> */
.L_x_736:
[----:B------:R-:W-:-:S04]  /*0920*/  IADD3 R4, R95, -R12, RZ ;  /* 0x8000000c5f047210 */ /* 0x000fc80007ffe0ff */
[----:B------:R-:W-:-:S13]  /*0930*/  ISETP.GT.AND P2, PT, R4, 0x1, PT ;  /* 0x000000010400780c */ /* 0x000fda0003f44270 */
[----:B------:R-:W-:Y:S01]  /*0940*/  @P2 PLOP3.LUT P0, PT, PT, PT, PT, 0x8, 0x0 ;  /* 0x000000000000281c */ /* 0x000fe20003f0e170 */
[C---:B------:R-:W-:Y:S01]  /*0950*/  @P2 IMAD.WIDE R4, R19.reuse, 0x2, R2 ;  /* 0x0000000213042825 */ /* 0x040fe200078e0202 */
[----:B------:R-:W-:Y:S01]  /*0960*/  @P2 IADD3 R12, R12, 0x2, RZ ;  /* 0x000000020c0c2810 */ /* 0x000fe20007ffe0ff */
[----:B------:R0:W2:Y:S03]  /*0970*/  @P2 LDG.E.U16.CONSTANT R9, desc[UR8][R2.64] ;  /* 0x0000000802092981 */ /* 0x0000a6000c1e9500 */
[----:B------:R-:W-:Y:S01]  /*0980*/  ISETP.LT.OR P0, PT, R12, R95, P0 ;  /* 0x0000005f0c00720c */ /* 0x000fe20000701670 */
[----:B------:R-:W3:Y:S01]  /*0990*/  @P2 LDG.E.U16.CONSTANT R11, desc[UR8][R4.64] ;  /* 0x00000008040b2981 */ /* 0x000ee2000c1e9500 */
[----:B0-----:R-:W-:-:S11]  /*09a0*/  @P2 IMAD.WIDE R2, R19, 0x2, R4 ;  /* 0x0000000213022825 */ /* 0x001fd600078e0204 */
[----:B------:R-:W4:Y:S04]  /*09b0*/  @P0 LDG.E.U16.CONSTANT R7, desc[UR8][R2.64] ;  /* 0x0000000802070981 */ /* 0x000f28000c1e9500 */
[----:B--2---:R-:W-:Y:S04]  /*09c0*/  @P2 STS.U16 [R0], R9 ;  /* 0x0000000900002388 */ /* 0x004fe80000000400 */
[----:B---3--:R0:W-:Y:S02]  /*09d0*/  @P2 STS.U16 [R0+0x80], R11 ;  /* 0x0000800b00002388 */ /* 0x0081e40000000400 */
[----:B0-----:R-:W-:-:S05]  /*09e0*/  @P2 IADD3 R0, R0, 0x100, RZ ;  /* 0x0000010000002810 */ /* 0x001fca0007ffe0ff */
[----:B----4-:R1:W-:Y:S02]  /*09f0*/  @P0 STS.U16 [R0], R7 ;  /* 0x0000000700000388 */ /* 0x0103e40000000400 */
.L_x_732:
[----:B------:R-:W-:Y:S05]  /*0a00*/  BSYNC B0 ;  /* 0x0000000000007941 */ /* 0x000fea0003800000 */
.L_x_731:
[----:B------:R-:W-:Y:S02]  /*0a10*/  ULDC UR5, c[0x0][0x23c] ;  /* 0x00008f0000057ab9 */ /* 0x000fe40000000800 */
[----:B------:R-:W-:-:S04]  /*0a20*/  MOV R87, UR5 ;  /* 0x0000000500577c02 */ /* 0x000fc80008000f00 */
[----:B------:R-:W-:-:S13]  /*0a30*/  ISETP.GE.AND P0, PT, R6, R87, PT ;  /* 0x000000570600720c */ /* 0x000fda0003f06270 */
[----:B------:R-:W-:Y:S05]  /*0a40*/  @P0 EXIT ;  /* 0x000000000000094d */ /* 0x000fea0003800000 */
[----:B01----:R-:W0:Y:S02]  /*0a50*/  LDC.U8 R0, c[0x0][0x270] ;  /* 0x00009c00ff007b82 */ /* 0x003e240000000000 */
[----:B0-----:R-:W-:-:S04]  /*0a60*/  PRMT R0, R0, 0x8880, RZ ;  /* 0x0000888000007816 */ /* 0x001fc800000000ff */
[----:B------:R-:W-:-:S04]  /*0a70*/  ISETP.NE.AND P0, PT, R0, RZ, PT ;  /* 0x000000ff0000720c */ /* 0x000fc80003f05270 */
[----:B------:R-:W-:-:S04]  /*0a80*/  ISETP.NE.OR P0, PT, R96, RZ, !P0 ;  /* 0x000000ff6000720c */ /* 0x000fc80004705670 */
[----:B------:R-:W-:-:S13]  /*0a90*/  ISETP.LT.OR P0, PT, R98, 0x1, P0 ;  /* 0x000000016200780c */ /* 0x000fda0000701670 */
[----:B------:R-:W-:Y:S05]  /*0aa0*/  @P0 BRA `(.L_x_738) ;  /* 0x0000000000800947 */ /* 0x000fea0003800000 */
[----:B------:R-:W0:Y:S01]  /*0ab0*/  LDC.64 R2, c[0x0][0x230] ;  /* 0x00008c00ff027b82 */ /* 0x000e220000000a00 */
[----:B------:R-:W-:Y:S01]  /*0ac0*/  ISETP.GT.AND P2, PT, R95, 0x3, PT ;  /* 0x000000035f00780c */ /* 0x000fe20003f44270 */
[----:B------:R-:W-:Y:S01]  /*0ad0*/  IMAD R0, R14, R87, RZ ;  /* 0x000000570e007224 */ /* 0x000fe200078e02ff */
[----:B------:R-:W-:-:S04]  /*0ae0*/  PLOP3.LUT P0, PT, PT, PT, PT, 0x80, 0x0 ;  /* 0x000000000000781c */ /* 0x000fc80003f0f070 */
[----:B------:R-:W-:-:S04]  /*0af0*/  LEA R0, R0, UR4, 0x2 ;  /* 0x0000000400007c11 */ /* 0x000fc8000f8e10ff */
[----:B------:R-:W-:Y:S01]  /*0b00*/  LEA R5, R13, R0, 0x2 ;  /* 0x000000000d057211 */ /* 0x000fe200078e10ff */
[----:B------:R-:W-:-:S04]  /*0b10*/  HFMA2.MMA R0, -RZ, RZ, 0, 0 ;  /* 0x00000000ff007435 */ /* 0x000fc800000001ff */
[----:B0-----:R-:W-:Y:S01]  /*0b20*/  IMAD.WIDE R2, R5, 0x2, R2 ;  /* 0x0000000205027825 */ /* 0x001fe200078e0202 */
[----:B------:R-:W-:Y:S06]  /*0b30*/  @!P2 BRA `(.L_x_739) ;  /* 0x000000000034a947 */ /* 0x000fec0003800000 */
[----:B------:R-:W-:Y:S02]  /*0b40*/  PLOP3.LUT P0, PT, PT, PT, PT, 0x8, 0x0 ;  /* 0x000000000000781c */ /* 0x000fe40003f0e170 */
[----:B------:R-:W-:-:S11]  /*0b50*/  IADD3 R7, R95, -0x3, RZ ;  /* 0xfffffffd5f077810 */ /* 0x000fd60007ffe0ff */
.L_x_740:
[----:B-1----:R-:W-:Y:S01]  /*0b60*/  IMAD.WIDE R4, R87, 0x2, R2 ;  /* 0x0000000257047825 */ /* 0x002fe200078e0202 */
[----:B------:R0:W-:Y:S01]  /*0b70*/  STG.E.64 desc[UR8][R2.64], RZ ;  /* 0x000000ff02007986 */ /* 0x0001e2000c101b08 */
[----:B------:R-:W-:-:S03]  /*0b80*/  IADD3 R0, R0, 0x4, RZ ;  /* 0x0000000400007810 */ /* 0x000fc60007ffe0ff */
[----:B------:R1:W-:Y:S01]  /*0b90*/  STG.E.64 desc[UR8][R4.64], RZ ;  /* 0x000000ff04007986 */ /* 0x0003e2000c101b08 */
[----:B------:R-:W-:Y:S01]  /*0ba0*/  IMAD.WIDE R8, R87, 0x2, R4 ;  /* 0x0000000257087825 */ /* 0x000fe200078e0204 */
[----:B------:R-:W-:-:S04]  /*0bb0*/  ISETP.GE.AND P2, PT, R0, R7, PT ;  /* 0x000000070000720c */ /* 0x000fc80003f46270 */
[----:B------:R1:W-:Y:S01]  /*0bc0*/  STG.E.64 desc[UR8][R8.64], RZ ;  /* 0x000000ff08007986 */ /* 0x0003e2000c101b08 */
[----:B------:R-:W-:-:S05]  /*0bd0*/  IMAD.WIDE R10, R87, 0x2, R8 ;  /* 0x00000002570a7825 */ /* 0x000fca00078e0208 */
[----:B------:R1:W-:Y:S01]  /*0be0*/  STG.E.64 desc[UR8][R10.64], RZ ;  /* 0x000000ff0a007986 */ /* 0x0003e2000c101b08 */
[----:B0-----:R-:W-:Y:S02]  /*0bf0*/  IMAD.WIDE R2, R87, 0x2, R10 ;  /* 0x0000000257027825 */ /* 0x001fe400078e020a */
[----:B------:R-:W-:Y:S05]  /*0c00*/  @!P2 BRA `(.L_x_740) ;  /* 0xfffffffc00d4a947 */ /* 0x000fea000383ffff */
.L_x_739:
[----:B-1----:R-:W-:-:S04]  /*0c10*/  IADD3 R4, R95, -R0, RZ ;  /* 0x800000005f047210 */ /* 0x002fc80007ffe0ff */
[----:B------:R-:W-:-:S13]  /*0c20*/  ISETP.GT.AND P2, PT, R4, 0x1, PT ;  /* 0x000000010400780c */ /* 0x000fda0003f44270 */
[----:B------:R-:W-:Y:S01]  /*0c30*/  @P2 PLOP3.LUT P0, PT, PT, PT, PT, 0x8, 0x0 ;  /* 0x000000000000281c */ /* 0x000fe20003f0e170 */
[C---:B------:R-:W-:Y:S01]  /*0c40*/  @P2 IMAD.WIDE R4, R87.reuse, 0x2, R2 ;  /* 0x0000000257042825 */ /* 0x040fe200078e0202 */
[----:B------:R-:W-:Y:S01]  /*0c50*/  @P2 IADD3 R0, R0, 0x2, RZ ;  /* 0x0000000200002810 */ /* 0x000fe20007ffe0ff */
[----:B------:R0:W-:Y:S03]  /*0c60*/  @P2 STG.E.64 desc[UR8][R2.64], RZ ;  /* 0x000000ff02002986 */ /* 0x0001e6000c101b08 */
[----:B------:R-:W-:Y:S01]  /*0c70*/  ISETP.LT.OR P0, PT, R0, R95, P0 ;  /* 0x0000005f0000720c */ /* 0x000fe20000701670 */
[----:B------:R1:W-:Y:S01]  /*0c80*/  @P2 STG.E.64 desc[UR8][R4.64], RZ ;  /* 0x000000ff04002986 */ /* 0x0003e2000c101b08 */
[----:B0-----:R-:W-:-:S11]  /*0c90*/  @P2 IMAD.WIDE R2, R87, 0x2, R4 ;  /* 0x0000000257022825 */ /* 0x001fd600078e0204 */
[----:B------:R1:W-:Y:S02]  /*0ca0*/  @P0 STG.E.64 desc[UR8][R2.64], RZ ;  /* 0x000000ff02000986 */ /* 0x0003e4000c101b08 */
.L_x_738:
[----:B------:R-:W0:Y:S01]  /*0cb0*/  LDC.64 R10, c[0x0][0x248] ;  /* 0x00009200ff0a7b82 */ /* 0x000e220000000a00 */
[----:B-1----:R-:W-:-:S05]  /*0cc0*/  SHF.L.U32 R3, R96, 0x7, RZ ;  /* 0x0000000760037819 */ /* 0x002fca00000006ff */
[----:B0-----:R-:W-:-:S05]  /*0cd0*/  IMAD.WIDE R2, R3, 0x2, R10 ;  /* 0x0000000203027825 */ /* 0x001fca00078e020a */
[----:B------:R0:W5:Y:S01]  /*0ce0*/  LDG.E.U16.CONSTANT R88, desc[UR8][R2.64+0x2] ;  /* 0x0000020802587981 */ /* 0x000162000c1e9500 */
[----:B------:R-:W-:Y:S01]  /*0cf0*/  BAR.SYNC.DEFER_BLOCKING 0x0 ;  /* 0x0000000000007b1d */ /* 0x000fe20000010000 */
[----:B------:R-:W-:-:S13]  /*0d00*/  ISETP.GE.AND P0, PT, R93, R94, PT ;  /* 0x0000005e5d00720c */ /* 0x000fda0003f06270 */
[----:B0-----:R-:W-:Y:S05]  /*0d10*/  @P0 BRA `(.L_x_741) ;  /* 0x0000000000d00947 */ /* 0x001fea0003800000 */
[----:B------:R0:W5:Y:S01]  /*0d20*/  LDG.E.U16.CONSTANT R0, desc[UR8][R2.64] ;  /* 0x0000000802007981 */ /* 0x000162000c1e9500 */
[----:B------:R-:W-:Y:S02]  /*0d30*/  SHF.R.S32.HI R5, RZ, 0x1f, R6 ;  /* 0x0000001fff057819 */ /* 0x000fe40000011406 */
[----:B------:R-:W-:Y:S02]  /*0d40*/  SHF.L.U32 R4, R6, 0x2, RZ ;  /* 0x0000000206047819 */ /* 0x000fe400000006ff */
[----:B------:R-:W-:Y:S02]  /*0d50*/  LEA.HI R5, R5, R6, RZ, 0x3 ;  /* 0x0000000605057211 */ /* 0x000fe400078f18ff */
[----:B------:R-:W-:Y:S02]  /*0d60*/  MOV R13, RZ ;  /* 0x000000ff000d7202 */ /* 0x000fe40000000f00 */
[----:B------:R-:W-:Y:S02]  /*0d70*/  MOV R15, R93 ;  /* 0x0000005d000f7202 */ /* 0x000fe40000000f00 */
[----:B------:R-:W-:-:S02]  /*0d80*/  LOP3.LUT R7, R4, 0x10, RZ, 0xc0, !PT ;  /* 0x0000001004077812 */ /* 0x000fc400078ec0ff */
[----:B0-----:R-:W-:-:S07]  /*0d90*/  SHF.R.S32.HI R12, RZ, 0x3, R5 ;  /* 0x00000003ff0c7819 */ /* 0x001fce0000011405 */
.L_x_742:
        /* <DEDUP_REMOVED lines=44> */
.L_x_741:
        /* <DEDUP_REMOVED lines=24> */
.L_x_743:
        /* <DEDUP_REMOVED lines=8> */
.L_x_744:
        /* <DEDUP_REMOVED lines=10> */
.L_x_745:
        /* <DEDUP_REMOVED lines=8> */
.L_x_746:
        /* <DEDUP_REMOVED lines=10> */
.L_x_747:
        /* <DEDUP_REMOVED lines=18> */
[----:B------:R-:W-:Y:S02]  /*1540*/  PRMT R5, RZ, 0x5410, RZ ;  /* 0x00005410ff057816 */ /* 0x000fe400000000ff */
[----:B------:R-:W-:Y:S02]  /*1550*/  LEA.HI.X R25, R6, UR7, R3, 0x2, P2 ;  /* 0x0000000706197c11 */ /* 0x000fe400090f1403 */
[----:B------:R-:W-:Y:S02]  /*1560*/  PRMT R6, RZ, 0x5410, RZ ;  /* 0x00005410ff067816 */ /* 0x000fe400000000ff */
[----:B------:R-:W-:Y:S02]  /*1570*/  PRMT R4, RZ, 0x5410, RZ ;  /* 0x00005410ff047816 */ /* 0x000fe400000000ff */
[----:B------:R-:W-:-:S02]  /*1580*/  PRMT R3, RZ, 0x5410, RZ ;  /* 0x00005410ff037816 */ /* 0x000fc400000000ff */
[----:B------:R-:W-:Y:S02]  /*1590*/  PRMT R2, RZ, 0x5410, RZ ;  /* 0x00005410ff027816 */ /* 0x000fe400000000ff */
[----:B------:R-:W-:Y:S01]  /*15a0*/  IADD3 R88, R93, R88, RZ ;  /* 0x000000585d587210 */ /* 0x000fe20007ffe0ff */
[----:B------:R-:W-:Y:S06]  /*15b0*/  @P0 BRA `(.L_x_748) ;  /* 0x00000024007c0947 */ /* 0x000fec0003800000 */
[----:B------:R-:W-:Y:S01]  /*15c0*/  MOV R89, RZ ;  /* 0x000000ff00597202 */ /* 0x000fe20000000f00 */
[----:B------:R-:W-:Y:S01]  /*15d0*/  ULDC UR5, c[0x0][0x260] ;  /* 0x0000980000057ab9 */ /* 0x000fe20000000800 */
[----:B------:R-:W-:Y:S01]  /*15e0*/  PRMT R9, RZ, 0x7610, R9 ;  /* 0x00007610ff097816 */ /* 0x000fe20000000009 */
[----:B------:R-:W-:-:S06]  /*15f0*/  ULDC UR6, c[0x0][0x240] ;  /* 0x0000900000067ab9 */ /* 0x000fcc0000000800 */
.L_x_753:
[----:B------:R-:W-:Y:S01]  /*1600*/  ISETP.NE.AND P0, PT, R93, R88, PT ;  /* 0x000000585d00720c */ /* 0x000fe20003f05270 */
[----:B------:R-:W0:-:S12]  /*1610*/  LDC R87, c[0x0][0x23c] ;  /* 0x00008f00ff577b82 */ /* 0x000e180000000800 */
[----:B------:R-:W1:Y:S01]  /*1620*/  @!P0 LDC.64 R10, c[0x0][0x248] ;  /* 0x00009200ff0a8b82 */ /* 0x000e620000000a00 */
[----:B------:R-:W-:Y:S02]  /*1630*/  @!P0 IADD3 R89, R89, 0x1, RZ ;  /* 0x0000000159598810 */ /* 0x000fe40007ffe0ff */
[----:B------:R-:W-:Y:S02]  /*1640*/  @!P0 SHF.L.U32 R13, R93, 0x1, RZ ;  /* 0x000000015d0d8819 */ /* 0x000fe400000006ff */
[----:B------:R-:W-:-:S05]  /*1650*/  @!P0 LEA R0, R89, R1, 0x3 ;  /* 0x0000000159008211 */ /* 0x000fca00078e18ff */
[----:B------:R-:W2:Y:S01]  /*1660*/  @!P0 LDL.64 R30, [R0] ;  /* 0x00000000001e8983 */ /* 0x000ea20000100a00 */
[----:B0-----:R-:W-:-:S03]  /*1670*/  IMAD.WIDE R20, R87, 0x4, R24 ;  /* 0x0000000457147825 */ /* 0x001fc600078e0218 */
[----:B------:R-:W5:Y:S01]  /*1680*/  LDG.E.128.CONSTANT R24, desc[UR8][R24.64] ;  /* 0x0000000818187981 */ /* 0x000f62000c1e9d00 */
        /* <DEDUP_REMOVED lines=17> */
[----:B------:R-:W-:Y:S02]  /*17a0*/  SHF.R.U32.HI R10, RZ, 0xf, R24 ;  /* 0x0000000fff0a7819 */ /* 0x000fe40000011618 */
        /* <DEDUP_REMOVED lines=19> */
[----:B------:R-:W-:Y:S02]  /*18e0*/  LOP3.LUT R42, R42, 0x10001, RZ, 0xc0, !PT ;  /* 0x000100012a2a7812 */ /* 0x000fe400078ec0ff */
[----:B------:R-:W-:Y:S02]  /*18f0*/  SHF.R.U32.HI R35, RZ, 0xe, R20 ;  /* 0x0000000eff237819 */ /* 0x000fe40000011614 */
[----:B------:R-:W-:-:S02]  /*1900*/  SHF.R.U32.HI R39, RZ, 0xe, R21 ;  /* 0x0000000eff277819 */ /* 0x000fc40000011615 */
[----:B------:R-:W-:Y:S02]  /*1910*/  LOP3.LUT R14, R10, 0x10001, RZ, 0xc0, !PT ;  /* 0x000100010a0e7812 */ /* 0x000fe400078ec0ff */
[----:B------:R-:W-:Y:S02]  /*1920*/  LOP3.LUT R38, R38, 0x10001, RZ, 0xc0, !PT ;  /* 0x0001000126267812 */ /* 0x000fe400078ec0ff */
[----:B------:R-:W-:Y:S02]  /*1930*/  SHF.R.U32.HI R76, RZ, 0xe, R23 ;  /* 0x0000000eff4c7819 */ /* 0x000fe40000011617 */
[----:B------:R-:W-:Y:S02]  /*1940*/  SHF.R.U32.HI R72, RZ, 0xd, R18 ;  /* 0x0000000dff487819 */ /* 0x000fe40000011612 */
[----:B------:R-:W-:Y:S02]  /*1950*/  LOP3.LUT R75, R75, 0x10001, RZ, 0xc0, !PT ;  /* 0x000100014b4b7812 */ /* 0x000fe400078ec0ff */
[----:B------:R-:W-:-:S02]  /*1960*/  LOP3.LUT R73, R42, 0x20002, R73, 0xf8, !PT ;  /* 0x000200022a497812 */ /* 0x000fc400078ef849 */
[----:B------:R-:W-:Y:S02]  /*1970*/  SHF.R.U32.HI R34, RZ, 0xd, R16 ;  /* 0x0000000dff227819 */ /* 0x000fe40000011610 */
[----:B------:R-:W-:Y:S02]  /*1980*/  LOP3.LUT R35, R14, 0x20002, R35, 0xf8, !PT ;  /* 0x000200020e237812 */ /* 0x000fe400078ef823 */
[----:B------:R-:W-:Y:S02]  /*1990*/  LOP3.LUT R39, R38, 0x20002, R39, 0xf8, !PT ;  /* 0x0002000226277812 */ /* 0x000fe400078ef827 */
[----:B------:R-:W-:Y:S02]  /*19a0*/  LOP3.LUT R76, R75, 0x20002, R76, 0xf8, !PT ;  /* 0x000200024b4c7812 */ /* 0x000fe400078ef84c */
[----:B------:R-:W-:Y:S02]  /*19b0*/  LOP3.LUT R73, R73, 0x40004, R72, 0xf8, !PT ;  /* 0x0004000449497812 */ /* 0x000fe400078ef848 */
[----:B------:R-:W-:-:S02]  /*19c0*/  LOP3.LUT R71, R16, 0x3e003e0, RZ, 0xc0, !PT ;  /* 0x03e003e010477812 */ /* 0x000fc400078ec0ff */
[----:B------:R-:W-:Y:S02]  /*19d0*/  LOP3.LUT R63, R16, 0x1f001f, RZ, 0xc0, !PT ;  /* 0x001f001f103f7812 */ /* 0x000fe400078ec0ff */
[----:B------:R-:W-:Y:S02]  /*19e0*/  SHF.R.U32.HI R65, RZ, 0xa, R16 ;  /* 0x0000000aff417819 */ /* 0x000fe40000011610 */
[----:B------:R-:W-:Y:S02]  /*19f0*/  SHF.R.U32.HI R41, RZ, 0xc, R13 ;  /* 0x0000000cff297819 */ /* 0x000fe4000001160d */
[----:B------:R-:W-:Y:S02]  /*1a00*/  LOP3.LUT R35, R35, 0x40004, R34, 0xf8, !PT ;  /* 0x0004000423237812 */ /* 0x000fe400078ef822 */
[----:B------:R-:W-:Y:S02]  /*1a10*/  LOP3.LUT R40, R39, 0x40004, R40, 0xf8, !PT ;  /* 0x0004000427287812 */ /* 0x000fe400078ef828 */
[----:B------:R-:W-:-:S02]  /*1a20*/  LOP3.LUT R69, R20, 0x3e003e0, RZ, 0xc0, !PT ;  /* 0x03e003e014457812 */ /* 0x000fc400078ec0ff */
[C---:B------:R-:W-:Y:S02]  /*1a30*/  LOP3.LUT R16, R18.reuse, 0x3e003e0, RZ, 0xc0, !PT ;  /* 0x03e003e012107812 */ /* 0x040fe400078ec0ff */
[----:B------:R-:W-:Y:S02]  /*1a40*/  LOP3.LUT R48, R18, 0x1f001f, RZ, 0xc0, !PT ;  /* 0x001f001f12307812 */ /* 0x000fe400078ec0ff */
[----:B------:R-:W-:Y:S02]  /*1a50*/  SHF.R.U32.HI R49, RZ, 0xa, R18 ;  /* 0x0000000aff317819 */ /* 0x000fe40000011612 */
[C---:B------:R-:W-:Y:S02]  /*1a60*/  LOP3.LUT R18, R13.reuse, 0x3e003e0, RZ, 0xc0, !PT ;  /* 0x03e003e00d127812 */ /* 0x040fe400078ec0ff */
[----:B------:R-:W-:Y:S02]  /*1a70*/  LOP3.LUT R64, R13, 0x1f001f, RZ, 0xc0, !PT ;  /* 0x001f001f0d407812 */ /* 0x000fe400078ec0ff */
[----:B------:R-:W-:-:S02]  /*1a80*/  SHF.R.U32.HI R66, RZ, 0xa, R13 ;  /* 0x0000000aff427819 */ /* 0x000fc4000001160d */
[----:B------:R-:W-:Y:S02]  /*1a90*/  PRMT R14, R92, 0x9910, RZ ;  /* 0x000099105c0e7816 */ /* 0x000fe400000000ff */
[--C-:B------:R-:W-:Y:S02]  /*1aa0*/  SHF.R.U32.HI R78, RZ, 0xc, R15.reuse ;  /* 0x0000000cff4e7819 */ /* 0x100fe4000001160f */
[C---:B------:R-:W-:Y:S02]  /*1ab0*/  LOP3.LUT R13, R15.reuse, 0x3e003e0, RZ, 0xc0, !PT ;  /* 0x03e003e00f0d7812 */ /* 0x040fe400078ec0ff */
[----:B------:R-:W-:Y:S02]  /*1ac0*/  LOP3.LUT R50, R15, 0x1f001f, RZ, 0xc0, !PT ;  /* 0x001f001f0f327812 */ /* 0x000fe400078ec0ff */
[----:B------:R-:W-:Y:S02]  /*1ad0*/  SHF.R.U32.HI R51, RZ, 0xa, R15 ;  /* 0x0000000aff337819 */ /* 0x000fe4000001160f */
[----:B------:R-:W-:-:S02]  /*1ae0*/  LOP3.LUT R77, R76, 0x40004, R77, 0xf8, !PT ;  /* 0x000400044c4d7812 */ /* 0x000fc400078ef84d */
[----:B------:R-:W-:Y:S02]  /*1af0*/  LOP3.LUT R80, R73, 0x80008, R74, 0xf8, !PT ;  /* 0x0008000849507812 */ /* 0x000fe400078ef84a */
[----:B------:R-:W-:Y:S02]  /*1b00*/  SHF.R.U32.HI R46, RZ, 0xa, R24 ;  /* 0x0000000aff2e7819 */ /* 0x000fe40000011618 */
[----:B------:R-:W-:Y:S02]  /*1b10*/  LOP3.LUT R52, R20, 0x1f001f, RZ, 0xc0, !PT ;  /* 0x001f001f14347812 */ /* 0x000fe400078ec0ff */
[----:B------:R-:W-:Y:S02]  /*1b20*/  SHF.R.U32.HI R54, RZ, 0xa, R20 ;  /* 0x0000000aff367819 */ /* 0x000fe40000011614 */
[----:B------:R-:W-:Y:S02]  /*1b30*/  LOP3.LUT R59, R21, 0x3e003e0, RZ, 0xc0, !PT ;  /* 0x03e003e0153b7812 */ /* 0x000fe400078ec0ff */
[----:B------:R-:W-:-:S02]  /*1b40*/  LOP3.LUT R72, R35, 0x80008, R36, 0xf8, !PT ;  /* 0x0008000823487812 */ /* 0x000fc400078ef824 */
[----:B------:R-:W-:Y:S02]  /*1b50*/  LOP3.LUT R76, R40, 0x80008, R41, 0xf8, !PT ;  /* 0x00080008284c7812 */ /* 0x000fe400078ef829 */
[----:B------:R-:W-:Y:S02]  /*1b60*/  LOP3.LUT R57, R25, 0x3e003e0, RZ, 0xc0, !PT ;  /* 0x03e003e019397812 */ /* 0x000fe400078ec0ff */
[----:B------:R-:W-:Y:S02]  /*1b70*/  LOP3.LUT R20, R22, 0x3e003e0, RZ, 0xc0, !PT ;  /* 0x03e003e016147812 */ /* 0x000fe400078ec0ff */
[----:B------:R-:W-:Y:S02]  /*1b80*/  PRMT R10, R79, 0x7610, R10 ;  /* 0x000076104f0a7816 */ /* 0x000fe4000000000a */
[----:B------:R-:W-:Y:S02]  /*1b90*/  LOP3.LUT R69, R69, 0x64006400, RZ, 0xfc, !PT ;  /* 0x6400640045457812 */ /* 0x000fe400078efcff */
[----:B------:R-:W-:-:S02]  /*1ba0*/  SHF.R.U32.HI R44, RZ, 0xa, R21 ;  /* 0x0000000aff2c7819 */ /* 0x000fc40000011615 */
[----:B------:R-:W-:Y:S02]  /*1bb0*/  ISETP.NE.AND P0, PT, R14, RZ, PT ;  /* 0x000000ff0e00720c */ /* 0x000fe40003f05270 */
        /* <DEDUP_REMOVED lines=8> */
[----:B------:R-:W-:Y:S02]  /*1c40*/  LOP3.LUT R71, R71, 0x64006400, RZ, 0xfc, !PT ;  /* 0x6400640047477812 */ /* 0x000fe400078efcff */
[----:B------:R-:W-:Y:S01]  /*1c50*/  LOP3.LUT R79, R20, 0x64006400, RZ, 0xfc, !PT ;  /* 0x64006400144f7812 */ /* 0x000fe200078efcff */
[----:B------:R-:W-:Y:S01]  /*1c60*/  HFMA2 R20, R19, R10.H0_H0, -48, -48 ;  /* 0xd200d20013147431 */ /* 0x000fe2000004000a */
        /* <DEDUP_REMOVED lines=10> */
[----:B------:R-:W-:Y:S02]  /*1d10*/  LOP3.LUT R84, R77, 0x80008, R78, 0xf8, !PT ;  /* 0x000800084d547812 */ /* 0x000fe400078ef84e */
[----:B------:R-:W-:Y:S02]  /*1d20*/  LOP3.LUT R33, R33, 0x1f001f, RZ, 0xc0, !PT ;  /* 0x001f001f21217812 */ /* 0x000fe400078ec0ff */
[----:B------:R-:W-:-:S02]  /*1d30*/  SHF.R.U32.HI R26, RZ, 0xa, R26 ;  /* 0x0000000aff1a7819 */ /* 0x000fc4000001161a */
[----:B------:R-:W-:Y:S02]  /*1d40*/  SHF.R.U32.HI R27, RZ, 0xa, R27 ;  /* 0x0000000aff1b7819 */ /* 0x000fe4000001161b */
[----:B------:R-:W-:Y:S02]  /*1d50*/  SHF.R.U32.HI R22, RZ, 0xa, R22 ;  /* 0x0000000aff167819 */ /* 0x000fe40000011616 */
[----:B------:R-:W-:Y:S02]  /*1d60*/  SHF.R.U32.HI R23, RZ, 0xa, R23 ;  /* 0x0000000aff177819 */ /* 0x000fe40000011617 */
        /* <DEDUP_REMOVED lines=17> */
[----:B------:R-:W-:Y:S01]  /*1e80*/  LOP3.LUT R81, R27, 0x1f001f, RZ, 0xc0, !PT ;  /* 0x001f001f1b517812 */ /* 0x000fe200078ec0ff */
[----:B------:R-:W-:Y:S01]  /*1e90*/  HADD2 R79, R79, -1040, -1040 ;  /* 0xe410e4104f4f7430 */ /* 0x000fe20000000000 */
        /* <DEDUP_REMOVED lines=17> */
[----:B------:R-:W-:Y:S02]  /*1fb0*/  LOP3.LUT R53, R53, 0x64006400, RZ, 0xfc, !PT ;  /* 0x6400640035357812 */ /* 0x000fe400078efcff */
[----:B------:R-:W-:Y:S02]  /*1fc0*/  LOP3.LUT R81, R81, 0x64006400, RZ, 0xfc, !PT ;  /* 0x6400640051517812 */ /* 0x000fe400078efcff */
[----:B------:R-:W-:-:S03]  /*1fd0*/  ISETP.GE.AND P2, PT, R95, 0x2, PT ;  /* 0x000000025f00780c */ /* 0x000fc60003f46270 */
[----:B------:R-:W-:Y:S01]  /*1fe0*/  HADD2 R81, R81, -1040, -1040 ;  /* 0xe410e41051517430 */ /* 0x000fe20000000000 */
[--C-:B--2---:R-:W-:Y:S02]  /*1ff0*/  SHF.R.U32.HI R15, RZ, 0xb, R28.reuse ;  /* 0x0000000bff0f7819 */ /* 0x104fe4000001161c */
[----:B------:R-:W-:Y:S02]  /*2000*/  SHF.R.U32.HI R73, RZ, 0xb, R29 ;  /* 0x0000000bff497819 */ /* 0x000fe4000001161d */
[C---:B------:R-:W-:Y:S02]  /*2010*/  LOP3.LUT R14, R28.reuse, 0x3e003e0, RZ, 0xc0, !PT ;  /* 0x03e003e01c0e7812 */ /* 0x040fe400078ec0ff */
[----:B------:R-:W-:Y:S02]  /*2020*/  LOP3.LUT R41, R28, 0x1f001f, RZ, 0xc0, !PT ;  /* 0x001f001f1c297812 */ /* 0x000fe400078ec0ff */
[----:B------:R-:W-:Y:S02]  /*2030*/  SHF.R.U32.HI R42, RZ, 0xa, R28 ;  /* 0x0000000aff2a7819 */ /* 0x000fe4000001161c */
[----:B------:R-:W-:-:S02]  /*2040*/  LOP3.LUT R74, R29, 0x3e003e0, RZ, 0xc0, !PT ;  /* 0x03e003e01d4a7812 */ /* 0x000fc400078ec0ff */
[----:B------:R-:W-:Y:S02]  /*2050*/  LOP3.LUT R39, R29, 0x1f001f, RZ, 0xc0, !PT ;  /* 0x001f001f1d277812 */ /* 0x000fe400078ec0ff */
[----:B------:R-:W-:Y:S02]  /*2060*/  SHF.R.U32.HI R34, RZ, 0xa, R29 ;  /* 0x0000000aff227819 */ /* 0x000fe4000001161d */
[----:B------:R-:W-:Y:S02]  /*2070*/  LOP3.LUT R82, R31, 0x3e003e0, RZ, 0xc0, !PT ;  /* 0x03e003e01f527812 */ /* 0x000fe400078ec0ff */
[----:B------:R-:W-:Y:S02]  /*2080*/  LOP3.LUT R28, R72, 0x100010, R15, 0xf8, !PT ;  /* 0x00100010481c7812 */ /* 0x000fe400078ef80f */
[----:B------:R-:W-:Y:S01]  /*2090*/  LOP3.LUT R29, R76, 0x100010, R73, 0xf8, !PT ;  /* 0x001000104c1d7812 */ /* 0x000fe200078ef849 */
[-C--:B------:R-:W-:Y:S01]  /*20a0*/  HFMA2 R76, R105, R10.reuse.H0_H0, -48, -48 ;  /* 0xd200d200694c7431 */ /* 0x080fe2000004000a */
[----:B------:R-:W-:Y:S01]  /*20b0*/  LOP3.LUT R15, R57, 0x64006400, RZ, 0xfc, !PT ;  /* 0x64006400390f7812 */ /* 0x000fe200078efcff */
[----:B------:R-:W-:Y:S01]  /*20c0*/  HFMA2 R57, R69, R10.H0_H0, -48, -48 ;  /* 0xd200d20045397431 */ /* 0x000fe2000004000a */
[----:B------:R-:W-:-:S02]  /*20d0*/  LOP3.LUT R73, R70, 0x64006400, RZ, 0xfc, !PT ;  /* 0x6400640046497812 */ /* 0x000fc400078efcff */
[--C-:B------:R-:W-:Y:S02]  /*20e0*/  SHF.R.U32.HI R75, RZ, 0xb, R30.reuse ;  /* 0x0000000bff4b7819 */ /* 0x100fe4000001161e */
[----:B------:R-:W-:Y:S01]  /*20f0*/  LOP3.LUT R113, R82, 0x64006400, RZ, 0xfc, !PT ;  /* 0x6400640052717812 */ /* 0x000fe200078efcff */
[----:B------:R-:W-:Y:S01]  /*2100*/  HFMA2 R19, R73, R10.H0_H0, -48, -48 ;  /* 0xd200d20049137431 */ /* 0x000fe2000004000a */
[----:B------:R-:W-:Y:S02]  /*2110*/  LOP3.LUT R69, R65, 0x1f001f, RZ, 0xc0, !PT ;  /* 0x001f001f41457812 */ /* 0x000fe400078ec0ff */
[----:B------:R-:W-:Y:S02]  /*2120*/  SHF.R.U32.HI R35, RZ, 0xa, R30 ;  /* 0x0000000aff237819 */ /* 0x000fe4000001161e */
[--C-:B------:R-:W-:Y:S02]  /*2130*/  SHF.R.U32.HI R77, RZ, 0xb, R31.reuse ;  /* 0x0000000bff4d7819 */ /* 0x100fe4000001161f */
[----:B------:R-:W-:-:S02]  /*2140*/  SHF.R.U32.HI R36, RZ, 0xa, R31 ;  /* 0x0000000aff247819 */ /* 0x000fc4000001161f */
[----:B------:R-:W-:Y:S02]  /*2150*/  LOP3.LUT R65, R21, 0x64006400, RZ, 0xfc, !PT ;  /* 0x6400640015417812 */ /* 0x000fe400078efcff */
[----:B------:R-:W-:Y:S02]  /*2160*/  LOP3.LUT R82, R46, 0x64006400, RZ, 0xfc, !PT ;  /* 0x640064002e527812 */ /* 0x000fe400078efcff */
[----:B------:R-:W-:Y:S01]  /*2170*/  LOP3.LUT R21, R51, 0x1f001f, RZ, 0xc0, !PT ;  /* 0x001f001f33157812 */ /* 0x000fe200078ec0ff */
[----:B------:R-:W-:Y:S01]  /*2180*/  HADD2 R65, R65, -1040, -1040 ;  /* 0xe410e41041417430 */ /* 0x000fe20000000000 */
[----:B------:R-:W-:Y:S01]  /*2190*/  LOP3.LUT R46, R68, 0x64006400, RZ, 0xfc, !PT ;  /* 0x64006400442e7812 */ /* 0x000fe200078efcff */
[----:B------:R-:W-:Y:S01]  /*21a0*/  HADD2 R82, R82, -1040, -1040 ;  /* 0xe410e41052527430 */ /* 0x000fe20000000000 */
[C---:B------:R-:W-:Y:S02]  /*21b0*/  LOP3.LUT R78, R30.reuse, 0x3e003e0, RZ, 0xc0, !PT ;  /* 0x03e003e01e4e7812 */ /* 0x040fe400078ec0ff */
[----:B------:R-:W-:-:S02]  /*21c0*/  LOP3.LUT R38, R30, 0x1f001f, RZ, 0xc0, !PT ;  /* 0x001f001f1e267812 */ /* 0x000fc400078ec0ff */
[----:B------:R-:W-:Y:S02]  /*21d0*/  LOP3.LUT R68, R44, 0x64006400, RZ, 0xfc, !PT ;  /* 0x640064002c447812 */ /* 0x000fe400078efcff */
[----:B------:R-:W-:Y:S02]  /*21e0*/  LOP3.LUT R40, R31, 0x1f001f, RZ, 0xc0, !PT ;  /* 0x001f001f1f287812 */ /* 0x000fe400078ec0ff */
[----:B------:R-:W-:Y:S01]  /*21f0*/  LOP3.LUT R30, R80, 0x100010, R75, 0xf8, !PT ;  /* 0x00100010501e7812 */ /* 0x000fe200078ef84b */
[----:B------:R-:W-:Y:S01]  /*2200*/  HADD2 R68, R68, -1040, -1040 ;  /* 0xe410e41044447430 */ /* 0x000fe20000000000 */
[----:B------:R-:W-:Y:S02]  /*2210*/  LOP3.LUT R70, R66, 0x1f001f, RZ, 0xc0, !PT ;  /* 0x001f001f42467812 */ /* 0x000fe400078ec0ff */
[----:B------:R-:W-:Y:S02]  /*2220*/  LOP3.LUT R73, R49, 0x1f001f, RZ, 0xc0, !PT ;  /* 0x001f001f31497812 */ /* 0x000fe400078ec0ff */
[----:B------:R-:W-:-:S02]  /*2230*/  LOP3.LUT R44, R41, 0x64006400, RZ, 0xfc, !PT ;  /* 0x64006400292c7812 */ /* 0x000fc400078efcff */
[----:B------:R-:W-:Y:S01]  /*2240*/  LOP3.LUT R31, R84, 0x100010, R77, 0xf8, !PT ;  /* 0x00100010541f7812 */ /* 0x000fe200078ef84d */
[----:B------:R-:W-:Y:S01]  /*2250*/  HADD2 R84, R47, -1040, -1040 ;  /* 0xe410e4102f547430 */ /* 0x000fe20000000000 */
        /* <DEDUP_REMOVED lines=156> */
.L_x_750:
        /* <DEDUP_REMOVED lines=81> */
.L_x_751:
        /* <DEDUP_REMOVED lines=83> */
.L_x_752:
        /* <DEDUP_REMOVED lines=77> */
.L_x_749:
[----:B------:R-:W-:Y:S01]  /*3b30*/  LEA R0, R96, 0x40, 0x6 ;  /* 0x0000004060007811 */ /* 0x000fe200078e30ff */
[----:B------:R-:W-:Y:S01]  /*3b40*/  UIADD3 UR4, UR4, 0x40, URZ ;  /* 0x0000004004047890 */ /* 0x000fe2000fffe03f */
[----:B------:R-:W-:Y:S01]  /*3b50*/  IADD3 R93, R93, 0x20, RZ ;  /* 0x000000205d5d7810 */ /* 0x000fe20007ffe0ff */
[----:B-----5:R-:W-:Y:S01]  /*3b60*/  IMAD.WIDE R24, R87, 0x4, R100 ;  /* 0x0000000457187825 */ /* 0x020fe200078e0264 */
[----:B------:R-:W-:Y:S02]  /*3b70*/  VIMNMX R0, R0, UR6, PT ;  /* 0x0000000600007c48 */ /* 0x000fe4000bfe0100 */
[C---:B------:R-:W-:Y:S02]  /*3b80*/  ISETP.GE.AND P0, PT, R93.reuse, UR5, PT ;  /* 0x000000055d007c0c */ /* 0x040fe4000bf06270 */
[----:B------:R-:W-:-:S13]  /*3b90*/  ISETP.LT.AND P2, PT, R93, R0, PT ;  /* 0x000000005d00720c */ /* 0x000fda0003f41270 */
[----:B------:R-:W-:Y:S05]  /*3ba0*/  @!P0 BRA P2, `(.L_x_753) ;  /* 0xffffffd800948947 */ /* 0x000fea000103ffff */
.L_x_748:
        /* <DEDUP_REMOVED lines=8> */
.L_x_759:
        /* <DEDUP_REMOVED lines=23> */
[----:B------:R-:W-:Y:S02]  /*3da0*/  SHF.R.U32.HI R31, RZ, 0xf, R23 ;  /* 0x0000000fff1f7819 */ /* 0x000fe40000011617 */
[--C-:B------:R-:W-:Y:S02]  /*3db0*/  SHF.R.U32.HI R26, RZ, 0xe, R16.reuse ;  /* 0x0000000eff1a7819 */ /* 0x100fe40000011610 */
        /* <DEDUP_REMOVED lines=8> */
[----:B------:R-:W-:Y:S02]  /*3e40*/  SHF.R.U32.HI R30, RZ, 0xf, R22 ;  /* 0x0000000fff1e7819 */ /* 0x000fe40000011616 */
[C---:B------:R-:W-:Y:S02]  /*3e50*/  LOP3.LUT R24, R21.reuse, 0x380038, RZ, 0xc0, !PT ;  /* 0x0038003815187812 */ /* 0x040fe400078ec0ff */
[----:B------:R-:W-:Y:S02]  /*3e60*/  SHF.R.U32.HI R32, RZ, 0x6, R21 ;  /* 0x00000006ff207819 */ /* 0x000fe40000011615 */
[----:B------:R-:W-:Y:S02]  /*3e70*/  LOP3.LUT R43, R21, 0x70007, RZ, 0xc0, !PT ;  /* 0x00070007152b7812 */ /* 0x000fe400078ec0ff */
[----:B------:R-:W-:Y:S02]  /*3e80*/  LOP3.LUT R58, R11, 0x20002, R26, 0xf8, !PT ;  /* 0x000200020b3a7812 */ /* 0x000fe400078ef81a */
[----:B------:R-:W-:-:S02]  /*3e90*/  LOP3.LUT R60, R28, 0x20002, R29, 0xf8, !PT ;  /* 0x000200021c3c7812 */ /* 0x000fc400078ef81d */
[C---:B------:R-:W-:Y:S02]  /*3ea0*/  LOP3.LUT R21, R17.reuse, 0x380038, RZ, 0xc0, !PT ;  /* 0x0038003811157812 */ /* 0x040fe400078ec0ff */
[----:B------:R-:W-:Y:S02]  /*3eb0*/  SHF.R.U32.HI R39, RZ, 0x6, R17 ;  /* 0x00000006ff277819 */ /* 0x000fe40000011611 */
[----:B------:R-:W-:Y:S02]  /*3ec0*/  LOP3.LUT R53, R17, 0x70007, RZ, 0xc0, !PT ;  /* 0x0007000711357812 */ /* 0x000fe400078ec0ff */
[----:B------:R-:W-:Y:S02]  /*3ed0*/  LOP3.LUT R11, R31, 0x20002, R16, 0xf8, !PT ;  /* 0x000200021f0b7812 */ /* 0x000fe400078ef810 */
[----:B------:R-:W-:Y:S02]  /*3ee0*/  SHF.R.U32.HI R17, RZ, 0xe, R18 ;  /* 0x0000000eff117819 */ /* 0x000fe40000011612 */
[----:B------:R-:W-:-:S02]  /*3ef0*/  LOP3.LUT R30, R30, 0x10001, RZ, 0xc0, !PT ;  /* 0x000100011e1e7812 */ /* 0x000fc400078ec0ff */
[C---:B------:R-:W-:Y:S02]  /*3f00*/  LOP3.LUT R25, R22.reuse, 0x380038, RZ, 0xc0, !PT ;  /* 0x0038003816197812 */ /* 0x040fe400078ec0ff */
[----:B------:R-:W-:Y:S02]  /*3f10*/  SHF.R.U32.HI R33, RZ, 0x6, R22 ;  /* 0x00000006ff217819 */ /* 0x000fe40000011616 */
[----:B------:R-:W-:Y:S02]  /*3f20*/  LOP3.LUT R46, R22, 0x70007, RZ, 0xc0, !PT ;  /* 0x00070007162e7812 */ /* 0x000fe400078ec0ff */
[----:B------:R-:W-:Y:S02]  /*3f30*/  LOP3.LUT R0, R20, 0x380038, RZ, 0xc0, !PT ;  /* 0x0038003814007812 */ /* 0x000fe400078ec0ff */
[----:B------:R-:W-:Y:S02]  /*3f40*/  LOP3.LUT R22, R18, 0x380038, RZ, 0xc0, !PT ;  /* 0x0038003812167812 */ /* 0x000fe400078ec0ff */
[----:B------:R-:W-:-:S02]  /*3f50*/  SHF.R.U32.HI R41, RZ, 0x6, R18 ;  /* 0x00000006ff297819 */ /* 0x000fc40000011612 */
[----:B------:R-:W-:Y:S02]  /*3f60*/  LOP3.LUT R54, R18, 0x70007, RZ, 0xc0, !PT ;  /* 0x0007000712367812 */ /* 0x000fe400078ec0ff */
[----:B------:R-:W-:Y:S02]  /*3f70*/  SHF.R.U32.HI R34, RZ, 0x6, R20 ;  /* 0x00000006ff227819 */ /* 0x000fe40000011614 */
[----:B------:R-:W-:Y:S02]  /*3f80*/  PRMT R18, R92, 0x9910, RZ ;  /* 0x000099105c127816 */ /* 0x000fe400000000ff */
        /* <DEDUP_REMOVED lines=41> */
[----:B------:R-:W-:-:S03]  /*4220*/  ISETP.GE.AND P3, PT, R95, 0x2, PT ;  /* 0x000000025f00780c */ /* 0x000fc60003f66270 */
[----:B------:R-:W-:Y:S01]  /*4230*/  HADD2 R66, R66, -1028, -1028 ;  /* 0xe404e40442427430 */ /* 0x000fe20000000000 */
[----:B--2---:R-:W-:Y:S02]  /*4240*/  SHF.R.U32.HI R28, RZ, 0xd, R15 ;  /* 0x0000000dff1c7819 */ /* 0x004fe4000001160f */
[----:B------:R-:W-:Y:S02]  /*4250*/  SHF.R.U32.HI R30, RZ, 0xd, R14 ;  /* 0x0000000dff1e7819 */ /* 0x000fe4000001160e */
[----:B------:R-:W-:Y:S02]  /*4260*/  LOP3.LUT R28, R11, 0x40004, R28, 0xf8, !PT ;  /* 0x000400040b1c7812 */ /* 0x000fe400078ef81c */
[----:B------:R-:W-:Y:S02]  /*4270*/  LOP3.LUT R11, R10, 0x64006400, RZ, 0xfc, !PT ;  /* 0x640064000a0b7812 */ /* 0x000fe400078efcff */
[----:B------:R-:W-:Y:S02]  /*4280*/  LOP3.LUT R10, R42, 0x380038, RZ, 0xc0, !PT ;  /* 0x003800382a0a7812 */ /* 0x000fe400078ec0ff */
[----:B------:R-:W-:-:S02]  /*4290*/  SHF.R.U32.HI R29, RZ, 0xd, R12 ;  /* 0x0000000dff1d7819 */ /* 0x000fc4000001160c */
[C---:B------:R-:W-:Y:S02]  /*42a0*/  LOP3.LUT R16, R12.reuse, 0x380038, RZ, 0xc0, !PT ;  /* 0x003800380c107812 */ /* 0x040fe400078ec0ff */
[----:B------:R-:W-:Y:S02]  /*42b0*/  SHF.R.U32.HI R36, RZ, 0x6, R12 ;  /* 0x00000006ff247819 */ /* 0x000fe4000001160c */
[----:B------:R-:W-:Y:S02]  /*42c0*/  LOP3.LUT R45, R12, 0x70007, RZ, 0xc0, !PT ;  /* 0x000700070c2d7812 */ /* 0x000fe400078ec0ff */
[----:B------:R-:W-:Y:S02]  /*42d0*/  SHF.R.U32.HI R37, RZ, 0x6, R13 ;  /* 0x00000006ff257819 */ /* 0x000fe4000001160d */
[----:B------:R-:W-:Y:S02]  /*42e0*/  LOP3.LUT R26, R14, 0x380038, RZ, 0xc0, !PT ;  /* 0x003800380e1a7812 */ /* 0x000fe400078ec0ff */
[----:B------:R-:W-:-:S02]  /*42f0*/  SHF.R.U32.HI R38, RZ, 0x6, R14 ;  /* 0x00000006ff267819 */ /* 0x000fc4000001160e */
[----:B------:R-:W-:Y:S02]  /*4300*/  LOP3.LUT R51, R14, 0x70007, RZ, 0xc0, !PT ;  /* 0x000700070e337812 */ /* 0x000fe400078ec0ff */
[----:B------:R-:W-:Y:S02]  /*4310*/  LOP3.LUT R12, R32, 0x380038, RZ, 0xc0, !PT ;  /* 0x00380038200c7812 */ /* 0x000fe400078ec0ff */
[----:B------:R-:W-:Y:S02]  /*4320*/  SHF.R.U32.HI R31, RZ, 0xd, R13 ;  /* 0x0000000dff1f7819 */ /* 0x000fe4000001160d */
[C---:B------:R-:W-:Y:S02]  /*4330*/  LOP3.LUT R18, R13.reuse, 0x380038, RZ, 0xc0, !PT ;  /* 0x003800380d127812 */ /* 0x040fe400078ec0ff */
[----:B------:R-:W-:Y:S02]  /*4340*/  LOP3.LUT R47, R13, 0x70007, RZ, 0xc0, !PT ;  /* 0x000700070d2f7812 */ /* 0x000fe400078ec0ff */
[----:B------:R-:W-:-:S02]  /*4350*/  LOP3.LUT R14, R39, 0x380038, RZ, 0xc0, !PT ;  /* 0x00380038270e7812 */ /* 0x000fc400078ec0ff */
[C---:B------:R-:W-:Y:S02]  /*4360*/  LOP3.LUT R56, R15.reuse, 0x380038, RZ, 0xc0, !PT ;  /* 0x003800380f387812 */ /* 0x040fe400078ec0ff */
[----:B------:R-:W-:Y:S02]  /*4370*/  SHF.R.U32.HI R44, RZ, 0x6, R15 ;  /* 0x00000006ff2c7819 */ /* 0x000fe4000001160f */
[----:B------:R-:W-:Y:S02]  /*4380*/  LOP3.LUT R52, R15, 0x70007, RZ, 0xc0, !PT ;  /* 0x000700070f347812 */ /* 0x000fe400078ec0ff */
[----:B------:R-:W-:Y:S02]  /*4390*/  LOP3.LUT R30, R17, 0x40004, R30, 0xf8, !PT ;  /* 0x00040004111e7812 */ /* 0x000fe400078ef81e */
[----:B------:R-:W-:Y:S02]  /*43a0*/  LOP3.LUT R13, R10, 0x64006400, RZ, 0xfc, !PT ;  /* 0x640064000a0d7812 */ /* 0x000fe400078efcff */
[----:B------:R-:W-:-:S02]  /*43b0*/  LOP3.LUT R17, R24, 0x64006400, RZ, 0xfc, !PT ;  /* 0x6400640018117812 */ /* 0x000fc400078efcff */
[----:B------:R-:W-:Y:S02]  /*43c0*/  LOP3.LUT R15, R33, 0x380038, RZ, 0xc0, !PT ;  /* 0x00380038210f7812 */ /* 0x000fe400078ec0ff */
[----:B------:R-:W-:Y:S01]  /*43d0*/  LOP3.LUT R10, R37, 0x380038, RZ, 0xc0, !PT ;  /* 0x00380038250a7812 */ /* 0x000fe200078ec0ff */
[-C--:B------:R-:W-:Y:S01]  /*43e0*/  HFMA2 R78, R17, R20.reuse.H0_H0, -132, -132 ;  /* 0xd820d820114e7431 */ /* 0x080fe20000040014 */
[----:B------:R-:W-:Y:S02]  /*43f0*/  LOP3.LUT R19, R12, 0x64006400, RZ, 0xfc, !PT ;  /* 0x640064000c137812 */ /* 0x000fe400078efcff */
[----:B------:R-:W-:Y:S02]  /*4400*/  LOP3.LUT R24, R35, 0x380038, RZ, 0xc0, !PT ;  /* 0x0038003823187812 */ /* 0x000fe400078ec0ff */
[----:B------:R-:W-:Y:S01]  /*4410*/  LOP3.LUT R23, R14, 0x64006400, RZ, 0xfc, !PT ;  /* 0x640064000e177812 */ /* 0x000fe200078efcff */
[----:B------:R-:W-:Y:S01]  /*4420*/  HFMA2 R74, R19, R20.H0_H0, -132, -132 ;  /* 0xd820d820134a7431 */ /* 0x000fe20000040014 */
[----:B------:R-:W-:-:S02]  /*4430*/  LOP3.LUT R0, R36, 0x380038, RZ, 0xc0, !PT ;  /* 0x0038003824007812 */ /* 0x000fc400078ec0ff */
[----:B------:R-:W-:Y:S02]  /*4440*/  LOP3.LUT R12, R38, 0x380038, RZ, 0xc0, !PT ;  /* 0x00380038260c7812 */ /* 0x000fe400078ec0ff */
[----:B------:R-:W-:Y:S02]  /*4450*/  LOP3.LUT R14, R44, 0x380038, RZ, 0xc0, !PT ;  /* 0x003800382c0e7812 */ /* 0x000fe400078ec0ff */
[----:B------:R-:W-:Y:S01]  /*4460*/  LOP3.LUT R29, R58, 0x40004, R29, 0xf8, !PT ;  /* 0x000400043a1d7812 */ /* 0x000fe200078ef81d */
        /* <DEDUP_REMOVED lines=45> */
[-C--:B------:R-:W-:Y:S01]  /*4740*/  HFMA2 R23, R69, R40.reuse.H0_H0, -20, -20 ;  /* 0xcd00cd0045177431 */ /* 0x080fe20000040028 */
[----:B------:R-:W-:Y:S02]  /*4750*/  LOP3.LUT R26, R38, 0x1c001c0, RZ, 0xc0, !PT ;  /* 0x01c001c0261a7812 */ /* 0x000fe400078ec0ff */
[----:B------:R-:W-:Y:S01]  /*4760*/  LOP3.LUT R67, R24, 0x64006400, RZ, 0xfc, !PT ;  /* 0x6400640018437812 */ /* 0x000fe200078efcff */
[----:B------:R-:W-:Y:S01]  /*4770*/  HFMA2 R24, R79, R40.H0_H0, -20, -20 ;  /* 0xcd00cd004f187431 */ /* 0x000fe20000040028 */
[----:B------:R-:W-:-:S02]  /*4780*/  LOP3.LUT R22, R36, 0x1c001c0, RZ, 0xc0, !PT ;  /* 0x01c001c024167812 */ /* 0x000fc400078ec0ff */
[----:B------:R-:W-:Y:S02]  /*4790*/  LOP3.LUT R69, R55, 0x64006400, RZ, 0xfc, !PT ;  /* 0x6400640037457812 */ /* 0x000fe400078efcff */
[----:B------:R-:W-:Y:S02]  /*47a0*/  LOP3.LUT R42, R42, 0x70007, RZ, 0xc0, !PT ;  /* 0x000700072a2a7812 */ /* 0x000fe400078ec0ff */
[----:B------:R-:W-:Y:S01]  /*47b0*/  LOP3.LUT R55, R35, 0x70007, RZ, 0xc0, !PT ;  /* 0x0007000723377812 */ /* 0x000fe200078ec0ff */
[----:B------:R-:W-:Y:S01]  /*47c0*/  HADD2 R69, R69, -1028, -1028 ;  /* 0xe404e40445457430 */ /* 0x000fe20000000000 */
[----:B------:R-:W-:Y:S02]  /*47d0*/  LOP3.LUT R48, R48, 0x70007, RZ, 0xc0, !PT ;  /* 0x0007000730307812 */ /* 0x000fe400078ec0ff */
[----:B------:R-:W-:Y:S02]  /*47e0*/  LOP3.LUT R44, R44, 0x70007, RZ, 0xc0, !PT ;  /* 0x000700072c2c7812 */ /* 0x000fe400078ec0ff */
[----:B------:R-:W-:-:S02]  /*47f0*/  LOP3.LUT R27, R25, 0x64006400, RZ, 0xfc, !PT ;  /* 0x64006400191b7812 */ /* 0x000fc400078efcff */
[----:B------:R-:W-:Y:S01]  /*4800*/  LOP3.LUT R71, R26, 0x64006400, RZ, 0xfc, !PT ;  /* 0x640064001a477812 */ /* 0x000fe200078efcff */
[----:B------:R-:W-:Y:S01]  /*4810*/  HFMA2 R26, R67, R40.H0_H0, -20, -20 ;  /* 0xcd00cd00431a7431 */ /* 0x000fe20000040028 */
        /* <DEDUP_REMOVED lines=135> */
.L_x_756:
        /* <DEDUP_REMOVED lines=81> */
.L_x_757:
        /* <DEDUP_REMOVED lines=80> */
.L_x_758:
        /* <DEDUP_REMOVED lines=77> */
.L_x_755:
[----:B------:R-:W-:Y:S01]  /*5f70*/  IADD3 R93, R93, 0x20, RZ ;  /* 0x000000205d5d7810 */ /* 0x000fe20007ffe0ff */
[----:B------:R-:W-:Y:S01]  /*5f80*/  UIADD3 UR4, UR4, 0x40, URZ ;  /* 0x0000004004047890 */ /* 0x000fe2000fffe03f */
[----:B------:R-:W-:Y:S02]  /*5f90*/  IMAD.WIDE R24, R87, 0x4, R96 ;  /* 0x0000000457187825 */ /* 0x000fe400078e0260 */
[C---:B------:R-:W-:Y:S02]  /*5fa0*/  ISETP.GE.AND P2, PT, R93.reuse, UR5, PT ;  /* 0x000000055d007c0c */ /* 0x040fe4000bf46270 */
[----:B------:R-:W-:-:S13]  /*5fb0*/  ISETP.LT.AND P3, PT, R93, R94, PT ;  /* 0x0000005e5d00720c */ /* 0x000fda0003f61270 */
[----:B------:R-:W-:Y:S05]  /*5fc0*/  @!P2 BRA P3, `(.L_x_759) ;  /* 0xffffffdc0018a947 */ /* 0x000fea000183ffff */
.L_x_754:
        /* <DEDUP_REMOVED lines=17> */
.L_x_763:
[----:B------:R-:W0:Y:S02]  /*60e0*/  LDS R10, [R0] ;  /* 0x00000000000a7984 */ /* 0x000e240000000800 */
[----:B0-----:R-:W-:-:S06]  /*60f0*/  HADD2 R11, R10, R9 ;  /* 0x000000090a0b7230 */ /* 0x001fcc0000000000 */
[----:B------:R-:W0:Y:S02]  /*6100*/  ATOMS.CAST.SPIN R11, [R0], R10, R11 ;  /* 0x0000000a000b738d */ /* 0x000e24000180000b */
[----:B0-----:R-:W-:-:S13]  /*6110*/  ISETP.EQ.U32.AND P0, PT, R11, 0x1, PT ;  /* 0x000000010b00780c */ /* 0x001fda0003f02070 */
[----:B------:R-:W-:Y:S05]  /*6120*/  @!P0 BRA `(.L_x_763) ;  /* 0xfffffffc00ec8947 */ /* 0x000fea000383ffff */
[----:B------:R-:W-:Y:S05]  /*6130*/  BRA `(.L_x_761) ;  /* 0x00000000000c7947 */ /* 0x000fea0003800000 */
.L_x_762:
[----:B------:R-:W2:Y:S02]  /*6140*/  LD.E R0, desc[UR8][R12.64] ;  /* 0x000000080c007980 */ /* 0x000ea4000c101900 */
[----:B--2---:R-:W-:-:S05]  /*6150*/  IADD3 R9, R9, R0, RZ ;  /* 0x0000000009097210 */ /* 0x004fca0007ffe0ff */
[----:B------:R0:W-:Y:S02]  /*6160*/  ST.E desc[UR8][R12.64], R9 ;  /* 0x000000090c007985 */ /* 0x0001e4000c101908 */
.L_x_761:
[----:B------:R-:W-:Y:S05]  /*6170*/  BSYNC B0 ;  /* 0x0000000000007941 */ /* 0x000fea0003800000 */
.L_x_760:
        /* <DEDUP_REMOVED lines=8> */
.L_x_767:
[----:B------:R-:W0:Y:S02]  /*6200*/  LDS R8, [R10+0x4] ;  /* 0x000004000a087984 */ /* 0x000e240000000800 */
[----:B0-----:R-:W-:-:S10]  /*6210*/  HFMA2.MMA R9, R8, 1, 1, R11 ;  /* 0x3c003c0008097835 */ /* 0x001fd4000000000b */
[----:B------:R-:W0:Y:S02]  /*6220*/  ATOMS.CAST.SPIN R9, [R10+0x4], R8, R9 ;  /* 0x000004080a09738d */ /* 0x000e240001800009 */
[----:B0-----:R-:W-:-:S13]  /*6230*/  ISETP.EQ.U32.AND P0, PT, R9, 0x1, PT ;  /* 0x000000010900780c */ /* 0x001fda0003f02070 */
[----:B------:R-:W-:Y:S05]  /*6240*/  @!P0 BRA `(.L_x_767) ;  /* 0xfffffffc00ec8947 */ /* 0x000fea000383ffff */
[----:B------:R-:W-:Y:S05]  /*6250*/  BRA `(.L_x_765) ;  /* 0x00000000000c7947 */ /* 0x000fea0003800000 */
.L_x_766:
[----:B------:R-:W0:Y:S02]  /*6260*/  LD.E R0, desc[UR8][R12.64+0x4] ;  /* 0x000004080c007980 */ /* 0x000e24000c101900 */
[----:B0-----:R-:W-:-:S05]  /*6270*/  IADD3 R9, R8, R0, RZ ;  /* 0x0000000008097210 */ /* 0x001fca0007ffe0ff */
[----:B------:R1:W-:Y:S02]  /*6280*/  ST.E desc[UR8][R12.64+0x4], R9 ;  /* 0x000004090c007985 */ /* 0x0003e4000c101908 */
.L_x_765:
[----:B------:R-:W-:Y:S05]  /*6290*/  BSYNC B0 ;  /* 0x0000000000007941 */ /* 0x000fea0003800000 */
.L_x_764:
        /* <DEDUP_REMOVED lines=10> */
.L_x_771:
[----:B------:R-:W0:Y:S02]  /*6340*/  LDS R8, [R0] ;  /* 0x0000000000087984 */ /* 0x000e240000000800 */
[----:B0-----:R-:W-:-:S06]  /*6350*/  HADD2 R9, R8, R7 ;  /* 0x0000000708097230 */ /* 0x001fcc0000000000 */
[----:B------:R-:W0:Y:S02]  /*6360*/  ATOMS.CAST.SPIN R9, [R0], R8, R9 ;  /* 0x000000080009738d */ /* 0x000e240001800009 */
[----:B0-----:R-:W-:-:S13]  /*6370*/  ISETP.EQ.U32.AND P0, PT, R9, 0x1, PT ;  /* 0x000000010900780c */ /* 0x001fda0003f02070 */
[----:B------:R-:W-:Y:S05]  /*6380*/  @!P0 BRA `(.L_x_771) ;  /* 0xfffffffc00ec8947 */ /* 0x000fea000383ffff */
[----:B------:R-:W-:Y:S05]  /*6390*/  BRA `(.L_x_769) ;  /* 0x00000000000c7947 */ /* 0x000fea0003800000 */
.L_x_770:
[----:B------:R-:W2:Y:S02]  /*63a0*/  LD.E R0, desc[UR8][R12.64] ;  /* 0x000000080c007980 */ /* 0x000ea4000c101900 */
[----:B--2---:R-:W-:-:S05]  /*63b0*/  IADD3 R7, R7, R0, RZ ;  /* 0x0000000007077210 */ /* 0x004fca0007ffe0ff */
[----:B------:R0:W-:Y:S02]  /*63c0*/  ST.E desc[UR8][R12.64], R7 ;  /* 0x000000070c007985 */ /* 0x0001e4000c101908 */
.L_x_769:
[----:B------:R-:W-:Y:S05]  /*63d0*/  BSYNC B0 ;  /* 0x0000000000007941 */ /* 0x000fea0003800000 */
.L_x_768:
        /* <DEDUP_REMOVED lines=8> */
.L_x_775:
[----:B------:R-:W0:Y:S02]  /*6460*/  LDS R6, [R8+0x4] ;  /* 0x0000040008067984 */ /* 0x000e240000000800 */
[----:B0-----:R-:W-:-:S10]  /*6470*/  HFMA2.MMA R7, R6, 1, 1, R9 ;  /* 0x3c003c0006077835 */ /* 0x001fd40000000009 */
[----:B------:R-:W0:Y:S02]  /*6480*/  ATOMS.CAST.SPIN R7, [R8+0x4], R6, R7 ;  /* 0x000004060807738d */ /* 0x000e240001800007 */
[----:B0-----:R-:W-:-:S13]  /*6490*/  ISETP.EQ.U32.AND P0, PT, R7, 0x1, PT ;  /* 0x000000010700780c */ /* 0x001fda0003f02070 */
[----:B------:R-:W-:Y:S05]  /*64a0*/  @!P0 BRA `(.L_x_775) ;  /* 0xfffffffc00ec8947 */ /* 0x000fea000383ffff */
[----:B------:R-:W-:Y:S05]  /*64b0*/  BRA `(.L_x_773) ;  /* 0x00000000000c7947 */ /* 0x000fea0003800000 */
.L_x_774:
[----:B------:R-:W0:Y:S02]  /*64c0*/  LD.E R0, desc[UR8][R12.64+0x4] ;  /* 0x000004080c007980 */ /* 0x000e24000c101900 */
[----:B0-----:R-:W-:-:S05]  /*64d0*/  IADD3 R7, R6, R0, RZ ;  /* 0x0000000006077210 */ /* 0x001fca0007ffe0ff */
[----:B------:R1:W-:Y:S02]  /*64e0*/  ST.E desc[UR8][R12.64+0x4], R7 ;  /* 0x000004070c007985 */ /* 0x0003e4000c101908 */
.L_x_773:
[----:B------:R-:W-:Y:S05]  /*64f0*/  BSYNC B0 ;  /* 0x0000000000007941 */ /* 0x000fea0003800000 */
.L_x_772:
        /* <DEDUP_REMOVED lines=10> */
.L_x_779:
[----:B------:R-:W0:Y:S02]  /*65a0*/  LDS R6, [R0] ;  /* 0x0000000000067984 */ /* 0x000e240000000800 */
[----:B0-----:R-:W-:-:S06]  /*65b0*/  HADD2 R7, R6, R5 ;  /* 0x0000000506077230 */ /* 0x001fcc0000000000 */
[----:B------:R-:W0:Y:S02]  /*65c0*/  ATOMS.CAST.SPIN R7, [R0], R6, R7 ;  /* 0x000000060007738d */ /* 0x000e240001800007 */
[----:B0-----:R-:W-:-:S13]  /*65d0*/  ISETP.EQ.U32.AND P0, PT, R7, 0x1, PT ;  /* 0x000000010700780c */ /* 0x001fda0003f02070 */
[----:B------:R-:W-:Y:S05]  /*65e0*/  @!P0 BRA `(.L_x_779) ;  /* 0xfffffffc00ec8947 */ /* 0x000fea000383ffff */
[----:B------:R-:W-:Y:S05]  /*65f0*/  BRA `(.L_x_777) ;  /* 0x00000000000c7947 */ /* 0x000fea0003800000 */
.L_x_778:
[----:B------:R-:W2:Y:S02]  /*6600*/  LD.E R0, desc[UR8][R12.64] ;  /* 0x000000080c007980 */ /* 0x000ea4000c101900 */
[----:B--2---:R-:W-:-:S05]  /*6610*/  IADD3 R5, R5, R0, RZ ;  /* 0x0000000005057210 */ /* 0x004fca0007ffe0ff */
[----:B------:R0:W-:Y:S02]  /*6620*/  ST.E desc[UR8][R12.64], R5 ;  /* 0x000000050c007985 */ /* 0x0001e4000c101908 */
.L_x_777:
[----:B------:R-:W-:Y:S05]  /*6630*/  BSYNC B0 ;  /* 0x0000000000007941 */ /* 0x000fea0003800000 */
.L_x_776:
        /* <DEDUP_REMOVED lines=8> */
.L_x_783:
[----:B------:R-:W0:Y:S02]  /*66c0*/  LDS R4, [R6+0x4] ;  /* 0x0000040006047984 */ /* 0x000e240000000800 */
[----:B0-----:R-:W-:-:S10]  /*66d0*/  HFMA2.MMA R5, R4, 1, 1, R7 ;  /* 0x3c003c0004057835 */ /* 0x001fd40000000007 */
[----:B------:R-:W0:Y:S02]  /*66e0*/  ATOMS.CAST.SPIN R5, [R6+0x4], R4, R5 ;  /* 0x000004040605738d */ /* 0x000e240001800005 */
[----:B0-----:R-:W-:-:S13]  /*66f0*/  ISETP.EQ.U32.AND P0, PT, R5, 0x1, PT ;  /* 0x000000010500780c */ /* 0x001fda0003f02070 */
[----:B------:R-:W-:Y:S05]  /*6700*/  @!P0 BRA `(.L_x_783) ;  /* 0xfffffffc00ec8947 */ /* 0x000fea000383ffff */
[----:B------:R-:W-:Y:S05]  /*6710*/  BRA `(.L_x_781) ;  /* 0x00000000000c7947 */ /* 0x000fea0003800000 */
.L_x_782:
[----:B------:R-:W0:Y:S02]  /*6720*/  LD.E R0, desc[UR8][R12.64+0x4] ;  /* 0x000004080c007980 */ /* 0x000e24000c101900 */
[----:B0-----:R-:W-:-:S05]  /*6730*/  IADD3 R5, R4, R0, RZ ;  /* 0x0000000004057210 */ /* 0x001fca0007ffe0ff */
[----:B------:R1:W-:Y:S02]  /*6740*/  ST.E desc[UR8][R12.64+0x4], R5 ;  /* 0x000004050c007985 */ /* 0x0003e4000c101908 */
.L_x_781:
[----:B------:R-:W-:Y:S05]  /*6750*/  BSYNC B0 ;  /* 0x0000000000007941 */ /* 0x000fea0003800000 */
.L_x_780:
        /* <DEDUP_REMOVED lines=10> */
.L_x_787:
[----:B------:R-:W0:Y:S02]  /*6800*/  LDS R4, [R0] ;  /* 0x0000000000047984 */ /* 0x000e240000000800 */
[----:B0-----:R-:W-:-:S06]  /*6810*/  HADD2 R5, R4, R3 ;  /* 0x0000000304057230 */ /* 0x001fcc0000000000 */
[----:B------:R-:W0:Y:S02]  /*6820*/  ATOMS.CAST.SPIN R5, [R0], R4, R5 ;  /* 0x000000040005738d */ /* 0x000e240001800005 */
[----:B0-----:R-:W-:-:S13]  /*6830*/  ISETP.EQ.U32.AND P0, PT, R5, 0x1, PT ;  /* 0x000000010500780c */ /* 0x001fda0003f02070 */
[----:B------:R-:W-:Y:S05]  /*6840*/  @!P0 BRA `(.L_x_787) ;  /* 0xfffffffc00ec8947 */ /* 0x000fea000383ffff */
[----:B------:R-:W-:Y:S05]  /*6850*/  BRA `(.L_x_785) ;  /* 0x00000000000c7947 */ /* 0x000fea0003800000 */
.L_x_786:
[----:B------:R-:W2:Y:S02]  /*6860*/  LD.E R0, desc[UR8][R12.64] ;  /* 0x000000080c007980 */ /* 0x000ea4000c101900 */
[----:B--2---:R-:W-:-:S05]  /*6870*/  IADD3 R3, R3, R0, RZ ;  /* 0x0000000003037210 */ /* 0x004fca0007ffe0ff */
[----:B------:R0:W-:Y:S02]  /*6880*/  ST.E desc[UR8][R12.64], R3 ;  /* 0x000000030c007985 */ /* 0x0001e4000c101908 */
.L_x_785:
[----:B------:R-:W-:Y:S05]  /*6890*/  BSYNC B0 ;  /* 0x0000000000007941 */ /* 0x000fea0003800000 */
.L_x_784:
[----:B------:R1:W-:Y:S02]  /*68a0*/  ATOM.E.ADD.F16x2.RN.STRONG.GPU P0, RZ, desc[UR8][R12.64+0x4], R2 ;  /* 0x000004020cff79a2 */ /* 0x0003e4000810e1c8 */
[----:B-1----:R-:W-:Y:S05]  /*68b0*/  @P0 EXIT ;  /* 0x000000000000094d */ /* 0x002fea0003800000 */
[----:B------:R-:W1:Y:S02]  /*68c0*/  QSPC.E.S P0, RZ, [R12+0x4] ;  /* 0x000004000cff73aa */ /* 0x000e640000000500 */
[----:B-1----:R-:W-:Y:S05]  /*68d0*/  @!P0 BRA `(.L_x_788) ;  /* 0x0000000000248947 */ /* 0x002fea0003800000 */
[----:B------:R-:W-:-:S04]  /*68e0*/  MOV R4, R12 ;  /* 0x0000000c00047202 */ /* 0x000fc80000000f00 */
[----:B------:R-:W-:Y:S02]  /*68f0*/  MOV R4, R4 ;  /* 0x0000000400047202 */ /* 0x000fe40000000f00 */
[----:B------:R-:W-:-:S07]  /*6900*/  MOV R5, R2 ;  /* 0x0000000200057202 */ /* 0x000fce0000000f00 */
.L_x_789:
[----:B------:R-:W0:Y:S02]  /*6910*/  LDS R2, [R4+0x4] ;  /* 0x0000040004027984 */ /* 0x000e240000000800 */
[----:B0-----:R-:W-:-:S10]  /*6920*/  HFMA2.MMA R3, R2, 1, 1, R5 ;  /* 0x3c003c0002037835 */ /* 0x001fd40000000005 */
[----:B------:R-:W0:Y:S02]  /*6930*/  ATOMS.CAST.SPIN R3, [R4+0x4], R2, R3 ;  /* 0x000004020403738d */ /* 0x000e240001800003 */
[----:B0-----:R-:W-:-:S13]  /*6940*/  ISETP.EQ.U32.AND P0, PT, R3, 0x1, PT ;  /* 0x000000010300780c */ /* 0x001fda0003f02070 */
[----:B------:R-:W-:Y:S05]  /*6950*/  @!P0 BRA `(.L_x_789) ;  /* 0xfffffffc00ec8947 */ /* 0x000fea000383ffff */
[----:B------:R-:W-:Y:S05]  /*6960*/  EXIT ;  /* 0x000000000000794d */ /* 0x000fea0003800000 */
.L_x_788:
[----:B------:R-:W0:Y:S02]  /*6970*/  LD.E R0, desc[UR8][R12.64+0x4] ;  /* 0x000004080c007980 */ /* 0x000e24000c101900 */
[----:B0-----:R-:W-:-:S05]  /*6980*/  IADD3 R3, R2, R0, RZ ;  /* 0x0000000002037210 */ /* 0x001fca0007ffe0ff */
[----:B------:R-:W-:Y:S01]  /*6990*/  ST.E desc[UR8][R12.64+0x4], R3 ;  /* 0x000004030c007985 */ /* 0x000fe2000c101908 */
[----:B------:R-:W-:Y:S05]  /*69a0*/  EXIT ;  /* 0x000000000000794d */ /* 0x000fea0003800000 */
.L_x_790:
        /* <DEDUP_REMOVED lines=13> */
.L_x_5192:


//--------------------- .text._Z23gemm_half_q_half_kernelILi4ELi38ELb1ELb0ELi64EEvPK6__halfPKjS4_S2_PS0_iiiiPKtS7_iiiiiibS2_i --------------------------
	.section	.text._Z23gemm_half_q_half_kernelILi4ELi38ELb1ELb0ELi64EEvPK6__halfPKjS4_S2_PS0_iiiiPKtS7_iiiiiibS2_i,"ax",@progbits
	.align	128
        .global         _Z23gemm_half_q_half_kernelILi4ELi38ELb1ELb0ELi64EEvPK6__halfPKjS4_S2_PS0_iiiiPKtS7_iiiiiibS2_i
        .type           _Z23gemm_half_q_half_kernelILi4ELi38ELb1ELb0ELi64EEvPK6__halfPKjS4_S2_PS0_iiiiPKtS7_iiiiiibS2_i,@function
        .size           _Z23gemm_half_q_half_kernelILi4ELi38ELb1ELb0ELi64EEvPK6__halfPKjS4_S2_PS0_iiiiPKtS7_iiiiiibS2_i,(.L_x_5193 - _Z23gemm_half_q_half_kernelILi4ELi38ELb1ELb0ELi64EEvPK6__halfPKjS4_S2_PS0_iiiiPKtS7_iiiiiibS2_i)
        .other          _Z23gemm_half_q_half_kernelILi4ELi38ELb1ELb0ELi64EEvPK6__halfPKjS4_S2_PS0_iiiiPKtS7_iiiiiibS2_i,@"STO_CUDA_ENTRY STV_DEFAULT"
_Z23gemm_half_q_half_kernelILi4ELi38ELb1ELb0ELi64EEvPK6__halfPKjS4_S2_PS0_iiiiPKtS7_iiiiiibS2_i:
.text._Z23gemm_half_q_half_kernelILi4ELi38ELb1ELb0ELi64EEvPK6__halfPKjS4_S2_PS0_iiiiPKtS7_iiiiiibS2_i:
        /* <DEDUP_REMOVED lines=49> */
.L_x_791:
        /* <DEDUP_REMOVED lines=25> */
.L_x_796:
        /* <DEDUP_REMOVED lines=37> */
.L_x_795:
        /* <DEDUP_REMOVED lines=24> */
.L_x_797:
        /* <DEDUP_REMOVED lines=14> */
.L_x_794:
        /* <DEDUP_REMOVED lines=10> */
.L_x_799:
        /* <DEDUP_REMOVED lines=37> */
.L_x_798:
        /* <DEDUP_REMOVED lines=24> */
.L_x_800:
        /* <DEDUP_REMOVED lines=13> */
.L_x_793:
[----:B------:R-:W-:Y:S05]  /*0e90*/  BSYNC B0 ;  /* 0x0000000000007941 */ /* 0x000fea0003800000 */
.L_x_792:
        /* <DEDUP_REMOVED lines=17> */
.L_x_803:
        /* <DEDUP_REMOVED lines=19> */
.L_x_802:
        /* <DEDUP_REMOVED lines=14> */
.L_x_804:
[----:B------:R-:W-:-:S13]  /*11c0*/  ISETP.LT.OR P0, PT, R3, R95, P0 ;  /* 0x0000005f0300720c */ /* 0x000fda0000701670 */
[----:B--2---:R-:W2:Y:S01]  /*11d0*/  @P0 LDC.64 R4, c[0x0][0x230] ;  /* 0x00008c00ff040b82 */ /* 0x004ea20000000a00 */
[----:B------:R-:W-:-:S05]  /*11e0*/  @P0 LEA R0, R0, R3, 0x2 ;  /* 0x0000000300000211 */ /* 0x000fca00078e10ff */
[----:B------:R-:W-:-:S04]  /*11f0*/  @P0 IMAD R3, R0, R85, R2 ;  /* 0x0000005500030224 */ /* 0x000fc800078e0202 */
[----:B--2---:R-:W-:-:S05]  /*1200*/  @P0 IMAD.WIDE R4, R3, 0x2, R4 ;  /* 0x0000000203040825 */ /* 0x004fca00078e0204 */
[----:B------:R2:W-:Y:S02]  /*1210*/  @P0 STG.E.64 desc[UR6][R4.64], RZ ;  /* 0x000000ff04000986 */ /* 0x0005e4000c101b06 */
.L_x_801:
        /* <DEDUP_REMOVED lines=15> */
.L_x_806:
        /* <DEDUP_REMOVED lines=44> */
.L_x_805:
        /* <DEDUP_REMOVED lines=26> */
.L_x_807:
        /* <DEDUP_REMOVED lines=8> */
.L_x_808:
        /* <DEDUP_REMOVED lines=8> */
.L_x_809:
        /* <DEDUP_REMOVED lines=8> */
.L_x_810:
        /* <DEDUP_REMOVED lines=10> */
.L_x_811:
[----:B------:R-:W-:Y:S01]  /*1990*/  LEA R4, R9, R4, 0x3 ;  /* 0x0000000409047211 */ /* 0x000fe200078e18ff */
[----:B------:R-:W0:Y:S01]  /*19a0*/  S2UR UR5, SR_CgaCtaId ;  /* 0x00000000000579c3 */ /* 0x000e220000008800 */
[----:B------:R-:W-:Y:S01]  /*19b0*/  ISETP.GE.OR P0, PT, R94, R3, P0 ;  /* 0x000000035e00720c */ /* 0x000fe20000706670 */
        /* <DEDUP_REMOVED lines=27> */
[----:B------:R-:W-:Y:S01]  /*1b70*/  PRMT R9, RZ, 0x7610, R9 ;  /* 0x00007610ff097816 */ /* 0x000fe20000000009 */
[----:B------:R-:W-:-:S06]  /*1b80*/  ULDC UR8, c[0x0][0x240] ;  /* 0x0000900000087ab9 */ /* 0x000fcc0000000800 */
.L_x_821:
[----:B------:R-:W-:Y:S01]  /*1b90*/  ISETP.NE.AND P0, PT, R94, R87, PT ;  /* 0x000000575e00720c */ /* 0x000fe20003f05270 */
[----:B------:R1:W5:-:S12]  /*1ba0*/  LDG.E.128.CONSTANT R16, desc[UR6][R10.64] ;  /* 0x000000060a107981 */ /* 0x000358000c1e9d00 */
[----:B------:R-:W2:Y:S01]  /*1bb0*/  @!P0 LDC.64 R12, c[0x0][0x248] ;  /* 0x00009200ff0c8b82 */ /* 0x000ea20000000a00 */
[----:B------:R-:W-:Y:S02]  /*1bc0*/  @!P0 IADD3 R88, R88, 0x1, RZ ;  /* 0x0000000158588810 */ /* 0x000fe40007ffe0ff */
[----:B------:R-:W-:Y:S02]  /*1bd0*/  @!P0 SHF.L.U32 R15, R94, 0x1, RZ ;  /* 0x000000015e0f8819 */ /* 0x000fe400000006ff */
[----:B------:R-:W-:-:S03]  /*1be0*/  @!P0 LEA R0, R88, R1, 0x3 ;  /* 0x0000000158008211 */ /* 0x000fc600078e18ff */
[----:B--2---:R-:W-:Y:S02]  /*1bf0*/  @!P0 IMAD.WIDE R12, R15, 0x2, R12 ;  /* 0x000000020f0c8825 */ /* 0x004fe400078e020c */
[----:B------:R-:W2:Y:S04]  /*1c00*/  @!P0 LDL.64 R14, [R0] ;  /* 0x00000000000e8983 */ /* 0x000ea80000100a00 */
[----:B------:R-:W3:Y:S01]  /*1c10*/  @!P0 LDG.E.U16.CONSTANT R13, desc[UR6][R12.64+0x2] ;  /* 0x000002060c0d8981 */ /* 0x000ee2000c1e9500 */
[----:B--2---:R-:W-:Y:S02]  /*1c20*/  @!P0 PRMT R97, R14, 0x7610, R97 ;  /* 0x000076100e618816 */ /* 0x004fe40000000061 */
[----:B------:R-:W-:Y:S02]  /*1c30*/  @!P0 PRMT R100, R15, 0x7610, R100 ;  /* 0x000076100f648816 */ /* 0x000fe40000000064 */
[----:B---3--:R-:W-:-:S02]  /*1c40*/  @!P0 IADD3 R87, R13, R94, RZ ;  /* 0x0000005e0d578210 */ /* 0x008fc40007ffe0ff */
[----:B------:R-:W-:Y:S02]  /*1c50*/  @!P0 PRMT R97, R97, 0x7610, R14 ;  /* 0x0000761061618816 */ /* 0x000fe4000000000e */
[----:B------:R-:W-:Y:S01]  /*1c60*/  @!P0 PRMT R100, R100, 0x7610, R15 ;  /* 0x0000761064648816 */ /* 0x000fe2000000000f */
[----:B-1----:R-:W-:Y:S06]  /*1c70*/  @!P1 BRA `(.L_x_813) ;  /* 0x0000001400089947 */ /* 0x002fec0003800000 */
[----:B0-----:R-:W-:-:S04]  /*1c80*/  IMAD.WIDE R12, R85, 0x4, R10 ;  /* 0x00000004550c7825 */ /* 0x001fc800078e020a */
[----:B------:R-:W-:Y:S02]  /*1c90*/  IMAD.WIDE R20, R85, 0x4, R12 ;  /* 0x0000000455147825 */ /* 0x000fe400078e020c */
[----:B------:R-:W2:Y:S04]  /*1ca0*/  LDG.E.128.CONSTANT R12, desc[UR6][R12.64] ;  /* 0x000000060c0c7981 */ /* 0x000ea8000c1e9d00 */
[----:B------:R-:W3:Y:S01]  /*1cb0*/  LDG.E.128.CONSTANT R20, desc[UR6][R20.64] ;  /* 0x0000000614147981 */ /* 0x000ee2000c1e9d00 */
[--C-:B-----5:R-:W-:Y:S02]  /*1cc0*/  SHF.R.U32.HI R25, RZ, 0xc, R16.reuse ;  /* 0x0000000cff197819 */ /* 0x120fe40000011610 */
[----:B------:R-:W-:Y:S02]  /*1cd0*/  LOP3.LUT R0, R16, 0x3f003f, RZ, 0xc0, !PT ;  /* 0x003f003f10007812 */ /* 0x000fe400078ec0ff */
[----:B------:R-:W-:-:S02]  /*1ce0*/  SHF.R.U32.HI R24, RZ, 0x6, R16 ;  /* 0x00000006ff187819 */ /* 0x000fc40000011610 */
[--C-:B------:R-:W-:Y:S02]  /*1cf0*/  SHF.R.U32.HI R31, RZ, 0xc, R17.reuse ;  /* 0x0000000cff1f7819 */ /* 0x100fe40000011611 */
[----:B------:R-:W-:Y:S02]  /*1d00*/  LOP3.LUT R27, R17, 0x3f003f, RZ, 0xc0, !PT ;  /* 0x003f003f111b7812 */ /* 0x000fe400078ec0ff */
[----:B------:R-:W-:Y:S02]  /*1d10*/  SHF.R.U32.HI R30, RZ, 0x6, R17 ;  /* 0x00000006ff1e7819 */ /* 0x000fe40000011611 */
[----:B------:R-:W-:Y:S02]  /*1d20*/  PRMT R16, R91, 0x9910, RZ ;  /* 0x000099105b107816 */ /* 0x000fe400000000ff */
[----:B------:R-:W-:Y:S02]  /*1d30*/  SHF.R.U32.HI R38, RZ, 0xc, R19 ;  /* 0x0000000cff267819 */ /* 0x000fe40000011613 */
[----:B------:R-:W-:-:S02]  /*1d40*/  SHF.R.U32.HI R32, RZ, 0xc, R18 ;  /* 0x0000000cff207819 */ /* 0x000fc40000011612 */
[----:B------:R-:W-:Y:S02]  /*1d50*/  LOP3.LUT R36, R18, 0x3f003f, RZ, 0xc0, !PT ;  /* 0x003f003f12247812 */ /* 0x000fe400078ec0ff */
[----:B------:R-:W-:Y:S02]  /*1d60*/  SHF.R.U32.HI R37, RZ, 0x6, R18 ;  /* 0x00000006ff257819 */ /* 0x000fe40000011612 */
[----:B------:R-:W-:Y:S02]  /*1d70*/  LOP3.LUT R43, R19, 0x3f003f, RZ, 0xc0, !PT ;  /* 0x003f003f132b7812 */ /* 0x000fe400078ec0ff */
[----:B------:R-:W-:Y:S02]  /*1d80*/  SHF.R.U32.HI R45, RZ, 0x6, R19 ;  /* 0x00000006ff2d7819 */ /* 0x000fe40000011613 */
[----:B------:R-:W-:Y:S02]  /*1d90*/  LOP3.LUT R18, R31, 0xf000f, RZ, 0xc0, !PT ;  /* 0x000f000f1f127812 */ /* 0x000fe400078ec0ff */
        /* <DEDUP_REMOVED lines=8> */
[----:B------:R-:W-:-:S03]  /*1e20*/  ISETP.GE.AND P2, PT, R95, 0x2, PT ;  /* 0x000000025f00780c */ /* 0x000fc60003f46270 */
[----:B------:R-:W-:Y:S01]  /*1e30*/  HADD2 R0, R0, -1056, -1056 ;  /* 0xe420e42000007430 */ /* 0x000fe20000000000 */
[--C-:B---3--:R-:W-:Y:S02]  /*1e40*/  SHF.R.U32.HI R17, RZ, 0x8, R20.reuse ;  /* 0x00000008ff117819 */ /* 0x108fe40000011614 */
[--C-:B------:R-:W-:Y:S02]  /*1e50*/  SHF.R.U32.HI R26, RZ, 0xa, R20.reuse ;  /* 0x0000000aff1a7819 */ /* 0x100fe40000011614 */
[----:B------:R-:W-:Y:S02]  /*1e60*/  LOP3.LUT R28, R20, 0x3f003f, RZ, 0xc0, !PT ;  /* 0x003f003f141c7812 */ /* 0x000fe400078ec0ff */
[----:B------:R-:W-:Y:S02]  /*1e70*/  SHF.R.U32.HI R29, RZ, 0x6, R20 ;  /* 0x00000006ff1d7819 */ /* 0x000fe40000011614 */
[--C-:B------:R-:W-:Y:S02]  /*1e80*/  SHF.R.U32.HI R20, RZ, 0x8, R22.reuse ;  /* 0x00000008ff147819 */ /* 0x100fe40000011616 */
[----:B------:R-:W-:-:S02]  /*1e90*/  SHF.R.U32.HI R42, RZ, 0xa, R22 ;  /* 0x0000000aff2a7819 */ /* 0x000fc40000011616 */
[----:B------:R-:W-:Y:S02]  /*1ea0*/  LOP3.LUT R40, R22, 0x3f003f, RZ, 0xc0, !PT ;  /* 0x003f003f16287812 */ /* 0x000fe400078ec0ff */
[----:B------:R-:W-:Y:S02]  /*1eb0*/  SHF.R.U32.HI R41, RZ, 0x6, R22 ;  /* 0x00000006ff297819 */ /* 0x000fe40000011616 */
[----:B------:R-:W-:Y:S02]  /*1ec0*/  SHF.R.U32.HI R19, RZ, 0x8, R21 ;  /* 0x00000008ff137819 */ /* 0x000fe40000011615 */
[--C-:B------:R-:W-:Y:S02]  /*1ed0*/  SHF.R.U32.HI R22, RZ, 0x8, R23.reuse ;  /* 0x00000008ff167819 */ /* 0x100fe40000011617 */
[----:B------:R-:W-:Y:S02]  /*1ee0*/  SHF.R.U32.HI R50, RZ, 0xa, R23 ;  /* 0x0000000aff327819 */ /* 0x000fe40000011617 */
[----:B------:R-:W-:-:S02]  /*1ef0*/  LOP3.LUT R48, R23, 0x3f003f, RZ, 0xc0, !PT ;  /* 0x003f003f17307812 */ /* 0x000fc400078ec0ff */
[----:B------:R-:W-:Y:S02]  /*1f00*/  SHF.R.U32.HI R49, RZ, 0x6, R23 ;  /* 0x00000006ff317819 */ /* 0x000fe40000011617 */
[----:B------:R-:W-:Y:S02]  /*1f10*/  LOP3.LUT R23, R38, 0xf000f, RZ, 0xc0, !PT ;  /* 0x000f000f26177812 */ /* 0x000fe400078ec0ff */
[--C-:B------:R-:W-:Y:S02]  /*1f20*/  SHF.R.U32.HI R35, RZ, 0xa, R21.reuse ;  /* 0x0000000aff237819 */ /* 0x100fe40000011615 */
[----:B------:R-:W-:Y:S02]  /*1f30*/  LOP3.LUT R33, R21, 0x3f003f, RZ, 0xc0, !PT ;  /* 0x003f003f15217812 */ /* 0x000fe400078ec0ff */
[----:B------:R-:W-:Y:S02]  /*1f40*/  SHF.R.U32.HI R34, RZ, 0x6, R21 ;  /* 0x00000006ff227819 */ /* 0x000fe40000011615 */
[----:B------:R-:W-:-:S02]  /*1f50*/  LOP3.LUT R21, R32, 0xf000f, RZ, 0xc0, !PT ;  /* 0x000f000f20157812 */ /* 0x000fc400078ec0ff */
[----:B------:R-:W-:Y:S02]  /*1f60*/  LOP3.LUT R19, R18, 0x300030, R19, 0xf8, !PT ;  /* 0x0030003012137812 */ /* 0x000fe400078ef813 */
[----:B------:R-:W-:Y:S02]  /*1f70*/  LOP3.LUT R18, R23, 0x300030, R22, 0xf8, !PT ;  /* 0x0030003017127812 */ /* 0x000fe400078ef816 */
[----:B------:R-:W-:Y:S02]  /*1f80*/  LOP3.LUT R17, R16, 0x300030, R17, 0xf8, !PT ;  /* 0x0030003010117812 */ /* 0x000fe400078ef811 */
[----:B--2---:R-:W-:Y:S02]  /*1f90*/  SHF.R.U32.HI R22, RZ, 0xc, R14 ;  /* 0x0000000cff167819 */ /* 0x004fe4000001160e */
[----:B------:R-:W-:Y:S02]  /*1fa0*/  LOP3.LUT R16, R21, 0x300030, R20, 0xf8, !PT ;  /* 0x0030003015107812 */ /* 0x000fe400078ef814 */
[----:B------:R-:W-:-:S02]  /*1fb0*/  SHF.R.U32.HI R20, RZ, 0xc, R12 ;  /* 0x0000000cff147819 */ /* 0x000fc4000001160c */
[----:B------:R-:W-:Y:S02]  /*1fc0*/  LOP3.LUT R38, R14, 0x3f003f, RZ, 0xc0, !PT ;  /* 0x003f003f0e267812 */ /* 0x000fe400078ec0ff */
[----:B------:R-:W-:Y:S02]  /*1fd0*/  SHF.R.U32.HI R39, RZ, 0x6, R14 ;  /* 0x00000006ff277819 */ /* 0x000fe4000001160e */
[----:B------:R-:W-:Y:S02]  /*1fe0*/  SHF.R.U32.HI R21, RZ, 0xc, R13 ;  /* 0x0000000cff157819 */ /* 0x000fe4000001160d */
[--C-:B------:R-:W-:Y:S02]  /*1ff0*/  SHF.R.U32.HI R14, RZ, 0xc, R15.reuse ;  /* 0x0000000cff0e7819 */ /* 0x100fe4000001160f */
[----:B------:R-:W-:Y:S02]  /*2000*/  LOP3.LUT R46, R15, 0x3f003f, RZ, 0xc0, !PT ;  /* 0x003f003f0f2e7812 */ /* 0x000fe400078ec0ff */
[----:B------:R-:W-:-:S02]  /*2010*/  SHF.R.U32.HI R47, RZ, 0x6, R15 ;  /* 0x00000006ff2f7819 */ /* 0x000fc4000001160f */
[----:B------:R-:W-:Y:S02]  /*2020*/  LOP3.LUT R15, R22, 0xf000f, RZ, 0xc0, !PT ;  /* 0x000f000f160f7812 */ /* 0x000fe400078ec0ff */
[----:B------:R-:W-:Y:S02]  /*2030*/  LOP3.LUT R31, R13, 0x3f003f, RZ, 0xc0, !PT ;  /* 0x003f003f0d1f7812 */ /* 0x000fe400078ec0ff */
[----:B------:R-:W-:Y:S02]  /*2040*/  SHF.R.U32.HI R32, RZ, 0x6, R13 ;  /* 0x00000006ff207819 */ /* 0x000fe4000001160d */
[----:B------:R-:W-:Y:S02]  /*2050*/  LOP3.LUT R13, R20, 0xf000f, RZ, 0xc0, !PT ;  /* 0x000f000f140d7812 */ /* 0x000fe400078ec0ff */
[----:B------:R-:W-:Y:S02]  /*2060*/  LOP3.LUT R25, R12, 0x3f003f, RZ, 0xc0, !PT ;  /* 0x003f003f0c197812 */ /* 0x000fe400078ec0ff */
[----:B------:R-:W-:-:S02]  /*2070*/  LOP3.LUT R20, R21, 0xf000f, RZ, 0xc0, !PT ;  /* 0x000f000f15147812 */ /* 0x000fc400078ec0ff */
[----:B------:R-:W-:Y:S02]  /*2080*/  SHF.R.U32.HI R12, RZ, 0x6, R12 ;  /* 0x00000006ff0c7819 */ /* 0x000fe4000001160c */
[----:B------:R-:W-:Y:S02]  /*2090*/  LOP3.LUT R21, R14, 0xf000f, RZ, 0xc0, !PT ;  /* 0x000f000f0e157812 */ /* 0x000fe400078ec0ff */
[----:B------:R-:W-:Y:S02]  /*20a0*/  LOP3.LUT R44, R15, 0x300030, R42, 0xf8, !PT ;  /* 0x003000300f2c7812 */ /* 0x000fe400078ef82a */
[----:B------:R-:W-:Y:S02]  /*20b0*/  LOP3.LUT R15, R31, 0x64006400, RZ, 0xfc, !PT ;  /* 0x640064001f0f7812 */ /* 0x000fe400078efcff */
[----:B------:R-:W-:Y:S02]  /*20c0*/  LOP3.LUT R14, R13, 0x300030, R26, 0xf8, !PT ;  /* 0x003000300d0e7812 */ /* 0x000fe400078ef81a */
[----:B------:R-:W-:-:S02]  /*20d0*/  LOP3.LUT R47, R47, 0x3f003f, RZ, 0xc0, !PT ;  /* 0x003f003f2f2f7812 */ /* 0x000fc400078ec0ff */
[----:B------:R-:W-:Y:S02]  /*20e0*/  LOP3.LUT R49, R49, 0x3f003f, RZ, 0xc0, !PT ;  /* 0x003f003f31317812 */ /* 0x000fe400078ec0ff */
[----:B------:R-:W-:Y:S02]  /*20f0*/  LOP3.LUT R35, R20, 0x300030, R35, 0xf8, !PT ;  /* 0x0030003014237812 */ /* 0x000fe400078ef823 */
[----:B------:R-:W-:Y:S02]  /*2100*/  LOP3.LUT R50, R21, 0x300030, R50, 0xf8, !PT ;  /* 0x0030003015327812 */ /* 0x000fe400078ef832 */
        /* <DEDUP_REMOVED lines=109> */
.L_x_814:
        /* <DEDUP_REMOVED lines=47> */
.L_x_815:
        /* <DEDUP_REMOVED lines=49> */
.L_x_816:
        /* <DEDUP_REMOVED lines=44> */
.L_x_813:
[----:B0-----:R-:W-:-:S04]  /*30a0*/  IMAD.WIDE R12, R85, 0xc, R10 ;  /* 0x0000000c550c7825 */ /* 0x001fc800078e020a */
[C---:B------:R-:W-:Y:S02]  /*30b0*/  IMAD.WIDE R20, R85.reuse, 0x4, R12 ;  /* 0x0000000455147825 */ /* 0x040fe400078e020c */
[----:B------:R-:W2:Y:S02]  /*30c0*/  LDG.E.128.CONSTANT R12, desc[UR6][R12.64] ;  /* 0x000000060c0c7981 */ /* 0x000ea4000c1e9d00 */
[C---:B-----5:R-:W-:Y:S02]  /*30d0*/  IMAD.WIDE R16, R85.reuse, 0x4, R20 ;  /* 0x0000000455107825 */ /* 0x060fe400078e0214 */
        /* <DEDUP_REMOVED lines=9> */
[----:B------:R-:W-:-:S02]  /*3170*/  LOP3.LUT R31, R28, 0xf000f, RZ, 0xc0, !PT ;  /* 0x000f000f1c1f7812 */ /* 0x000fc400078ec0ff */
[----:B----4-:R-:W-:Y:S02]  /*3180*/  SHF.R.U32.HI R0, RZ, 0x8, R16 ;  /* 0x00000008ff007819 */ /* 0x010fe40000011610 */
[----:B------:R-:W-:Y:S02]  /*3190*/  SHF.R.U32.HI R26, RZ, 0x8, R18 ;  /* 0x00000008ff1a7819 */ /* 0x000fe40000011612 */
[----:B------:R-:W-:Y:S02]  /*31a0*/  SHF.R.U32.HI R28, RZ, 0x8, R19 ;  /* 0x00000008ff1c7819 */ /* 0x000fe40000011613 */
[----:B------:R-:W-:Y:S02]  /*31b0*/  LOP3.LUT R27, R24, 0xf000f, RZ, 0xc0, !PT ;  /* 0x000f000f181b7812 */ /* 0x000fe400078ec0ff */
[----:B------:R-:W-:Y:S02]  /*31c0*/  SHF.R.U32.HI R24, RZ, 0x8, R17 ;  /* 0x00000008ff187819 */ /* 0x000fe40000011611 */
[----:B------:R-:W-:-:S02]  /*31d0*/  LOP3.LUT R25, R25, 0x300030, R0, 0xf8, !PT ;  /* 0x0030003019197812 */ /* 0x000fc400078ef800 */
[----:B------:R-:W-:Y:S02]  /*31e0*/  LOP3.LUT R32, R29, 0x300030, R26, 0xf8, !PT ;  /* 0x003000301d207812 */ /* 0x000fe400078ef81a */
[----:B------:R-:W-:Y:S02]  /*31f0*/  LOP3.LUT R43, R31, 0x300030, R28, 0xf8, !PT ;  /* 0x003000301f2b7812 */ /* 0x000fe400078ef81c */
[----:B---3--:R-:W-:Y:S02]  /*3200*/  SHF.R.U32.HI R0, RZ, 0xc, R20 ;  /* 0x0000000cff007819 */ /* 0x008fe40000011614 */
[----:B------:R-:W-:Y:S02]  /*3210*/  SHF.R.U32.HI R26, RZ, 0xc, R21 ;  /* 0x0000000cff1a7819 */ /* 0x000fe40000011615 */
[----:B------:R-:W-:Y:S02]  /*3220*/  SHF.R.U32.HI R31, RZ, 0xc, R22 ;  /* 0x0000000cff1f7819 */ /* 0x000fe40000011616 */
[----:B------:R-:W-:-:S02]  /*3230*/  SHF.R.U32.HI R34, RZ, 0xc, R23 ;  /* 0x0000000cff227819 */ /* 0x000fc40000011617 */
[----:B------:R-:W-:Y:S02]  /*3240*/  LOP3.LUT R30, R27, 0x300030, R24, 0xf8, !PT ;  /* 0x003000301b1e7812 */ /* 0x000fe400078ef818 */
        /* <DEDUP_REMOVED lines=25> */
[----:B------:R-:W-:Y:S02]  /*33e0*/  SHF.R.U32.HI R46, RZ, 0x6, R23 ;  /* 0x00000006ff2e7819 */ /* 0x000fe40000011617 */
[----:B------:R-:W-:Y:S02]  /*33f0*/  LOP3.LUT R15, R16, 0x3f003f, RZ, 0xc0, !PT ;  /* 0x003f003f100f7812 */ /* 0x000fe400078ec0ff */
        /* <DEDUP_REMOVED lines=132> */
.L_x_818:
        /* <DEDUP_REMOVED lines=47> */
.L_x_819:
        /* <DEDUP_REMOVED lines=49> */
.L_x_820:
        /* <DEDUP_REMOVED lines=43> */
.L_x_817:
[----:B------:R-:W-:Y:S01]  /*44f0*/  LEA R0, R86, 0x40, 0x6 ;  /* 0x0000004056007811 */ /* 0x000fe200078e30ff */
[----:B------:R-:W-:Y:S01]  /*4500*/  UIADD3 UR4, UR4, 0x40, URZ ;  /* 0x0000004004047890 */ /* 0x000fe2000fffe03f */
[----:B------:R-:W-:Y:S02]  /*4510*/  IADD3 R94, R94, 0x20, RZ ;  /* 0x000000205e5e7810 */ /* 0x000fe40007ffe0ff */
[----:B------:R-:W-:Y:S02]  /*4520*/  VIMNMX R13, R0, UR8, PT ;  /* 0x00000008000d7c48 */ /* 0x000fe4000bfe0100 */
[C---:B------:R-:W-:Y:S02]  /*4530*/  ISETP.GE.AND P0, PT, R94.reuse, UR5, PT ;  /* 0x000000055e007c0c */ /* 0x040fe4000bf06270 */
[----:B------:R-:W-:-:S13]  /*4540*/  ISETP.LT.AND P2, PT, R94, R13, PT ;  /* 0x0000000d5e00720c */ /* 0x000fda0003f41270 */
[----:B------:R-:W-:Y:S05]  /*4550*/  @!P0 BRA P2, `(.L_x_821) ;  /* 0xffffffd4008c8947 */ /* 0x000fea000103ffff */
.L_x_812:
        /* <DEDUP_REMOVED lines=8> */
.L_x_827:
[----:B------:R-:W-:Y:S01]  /*45e0*/  ISETP.NE.AND P2, PT, R94, R87, PT ;  /* 0x000000575e00720c */ /* 0x000fe20003f45270 */
[----:B------:R-:W0:-:S12]  /*45f0*/  LDC R85, c[0x0][0x23c] ;  /* 0x00008f00ff557b82 */ /* 0x000e180000000800 */
[----:B------:R-:W1:Y:S01]  /*4600*/  @!P2 LDC.64 R12, c[0x0][0x248] ;  /* 0x00009200ff0cab82 */ /* 0x000e620000000a00 */
[----:B------:R-:W-:Y:S02]  /*4610*/  @!P2 IADD3 R88, R88, 0x1, RZ ;  /* 0x000000015858a810 */ /* 0x000fe40007ffe0ff */
[----:B------:R-:W-:Y:S02]  /*4620*/  @!P2 LEA R15, R94, 0x1, 0x1 ;  /* 0x000000015e0fa811 */ /* 0x000fe400078e08ff */
[----:B------:R-:W-:Y:S02]  /*4630*/  @!P2 LEA R14, R88, R1, 0x3 ;  /* 0x00000001580ea211 */ /* 0x000fe400078e18ff */
[----:B-----5:R-:W-:Y:S02]  /*4640*/  MOV R20, R10 ;  /* 0x0000000a00147202 */ /* 0x020fe40000000f00 */
[----:B------:R-:W-:-:S03]  /*4650*/  MOV R21, R11 ;  /* 0x0000000b00157202 */ /* 0x000fc60000000f00 */
[----:B0-----:R-:W-:-:S03]  /*4660*/  IMAD.WIDE R10, R85, 0x4, R20 ;  /* 0x00000004550a7825 */ /* 0x001fc600078e0214 */
[----:B------:R-:W5:Y:S04]  /*4670*/  LDG.E.128.CONSTANT R20, desc[UR6][R20.64] ;  /* 0x0000000614147981 */ /* 0x000f68000c1e9d00 */
[----:B------:R0:W5:Y:S01]  /*4680*/  LDG.E.128.CONSTANT R16, desc[UR6][R10.64] ;  /* 0x000000060a107981 */ /* 0x000162000c1e9d00 */
[----:B-1----:R-:W-:-:S03]  /*4690*/  @!P2 IMAD.WIDE R12, R15, 0x2, R12 ;  /* 0x000000020f0ca825 */ /* 0x002fc600078e020c */
[----:B------:R-:W2:Y:S04]  /*46a0*/  @!P2 LDL.64 R14, [R14] ;  /* 0x000000000e0ea983 */ /* 0x000ea80000100a00 */
[----:B------:R-:W3:Y:S01]  /*46b0*/  @!P2 LDG.E.U16.CONSTANT R13, desc[UR6][R12.64] ;  /* 0x000000060c0da981 */ /* 0x000ee2000c1e9500 */
[----:B------:R-:W-:Y:S01]  /*46c0*/  IMAD.WIDE R98, R85, 0x4, R10 ;  /* 0x0000000455627825 */ /* 0x000fe200078e020a */
[----:B--2---:R-:W-:Y:S02]  /*46d0*/  @!P2 PRMT R97, R14, 0x7610, R97 ;  /* 0x000076100e61a816 */ /* 0x004fe40000000061 */
[----:B------:R-:W-:Y:S02]  /*46e0*/  @!P2 PRMT R100, R15, 0x7610, R100 ;  /* 0x000076100f64a816 */ /* 0x000fe40000000064 */
[----:B---3--:R-:W-:-:S02]  /*46f0*/  @!P2 IADD3 R87, R13, R94, RZ ;  /* 0x0000005e0d57a210 */ /* 0x008fc40007ffe0ff */
[----:B------:R-:W-:Y:S02]  /*4700*/  @!P2 PRMT R97, R97, 0x7610, R14 ;  /* 0x000076106161a816 */ /* 0x000fe4000000000e */
[----:B------:R-:W-:Y:S01]  /*4710*/  @!P2 PRMT R100, R100, 0x7610, R15 ;  /* 0x000076106464a816 */ /* 0x000fe2000000000f */
[----:B0-----:R-:W-:Y:S06]  /*4720*/  @!P1 BRA `(.L_x_823) ;  /* 0x0000002000849947 */ /* 0x001fec0003800000 */
[----:B------:R-:W2:Y:S01]  /*4730*/  LDG.E.128.CONSTANT R12, desc[UR6][R98.64] ;  /* 0x00000006620c7981 */ /* 0x000ea2000c1e9d00 */
[----:B-----5:R-:W-:Y:S02]  /*4740*/  SHF.R.U32.HI R10, RZ, 0xf, R20 ;  /* 0x0000000fff0a7819 */ /* 0x020fe40000011614 */
[----:B------:R-:W-:Y:S02]  /*4750*/  SHF.R.U32.HI R25, RZ, 0xf, R21 ;  /* 0x0000000fff197819 */ /* 0x000fe40000011615 */
[----:B------:R-:W-:Y:S02]  /*4760*/  SHF.R.U32.HI R29, RZ, 0xf, R23 ;  /* 0x0000000fff1d7819 */ /* 0x000fe40000011617 */
[----:B------:R-:W-:Y:S02]  /*4770*/  SHF.R.U32.HI R27, RZ, 0xf, R22 ;  /* 0x0000000fff1b7819 */ /* 0x000fe40000011616 */
[----:B------:R-:W-:Y:S02]  /*4780*/  LOP3.LUT R24, R21, 0x380038, RZ, 0xc0, !PT ;  /* 0x0038003815187812 */ /* 0x000fe400078ec0ff */
[----:B------:R-:W-:-:S02]  /*4790*/  SHF.R.U32.HI R32, RZ, 0x6, R21 ;  /* 0x00000006ff207819 */ /* 0x000fc40000011615 */
[----:B------:R-:W-:Y:S02]  /*47a0*/  LOP3.LUT R36, R21, 0x70007, RZ, 0xc0, !PT ;  /* 0x0007000715247812 */ /* 0x000fe400078ec0ff */
[C---:B------:R-:W-:Y:S02]  /*47b0*/  LOP3.LUT R58, R23.reuse, 0x380038, RZ, 0xc0, !PT ;  /* 0x00380038173a7812 */ /* 0x040fe400078ec0ff */
[----:B------:R-:W-:Y:S02]  /*47c0*/  SHF.R.U32.HI R35, RZ, 0x6, R23 ;  /* 0x00000006ff237819 */ /* 0x000fe40000011617 */
[----:B------:R-:W-:Y:S02]  /*47d0*/  LOP3.LUT R43, R23, 0x70007, RZ, 0xc0, !PT ;  /* 0x00070007172b7812 */ /* 0x000fe400078ec0ff */
[----:B------:R-:W-:Y:S02]  /*47e0*/  SHF.R.U32.HI R21, RZ, 0xe, R16 ;  /* 0x0000000eff157819 */ /* 0x000fe40000011610 */
[----:B------:R-:W-:-:S02]  /*47f0*/  LOP3.LUT R11, R16, 0x380038, RZ, 0xc0, !PT ;  /* 0x00380038100b7812 */ /* 0x000fc400078ec0ff */
[----:B------:R-:W-:Y:S02]  /*4800*/  SHF.R.U32.HI R38, RZ, 0x6, R16 ;  /* 0x00000006ff267819 */ /* 0x000fe40000011610 */
[----:B------:R-:W-:Y:S02]  /*4810*/  LOP3.LUT R50, R16, 0x70007, RZ, 0xc0, !PT ;  /* 0x0007000710327812 */ /* 0x000fe400078ec0ff */
[--C-:B------:R-:W-:Y:S02]  /*4820*/  SHF.R.U32.HI R28, RZ, 0xe, R18.reuse ;  /* 0x0000000eff1c7819 */ /* 0x100fe40000011612 */
[C---:B------:R-:W-:Y:S02]  /*4830*/  LOP3.LUT R23, R18.reuse, 0x380038, RZ, 0xc0, !PT ;  /* 0x0038003812177812 */ /* 0x040fe400078ec0ff */
[----:B------:R-:W-:Y:S02]  /*4840*/  SHF.R.U32.HI R42, RZ, 0x6, R18 ;  /* 0x00000006ff2a7819 */ /* 0x000fe40000011612 */
[----:B------:R-:W-:-:S02]  /*4850*/  LOP3.LUT R49, R18, 0x70007, RZ, 0xc0, !PT ;  /* 0x0007000712317812 */ /* 0x000fc400078ec0ff */
[----:B------:R-:W-:Y:S02]  /*4860*/  LOP3.LUT R10, R10, 0x10001, RZ, 0xc0, !PT ;  /* 0x000100010a0a7812 */ /* 0x000fe400078ec0ff */
[----:B------:R-:W-:Y:S02]  /*4870*/  SHF.R.U32.HI R16, RZ, 0xe, R17 ;  /* 0x0000000eff107819 */ /* 0x000fe40000011611 */
[----:B------:R-:W-:Y:S02]  /*4880*/  SHF.R.U32.HI R18, RZ, 0xe, R19 ;  /* 0x0000000eff127819 */ /* 0x000fe40000011613 */
[----:B------:R-:W-:Y:S02]  /*4890*/  LOP3.LUT R25, R25, 0x10001, RZ, 0xc0, !PT ;  /* 0x0001000119197812 */ /* 0x000fe400078ec0ff */
[----:B------:R-:W-:Y:S02]  /*48a0*/  LOP3.LUT R29, R29, 0x10001, RZ, 0xc0, !PT ;  /* 0x000100011d1d7812 */ /* 0x000fe400078ec0ff */
[----:B------:R-:W-:-:S02]  /*48b0*/  LOP3.LUT R27, R27, 0x10001, RZ, 0xc0, !PT ;  /* 0x000100011b1b7812 */ /* 0x000fc400078ec0ff */
[C---:B------:R-:W-:Y:S02]  /*48c0*/  LOP3.LUT R26, R22.reuse, 0x380038, RZ, 0xc0, !PT ;  /* 0x00380038161a7812 */ /* 0x040fe400078ec0ff */
[----:B------:R-:W-:Y:S02]  /*48d0*/  SHF.R.U32.HI R33, RZ, 0x6, R22 ;  /* 0x00000006ff217819 */ /* 0x000fe40000011616 */
[----:B------:R-:W-:Y:S02]  /*48e0*/  LOP3.LUT R37, R22, 0x70007, RZ, 0xc0, !PT ;  /* 0x0007000716257812 */ /* 0x000fe400078ec0ff */
[C---:B------:R-:W-:Y:S02]  /*48f0*/  LOP3.LUT R22, R17.reuse, 0x380038, RZ, 0xc0, !PT ;  /* 0x0038003811167812 */ /* 0x040fe400078ec0ff */
[----:B------:R-:W-:Y:S02]  /*4900*/  SHF.R.U32.HI R39, RZ, 0x6, R17 ;  /* 0x00000006ff277819 */ /* 0x000fe40000011611 */
[----:B------:R-:W-:-:S02]  /*4910*/  LOP3.LUT R45, R17, 0x70007, RZ, 0xc0, !PT ;  /* 0x00070007112d7812 */ /* 0x000fc400078ec0ff */
[----:B------:R-:W-:Y:S02]  /*4920*/  LOP3.LUT R21, R10, 0x20002, R21, 0xf8, !PT ;  /* 0x000200020a157812 */ /* 0x000fe400078ef815 */
[----:B------:R-:W-:Y:S02]  /*4930*/  LOP3.LUT R10, R25, 0x20002, R16, 0xf8, !PT ;  /* 0x00020002190a7812 */ /* 0x000fe400078ef810 */
[----:B------:R-:W-:Y:S02]  /*4940*/  LOP3.LUT R17, R29, 0x20002, R18, 0xf8, !PT ;  /* 0x000200021d117812 */ /* 0x000fe400078ef812 */
[----:B------:R-:W-:Y:S02]  /*4950*/  LOP3.LUT R28, R27, 0x20002, R28, 0xf8, !PT ;  /* 0x000200021b1c7812 */ /* 0x000fe400078ef81c */
[----:B------:R-:W-:Y:S02]  /*4960*/  LOP3.LUT R0, R20, 0x380038, RZ, 0xc0, !PT ;  /* 0x0038003814007812 */ /* 0x000fe400078ec0ff */
[----:B------:R-:W-:-:S02]  /*4970*/  SHF.R.U32.HI R34, RZ, 0x6, R20 ;  /* 0x00000006ff227819 */ /* 0x000fc40000011614 */
[----:B------:R-:W-:Y:S01]  /*4980*/  LOP3.LUT R41, R20, 0x70007, RZ, 0xc0, !PT ;  /* 0x0007000714297812 */ /* 0x000fe200078ec0ff */
[----:B------:R-:W-:Y:S01]  /*4990*/  HFMA2.MMA R20, -RZ, RZ, 0, 0.125 ;  /* 0x00003000ff147435 */ /* 0x000fe200000001ff */
[C---:B------:R-:W-:Y:S02]  /*49a0*/  LOP3.LUT R60, R19.reuse, 0x380038, RZ, 0xc0, !PT ;  /* 0x00380038133c7812 */ /* 0x040fe400078ec0ff */
[----:B------:R-:W-:Y:S02]  /*49b0*/  SHF.R.U32.HI R44, RZ, 0x6, R19 ;  /* 0x00000006ff2c7819 */ /* 0x000fe40000011613 */
[----:B------:R-:W-:Y:S02]  /*49c0*/  LOP3.LUT R66, R19, 0x70007, RZ, 0xc0, !PT ;  /* 0x0007000713427812 */ /* 0x000fe400078ec0ff */
[----:B------:R-:W-:Y:S02]  /*49d0*/  PRMT R19, R91, 0x9910, RZ ;  /* 0x000099105b137816 */ /* 0x000fe400000000ff */
[----:B------:R-:W-:-:S02]  /*49e0*/  LOP3.LUT R83, R0, 0x64006400, RZ, 0xfc, !PT ;  /* 0x6400640000537812 */ /* 0x000fc400078efcff */
[----:B------:R-:W-:Y:S02]  /*49f0*/  LOP3.LUT R59, R58, 0x64006400, RZ, 0xfc, !PT ;  /* 0x640064003a3b7812 */ /* 0x000fe400078efcff */
[----:B------:R-:W-:Y:S01]  /*4a00*/  LOP3.LUT R0, R34, 0x380038, RZ, 0xc0, !PT ;  /* 0x0038003822007812 */ /* 0x000fe200078ec0ff */
[-C--:B------:R-:W-:Y:S01]  /*4a10*/  HFMA2 R83, R83, R20.reuse.H0_H0, -132, -132 ;  /* 0xd820d82053537431 */ /* 0x080fe20000040014 */
[----:B------:R-:W-:Y:S01]  /*4a20*/  ISETP.NE.AND P2, PT, R19, RZ, PT ;  /* 0x000000ff1300720c */ /* 0x000fe20003f45270 */
        /* <DEDUP_REMOVED lines=14> */
[----:B------:R-:W-:Y:S02]  /*4b10*/  LOP3.LUT R77, R26, 0x64006400, RZ, 0xfc, !PT ;  /* 0x640064001a4d7812 */ /* 0x000fe400078efcff */
[----:B------:R-:W-:Y:S02]  /*4b20*/  LOP3.LUT R22, R38, 0x1c001c0, RZ, 0xc0, !PT ;  /* 0x01c001c026167812 */ /* 0x000fe400078ec0ff */
[----:B------:R-:W-:Y:S01]  /*4b30*/  LOP3.LUT R26, R33, 0x1c001c0, RZ, 0xc0, !PT ;  /* 0x01c001c0211a7812 */ /* 0x000fe200078ec0ff */
[----:B------:R-:W-:Y:S01]  /*4b40*/  HFMA2 R77, R77, R20.H0_H0, -132, -132 ;  /* 0xd820d8204d4d7431 */ /* 0x000fe20000040014 */
[----:B------:R-:W-:-:S02]  /*4b50*/  LOP3.LUT R64, R35, 0x1c001c0, RZ, 0xc0, !PT ;  /* 0x01c001c023407812 */ /* 0x000fc400078ec0ff */
[----:B------:R-:W-:Y:S02]  /*4b60*/  MOV R40, 0x2400 ;  /* 0x0000240000287802 */ /* 0x000fe40000000f00 */
        /* <DEDUP_REMOVED lines=10> */
[----:B------:R-:W-:-:S03]  /*4c10*/  ISETP.GE.AND P3, PT, R95, 0x2, PT ;  /* 0x000000025f00780c */ /* 0x000fc60003f66270 */
[----:B------:R-:W-:Y:S01]  /*4c20*/  HADD2 R72, R37, -1028, -1028 ;  /* 0xe404e40425487430 */ /* 0x000fe20000000000 */
[--C-:B--2---:R-:W-:Y:S02]  /*4c30*/  SHF.R.U32.HI R30, RZ, 0xd, R12.reuse ;  /* 0x0000000dff1e7819 */ /* 0x104fe4000001160c */
[C---:B------:R-:W-:Y:S02]  /*4c40*/  LOP3.LUT R16, R12.reuse, 0x380038, RZ, 0xc0, !PT ;  /* 0x003800380c107812 */ /* 0x040fe400078ec0ff */
[----:B------:R-:W-:Y:S02]  /*4c50*/  SHF.R.U32.HI R46, RZ, 0x6, R12 ;  /* 0x00000006ff2e7819 */ /* 0x000fe4000001160c */
[----:B------:R-:W-:Y:S02]  /*4c60*/  LOP3.LUT R52, R12, 0x70007, RZ, 0xc0, !PT ;  /* 0x000700070c347812 */ /* 0x000fe400078ec0ff */
[----:B------:R-:W-:Y:S02]  /*4c70*/  SHF.R.U32.HI R29, RZ, 0xd, R14 ;  /* 0x0000000dff1d7819 */ /* 0x000fe4000001160e */
[----:B------:R-:W-:-:S02]  /*4c80*/  SHF.R.U32.HI R31, RZ, 0xd, R13 ;  /* 0x0000000dff1f7819 */ /* 0x000fc4000001160d */
[----:B------:R-:W-:Y:S02]  /*4c90*/  SHF.R.U32.HI R12, RZ, 0xd, R15 ;  /* 0x0000000dff0c7819 */ /* 0x000fe4000001160f */
[----:B------:R-:W-:Y:S02]  /*4ca0*/  LOP3.LUT R29, R28, 0x40004, R29, 0xf8, !PT ;  /* 0x000400041c1d7812 */ /* 0x000fe400078ef81d */
[----:B------:R-:W-:Y:S02]  /*4cb0*/  LOP3.LUT R31, R10, 0x40004, R31, 0xf8, !PT ;  /* 0x000400040a1f7812 */ /* 0x000fe400078ef81f */
[----:B------:R-:W-:Y:S02]  /*4cc0*/  LOP3.LUT R28, R17, 0x40004, R12, 0xf8, !PT ;  /* 0x00040004111c7812 */ /* 0x000fe400078ef80c */
[----:B------:R-:W-:Y:S02]  /*4cd0*/  LOP3.LUT R10, R38, 0x380038, RZ, 0xc0, !PT ;  /* 0x00380038260a7812 */ /* 0x000fe400078ec0ff */
[----:B------:R-:W-:-:S02]  /*4ce0*/  LOP3.LUT R12, R32, 0x380038, RZ, 0xc0, !PT ;  /* 0x00380038200c7812 */ /* 0x000fc400078ec0ff */
[----:B------:R-:W-:Y:S02]  /*4cf0*/  SHF.R.U32.HI R47, RZ, 0x6, R13 ;  /* 0x00000006ff2f7819 */ /* 0x000fe4000001160d */
[----:B------:R-:W-:Y:S02]  /*4d00*/  SHF.R.U32.HI R48, RZ, 0x6, R14 ;  /* 0x00000006ff307819 */ /* 0x000fe4000001160e */
[C---:B------:R-:W-:Y:S02]  /*4d10*/  LOP3.LUT R62, R15.reuse, 0x380038, RZ, 0xc0, !PT ;  /* 0x003800380f3e7812 */ /* 0x040fe400078ec0ff */
[----:B------:R-:W-:Y:S02]  /*4d20*/  SHF.R.U32.HI R51, RZ, 0x6, R15 ;  /* 0x00000006ff337819 */ /* 0x000fe4000001160f */
[----:B------:R-:W-:Y:S02]  /*4d30*/  LOP3.LUT R55, R15, 0x70007, RZ, 0xc0, !PT ;  /* 0x000700070f377812 */ /* 0x000fe400078ec0ff */
        /* <DEDUP_REMOVED lines=12> */
[----:B------:R-:W-:Y:S01]  /*4e00*/  HFMA2 R78, R17, R20.H0_H0, -132, -132 ;  /* 0xd820d820114e7431 */ /* 0x000fe20000040014 */
[----:B------:R-:W-:Y:S02]  /*4e10*/  LOP3.LUT R24, R44, 0x380038, RZ, 0xc0, !PT ;  /* 0x003800382c187812 */ /* 0x000fe400078ec0ff */
[----:B------:R-:W-:-:S02]  /*4e20*/  LOP3.LUT R30, R21, 0x40004, R30, 0xf8, !PT ;  /* 0x00040004151e7812 */ /* 0x000fc400078ef81e */
[----:B------:R-:W-:Y:S02]  /*4e30*/  LOP3.LUT R27, R15, 0x64006400, RZ, 0xfc, !PT ;  /* 0x640064000f1b7812 */ /* 0x000fe400078efcff */
[----:B------:R-:W-:Y:S02]  /*4e40*/  LOP3.LUT R0, R46, 0x380038, RZ, 0xc0, !PT ;  /* 0x003800382e007812 */ /* 0x000fe400078ec0ff */
        /* <DEDUP_REMOVED lines=193> */
.L_x_824:
        /* <DEDUP_REMOVED lines=81> */
.L_x_825:
        /* <DEDUP_REMOVED lines=80> */
.L_x_826:
        /* <DEDUP_REMOVED lines=77> */
.L_x_823:
[----:B------:R-:W-:Y:S01]  /*6940*/  IADD3 R94, R94, 0x20, RZ ;  /* 0x000000205e5e7810 */ /* 0x000fe20007ffe0ff */
[----:B------:R-:W-:Y:S01]  /*6950*/  UIADD3 UR4, UR4, 0x40, URZ ;  /* 0x0000004004047890 */ /* 0x000fe2000fffe03f */
[----:B------:R-:W-:Y:S02]  /*6960*/  IMAD.WIDE R10, R85, 0x4, R98 ;  /* 0x00000004550a7825 */ /* 0x000fe400078e0262 */
[C---:B------:R-:W-:Y:S02]  /*6970*/  ISETP.GE.AND P2, PT, R94.reuse, UR5, PT ;  /* 0x000000055e007c0c */ /* 0x040fe4000bf46270 */
[----:B------:R-:W-:-:S13]  /*6980*/  ISETP.LT.AND P3, PT, R94, R93, PT ;  /* 0x0000005d5e00720c */ /* 0x000fda0003f61270 */
[----:B------:R-:W-:Y:S05]  /*6990*/  @!P2 BRA P3, `(.L_x_827) ;  /* 0xffffffdc0010a947 */ /* 0x000fea000183ffff */
.L_x_822:
        /* <DEDUP_REMOVED lines=8> */
[----:B------:R-:W-:Y:S01]  /*6a20*/  ULDC UR5, c[0x0][0x26c] ;  /* 0x00009b0000057ab9 */ /* 0x000fe20000000800 */
[C---:B-----5:R-:W-:Y:S02]  /*6a30*/  SHF.L.U32 R21, R85.reuse, 0x2, RZ ;  /* 0x0000000255157819 */ /* 0x060fe400000006ff */
[----:B------:R-:W-:Y:S02]  /*6a40*/  ISETP.NE.AND P0, PT, R0, RZ, PT ;  /* 0x000000ff0000720c */ /* 0x000fe40003f05270 */
[----:B------:R-:W-:Y:S02]  /*6a50*/  SHF.R.S32.HI R0, RZ, 0x1f, R85 ;  /* 0x0000001fff007819 */ /* 0x000fe40000011455 */
[----:B------:R-:W-:Y:S02]  /*6a60*/  ISETP.LT.OR P0, PT, R96, 0x4, !P0 ;  /* 0x000000046000780c */ /* 0x000fe40004701670 */
[----:B------:R-:W-:-:S11]  /*6a70*/  SHF.L.U64.HI R0, R85, 0x2, R0 ;  /* 0x0000000255007819 */ /* 0x000fd60000010200 */
.L_x_833:
        /* <DEDUP_REMOVED lines=15> */
[----:B------:R-:W-:Y:S01]  /*6b70*/  MOV R16, 0x3400 ;  /* 0x0000340000107802 */ /* 0x000fe20000000f00 */
[----:B------:R-:W-:Y:S01]  /*6b80*/  HFMA2.MMA R36, -RZ, RZ, 0, 0.0625 ;  /* 0x00002c00ff247435 */ /* 0x000fe200000001ff */
[----:B------:R-:W-:Y:S02]  /*6b90*/  MOV R18, 0x2400 ;  /* 0x0000240000127802 */ /* 0x000fe40000000f00 */
[----:B------:R-:W-:Y:S02]  /*6ba0*/  PRMT R17, R91, 0x9910, RZ ;  /* 0x000099105b117816 */ /* 0x000fe400000000ff */
[----:B------:R-:W-:Y:S02]  /*6bb0*/  PRMT R16, R18, 0x5410, R16 ;  /* 0x0000541012107816 */ /* 0x000fe40000000010 */
[----:B------:R-:W-:Y:S02]  /*6bc0*/  ISETP.NE.AND P2, PT, R17, RZ, PT ;  /* 0x000000ff1100720c */ /* 0x000fe40003f45270 */
[----:B------:R-:W-:-:S02]  /*6bd0*/  ISETP.GE.AND P3, PT, R95, 0x2, PT ;  /* 0x000000025f00780c */ /* 0x000fc40003f66270 */
[C---:B--2---:R-:W-:Y:S02]  /*6be0*/  LOP3.LUT R20, R13.reuse, 0xc000c, RZ, 0xc0, !PT ;  /* 0x000c000c0d147812 */ /* 0x044fe400078ec0ff */
[----:B------:R-:W-:Y:S02]  /*6bf0*/  SHF.R.U32.HI R47, RZ, 0x8, R13 ;  /* 0x00000008ff2f7819 */ /* 0x000fe4000001160d */
[C---:B------:R-:W-:Y:S02]  /*6c00*/  LOP3.LUT R29, R13.reuse, 0x300030, RZ, 0xc0, !PT ;  /* 0x003000300d1d7812 */ /* 0x040fe400078ec0ff */
[C---:B------:R-:W-:Y:S02]  /*6c10*/  LOP3.LUT R37, R13.reuse, 0xc000c0, RZ, 0xc0, !PT ;  /* 0x00c000c00d257812 */ /* 0x040fe400078ec0ff */
[----:B------:R-:W-:Y:S02]  /*6c20*/  LOP3.LUT R46, R13, 0x30003, RZ, 0xc0, !PT ;  /* 0x000300030d2e7812 */ /* 0x000fe400078ec0ff */
[----:B------:R-:W-:-:S02]  /*6c30*/  LOP3.LUT R13, R14, 0xc000c, RZ, 0xc0, !PT ;  /* 0x000c000c0e0d7812 */ /* 0x000fc400078ec0ff */
[----:B------:R-:W-:Y:S02]  /*6c40*/  SHF.R.U32.HI R45, RZ, 0x8, R12 ;  /* 0x00000008ff2d7819 */ /* 0x000fe4000001160c */
[----:B------:R-:W-:Y:S02]  /*6c50*/  LOP3.LUT R23, R13, 0x64006400, RZ, 0xfc, !PT ;  /* 0x640064000d177812 */ /* 0x000fe400078efcff */
[----:B------:R-:W-:Y:S02]  /*6c60*/  LOP3.LUT R13, R45, 0xc000c, RZ, 0xc0, !PT ;  /* 0x000c000c2d0d7812 */ /* 0x000fe400078ec0ff */
[----:B------:R-:W-:Y:S01]  /*6c70*/  SHF.R.U32.HI R49, RZ, 0x8, R14 ;  /* 0x00000008ff317819 */ /* 0x000fe2000001160e */
[----:B------:R-:W-:Y:S01]  /*6c80*/  HFMA2 R23, R23, R16.H1_H1, -258, -258 ;  /* 0xdc08dc0817177431 */ /* 0x000fe20000060010 */
[C---:B------:R-:W-:Y:S02]  /*6c90*/  LOP3.LUT R31, R14.reuse, 0x300030, RZ, 0xc0, !PT ;  /* 0x003000300e1f7812 */ /* 0x040fe400078ec0ff */
[----:B------:R-:W-:-:S02]  /*6ca0*/  LOP3.LUT R38, R14, 0xc000c0, RZ, 0xc0, !PT ;  /* 0x00c000c00e267812 */ /* 0x000fc400078ec0ff */
[----:B------:R-:W-:Y:S02]  /*6cb0*/  LOP3.LUT R48, R14, 0x30003, RZ, 0xc0, !PT ;  /* 0x000300030e307812 */ /* 0x000fe400078ec0ff */
[----:B------:R-:W-:Y:S02]  /*6cc0*/  LOP3.LUT R14, R15, 0xc000c, RZ, 0xc0, !PT ;  /* 0x000c000c0f0e7812 */ /* 0x000fe400078ec0ff */
[----:B------:R-:W-:Y:S02]  /*6cd0*/  LOP3.LUT R13, R13, 0x64006400, RZ, 0xfc, !PT ;  /* 0x640064000d0d7812 */ /* 0x000fe400078efcff */
[----:B------:R-:W-:Y:S02]  /*6ce0*/  SHF.R.U32.HI R51, RZ, 0x8, R15 ;  /* 0x00000008ff337819 */ /* 0x000fe4000001160f */
[C---:B------:R-:W-:Y:S01]  /*6cf0*/  LOP3.LUT R32, R15.reuse, 0x300030, RZ, 0xc0, !PT ;  /* 0x003000300f207812 */ /* 0x040fe200078ec0ff */
[----:B------:R-:W-:Y:S01]  /*6d00*/  HFMA2 R25, R13, R16.H1_H1, -258, -258 ;  /* 0xdc08dc080d197431 */ /* 0x000fe20000060010 */
[----:B------:R-:W-:-:S02]  /*6d10*/  LOP3.LUT R40, R15, 0xc000c0, RZ, 0xc0, !PT ;  /* 0x00c000c00f287812 */ /* 0x000fc400078ec0ff */
[----:B------:R-:W-:Y:S02]  /*6d20*/  LOP3.LUT R50, R15, 0x30003, RZ, 0xc0, !PT ;  /* 0x000300030f327812 */ /* 0x000fe400078ec0ff */
[----:B------:R-:W-:Y:S02]  /*6d30*/  LOP3.LUT R24, R14, 0x64006400, RZ, 0xfc, !PT ;  /* 0x640064000e187812 */ /* 0x000fe400078efcff */
[----:B------:R-:W-:Y:S02]  /*6d40*/  LOP3.LUT R14, R47, 0xc000c, RZ, 0xc0, !PT ;  /* 0x000c000c2f0e7812 */ /* 0x000fe400078ec0ff */
[----:B------:R-:W-:Y:S01]  /*6d50*/  LOP3.LUT R15, R49, 0xc000c, RZ, 0xc0, !PT ;  /* 0x000c000c310f7812 */ /* 0x000fe200078ec0ff */
[----:B------:R-:W-:Y:S01]  /*6d60*/  HFMA2 R24, R24, R16.H1_H1, -258, -258 ;  /* 0xdc08dc0818187431 */ /* 0x000fe20000060010 */
[----:B------:R-:W-:Y:S02]  /*6d70*/  LOP3.LUT R13, R45, 0x300030, RZ, 0xc0, !PT ;  /* 0x003000302d0d7812 */ /* 0x000fe400078ec0ff */
[----:B------:R-:W-:-:S02]  /*6d80*/  LOP3.LUT R17, R12, 0xc000c, RZ, 0xc0, !PT ;  /* 0x000c000c0c117812 */ /* 0x000fc400078ec0ff */
[----:B------:R-:W-:Y:S02]  /*6d90*/  LOP3.LUT R14, R14, 0x64006400, RZ, 0xfc, !PT ;  /* 0x640064000e0e7812 */ /* 0x000fe400078efcff */
[----:B------:R-:W-:Y:S02]  /*6da0*/  LOP3.LUT R15, R15, 0x64006400, RZ, 0xfc, !PT ;  /* 0x640064000f0f7812 */ /* 0x000fe400078efcff */
[----:B------:R-:W-:Y:S01]  /*6db0*/  LOP3.LUT R13, R13, 0x64006400, RZ, 0xfc, !PT ;  /* 0x640064000d0d7812 */ /* 0x000fe200078efcff */
[-C--:B------:R-:W-:Y:S01]  /*6dc0*/  HFMA2 R26, R14, R16.reuse.H1_H1, -258, -258 ;  /* 0xdc08dc080e1a7431 */ /* 0x080fe20000060010 */
[----:B------:R-:W-:Y:S01]  /*6dd0*/  LOP3.LUT R22, R20, 0x64006400, RZ, 0xfc, !PT ;  /* 0x6400640014167812 */ /* 0x000fe200078efcff */
[----:B------:R-:W-:Y:S01]  /*6de0*/  HFMA2 R27, R15, R16.H1_H1, -258, -258 ;  /* 0xdc08dc080f1b7431 */ /* 0x000fe20000060010 */
[----:B------:R-:W-:Y:S01]  /*6df0*/  LOP3.LUT R17, R17, 0x64006400, RZ, 0xfc, !PT ;  /* 0x6400640011117812 */ /* 0x000fe200078efcff */
[----:B------:R-:W-:Y:S01]  /*6e00*/  HFMA2 R33, R13, R36.H0_H0, -66, -66 ;  /* 0xd420d4200d217431 */ /* 0x000fe20000040024 */
[----:B------:R-:W-:Y:S01]  /*6e10*/  LOP3.LUT R20, R51, 0xc000c, RZ, 0xc0, !PT ;  /* 0x000c000c33147812 */ /* 0x000fe200078ec0ff */
[----:B------:R-:W-:Y:S01]  /*6e20*/  HFMA2 R22, R22, R16.H1_H1, -258, -258 ;  /* 0xdc08dc0816167431 */ /* 0x000fe20000060010 */
[----:B------:R-:W-:-:S02]  /*6e30*/  LOP3.LUT R14, R47, 0x300030, RZ, 0xc0, !PT ;  /* 0x003000302f0e7812 */ /* 0x000fc400078ec0ff */
[----:B------:R-:W-:Y:S02]  /*6e40*/  LOP3.LUT R15, R49, 0x300030, RZ, 0xc0, !PT ;  /* 0x00300030310f7812 */ /* 0x000fe400078ec0ff */
[----:B------:R-:W-:Y:S02]  /*6e50*/  LOP3.LUT R18, R12, 0x300030, RZ, 0xc0, !PT ;  /* 0x003000300c127812 */ /* 0x000fe400078ec0ff */
[----:B------:R-:W-:Y:S01]  /*6e60*/  LOP3.LUT R28, R20, 0x64006400, RZ, 0xfc, !PT ;  /* 0x64006400141c7812 */ /* 0x000fe200078efcff */
[-C--:B------:R-:W-:Y:S01]  /*6e70*/  HFMA2 R20, R17, R16.reuse.H1_H1, -258, -258 ;  /* 0xdc08dc0811147431 */ /* 0x080fe20000060010 */
[----:B------:R-:W-:Y:S02]  /*6e80*/  LOP3.LUT R13, R45, 0xc000c0, RZ, 0xc0, !PT ;  /* 0x00c000c02d0d7812 */ /* 0x000fe400078ec0ff */
[----:B------:R-:W-:Y:S01]  /*6e90*/  LOP3.LUT R17, R51, 0x300030, RZ, 0xc0, !PT ;  /* 0x0030003033117812 */ /* 0x000fe200078ec0ff */
[----:B------:R-:W-:Y:S01]  /*6ea0*/  HFMA2 R28, R28, R16.H1_H1, -258, -258 ;  /* 0xdc08dc081c1c7431 */ /* 0x000fe20000060010 */
[----:B------:R-:W-:-:S02]  /*6eb0*/  LOP3.LUT R14, R14, 0x64006400, RZ, 0xfc, !PT ;  /* 0x640064000e0e7812 */ /* 0x000fc400078efcff */
[----:B------:R-:W-:Y:S02]  /*6ec0*/  LOP3.LUT R15, R15, 0x64006400, RZ, 0xfc, !PT ;  /* 0x640064000f0f7812 */ /* 0x000fe400078efcff */
[----:B------:R-:W-:Y:S01]  /*6ed0*/  LOP3.LUT R41, R40, 0x64006400, RZ, 0xfc, !PT ;  /* 0x6400640028297812 */ /* 0x000fe200078efcff */
[-C--:B------:R-:W-:Y:S01]  /*6ee0*/  HFMA2 R34, R14, R36.reuse.H0_H0, -66, -66 ;  /* 0xd420d4200e227431 */ /* 0x080fe20000040024 */
[----:B------:R-:W-:Y:S01]  /*6ef0*/  LOP3.LUT R18, R18, 0x64006400, RZ, 0xfc, !PT ;  /* 0x6400640012127812 */ /* 0x000fe200078efcff */
[----:B------:R-:W-:Y:S01]  /*6f00*/  HFMA2 R35, R15, R36.H0_H0, -66, -66 ;  /* 0xd420d4200f237431 */ /* 0x000fe20000040024 */
        /* <DEDUP_REMOVED lines=92> */
.L_x_830:
        /* <DEDUP_REMOVED lines=47> */
.L_x_831:
        /* <DEDUP_REMOVED lines=46> */
.L_x_832:
        /* <DEDUP_REMOVED lines=44> */
.L_x_829:
[----:B------:R-:W-:Y:S01]  /*7d60*/  IADD3 R94, R94, 0x10, RZ ;  /* 0x000000105e5e7810 */ /* 0x000fe20007ffe0ff */
[----:B------:R-:W-:Y:S01]  /*7d70*/  UIADD3 UR4, UR4, 0x20, URZ ;  /* 0x0000002004047890 */ /* 0x000fe2000fffe03f */
[----:B------:R-:W-:Y:S02]  /*7d80*/  IADD3 R10, P3, R10, R21, RZ ;  /* 0x000000150a0a7210 */ /* 0x000fe40007f7e0ff */
[C---:B------:R-:W-:Y:S02]  /*7d90*/  ISETP.GE.AND P2, PT, R94.reuse, UR5, PT ;  /* 0x000000055e007c0c */ /* 0x040fe4000bf46270 */
[----:B------:R-:W-:Y:S02]  /*7da0*/  ISETP.LT.AND P4, PT, R94, R93, PT ;  /* 0x0000005d5e00720c */ /* 0x000fe40003f81270 */
[----:B------:R-:W-:-:S11]  /*7db0*/  IADD3.X R11, R11, R0, RZ, P3, !PT ;  /* 0x000000000b0b7210 */ /* 0x000fd60001ffe4ff */
[----:B------:R-:W-:Y:S05]  /*7dc0*/  @!P2 BRA P4, `(.L_x_833) ;  /* 0xffffffec002ca947 */ /* 0x000fea000203ffff */
.L_x_828:
[----:B------:R-:W-:Y:S05]  /*7dd0*/  @!P1 EXIT ;  /* 0x000000000000994d */ /* 0x000fea0003800000 */
[----:B------:R-:W0:Y:S01]  /*7de0*/  S2R R0, SR_CTAID.X ;  /* 0x0000000000007919 */ /* 0x000e220000002500 */
        /* <DEDUP_REMOVED lines=16> */
.L_x_837:
[----:B------:R-:W0:Y:S02]  /*7ef0*/  LDS R14, [R12] ;  /* 0x000000000c0e7984 */ /* 0x000e240000000800 */
[----:B0-----:R-:W-:-:S06]  /*7f00*/  HADD2 R15, R14, R9 ;  /* 0x000000090e0f7230 */ /* 0x001fcc0000000000 */
[----:B------:R-:W0:Y:S02]  /*7f10*/  ATOMS.CAST.SPIN R15, [R12], R14, R15 ;  /* 0x0000000e0c0f738d */ /* 0x000e24000180000f */
[----:B0-----:R-:W-:-:S13]  /*7f20*/  ISETP.EQ.U32.AND P0, PT, R15, 0x1, PT ;  /* 0x000000010f00780c */ /* 0x001fda0003f02070 */
[----:B------:R-:W-:Y:S05]  /*7f30*/  @!P0 BRA `(.L_x_837) ;  /* 0xfffffffc00ec8947 */ /* 0x000fea000383ffff */
[----:B------:R-:W-:Y:S05]  /*7f40*/  BRA `(.L_x_835) ;  /* 0x00000000000c7947 */ /* 0x000fea0003800000 */
.L_x_836:
[----:B------:R-:W2:Y:S02]  /*7f50*/  LD.E R0, desc[UR6][R10.64] ;  /* 0x000000060a007980 */ /* 0x000ea4000c101900 */
[----:B--2---:R-:W-:-:S05]  /*7f60*/  IADD3 R9, R9, R0, RZ ;  /* 0x0000000009097210 */ /* 0x004fca0007ffe0ff */
[----:B------:R0:W-:Y:S02]  /*7f70*/  ST.E desc[UR6][R10.64], R9 ;  /* 0x000000090a007985 */ /* 0x0001e4000c101906 */
.L_x_835:
[----:B------:R-:W-:Y:S05]  /*7f80*/  BSYNC B0 ;  /* 0x0000000000007941 */ /* 0x000fea0003800000 */
.L_x_834:
        /* <DEDUP_REMOVED lines=8> */
.L_x_841:
[----:B------:R-:W0:Y:S02]  /*8010*/  LDS R8, [R12+0x4] ;  /* 0x000004000c087984 */ /* 0x000e240000000800 */
[----:B0-----:R-:W-:-:S10]  /*8020*/  HFMA2.MMA R9, R8, 1, 1, R13 ;  /* 0x3c003c0008097835 */ /* 0x001fd4000000000d */
[----:B------:R-:W0:Y:S02]  /*8030*/  ATOMS.CAST.SPIN R9, [R12+0x4], R8, R9 ;  /* 0x000004080c09738d */ /* 0x000e240001800009 */
[----:B0-----:R-:W-:-:S13]  /*8040*/  ISETP.EQ.U32.AND P0, PT, R9, 0x1, PT ;  /* 0x000000010900780c */ /* 0x001fda0003f02070 */
[----:B------:R-:W-:Y:S05]  /*8050*/  @!P0 BRA `(.L_x_841) ;  /* 0xfffffffc00ec8947 */ /* 0x000fea000383ffff */
[----:B------:R-:W-:Y:S05]  /*8060*/  BRA `(.L_x_839) ;  /* 0x00000000000c7947 */ /* 0x000fea0003800000 */
.L_x_840:
[----:B------:R-:W0:Y:S02]  /*8070*/  LD.E R0, desc[UR6][R10.64+0x4] ;  /* 0x000004060a007980 */ /* 0x000e24000c101900 */
[----:B0-----:R-:W-:-:S05]  /*8080*/  IADD3 R9, R8, R0, RZ ;  /* 0x0000000008097210 */ /* 0x001fca0007ffe0ff */
[----:B------:R1:W-:Y:S02]  /*8090*/  ST.E desc[UR6][R10.64+0x4], R9 ;  /* 0x000004090a007985 */ /* 0x0003e4000c101906 */
.L_x_839:
[----:B------:R-:W-:Y:S05]  /*80a0*/  BSYNC B0 ;  /* 0x0000000000007941 */ /* 0x000fea0003800000 */
.L_x_838:
        /* <DEDUP_REMOVED lines=10> */
.L_x_845:
[----:B------:R-:W0:Y:S02]  /*8150*/  LDS R12, [R8] ;  /* 0x00000000080c7984 */ /* 0x000e240000000800 */
[----:B0-----:R-:W-:-:S06]  /*8160*/  HADD2 R13, R12, R7 ;  /* 0x000000070c0d7230 */ /* 0x001fcc0000000000 */
[----:B------:R-:W0:Y:S02]  /*8170*/  ATOMS.CAST.SPIN R13, [R8], R12, R13 ;  /* 0x0000000c080d738d */ /* 0x000e24000180000d */
[----:B0-----:R-:W-:-:S13]  /*8180*/  ISETP.EQ.U32.AND P0, PT, R13, 0x1, PT ;  /* 0x000000010d00780c */ /* 0x001fda0003f02070 */
[----:B------:R-:W-:Y:S05]  /*8190*/  @!P0 BRA `(.L_x_845) ;  /* 0xfffffffc00ec8947 */ /* 0x000fea000383ffff */
[----:B------:R-:W-:Y:S05]  /*81a0*/  BRA `(.L_x_843) ;  /* 0x00000000000c7947 */ /* 0x000fea0003800000 */
.L_x_844:
[----:B------:R-:W2:Y:S02]  /*81b0*/  LD.E R0, desc[UR6][R10.64] ;  /* 0x000000060a007980 */ /* 0x000ea4000c101900 */
[----:B--2---:R-:W-:-:S05]  /*81c0*/  IADD3 R7, R7, R0, RZ ;  /* 0x0000000007077210 */ /* 0x004fca0007ffe0ff */
[----:B------:R0:W-:Y:S02]  /*81d0*/  ST.E desc[UR6][R10.64], R7 ;  /* 0x000000070a007985 */ /* 0x0001e4000c101906 */
.L_x_843:
[----:B------:R-:W-:Y:S05]  /*81e0*/  BSYNC B0 ;  /* 0x0000000000007941 */ /* 0x000fea0003800000 */
.L_x_842:
        /* <DEDUP_REMOVED lines=8> */
.L_x_849:
[----:B------:R-:W0:Y:S02]  /*8270*/  LDS R6, [R8+0x4] ;  /* 0x0000040008067984 */ /* 0x000e240000000800 */
[----:B0-----:R-:W-:-:S10]  /*8280*/  HFMA2.MMA R7, R6, 1, 1, R9 ;  /* 0x3c003c0006077835 */ /* 0x001fd40000000009 */
[----:B------:R-:W0:Y:S02]  /*8290*/  ATOMS.CAST.SPIN R7, [R8+0x4], R6, R7 ;  /* 0x000004060807738d */ /* 0x000e240001800007 */
[----:B0-----:R-:W-:-:S13]  /*82a0*/  ISETP.EQ.U32.AND P0, PT, R7, 0x1, PT ;  /* 0x000000010700780c */ /* 0x001fda0003f02070 */
[----:B------:R-:W-:Y:S05]  /*82b0*/  @!P0 BRA `(.L_x_849) ;  /* 0xfffffffc00ec8947 */ /* 0x000fea000383ffff */
[----:B------:R-:W-:Y:S05]  /*82c0*/  BRA `(.L_x_847) ;  /* 0x00000000000c7947 */ /* 0x000fea0003800000 */
.L_x_848:
[----:B------:R-:W0:Y:S02]  /*82d0*/  LD.E R0, desc[UR6][R10.64+0x4] ;  /* 0x000004060a007980 */ /* 0x000e24000c101900 */
[----:B0-----:R-:W-:-:S05]  /*82e0*/  IADD3 R7, R6, R0, RZ ;  /* 0x0000000006077210 */ /* 0x001fca0007ffe0ff */
[----:B------:R1:W-:Y:S02]  /*82f0*/  ST.E desc[UR6][R10.64+0x4], R7 ;  /* 0x000004070a007985 */ /* 0x0003e4000c101906 */
.L_x_847:
[----:B------:R-:W-:Y:S05]  /*8300*/  BSYNC B0 ;  /* 0x0000000000007941 */ /* 0x000fea0003800000 */
.L_x_846:
        /* <DEDUP_REMOVED lines=10> */
.L_x_853:
[----:B------:R-:W0:Y:S02]  /*83b0*/  LDS R8, [R6] ;  /* 0x0000000006087984 */ /* 0x000e240000000800 */
[----:B0-----:R-:W-:-:S06]  /*83c0*/  HADD2 R9, R8, R5 ;  /* 0x0000000508097230 */ /* 0x001fcc0000000000 */
[----:B------:R-:W0:Y:S02]  /*83d0*/  ATOMS.CAST.SPIN R9, [R6], R8, R9 ;  /* 0x000000080609738d */ /* 0x000e240001800009 */
[----:B0-----:R-:W-:-:S13]  /*83e0*/  ISETP.EQ.U32.AND P0, PT, R9, 0x1, PT ;  /* 0x000000010900780c */ /* 0x001fda0003f02070 */
[----:B------:R-:W-:Y:S05]  /*83f0*/  @!P0 BRA `(.L_x_853) ;  /* 0xfffffffc00ec8947 */ /* 0x000fea000383ffff */
[----:B------:R-:W-:Y:S05]  /*8400*/  BRA `(.L_x_851) ;  /* 0x00000000000c7947 */ /* 0x000fea0003800000 */
.L_x_852:
[----:B------:R-:W2:Y:S02]  /*8410*/  LD.E R0, desc[UR6][R10.64] ;  /* 0x000000060a007980 */ /* 0x000ea4000c101900 */
[----:B--2---:R-:W-:-:S05]  /*8420*/  IADD3 R5, R5, R0, RZ ;  /* 0x0000000005057210 */ /* 0x004fca0007ffe0ff */
[----:B------:R0:W-:Y:S02]  /*8430*/  ST.E desc[UR6][R10.64], R5 ;  /* 0x000000050a007985 */ /* 0x0001e4000c101906 */
.L_x_851:
[----:B------:R-:W-:Y:S05]  /*8440*/  BSYNC B0 ;  /* 0x0000000000007941 */ /* 0x000fea0003800000 */
.L_x_850:
        /* <DEDUP_REMOVED lines=8> */
.L_x_857:
[----:B------:R-:W0:Y:S02]  /*84d0*/  LDS R4, [R6+0x4] ;  /* 0x0000040006047984 */ /* 0x000e240000000800 */
[----:B0-----:R-:W-:-:S10]  /*84e0*/  HFMA2.MMA R5, R4, 1, 1, R7 ;  /* 0x3c003c0004057835 */ /* 0x001fd40000000007 */
[----:B------:R-:W0:Y:S02]  /*84f0*/  ATOMS.CAST.SPIN R5, [R6+0x4], R4, R5 ;  /* 0x000004040605738d */ /* 0x000e240001800005 */
[----:B0-----:R-:W-:-:S13]  /*8500*/  ISETP.EQ.U32.AND P0, PT, R5, 0x1, PT ;  /* 0x000000010500780c */ /* 0x001fda0003f02070 */
[----:B------:R-:W-:Y:S05]  /*8510*/  @!P0 BRA `(.L_x_857) ;  /* 0xfffffffc00ec8947 */ /* 0x000fea000383ffff */
[----:B------:R-:W-:Y:S05]  /*8520*/  BRA `(.L_x_855) ;  /* 0x00000000000c7947 */ /* 0x000fea0003800000 */
.L_x_856:
[----:B------:R-:W0:Y:S02]  /*8530*/  LD.E R0, desc[UR6][R10.64+0x4] ;  /* 0x000004060a007980 */ /* 0x000e24000c101900 */
[----:B0-----:R-:W-:-:S05]  /*8540*/  IADD3 R5, R4, R0, RZ ;  /* 0x0000000004057210 */ /* 0x001fca0007ffe0ff */
[----:B------:R1:W-:Y:S02]  /*8550*/  ST.E desc[UR6][R10.64+0x4], R5 ;  /* 0x000004050a007985 */ /* 0x0003e4000c101906 */
.L_x_855:
[----:B------:R-:W-:Y:S05]  /*8560*/  BSYNC B0 ;  /* 0x0000000000007941 */ /* 0x000fea0003800000 */
.L_x_854:
        /* <DEDUP_REMOVED lines=10> */
.L_x_861:
[----:B------:R-:W0:Y:S02]  /*8610*/  LDS R6, [R4] ;  /* 0x0000000004067984 */ /* 0x000e240000000800 */
[----:B0-----:R-:W-:-:S06]  /*8620*/  HADD2 R7, R6, R3 ;  /* 0x0000000306077230 */ /* 0x001fcc0000000000 */
[----:B------:R-:W0:Y:S02]  /*8630*/  ATOMS.CAST.SPIN R7, [R4], R6, R7 ;  /* 0x000000060407738d */ /* 0x000e240001800007 */
[----:B0-----:R-:W-:-:S13]  /*8640*/  ISETP.EQ.U32.AND P0, PT, R7, 0x1, PT ;  /* 0x000000010700780c */ /* 0x001fda0003f02070 */
[----:B------:R-:W-:Y:S05]  /*8650*/  @!P0 BRA `(.L_x_861) ;  /* 0xfffffffc00ec8947 */ /* 0x000fea000383ffff */
[----:B------:R-:W-:Y:S05]  /*8660*/  BRA `(.L_x_859) ;  /* 0x00000000000c7947 */ /* 0x000fea0003800000 */
.L_x_860:
[----:B------:R-:W2:Y:S02]  /*8670*/  LD.E R0, desc[UR6][R10.64] ;  /* 0x000000060a007980 */ /* 0x000ea4000c101900 */
[----:B--2---:R-:W-:-:S05]  /*8680*/  IADD3 R3, R3, R0, RZ ;  /* 0x0000000003037210 */ /* 0x004fca0007ffe0ff */
[----:B------:R0:W-:Y:S02]  /*8690*/  ST.E desc[UR6][R10.64], R3 ;  /* 0x000000030a007985 */ /* 0x0001e4000c101906 */
.L_x_859:
[----:B------:R-:W-:Y:S05]  /*86a0*/  BSYNC B0 ;  /* 0x0000000000007941 */ /* 0x000fea0003800000 */
.L_x_858:
[----:B------:R1:W-:Y:S02]  /*86b0*/  ATOM.E.ADD.F16x2.RN.STRONG.GPU P0, RZ, desc[UR6][R10.64+0x4], R2 ;  /* 0x000004020aff79a2 */ /* 0x0003e4000810e1c6 */
[----:B-1----:R-:W-:Y:S05]  /*86c0*/  @P0 EXIT ;  /* 0x000000000000094d */ /* 0x002fea0003800000 */
[----:B------:R-:W1:Y:S02]  /*86d0*/  QSPC.E.S P0, RZ, [R10+0x4] ;  /* 0x000004000aff73aa */ /* 0x000e640000000500 */
[----:B-1----:R-:W-:Y:S05]  /*86e0*/  @!P0 BRA `(.L_x_862) ;  /* 0x0000000000208947 */ /* 0x002fea0003800000 */
[----:B0-----:R-:W-:Y:S02]  /*86f0*/  MOV R10, R10 ;  /* 0x0000000a000a7202 */ /* 0x001fe40000000f00 */
[----:B------:R-:W-:-:S07]  /*8700*/  MOV R5, R2 ;  /* 0x0000000200057202 */ /* 0x000fce0000000f00 */
.L_x_863:
[----:B------:R-:W0:Y:S02]  /*8710*/  LDS R2, [R10+0x4] ;  /* 0x000004000a027984 */ /* 0x000e240000000800 */
[----:B0-----:R-:W-:-:S10]  /*8720*/  HFMA2.MMA R3, R2, 1, 1, R5 ;  /* 0x3c003c0002037835 */ /* 0x001fd40000000005 */
[----:B------:R-:W0:Y:S02]  /*8730*/  ATOMS.CAST.SPIN R3, [R10+0x4], R2, R3 ;  /* 0x000004020a03738d */ /* 0x000e240001800003 */
[----:B0-----:R-:W-:-:S13]  /*8740*/  ISETP.EQ.U32.AND P0, PT, R3, 0x1, PT ;  /* 0x000000010300780c */ /* 0x001fda0003f02070 */
[----:B------:R-:W-:Y:S05]  /*8750*/  @!P0 BRA `(.L_x_863) ;  /* 0xfffffffc00ec8947 */ /* 0x000fea000383ffff */
[----:B------:R-:W-:Y:S05]  /*8760*/  EXIT ;  /* 0x000000000000794d */ /* 0x000fea0003800000 */
.L_x_862:
[----:B------:R-:W0:Y:S02]  /*8770*/  LD.E R0, desc[UR6][R10.64+0x4] ;  /* 0x000004060a007980 */ /* 0x000e24000c101900 */
[----:B0-----:R-:W-:-:S05]  /*8780*/  IADD3 R3, R2, R0, RZ ;  /* 0x0000000002037210 */ /* 0x001fca0007ffe0ff */
[----:B------:R-:W-:Y:S01]  /*8790*/  ST.E desc[UR6][R10.64+0x4], R3 ;  /* 0x000004030a007985 */ /* 0x000fe2000c101906 */
[----:B------:R-:W-:Y:S05]  /*87a0*/  EXIT ;  /* 0x000000000000794d */ /* 0x000fea0003800000 */
.L_x_864:
        /* <DEDUP_REMOVED lines=13> */
.L_x_5193:


//--------------------- .text._Z23gemm_half_q_half_kernelILi4ELi128ELb1ELb0ELi64EEvPK6__halfPKjS4_S2_PS0_iiiiPKtS7_iiiiiibS2_i --------------------------
	.section	.text._Z23gemm_half_q_half_kernelILi4ELi128ELb1ELb0ELi64EEvPK6__halfPKjS4_S2_PS0_iiiiPKtS7_iiiiiibS2_i,"ax",@progbits
	.align	128
        .global         _Z23gemm_half_q_half_kernelILi4ELi128ELb1ELb0ELi64EEvPK6__halfPKjS4_S2_PS0_iiiiPKtS7_iiiiiibS2_i
        .type           _Z23gemm_half_q_half_kernelILi4ELi128ELb1ELb0ELi64EEvPK6__halfPKjS4_S2_PS0_iiiiPKtS7_iiiiiibS2_i,@function
        .size           _Z23gemm_half_q_half_kernelILi4ELi128ELb1ELb0ELi64EEvPK6__halfPKjS4_S2_PS0_iiiiPKtS7_iiiiiibS2_i,(.L_x_5194 - _Z23gemm_half_q_half_kernelILi4ELi128ELb1ELb0ELi64EEvPK6__halfPKjS4_S2_PS0_iiiiPKtS7_iiiiiibS2_i)
        .other          _Z23gemm_half_q_half_kernelILi4ELi128ELb1ELb0ELi64EEvPK6__halfPKjS4_S2_PS0_iiiiPKtS7_iiiiiibS2_i,@"STO_CUDA_ENTRY STV_DEFAULT"
_Z23gemm_half_q_half_kernelILi4ELi128ELb1ELb0ELi64EEvPK6__halfPKjS4_S2_PS0_iiiiPKtS7_iiiiiibS2_i:
.text._Z23gemm_half_q_half_kernelILi4ELi128ELb1ELb0ELi64EEvPK6__halfPKjS4_S2_PS0_iiiiPKtS7_iiiiiibS2_i:
        /* <DEDUP_REMOVED lines=50> */
.L_x_865:
        /* <DEDUP_REMOVED lines=25> */
.L_x_870:
[----:B------:R-:W-:-:S04]  /*04b0*/  LEA R8, R4, R13, 0x2 ;  /* 0x0000000d04087211 */ /* 0x000fc800078e10ff */
[C---:B------:R-:W-:Y:S01]  /*04c0*/  IADD3 R12, R8.reuse, 0x1, RZ ;  /* 0x00000001080c7810 */ /* 0x040fe20007ffe0ff */
[CC--:B------:R-:W-:Y:S01]  /*04d0*/  IMAD R10, R8.reuse, R11.reuse, RZ ;  /* 0x0000000b080a7224 */ /* 0x0c0fe200078e02ff */
[C---:B0-----:R-:W-:Y:S02]  /*04e0*/  IADD3 R14, R8.reuse, 0x2, RZ ;  /* 0x00000002080e7810 */ /* 0x041fe40007ffe0ff */
        /* <DEDUP_REMOVED lines=33> */
.L_x_869:
        /* <DEDUP_REMOVED lines=12> */
[C---:B0-----:R-:W-:Y:S02]  /*07c0*/  LEA R14, P0, R15.reuse, UR4, 0x1 ;  /* 0x000000040f0e7c11 */ /* 0x041fe4000f8008ff */
        /* <DEDUP_REMOVED lines=11> */
.L_x_871:
        /* <DEDUP_REMOVED lines=14> */
.L_x_868:
        /* <DEDUP_REMOVED lines=10> */
.L_x_873:
[----:B------:R-:W-:-:S04]  /*0a00*/  LEA R12, R4, R13, 0x2 ;  /* 0x0000000d040c7211 */ /* 0x000fc800078e10ff */
[C---:B0-----:R-:W-:Y:S01]  /*0a10*/  IADD3 R14, R12.reuse, 0x1, RZ ;  /* 0x000000010c0e7810 */ /* 0x041fe20007ffe0ff */
        /* <DEDUP_REMOVED lines=35> */
.L_x_872:
        /* <DEDUP_REMOVED lines=24> */
.L_x_874:
[----:B------:R-:W-:-:S13]  /*0dd0*/  ISETP.LT.OR P0, PT, R13, R23, P0 ;  /* 0x000000170d00720c */ /* 0x000fda0000701670 */
[----:B------:R-:W-:Y:S05]  /*0de0*/  @!P0 BRA `(.L_x_867) ;  /* 0x00000000002c8947 */ /* 0x000fea0003800000 */
[----:B------:R-:W-:Y:S01]  /*0df0*/  LEA R12, R4, R13, 0x2 ;  /* 0x0000000d040c7211 */ /* 0x000fe200078e10ff */
        /* <DEDUP_REMOVED lines=10> */
.L_x_867:
[----:B------:R-:W-:Y:S05]  /*0ea0*/  BSYNC B0 ;  /* 0x0000000000007941 */ /* 0x000fea0003800000 */
.L_x_866:
[----:B------:R-:W-:Y:S02]  /*0eb0*/  ULDC UR6, c[0x0][0x23c] ;  /* 0x00008f0000067ab9 */ /* 0x000fe40000000800 */
[----:B------:R-:W-:-:S13]  /*0ec0*/  ISETP.GE.AND P0, PT, R9, UR6, PT ;  /* 0x0000000609007c0c */ /* 0x000fda000bf06270 */
        /* <DEDUP_REMOVED lines=11> */
[----:B01----:R-:W0:Y:S01]  /*0f80*/  LDC.64 R18, c[0x0][0x230] ;  /* 0x00008c00ff127b82 */ /* 0x003e220000000a00 */
[----:B------:R-:W-:Y:S02]  /*0f90*/  PLOP3.LUT P0, PT, PT, PT, PT, 0x8, 0x0 ;  /* 0x000000000000781c */ /* 0x000fe40003f0e170 */
[----:B------:R-:W-:-:S11]  /*0fa0*/  IADD3 R20, R23, -0x3, RZ ;  /* 0xfffffffd17147810 */ /* 0x000fd60007ffe0ff */
.L_x_877:
[----:B------:R-:W-:Y:S02]  /*0fb0*/  LEA R6, R4, R5, 0x2 ;  /* 0x0000000504067211 */ /* 0x000fe400078e10ff */
[----:B------:R-:W-:Y:S02]  /*0fc0*/  IADD3 R5, R5, 0x4, RZ ;  /* 0x0000000405057810 */ /* 0x000fe40007ffe0ff */
[C---:B------:R-:W-:Y:S01]  /*0fd0*/  IADD3 R8, R6.reuse, 0x1, RZ ;  /* 0x0000000106087810 */ /* 0x040fe20007ffe0ff */
[C-C-:B--2---:R-:W-:Y:S01]  /*0fe0*/  IMAD R11, R6.reuse, UR6, R9.reuse ;  /* 0x00000006060b7c24 */ /* 0x144fe2000f8e0209 */
[C---:B------:R-:W-:Y:S02]  /*0ff0*/  IADD3 R10, R6.reuse, 0x2, RZ ;  /* 0x00000002060a7810 */ /* 0x040fe40007ffe0ff */
[----:B------:R-:W-:Y:S01]  /*1000*/  IADD3 R12, R6, 0x3, RZ ;  /* 0x00000003060c7810 */ /* 0x000fe20007ffe0ff */
[--C-:B------:R-:W-:Y:S01]  /*1010*/  IMAD R13, R8, UR6, R9.reuse ;  /* 0x00000006080d7c24 */ /* 0x100fe2000f8e0209 */
[----:B------:R-:W-:Y:S01]  /*1020*/  ISETP.GE.AND P2, PT, R5, R20, PT ;  /* 0x000000140500720c */ /* 0x000fe20003f46270 */
[----:B------:R-:W-:-:S02]  /*1030*/  IMAD R15, R10, UR6, R9 ;  /* 0x000000060a0f7c24 */ /* 0x000fc4000f8e0209 */
[----:B------:R-:W-:Y:S02]  /*1040*/  IMAD R17, R12, UR6, R9 ;  /* 0x000000060c117c24 */ /* 0x000fe4000f8e0209 */
        /* <DEDUP_REMOVED lines=9> */
.L_x_876:
[----:B------:R-:W-:-:S04]  /*10e0*/  IADD3 R6, R23, -R5, RZ ;  /* 0x8000000517067210 */ /* 0x000fc80007ffe0ff */
[----:B------:R-:W-:-:S13]  /*10f0*/  ISETP.GT.AND P2, PT, R6, 0x1, PT ;  /* 0x000000010600780c */ /* 0x000fda0003f44270 */
[----:B------:R-:W-:Y:S05]  /*1100*/  @!P2 BRA `(.L_x_878) ;  /* 0x00000000002ca947 */ /* 0x000fea0003800000 */
[----:B--2---:R-:W2:Y:S01]  /*1110*/  LDC.64 R12, c[0x0][0x230] ;  /* 0x00008c00ff0c7b82 */ /* 0x004ea20000000a00 */
[----:B------:R-:W-:Y:S02]  /*1120*/  LEA R6, R4, R5, 0x2 ;  /* 0x0000000504067211 */ /* 0x000fe400078e10ff */
[----:B------:R-:W-:Y:S02]  /*1130*/  PLOP3.LUT P0, PT, PT, PT, PT, 0x8, 0x0 ;  /* 0x000000000000781c */ /* 0x000fe40003f0e170 */
[C---:B------:R-:W-:Y:S01]  /*1140*/  IADD3 R8, R6.reuse, 0x1, RZ ;  /* 0x0000000106087810 */ /* 0x040fe20007ffe0ff */
[----:B------:R-:W-:Y:S01]  /*1150*/  IMAD R11, R6, UR6, R9 ;  /* 0x00000006060b7c24 */ /* 0x000fe2000f8e0209 */
[----:B------:R-:W-:-:S03]  /*1160*/  IADD3 R5, R5, 0x2, RZ ;  /* 0x0000000205057810 */ /* 0x000fc60007ffe0ff */
[----:B------:R-:W-:Y:S02]  /*1170*/  IMAD R15, R8, UR6, R9 ;  /* 0x00000006080f7c24 */ /* 0x000fe4000f8e0209 */
[----:B--2---:R-:W-:-:S04]  /*1180*/  IMAD.WIDE R10, R11, 0x2, R12 ;  /* 0x000000020b0a7825 */ /* 0x004fc800078e020c */
[----:B------:R-:W-:Y:S01]  /*1190*/  IMAD.WIDE R12, R15, 0x2, R12 ;  /* 0x000000020f0c7825 */ /* 0x000fe200078e020c */
[----:B------:R3:W-:Y:S04]  /*11a0*/  STG.E.64 desc[UR8][R10.64], RZ ;  /* 0x000000ff0a007986 */ /* 0x0007e8000c101b08 */
[----:B------:R3:W-:Y:S02]  /*11b0*/  STG.E.64 desc[UR8][R12.64], RZ ;  /* 0x000000ff0c007986 */ /* 0x0007e4000c101b08 */
.L_x_878:
[----:B------:R-:W-:-:S13]  /*11c0*/  ISETP.LT.OR P0, PT, R5, R23, P0 ;  /* 0x000000170500720c */ /* 0x000fda0000701670 */
[----:B--23--:R-:W2:Y:S01]  /*11d0*/  @P0 LDC.64 R10, c[0x0][0x230] ;  /* 0x00008c00ff0a0b82 */ /* 0x00cea20000000a00 */
[----:B------:R-:W-:-:S05]  /*11e0*/  @P0 LEA R4, R4, R5, 0x2 ;  /* 0x0000000504040211 */ /* 0x000fca00078e10ff */
[----:B------:R-:W-:-:S04]  /*11f0*/  @P0 IMAD R5, R4, UR6, R9 ;  /* 0x0000000604050c24 */ /* 0x000fc8000f8e0209 */
[----:B--2---:R-:W-:-:S05]  /*1200*/  @P0 IMAD.WIDE R4, R5, 0x2, R10 ;  /* 0x0000000205040825 */ /* 0x004fca00078e020a */
[----:B------:R2:W-:Y:S02]  /*1210*/  @P0 STG.E.64 desc[UR8][R4.64], RZ ;  /* 0x000000ff04000986 */ /* 0x0005e4000c101b08 */
.L_x_875:
[----:B--2---:R-:W2:Y:S08]  /*1220*/  LDC.64 R4, c[0x0][0x248] ;  /* 0x00009200ff047b82 */ /* 0x004eb00000000a00 */
[----:B------:R-:W-:Y:S01]  /*1230*/  BAR.SYNC.DEFER_BLOCKING 0x0 ;  /* 0x0000000000007b1d */ /* 0x000fe20000010000 */
[----:B------:R-:W-:Y:S02]  /*1240*/  ISETP.GE.AND P0, PT, R24, R3, PT ;  /* 0x000000031800720c */ /* 0x000fe40003f06270 */
[----:B------:R-:W-:-:S05]  /*1250*/  SHF.L.U32 R11, R0, 0x7, RZ ;  /* 0x00000007000b7819 */ /* 0x000fca00000006ff */
[----:B------:R-:W3:Y:S08]  /*1260*/  LDC R15, c[0x0][0x25c] ;  /* 0x00009700ff0f7b82 */ /* 0x000ef00000000800 */
[----:B------:R-:W4:Y:S01]  /*1270*/  LDC R13, c[0x0][0x264] ;  /* 0x00009900ff0d7b82 */ /* 0x000f220000000800 */
[----:B--2---:R-:W-:Y:S01]  /*1280*/  IMAD.WIDE R10, R11, 0x2, R4 ;  /* 0x000000020b0a7825 */ /* 0x004fe200078e0204 */
[----:B------:R-:W-:Y:S06]  /*1290*/  @P0 BRA `(.L_x_879) ;  /* 0x0000000000d00947 */ /* 0x000fec0003800000 */
[----:B------:R2:W5:Y:S01]  /*12a0*/  LDG.E.U16.CONSTANT R0, desc[UR8][R10.64] ;  /* 0x000000080a007981 */ /* 0x000562000c1e9500 */
[----:B------:R-:W-:Y:S01]  /*12b0*/  SHF.R.S32.HI R8, RZ, 0x1f, R9 ;  /* 0x0000001fff087819 */ /* 0x000fe20000011409 */
[----:B------:R-:W-:Y:S01]  /*12c0*/  HFMA2.MMA R12, -RZ, RZ, 0, 0 ;  /* 0x00000000ff0c7435 */ /* 0x000fe200000001ff */
[----:B------:R-:W-:Y:S02]  /*12d0*/  SHF.L.U32 R6, R9, 0x2, RZ ;  /* 0x0000000209067819 */ /* 0x000fe400000006ff */
[----:B------:R-:W-:Y:S02]  /*12e0*/  LEA.HI R8, R8, R9, RZ, 0x3 ;  /* 0x0000000908087211 */ /* 0x000fe400078f18ff */
[----:B01----:R-:W-:Y:S02]  /*12f0*/  MOV R14, R24 ;  /* 0x00000018000e7202 */ /* 0x003fe40000000f00 */
[----:B------:R-:W-:Y:S02]  /*1300*/  LOP3.LUT R6, R6, 0x10, RZ, 0xc0, !PT ;  /* 0x0000001006067812 */ /* 0x000fe400078ec0ff */
[----:B--2---:R-:W-:-:S07]  /*1310*/  SHF.R.S32.HI R8, RZ, 0x3, R8 ;  /* 0x00000003ff087819 */ /* 0x004fce0000011408 */
.L_x_880:
[----:B--2---:R-:W0:Y:S01]  /*1320*/  LDC.64 R16, c[0x0][0x220] ;  /* 0x00008800ff107b82 */ /* 0x004e220000000a00 */
[----:B-----5:R-:W-:-:S05]  /*1330*/  IADD3 R21, R0, R12, RZ ;  /* 0x0000000c00157210 */ /* 0x020fca0007ffe0ff */
[----:B------:R-:W-:-:S05]  /*1340*/  IMAD R18, R21, UR6, RZ ;  /* 0x0000000615127c24 */ /* 0x000fca000f8e02ff */
[----:B------:R-:W-:-:S04]  /*1350*/  SHF.R.S32.HI R19, RZ, 0x1f, R18 ;  /* 0x0000001fff137819 */ /* 0x000fc80000011412 */
[----:B------:R-:W-:-:S04]  /*1360*/  LEA.HI R19, R19, R18, RZ, 0x3 ;  /* 0x0000001213137211 */ /* 0x000fc800078f18ff */
[----:B------:R-:W-:-:S05]  /*1370*/  LEA.HI.SX32 R19, R19, R8, 0x1d ;  /* 0x0000000813137211 */ /* 0x000fca00078feaff */
[----:B0-----:R-:W-:Y:S02]  /*1380*/  IMAD.WIDE R16, R19, 0x4, R16 ;  /* 0x0000000413107825 */ /* 0x001fe400078e0210 */
[----:B------:R-:W0:Y:S04]  /*1390*/  LDC.64 R18, c[0x0][0x228] ;  /* 0x00008a00ff127b82 */ /* 0x000e280000000a00 */
[----:B------:R-:W2:Y:S01]  /*13a0*/  LDG.E.CONSTANT R17, desc[UR8][R16.64] ;  /* 0x0000000810117981 */ /* 0x000ea2000c1e9900 */
[----:B0-----:R-:W-:Y:S01]  /*13b0*/  IMAD.WIDE R18, R21, 0x2, R18 ;  /* 0x0000000215127825 */ /* 0x001fe200078e0212 */
[----:B------:R-:W-:-:S05]  /*13c0*/  LEA R21, R14, 0x1, 0x1 ;  /* 0x000000010e157811 */ /* 0x000fca00078e08ff */
[----:B------:R0:W3:Y:S01]  /*13d0*/  LDG.E.U16.CONSTANT R18, desc[UR8][R18.64] ;  /* 0x0000000812127981 */ /* 0x0000e2000c1e9500 */
[----:B------:R-:W-:-:S06]  /*13e0*/  IMAD.WIDE R20, R21, 0x2, R4 ;  /* 0x0000000215147825 */ /* 0x000fcc00078e0204 */
        /* <DEDUP_REMOVED lines=31> */
.L_x_879:
[----:B------:R-:W-:Y:S01]  /*15e0*/  ULDC UR4, c[0x0][0x258] ;  /* 0x0000960000047ab9 */ /* 0x000fe20000000800 */
[----:B------:R-:W-:Y:S01]  /*15f0*/  ULDC UR5, c[0x0][0x260] ;  /* 0x0000980000057ab9 */ /* 0x000fe20000000800 */
[C---:B------:R-:W-:Y:S01]  /*1600*/  ISETP.GT.AND P2, PT, R24.reuse, UR4, PT ;  /* 0x0000000418007c0c */ /* 0x040fe2000bf44270 */
[----:B------:R-:W-:Y:S01]  /*1610*/  ULDC UR7, c[0x0][0x268] ;  /* 0x00009a0000077ab9 */ /* 0x000fe20000000800 */
[C---:B------:R-:W-:Y:S02]  /*1620*/  VIMNMX R0, R24.reuse, UR4, PT ;  /* 0x0000000418007c48 */ /* 0x040fe4000bfe0100 */
[C---:B------:R-:W-:Y:S02]  /*1630*/  ISETP.GT.AND P4, PT, R24.reuse, UR5, PT ;  /* 0x0000000518007c0c */ /* 0x040fe4000bf84270 */
[----:B------:R-:W-:Y:S02]  /*1640*/  SHF.R.S32.HI R3, RZ, 0x1f, R0 ;  /* 0x0000001fff037819 */ /* 0x000fe40000011400 */
[----:B------:R-:W-:-:S02]  /*1650*/  ISETP.GT.AND P6, PT, R24, UR7, PT ;  /* 0x0000000718007c0c */ /* 0x000fc4000bfc4270 */
[----:B------:R-:W-:Y:S01]  /*1660*/  LEA.HI R6, R3, R0, RZ, 0x5 ;  /* 0x0000000003067211 */ /* 0x000fe200078f28ff */
[----:B------:R-:W-:Y:S01]  /*1670*/  HFMA2.MMA R0, -RZ, RZ, 0, 0 ;  /* 0x00000000ff007435 */ /* 0x000fe200000001ff */
[C---:B---3--:R-:W-:Y:S02]  /*1680*/  ISETP.GT.AND P3, PT, R24.reuse, R15, PT ;  /* 0x0000000f1800720c */ /* 0x048fe40003f64270 */
[----:B----4-:R-:W-:Y:S02]  /*1690*/  ISETP.GT.AND P5, PT, R24, R13, PT ;  /* 0x0000000d1800720c */ /* 0x010fe40003fa4270 */
[----:B------:R-:W-:Y:S01]  /*16a0*/  MOV R3, RZ ;  /* 0x000000ff00037202 */ /* 0x000fe20000000f00 */
[----:B------:R-:W-:Y:S10]  /*16b0*/  @!P2 BRA `(.L_x_881) ;  /* 0x00000000001ca947 */ /* 0x000ff40003800000 */
[----:B------:R-:W3:Y:S02]  /*16c0*/  LDC R3, c[0x0][0x25c] ;  /* 0x00009700ff037b82 */ /* 0x000ee40000000800 */
[----:B---3--:R-:W-:-:S04]  /*16d0*/  VIMNMX R3, R24, R3, PT ;  /* 0x0000000318037248 */ /* 0x008fc80003fe0100 */
[----:B------:R-:W-:-:S04]  /*16e0*/  IADD3 R3, R3, -UR4, RZ ;  /* 0x8000000403037c10 */ /* 0x000fc8000fffe0ff */
[----:B------:R-:W-:-:S04]  /*16f0*/  SHF.R.S32.HI R4, RZ, 0x1f, R3 ;  /* 0x0000001fff047819 */ /* 0x000fc80000011403 */
[----:B------:R-:W-:-:S04]  /*1700*/  LEA.HI R4, R4, R3, RZ, 0x5 ;  /* 0x0000000304047211 */ /* 0x000fc800078f28ff */
[----:B------:R-:W-:-:S05]  /*1710*/  SHF.R.S32.HI R4, RZ, 0x5, R4 ;  /* 0x00000005ff047819 */ /* 0x000fca0000011404 */
[----:B------:R-:W-:-:S07]  /*1720*/  IMAD R3, R4, 0x6, RZ ;  /* 0x0000000604037824 */ /* 0x000fce00078e02ff */
.L_x_881:
[----:B------:R-:W-:Y:S05]  /*1730*/  @!P3 BRA `(.L_x_882) ;  /* 0x00000000001cb947 */ /* 0x000fea0003800000 */
[----:B------:R-:W3:Y:S02]  /*1740*/  LDC R5, c[0x0][0x260] ;  /* 0x00009800ff057b82 */ /* 0x000ee40000000800 */
[----:B---3--:R-:W-:-:S04]  /*1750*/  VIMNMX R0, R24, R5, PT ;  /* 0x0000000518007248 */ /* 0x008fc80003fe0100 */
[----:B------:R-:W-:-:S04]  /*1760*/  IADD3 R0, R0, -R15, RZ ;  /* 0x8000000f00007210 */ /* 0x000fc80007ffe0ff */
[----:B------:R-:W-:-:S04]  /*1770*/  SHF.R.S32.HI R5, RZ, 0x1f, R0 ;  /* 0x0000001fff057819 */ /* 0x000fc80000011400 */
[----:B------:R-:W-:-:S04]  /*1780*/  LEA.HI R5, R5, R0, RZ, 0x5 ;  /* 0x0000000005057211 */ /* 0x000fc800078f28ff */
[----:B------:R-:W-:-:S04]  /*1790*/  SHF.R.S32.HI R5, RZ, 0x5, R5 ;  /* 0x00000005ff057819 */ /* 0x000fc80000011405 */
[----:B------:R-:W-:-:S07]  /*17a0*/  LEA R0, R5, R5, 0x2 ;  /* 0x0000000505007211 */ /* 0x000fce00078e10ff */
.L_x_882:
[----:B------:R-:W-:Y:S02]  /*17b0*/  CS2R R4, SRZ ;  /* 0x0000000000047805 */ /* 0x000fe4000001ff00 */
[----:B------:R-:W-:Y:S01]  /*17c0*/  SHF.R.S32.HI R8, RZ, 0x5, R6 ;  /* 0x00000005ff087819 */ /* 0x000fe20000011406 */
[----:B------:R-:W-:Y:S06]  /*17d0*/  @!P4 BRA `(.L_x_883) ;  /* 0x00000000001cc947 */ /* 0x000fec0003800000 */
[----:B------:R-:W3:Y:S02]  /*17e0*/  LDC R5, c[0x0][0x264] ;  /* 0x00009900ff057b82 */ /* 0x000ee40000000800 */
[----:B---3--:R-:W-:-:S04]  /*17f0*/  VIMNMX R5, R24, R5, PT ;  /* 0x0000000518057248 */ /* 0x008fc80003fe0100 */
[----:B------:R-:W-:-:S04]  /*1800*/  IADD3 R5, R5, -UR5, RZ ;  /* 0x8000000505057c10 */ /* 0x000fc8000fffe0ff */
[----:B------:R-:W-:-:S04]  /*1810*/  SHF.R.S32.HI R6, RZ, 0x1f, R5 ;  /* 0x0000001fff067819 */ /* 0x000fc80000011405 */
[----:B------:R-:W-:-:S04]  /*1820*/  LEA.HI R6, R6, R5, RZ, 0x5 ;  /* 0x0000000506067211 */ /* 0x000fc800078f28ff */
[----:B------:R-:W-:-:S04]  /*1830*/  SHF.R.S32.HI R6, RZ, 0x5, R6 ;  /* 0x00000005ff067819 */ /* 0x000fc80000011406 */
[----:B------:R-:W-:-:S07]  /*1840*/  SHF.L.U32 R5, R6, 0x2, RZ ;  /* 0x0000000206057819 */ /* 0x000fce00000006ff */
.L_x_883:
        /* <DEDUP_REMOVED lines=8> */
.L_x_884:
[----:B------:R-:W-:Y:S01]  /*18d0*/  HFMA2.MMA R13, -RZ, RZ, 0, 0 ;  /* 0x00000000ff0d7435 */ /* 0x000fe200000001ff */
[----:B------:R-:W-:Y:S10]  /*18e0*/  @!P6 BRA `(.L_x_885) ;  /* 0x00000000001ce947 */ /* 0x000ff40003800000 */
[----:B------:R-:W3:Y:S02]  /*18f0*/  LDC R13, c[0x0][0x26c] ;  /* 0x00009b00ff0d7b82 */ /* 0x000ee40000000800 */
[----:B---3--:R-:W-:-:S04]  /*1900*/  VIMNMX R6, R24, R13, PT ;  /* 0x0000000d18067248 */ /* 0x008fc80003fe0100 */
[----:B------:R-:W-:-:S04]  /*1910*/  IADD3 R6, R6, -UR7, RZ ;  /* 0x8000000706067c10 */ /* 0x000fc8000fffe0ff */
[----:B------:R-:W-:-:S04]  /*1920*/  SHF.R.S32.HI R13, RZ, 0x1f, R6 ;  /* 0x0000001fff0d7819 */ /* 0x000fc80000011406 */
[----:B------:R-:W-:-:S04]  /*1930*/  LEA.HI R13, R13, R6, RZ, 0x5 ;  /* 0x000000060d0d7211 */ /* 0x000fc800078f28ff */
[----:B------:R-:W-:-:S04]  /*1940*/  SHF.R.S32.HI R13, RZ, 0x5, R13 ;  /* 0x00000005ff0d7819 */ /* 0x000fc8000001140d */
[----:B------:R-:W-:-:S07]  /*1950*/  SHF.L.U32 R13, R13, 0x1, RZ ;  /* 0x000000010d0d7819 */ /* 0x000fce00000006ff */
.L_x_885:
[----:B------:R-:W-:Y:S02]  /*1960*/  ISETP.GE.OR P0, PT, R24, UR4, P0 ;  /* 0x0000000418007c0c */ /* 0x000fe40008706670 */
[----:B------:R-:W-:Y:S02]  /*1970*/  LEA R3, R8, R3, 0x3 ;  /* 0x0000000308037211 */ /* 0x000fe400078e18ff */
[----:B------:R-:W-:Y:S02]  /*1980*/  PRMT R22, RZ, 0x5410, RZ ;  /* 0x00005410ff167816 */ /* 0x000fe400000000ff */
[----:B------:R-:W-:Y:S02]  /*1990*/  IADD3 R0, R5, R3, R0 ;  /* 0x0000000305007210 */ /* 0x000fe40007ffe000 */
[----:B------:R-:W-:Y:S02]  /*19a0*/  PRMT R21, RZ, 0x5410, RZ ;  /* 0x00005410ff157816 */ /* 0x000fe400000000ff */
[----:B------:R-:W-:-:S02]  /*19b0*/  IADD3 R0, R13, R0, R4 ;  /* 0x000000000d007210 */ /* 0x000fc40007ffe004 */
[----:B0-----:R-:W-:Y:S02]  /*19c0*/  PRMT R20, RZ, 0x5410, RZ ;  /* 0x00005410ff147816 */ /* 0x001fe400000000ff */
[----:B-1----:R-:W-:Y:S02]  /*19d0*/  PRMT R19, RZ, 0x5410, RZ ;  /* 0x00005410ff137816 */ /* 0x002fe400000000ff */
[----:B--2---:R-:W-:Y:S02]  /*19e0*/  PRMT R18, RZ, 0x5410, RZ ;  /* 0x00005410ff127816 */ /* 0x004fe400000000ff */
[----:B------:R-:W-:Y:S02]  /*19f0*/  PRMT R17, RZ, 0x5410, RZ ;  /* 0x00005410ff117816 */ /* 0x000fe400000000ff */
[----:B------:R-:W-:Y:S02]  /*1a00*/  PRMT R16, RZ, 0x5410, RZ ;  /* 0x00005410ff107816 */ /* 0x000fe400000000ff */
[----:B------:R-:W-:Y:S01]  /*1a10*/  PRMT R15, RZ, 0x5410, RZ ;  /* 0x00005410ff0f7816 */ /* 0x000fe200000000ff */
[----:B------:R-:W-:Y:S06]  /*1a20*/  @P0 BRA `(.L_x_886) ;  /* 0x0000007c001c0947 */ /* 0x000fec0003800000 */
[----:B------:R-:W2:Y:S04]  /*1a30*/  LDL.64 R12, [R1] ;  /* 0x00000000010c7983 */ /* 0x000ea80000100a00 */
[----:B------:R-:W3:Y:S01]  /*1a40*/  LDG.E.U16.CONSTANT R3, desc[UR8][R10.64+0x2] ;  /* 0x000002080a037981 */ /* 0x000ee2000c1e9500 */
[----:B------:R-:W0:Y:S01]  /*1a50*/  S2UR UR5, SR_CgaCtaId ;  /* 0x00000000000579c3 */ /* 0x000e220000008800 */
[----:B------:R-:W-:Y:S01]  /*1a60*/  IMAD R0, R0, UR6, RZ ;  /* 0x0000000600007c24 */ /* 0x000fe2000f8e02ff */
[----:B------:R-:W-:Y:S01]  /*1a70*/  USHF.R.S32.HI UR4, URZ, 0x1f, UR6 ;  /* 0x0000001f3f047899 */ /* 0x000fe20008011406 */
[----:B------:R-:W-:Y:S01]  /*1a80*/  SHF.R.S32.HI R5, RZ, 0x1f, R9 ;  /* 0x0000001fff057819 */ /* 0x000fe20000011409 */
[----:B------:R-:W-:Y:S01]  /*1a90*/  ULDC UR10, c[0x0][0x240] ;  /* 0x00009000000a7ab9 */ /* 0x000fe20000000800 */
[----:B------:R-:W-:-:S02]  /*1aa0*/  PRMT R2, R2, 0x9910, RZ ;  /* 0x0000991002027816 */ /* 0x000fc400000000ff */
[--C-:B------:R-:W-:Y:S02]  /*1ab0*/  SHF.R.S32.HI R4, RZ, 0x1f, R0.reuse ;  /* 0x0000001fff047819 */ /* 0x100fe40000011400 */
[C---:B------:R-:W-:Y:S01]  /*1ac0*/  IADD3 R6, P2, P3, R9.reuse, UR6, R0 ;  /* 0x0000000609067c10 */ /* 0x040fe2000fb5e000 */
[----:B------:R-:W-:Y:S01]  /*1ad0*/  ULDC.64 UR6, c[0x0][0x218] ;  /* 0x0000860000067ab9 */ /* 0x000fe20000000a00 */
[----:B------:R-:W-:Y:S02]  /*1ae0*/  IADD3 R0, P4, R9, R0, RZ ;  /* 0x0000000009007210 */ /* 0x000fe40007f9e0ff */
[----:B------:R-:W-:Y:S01]  /*1af0*/  IADD3.X R55, R5, UR4, R4, P2, P3 ;  /* 0x0000000405377c10 */ /* 0x000fe200097e6404 */
[----:B------:R-:W-:Y:S01]  /*1b00*/  UMOV UR4, 0x400 ;  /* 0x0000040000047882 */ /* 0x000fe20000000000 */
[----:B------:R-:W-:Y:S02]  /*1b10*/  IADD3.X R5, R4, R5, RZ, P4, !PT ;  /* 0x0000000504057210 */ /* 0x000fe400027fe4ff */
[----:B------:R-:W-:-:S02]  /*1b20*/  LEA R56, P3, R0, UR6, 0x2 ;  /* 0x0000000600387c11 */ /* 0x000fc4000f8610ff */
[----:B------:R-:W-:Y:S02]  /*1b30*/  ISETP.NE.AND P0, PT, R2, RZ, PT ;  /* 0x000000ff0200720c */ /* 0x000fe40003f05270 */
[----:B------:R-:W-:Y:S01]  /*1b40*/  LEA R54, P2, R6, UR6, 0x2 ;  /* 0x0000000606367c11 */ /* 0x000fe2000f8410ff */
[----:B------:R-:W-:Y:S01]  /*1b50*/  ULDC UR6, c[0x0][0x23c] ;  /* 0x00008f0000067ab9 */ /* 0x000fe20000000800 */
[----:B------:R-:W-:Y:S01]  /*1b60*/  LEA.HI.X R57, R0, UR7, R5, 0x2, P3 ;  /* 0x0000000700397c11 */ /* 0x000fe200098f1405 */
[----:B0-----:R-:W-:Y:S01]  /*1b70*/  ULEA UR4, UR5, UR4, 0x18 ;  /* 0x0000000405047291 */ /* 0x001fe2000f8ec03f */
[----:B------:R-:W-:Y:S02]  /*1b80*/  ISETP.LT.OR P0, PT, R7, 0x4, !P0 ;  /* 0x000000040700780c */ /* 0x000fe40004701670 */
[----:B------:R-:W-:Y:S02]  /*1b90*/  MOV R14, RZ ;  /* 0x000000ff000e7202 */ /* 0x000fe40000000f00 */
[----:B------:R-:W-:-:S02]  /*1ba0*/  PRMT R22, R22, 0x5410, RZ ;  /* 0x0000541016167816 */ /* 0x000fc400000000ff */
[----:B------:R-:W-:Y:S01]  /*1bb0*/  LEA.HI.X R55, R6, UR7, R55, 0x2, P2 ;  /* 0x0000000706377c11 */ /* 0x000fe200090f1437 */
[----:B------:R-:W-:Y:S01]  /*1bc0*/  ULDC UR7, c[0x0][0x258] ;  /* 0x0000960000077ab9 */ /* 0x000fe20000000800 */
[----:B--2---:R-:W-:Y:S02]  /*1bd0*/  PRMT R0, R12, 0x7610, R12 ;  /* 0x000076100c007816 */ /* 0x004fe4000000000c */
[----:B------:R-:W-:Y:S02]  /*1be0*/  PRMT R2, R13, 0x7610, R13 ;  /* 0x000076100d027816 */ /* 0x000fe4000000000d */
[----:B---3--:R-:W-:-:S07]  /*1bf0*/  IADD3 R3, R24, R3, RZ ;  /* 0x0000000318037210 */ /* 0x008fce0007ffe0ff */
.L_x_903:
[----:B------:R-:W-:-:S13]  /*1c00*/  ISETP.NE.AND P2, PT, R24, R3, PT ;  /* 0x000000031800720c */ /* 0x000fda0003f45270 */
[----:B------:R-:W0:Y:S01]  /*1c10*/  @!P2 LDC.64 R4, c[0x0][0x248] ;  /* 0x00009200ff04ab82 */ /* 0x000e220000000a00 */
[----:B------:R-:W-:Y:S02]  /*1c20*/  @!P2 IADD3 R14, R14, 0x1, RZ ;  /* 0x000000010e0ea810 */ /* 0x000fe40007ffe0ff */
[----:B------:R-:W-:Y:S02]  /*1c30*/  @!P2 SHF.L.U32 R7, R24, 0x1, RZ ;  /* 0x000000011807a819 */ /* 0x000fe400000006ff */
        /* <DEDUP_REMOVED lines=18> */
[----:B-----5:R-:W-:Y:S01]  /*1d60*/  IADD3 R31, R13, -0x80, RZ ;  /* 0xffffff800d1f7810 */ /* 0x020fe20007ffe0ff */
[----:B------:R-:W0:Y:S01]  /*1d70*/  I2F.F16 R32, R32 ;  /* 0x0000002000207306 */ /* 0x000e220000200c00 */
[----:B------:R-:W-:Y:S02]  /*1d80*/  LOP3.LUT R13, R7, 0xff, RZ, 0xc0, !PT ;  /* 0x000000ff070d7812 */ /* 0x000fe400078ec0ff */
[----:B---3--:R-:W-:Y:S02]  /*1d90*/  LOP3.LUT R42, R11, 0xff, RZ, 0xc0, !PT ;  /* 0x000000ff0b2a7812 */ /* 0x008fe400078ec0ff */
[----:B------:R-:W-:-:S02]  /*1da0*/  IADD3 R30, R13, -0x80, RZ ;  /* 0xffffff800d1e7810 */ /* 0x000fc40007ffe0ff */
[----:B------:R-:W-:Y:S01]  /*1db0*/  LOP3.LUT R13, R8, 0xff, RZ, 0xc0, !PT ;  /* 0x000000ff080d7812 */ /* 0x000fe200078ec0ff */
[----:B------:R1:W2:Y:S01]  /*1dc0*/  I2F.F16 R33, R12 ;  /* 0x0000000c00217306 */ /* 0x0002a20000200c00 */
[----:B------:R-:W-:Y:S02]  /*1dd0*/  IADD3 R46, R42, -0x80, RZ ;  /* 0xffffff802a2e7810 */ /* 0x000fe40007ffe0ff */
[----:B------:R-:W-:Y:S02]  /*1de0*/  IADD3 R29, R13, -0x80, RZ ;  /* 0xffffff800d1d7810 */ /* 0x000fe40007ffe0ff */
[----:B------:R-:W-:Y:S02]  /*1df0*/  LEA.HI R41, R4, 0xffffff80, RZ, 0x8 ;  /* 0xffffff8004297811 */ /* 0x000fe400078f40ff */
        /* <DEDUP_REMOVED lines=15> */
[--C-:B------:R-:W-:Y:S01]  /*1ef0*/  SHF.R.U32.HI R42, RZ, 0x8, R5.reuse ;  /* 0x00000008ff2a7819 */ /* 0x100fe20000011605 */
[----:B------:R0:W0:Y:S01]  /*1f00*/  I2F.F16 R12, R46 ;  /* 0x0000002e000c7306 */ /* 0x0000220000200c00 */
[----:B------:R-:W-:-:S02]  /*1f10*/  SHF.R.U32.HI R5, RZ, 0x10, R5 ;  /* 0x00000010ff057819 */ /* 0x000fc40000011605 */
[----:B------:R-:W-:Y:S02]  /*1f20*/  LOP3.LUT R44, R42, 0xff, RZ, 0xc0, !PT ;  /* 0x000000ff2a2c7812 */ /* 0x000fe400078ec0ff */
[----:B------:R-:W-:Y:S02]  /*1f30*/  IADD3 R4, R4, -0x80, RZ ;  /* 0xffffff8004047810 */ /* 0x000fe40007ffe0ff */
[----:B------:R-:W-:Y:S01]  /*1f40*/  LOP3.LUT R5, R5, 0xff, RZ, 0xc0, !PT ;  /* 0x000000ff05057812 */ /* 0x000fe200078ec0ff */
[----:B------:R-:W1:Y:S01]  /*1f50*/  I2F.F16 R39, R39 ;  /* 0x0000002700277306 */ /* 0x000e620000200c00 */
[----:B------:R-:W-:Y:S02]  /*1f60*/  IADD3 R45, R44, -0x80, RZ ;  /* 0xffffff802c2d7810 */ /* 0x000fe40007ffe0ff */
[----:B------:R-:W-:Y:S02]  /*1f70*/  SHF.R.U32.HI R44, RZ, 0x8, R6 ;  /* 0x00000008ff2c7819 */ /* 0x000fe40000011606 */
[----:B------:R-:W-:-:S02]  /*1f80*/  IADD3 R5, R5, -0x80, RZ ;  /* 0xffffff8005057810 */ /* 0x000fc40007ffe0ff */
[----:B0-----:R-:W-:Y:S01]  /*1f90*/  LOP3.LUT R46, R44, 0xff, RZ, 0xc0, !PT ;  /* 0x000000ff2c2e7812 */ /* 0x001fe200078ec0ff */
[----:B------:R0:W1:Y:S01]  /*1fa0*/  I2F.F16 R42, R4 ;  /* 0x00000004002a7306 */ /* 0x0000620000200c00 */
[----:B------:R-:W-:Y:S02]  /*1fb0*/  SHF.R.U32.HI R6, RZ, 0x10, R6 ;  /* 0x00000010ff067819 */ /* 0x000fe40000011606 */
[----:B------:R-:W-:Y:S02]  /*1fc0*/  LEA.HI R37, R8, 0xffffff80, RZ, 0x8 ;  /* 0xffffff8008257811 */ /* 0x000fe400078f40ff */
[----:B------:R-:W-:Y:S02]  /*1fd0*/  LOP3.LUT R6, R6, 0xff, RZ, 0xc0, !PT ;  /* 0x000000ff06067812 */ /* 0x000fe400078ec0ff */
[----:B------:R-:W-:Y:S01]  /*1fe0*/  LEA.HI R36, R9, 0xffffff80, RZ, 0x8 ;  /* 0xffffff8009247811 */ /* 0x000fe200078f40ff */
[----:B------:R2:W1:Y:S01]  /*1ff0*/  I2F.F16 R44, R5 ;  /* 0x00000005002c7306 */ /* 0x0004620000200c00 */
[----:B0-----:R-:W-:-:S02]  /*2000*/  SHF.R.U32.HI R4, RZ, 0x8, R7 ;  /* 0x00000008ff047819 */ /* 0x001fc40000011607 */
[----:B------:R-:W-:Y:S02]  /*2010*/  SHF.R.U32.HI R7, RZ, 0x10, R7 ;  /* 0x00000010ff077819 */ /* 0x000fe40000011607 */
[----:B------:R-:W-:Y:S02]  /*2020*/  LOP3.LUT R4, R4, 0xff, RZ, 0xc0, !PT ;  /* 0x000000ff04047812 */ /* 0x000fe400078ec0ff */
[----:B------:R-:W-:Y:S01]  /*2030*/  LOP3.LUT R7, R7, 0xff, RZ, 0xc0, !PT ;  /* 0x000000ff07077812 */ /* 0x000fe200078ec0ff */
[----:B------:R-:W0:Y:S01]  /*2040*/  I2F.F16 R38, R38 ;  /* 0x0000002600267306 */ /* 0x000e220000200c00 */
[----:B--2---:R-:W-:Y:S02]  /*2050*/  SHF.R.U32.HI R5, RZ, 0x8, R9 ;  /* 0x00000008ff057819 */ /* 0x004fe40000011609 */
[----:B------:R-:W-:Y:S02]  /*2060*/  IADD3 R49, R4, -0x80, RZ ;  /* 0xffffff8004317810 */ /* 0x000fe40007ffe0ff */
[----:B------:R-:W-:-:S02]  /*2070*/  LOP3.LUT R5, R5, 0xff, RZ, 0xc0, !PT ;  /* 0x000000ff05057812 */ /* 0x000fc400078ec0ff */
[----:B------:R-:W-:Y:S01]  /*2080*/  SHF.R.U32.HI R4, RZ, 0x8, R8 ;  /* 0x00000008ff047819 */ /* 0x000fe20000011608 */
[----:B------:R-:W2:Y:S01]  /*2090*/  I2F.F16 R37, R37 ;  /* 0x0000002500257306 */ /* 0x000ea20000200c00 */
[----:B------:R-:W-:Y:S02]  /*20a0*/  IADD3 R6, R6, -0x80, RZ ;  /* 0xffffff8006067810 */ /* 0x000fe40007ffe0ff */
[----:B------:R-:W-:Y:S02]  /*20b0*/  IADD3 R7, R7, -0x80, RZ ;  /* 0xffffff8007077810 */ /* 0x000fe40007ffe0ff */
[----:B------:R-:W-:Y:S02]  /*20c0*/  IADD3 R5, R5, -0x80, RZ ;  /* 0xffffff8005057810 */ /* 0x000fe40007ffe0ff */
[----:B------:R-:W-:Y:S01]  /*20d0*/  LOP3.LUT R4, R4, 0xff, RZ, 0xc0, !PT ;  /* 0x000000ff04047812 */ /* 0x000fe200078ec0ff */
[----:B------:R3:W0:Y:S01]  /*20e0*/  I2F.F16 R48, R7 ;  /* 0x0000000700307306 */ /* 0x0006220000200c00 */
[----:B------:R-:W-:-:S02]  /*20f0*/  IADD3 R47, R46, -0x80, RZ ;  /* 0xffffff802e2f7810 */ /* 0x000fc40007ffe0ff */
[----:B------:R-:W-:Y:S02]  /*2100*/  SHF.R.U32.HI R8, RZ, 0x10, R8 ;  /* 0x00000010ff087819 */ /* 0x000fe40000011608 */
[----:B------:R-:W-:Y:S02]  /*2110*/  SHF.R.U32.HI R9, RZ, 0x10, R9 ;  /* 0x00000010ff097819 */ /* 0x000fe40000011609 */
[----:B------:R-:W-:Y:S01]  /*2120*/  LEA.HI R35, R10, 0xffffff80, RZ, 0x8 ;  /* 0xffffff800a237811 */ /* 0x000fe200078f40ff */
[----:B------:R4:W0:Y:S01]  /*2130*/  I2F.F16 R46, R6 ;  /* 0x00000006002e7306 */ /* 0x0008220000200c00 */
[----:B------:R-:W-:Y:S02]  /*2140*/  LEA.HI R34, R11, 0xffffff80, RZ, 0x8 ;  /* 0xffffff800b227811 */ /* 0x000fe400078f40ff */
[----:B------:R-:W-:Y:S02]  /*2150*/  IADD3 R4, R4, -0x80, RZ ;  /* 0xffffff8004047810 */ /* 0x000fe40007ffe0ff */
[----:B---3--:R-:W-:-:S02]  /*2160*/  SHF.R.U32.HI R7, RZ, 0x8, R11 ;  /* 0x00000008ff077819 */ /* 0x008fc4000001160b */
[----:B------:R-:W-:Y:S01]  /*2170*/  SHF.R.U32.HI R11, RZ, 0x10, R11 ;  /* 0x00000010ff0b7819 */ /* 0x000fe2000001160b */
[----:B------:R3:W0:Y:S01]  /*2180*/  I2F.F16 R51, R5 ;  /* 0x0000000500337306 */ /* 0x0006220000200c00 */
[--C-:B----4-:R-:W-:Y:S02]  /*2190*/  SHF.R.U32.HI R6, RZ, 0x8, R10.reuse ;  /* 0x00000008ff067819 */ /* 0x110fe4000001160a */
[----:B------:R-:W-:Y:S02]  /*21a0*/  SHF.R.U32.HI R10, RZ, 0x10, R10 ;  /* 0x00000010ff0a7819 */ /* 0x000fe4000001160a */
[----:B------:R-:W-:Y:S02]  /*21b0*/  LOP3.LUT R8, R8, 0xff, RZ, 0xc0, !PT ;  /* 0x000000ff08087812 */ /* 0x000fe400078ec0ff */
[----:B------:R-:W-:Y:S01]  /*21c0*/  LOP3.LUT R9, R9, 0xff, RZ, 0xc0, !PT ;  /* 0x000000ff09097812 */ /* 0x000fe200078ec0ff */
[----:B------:R4:W0:Y:S01]  /*21d0*/  I2F.F16 R50, R4 ;  /* 0x0000000400327306 */ /* 0x0008220000200c00 */
[----:B---3--:R-:W-:-:S02]  /*21e0*/  PRMT R5, R25, 0x9910, RZ ;  /* 0x0000991019057816 */ /* 0x008fc400000000ff */
[----:B------:R-:W-:Y:S02]  /*21f0*/  LOP3.LUT R6, R6, 0xff, RZ, 0xc0, !PT ;  /* 0x000000ff06067812 */ /* 0x000fe400078ec0ff */
[----:B------:R-:W-:Y:S02]  /*2200*/  ISETP.NE.AND P2, PT, R5, RZ, PT ;  /* 0x000000ff0500720c */ /* 0x000fe40003f45270 */
[----:B------:R-:W-:Y:S01]  /*2210*/  LOP3.LUT R7, R7, 0xff, RZ, 0xc0, !PT ;  /* 0x000000ff07077812 */ /* 0x000fe200078ec0ff */
[----:B------:R-:W3:Y:S01]  /*2220*/  I2F.F16 R36, R36 ;  /* 0x0000002400247306 */ /* 0x000ee20000200c00 */
[----:B----4-:R-:W-:Y:S02]  /*2230*/  LOP3.LUT R4, R10, 0xff, RZ, 0xc0, !PT ;  /* 0x000000ff0a047812 */ /* 0x010fe400078ec0ff */
[----:B------:R-:W-:Y:S02]  /*2240*/  LOP3.LUT R5, R11, 0xff, RZ, 0xc0, !PT ;  /* 0x000000ff0b057812 */ /* 0x000fe400078ec0ff */
[----:B------:R-:W-:-:S02]  /*2250*/  IADD3 R8, R8, -0x80, RZ ;  /* 0xffffff8008087810 */ /* 0x000fc40007ffe0ff */
[----:B------:R-:W-:Y:S01]  /*2260*/  IADD3 R9, R9, -0x80, RZ ;  /* 0xffffff8009097810 */ /* 0x000fe20007ffe0ff */
[----:B------:R-:W4:Y:S01]  /*2270*/  I2F.F16 R35, R35 ;  /* 0x0000002300237306 */ /* 0x000f220000200c00 */
        /* <DEDUP_REMOVED lines=26> */
[--C-:B0-----:R-:W-:Y:S02]  /*2420*/  HADD2.F32 R58, -RZ, R4.reuse.H0_H0 ;  /* 0x20000004ff3a7230 */ /* 0x101fe40000004100 */
[----:B------:R-:W-:-:S03]  /*2430*/  HADD2.F32 R4, -RZ, R4.H1_H1 ;  /* 0x30000004ff047230 */ /* 0x000fc60000004100 */
[----:B------:R-:W-:Y:S01]  /*2440*/  FFMA.FTZ R60, R59, R58, RZ ;  /* 0x0000003a3b3c7223 */ /* 0x000fe200000100ff */
[----:B------:R-:W-:Y:S02]  /*2450*/  HADD2.F32 R59, -RZ, R5.H0_H0 ;  /* 0x20000005ff3b7230 */ /* 0x000fe40000004100 */
[----:B------:R-:W-:Y:S01]  /*2460*/  FFMA.FTZ R65, R58, R65, RZ ;  /* 0x000000413a417223 */ /* 0x000fe200000100ff */
[----:B------:R-:W-:Y:S01]  /*2470*/  FFMA.FTZ R60, R61, R4, R60 ;  /* 0x000000043d3c7223 */ /* 0x000fe2000001003c */
[----:B------:R-:W-:-:S05]  /*2480*/  HADD2.F32 R61, -RZ, R42.H0_H0 ;  /* 0x2000002aff3d7230 */ /* 0x000fca0000004100 */
[----:B------:R-:W-:Y:S01]  /*2490*/  FFMA.FTZ R63, R61, R59, R60 ;  /* 0x0000003b3d3f7223 */ /* 0x000fe2000001003c */
[----:B------:R-:W-:Y:S02]  /*24a0*/  HADD2.F32 R61, -RZ, R5.H1_H1 ;  /* 0x30000005ff3d7230 */ /* 0x000fe40000004100 */
[----:B------:R-:W-:Y:S02]  /*24b0*/  HADD2.F32 R60, -RZ, R41.H0_H0 ;  /* 0x20000029ff3c7230 */ /* 0x000fe40000004100 */
[----:B------:R-:W-:-:S03]  /*24c0*/  HADD2.F32 R5, -RZ, R50.H0_H0 ;  /* 0x20000032ff057230 */ /* 0x000fc60000004100 */
[----:B------:R-:W-:Y:S01]  /*24d0*/  FFMA.FTZ R63, R60, R61, R63 ;  /* 0x0000003d3c3f7223 */ /* 0x000fe2000001003f */
[----:B-1----:R-:W-:-:S05]  /*24e0*/  HADD2.F32 R60, -RZ, R6.H0_H0 ;  /* 0x20000006ff3c7230 */ /* 0x002fca0000004100 */
[----:B------:R-:W-:Y:S01]  /*24f0*/  FFMA.FTZ R64, R62, R60, R63 ;  /* 0x0000003c3e407223 */ /* 0x000fe2000001003f */
[----:B------:R-:W-:Y:S02]  /*2500*/  HADD2.F32 R62, -RZ, R6.H1_H1 ;  /* 0x30000006ff3e7230 */ /* 0x000fe40000004100 */
[--C-:B------:R-:W-:Y:S02]  /*2510*/  HADD2.F32 R6, -RZ, R7.reuse.H0_H0 ;  /* 0x20000007ff067230 */ /* 0x100fe40000004100 */
[----:B------:R-:W-:Y:S02]  /*2520*/  HADD2.F32 R7, -RZ, R7.H1_H1 ;  /* 0x30000007ff077230 */ /* 0x000fe40000004100 */
[----:B------:R-:W-:Y:S01]  /*2530*/  FFMA.FTZ R5, R5, R62, R64 ;  /* 0x0000003e05057223 */ /* 0x000fe20000010040 */
[----:B------:R-:W-:-:S05]  /*2540*/  HADD2.F32 R64, -RZ, R8.H0_H0 ;  /* 0x20000008ff407230 */ /* 0x000fca0000004100 */
[----:B------:R-:W-:Y:S01]  /*2550*/  FFMA.FTZ R5, R64, R6, R5 ;  /* 0x0000000640057223 */ /* 0x000fe20000010005 */
[----:B------:R-:W-:-:S05]  /*2560*/  HADD2.F32 R64, -RZ, R37.H0_H0 ;  /* 0x20000025ff407230 */ /* 0x000fca0000004100 */
[----:B------:R-:W-:Y:S01]  /*2570*/  FFMA.FTZ R5, R64, R7, R5 ;  /* 0x0000000740057223 */ /* 0x000fe20000010005 */
[----:B------:R-:W-:-:S05]  /*2580*/  HADD2.F32 R64, -RZ, R0.H0_H0 ;  /* 0x20000000ff407230 */ /* 0x000fca0000004100 */
[----:B------:R-:W-:Y:S01]  /*2590*/  FMUL.FTZ R63, R5, R64 ;  /* 0x00000040053f7220 */ /* 0x000fe20000410000 */
[----:B------:R-:W-:-:S04]  /*25a0*/  HADD2.F32 R5, -RZ, R45.H0_H0 ;  /* 0x2000002dff057230 */ /* 0x000fc80000004100 */
[----:B------:R-:W-:Y:S01]  /*25b0*/  F2FP.F16.F32.PACK_AB R63, RZ, R63 ;  /* 0x0000003fff3f723e */ /* 0x000fe200000000ff */
[----:B------:R-:W-:Y:S01]  /*25c0*/  FFMA.FTZ R64, R4, R5, R65 ;  /* 0x0000000504407223 */ /* 0x000fe20000010041 */
[----:B------:R-:W-:-:S05]  /*25d0*/  HADD2.F32 R5, -RZ, R44.H0_H0 ;  /* 0x2000002cff057230 */ /* 0x000fca0000004100 */
[----:B------:R-:W-:Y:S01]  /*25e0*/  FFMA.FTZ R66, R59, R5, R64 ;  /* 0x000000053b427223 */ /* 0x000fe20000010040 */
[----:B------:R-:W-:-:S05]  /*25f0*/  HADD2.F32 R64, -RZ, R40.H0_H0 ;  /* 0x20000028ff407230 */ /* 0x000fca0000004100 */
[----:B------:R-:W-:Y:S01]  /*2600*/  FFMA.FTZ R5, R61, R64, R66 ;  /* 0x000000403d057223 */ /* 0x000fe20000010042 */
[----:B------:R-:W-:-:S05]  /*2610*/  HADD2.F32 R64, -RZ, R28.H0_H0 ;  /* 0x2000001cff407230 */ /* 0x000fca0000004100 */
[----:B------:R-:W-:Y:S01]  /*2620*/  FFMA.FTZ R65, R60, R64, R5 ;  /* 0x000000403c417223 */ /* 0x000fe20000010005 */
[----:B------:R-:W-:Y:S02]  /*2630*/  HADD2.F32 R5, -RZ, R51.H0_H0 ;  /* 0x20000033ff057230 */ /* 0x000fe40000004100 */
[----:B------:R-:W-:-:S03]  /*2640*/  HADD2.F32 R64, -RZ, R9.H0_H0 ;  /* 0x20000009ff407230 */ /* 0x000fc60000004100 */
[----:B------:R-:W-:Y:S01]  /*2650*/  FFMA.FTZ R5, R62, R5, R65 ;  /* 0x000000053e057223 */ /* 0x000fe20000010041 */
[----:B------:R-:W-:-:S03]  /*2660*/  HADD2.F32 R65, -RZ, R31.H0_H0 ;  /* 0x2000001fff417230 */ /* 0x000fc60000004100 */
[----:B------:R-:W-:Y:S01]  /*2670*/  FFMA.FTZ R66, R6, R64, R5 ;  /* 0x0000004006427223 */ /* 0x000fe20000010005 */
[----:B------:R-:W-:Y:S02]  /*2680*/  HADD2.F32 R64, -RZ, R36.H0_H0 ;  /* 0x20000024ff407230 */ /* 0x000fe40000004100 */
[----:B------:R-:W-:Y:S01]  /*2690*/  FFMA.FTZ R65, R58, R65, RZ ;  /* 0x000000413a417223 */ /* 0x000fe200000100ff */
[----:B------:R-:W-:Y:S02]  /*26a0*/  HADD2.F32 R5, -RZ, R0.H1_H1 ;  /* 0x30000000ff057230 */ /* 0x000fe40000004100 */
[----:B------:R-:W-:Y:S01]  /*26b0*/  FFMA.FTZ R64, R7, R64, R66 ;  /* 0x0000004007407223 */ /* 0x000fe20000010042 */
[----:B------:R-:W-:-:S03]  /*26c0*/  HADD2.F32 R66, -RZ, R49.H0_H0 ;  /* 0x20000031ff427230 */ /* 0x000fc60000004100 */
[----:B------:R-:W-:Y:S01]  /*26d0*/  FMUL.FTZ R64, R64, R5 ;  /* 0x0000000540407220 */ /* 0x000fe20000410000 */
[----:B------:R-:W-:-:S04]  /*26e0*/  HADD2.F32 R5, -RZ, R30.H0_H0 ;  /* 0x2000001eff057230 */ /* 0x000fc80000004100 */
[----:B------:R-:W-:Y:S01]  /*26f0*/  F2FP.F16.F32.PACK_AB R64, RZ, R64 ;  /* 0x00000040ff40723e */ /* 0x000fe200000000ff */
[----:B------:R-:W-:Y:S01]  /*2700*/  FFMA.FTZ R5, R58, R5, RZ ;  /* 0x000000053a057223 */ /* 0x000fe200000100ff */
[----:B------:R-:W-:Y:S02]  /*2710*/  HADD2.F32 R58, -RZ, R47.H0_H0 ;  /* 0x2000002fff3a7230 */ /* 0x000fe40000004100 */
[----:B------:R-:W-:Y:S01]  /*2720*/  PRMT R63, R63, 0x5410, R64 ;  /* 0x000054103f3f7816 */ /* 0x000fe20000000040 */
[C---:B------:R-:W-:Y:S01]  /*2730*/  FFMA.FTZ R66, R4.reuse, R66, R5 ;  /* 0x0000004204427223 */ /* 0x040fe20000010005 */
[----:B------:R-:W-:Y:S02]  /*2740*/  HADD2.F32 R5, -RZ, R48.H0_H0 ;  /* 0x20000030ff057230 */ /* 0x000fe40000004100 */
[----:B------:R-:W-:Y:S01]  /*2750*/  FFMA.FTZ R58, R4, R58, R65 ;  /* 0x0000003a043a7223 */ /* 0x000fe20000010041 */
[----:B------:R-:W-:Y:S01]  /*2760*/  HADD2.F32 R4, -RZ, R46.H0_H0 ;  /* 0x2000002eff047230 */ /* 0x000fe20000004100 */
[----:B------:R-:W-:-:S04]  /*2770*/  HFMA2.MMA R15, R63, 1, 1, R15 ;  /* 0x3c003c003f0f7835 */ /* 0x000fc8000000000f */
        /* <DEDUP_REMOVED lines=12> */
[----:B------:R-:W-:Y:S02]  /*2840*/  HADD2.F32 R4, -RZ, R52.H0_H0 ;  /* 0x20000034ff047230 */ /* 0x000fe40000004100 */
[C---:B------:R-:W-:Y:S01]  /*2850*/  FFMA.FTZ R5, R62.reuse, R5, R59 ;  /* 0x000000053e057223 */ /* 0x040fe2000001003b */
[----:B------:R-:W-:Y:S02]  /*2860*/  HADD2.F32 R60, -RZ, R53.H0_H0 ;  /* 0x20000035ff3c7230 */ /* 0x000fe40000004100 */
[----:B------:R-:W-:Y:S01]  /*2870*/  FFMA.FTZ R61, R62, R61, R58 ;  /* 0x0000003d3e3d7223 */ /* 0x000fe2000001003a */
[----:B------:R-:W-:Y:S01]  /*2880*/  FFMA.FTZ R58, R6, R4, R5 ;  /* 0x00000004063a7223 */ /* 0x000fe20000010005 */
[----:B------:R-:W-:-:S02]  /*2890*/  HADD2.F32 R4, -RZ, R35.H0_H0 ;  /* 0x20000023ff047230 */ /* 0x000fc40000004100 */
[----:B------:R-:W-:Y:S01]  /*28a0*/  FFMA.FTZ R61, R6, R60, R61 ;  /* 0x0000003c063d7223 */ /* 0x000fe2000001003d */
[----:B------:R-:W-:Y:S02]  /*28b0*/  HADD2.F32 R6, -RZ, R34.H0_H0 ;  /* 0x20000022ff067230 */ /* 0x000fe40000004100 */
[--C-:B------:R-:W-:Y:S02]  /*28c0*/  HADD2.F32 R5, -RZ, R2.reuse.H0_H0 ;  /* 0x20000002ff057230 */ /* 0x100fe40000004100 */
[C---:B------:R-:W-:Y:S01]  /*28d0*/  FFMA.FTZ R4, R7.reuse, R4, R58 ;  /* 0x0000000407047223 */ /* 0x040fe2000001003a */
[----:B------:R-:W-:Y:S01]  /*28e0*/  FFMA.FTZ R6, R7, R6, R61 ;  /* 0x0000000607067223 */ /* 0x000fe2000001003d */
[----:B------:R-:W-:Y:S02]  /*28f0*/  HADD2.F32 R7, -RZ, R2.H1_H1 ;  /* 0x30000002ff077230 */ /* 0x000fe40000004100 */
[----:B------:R-:W-:-:S03]  /*2900*/  FMUL.FTZ R4, R4, R5 ;  /* 0x0000000504047220 */ /* 0x000fc60000410000 */
[----:B------:R-:W-:Y:S02]  /*2910*/  FMUL.FTZ R6, R6, R7 ;  /* 0x0000000706067220 */ /* 0x000fe40000410000 */
[----:B------:R-:W-:-:S03]  /*2920*/  F2FP.F16.F32.PACK_AB R4, RZ, R4 ;  /* 0x00000004ff04723e */ /* 0x000fc600000000ff */
[----:B------:R-:W-:-:S04]  /*2930*/  F2FP.F16.F32.PACK_AB R6, RZ, R6 ;  /* 0x00000006ff06723e */ /* 0x000fc800000000ff */
[----:B------:R-:W-:-:S05]  /*2940*/  PRMT R4, R4, 0x5410, R6 ;  /* 0x0000541004047816 */ /* 0x000fca0000000006 */
[----:B------:R-:W-:-:S07]  /*2950*/  HADD2 R16, R4, R16 ;  /* 0x0000001004107230 */ /* 0x000fce0000000000 */
.L_x_888:
[----:B------:R-:W-:Y:S05]  /*2960*/  @!P3 BRA `(.L_x_887) ;  /* 0x00000010005cb947 */ /* 0x000fea0003800000 */
[----:B0-----:R-:W-:Y:S02]  /*2970*/  PRMT R4, R26, 0x9910, RZ ;  /* 0x000099101a047816 */ /* 0x001fe400000000ff */
[----:B------:R-:W-:Y:S02]  /*2980*/  ISETP.GE.AND P3, PT, R23, 0x3, PT ;  /* 0x000000031700780c */ /* 0x000fe40003f66270 */
[----:B------:R-:W-:-:S13]  /*2990*/  ISETP.NE.AND P2, PT, R4, RZ, PT ;  /* 0x000000ff0400720c */ /* 0x000fda0003f45270 */
[----:B------:R-:W-:Y:S05]  /*29a0*/  @!P2 BRA `(.L_x_889) ;  /* 0x000000040068a947 */ /* 0x000fea0003800000 */
[----:B------:R-:W0:Y:S01]  /*29b0*/  LDS.64 R4, [UR4+0x80] ;  /* 0x00008004ff047984 */ /* 0x000e220008000a00 */
[----:B------:R-:W-:Y:S02]  /*29c0*/  HADD2.F32 R58, -RZ, R33.H0_H0 ;  /* 0x20000021ff3a7230 */ /* 0x000fe40000004100 */
[----:B------:R-:W-:Y:S01]  /*29d0*/  HADD2.F32 R65, -RZ, R0.H1_H1 ;  /* 0x30000000ff417230 */ /* 0x000fe20000004100 */
[----:B------:R-:W1:Y:S01]  /*29e0*/  LDS.64 R6, [UR4+0x88] ;  /* 0x00008804ff067984 */ /* 0x000e620008000a00 */
[--C-:B0-----:R-:W-:Y:S02]  /*29f0*/  HADD2.F32 R59, -RZ, R4.reuse.H0_H0 ;  /* 0x20000004ff3b7230 */ /* 0x101fe40000004100 */
[----:B------:R-:W-:Y:S02]  /*2a00*/  HADD2.F32 R60, -RZ, R4.H1_H1 ;  /* 0x30000004ff3c7230 */ /* 0x000fe40000004100 */
[----:B------:R-:W-:Y:S02]  /*2a10*/  HADD2.F32 R4, -RZ, R43.H0_H0 ;  /* 0x2000002bff047230 */ /* 0x000fe40000004100 */
[----:B------:R-:W-:Y:S01]  /*2a20*/  FFMA.FTZ R61, R58, R59, RZ ;  /* 0x0000003b3a3d7223 */ /* 0x000fe200000100ff */
[----:B------:R-:W-:-:S02]  /*2a30*/  HADD2.F32 R58, -RZ, R5.H0_H0 ;  /* 0x20000005ff3a7230 */ /* 0x000fc40000004100 */
[----:B------:R-:W-:Y:S02]  /*2a40*/  HADD2.F32 R62, -RZ, R5.H1_H1 ;  /* 0x30000005ff3e7230 */ /* 0x000fe40000004100 */
[----:B------:R-:W-:Y:S01]  /*2a50*/  FFMA.FTZ R61, R4, R60, R61 ;  /* 0x0000003c043d7223 */ /* 0x000fe2000001003d */
[----:B------:R-:W-:Y:S02]  /*2a60*/  HADD2.F32 R4, -RZ, R42.H0_H0 ;  /* 0x2000002aff047230 */ /* 0x000fe40000004100 */
[----:B------:R-:W-:Y:S02]  /*2a70*/  HADD2.F32 R5, -RZ, R29.H0_H0 ;  /* 0x2000001dff057230 */ /* 0x000fe40000004100 */
[----:B-1----:R-:W-:Y:S02]  /*2a80*/  HADD2.F32 R63, -RZ, R6.H1_H1 ;  /* 0x30000006ff3f7230 */ /* 0x002fe40000004100 */
[----:B------:R-:W-:Y:S01]  /*2a90*/  FFMA.FTZ R61, R4, R58, R61 ;  /* 0x0000003a043d7223 */ /* 0x000fe2000001003d */
[----:B------:R-:W-:-:S05]  /*2aa0*/  HADD2.F32 R4, -RZ, R41.H0_H0 ;  /* 0x20000029ff047230 */ /* 0x000fca0000004100 */
[----:B------:R-:W-:Y:S01]  /*2ab0*/  FFMA.FTZ R4, R4, R62, R61 ;  /* 0x0000003e04047223 */ /* 0x000fe2000001003d */
[----:B------:R-:W-:Y:S02]  /*2ac0*/  HADD2.F32 R61, -RZ, R6.H0_H0 ;  /* 0x20000006ff3d7230 */ /* 0x000fe40000004100 */
        /* <DEDUP_REMOVED lines=11> */
[----:B------:R-:W-:Y:S02]  /*2b80*/  FMUL.FTZ R64, R5, R64 ;  /* 0x0000004005407220 */ /* 0x000fe40000410000 */
[----:B------:R-:W-:Y:S01]  /*2b90*/  FFMA.FTZ R5, R4, R59, RZ ;  /* 0x0000003b04057223 */ /* 0x000fe200000100ff */
[----:B------:R-:W-:Y:S02]  /*2ba0*/  HADD2.F32 R4, -RZ, R45.H0_H0 ;  /* 0x2000002dff047230 */ /* 0x000fe40000004100 */
[----:B------:R-:W-:-:S03]  /*2bb0*/  F2FP.F16.F32.PACK_AB R64, RZ, R64 ;  /* 0x00000040ff40723e */ /* 0x000fc600000000ff */
        /* <DEDUP_REMOVED lines=14> */
[----:B------:R-:W-:Y:S01]  /*2ca0*/  FMUL.FTZ R65, R65, R4 ;  /* 0x0000000441417220 */ /* 0x000fe20000410000 */
[----:B------:R-:W-:Y:S02]  /*2cb0*/  HADD2.F32 R4, -RZ, R31.H0_H0 ;  /* 0x2000001fff047230 */ /* 0x000fe40000004100 */
[----:B------:R-:W-:Y:S02]  /*2cc0*/  FFMA.FTZ R5, R5, R59, RZ ;  /* 0x0000003b05057223 */ /* 0x000fe400000100ff */
[----:B------:R-:W-:Y:S01]  /*2cd0*/  F2FP.F16.F32.PACK_AB R65, RZ, R65 ;  /* 0x00000041ff41723e */ /* 0x000fe200000000ff */
[----:B------:R-:W-:Y:S01]  /*2ce0*/  FFMA.FTZ R67, R4, R59, RZ ;  /* 0x0000003b04437223 */ /* 0x000fe200000100ff */
[----:B------:R-:W-:Y:S02]  /*2cf0*/  HADD2.F32 R4, -RZ, R47.H0_H0 ;  /* 0x2000002fff047230 */ /* 0x000fe40000004100 */
[----:B------:R-:W-:Y:S01]  /*2d00*/  HADD2.F32 R59, -RZ, R12.H0_H0 ;  /* 0x2000000cff3b7230 */ /* 0x000fe20000004100 */
[----:B------:R-:W-:-:S02]  /*2d10*/  PRMT R64, R64, 0x5410, R65 ;  /* 0x0000541040407816 */ /* 0x000fc40000000041 */
[----:B------:R-:W-:Y:S01]  /*2d20*/  FFMA.FTZ R67, R4, R60, R67 ;  /* 0x0000003c04437223 */ /* 0x000fe20000010043 */
[----:B------:R-:W-:-:S03]  /*2d30*/  HADD2.F32 R4, -RZ, R49.H0_H0 ;  /* 0x20000031ff047230 */ /* 0x000fc60000004100 */
[----:B------:R-:W-:Y:S02]  /*2d40*/  HFMA2.MMA R17, R64, 1, 1, R17 ;  /* 0x3c003c0040117835 */ /* 0x000fe40000000011 */
[----:B------:R-:W-:Y:S01]  /*2d50*/  FFMA.FTZ R5, R4, R60, R5 ;  /* 0x0000003c04057223 */ /* 0x000fe20000010005 */
[----:B------:R-:W-:Y:S02]  /*2d60*/  HADD2.F32 R4, -RZ, R46.H0_H0 ;  /* 0x2000002eff047230 */ /* 0x000fe40000004100 */
[----:B------:R-:W-:-:S03]  /*2d70*/  HADD2.F32 R60, -RZ, R48.H0_H0 ;  /* 0x20000030ff3c7230 */ /* 0x000fc60000004100 */
[-C--:B------:R-:W-:Y:S01]  /*2d80*/  FFMA.FTZ R67, R4, R58.reuse, R67 ;  /* 0x0000003a04437223 */ /* 0x080fe20000010043 */
[----:B------:R-:W-:Y:S02]  /*2d90*/  HADD2.F32 R4, -RZ, R39.H0_H0 ;  /* 0x20000027ff047230 */ /* 0x000fe40000004100 */
[----:B------:R-:W-:Y:S01]  /*2da0*/  FFMA.FTZ R5, R60, R58, R5 ;  /* 0x0000003a3c057223 */ /* 0x000fe20000010005 */
[----:B------:R-:W-:Y:S02]  /*2db0*/  HADD2.F32 R58, -RZ, R38.H0_H0 ;  /* 0x20000026ff3a7230 */ /* 0x000fe40000004100 */
[----:B------:R-:W-:-:S03]  /*2dc0*/  FFMA.FTZ R4, R4, R62, R67 ;  /* 0x0000003e04047223 */ /* 0x000fc60000010043 */
[----:B------:R-:W-:Y:S01]  /*2dd0*/  FFMA.FTZ R62, R58, R62, R5 ;  /* 0x0000003e3a3e7223 */ /* 0x000fe20000010005 */
[----:B------:R-:W-:Y:S02]  /*2de0*/  HADD2.F32 R5, -RZ, R13.H0_H0 ;  /* 0x2000000dff057230 */ /* 0x000fe40000004100 */
[----:B------:R-:W-:Y:S02]  /*2df0*/  HADD2.F32 R58, -RZ, R53.H0_H0 ;  /* 0x20000035ff3a7230 */ /* 0x000fe40000004100 */
[-C--:B------:R-:W-:Y:S01]  /*2e00*/  FFMA.FTZ R62, R59, R61.reuse, R62 ;  /* 0x0000003d3b3e7223 */ /* 0x080fe2000001003e */
[----:B------:R-:W-:Y:S02]  /*2e10*/  HADD2.F32 R59, -RZ, R11.H0_H0 ;  /* 0x2000000bff3b7230 */ /* 0x000fe40000004100 */
        /* <DEDUP_REMOVED lines=17> */
[----:B------:R-:W-:-:S05]  /*2f30*/  PRMT R4, R4, 0x5410, R6 ;  /* 0x0000541004047816 */ /* 0x000fca0000000006 */
[----:B------:R-:W-:-:S07]  /*2f40*/  HADD2 R18, R4, R18 ;  /* 0x0000001204127230 */ /* 0x000fce0000000000 */
.L_x_889:
[----:B------:R-:W-:Y:S05]  /*2f50*/  @!P3 BRA `(.L_x_887) ;  /* 0x0000000800e0b947 */ /* 0x000fea0003800000 */
[----:B------:R-:W-:-:S04]  /*2f60*/  PRMT R4, R27, 0x9910, RZ ;  /* 0x000099101b047816 */ /* 0x000fc800000000ff */
        /* <DEDUP_REMOVED lines=92> */
.L_x_890:
        /* <DEDUP_REMOVED lines=25> */
[-C--:B------:R-:W-:Y:S01]  /*36c0*/  FFMA.FTZ R33, R33, R58.reuse, RZ ;  /* 0x0000003a21217223 */ /* 0x080fe200000100ff */
[-C--:B------:R-:W-:Y:S01]  /*36d0*/  FFMA.FTZ R62, R32, R58.reuse, RZ ;  /* 0x0000003a203e7223 */ /* 0x080fe200000100ff */
[-C--:B------:R-:W-:Y:S01]  /*36e0*/  FFMA.FTZ R32, R31, R58.reuse, RZ ;  /* 0x0000003a1f207223 */ /* 0x080fe200000100ff */
[----:B------:R-:W-:Y:S01]  /*36f0*/  FFMA.FTZ R30, R30, R58, RZ ;  /* 0x0000003a1e1e7223 */ /* 0x000fe200000100ff */
[-C--:B------:R-:W-:Y:S01]  /*3700*/  FFMA.FTZ R33, R60, R59.reuse, R33 ;  /* 0x0000003b3c217223 */ /* 0x080fe20000010021 */
[-C--:B------:R-:W-:Y:S01]  /*3710*/  FFMA.FTZ R31, R45, R59.reuse, R62 ;  /* 0x0000003b2d1f7223 */ /* 0x080fe2000001003e */
[-C--:B------:R-:W-:Y:S01]  /*3720*/  FFMA.FTZ R43, R43, R59.reuse, R32 ;  /* 0x0000003b2b2b7223 */ /* 0x080fe20000010020 */
[----:B------:R-:W-:Y:S01]  /*3730*/  FFMA.FTZ R59, R49, R59, R30 ;  /* 0x0000003b313b7223 */ /* 0x000fe2000001001e */
[-C--:B------:R-:W-:Y:S01]  /*3740*/  FFMA.FTZ R30, R42, R4.reuse, R33 ;  /* 0x000000042a1e7223 */ /* 0x080fe20000010021 */
[----:B------:R-:W-:Y:S01]  /*3750*/  FFMA.FTZ R32, R44, R4, R31 ;  /* 0x000000042c207223 */ /* 0x000fe2000001001f */
[----:B------:R-:W-:-:S02]  /*3760*/  HADD2.F32 R5, -RZ, R5.H1_H1 ;  /* 0x30000005ff057230 */ /* 0x000fc40000004100 */
[-C--:B------:R-:W-:Y:S01]  /*3770*/  FFMA.FTZ R42, R46, R4.reuse, R43 ;  /* 0x000000042e2a7223 */ /* 0x080fe2000001002b */
[----:B------:R-:W-:Y:S02]  /*3780*/  HADD2.F32 R31, -RZ, R40.H0_H0 ;  /* 0x20000028ff1f7230 */ /* 0x000fe40000004100 */
[----:B------:R-:W-:Y:S01]  /*3790*/  FFMA.FTZ R4, R48, R4, R59 ;  /* 0x0000000430047223 */ /* 0x000fe2000001003b */
[----:B------:R-:W-:Y:S02]  /*37a0*/  HADD2.F32 R33, -RZ, R38.H0_H0 ;  /* 0x20000026ff217230 */ /* 0x000fe40000004100 */
[-C--:B------:R-:W-:Y:S01]  /*37b0*/  FFMA.FTZ R30, R41, R5.reuse, R30 ;  /* 0x00000005291e7223 */ /* 0x080fe2000001001e */
[-C--:B------:R-:W-:Y:S01]  /*37c0*/  FFMA.FTZ R42, R39, R5.reuse, R42 ;  /* 0x00000005272a7223 */ /* 0x080fe2000001002a */
[-C--:B------:R-:W-:Y:S01]  /*37d0*/  FFMA.FTZ R32, R31, R5.reuse, R32 ;  /* 0x000000051f207223 */ /* 0x080fe20000010020 */
[----:B------:R-:W-:Y:S02]  /*37e0*/  HADD2.F32 R31, -RZ, R28.H0_H0 ;  /* 0x2000001cff1f7230 */ /* 0x000fe40000004100 */
[----:B------:R-:W-:Y:S01]  /*37f0*/  FFMA.FTZ R38, R33, R5, R4 ;  /* 0x0000000521267223 */ /* 0x000fe20000010004 */
[----:B-1----:R-:W-:-:S02]  /*3800*/  HADD2.F32 R5, -RZ, R6.H0_H0 ;  /* 0x20000006ff057230 */ /* 0x002fc40000004100 */
        /* <DEDUP_REMOVED lines=16> */
[----:B------:R-:W-:Y:S01]  /*3910*/  FFMA.FTZ R6, R8, R4, R13 ;  /* 0x0000000408067223 */ /* 0x000fe2000001000d */
[----:B------:R-:W-:-:S02]  /*3920*/  HADD2.F32 R7, -RZ, R7.H1_H1 ;  /* 0x30000007ff077230 */ /* 0x000fc40000004100 */
[-C--:B------:R-:W-:Y:S01]  /*3930*/  FFMA.FTZ R8, R10, R4.reuse, R29 ;  /* 0x000000040a087223 */ /* 0x080fe2000001001d */
[----:B------:R-:W-:Y:S02]  /*3940*/  HADD2.F32 R10, -RZ, R52.H0_H0 ;  /* 0x20000034ff0a7230 */ /* 0x000fe40000004100 */
        /* <DEDUP_REMOVED lines=11> */
[----:B------:R-:W-:Y:S01]  /*3a00*/  FFMA.FTZ R4, R13, R7, R4 ;  /* 0x000000070d047223 */ /* 0x000fe20000010004 */
[----:B------:R-:W-:Y:S02]  /*3a10*/  HADD2.F32 R29, -RZ, R2.H1_H1 ;  /* 0x30000002ff1d7230 */ /* 0x000fe40000004100 */
        /* <DEDUP_REMOVED lines=12> */
.L_x_887:
[----:B0-----:R-:W-:-:S05]  /*3ae0*/  MOV R5, UR6 ;  /* 0x0000000600057c02 */ /* 0x001fca0008000f00 */
[----:B------:R-:W-:-:S05]  /*3af0*/  IMAD.WIDE R56, R5, 0x8, R56 ;  /* 0x0000000805387825 */ /* 0x000fca00078e0238 */
[----:B------:R0:W5:Y:S01]  /*3b00*/  LDG.E.128.CONSTANT R4, desc[UR8][R56.64] ;  /* 0x0000000838047981 */ /* 0x000162000c1e9d00 */
[----:B------:R-:W-:-:S05]  /*3b10*/  MOV R9, UR6 ;  /* 0x0000000600097c02 */ /* 0x000fca0008000f00 */
[----:B------:R-:W-:Y:S01]  /*3b20*/  IMAD.WIDE R54, R9, 0x8, R54 ;  /* 0x0000000809367825 */ /* 0x000fe200078e0236 */
[----:B------:R-:W-:Y:S06]  /*3b30*/  @!P1 BRA `(.L_x_891) ;  /* 0x0000001c007c9947 */ /* 0x000fec0003800000 */
[----:B------:R-:W2:Y:S01]  /*3b40*/  LDG.E.128.CONSTANT R8, desc[UR8][R54.64] ;  /* 0x0000000836087981 */ /* 0x000ea2000c1e9d00 */
[C---:B-----5:R-:W-:Y:S02]  /*3b50*/  LOP3.LUT R12, R4.reuse, 0xff, RZ, 0xc0, !PT ;  /* 0x000000ff040c7812 */ /* 0x060fe400078ec0ff */
[----:B------:R-:W-:Y:S02]  /*3b60*/  LEA.HI R37, R4, 0xffffff80, RZ, 0x8 ;  /* 0xffffff8004257811 */ /* 0x000fe400078f40ff */
[----:B------:R-:W-:Y:S02]  /*3b70*/  IADD3 R12, R12, -0x80, RZ ;  /* 0xffffff800c0c7810 */ /* 0x000fe40007ffe0ff */
[C---:B------:R-:W-:Y:S02]  /*3b80*/  LOP3.LUT R13, R5.reuse, 0xff, RZ, 0xc0, !PT ;  /* 0x000000ff050d7812 */ /* 0x040fe400078ec0ff */
[----:B------:R1:W3:Y:S01]  /*3b90*/  I2F.F16 R33, R12 ;  /* 0x0000000c00217306 */ /* 0x0002e20000200c00 */
[----:B------:R-:W-:-:S02]  /*3ba0*/  LEA.HI R36, R5, 0xffffff80, RZ, 0x8 ;  /* 0xffffff8005247811 */ /* 0x000fc400078f40ff */
[----:B------:R-:W-:Y:S02]  /*3bb0*/  IADD3 R13, R13, -0x80, RZ ;  /* 0xffffff800d0d7810 */ /* 0x000fe40007ffe0ff */
        /* <DEDUP_REMOVED lines=10> */
[----:B------:R-:W-:Y:S02]  /*3c60*/  IADD3 R4, R4, -0x80, RZ ;  /* 0xffffff8004047810 */ /* 0x000fe40007ffe0ff */
[----:B------:R-:W-:Y:S01]  /*3c70*/  SHF.R.U32.HI R5, RZ, 0x10, R5 ;  /* 0x00000010ff057819 */ /* 0x000fe20000011605 */
[----:B------:R-:W0:Y:S01]  /*3c80*/  I2F.F16 R36, R36 ;  /* 0x0000002400247306 */ /* 0x000e220000200c00 */
[----:B------:R-:W-:-:S02]  /*3c90*/  IADD3 R31, R28, -0x80, RZ ;  /* 0xffffff801c1f7810 */ /* 0x000fc40007ffe0ff */
[----:B------:R-:W-:Y:S02]  /*3ca0*/  LOP3.LUT R5, R5, 0xff, RZ, 0xc0, !PT ;  /* 0x000000ff05057812 */ /* 0x000fe400078ec0ff */
[----:B------:R-:W-:Y:S02]  /*3cb0*/  LEA.HI R34, R7, 0xffffff80, RZ, 0x8 ;  /* 0xffffff8007227811 */ /* 0x000fe400078f40ff */
[----:B------:R-:W-:Y:S01]  /*3cc0*/  IADD3 R5, R5, -0x80, RZ ;  /* 0xffffff8005057810 */ /* 0x000fe20007ffe0ff */
[----:B------:R-:W0:Y:S01]  /*3cd0*/  I2F.F16 R35, R35 ;  /* 0x0000002300237306 */ /* 0x000e220000200c00 */
[----:B------:R-:W-:Y:S02]  /*3ce0*/  LOP3.LUT R28, R7, 0xff, RZ, 0xc0, !PT ;  /* 0x000000ff071c7812 */ /* 0x000fe400078ec0ff */
[----:B------:R-:W-:Y:S02]  /*3cf0*/  ISETP.GE.AND P3, PT, R23, 0x2, PT ;  /* 0x000000021700780c */ /* 0x000fe40003f66270 */
[----:B------:R-:W-:-:S03]  /*3d00*/  IADD3 R30, R28, -0x80, RZ ;  /* 0xffffff801c1e7810 */ /* 0x000fc60007ffe0ff */
        /* <DEDUP_REMOVED lines=24> */
[----:B------:R-:W-:Y:S02]  /*3e90*/  IADD3 R49, R4, -0x80, RZ ;  /* 0xffffff8004317810 */ /* 0x000fe40007ffe0ff */
[----:B------:R-:W-:Y:S02]  /*3ea0*/  LOP3.LUT R4, R8, 0xff, RZ, 0xc0, !PT ;  /* 0x000000ff08047812 */ /* 0x000fe400078ec0ff */
[----:B---3--:R-:W-:-:S02]  /*3eb0*/  LOP3.LUT R5, R9, 0xff, RZ, 0xc0, !PT ;  /* 0x000000ff09057812 */ /* 0x008fc400078ec0ff */
[----:B------:R-:W-:Y:S01]  /*3ec0*/  IADD3 R4, R4, -0x80, RZ ;  /* 0xffffff8004047810 */ /* 0x000fe20007ffe0ff */
[----:B------:R-:W3:Y:S01]  /*3ed0*/  I2F.F16 R29, R29 ;  /* 0x0000001d001d7306 */ /* 0x000ee20000200c00 */
[----:B------:R-:W-:Y:S02]  /*3ee0*/  IADD3 R46, R5, -0x80, RZ ;  /* 0xffffff80052e7810 */ /* 0x000fe40007ffe0ff */
[----:B------:R-:W-:Y:S02]  /*3ef0*/  LOP3.LUT R5, R10, 0xff, RZ, 0xc0, !PT ;  /* 0x000000ff0a057812 */ /* 0x000fe400078ec0ff */
[----:B------:R-:W-:Y:S02]  /*3f00*/  LOP3.LUT R7, R7, 0xff, RZ, 0xc0, !PT ;  /* 0x000000ff07077812 */ /* 0x000fe400078ec0ff */
[----:B------:R-:W-:Y:S01]  /*3f10*/  IADD3 R45, R5, -0x80, RZ ;  /* 0xffffff80052d7810 */ /* 0x000fe20007ffe0ff */
[----:B------:R4:W0:Y:S01]  /*3f20*/  I2F.F16 R47, R4 ;  /* 0x00000004002f7306 */ /* 0x0008220000200c00 */
[----:B--2---:R-:W-:-:S02]  /*3f30*/  LOP3.LUT R6, R11, 0xff, RZ, 0xc0, !PT ;  /* 0x000000ff0b067812 */ /* 0x004fc400078ec0ff */
[----:B------:R-:W-:Y:S02]  /*3f40*/  SHF.R.U32.HI R5, RZ, 0x8, R8 ;  /* 0x00000008ff057819 */ /* 0x000fe40000011608 */
[----:B------:R-:W-:Y:S02]  /*3f50*/  IADD3 R7, R7, -0x80, RZ ;  /* 0xffffff8007077810 */ /* 0x000fe40007ffe0ff */
[----:B------:R-:W-:Y:S01]  /*3f60*/  IADD3 R6, R6, -0x80, RZ ;  /* 0xffffff8006067810 */ /* 0x000fe20007ffe0ff */
[----:B------:R-:W2:Y:S01]  /*3f70*/  I2F.F16 R28, R28 ;  /* 0x0000001c001c7306 */ /* 0x000ea20000200c00 */
[----:B----4-:R-:W-:Y:S02]  /*3f80*/  SHF.R.U32.HI R4, RZ, 0x8, R9 ;  /* 0x00000008ff047819 */ /* 0x010fe40000011609 */
[----:B------:R-:W-:Y:S02]  /*3f90*/  LOP3.LUT R5, R5, 0xff, RZ, 0xc0, !PT ;  /* 0x000000ff05057812 */ /* 0x000fe400078ec0ff */
[----:B------:R-:W-:-:S02]  /*3fa0*/  LOP3.LUT R4, R4, 0xff, RZ, 0xc0, !PT ;  /* 0x000000ff04047812 */ /* 0x000fc400078ec0ff */
[----:B------:R-:W-:Y:S01]  /*3fb0*/  SHF.R.U32.HI R8, RZ, 0x10, R8 ;  /* 0x00000010ff087819 */ /* 0x000fe20000011608 */
[----:B------:R4:W0:Y:S01]  /*3fc0*/  I2F.F16 R48, R7 ;  /* 0x0000000700307306 */ /* 0x0008220000200c00 */
[----:B------:R-:W-:Y:S02]  /*3fd0*/  IADD3 R4, R4, -0x80, RZ ;  /* 0xffffff8004047810 */ /* 0x000fe40007ffe0ff */
[----:B------:R-:W-:Y:S02]  /*3fe0*/  SHF.R.U32.HI R9, RZ, 0x10, R9 ;  /* 0x00000010ff097819 */ /* 0x000fe40000011609 */
[----:B------:R-:W-:Y:S02]  /*3ff0*/  IADD3 R5, R5, -0x80, RZ ;  /* 0xffffff8005057810 */ /* 0x000fe40007ffe0ff */
[----:B------:R-:W-:Y:S01]  /*4000*/  LOP3.LUT R8, R8, 0xff, RZ, 0xc0, !PT ;  /* 0x000000ff08087812 */ /* 0x000fe200078ec0ff */
[----:B------:R1:W0:Y:S01]  /*4010*/  I2F.F16 R44, R6 ;  /* 0x00000006002c7306 */ /* 0x0002220000200c00 */
[----:B----4-:R-:W-:-:S02]  /*4020*/  SHF.R.U32.HI R7, RZ, 0x8, R11 ;  /* 0x00000008ff077819 */ /* 0x010fc4000001160b */
[----:B------:R-:W-:Y:S02]  /*4030*/  SHF.R.U32.HI R11, RZ, 0x10, R11 ;  /* 0x00000010ff0b7819 */ /* 0x000fe4000001160b */
[----:B------:R-:W-:Y:S02]  /*4040*/  LOP3.LUT R9, R9, 0xff, RZ, 0xc0, !PT ;  /* 0x000000ff09097812 */ /* 0x000fe400078ec0ff */
[----:B------:R-:W-:Y:S01]  /*4050*/  LOP3.LUT R7, R7, 0xff, RZ, 0xc0, !PT ;  /* 0x000000ff07077812 */ /* 0x000fe200078ec0ff */
[----:B------:R4:W0:Y:S01]  /*4060*/  I2F.F16 R51, R4 ;  /* 0x0000000400337306 */ /* 0x0008220000200c00 */
[--C-:B-1----:R-:W-:Y:S02]  /*4070*/  SHF.R.U32.HI R6, RZ, 0x8, R10.reuse ;  /* 0x00000008ff067819 */ /* 0x102fe4000001160a */
[----:B------:R-:W-:Y:S02]  /*4080*/  SHF.R.U32.HI R10, RZ, 0x10, R10 ;  /* 0x00000010ff0a7819 */ /* 0x000fe4000001160a */
[----:B------:R-:W-:-:S02]  /*4090*/  LOP3.LUT R6, R6, 0xff, RZ, 0xc0, !PT ;  /* 0x000000ff06067812 */ /* 0x000fc400078ec0ff */
[----:B------:R-:W-:Y:S01]  /*40a0*/  IADD3 R8, R8, -0x80, RZ ;  /* 0xffffff8008087810 */ /* 0x000fe20007ffe0ff */
[----:B------:R1:W0:Y:S01]  /*40b0*/  I2F.F16 R50, R5 ;  /* 0x0000000500327306 */ /* 0x0002220000200c00 */
[----:B----4-:R-:W-:Y:S02]  /*40c0*/  PRMT R4, R25, 0x9910, RZ ;  /* 0x0000991019047816 */ /* 0x010fe400000000ff */
[----:B------:R-:W-:Y:S02]  /*40d0*/  IADD3 R9, R9, -0x80, RZ ;  /* 0xffffff8009097810 */ /* 0x000fe40007ffe0ff */
[----:B------:R-:W-:Y:S02]  /*40e0*/  ISETP.NE.AND P2, PT, R4, RZ, PT ;  /* 0x000000ff0400720c */ /* 0x000fe40003f45270 */
[----:B------:R-:W-:Y:S01]  /*40f0*/  LOP3.LUT R4, R11, 0xff, RZ, 0xc0, !PT ;  /* 0x000000ff0b047812 */ /* 0x000fe200078ec0ff */
[----:B------:R-:W4:Y:S01]  /*4100*/  I2F.F16 R41, R41 ;  /* 0x0000002900297306 */ /* 0x000f220000200c00 */
[----:B-1----:R-:W-:-:S02]  /*4110*/  LOP3.LUT R5, R10, 0xff, RZ, 0xc0, !PT ;  /* 0x000000ff0a057812 */ /* 0x002fc400078ec0ff */
[----:B------:R-:W-:Y:S02]  /*4120*/  IADD3 R6, R6, -0x80, RZ ;  /* 0xffffff8006067810 */ /* 0x000fe40007ffe0ff */
[----:B------:R-:W-:Y:S02]  /*4130*/  IADD3 R5, R5, -0x80, RZ ;  /* 0xffffff8005057810 */ /* 0x000fe40007ffe0ff */
[----:B------:R-:W-:Y:S01]  /*4140*/  IADD3 R7, R7, -0x80, RZ ;  /* 0xffffff8007077810 */ /* 0x000fe20007ffe0ff */
[----:B------:R-:W1:Y:S01]  /*4150*/  I2F.F16 R43, R43 ;  /* 0x0000002b002b7306 */ /* 0x000e620000200c00 */
[----:B------:R-:W-:-:S07]  /*4160*/  IADD3 R4, R4, -0x80, RZ ;  /* 0xffffff8004047810 */ /* 0x000fce0007ffe0ff */
        /* <DEDUP_REMOVED lines=100> */
.L_x_892:
        /* <DEDUP_REMOVED lines=95> */
.L_x_893:
        /* <DEDUP_REMOVED lines=94> */
.L_x_894:
        /* <DEDUP_REMOVED lines=66> */
[----:B------:R-:W-:Y:S02]  /*57a0*/  HADD2.F32 R10, -RZ, R52.H0_H0 ;  /* 0x20000034ff0a7230 */ /* 0x000fe40000004100 */
[----:B------:R-:W-:Y:S01]  /*57b0*/  FFMA.FTZ R6, R29, R7, R6 ;  /* 0x000000071d067223 */ /* 0x000fe20000010006 */
[----:B------:R-:W-:-:S02]  /*57c0*/  HADD2.F32 R9, -RZ, R28.H0_H0 ;  /* 0x2000001cff097230 */ /* 0x000fc40000004100 */
[----:B------:R-:W-:Y:S02]  /*57d0*/  HADD2.F32 R11, -RZ, R2.H0_H0 ;  /* 0x20000002ff0b7230 */ /* 0x000fe40000004100 */
[-C--:B------:R-:W-:Y:S01]  /*57e0*/  FFMA.FTZ R10, R10, R4.reuse, R35 ;  /* 0x000000040a0a7223 */ /* 0x080fe20000010023 */
[----:B------:R-:W-:Y:S01]  /*57f0*/  FFMA.FTZ R4, R30, R4, R5 ;  /* 0x000000041e047223 */ /* 0x000fe20000010005 */
[-C--:B------:R-:W-:Y:S01]  /*5800*/  FFMA.FTZ R8, R9, R7.reuse, R8 ;  /* 0x0000000709087223 */ /* 0x080fe20000010008 */
[----:B------:R-:W-:Y:S02]  /*5810*/  HADD2.F32 R5, -RZ, R0.H0_H0 ;  /* 0x20000000ff057230 */ /* 0x000fe40000004100 */
[----:B------:R-:W-:Y:S01]  /*5820*/  FFMA.FTZ R10, R13, R7, R10 ;  /* 0x000000070d0a7223 */ /* 0x000fe2000001000a */
[----:B------:R-:W-:Y:S02]  /*5830*/  HADD2.F32 R13, -RZ, R12.H0_H0 ;  /* 0x2000000cff0d7230 */ /* 0x000fe40000004100 */
[----:B------:R-:W-:-:S02]  /*5840*/  HADD2.F32 R9, -RZ, R0.H1_H1 ;  /* 0x30000000ff097230 */ /* 0x000fc40000004100 */
[----:B------:R-:W-:Y:S01]  /*5850*/  FMUL.FTZ R6, R5, R6 ;  /* 0x0000000605067220 */ /* 0x000fe20000410000 */
[----:B------:R-:W-:Y:S02]  /*5860*/  HADD2.F32 R29, -RZ, R2.H1_H1 ;  /* 0x30000002ff1d7230 */ /* 0x000fe40000004100 */
[----:B------:R-:W-:Y:S01]  /*5870*/  FFMA.FTZ R4, R13, R7, R4 ;  /* 0x000000070d047223 */ /* 0x000fe20000010004 */
        /* <DEDUP_REMOVED lines=11> */
.L_x_891:
[----:B0----5:R-:W-:-:S05]  /*5930*/  MOV R5, UR6 ;  /* 0x0000000600057c02 */ /* 0x021fca0008000f00 */
[----:B------:R-:W-:-:S05]  /*5940*/  IMAD.WIDE R56, R5, 0x8, R56 ;  /* 0x0000000805387825 */ /* 0x000fca00078e0238 */
[----:B------:R0:W5:Y:S01]  /*5950*/  LDG.E.128.CONSTANT R4, desc[UR8][R56.64] ;  /* 0x0000000838047981 */ /* 0x000162000c1e9d00 */
[----:B------:R-:W-:-:S05]  /*5960*/  MOV R13, UR6 ;  /* 0x00000006000d7c02 */ /* 0x000fca0008000f00 */
[----:B------:R-:W-:Y:S01]  /*5970*/  IMAD.WIDE R12, R13, 0x8, R54 ;  /* 0x000000080d0c7825 */ /* 0x000fe200078e0236 */
[----:B------:R-:W-:Y:S06]  /*5980*/  @!P1 BRA `(.L_x_895) ;  /* 0x0000001c007c9947 */ /* 0x000fec0003800000 */
[----:B------:R-:W2:Y:S01]  /*5990*/  LDG.E.128.CONSTANT R8, desc[UR8][R12.64] ;  /* 0x000000080c087981 */ /* 0x000ea2000c1e9d00 */
[----:B-----5:R-:W-:Y:S02]  /*59a0*/  LOP3.LUT R28, R4, 0xff, RZ, 0xc0, !PT ;  /* 0x000000ff041c7812 */ /* 0x020fe400078ec0ff */
[----:B------:R-:W-:Y:S02]  /*59b0*/  LOP3.LUT R29, R5, 0xff, RZ, 0xc0, !PT ;  /* 0x000000ff051d7812 */ /* 0x000fe400078ec0ff */
[----:B------:R-:W-:Y:S02]  /*59c0*/  IADD3 R28, R28, -0x80, RZ ;  /* 0xffffff801c1c7810 */ /* 0x000fe40007ffe0ff */
[----:B------:R-:W-:Y:S02]  /*59d0*/  LEA.HI R39, R4, 0xffffff80, RZ, 0x8 ;  /* 0xffffff8004277811 */ /* 0x000fe400078f40ff */
[----:B------:R1:W3:Y:S01]  /*59e0*/  I2F.F16 R35, R28 ;  /* 0x0000001c00237306 */ /* 0x0002e20000200c00 */
[----:B------:R-:W-:-:S02]  /*59f0*/  IADD3 R29, R29, -0x80, RZ ;  /* 0xffffff801d1d7810 */ /* 0x000fc40007ffe0ff */
        /* <DEDUP_REMOVED lines=16> */
[----:B------:R-:W-:Y:S02]  /*5b00*/  LOP3.LUT R30, R7, 0xff, RZ, 0xc0, !PT ;  /* 0x000000ff071e7812 */ /* 0x000fe400078ec0ff */
[----:B------:R-:W-:Y:S01]  /*5b10*/  IADD3 R5, R5, -0x80, RZ ;  /* 0xffffff8005057810 */ /* 0x000fe20007ffe0ff */
[----:B------:R-:W0:Y:S01]  /*5b20*/  I2F.F16 R37, R37 ;  /* 0x0000002500257306 */ /* 0x000e220000200c00 */
[----:B------:R-:W-:Y:S02]  /*5b30*/  IADD3 R32, R30, -0x80, RZ ;  /* 0xffffff801e207810 */ /* 0x000fe40007ffe0ff */
[----:B------:R-:W-:Y:S02]  /*5b40*/  LEA.HI R36, R7, 0xffffff80, RZ, 0x8 ;  /* 0xffffff8007247811 */ /* 0x000fe400078f40ff */
        /* <DEDUP_REMOVED lines=26> */
[----:B---3--:R-:W-:Y:S02]  /*5cf0*/  LOP3.LUT R5, R9, 0xff, RZ, 0xc0, !PT ;  /* 0x000000ff09057812 */ /* 0x008fe400078ec0ff */
[----:B------:R-:W-:-:S02]  /*5d00*/  LOP3.LUT R4, R8, 0xff, RZ, 0xc0, !PT ;  /* 0x000000ff08047812 */ /* 0x000fc400078ec0ff */
[----:B------:R-:W-:Y:S01]  /*5d10*/  IADD3 R48, R5, -0x80, RZ ;  /* 0xffffff8005307810 */ /* 0x000fe20007ffe0ff */
[----:B------:R-:W3:Y:S01]  /*5d20*/  I2F.F16 R31, R31 ;  /* 0x0000001f001f7306 */ /* 0x000ee20000200c00 */
[----:B------:R-:W-:Y:S02]  /*5d30*/  IADD3 R4, R4, -0x80, RZ ;  /* 0xffffff8004047810 */ /* 0x000fe40007ffe0ff */
[----:B------:R-:W-:Y:S02]  /*5d40*/  LOP3.LUT R5, R10, 0xff, RZ, 0xc0, !PT ;  /* 0x000000ff0a057812 */ /* 0x000fe400078ec0ff */
[----:B--2---:R-:W-:Y:S02]  /*5d50*/  LOP3.LUT R6, R11, 0xff, RZ, 0xc0, !PT ;  /* 0x000000ff0b067812 */ /* 0x004fe400078ec0ff */
[----:B------:R-:W-:Y:S01]  /*5d60*/  IADD3 R47, R5, -0x80, RZ ;  /* 0xffffff80052f7810 */ /* 0x000fe20007ffe0ff */
[----:B------:R2:W0:Y:S01]  /*5d70*/  I2F.F16 R49, R4 ;  /* 0x0000000400317306 */ /* 0x0004220000200c00 */
[----:B------:R-:W-:-:S02]  /*5d80*/  SHF.R.U32.HI R5, RZ, 0x8, R8 ;  /* 0x00000008ff057819 */ /* 0x000fc40000011608 */
[----:B------:R-:W-:Y:S02]  /*5d90*/  IADD3 R6, R6, -0x80, RZ ;  /* 0xffffff8006067810 */ /* 0x000fe40007ffe0ff */
[----:B------:R-:W-:Y:S02]  /*5da0*/  LOP3.LUT R5, R5, 0xff, RZ, 0xc0, !PT ;  /* 0x000000ff05057812 */ /* 0x000fe400078ec0ff */
[----:B------:R-:W-:Y:S01]  /*5db0*/  SHF.R.U32.HI R8, RZ, 0x10, R8 ;  /* 0x00000010ff087819 */ /* 0x000fe20000011608 */
[----:B------:R4:W0:Y:S01]  /*5dc0*/  I2F.F16 R46, R6 ;  /* 0x00000006002e7306 */ /* 0x0008220000200c00 */
[----:B--2---:R-:W-:Y:S02]  /*5dd0*/  SHF.R.U32.HI R4, RZ, 0x8, R9 ;  /* 0x00000008ff047819 */ /* 0x004fe40000011609 */
[----:B------:R-:W-:Y:S02]  /*5de0*/  IADD3 R5, R5, -0x80, RZ ;  /* 0xffffff8005057810 */ /* 0x000fe40007ffe0ff */
        /* <DEDUP_REMOVED lines=8> */
[----:B--2---:R-:W-:-:S02]  /*5e70*/  SHF.R.U32.HI R5, RZ, 0x8, R11 ;  /* 0x00000008ff057819 */ /* 0x004fc4000001160b */
[----:B------:R-:W-:Y:S02]  /*5e80*/  SHF.R.U32.HI R11, RZ, 0x10, R11 ;  /* 0x00000010ff0b7819 */ /* 0x000fe4000001160b */
[----:B------:R-:W-:Y:S02]  /*5e90*/  LOP3.LUT R9, R9, 0xff, RZ, 0xc0, !PT ;  /* 0x000000ff09097812 */ /* 0x000fe400078ec0ff */
[----:B------:R-:W-:Y:S01]  /*5ea0*/  LOP3.LUT R10, R10, 0xff, RZ, 0xc0, !PT ;  /* 0x000000ff0a0a7812 */ /* 0x000fe200078ec0ff */
[----:B------:R-:W2:Y:S01]  /*5eb0*/  I2F.F16 R30, R30 ;  /* 0x0000001e001e7306 */ /* 0x000ea20000200c00 */
[----:B----4-:R-:W-:Y:S02]  /*5ec0*/  PRMT R4, R25, 0x9910, RZ ;  /* 0x0000991019047816 */ /* 0x010fe400000000ff */
[----:B------:R-:W-:Y:S02]  /*5ed0*/  LOP3.LUT R7, R7, 0xff, RZ, 0xc0, !PT ;  /* 0x000000ff07077812 */ /* 0x000fe400078ec0ff */
[----:B------:R-:W-:-:S02]  /*5ee0*/  ISETP.NE.AND P2, PT, R4, RZ, PT ;  /* 0x000000ff0400720c */ /* 0x000fc40003f45270 */
[----:B------:R-:W-:Y:S01]  /*5ef0*/  LOP3.LUT R6, R6, 0xff, RZ, 0xc0, !PT ;  /* 0x000000ff06067812 */ /* 0x000fe200078ec0ff */
[----:B------:R-:W4:Y:S01]  /*5f00*/  I2F.F16 R43, R43 ;  /* 0x0000002b002b7306 */ /* 0x000f220000200c00 */
[----:B------:R-:W-:Y:S02]  /*5f10*/  LOP3.LUT R5, R5, 0xff, RZ, 0xc0, !PT ;  /* 0x000000ff05057812 */ /* 0x000fe400078ec0ff */
[----:B------:R-:W-:Y:S02]  /*5f20*/  LOP3.LUT R4, R11, 0xff, RZ, 0xc0, !PT ;  /* 0x000000ff0b047812 */ /* 0x000fe400078ec0ff */
[----:B------:R-:W-:Y:S02]  /*5f30*/  IADD3 R8, R8, -0x80, RZ ;  /* 0xffffff8008087810 */ /* 0x000fe40007ffe0ff */
[----:B------:R-:W-:Y:S01]  /*5f40*/  IADD3 R9, R9, -0x80, RZ ;  /* 0xffffff8009097810 */ /* 0x000fe20007ffe0ff */
[----:B------:R-:W0:Y:S01]  /*5f50*/  I2F.F16 R45, R45 ;  /* 0x0000002d002d7306 */ /* 0x000e220000200c00 */
[----:B------:R-:W-:-:S02]  /*5f60*/  IADD3 R10, R10, -0x80, RZ ;  /* 0xffffff800a0a7810 */ /* 0x000fc40007ffe0ff */
[----:B------:R-:W-:Y:S02]  /*5f70*/  IADD3 R7, R7, -0x80, RZ ;  /* 0xffffff8007077810 */ /* 0x000fe40007ffe0ff */
[----:B------:R-:W-:Y:S02]  /*5f80*/  IADD3 R6, R6, -0x80, RZ ;  /* 0xffffff8006067810 */ /* 0x000fe40007ffe0ff */
[----:B------:R-:W-:Y:S01]  /*5f90*/  IADD3 R5, R5, -0x80, RZ ;  /* 0xffffff8005057810 */ /* 0x000fe20007ffe0ff */
[----:B------:R-:W0:Y:S01]  /*5fa0*/  I2F.F16 R51, R51 ;  /* 0x0000003300337306 */ /* 0x000e220000200c00 */
[----:B------:R-:W-:-:S07]  /*5fb0*/  IADD3 R4, R4, -0x80, RZ ;  /* 0xffffff8004047810 */ /* 0x000fce0007ffe0ff */
        /* <DEDUP_REMOVED lines=100> */
.L_x_896:
        /* <DEDUP_REMOVED lines=95> */
.L_x_897:
        /* <DEDUP_REMOVED lines=94> */
.L_x_898:
        /* <DEDUP_REMOVED lines=62> */
[----:B------:R-:W-:-:S02]  /*75b0*/  HADD2.F32 R7, -RZ, R7.H1_H1 ;  /* 0x30000007ff077230 */ /* 0x000fc40000004100 */
        /* <DEDUP_REMOVED lines=28> */
.L_x_895:
[----:B0----5:R-:W-:-:S05]  /*7780*/  MOV R5, UR6 ;  /* 0x0000000600057c02 */ /* 0x021fca0008000f00 */
        /* <DEDUP_REMOVED lines=204> */
.L_x_900:
        /* <DEDUP_REMOVED lines=95> */
.L_x_901:
        /* <DEDUP_REMOVED lines=94> */
.L_x_902:
        /* <DEDUP_REMOVED lines=91> */
.L_x_899:
[----:B------:R-:W1:Y:S01]  /*95d0*/  S2UR UR5, SR_CTAID.Z ;  /* 0x00000000000579c3 */ /* 0x000e620000002700 */
[----:B------:R-:W-:Y:S01]  /*95e0*/  IADD3 R24, R24, 0x20, RZ ;  /* 0x0000002018187810 */ /* 0x000fe20007ffe0ff */
[----:B------:R-:W-:Y:S01]  /*95f0*/  UIADD3 UR4, UR4, 0x40, URZ ;  /* 0x0000004004047890 */ /* 0x000fe2000fffe03f */
[----:B0----5:R-:W-:Y:S02]  /*9600*/  MOV R5, UR6 ;  /* 0x0000000600057c02 */ /* 0x021fe40008000f00 */
[----:B------:R-:W-:Y:S02]  /*9610*/  ISETP.GE.AND P2, PT, R24, UR7, PT ;  /* 0x0000000718007c0c */ /* 0x000fe4000bf46270 */
[----:B------:R-:W-:Y:S01]  /*9620*/  MOV R7, UR6 ;  /* 0x0000000600077c02 */ /* 0x000fe20008000f00 */
[----:B------:R-:W-:-:S04]  /*9630*/  IMAD.WIDE R54, R5, 0x8, R54 ;  /* 0x0000000805367825 */ /* 0x000fc800078e0236 */
[----:B------:R-:W-:Y:S01]  /*9640*/  IMAD.WIDE R56, R7, 0x8, R56 ;  /* 0x0000000807387825 */ /* 0x000fe200078e0238 */
[----:B-1----:R-:W-:-:S04]  /*9650*/  ULEA UR5, UR5, 0x40, 0x6 ;  /* 0x0000004005057891 */ /* 0x002fc8000f8e303f */
[----:B------:R-:W-:-:S04]  /*9660*/  UISETP.LT.AND UP0, UPT, UR5, UR10, UPT ;  /* 0x0000000a0500728c */ /* 0x000fc8000bf01270 */
[----:B------:R-:W-:-:S06]  /*9670*/  USEL UR5, UR5, UR10, UP0 ;  /* 0x0000000a05057287 */ /* 0x000fcc0008000000 */
[----:B------:R-:W-:-:S13]  /*9680*/  ISETP.LT.AND P3, PT, R24, UR5, PT ;  /* 0x0000000518007c0c */ /* 0x000fda000bf61270 */
[----:B------:R-:W-:Y:S05]  /*9690*/  @!P2 BRA P3, `(.L_x_903) ;  /* 0xffffff840058a947 */ /* 0x000fea000183ffff */
.L_x_886:
[----:B------:R-:W-:Y:S05]  /*96a0*/  @!P1 EXIT ;  /* 0x000000000000994d */ /* 0x000fea0003800000 */
[----:B------:R-:W0:Y:S01]  /*96b0*/  S2R R0, SR_CTAID.X ;  /* 0x0000000000007919 */ /* 0x000e220000002500 */
[----:B------:R-:W1:Y:S01]  /*96c0*/  S2UR UR4, SR_CTAID.Y ;  /* 0x00000000000479c3 */ /* 0x000e620000002600 */
[----:B------:R-:W0:Y:S07]  /*96d0*/  S2R R3, SR_TID.X ;  /* 0x0000000000037919 */ /* 0x000e2e0000002100 */
[----:B------:R-:W2:Y:S01]  /*96e0*/  LDC.64 R4, c[0x0][0x230] ;  /* 0x00008c00ff047b82 */ /* 0x000ea20000000a00 */
[----:B-1----:R-:W-:Y:S01]  /*96f0*/  USHF.L.U32 UR4, UR4, 0x2, URZ ;  /* 0x0000000204047899 */ /* 0x002fe2000800063f */
[----:B0-----:R-:W-:-:S05]  /*9700*/  LEA R0, R0, R3, 0x6 ;  /* 0x0000000300007211 */ /* 0x001fca00078e30ff */
[----:B------:R-:W-:Y:S02]  /*9710*/  MOV R3, UR4 ;  /* 0x0000000400037c02 */ /* 0x000fe40008000f00 */
        /* <DEDUP_REMOVED lines=10> */
.L_x_907:
[----:B------:R-:W0:Y:S02]  /*97c0*/  LDS R2, [R0] ;  /* 0x0000000000027984 */ /* 0x000e240000000800 */
[----:B0-----:R-:W-:-:S10]  /*97d0*/  HFMA2.MMA R3, R2, 1, 1, R15 ;  /* 0x3c003c0002037835 */ /* 0x001fd4000000000f */
[----:B------:R-:W0:Y:S02]  /*97e0*/  ATOMS.CAST.SPIN R3, [R0], R2, R3 ;  /* 0x000000020003738d */ /* 0x000e240001800003 */
[----:B0-----:R-:W-:-:S13]  /*97f0*/  ISETP.EQ.U32.AND P0, PT, R3, 0x1, PT ;  /* 0x000000010300780c */ /* 0x001fda0003f02070 */
[----:B------:R-:W-:Y:S05]  /*9800*/  @!P0 BRA `(.L_x_907) ;  /* 0xfffffffc00ec8947 */ /* 0x000fea000383ffff */
[----:B------:R-:W-:Y:S05]  /*9810*/  BRA `(.L_x_905) ;  /* 0x00000000000c7947 */ /* 0x000fea0003800000 */
.L_x_906:
[----:B------:R-:W2:Y:S02]  /*9820*/  LD.E R0, desc[UR8][R4.64] ;  /* 0x0000000804007980 */ /* 0x000ea4000c101900 */
[----:B--2---:R-:W-:-:S05]  /*9830*/  IADD3 R3, R15, R0, RZ ;  /* 0x000000000f037210 */ /* 0x004fca0007ffe0ff */
[----:B------:R0:W-:Y:S02]  /*9840*/  ST.E desc[UR8][R4.64], R3 ;  /* 0x0000000304007985 */ /* 0x0001e4000c101908 */
.L_x_905:
[----:B------:R-:W-:Y:S05]  /*9850*/  BSYNC B0 ;  /* 0x0000000000007941 */ /* 0x000fea0003800000 */
.L_x_904:
[----:B------:R1:W-:Y:S01]  /*9860*/  ATOM.E.ADD.F16x2.RN.STRONG.GPU P0, RZ, desc[UR8][R4.64+0x4], R16 ;  /* 0x0000041004ff79a2 */ /* 0x0003e2000810e1c8 */
[----:B------:R-:W-:Y:S04]  /*9870*/  BSSY B0, `(.L_x_908) ;  /* 0x000000f000007945 */ /* 0x000fe80003800000 */
[----:B-1----:R-:W-:Y:S05]  /*9880*/  @P0 BRA `(.L_x_909) ;  /* 0x0000000000340947 */ /* 0x002fea0003800000 */
[----:B------:R-:W1:Y:S02]  /*9890*/  QSPC.E.S P0, RZ, [R4+0x4] ;  /* 0x0000040004ff73aa */ /* 0x000e640000000500 */
[----:B-1----:R-:W-:Y:S05]  /*98a0*/  @!P0 BRA `(.L_x_910) ;  /* 0x0000000000208947 */ /* 0x002fea0003800000 */
[----:B------:R-:W-:-:S04]  /*98b0*/  MOV R2, R4 ;  /* 0x0000000400027202 */ /* 0x000fc80000000f00 */
[----:B------:R-:W-:-:S07]  /*98c0*/  MOV R0, R2 ;  /* 0x0000000200007202 */ /* 0x000fce0000000f00 */
.L_x_911:
[----:B------:R-:W0:Y:S02]  /*98d0*/  LDS R2, [R0+0x4] ;  /* 0x0000040000027984 */ /* 0x000e240000000800 */
[----:B0-----:R-:W-:-:S06]  /*98e0*/  HADD2 R3, R2, R16 ;  /* 0x0000001002037230 */ /* 0x001fcc0000000000 */
[----:B------:R-:W0:Y:S02]  /*98f0*/  ATOMS.CAST.SPIN R3, [R0+0x4], R2, R3 ;  /* 0x000004020003738d */ /* 0x000e240001800003 */
[----:B0-----:R-:W-:-:S13]  /*9900*/  ISETP.EQ.U32.AND P0, PT, R3, 0x1, PT ;  /* 0x000000010300780c */ /* 0x001fda0003f02070 */
[----:B------:R-:W-:Y:S05]  /*9910*/  @!P0 BRA `(.L_x_911) ;  /* 0xfffffffc00ec8947 */ /* 0x000fea000383ffff */
[----:B------:R-:W-:Y:S05]  /*9920*/  BRA `(.L_x_909) ;  /* 0x00000000000c7947 */ /* 0x000fea0003800000 */
.L_x_910:
[----:B------:R-:W0:Y:S02]  /*9930*/  LD.E R0, desc[UR8][R4.64+0x4] ;  /* 0x0000040804007980 */ /* 0x000e24000c101900 */
[----:B0-----:R-:W-:-:S05]  /*9940*/  IADD3 R3, R16, R0, RZ ;  /* 0x0000000010037210 */ /* 0x001fca0007ffe0ff */
[----:B------:R1:W-:Y:S02]  /*9950*/  ST.E desc[UR8][R4.64+0x4], R3 ;  /* 0x0000040304007985 */ /* 0x0003e4000c101908 */
.L_x_909:
[----:B------:R-:W-:Y:S05]  /*9960*/  BSYNC B0 ;  /* 0x0000000000007941 */ /* 0x000fea0003800000 */
.L_x_908:
[----:B------:R-:W-:-:S13]  /*9970*/  ISETP.GE.AND P0, PT, R23, 0x2, PT ;  /* 0x000000021700780c */ /* 0x000fda0003f06270 */
[----:B------:R-:W-:Y:S05]  /*9980*/  @!P0 EXIT ;  /* 0x000000000000894d */ /* 0x000fea0003800000 */
[----:B01----:R-:W-:-:S05]  /*9990*/  MOV R3, UR6 ;  /* 0x0000000600037c02 */ /* 0x003fca0008000f00 */
[----:B------:R-:W-:-:S05]  /*99a0*/  IMAD.WIDE R4, R3, 0x2, R4 ;  /* 0x0000000203047825 */ /* 0x000fca00078e0204 */
[----:B------:R0:W-:Y:S01]  /*99b0*/  ATOM.E.ADD.F16x2.RN.STRONG.GPU P0, RZ, desc[UR8][R4.64], R17 ;  /* 0x0000001104ff79a2 */ /* 0x0001e2000810e1c8 */
[----:B------:R-:W-:Y:S04]  /*99c0*/  BSSY B0, `(.L_x_912) ;  /* 0x000000f000007945 */ /* 0x000fe80003800000 */
[----:B0-----:R-:W-:Y:S05]  /*99d0*/  @P0 BRA `(.L_x_913) ;  /* 0x0000000000340947 */ /* 0x001fea0003800000 */
[----:B------:R-:W0:Y:S02]  /*99e0*/  QSPC.E.S P0, RZ, [R4] ;  /* 0x0000000004ff73aa */ /* 0x000e240000000500 */
[----:B0-----:R-:W-:Y:S05]  /*99f0*/  @!P0 BRA `(.L_x_914) ;  /* 0x0000000000208947 */ /* 0x001fea0003800000 */
[----:B------:R-:W-:-:S04]  /*9a00*/  MOV R2, R4 ;  /* 0x0000000400027202 */ /* 0x000fc80000000f00 */
[----:B------:R-:W-:-:S07]  /*9a10*/  MOV R0, R2 ;  /* 0x0000000200007202 */ /* 0x000fce0000000f00 */
.L_x_915:
[----:B------:R-:W0:Y:S02]  /*9a20*/  LDS R2, [R0] ;  /* 0x0000000000027984 */ /* 0x000e240000000800 */
[----:B0-----:R-:W-:-:S10]  /*9a30*/  HFMA2.MMA R3, R2, 1, 1, R17 ;  /* 0x3c003c0002037835 */ /* 0x001fd40000000011 */
[----:B------:R-:W0:Y:S02]  /*9a40*/  ATOMS.CAST.SPIN R3, [R0], R2, R3 ;  /* 0x000000020003738d */ /* 0x000e240001800003 */
[----:B0-----:R-:W-:-:S13]  /*9a50*/  ISETP.EQ.U32.AND P0, PT, R3, 0x1, PT ;  /* 0x000000010300780c */ /* 0x001fda0003f02070 */
[----:B------:R-:W-:Y:S05]  /*9a60*/  @!P0 BRA `(.L_x_915) ;  /* 0xfffffffc00ec8947 */ /* 0x000fea000383ffff */
[----:B------:R-:W-:Y:S05]  /*9a70*/  BRA `(.L_x_913) ;  /* 0x00000000000c7947 */ /* 0x000fea0003800000 */
.L_x_914:
[----:B------:R-:W2:Y:S02]  /*9a80*/  LD.E R0, desc[UR8][R4.64] ;  /* 0x0000000804007980 */ /* 0x000ea4000c101900 */
[----:B--2---:R-:W-:-:S05]  /*9a90*/  IADD3 R3, R17, R0, RZ ;  /* 0x0000000011037210 */ /* 0x004fca0007ffe0ff */
[----:B------:R0:W-:Y:S02]  /*9aa0*/  ST.E desc[UR8][R4.64], R3 ;  /* 0x0000000304007985 */ /* 0x0001e4000c101908 */
.L_x_913:
[----:B------:R-:W-:Y:S05]  /*9ab0*/  BSYNC B0 ;  /* 0x0000000000007941 */ /* 0x000fea0003800000 */
.L_x_912:
[----:B------:R1:W-:Y:S01]  /*9ac0*/  ATOM.E.ADD.F16x2.RN.STRONG.GPU P0, RZ, desc[UR8][R4.64+0x4], R18 ;  /* 0x0000041204ff79a2 */ /* 0x0003e2000810e1c8 */
[----:B------:R-:W-:Y:S04]  /*9ad0*/  BSSY B0, `(.L_x_916) ;  /* 0x000000f000007945 */ /* 0x000fe80003800000 */
[----:B-1----:R-:W-:Y:S05]  /*9ae0*/  @P0 BRA `(.L_x_917) ;  /* 0x0000000000340947 */ /* 0x002fea0003800000 */
[----:B------:R-:W1:Y:S02]  /*9af0*/  QSPC.E.S P0, RZ, [R4+0x4] ;  /* 0x0000040004ff73aa */ /* 0x000e640000000500 */
[----:B-1----:R-:W-:Y:S05]  /*9b00*/  @!P0 BRA `(.L_x_918) ;  /* 0x0000000000208947 */ /* 0x002fea0003800000 */
[----:B------:R-:W-:-:S04]  /*9b10*/  MOV R2, R4 ;  /* 0x0000000400027202 */ /* 0x000fc80000000f00 */
[----:B------:R-:W-:-:S07]  /*9b20*/  MOV R0, R2 ;  /* 0x0000000200007202 */ /* 0x000fce0000000f00 */
.L_x_919:
[----:B------:R-:W0:Y:S02]  /*9b30*/  LDS R2, [R0+0x4] ;  /* 0x0000040000027984 */ /* 0x000e240000000800 */
[----:B0-----:R-:W-:-:S06]  /*9b40*/  HADD2 R3, R2, R18 ;  /* 0x0000001202037230 */ /* 0x001fcc0000000000 */
[----:B------:R-:W0:Y:S02]  /*9b50*/  ATOMS.CAST.SPIN R3, [R0+0x4], R2, R3 ;  /* 0x000004020003738d */ /* 0x000e240001800003 */
[----:B0-----:R-:W-:-:S13]  /*9b60*/  ISETP.EQ.U32.AND P0, PT, R3, 0x1, PT ;  /* 0x000000010300780c */ /* 0x001fda0003f02070 */
[----:B------:R-:W-:Y:S05]  /*9b70*/  @!P0 BRA `(.L_x_919) ;  /* 0xfffffffc00ec8947 */ /* 0x000fea000383ffff */
[----:B------:R-:W-:Y:S05]  /*9b80*/  BRA `(.L_x_917) ;  /* 0x00000000000c7947 */ /* 0x000fea0003800000 */
.L_x_918:
[----:B------:R-:W0:Y:S02]  /*9b90*/  LD.E R0, desc[UR8][R4.64+0x4] ;  /* 0x0000040804007980 */ /* 0x000e24000c101900 */
[----:B0-----:R-:W-:-:S05]  /*9ba0*/  IADD3 R3, R18, R0, RZ ;  /* 0x0000000012037210 */ /* 0x001fca0007ffe0ff */
[----:B------:R1:W-:Y:S02]  /*9bb0*/  ST.E desc[UR8][R4.64+0x4], R3 ;  /* 0x0000040304007985 */ /* 0x0003e4000c101908 */
.L_x_917:
[----:B------:R-:W-:Y:S05]  /*9bc0*/  BSYNC B0 ;  /* 0x0000000000007941 */ /* 0x000fea0003800000 */
.L_x_916:
[----:B------:R-:W-:-:S13]  /*9bd0*/  ISETP.NE.AND P0, PT, R23, 0x2, PT ;  /* 0x000000021700780c */ /* 0x000fda0003f05270 */
        /* <DEDUP_REMOVED lines=10> */
.L_x_923:
[----:B------:R-:W0:Y:S02]  /*9c80*/  LDS R2, [R0] ;  /* 0x0000000000027984 */ /* 0x000e240000000800 */
[----:B0-----:R-:W-:-:S10]  /*9c90*/  HFMA2.MMA R3, R2, 1, 1, R19 ;  /* 0x3c003c0002037835 */ /* 0x001fd40000000013 */
[----:B------:R-:W0:Y:S02]  /*9ca0*/  ATOMS.CAST.SPIN R3, [R0], R2, R3 ;  /* 0x000000020003738d */ /* 0x000e240001800003 */
[----:B0-----:R-:W-:-:S13]  /*9cb0*/  ISETP.EQ.U32.AND P0, PT, R3, 0x1, PT ;  /* 0x000000010300780c */ /* 0x001fda0003f02070 */
[----:B------:R-:W-:Y:S05]  /*9cc0*/  @!P0 BRA `(.L_x_923) ;  /* 0xfffffffc00ec8947 */ /* 0x000fea000383ffff */
[----:B------:R-:W-:Y:S05]  /*9cd0*/  BRA `(.L_x_921) ;  /* 0x00000000000c7947 */ /* 0x000fea0003800000 */
.L_x_922:
[----:B------:R-:W2:Y:S02]  /*9ce0*/  LD.E R0, desc[UR8][R4.64] ;  /* 0x0000000804007980 */ /* 0x000ea4000c101900 */
[----:B--2---:R-:W-:-:S05]  /*9cf0*/  IADD3 R3, R19, R0, RZ ;  /* 0x0000000013037210 */ /* 0x004fca0007ffe0ff */
[----:B------:R0:W-:Y:S02]  /*9d00*/  ST.E desc[UR8][R4.64], R3 ;  /* 0x0000000304007985 */ /* 0x0001e4000c101908 */
.L_x_921:
[----:B------:R-:W-:Y:S05]  /*9d10*/  BSYNC B0 ;  /* 0x0000000000007941 */ /* 0x000fea0003800000 */
.L_x_920:
[----:B------:R1:W-:Y:S01]  /*9d20*/  ATOM.E.ADD.F16x2.RN.STRONG.GPU P0, RZ, desc[UR8][R4.64+0x4], R20 ;  /* 0x0000041404ff79a2 */ /* 0x0003e2000810e1c8 */
[----:B------:R-:W-:Y:S04]  /*9d30*/  BSSY B0, `(.L_x_924) ;  /* 0x000000f000007945 */ /* 0x000fe80003800000 */
[----:B-1----:R-:W-:Y:S05]  /*9d40*/  @P0 BRA `(.L_x_925) ;  /* 0x0000000000340947 */ /* 0x002fea0003800000 */
[----:B------:R-:W1:Y:S02]  /*9d50*/  QSPC.E.S P0, RZ, [R4+0x4] ;  /* 0x0000040004ff73aa */ /* 0x000e640000000500 */
[----:B-1----:R-:W-:Y:S05]  /*9d60*/  @!P0 BRA `(.L_x_926) ;  /* 0x0000000000208947 */ /* 0x002fea0003800000 */
[----:B------:R-:W-:-:S04]  /*9d70*/  MOV R2, R4 ;  /* 0x0000000400027202 */ /* 0x000fc80000000f00 */
[----:B------:R-:W-:-:S07]  /*9d80*/  MOV R0, R2 ;  /* 0x0000000200007202 */ /* 0x000fce0000000f00 */
.L_x_927:
[----:B------:R-:W0:Y:S02]  /*9d90*/  LDS R2, [R0+0x4] ;  /* 0x0000040000027984 */ /* 0x000e240000000800 */
[----:B0-----:R-:W-:-:S06]  /*9da0*/  HADD2 R3, R2, R20 ;  /* 0x0000001402037230 */ /* 0x001fcc0000000000 */
[----:B------:R-:W0:Y:S02]  /*9db0*/  ATOMS.CAST.SPIN R3, [R0+0x4], R2, R3 ;  /* 0x000004020003738d */ /* 0x000e240001800003 */
[----:B0-----:R-:W-:-:S13]  /*9dc0*/  ISETP.EQ.U32.AND P0, PT, R3, 0x1, PT ;  /* 0x000000010300780c */ /* 0x001fda0003f02070 */
[----:B------:R-:W-:Y:S05]  /*9dd0*/  @!P0 BRA `(.L_x_927) ;  /* 0xfffffffc00ec8947 */ /* 0x000fea000383ffff */
[----:B------:R-:W-:Y:S05]  /*9de0*/  BRA `(.L_x_925) ;  /* 0x00000000000c7947 */ /* 0x000fea0003800000 */
.L_x_926:
[----:B------:R-:W0:Y:S02]  /*9df0*/  LD.E R0, desc[UR8][R4.64+0x4] ;  /* 0x0000040804007980 */ /* 0x000e24000c101900 */
[----:B0-----:R-:W-:-:S05]  /*9e00*/  IADD3 R3, R20, R0, RZ ;  /* 0x0000000014037210 */ /* 0x001fca0007ffe0ff */
[----:B------:R1:W-:Y:S02]  /*9e10*/  ST.E desc[UR8][R4.64+0x4], R3 ;  /* 0x0000040304007985 */ /* 0x0003e4000c101908 */
.L_x_925:
[----:B------:R-:W-:Y:S05]  /*9e20*/  BSYNC B0 ;  /* 0x0000000000007941 */ /* 0x000fea0003800000 */
.L_x_924:
        /* <DEDUP_REMOVED lines=11> */
.L_x_931:
[----:B------:R-:W0:Y:S02]  /*9ee0*/  LDS R2, [R0] ;  /* 0x0000000000027984 */ /* 0x000e240000000800 */
[----:B0-----:R-:W-:-:S10]  /*9ef0*/  HFMA2.MMA R3, R2, 1, 1, R21 ;  /* 0x3c003c0002037835 */ /* 0x001fd40000000015 */
[----:B------:R-:W0:Y:S02]  /*9f00*/  ATOMS.CAST.SPIN R3, [R0], R2, R3 ;  /* 0x000000020003738d */ /* 0x000e240001800003 */
[----:B0-----:R-:W-:-:S13]  /*9f10*/  ISETP.EQ.U32.AND P0, PT, R3, 0x1, PT ;  /* 0x000000010300780c */ /* 0x001fda0003f02070 */
[----:B------:R-:W-:Y:S05]  /*9f20*/  @!P0 BRA `(.L_x_931) ;  /* 0xfffffffc00ec8947 */ /* 0x000fea000383ffff */
[----:B------:R-:W-:Y:S05]  /*9f30*/  BRA `(.L_x_929) ;  /* 0x00000000000c7947 */ /* 0x000fea0003800000 */
.L_x_930:
[----:B------:R-:W2:Y:S02]  /*9f40*/  LD.E R0, desc[UR8][R4.64] ;  /* 0x0000000804007980 */ /* 0x000ea4000c101900 */
[----:B--2---:R-:W-:-:S05]  /*9f50*/  IADD3 R3, R21, R0, RZ ;  /* 0x0000000015037210 */ /* 0x004fca0007ffe0ff */
[----:B------:R0:W-:Y:S02]  /*9f60*/  ST.E desc[UR8][R4.64], R3 ;  /* 0x0000000304007985 */ /* 0x0001e4000c101908 */
.L_x_929:
[----:B------:R-:W-:Y:S05]  /*9f70*/  BSYNC B0 ;  /* 0x0000000000007941 */ /* 0x000fea0003800000 */
.L_x_928:
[----:B------:R1:W-:Y:S02]  /*9f80*/  ATOM.E.ADD.F16x2.RN.STRONG.GPU P0, RZ, desc[UR8][R4.64+0x4], R22 ;  /* 0x0000041604ff79a2 */ /* 0x0003e4000810e1c8 */
[----:B-1----:R-:W-:Y:S05]  /*9f90*/  @P0 EXIT ;  /* 0x000000000000094d */ /* 0x002fea0003800000 */
[----:B------:R-:W1:Y:S02]  /*9fa0*/  QSPC.E.S P0, RZ, [R4+0x4] ;  /* 0x0000040004ff73aa */ /* 0x000e640000000500 */
[----:B-1----:R-:W-:Y:S05]  /*9fb0*/  @!P0 BRA `(.L_x_932) ;  /* 0x0000000000208947 */ /* 0x002fea0003800000 */
[----:B------:R-:W-:-:S04]  /*9fc0*/  MOV R2, R4 ;  /* 0x0000000400027202 */ /* 0x000fc80000000f00 */
[----:B------:R-:W-:-:S07]  /*9fd0*/  MOV R0, R2 ;  /* 0x0000000200007202 */ /* 0x000fce0000000f00 */
.L_x_933:
[----:B------:R-:W0:Y:S02]  /*9fe0*/  LDS R2, [R0+0x4] ;  /* 0x0000040000027984 */ /* 0x000e240000000800 */
[----:B0-----:R-:W-:-:S06]  /*9ff0*/  HADD2 R3, R2, R22 ;  /* 0x0000001602037230 */ /* 0x001fcc0000000000 */
[----:B------:R-:W0:Y:S02]  /*a000*/  ATOMS.CAST.SPIN R3, [R0+0x4], R2, R3 ;  /* 0x000004020003738d */ /* 0x000e240001800003 */
[----:B0-----:R-:W-:-:S13]  /*a010*/  ISETP.EQ.U32.AND P0, PT, R3, 0x1, PT ;  /* 0x000000010300780c */ /* 0x001fda0003f02070 */
[----:B------:R-:W-:Y:S05]  /*a020*/  @!P0 BRA `(.L_x_933) ;  /* 0xfffffffc00ec8947 */ /* 0x000fea000383ffff */
[----:B------:R-:W-:Y:S05]  /*a030*/  EXIT ;  /* 0x000000000000794d */ /* 0x000fea0003800000 */
.L_x_932:
[----:B------:R-:W0:Y:S02]  /*a040*/  LD.E R0, desc[UR8][R4.64+0x4] ;  /* 0x0000040804007980 */ /* 0x000e24000c101900 */
[----:B0-----:R-:W-:-:S05]  /*a050*/  IADD3 R3, R22, R0, RZ ;  /* 0x0000000016037210 */ /* 0x001fca0007ffe0ff */
[----:B------:R-:W-:Y:S01]  /*a060*/  ST.E desc[UR8][R4.64+0x4], R3 ;  /* 0x0000040304007985 */ /* 0x000fe2000c101908 */
[----:B------:R-:W-:Y:S05]  /*a070*/  EXIT ;  /* 0x000000000000794d */ /* 0x000fea0003800000 */
.L_x_934:
        /* <DEDUP_REMOVED lines=16> */
.L_x_5194:


//--------------------- .text._Z23gemm_half_q_half_kernelILi4ELi190ELb1ELb0ELi32EEvPK6__halfPKjS4_S2_PS0_iiiiPKtS7_iiiiiibS2_i --------------------------
	.section	.text._Z23gemm_half_q_half_kernelILi4ELi190ELb1ELb0ELi32EEvPK6__halfPKjS4_S2_PS0_iiiiPKtS7_iiiiiibS2_i,"ax",@progbits
	.align	128
        .global         _Z23gemm_half_q_half_kernelILi4ELi190ELb1ELb0ELi32EEvPK6__halfPKjS4_S2_PS0_iiiiPKtS7_iiiiiibS2_i
        .type           _Z23gemm_half_q_half_kernelILi4ELi190ELb1ELb0ELi32EEvPK6__halfPKjS4_S2_PS0_iiiiPKtS7_iiiiiibS2_i,@function
        .size           _Z23gemm_half_q_half_kernelILi4ELi190ELb1ELb0ELi32EEvPK6__halfPKjS4_S2_PS0_iiiiPKtS7_iiiiiibS2_i,(.L_x_5195 - _Z23gemm_half_q_half_kernelILi4ELi190ELb1ELb0ELi32EEvPK6__halfPKjS4_S2_PS0_iiiiPKtS7_iiiiiibS2_i)
        .other          _Z23gemm_half_q_half_kernelILi4ELi190ELb1ELb0ELi32EEvPK6__halfPKjS4_S2_PS0_iiiiPKtS7_iiiiiibS2_i,@"STO_CUDA_ENTRY STV_DEFAULT"
_Z23gemm_half_q_half_kernelILi4ELi190ELb1ELb0ELi32EEvPK6__halfPKjS4_S2_PS0_iiiiPKtS7_iiiiiibS2_i:
.text._Z23gemm_half_q_half_kernelILi4ELi190ELb1ELb0ELi32EEvPK6__halfPKjS4_S2_PS0_iiiiPKtS7_iiiiiibS2_i:
[----:B------:R-:W-:Y:S01]  /*0000*/  LDC R1, c[0x0][0x28] ;  /* 0x00000a00ff017b82 */ /* 0x000fe20000000800 */
[----:B------:R-:W0:Y:S07]  /*0010*/  S2R R3, SR_CTAID.Y ;  /* 0x0000000000037919 */ /* 0x000e2e0000002600 */
[----:B------:R-:W0:Y:S01]  /*0020*/  LDC R4, c[0x0][0x238] ;  /* 0x00008e00ff047b82 */ /* 0x000e220000000800 */
[----:B------:R-:W-:Y:S01]  /*0030*/  ULDC.64 UR6, c[0x0][0x208] ;  /* 0x0000820000067ab9 */ /* 0x000fe20000000a00 */
[----:B------:R-:W-:Y:S01]  /*0040*/  PRMT R93, RZ, 0x7610, R93 ;  /* 0x00007610ff5d7816 */ /* 0x000fe2000000005d */
[----:B------:R-:W1:Y:S01]  /*0050*/  S2R R5, SR_TID.X ;  /* 0x0000000000057919 */ /* 0x000e620000002100 */
[----:B------:R-:W-:-:S02]  /*0060*/  PRMT R92, RZ, 0x7610, R92 ;  /* 0x00007610ff5c7816 */ /* 0x000fc4000000005c */
[----:B------:R-:W-:Y:S01]  /*0070*/  PRMT R91, RZ, 0x7610, R91 ;  /* 0x00007610ff5b7816 */ /* 0x000fe2000000005b */
[----:B------:R-:W1:Y:S01]  /*0080*/  S2R R0, SR_CTAID.X ;  /* 0x0000000000007919 */ /* 0x000e620000002500 */
[----:B------:R-:W2:Y:S01]  /*0090*/  LDC R7, c[0x0][0x240] ;  /* 0x00009000ff077b82 */ /* 0x000ea20000000800 */
[----:B------:R-:W-:Y:S01]  /*00a0*/  PRMT R90, RZ, 0x7610, R90 ;  /* 0x00007610ff5a7816 */ /* 0x000fe2000000005a */
[----:B------:R-:W3:Y:S01]  /*00b0*/  S2R R2, SR_CTAID.Z ;  /* 0x0000000000027919 */ /* 0x000ee20000002700 */
[--C-:B0-----:R-:W-:Y:S01]  /*00c0*/  IMAD R97, R3, -0x4, R4.reuse ;  /* 0xfffffffc03617824 */ /* 0x101fe200078e0204 */
[----:B------:R-:W-:-:S04]  /*00d0*/  PRMT R4, RZ, 0x7610, R4 ;  /* 0x00007610ff047816 */ /* 0x000fc80000000004 */
[C---:B------:R-:W-:Y:S02]  /*00e0*/  ISETP.GE.AND P1, PT, R97.reuse, 0x1, PT ;  /* 0x000000016100780c */ /* 0x040fe40003f26270 */
[----:B------:R-:W-:Y:S02]  /*00f0*/  VIMNMX R96, R97, 0x4, PT ;  /* 0x0000000461607848 */ /* 0x000fe40003fe0100 */
[----:B-1----:R-:W-:Y:S02]  /*0100*/  LEA R0, R0, R5, 0x5 ;  /* 0x0000000500007211 */ /* 0x002fe400078e28ff */
        /* <DEDUP_REMOVED lines=32> */
.L_x_935:
        /* <DEDUP_REMOVED lines=25> */
.L_x_940:
        /* <DEDUP_REMOVED lines=37> */
.L_x_939:
        /* <DEDUP_REMOVED lines=24> */
.L_x_941:
        /* <DEDUP_REMOVED lines=14> */
.L_x_938:
        /* <DEDUP_REMOVED lines=10> */
.L_x_943:
        /* <DEDUP_REMOVED lines=37> */
.L_x_942:
        /* <DEDUP_REMOVED lines=24> */
.L_x_944:
        /* <DEDUP_REMOVED lines=13> */
.L_x_937:
[----:B------:R-:W-:Y:S05]  /*0e90*/  BSYNC B0 ;  /* 0x0000000000007941 */ /* 0x000fea0003800000 */
.L_x_936:
[----:B------:R-:W-:Y:S02]  /*0ea0*/  ULDC UR4, c[0x0][0x23c] ;  /* 0x00008f0000047ab9 */ /* 0x000fe40000000800 */
[----:B------:R-:W-:-:S04]  /*0eb0*/  MOV R89, UR4 ;  /* 0x0000000400597c02 */ /* 0x000fc80008000f00 */
[----:B------:R-:W-:-:S13]  /*0ec0*/  ISETP.GE.AND P0, PT, R0, R89, PT ;  /* 0x000000590000720c */ /* 0x000fda0003f06270 */
[----:B------:R-:W-:Y:S05]  /*0ed0*/  @P0 EXIT ;  /* 0x000000000000094d */ /* 0x000fea0003800000 */
[----:B------:R-:W4:Y:S02]  /*0ee0*/  LDC.U8 R4, c[0x0][0x270] ;  /* 0x00009c00ff047b82 */ /* 0x000f240000000000 */
[----:B----4-:R-:W-:-:S04]  /*0ef0*/  PRMT R4, R4, 0x8880, RZ ;  /* 0x0000888004047816 */ /* 0x010fc800000000ff */
        /* <DEDUP_REMOVED lines=8> */
[----:B-1----:R-:W0:Y:S01]  /*0f80*/  LDC.64 R12, c[0x0][0x230] ;  /* 0x00008c00ff0c7b82 */ /* 0x002e220000000a00 */
[----:B------:R-:W-:Y:S02]  /*0f90*/  PLOP3.LUT P0, PT, PT, PT, PT, 0x8, 0x0 ;  /* 0x000000000000781c */ /* 0x000fe40003f0e170 */
[----:B------:R-:W-:-:S11]  /*0fa0*/  IADD3 R15, R96, -0x3, RZ ;  /* 0xfffffffd600f7810 */ /* 0x000fd60007ffe0ff */
.L_x_947:
[----:B----4-:R-:W-:Y:S02]  /*0fb0*/  LEA R4, R3, R14, 0x2 ;  /* 0x0000000e03047211 */ /* 0x010fe400078e10ff */
[----:B------:R-:W-:Y:S02]  /*0fc0*/  IADD3 R14, R14, 0x4, RZ ;  /* 0x000000040e0e7810 */ /* 0x000fe40007ffe0ff */
[C---:B--23--:R-:W-:Y:S01]  /*0fd0*/  IADD3 R6, R4.reuse, 0x1, RZ ;  /* 0x0000000104067810 */ /* 0x04cfe20007ffe0ff */
        /* <DEDUP_REMOVED lines=16> */
.L_x_946:
[----:B----4-:R-:W-:-:S04]  /*10e0*/  IADD3 R4, R96, -R14, RZ ;  /* 0x8000000e60047210 */ /* 0x010fc80007ffe0ff */
[----:B------:R-:W-:-:S13]  /*10f0*/  ISETP.GT.AND P2, PT, R4, 0x1, PT ;  /* 0x000000010400780c */ /* 0x000fda0003f44270 */
[----:B------:R-:W-:Y:S05]  /*1100*/  @!P2 BRA `(.L_x_948) ;  /* 0x00000000002ca947 */ /* 0x000fea0003800000 */
[----:B--23--:R-:W0:Y:S01]  /*1110*/  LDC.64 R6, c[0x0][0x230] ;  /* 0x00008c00ff067b82 */ /* 0x00ce220000000a00 */
[----:B------:R-:W-:Y:S02]  /*1120*/  LEA R4, R3, R14, 0x2 ;  /* 0x0000000e03047211 */ /* 0x000fe400078e10ff */
[----:B------:R-:W-:Y:S02]  /*1130*/  PLOP3.LUT P0, PT, PT, PT, PT, 0x8, 0x0 ;  /* 0x000000000000781c */ /* 0x000fe40003f0e170 */
[C---:B-1----:R-:W-:Y:S01]  /*1140*/  IADD3 R8, R4.reuse, 0x1, RZ ;  /* 0x0000000104087810 */ /* 0x042fe20007ffe0ff */
[----:B------:R-:W-:Y:S01]  /*1150*/  IMAD R5, R4, R89, R0 ;  /* 0x0000005904057224 */ /* 0x000fe200078e0200 */
[----:B------:R-:W-:-:S03]  /*1160*/  IADD3 R14, R14, 0x2, RZ ;  /* 0x000000020e0e7810 */ /* 0x000fc60007ffe0ff */
[----:B------:R-:W-:Y:S02]  /*1170*/  IMAD R9, R8, R89, R0 ;  /* 0x0000005908097224 */ /* 0x000fe400078e0200 */
[----:B0-----:R-:W-:-:S04]  /*1180*/  IMAD.WIDE R4, R5, 0x2, R6 ;  /* 0x0000000205047825 */ /* 0x001fc800078e0206 */
[----:B------:R-:W-:Y:S01]  /*1190*/  IMAD.WIDE R6, R9, 0x2, R6 ;  /* 0x0000000209067825 */ /* 0x000fe200078e0206 */
[----:B------:R0:W-:Y:S04]  /*11a0*/  STG.E.64 desc[UR6][R4.64], RZ ;  /* 0x000000ff04007986 */ /* 0x0001e8000c101b06 */
[----:B------:R0:W-:Y:S02]  /*11b0*/  STG.E.64 desc[UR6][R6.64], RZ ;  /* 0x000000ff06007986 */ /* 0x0001e4000c101b06 */
.L_x_948:
[----:B------:R-:W-:-:S13]  /*11c0*/  ISETP.LT.OR P0, PT, R14, R96, P0 ;  /* 0x000000600e00720c */ /* 0x000fda0000701670 */
[----:B0-23--:R-:W0:Y:S01]  /*11d0*/  @P0 LDC.64 R4, c[0x0][0x230] ;  /* 0x00008c00ff040b82 */ /* 0x00de220000000a00 */
[----:B------:R-:W-:-:S05]  /*11e0*/  @P0 LEA R3, R3, R14, 0x2 ;  /* 0x0000000e03030211 */ /* 0x000fca00078e10ff */
[----:B------:R-:W-:-:S04]  /*11f0*/  @P0 IMAD R3, R3, R89, R0 ;  /* 0x0000005903030224 */ /* 0x000fc800078e0200 */
[----:B0-----:R-:W-:-:S05]  /*1200*/  @P0 IMAD.WIDE R4, R3, 0x2, R4 ;  /* 0x0000000203040825 */ /* 0x001fca00078e0204 */
[----:B------:R4:W-:Y:S02]  /*1210*/  @P0 STG.E.64 desc[UR6][R4.64], RZ ;  /* 0x000000ff04000986 */ /* 0x0009e4000c101b06 */
.L_x_945:
[----:B0-----:R-:W0:Y:S08]  /*1220*/  LDC R19, c[0x0][0x25c] ;  /* 0x00009700ff137b82 */ /* 0x001e300000000800 */
[----:B------:R-:W-:Y:S01]  /*1230*/  BAR.SYNC.DEFER_BLOCKING 0x0 ;  /* 0x0000000000007b1d */ /* 0x000fe20000010000 */
[----:B------:R-:W-:-:S07]  /*1240*/  ISETP.GE.AND P0, PT, R94, R95, PT ;  /* 0x0000005f5e00720c */ /* 0x000fce0003f06270 */
[----:B-----5:R-:W0:Y:S06]  /*1250*/  LDC R21, c[0x0][0x264] ;  /* 0x00009900ff157b82 */ /* 0x020e2c0000000800 */
[----:B------:R-:W-:Y:S05]  /*1260*/  @P0 BRA `(.L_x_949) ;  /* 0x0000000000d40947 */ /* 0x000fea0003800000 */
[----:B-1----:R-:W1:Y:S01]  /*1270*/  LDC.64 R8, c[0x0][0x248] ;  /* 0x00009200ff087b82 */ /* 0x002e620000000a00 */
[----:B------:R-:W-:-:S07]  /*1280*/  SHF.L.U32 R3, R2, 0x6, RZ ;  /* 0x0000000602037819 */ /* 0x000fce00000006ff */
[----:B------:R-:W0:Y:S01]  /*1290*/  LDC.64 R10, c[0x0][0x220] ;  /* 0x00008800ff0a7b82 */ /* 0x000e220000000a00 */
[----:B-1----:R-:W-:-:S05]  /*12a0*/  IMAD.WIDE R2, R3, 0x2, R8 ;  /* 0x0000000203027825 */ /* 0x002fca00078e0208 */
[----:B------:R1:W5:Y:S01]  /*12b0*/  LDG.E.U16.CONSTANT R12, desc[UR6][R2.64] ;  /* 0x00000006020c7981 */ /* 0x000362000c1e9500 */
[----:B--234-:R-:W-:Y:S01]  /*12c0*/  SHF.R.S32.HI R5, RZ, 0x1f, R0 ;  /* 0x0000001fff057819 */ /* 0x01cfe20000011400 */
[----:B------:R-:W-:Y:S01]  /*12d0*/  UMOV UR4, URZ ;  /* 0x0000003f00047c82 */ /* 0x000fe20008000000 */
[----:B------:R-:W-:Y:S02]  /*12e0*/  SHF.L.U32 R4, R0, 0x2, RZ ;  /* 0x0000000200047819 */ /* 0x000fe400000006ff */
[----:B------:R-:W-:Y:S02]  /*12f0*/  LEA.HI R5, R5, R0, RZ, 0x3 ;  /* 0x0000000005057211 */ /* 0x000fe400078f18ff */
[----:B------:R-:W-:Y:S02]  /*1300*/  MOV R16, R94 ;  /* 0x0000005e00107202 */ /* 0x000fe40000000f00 */
[----:B------:R-:W-:Y:S02]  /*1310*/  LOP3.LUT R13, R4, 0x10, RZ, 0xc0, !PT ;  /* 0x00000010040d7812 */ /* 0x000fe400078ec0ff */
[----:B01----:R-:W-:-:S07]  /*1320*/  SHF.R.S32.HI R14, RZ, 0x3, R5 ;  /* 0x00000003ff0e7819 */ /* 0x003fce0000011405 */
.L_x_950:
[----:B-----5:R-:W-:Y:S01]  /*1330*/  IADD3 R15, R12, UR4, RZ ;  /* 0x000000040c0f7c10 */ /* 0x020fe2000fffe0ff */
[----:B------:R-:W0:Y:S04]  /*1340*/  LDC.64 R4, c[0x0][0x228] ;  /* 0x00008a00ff047b82 */ /* 0x000e280000000a00 */
[----:B------:R-:W-:-:S05]  /*1350*/  IMAD R2, R15, R89, RZ ;  /* 0x000000590f027224 */ /* 0x000fca00078e02ff */
[----:B------:R-:W-:-:S04]  /*1360*/  SHF.R.S32.HI R3, RZ, 0x1f, R2 ;  /* 0x0000001fff037819 */ /* 0x000fc80000011402 */
[----:B------:R-:W-:-:S04]  /*1370*/  LEA.HI R3, R3, R2, RZ, 0x3 ;  /* 0x0000000203037211 */ /* 0x000fc800078f18ff */
[----:B------:R-:W-:-:S05]  /*1380*/  LEA.HI.SX32 R3, R3, R14, 0x1d ;  /* 0x0000000e03037211 */ /* 0x000fca00078feaff */
[----:B------:R-:W-:-:S06]  /*1390*/  IMAD.WIDE R2, R3, 0x4, R10 ;  /* 0x0000000403027825 */ /* 0x000fcc00078e020a */
[----:B------:R-:W2:Y:S01]  /*13a0*/  LDG.E.CONSTANT R2, desc[UR6][R2.64] ;  /* 0x0000000602027981 */ /* 0x000ea2000c1e9900 */
[----:B------:R-:W-:-:S05]  /*13b0*/  LEA R7, R16, 0x1, 0x1 ;  /* 0x0000000110077811 */ /* 0x000fca00078e08ff */
[----:B------:R-:W-:-:S06]  /*13c0*/  IMAD.WIDE R6, R7, 0x2, R8 ;  /* 0x0000000207067825 */ /* 0x000fcc00078e0208 */
[----:B------:R-:W3:Y:S01]  /*13d0*/  LDG.E.U16.CONSTANT R7, desc[UR6][R6.64] ;  /* 0x0000000606077981 */ /* 0x000ee2000c1e9500 */
[----:B0-----:R-:W-:-:S06]  /*13e0*/  IMAD.WIDE R4, R15, 0x2, R4 ;  /* 0x000000020f047825 */ /* 0x001fcc00078e0204 */
[----:B------:R-:W4:Y:S01]  /*13f0*/  LDG.E.U16.CONSTANT R4, desc[UR6][R4.64] ;  /* 0x0000000604047981 */ /* 0x000f22000c1e9500 */
[----:B------:R-:W-:Y:S01]  /*1400*/  UIADD3 UR4, UR4, 0x1, URZ ;  /* 0x0000000104047890 */ /* 0x000fe2000fffe03f */
        /* <DEDUP_REMOVED lines=13> */
[----:B------:R-:W-:Y:S01]  /*14e0*/  IMAD R18, R18, R18, RZ ;  /* 0x0000001212127224 */ /* 0x000fe200078e02ff */
[----:B---3--:R-:W-:Y:S01]  /*14f0*/  IADD3 R16, R7, R16, RZ ;  /* 0x0000001007107210 */ /* 0x008fe20007ffe0ff */
[----:B------:R-:W-:-:S02]  /*1500*/  IMAD R2, R2, R2, RZ ;  /* 0x0000000202027224 */ /* 0x000fc400078e02ff */
[----:B------:R-:W-:Y:S01]  /*1510*/  IMAD R15, R15, R15, RZ ;  /* 0x0000000f0f0f7224 */ /* 0x000fe200078e02ff */
[----:B------:R-:W4:Y:S01]  /*1520*/  I2F.F16 R17, R17 ;  /* 0x0000001100117306 */ /* 0x000f220000200c00 */
[----:B------:R-:W-:-:S07]  /*1530*/  ISETP.GE.AND P2, PT, R16, R95, PT ;  /* 0x0000005f1000720c */ /* 0x000fce0003f46270 */
[----:B------:R-:W0:Y:S01]  /*1540*/  I2F.F16 R43, R18 ;  /* 0x00000012002b7306 */ /* 0x000e220000200c00 */
[----:B----4-:R-:W-:-:S07]  /*1550*/  HMUL2 R44, R17.H0_H0, R4.H0_H0 ;  /* 0x20000004112c7232 */ /* 0x010fce0000000800 */
[----:B------:R-:W1:Y:S01]  /*1560*/  I2F.F16 R3, R2 ;  /* 0x0000000200037306 */ /* 0x000e620000200c00 */
[----:B0-----:R-:W-:-:S07]  /*1570*/  HMUL2 R43, R43.H0_H0, R4.H0_H0 ;  /* 0x200000042b2b7232 */ /* 0x001fce0000000800 */
[----:B------:R-:W0:Y:S01]  /*1580*/  I2F.F16 R41, R15 ;  /* 0x0000000f00297306 */ /* 0x000e220000200c00 */
[-C--:B-1----:R-:W-:Y:S02]  /*1590*/  HMUL2 R42, R3.H0_H0, R4.reuse.H0_H0 ;  /* 0x20000004032a7232 */ /* 0x082fe40000000800 */
[----:B0-----:R-:W-:Y:S01]  /*15a0*/  HMUL2 R41, R41.H0_H0, R4.H0_H0 ;  /* 0x2000000429297232 */ /* 0x001fe20000000800 */
[----:B------:R-:W-:Y:S06]  /*15b0*/  @!P2 BRA `(.L_x_950) ;  /* 0xfffffffc005ca947 */ /* 0x000fec000383ffff */
.L_x_949:
        /* <DEDUP_REMOVED lines=8> */
[----:B--23--:R-:W-:Y:S02]  /*1640*/  LEA.HI R6, R3, R2, RZ, 0x5 ;  /* 0x0000000203067211 */ /* 0x00cfe400078f28ff */
[----:B------:R-:W-:Y:S02]  /*1650*/  CS2R R2, SRZ ;  /* 0x0000000000027805 */ /* 0x000fe4000001ff00 */
[C---:B0-----:R-:W-:Y:S02]  /*1660*/  ISETP.GT.AND P3, PT, R94.reuse, R19, PT ;  /* 0x000000135e00720c */ /* 0x041fe40003f64270 */
[----:B------:R-:W-:Y:S01]  /*1670*/  ISETP.GT.AND P5, PT, R94, R21, PT ;  /* 0x000000155e00720c */ /* 0x000fe20003fa4270 */
[----:B------:R-:W-:-:S12]  /*1680*/  @!P2 BRA `(.L_x_951) ;  /* 0x00000000001ca947 */ /* 0x000fd80003800000 */
[----:B------:R-:W0:Y:S02]  /*1690*/  LDC R3, c[0x0][0x25c] ;  /* 0x00009700ff037b82 */ /* 0x000e240000000800 */
[----:B0-----:R-:W-:-:S04]  /*16a0*/  VIMNMX R3, R94, R3, PT ;  /* 0x000000035e037248 */ /* 0x001fc80003fe0100 */
[----:B------:R-:W-:-:S04]  /*16b0*/  IADD3 R3, R3, -UR8, RZ ;  /* 0x8000000803037c10 */ /* 0x000fc8000fffe0ff */
[----:B----4-:R-:W-:-:S04]  /*16c0*/  SHF.R.S32.HI R4, RZ, 0x1f, R3 ;  /* 0x0000001fff047819 */ /* 0x010fc80000011403 */
[----:B------:R-:W-:-:S04]  /*16d0*/  LEA.HI R4, R4, R3, RZ, 0x5 ;  /* 0x0000000304047211 */ /* 0x000fc800078f28ff */
[----:B------:R-:W-:-:S05]  /*16e0*/  SHF.R.S32.HI R4, RZ, 0x5, R4 ;  /* 0x00000005ff047819 */ /* 0x000fca0000011404 */
[----:B------:R-:W-:-:S07]  /*16f0*/  IMAD R3, R4, 0x6, RZ ;  /* 0x0000000604037824 */ /* 0x000fce00078e02ff */
.L_x_951:
[----:B------:R-:W-:Y:S05]  /*1700*/  @!P3 BRA `(.L_x_952) ;  /* 0x00000000001cb947 */ /* 0x000fea0003800000 */
[----:B----4-:R-:W0:Y:S02]  /*1710*/  LDC R5, c[0x0][0x260] ;  /* 0x00009800ff057b82 */ /* 0x010e240000000800 */
[----:B0-----:R-:W-:-:S04]  /*1720*/  VIMNMX R2, R94, R5, PT ;  /* 0x000000055e027248 */ /* 0x001fc80003fe0100 */
[----:B------:R-:W-:-:S04]  /*1730*/  IADD3 R2, R2, -R19, RZ ;  /* 0x8000001302027210 */ /* 0x000fc80007ffe0ff */
[----:B------:R-:W-:-:S04]  /*1740*/  SHF.R.S32.HI R5, RZ, 0x1f, R2 ;  /* 0x0000001fff057819 */ /* 0x000fc80000011402 */
[----:B------:R-:W-:-:S04]  /*1750*/  LEA.HI R5, R5, R2, RZ, 0x5 ;  /* 0x0000000205057211 */ /* 0x000fc800078f28ff */
[----:B------:R-:W-:-:S04]  /*1760*/  SHF.R.S32.HI R5, RZ, 0x5, R5 ;  /* 0x00000005ff057819 */ /* 0x000fc80000011405 */
[----:B------:R-:W-:-:S07]  /*1770*/  LEA R2, R5, R5, 0x2 ;  /* 0x0000000505027211 */ /* 0x000fce00078e10ff */
.L_x_952:
[----:B----4-:R-:W-:Y:S02]  /*1780*/  CS2R R4, SRZ ;  /* 0x0000000000047805 */ /* 0x010fe4000001ff00 */
[----:B-1----:R-:W-:Y:S01]  /*1790*/  SHF.R.S32.HI R8, RZ, 0x5, R6 ;  /* 0x00000005ff087819 */ /* 0x002fe20000011406 */
[----:B------:R-:W-:Y:S06]  /*17a0*/  @!P4 BRA `(.L_x_953) ;  /* 0x00000000001cc947 */ /* 0x000fec0003800000 */
[----:B------:R-:W0:Y:S02]  /*17b0*/  LDC R5, c[0x0][0x264] ;  /* 0x00009900ff057b82 */ /* 0x000e240000000800 */
[----:B0-----:R-:W-:-:S04]  /*17c0*/  VIMNMX R5, R94, R5, PT ;  /* 0x000000055e057248 */ /* 0x001fc80003fe0100 */
[----:B------:R-:W-:-:S04]  /*17d0*/  IADD3 R5, R5, -UR4, RZ ;  /* 0x8000000405057c10 */ /* 0x000fc8000fffe0ff */
[----:B------:R-:W-:-:S04]  /*17e0*/  SHF.R.S32.HI R6, RZ, 0x1f, R5 ;  /* 0x0000001fff067819 */ /* 0x000fc80000011405 */
[----:B------:R-:W-:-:S04]  /*17f0*/  LEA.HI R6, R6, R5, RZ, 0x5 ;  /* 0x0000000506067211 */ /* 0x000fc800078f28ff */
[----:B------:R-:W-:-:S04]  /*1800*/  SHF.R.S32.HI R6, RZ, 0x5, R6 ;  /* 0x00000005ff067819 */ /* 0x000fc80000011406 */
[----:B------:R-:W-:-:S07]  /*1810*/  SHF.L.U32 R5, R6, 0x2, RZ ;  /* 0x0000000206057819 */ /* 0x000fce00000006ff */
.L_x_953:
        /* <DEDUP_REMOVED lines=8> */
.L_x_954:
[----:B------:R-:W-:Y:S01]  /*18a0*/  HFMA2.MMA R7, -RZ, RZ, 0, 0 ;  /* 0x00000000ff077435 */ /* 0x000fe200000001ff */
[----:B------:R-:W-:Y:S10]  /*18b0*/  @!P6 BRA `(.L_x_955) ;  /* 0x00000000001ce947 */ /* 0x000ff40003800000 */
[----:B------:R-:W0:Y:S02]  /*18c0*/  LDC R7, c[0x0][0x26c] ;  /* 0x00009b00ff077b82 */ /* 0x000e240000000800 */
[----:B0-----:R-:W-:-:S04]  /*18d0*/  VIMNMX R6, R94, R7, PT ;  /* 0x000000075e067248 */ /* 0x001fc80003fe0100 */
[----:B------:R-:W-:-:S04]  /*18e0*/  IADD3 R6, R6, -UR5, RZ ;  /* 0x8000000506067c10 */ /* 0x000fc8000fffe0ff */
[----:B------:R-:W-:-:S04]  /*18f0*/  SHF.R.S32.HI R7, RZ, 0x1f, R6 ;  /* 0x0000001fff077819 */ /* 0x000fc80000011406 */
[----:B------:R-:W-:-:S04]  /*1900*/  LEA.HI R7, R7, R6, RZ, 0x5 ;  /* 0x0000000607077211 */ /* 0x000fc800078f28ff */
[----:B------:R-:W-:-:S04]  /*1910*/  SHF.R.S32.HI R7, RZ, 0x5, R7 ;  /* 0x00000005ff077819 */ /* 0x000fc80000011407 */
[----:B------:R-:W-:-:S07]  /*1920*/  SHF.L.U32 R7, R7, 0x1, RZ ;  /* 0x0000000107077819 */ /* 0x000fce00000006ff */
.L_x_955:
[----:B------:R-:W-:Y:S01]  /*1930*/  LEA R3, R8, R3, 0x3 ;  /* 0x0000000308037211 */ /* 0x000fe200078e18ff */
[----:B------:R-:W0:Y:S01]  /*1940*/  S2UR UR5, SR_CgaCtaId ;  /* 0x00000000000579c3 */ /* 0x000e220000008800 */
[----:B------:R-:W-:Y:S01]  /*1950*/  ISETP.GE.OR P0, PT, R94, UR8, P0 ;  /* 0x000000085e007c0c */ /* 0x000fe20008706670 */
[----:B------:R-:W-:Y:S01]  /*1960*/  ULDC.64 UR10, c[0x0][0x218] ;  /* 0x00008600000a7ab9 */ /* 0x000fe20000000a00 */
[----:B------:R-:W-:Y:S01]  /*1970*/  IADD3 R2, R5, R3, R2 ;  /* 0x0000000305027210 */ /* 0x000fe20007ffe002 */
[----:B------:R-:W-:Y:S01]  /*1980*/  UMOV UR4, 0x400 ;  /* 0x0000040000047882 */ /* 0x000fe20000000000 */
[----:B------:R-:W-:Y:S02]  /*1990*/  PRMT R40, RZ, 0x5410, RZ ;  /* 0x00005410ff287816 */ /* 0x000fe400000000ff */
        /* <DEDUP_REMOVED lines=15> */
[----:B------:R-:W-:Y:S01]  /*1a90*/  PRMT R21, RZ, 0x5410, RZ ;  /* 0x00005410ff157816 */ /* 0x000fe200000000ff */
[----:B------:R-:W-:Y:S06]  /*1aa0*/  @P0 BRA `(.L_x_956) ;  /* 0x0000007400a40947 */ /* 0x000fec0003800000 */
[----:B------:R-:W-:Y:S01]  /*1ab0*/  IADD3 R0, P0, P2, R0, R89, R5 ;  /* 0x0000005900007210 */ /* 0x000fe20007a1e005 */
[----:B------:R-:W-:Y:S01]  /*1ac0*/  HADD2.F32 R5, -RZ, R44.H0_H0 ;  /* 0x2000002cff057230 */ /* 0x000fe20000004100 */
[----:B------:R-:W-:Y:S01]  /*1ad0*/  SHF.R.S32.HI R89, RZ, 0x1f, R89 ;  /* 0x0000001fff597819 */ /* 0x000fe20000011459 */
[----:B------:R-:W-:Y:S01]  /*1ae0*/  HADD2.F32 R8, -RZ, R43.H0_H0 ;  /* 0x2000002bff087230 */ /* 0x000fe20000004100 */
[----:B------:R-:W-:Y:S01]  /*1af0*/  PRMT R40, RZ, 0x7610, R40 ;  /* 0x00007610ff287816 */ /* 0x000fe20000000028 */
[----:B------:R-:W-:Y:S01]  /*1b00*/  HADD2.F32 R10, -RZ, R41.H0_H0 ;  /* 0x20000029ff0a7230 */ /* 0x000fe20000004100 */
[----:B------:R-:W-:Y:S01]  /*1b10*/  IADD3.X R89, R2, R89, R9, P0, P2 ;  /* 0x0000005902597210 */ /* 0x000fe200007e4409 */
[----:B------:R-:W-:Y:S01]  /*1b20*/  HADD2.F32 R9, -RZ, R42.H0_H0 ;  /* 0x2000002aff097230 */ /* 0x000fe20000004100 */
[----:B------:R-:W-:Y:S01]  /*1b30*/  LEA R28, P0, R0, UR10, 0x2 ;  /* 0x0000000a001c7c11 */ /* 0x000fe2000f8010ff */
[----:B------:R-:W-:-:S03]  /*1b40*/  ULDC UR5, c[0x0][0x258] ;  /* 0x0000960000057ab9 */ /* 0x000fc60000000800 */
[----:B------:R-:W-:-:S09]  /*1b50*/  LEA.HI.X R29, R0, UR11, R89, 0x2, P0 ;  /* 0x0000000b001d7c11 */ /* 0x000fd200080f1459 */
.L_x_973:
[----:B-----5:R-:W-:Y:S05]  /*1b60*/  @!P1 BRA `(.L_x_957) ;  /* 0x0000001c004c9947 */ /* 0x020fea0003800000 */
        /* <DEDUP_REMOVED lines=121> */
[----:B------:R-:W-:Y:S02]  /*2300*/  HADD2.F32 R2, -RZ, R14.H0_H0 ;  /* 0x2000000eff027230 */ /* 0x000fe40000004100 */
[----:B------:R-:W-:Y:S01]  /*2310*/  FFMA.FTZ R64, R3, R64, RZ ;  /* 0x0000004003407223 */ /* 0x000fe200000100ff */
[----:B------:R-:W-:Y:S02]  /*2320*/  HADD2.F32 R63, -RZ, R17.H1_H1 ;  /* 0x30000011ff3f7230 */ /* 0x000fe40000004100 */
[----:B------:R-:W-:Y:S01]  /*2330*/  FFMA.FTZ R17, R0, R3, RZ ;  /* 0x0000000300117223 */ /* 0x000fe200000100ff */
[----:B------:R-:W-:-:S02]  /*2340*/  HADD2.F32 R16, -RZ, R49.H0_H0 ;  /* 0x20000031ff107230 */ /* 0x000fc40000004100 */
[----:B------:R-:W-:Y:S01]  /*2350*/  FFMA.FTZ R67, R3, R4, RZ ;  /* 0x0000000403437223 */ /* 0x000fe200000100ff */
        /* <DEDUP_REMOVED lines=8> */
[----:B------:R-:W-:Y:S02]  /*23e0*/  HADD2.F32 R64, -RZ, R54.H0_H0 ;  /* 0x20000036ff407230 */ /* 0x000fe40000004100 */
[C---:B------:R-:W-:Y:S01]  /*23f0*/  FFMA.FTZ R4, R62.reuse, R0, R17 ;  /* 0x000000003e047223 */ /* 0x040fe20000010011 */
        /* <DEDUP_REMOVED lines=9> */
[--C-:B-1----:R-:W-:Y:S02]  /*2490*/  HADD2.F32 R2, -RZ, R12.reuse.H0_H0 ;  /* 0x2000000cff027230 */ /* 0x102fe40000004100 */
[----:B------:R-:W-:Y:S01]  /*24a0*/  FFMA.FTZ R65, R63, R16, R65 ;  /* 0x000000103f417223 */ /* 0x000fe20000010041 */
[----:B------:R-:W-:Y:S02]  /*24b0*/  HADD2.F32 R62, -RZ, R31.H0_H0 ;  /* 0x2000001fff3e7230 */ /* 0x000fe40000004100 */
[----:B------:R-:W-:Y:S02]  /*24c0*/  HADD2.F32 R17, -RZ, R12.H1_H1 ;  /* 0x3000000cff117230 */ /* 0x000fe40000004100 */
[----:B------:R-:W-:Y:S01]  /*24d0*/  FFMA.FTZ R3, R3, R2, R0 ;  /* 0x0000000203037223 */ /* 0x000fe20000010000 */
[----:B------:R-:W-:-:S02]  /*24e0*/  HADD2.F32 R12, -RZ, R46.H0_H0 ;  /* 0x2000002eff0c7230 */ /* 0x000fc40000004100 */
[----:B------:R-:W-:Y:S01]  /*24f0*/  FFMA.FTZ R67, R63, R62, R67 ;  /* 0x0000003e3f437223 */ /* 0x000fe20000010043 */
[----:B------:R-:W-:Y:S02]  /*2500*/  HADD2.F32 R64, -RZ, R48.H0_H0 ;  /* 0x20000030ff407230 */ /* 0x000fe40000004100 */
        /* <DEDUP_REMOVED lines=15> */
[----:B------:R-:W-:-:S02]  /*2600*/  HADD2.F32 R16, -RZ, R59.H0_H0 ;  /* 0x2000003bff107230 */ /* 0x000fc40000004100 */
[----:B------:R-:W-:Y:S01]  /*2610*/  FFMA.FTZ R3, R3, R4, R0 ;  /* 0x0000000403037223 */ /* 0x000fe20000010000 */
[----:B------:R-:W-:Y:S02]  /*2620*/  HADD2.F32 R13, -RZ, R13.H1_H1 ;  /* 0x3000000dff0d7230 */ /* 0x000fe40000004100 */
[C---:B------:R-:W-:Y:S01]  /*2630*/  FFMA.FTZ R12, R4.reuse, R2, R61 ;  /* 0x00000002040c7223 */ /* 0x040fe2000001003d */
[----:B------:R-:W-:Y:S02]  /*2640*/  HADD2.F32 R17, -RZ, R60.H0_H0 ;  /* 0x2000003cff117230 */ /* 0x000fe40000004100 */
[C---:B------:R-:W-:Y:S01]  /*2650*/  FFMA.FTZ R63, R4.reuse, R16, R63 ;  /* 0x00000010043f7223 */ /* 0x040fe2000001003f */
[----:B------:R-:W-:Y:S02]  /*2660*/  HADD2.F32 R0, -RZ, R32.H0_H0 ;  /* 0x20000020ff007230 */ /* 0x000fe40000004100 */
[----:B------:R-:W-:Y:S02]  /*2670*/  HADD2.F32 R2, -RZ, R33.H0_H0 ;  /* 0x20000021ff027230 */ /* 0x000fe40000004100 */
[----:B------:R-:W-:Y:S01]  /*2680*/  FFMA.FTZ R17, R4, R17, R67 ;  /* 0x0000001104117223 */ /* 0x000fe20000010043 */
[----:B------:R-:W-:-:S02]  /*2690*/  HADD2.F32 R16, -RZ, R34.H0_H0 ;  /* 0x20000022ff107230 */ /* 0x000fc40000004100 */
[----:B------:R-:W-:Y:S01]  /*26a0*/  FFMA.FTZ R0, R0, R13, R3 ;  /* 0x0000000d00007223 */ /* 0x000fe20000010003 */
[----:B------:R-:W-:Y:S02]  /*26b0*/  HADD2.F32 R62, -RZ, R35.H0_H0 ;  /* 0x20000023ff3e7230 */ /* 0x000fe40000004100 */
[C---:B------:R-:W-:Y:S01]  /*26c0*/  FFMA.FTZ R3, R13.reuse, R2, R12 ;  /* 0x000000020d037223 */ /* 0x040fe2000001000c */
[----:B------:R-:W-:Y:S01]  /*26d0*/  FFMA.FTZ R16, R13, R16, R63 ;  /* 0x000000100d107223 */ /* 0x000fe2000001003f */
[----:B------:R-:W-:Y:S01]  /*26e0*/  FMUL.FTZ R0, R5, R0 ;  /* 0x0000000005007220 */ /* 0x000fe20000410000 */
[----:B------:R-:W-:Y:S01]  /*26f0*/  FFMA.FTZ R17, R13, R62, R17 ;  /* 0x0000003e0d117223 */ /* 0x000fe20000010011 */
[----:B------:R-:W-:Y:S01]  /*2700*/  FMUL.FTZ R3, R8, R3 ;  /* 0x0000000308037220 */ /* 0x000fe20000410000 */
[----:B------:R-:W-:Y:S02]  /*2710*/  FMUL.FTZ R16, R9, R16 ;  /* 0x0000001009107220 */ /* 0x000fe40000410000 */
[----:B------:R-:W-:Y:S01]  /*2720*/  FMUL.FTZ R17, R10, R17 ;  /* 0x000000110a117220 */ /* 0x000fe20000410000 */
        /* <DEDUP_REMOVED lines=8> */
.L_x_958:
        /* <DEDUP_REMOVED lines=11> */
[--C-:B0-----:R-:W-:Y:S02]  /*2860*/  HADD2.F32 R17, -RZ, R2.reuse.H0_H0 ;  /* 0x20000002ff117230 */ /* 0x101fe40000004100 */
[----:B------:R-:W-:-:S02]  /*2870*/  HADD2.F32 R16, -RZ, R2.H1_H1 ;  /* 0x30000002ff107230 */ /* 0x000fc40000004100 */
[--C-:B------:R-:W-:Y:S02]  /*2880*/  HADD2.F32 R62, -RZ, R3.reuse.H0_H0 ;  /* 0x20000003ff3e7230 */ /* 0x100fe40000004100 */
[----:B------:R-:W-:Y:S01]  /*2890*/  FFMA.FTZ R61, R0, R17, RZ ;  /* 0x00000011003d7223 */ /* 0x000fe200000100ff */
[----:B------:R-:W-:Y:S02]  /*28a0*/  HADD2.F32 R63, -RZ, R3.H1_H1 ;  /* 0x30000003ff3f7230 */ /* 0x000fe40000004100 */
[----:B------:R-:W-:Y:S02]  /*28b0*/  HADD2.F32 R2, -RZ, R45.H0_H0 ;  /* 0x2000002dff027230 */ /* 0x000fe40000004100 */
[----:B------:R-:W-:Y:S01]  /*28c0*/  FFMA.FTZ R61, R64, R16, R61 ;  /* 0x00000010403d7223 */ /* 0x000fe2000001003d */
[----:B------:R-:W-:Y:S02]  /*28d0*/  HADD2.F32 R3, -RZ, R38.H0_H0 ;  /* 0x20000026ff037230 */ /* 0x000fe40000004100 */
[----:B------:R-:W-:-:S02]  /*28e0*/  HADD2.F32 R64, -RZ, R15.H0_H0 ;  /* 0x2000000fff407230 */ /* 0x000fc40000004100 */
[-C--:B------:R-:W-:Y:S01]  /*28f0*/  FFMA.FTZ R65, R2, R17.reuse, RZ ;  /* 0x0000001102417223 */ /* 0x080fe200000100ff */
[----:B------:R-:W-:Y:S02]  /*2900*/  HADD2.F32 R0, -RZ, R50.H0_H0 ;  /* 0x20000032ff007230 */ /* 0x000fe40000004100 */
        /* <DEDUP_REMOVED lines=11> */
[----:B------:R-:W-:Y:S02]  /*29c0*/  HADD2.F32 R61, -RZ, R11.H0_H0 ;  /* 0x2000000bff3d7230 */ /* 0x000fe40000004100 */
[-C--:B------:R-:W-:Y:S01]  /*29d0*/  FFMA.FTZ R64, R64, R62.reuse, R17 ;  /* 0x0000003e40407223 */ /* 0x080fe20000010011 */
[----:B------:R-:W-:Y:S01]  /*29e0*/  FFMA.FTZ R4, R4, R62, R3 ;  /* 0x0000003e04047223 */ /* 0x000fe20000010003 */
[----:B------:R-:W-:Y:S02]  /*29f0*/  HADD2.F32 R3, -RZ, R20.H0_H0 ;  /* 0x20000014ff037230 */ /* 0x000fe40000004100 */
[----:B------:R-:W-:-:S02]  /*2a00*/  HADD2.F32 R65, -RZ, R30.H0_H0 ;  /* 0x2000001eff417230 */ /* 0x000fc40000004100 */
[-C--:B------:R-:W-:Y:S01]  /*2a10*/  FFMA.FTZ R0, R61, R63.reuse, R0 ;  /* 0x0000003f3d007223 */ /* 0x080fe20000010000 */
[----:B------:R-:W-:Y:S02]  /*2a20*/  HADD2.F32 R17, -RZ, R39.H0_H0 ;  /* 0x20000027ff117230 */ /* 0x000fe40000004100 */
[-C--:B------:R-:W-:Y:S01]  /*2a30*/  FFMA.FTZ R16, R3, R63.reuse, R2 ;  /* 0x0000003f03107223 */ /* 0x080fe20000010002 */
[----:B-1----:R-:W-:Y:S02]  /*2a40*/  HADD2.F32 R3, -RZ, R12.H0_H0 ;  /* 0x2000000cff037230 */ /* 0x002fe40000004100 */
[----:B------:R-:W-:Y:S01]  /*2a50*/  FFMA.FTZ R62, R65, R63, R4 ;  /* 0x0000003f413e7223 */ /* 0x000fe20000010004 */
[----:B------:R-:W-:Y:S02]  /*2a60*/  HADD2.F32 R61, -RZ, R31.H0_H0 ;  /* 0x2000001fff3d7230 */ /* 0x000fe40000004100 */
[--C-:B------:R-:W-:Y:S02]  /*2a70*/  HADD2.F32 R2, -RZ, R13.reuse.H0_H0 ;  /* 0x2000000dff027230 */ /* 0x100fe40000004100 */
[----:B------:R-:W-:-:S02]  /*2a80*/  HADD2.F32 R4, -RZ, R13.H1_H1 ;  /* 0x3000000dff047230 */ /* 0x000fc40000004100 */
[----:B------:R-:W-:Y:S01]  /*2a90*/  FFMA.FTZ R13, R17, R3, R0 ;  /* 0x00000003110d7223 */ /* 0x000fe20000010000 */
[----:B------:R-:W-:Y:S02]  /*2aa0*/  HADD2.F32 R17, -RZ, R46.H0_H0 ;  /* 0x2000002eff117230 */ /* 0x000fe40000004100 */
[----:B------:R-:W-:Y:S01]  /*2ab0*/  FFMA.FTZ R64, R61, R63, R64 ;  /* 0x0000003f3d407223 */ /* 0x000fe20000010040 */
[----:B------:R-:W-:Y:S02]  /*2ac0*/  HADD2.F32 R61, -RZ, R47.H0_H0 ;  /* 0x2000002fff3d7230 */ /* 0x000fe40000004100 */
        /* <DEDUP_REMOVED lines=28> */
[----:B------:R-:W-:Y:S01]  /*2c90*/  FMUL.FTZ R0, R5, R0 ;  /* 0x0000000005007220 */ /* 0x000fe20000410000 */
[----:B------:R-:W-:Y:S01]  /*2ca0*/  FFMA.FTZ R3, R64, R4, R3 ;  /* 0x0000000440037223 */ /* 0x000fe20000010003 */
[----:B------:R-:W-:Y:S01]  /*2cb0*/  FMUL.FTZ R17, R8, R17 ;  /* 0x0000001108117220 */ /* 0x000fe20000410000 */
[----:B------:R-:W-:-:S02]  /*2cc0*/  FMUL.FTZ R2, R9, R2 ;  /* 0x0000000209027220 */ /* 0x000fc40000410000 */
[----:B------:R-:W-:Y:S01]  /*2cd0*/  FMUL.FTZ R3, R10, R3 ;  /* 0x000000030a037220 */ /* 0x000fe20000410000 */
        /* <DEDUP_REMOVED lines=8> */
.L_x_959:
        /* <DEDUP_REMOVED lines=93> */
.L_x_960:
        /* <DEDUP_REMOVED lines=18> */
[----:B------:R-:W-:Y:S02]  /*3450*/  HADD2.F32 R3, -RZ, R38.H0_H0 ;  /* 0x20000026ff037230 */ /* 0x000fe40000004100 */
[----:B------:R-:W-:Y:S02]  /*3460*/  HADD2.F32 R16, -RZ, R2.H1_H1 ;  /* 0x30000002ff107230 */ /* 0x000fe40000004100 */
[----:B------:R-:W-:Y:S01]  /*3470*/  FFMA.FTZ R37, R0, R17, RZ ;  /* 0x0000001100257223 */ /* 0x000fe200000100ff */
[----:B------:R-:W-:-:S02]  /*3480*/  HADD2.F32 R2, -RZ, R45.H0_H0 ;  /* 0x2000002dff027230 */ /* 0x000fc40000004100 */
[-C--:B------:R-:W-:Y:S01]  /*3490*/  FFMA.FTZ R3, R3, R17.reuse, RZ ;  /* 0x0000001103037223 */ /* 0x080fe200000100ff */
[----:B------:R-:W-:Y:S02]  /*34a0*/  HADD2.F32 R0, -RZ, R50.H0_H0 ;  /* 0x20000032ff007230 */ /* 0x000fe40000004100 */
[-C--:B------:R-:W-:Y:S01]  /*34b0*/  FFMA.FTZ R37, R64, R16.reuse, R37 ;  /* 0x0000001040257223 */ /* 0x080fe20000010025 */
[-C--:B------:R-:W-:Y:S01]  /*34c0*/  FFMA.FTZ R45, R2, R17.reuse, RZ ;  /* 0x00000011022d7223 */ /* 0x080fe200000100ff */
[-C--:B------:R-:W-:Y:S01]  /*34d0*/  FFMA.FTZ R3, R14, R16.reuse, R3 ;  /* 0x000000100e037223 */ /* 0x080fe20000010003 */
[----:B------:R-:W-:Y:S02]  /*34e0*/  HADD2.F32 R14, -RZ, R53.H0_H0 ;  /* 0x20000035ff0e7230 */ /* 0x000fe40000004100 */
[----:B------:R-:W-:Y:S01]  /*34f0*/  FFMA.FTZ R17, R4, R17, RZ ;  /* 0x0000001104117223 */ /* 0x000fe200000100ff */
[----:B------:R-:W-:Y:S02]  /*3500*/  HADD2.F32 R2, -RZ, R52.H0_H0 ;  /* 0x20000034ff027230 */ /* 0x000fe40000004100 */
[----:B------:R-:W-:Y:S01]  /*3510*/  FFMA.FTZ R45, R36, R16, R45 ;  /* 0x00000010242d7223 */ /* 0x000fe2000001002d */
[----:B------:R-:W-:-:S02]  /*3520*/  HADD2.F32 R4, -RZ, R15.H0_H0 ;  /* 0x2000000fff047230 */ /* 0x000fc40000004100 */
[-C--:B------:R-:W-:Y:S01]  /*3530*/  FFMA.FTZ R14, R14, R62.reuse, R3 ;  /* 0x0000003e0e0e7223 */ /* 0x080fe20000010003 */
[----:B------:R-:W-:Y:S02]  /*3540*/  HADD2.F32 R3, -RZ, R20.H0_H0 ;  /* 0x20000014ff037230 */ /* 0x000fe40000004100 */
[-C--:B------:R-:W-:Y:S01]  /*3550*/  FFMA.FTZ R0, R0, R62.reuse, R37 ;  /* 0x0000003e00007223 */ /* 0x080fe20000010025 */
        /* <DEDUP_REMOVED lines=8> */
[----:B------:R-:W-:Y:S01]  /*35e0*/  FFMA.FTZ R62, R54, R62, R17 ;  /* 0x0000003e363e7223 */ /* 0x000fe20000010011 */
[----:B------:R-:W-:Y:S02]  /*35f0*/  HADD2.F32 R15, -RZ, R46.H0_H0 ;  /* 0x2000002eff0f7230 */ /* 0x000fe40000004100 */
[----:B------:R-:W-:Y:S02]  /*3600*/  HADD2.F32 R12, -RZ, R12.H1_H1 ;  /* 0x3000000cff0c7230 */ /* 0x000fe40000004100 */
[----:B------:R-:W-:Y:S01]  /*3610*/  FFMA.FTZ R11, R11, R3, R0 ;  /* 0x000000030b0b7223 */ /* 0x000fe20000010000 */
[----:B------:R-:W-:Y:S02]  /*3620*/  HADD2.F32 R0, -RZ, R55.H0_H0 ;  /* 0x20000037ff007230 */ /* 0x000fe40000004100 */
[----:B------:R-:W-:Y:S01]  /*3630*/  FFMA.FTZ R62, R31, R61, R62 ;  /* 0x0000003d1f3e7223 */ /* 0x000fe2000001003e */
[----:B------:R-:W-:-:S02]  /*3640*/  HADD2.F32 R16, -RZ, R57.H0_H0 ;  /* 0x20000039ff107230 */ /* 0x000fc40000004100 */
        /* <DEDUP_REMOVED lines=22> */
[-C--:B------:R-:W-:Y:S01]  /*37b0*/  FFMA.FTZ R0, R11, R13.reuse, R0 ;  /* 0x0000000d0b007223 */ /* 0x080fe20000010000 */
[-C--:B------:R-:W-:Y:S01]  /*37c0*/  FFMA.FTZ R12, R15, R13.reuse, R12 ;  /* 0x0000000d0f0c7223 */ /* 0x080fe2000001000c */
[----:B------:R-:W-:-:S02]  /*37d0*/  FFMA.FTZ R13, R35, R13, R2 ;  /* 0x0000000d230d7223 */ /* 0x000fc40000010002 */
[----:B------:R-:W-:Y:S01]  /*37e0*/  FMUL.FTZ R0, R5, R0 ;  /* 0x0000000005007220 */ /* 0x000fe20000410000 */
[----:B------:R-:W-:Y:S01]  /*37f0*/  FMUL.FTZ R3, R8, R3 ;  /* 0x0000000308037220 */ /* 0x000fe20000410000 */
[----:B------:R-:W-:Y:S01]  /*3800*/  FMUL.FTZ R12, R9, R12 ;  /* 0x0000000c090c7220 */ /* 0x000fe20000410000 */
[----:B------:R-:W-:Y:S02]  /*3810*/  FMUL.FTZ R13, R10, R13 ;  /* 0x0000000d0a0d7220 */ /* 0x000fe40000410000 */
[----:B------:R-:W-:Y:S02]  /*3820*/  F2FP.F16.F32.PACK_AB R0, RZ, R0 ;  /* 0x00000000ff00723e */ /* 0x000fe400000000ff */
[----:B------:R-:W-:Y:S02]  /*3830*/  F2FP.F16.F32.PACK_AB R3, RZ, R3 ;  /* 0x00000003ff03723e */ /* 0x000fe400000000ff */
[----:B------:R-:W-:Y:S02]  /*3840*/  F2FP.F16.F32.PACK_AB R12, RZ, R12 ;  /* 0x0000000cff0c723e */ /* 0x000fe400000000ff */
[----:B------:R-:W-:-:S02]  /*3850*/  F2FP.F16.F32.PACK_AB R13, RZ, R13 ;  /* 0x0000000dff0d723e */ /* 0x000fc400000000ff */
[----:B------:R-:W-:Y:S02]  /*3860*/  PRMT R0, R0, 0x5410, R3 ;  /* 0x0000541000007816 */ /* 0x000fe40000000003 */
[----:B------:R-:W-:-:S04]  /*3870*/  PRMT R12, R12, 0x5410, R13 ;  /* 0x000054100c0c7816 */ /* 0x000fc8000000000d */
[----:B------:R-:W-:Y:S01]  /*3880*/  HFMA2.MMA R22, R0, 1, 1, R22 ;  /* 0x3c003c0000167835 */ /* 0x000fe20000000016 */
[----:B------:R-:W-:-:S10]  /*3890*/  HADD2 R21, R12, R21 ;  /* 0x000000150c157230 */ /* 0x000fd40000000000 */
.L_x_957:
        /* <DEDUP_REMOVED lines=123> */
[----:B------:R-:W-:Y:S02]  /*4050*/  HADD2.F32 R62, -RZ, R15.H0_H0 ;  /* 0x2000000fff3e7230 */ /* 0x000fe40000004100 */
        /* <DEDUP_REMOVED lines=26> */
[--C-:B0-----:R-:W-:Y:S02]  /*4200*/  HADD2.F32 R2, -RZ, R12.reuse.H0_H0 ;  /* 0x2000000cff027230 */ /* 0x101fe40000004100 */
        /* <DEDUP_REMOVED lines=49> */
.L_x_962:
        /* <DEDUP_REMOVED lines=91> */
.L_x_963:
        /* <DEDUP_REMOVED lines=93> */
.L_x_964:
        /* <DEDUP_REMOVED lines=19> */
[----:B------:R-:W-:Y:S02]  /*51d0*/  HADD2.F32 R61, -RZ, R3.H1_H1 ;  /* 0x30000003ff3d7230 */ /* 0x000fe40000004100 */
[----:B------:R-:W-:-:S02]  /*51e0*/  HADD2.F32 R2, -RZ, R39.H0_H0 ;  /* 0x20000027ff027230 */ /* 0x000fc40000004100 */
[----:B------:R-:W-:Y:S02]  /*51f0*/  HADD2.F32 R3, -RZ, R37.H0_H0 ;  /* 0x20000025ff037230 */ /* 0x000fe40000004100 */
[-C--:B------:R-:W-:Y:S01]  /*5200*/  FFMA.FTZ R37, R0, R15.reuse, RZ ;  /* 0x0000000f00257223 */ /* 0x080fe200000100ff */
[----:B------:R-:W-:Y:S02]  /*5210*/  HADD2.F32 R0, -RZ, R46.H0_H0 ;  /* 0x2000002eff007230 */ /* 0x000fe40000004100 */
[-C--:B------:R-:W-:Y:S01]  /*5220*/  FFMA.FTZ R39, R2, R15.reuse, RZ ;  /* 0x0000000f02277223 */ /* 0x080fe200000100ff */
[----:B------:R-:W-:Y:S02]  /*5230*/  HADD2.F32 R2, -RZ, R48.H0_H0 ;  /* 0x20000030ff027230 */ /* 0x000fe40000004100 */
[-C--:B------:R-:W-:Y:S01]  /*5240*/  FFMA.FTZ R3, R3, R15.reuse, RZ ;  /* 0x0000000f03037223 */ /* 0x080fe200000100ff */
[----:B------:R-:W-:Y:S01]  /*5250*/  FFMA.FTZ R15, R4, R15, RZ ;  /* 0x0000000f040f7223 */ /* 0x000fe200000100ff */
[----:B------:R-:W-:Y:S01]  /*5260*/  FFMA.FTZ R37, R36, R14, R37 ;  /* 0x0000000e24257223 */ /* 0x000fe20000010025 */
[----:B------:R-:W-:-:S02]  /*5270*/  HADD2.F32 R4, -RZ, R49.H0_H0 ;  /* 0x20000031ff047230 */ /* 0x000fc40000004100 */
[----:B------:R-:W-:Y:S01]  /*5280*/  FFMA.FTZ R39, R32, R14, R39 ;  /* 0x0000000e20277223 */ /* 0x000fe20000010027 */
[----:B------:R-:W-:Y:S02]  /*5290*/  HADD2.F32 R36, -RZ, R51.H0_H0 ;  /* 0x20000033ff247230 */ /* 0x000fe40000004100 */
[----:B------:R-:W-:Y:S01]  /*52a0*/  FFMA.FTZ R0, R0, R62, R37 ;  /* 0x0000003e00007223 */ /* 0x000fe20000010025 */
        /* <DEDUP_REMOVED lines=13> */
[--C-:B-1----:R-:W-:Y:S02]  /*5380*/  HADD2.F32 R3, -RZ, R12.reuse.H0_H0 ;  /* 0x2000000cff037230 */ /* 0x102fe40000004100 */
[----:B------:R-:W-:Y:S01]  /*5390*/  FFMA.FTZ R62, R31, R61, R62 ;  /* 0x0000003d1f3e7223 */ /* 0x000fe2000001003e */
[----:B------:R-:W-:-:S02]  /*53a0*/  HADD2.F32 R12, -RZ, R12.H1_H1 ;  /* 0x3000000cff0c7230 */ /* 0x000fc40000004100 */
        /* <DEDUP_REMOVED lines=38> */
.L_x_961:
        /* <DEDUP_REMOVED lines=199> */
.L_x_966:
        /* <DEDUP_REMOVED lines=91> */
.L_x_967:
        /* <DEDUP_REMOVED lines=93> */
.L_x_968:
        /* <DEDUP_REMOVED lines=87> */
.L_x_965:
        /* <DEDUP_REMOVED lines=199> */
.L_x_970:
        /* <DEDUP_REMOVED lines=91> */
.L_x_971:
        /* <DEDUP_REMOVED lines=93> */
.L_x_972:
        /* <DEDUP_REMOVED lines=87> */
.L_x_969:
[----:B------:R-:W-:Y:S01]  /*90d0*/  IADD3 R94, R94, 0x20, RZ ;  /* 0x000000205e5e7810 */ /* 0x000fe20007ffe0ff */
[----:B------:R-:W-:Y:S01]  /*90e0*/  UIADD3 UR4, UR4, 0x40, URZ ;  /* 0x0000004004047890 */ /* 0x000fe2000fffe03f */
[C---:B------:R-:W-:Y:S02]  /*90f0*/  IMAD.WIDE R28, R89.reuse, 0x8, R28 ;  /* 0x00000008591c7825 */ /* 0x040fe400078e021c */
[C---:B------:R-:W-:Y:S02]  /*9100*/  ISETP.GE.AND P0, PT, R94.reuse, UR5, PT ;  /* 0x000000055e007c0c */ /* 0x040fe4000bf06270 */
[----:B------:R-:W-:Y:S01]  /*9110*/  ISETP.LT.AND P2, PT, R94, R95, PT ;  /* 0x0000005f5e00720c */ /* 0x000fe20003f41270 */
[----:B0-----:R-:W-:-:S12]  /*9120*/  IMAD.WIDE R6, R89, 0x8, R6 ;  /* 0x0000000859067825 */ /* 0x001fd800078e0206 */
[----:B------:R-:W-:Y:S05]  /*9130*/  @!P0 BRA P2, `(.L_x_973) ;  /* 0xffffff8800888947 */ /* 0x000fea000103ffff */
.L_x_956:
        /* <DEDUP_REMOVED lines=10> */
.L_x_983:
[----:B-----5:R1:W5:Y:S01]  /*91e0*/  LDG.E.128.CONSTANT R8, desc[UR6][R6.64] ;  /* 0x0000000606087981 */ /* 0x020362000c1e9d00 */
[----:B0-----:R-:W-:Y:S01]  /*91f0*/  MOV R89, R0 ;  /* 0x0000000000597202 */ /* 0x001fe20000000f00 */
[----:B------:R-:W-:Y:S06]  /*9200*/  @!P1 BRA `(.L_x_975) ;  /* 0x00000014001c9947 */ /* 0x000fec0003800000 */
[----:B------:R-:W-:-:S04]  /*9210*/  IMAD.WIDE R16, R89, 0x4, R6 ;  /* 0x0000000459107825 */ /* 0x000fc800078e0206 */
[----:B------:R-:W-:Y:S02]  /*9220*/  IMAD.WIDE R12, R89, 0x4, R16 ;  /* 0x00000004590c7825 */ /* 0x000fe400078e0210 */
[----:B------:R-:W2:Y:S04]  /*9230*/  LDG.E.128.CONSTANT R16, desc[UR6][R16.64] ;  /* 0x0000000610107981 */ /* 0x000ea8000c1e9d00 */
[----:B------:R-:W3:Y:S01]  /*9240*/  LDG.E.128.CONSTANT R12, desc[UR6][R12.64] ;  /* 0x000000060c0c7981 */ /* 0x000ee2000c1e9d00 */
[----:B------:R-:W-:Y:S02]  /*9250*/  PRMT R4, R92, 0x9910, RZ ;  /* 0x000099105c047816 */ /* 0x000fe400000000ff */
[----:B-----5:R-:W-:Y:S02]  /*9260*/  SHF.R.U32.HI R3, RZ, 0xc, R8 ;  /* 0x0000000cff037819 */ /* 0x020fe40000011608 */
[----:B------:R-:W-:-:S02]  /*9270*/  SHF.R.U32.HI R29, RZ, 0xc, R9 ;  /* 0x0000000cff1d7819 */ /* 0x000fc40000011609 */
[----:B------:R-:W-:Y:S02]  /*9280*/  SHF.R.U32.HI R33, RZ, 0xc, R10 ;  /* 0x0000000cff217819 */ /* 0x000fe4000001160a */
[----:B------:R-:W-:Y:S02]  /*9290*/  SHF.R.U32.HI R37, RZ, 0xc, R11 ;  /* 0x0000000cff257819 */ /* 0x000fe4000001160b */
[----:B------:R-:W-:Y:S02]  /*92a0*/  ISETP.NE.AND P2, PT, R4, RZ, PT ;  /* 0x000000ff0400720c */ /* 0x000fe40003f45270 */
[----:B------:R-:W-:Y:S02]  /*92b0*/  LOP3.LUT R20, R9, 0x3f003f, RZ, 0xc0, !PT ;  /* 0x003f003f09147812 */ /* 0x000fe400078ec0ff */
[----:B------:R-:W-:Y:S02]  /*92c0*/  SHF.R.U32.HI R28, RZ, 0x6, R9 ;  /* 0x00000006ff1c7819 */ /* 0x000fe40000011609 */
[----:B------:R-:W-:-:S02]  /*92d0*/  LOP3.LUT R35, R10, 0x3f003f, RZ, 0xc0, !PT ;  /* 0x003f003f0a237812 */ /* 0x000fc400078ec0ff */
[----:B------:R-:W-:Y:S02]  /*92e0*/  SHF.R.U32.HI R36, RZ, 0x6, R10 ;  /* 0x00000006ff247819 */ /* 0x000fe4000001160a */
[----:B------:R-:W-:Y:S02]  /*92f0*/  LOP3.LUT R3, R3, 0xf000f, RZ, 0xc0, !PT ;  /* 0x000f000f03037812 */ /* 0x000fe400078ec0ff */
[----:B------:R-:W-:Y:S02]  /*9300*/  LOP3.LUT R10, R29, 0xf000f, RZ, 0xc0, !PT ;  /* 0x000f000f1d0a7812 */ /* 0x000fe400078ec0ff */
[----:B------:R-:W-:Y:S02]  /*9310*/  LOP3.LUT R37, R37, 0xf000f, RZ, 0xc0, !PT ;  /* 0x000f000f25257812 */ /* 0x000fe400078ec0ff */
        /* <DEDUP_REMOVED lines=8> */
[----:B------:R-:W-:Y:S02]  /*93a0*/  LOP3.LUT R28, R28, 0x3f003f, RZ, 0xc0, !PT ;  /* 0x003f003f1c1c7812 */ /* 0x000fe400078ec0ff */
[----:B------:R-:W-:Y:S02]  /*93b0*/  LOP3.LUT R2, R2, 0x64006400, RZ, 0xfc, !PT ;  /* 0x6400640002027812 */ /* 0x000fe400078efcff */
[----:B------:R-:W-:-:S03]  /*93c0*/  ISETP.GE.AND P3, PT, R96, 0x2, PT ;  /* 0x000000026000780c */ /* 0x000fc60003f66270 */
[----:B------:R-:W-:Y:S01]  /*93d0*/  HADD2 R2, R2, -1056, -1056 ;  /* 0xe420e42002027430 */ /* 0x000fe20000000000 */
[----:B---3--:R-:W-:Y:S02]  /*93e0*/  SHF.R.U32.HI R4, RZ, 0x8, R12 ;  /* 0x00000008ff047819 */ /* 0x008fe4000001160c */
[--C-:B------:R-:W-:Y:S02]  /*93f0*/  SHF.R.U32.HI R34, RZ, 0x8, R14.reuse ;  /* 0x00000008ff227819 */ /* 0x100fe4000001160e */
[--C-:B------:R-:W-:Y:S02]  /*9400*/  SHF.R.U32.HI R47, RZ, 0xa, R14.reuse ;  /* 0x0000000aff2f7819 */ /* 0x100fe4000001160e */
[----:B------:R-:W-:Y:S02]  /*9410*/  LOP3.LUT R39, R14, 0x3f003f, RZ, 0xc0, !PT ;  /* 0x003f003f0e277812 */ /* 0x000fe400078ec0ff */
[----:B------:R-:W-:Y:S02]  /*9420*/  SHF.R.U32.HI R45, RZ, 0x6, R14 ;  /* 0x00000006ff2d7819 */ /* 0x000fe4000001160e */
[----:B------:R-:W-:-:S02]  /*9430*/  SHF.R.U32.HI R9, RZ, 0x8, R13 ;  /* 0x00000008ff097819 */ /* 0x000fc4000001160d */
[--C-:B------:R-:W-:Y:S02]  /*9440*/  SHF.R.U32.HI R14, RZ, 0x8, R15.reuse ;  /* 0x00000008ff0e7819 */ /* 0x100fe4000001160f */
[--C-:B------:R-:W-:Y:S02]  /*9450*/  SHF.R.U32.HI R57, RZ, 0xa, R15.reuse ;  /* 0x0000000aff397819 */ /* 0x100fe4000001160f */
[----:B------:R-:W-:Y:S02]  /*9460*/  LOP3.LUT R54, R15, 0x3f003f, RZ, 0xc0, !PT ;  /* 0x003f003f0f367812 */ /* 0x000fe400078ec0ff */
[----:B------:R-:W-:Y:S02]  /*9470*/  SHF.R.U32.HI R55, RZ, 0x6, R15 ;  /* 0x00000006ff377819 */ /* 0x000fe4000001160f */
[----:B------:R-:W-:Y:S02]  /*9480*/  LOP3.LUT R15, R33, 0xf000f, RZ, 0xc0, !PT ;  /* 0x000f000f210f7812 */ /* 0x000fe400078ec0ff */
[----:B------:R-:W-:-:S02]  /*9490*/  SHF.R.U32.HI R32, RZ, 0xa, R13 ;  /* 0x0000000aff207819 */ /* 0x000fc4000001160d */
[----:B------:R-:W-:Y:S02]  /*94a0*/  LOP3.LUT R30, R13, 0x3f003f, RZ, 0xc0, !PT ;  /* 0x003f003f0d1e7812 */ /* 0x000fe400078ec0ff */
[----:B------:R-:W-:Y:S02]  /*94b0*/  SHF.R.U32.HI R31, RZ, 0x6, R13 ;  /* 0x00000006ff1f7819 */ /* 0x000fe4000001160d */
[----:B------:R-:W-:Y:S02]  /*94c0*/  LOP3.LUT R13, R3, 0x300030, R4, 0xf8, !PT ;  /* 0x00300030030d7812 */ /* 0x000fe400078ef804 */
[----:B------:R-:W-:Y:S02]  /*94d0*/  LOP3.LUT R33, R10, 0x300030, R9, 0xf8, !PT ;  /* 0x003000300a217812 */ /* 0x000fe400078ef809 */
[----:B--2---:R-:W-:Y:S02]  /*94e0*/  SHF.R.U32.HI R3, RZ, 0xc, R16 ;  /* 0x0000000cff037819 */ /* 0x004fe40000011610 */
[----:B------:R-:W-:-:S02]  /*94f0*/  LOP3.LUT R50, R15, 0x300030, R34, 0xf8, !PT ;  /* 0x003000300f327812 */ /* 0x000fc400078ef822 */
[----:B------:R-:W-:Y:S02]  /*9500*/  LOP3.LUT R56, R37, 0x300030, R14, 0xf8, !PT ;  /* 0x0030003025387812 */ /* 0x000fe400078ef80e */
[--C-:B------:R-:W-:Y:S02]  /*9510*/  SHF.R.U32.HI R10, RZ, 0xc, R17.reuse ;  /* 0x0000000cff0a7819 */ /* 0x100fe40000011611 */
[----:B------:R-:W-:Y:S02]  /*9520*/  LOP3.LUT R15, R17, 0x3f003f, RZ, 0xc0, !PT ;  /* 0x003f003f110f7812 */ /* 0x000fe400078ec0ff */
[----:B------:R-:W-:Y:S02]  /*9530*/  SHF.R.U32.HI R29, RZ, 0x6, R17 ;  /* 0x00000006ff1d7819 */ /* 0x000fe40000011611 */
[----:B------:R-:W-:Y:S02]  /*9540*/  SHF.R.U32.HI R14, RZ, 0xc, R18 ;  /* 0x0000000cff0e7819 */ /* 0x000fe40000011612 */
[----:B------:R-:W-:-:S02]  /*9550*/  SHF.R.U32.HI R17, RZ, 0xc, R19 ;  /* 0x0000000cff117819 */ /* 0x000fc40000011613 */
[----:B------:R-:W-:Y:S02]  /*9560*/  LOP3.LUT R9, R16, 0x3f003f, RZ, 0xc0, !PT ;  /* 0x003f003f10097812 */ /* 0x000fe400078ec0ff */
[----:B------:R-:W-:Y:S02]  /*9570*/  LOP3.LUT R52, R19, 0x3f003f, RZ, 0xc0, !PT ;  /* 0x003f003f13347812 */ /* 0x000fe400078ec0ff */
[----:B------:R-:W-:Y:S02]  /*9580*/  LOP3.LUT R4, R3, 0xf000f, RZ, 0xc0, !PT ;  /* 0x000f000f03047812 */ /* 0x000fe400078ec0ff */
[----:B------:R-:W-:Y:S02]  /*9590*/  SHF.R.U32.HI R38, RZ, 0x6, R18 ;  /* 0x00000006ff267819 */ /* 0x000fe40000011612 */
[----:B------:R-:W-:Y:S02]  /*95a0*/  LOP3.LUT R3, R10, 0xf000f, RZ, 0xc0, !PT ;  /* 0x000f000f0a037812 */ /* 0x000fe400078ec0ff */
[----:B------:R-:W-:-:S02]  /*95b0*/  SHF.R.U32.HI R5, RZ, 0xa, R12 ;  /* 0x0000000aff057819 */ /* 0x000fc4000001160c */
[----:B------:R-:W-:Y:S02]  /*95c0*/  LOP3.LUT R11, R12, 0x3f003f, RZ, 0xc0, !PT ;  /* 0x003f003f0c0b7812 */ /* 0x000fe400078ec0ff */
[----:B------:R-:W-:Y:S02]  /*95d0*/  LOP3.LUT R37, R18, 0x3f003f, RZ, 0xc0, !PT ;  /* 0x003f003f12257812 */ /* 0x000fe400078ec0ff */
[----:B------:R-:W-:Y:S02]  /*95e0*/  SHF.R.U32.HI R53, RZ, 0x6, R19 ;  /* 0x00000006ff357819 */ /* 0x000fe40000011613 */
[----:B------:R-:W-:Y:S02]  /*95f0*/  LOP3.LUT R10, R14, 0xf000f, RZ, 0xc0, !PT ;  /* 0x000f000f0e0a7812 */ /* 0x000fe400078ec0ff */
[----:B------:R-:W-:Y:S02]  /*9600*/  SHF.R.U32.HI R12, RZ, 0x6, R12 ;  /* 0x00000006ff0c7819 */ /* 0x000fe4000001160c */
[----:B------:R-:W-:-:S02]  /*9610*/  SHF.R.U32.HI R16, RZ, 0x6, R16 ;  /* 0x00000006ff107819 */ /* 0x000fc40000011610 */
[----:B------:R-:W-:Y:S02]  /*9620*/  LOP3.LUT R18, R17, 0xf000f, RZ, 0xc0, !PT ;  /* 0x000f000f11127812 */ /* 0x000fe400078ec0ff */
[----:B------:R-:W-:Y:S02]  /*9630*/  LOP3.LUT R9, R9, 0x64006400, RZ, 0xfc, !PT ;  /* 0x6400640009097812 */ /* 0x000fe400078efcff */
[----:B------:R-:W-:Y:S02]  /*9640*/  LOP3.LUT R52, R52, 0x64006400, RZ, 0xfc, !PT ;  /* 0x6400640034347812 */ /* 0x000fe400078efcff */
[----:B------:R-:W-:Y:S02]  /*9650*/  LOP3.LUT R38, R38, 0x3f003f, RZ, 0xc0, !PT ;  /* 0x003f003f26267812 */ /* 0x000fe400078ec0ff */
[----:B------:R-:W-:Y:S02]  /*9660*/  LOP3.LUT R51, R10, 0x300030, R47, 0xf8, !PT ;  /* 0x003000300a337812 */ /* 0x000fe400078ef82f */
[----:B------:R-:W-:-:S02]  /*9670*/  LOP3.LUT R53, R53, 0x3f003f, RZ, 0xc0, !PT ;  /* 0x003f003f35357812 */ /* 0x000fc400078ec0ff */
[----:B------:R-:W-:Y:S02]  /*9680*/  LOP3.LUT R55, R55, 0x3f003f, RZ, 0xc0, !PT ;  /* 0x003f003f37377812 */ /* 0x000fe400078ec0ff */
[----:B------:R-:W-:Y:S02]  /*9690*/  LOP3.LUT R14, R4, 0x300030, R5, 0xf8, !PT ;  /* 0x00300030040e7812 */ /* 0x000fe400078ef805 */
[----:B------:R-:W-:Y:S02]  /*96a0*/  LOP3.LUT R34, R3, 0x300030, R32, 0xf8, !PT ;  /* 0x0030003003227812 */ /* 0x000fe400078ef820 */
[----:B------:R-:W-:Y:S02]  /*96b0*/  LOP3.LUT R57, R18, 0x300030, R57, 0xf8, !PT ;  /* 0x0030003012397812 */ /* 0x000fe400078ef839 */
        /* <DEDUP_REMOVED lines=65> */
[----:B------:R-:W0:Y:S01]  /*9ad0*/  LDS.128 R8, [UR4] ;  /* 0x00000004ff087984 */ /* 0x000e220008000c00 */
[----:B------:R-:W-:Y:S02]  /*9ae0*/  PRMT R44, R44, 0x5410, R43 ;  /* 0x000054102c2c7816 */ /* 0x000fe4000000002b */
[----:B------:R-:W-:Y:S01]  /*9af0*/  PRMT R42, R42, 0x5410, R41 ;  /* 0x000054102a2a7816 */ /* 0x000fe20000000029 */
[----:B------:R-:W2:Y:S01]  /*9b00*/  LDS.128 R12, [UR4+0x10] ;  /* 0x00001004ff0c7984 */ /* 0x000ea20008000c00 */
        /* <DEDUP_REMOVED lines=13> */
[-C--:B--2---:R-:W-:Y:S01]  /*9be0*/  HFMA2 R58, R32, R12.reuse, R58 ;  /* 0x0000000c203a7231 */ /* 0x084fe2000000003a */
        /* <DEDUP_REMOVED lines=26> */
.L_x_976:
[----:B------:R-:W-:Y:S05]  /*9d90*/  @!P3 BRA `(.L_x_975) ;  /* 0x000000080038b947 */ /* 0x000fea0003800000 */
[----:B------:R-:W-:Y:S02]  /*9da0*/  PRMT R8, R91, 0x9910, RZ ;  /* 0x000099105b087816 */ /* 0x000fe400000000ff */
[----:B------:R-:W-:Y:S02]  /*9db0*/  ISETP.GE.AND P3, PT, R96, 0x3, PT ;  /* 0x000000036000780c */ /* 0x000fe40003f66270 */
[----:B------:R-:W-:-:S13]  /*9dc0*/  ISETP.NE.AND P2, PT, R8, RZ, PT ;  /* 0x000000ff0800720c */ /* 0x000fda0003f45270 */
[----:B------:R-:W-:Y:S05]  /*9dd0*/  @!P2 BRA `(.L_x_977) ;  /* 0x0000000000b0a947 */ /* 0x000fea0003800000 */
[----:B------:R-:W0:Y:S01]  /*9de0*/  LDS.128 R8, [UR4+0x40] ;  /* 0x00004004ff087984 */ /* 0x000e220008000c00 */
        /* <DEDUP_REMOVED lines=43> */
.L_x_977:
[----:B------:R-:W-:Y:S05]  /*a0a0*/  @!P3 BRA `(.L_x_975) ;  /* 0x000000040074b947 */ /* 0x000fea0003800000 */
[----:B------:R-:W-:-:S04]  /*a0b0*/  PRMT R8, R93, 0x9910, RZ ;  /* 0x000099105d087816 */ /* 0x000fc800000000ff */
        /* <DEDUP_REMOVED lines=46> */
.L_x_978:
[----:B------:R-:W-:Y:S05]  /*a3a0*/  @P0 BRA `(.L_x_975) ;  /* 0x0000000000b40947 */ /* 0x000fea0003800000 */
[----:B------:R-:W0:Y:S01]  /*a3b0*/  LDS.128 R8, [UR4+0xc0] ;  /* 0x0000c004ff087984 */ /* 0x000e220008000c00 */
[----:B------:R-:W-:Y:S02]  /*a3c0*/  MOV R57, R4 ;  /* 0x0000000400397202 */ /* 0x000fe40000000f00 */
[----:B------:R-:W-:Y:S01]  /*a3d0*/  PRMT R44, R44, 0x5410, R43 ;  /* 0x000054102c2c7816 */ /* 0x000fe2000000002b */
[----:B------:R-:W2:Y:S01]  /*a3e0*/  LDS.128 R12, [UR4+0xd0] ;  /* 0x0000d004ff0c7984 */ /* 0x000ea20008000c00 */
[----:B------:R-:W-:Y:S01]  /*a3f0*/  PRMT R42, R42, 0x5410, R41 ;  /* 0x000054102a2a7816 */ /* 0x000fe20000000029 */
        /* <DEDUP_REMOVED lines=40> */
.L_x_975:
        /* <DEDUP_REMOVED lines=13> */
[--C-:B------:R-:W-:Y:S02]  /*a750*/  SHF.R.U32.HI R35, RZ, 0xc, R10.reuse ;  /* 0x0000000cff237819 */ /* 0x100fe4000001160a */
[----:B------:R-:W-:Y:S02]  /*a760*/  LOP3.LUT R33, R10, 0x3f003f, RZ, 0xc0, !PT ;  /* 0x003f003f0a217812 */ /* 0x000fe400078ec0ff */
[----:B------:R-:W-:-:S02]  /*a770*/  SHF.R.U32.HI R34, RZ, 0x6, R10 ;  /* 0x00000006ff227819 */ /* 0x000fc4000001160a */
[----:B------:R-:W-:Y:S02]  /*a780*/  SHF.R.U32.HI R3, RZ, 0xc, R9 ;  /* 0x0000000cff037819 */ /* 0x000fe40000011609 */
[----:B------:R-:W-:Y:S02]  /*a790*/  SHF.R.U32.HI R10, RZ, 0xc, R11 ;  /* 0x0000000cff0a7819 */ /* 0x000fe4000001160b */
[----:B----4-:R-:W-:Y:S02]  /*a7a0*/  SHF.R.U32.HI R2, RZ, 0x8, R12 ;  /* 0x00000008ff027819 */ /* 0x010fe4000001160c */
[----:B------:R-:W-:Y:S02]  /*a7b0*/  LOP3.LUT R5, R5, 0xf000f, RZ, 0xc0, !PT ;  /* 0x000f000f05057812 */ /* 0x000fe400078ec0ff */
        /* <DEDUP_REMOVED lines=9> */
[----:B------:R-:W-:Y:S02]  /*a850*/  LOP3.LUT R36, R35, 0xf000f, RZ, 0xc0, !PT ;  /* 0x000f000f23247812 */ /* 0x000fe400078ec0ff */
[----:B------:R-:W-:Y:S02]  /*a860*/  LOP3.LUT R50, R10, 0xf000f, RZ, 0xc0, !PT ;  /* 0x000f000f0a327812 */ /* 0x000fe400078ec0ff */
[----:B------:R-:W-:Y:S02]  /*a870*/  LOP3.LUT R10, R5, 0x300030, R2, 0xf8, !PT ;  /* 0x00300030050a7812 */ /* 0x000fe400078ef802 */
[----:B---3--:R-:W-:Y:S02]  /*a880*/  SHF.R.U32.HI R2, RZ, 0xc, R16 ;  /* 0x0000000cff027819 */ /* 0x008fe40000011610 */
[----:B------:R-:W-:-:S02]  /*a890*/  LOP3.LUT R31, R14, 0x300030, R31, 0xf8, !PT ;  /* 0x003000300e1f7812 */ /* 0x000fc400078ef81f */
[----:B------:R-:W-:Y:S02]  /*a8a0*/  LOP3.LUT R39, R36, 0x300030, R13, 0xf8, !PT ;  /* 0x0030003024277812 */ /* 0x000fe400078ef80d */
[----:B------:R-:W-:Y:S02]  /*a8b0*/  LOP3.LUT R47, R11, 0x3f003f, RZ, 0xc0, !PT ;  /* 0x003f003f0b2f7812 */ /* 0x000fe400078ec0ff */
[----:B------:R-:W-:Y:S02]  /*a8c0*/  SHF.R.U32.HI R48, RZ, 0x6, R11 ;  /* 0x00000006ff307819 */ /* 0x000fe4000001160b */
[----:B------:R-:W-:Y:S02]  /*a8d0*/  SHF.R.U32.HI R49, RZ, 0x8, R15 ;  /* 0x00000008ff317819 */ /* 0x000fe4000001160f */
[----:B------:R-:W-:Y:S02]  /*a8e0*/  SHF.R.U32.HI R14, RZ, 0xc, R17 ;  /* 0x0000000cff0e7819 */ /* 0x000fe40000011611 */
[----:B------:R-:W-:-:S02]  /*a8f0*/  LOP3.LUT R5, R17, 0x3f003f, RZ, 0xc0, !PT ;  /* 0x003f003f11057812 */ /* 0x000fc400078ec0ff */
[----:B------:R-:W-:Y:S02]  /*a900*/  SHF.R.U32.HI R13, RZ, 0x6, R17 ;  /* 0x00000006ff0d7819 */ /* 0x000fe40000011611 */
[----:B------:R-:W-:Y:S02]  /*a910*/  SHF.R.U32.HI R11, RZ, 0xa, R12 ;  /* 0x0000000aff0b7819 */ /* 0x000fe4000001160c */
[--C-:B------:R-:W-:Y:S02]  /*a920*/  SHF.R.U32.HI R17, RZ, 0xc, R18.reuse ;  /* 0x0000000cff117819 */ /* 0x100fe40000011612 */
[----:B------:R-:W-:Y:S02]  /*a930*/  LOP3.LUT R35, R18, 0x3f003f, RZ, 0xc0, !PT ;  /* 0x003f003f12237812 */ /* 0x000fe400078ec0ff */
[----:B------:R-:W-:Y:S02]  /*a940*/  SHF.R.U32.HI R36, RZ, 0x6, R18 ;  /* 0x00000006ff247819 */ /* 0x000fe40000011612 */
[----:B------:R-:W-:-:S02]  /*a950*/  LOP3.LUT R2, R2, 0xf000f, RZ, 0xc0, !PT ;  /* 0x000f000f02027812 */ /* 0x000fc400078ec0ff */
[----:B------:R-:W-:Y:S02]  /*a960*/  LOP3.LUT R4, R8, 0x3f003f, RZ, 0xc0, !PT ;  /* 0x003f003f08047812 */ /* 0x000fe400078ec0ff */
[----:B------:R-:W-:Y:S02]  /*a970*/  SHF.R.U32.HI R18, RZ, 0xc, R19 ;  /* 0x0000000cff127819 */ /* 0x000fe40000011613 */
[----:B------:R-:W-:Y:S02]  /*a980*/  LOP3.LUT R20, R9, 0x3f003f, RZ, 0xc0, !PT ;  /* 0x003f003f09147812 */ /* 0x000fe400078ec0ff */
[----:B------:R-:W-:Y:S02]  /*a990*/  SHF.R.U32.HI R28, RZ, 0x6, R9 ;  /* 0x00000006ff1c7819 */ /* 0x000fe40000011609 */
[----:B------:R-:W-:Y:S02]  /*a9a0*/  SHF.R.U32.HI R54, RZ, 0xa, R15 ;  /* 0x0000000aff367819 */ /* 0x000fe4000001160f */
[----:B------:R-:W-:-:S02]  /*a9b0*/  LOP3.LUT R51, R15, 0x3f003f, RZ, 0xc0, !PT ;  /* 0x003f003f0f337812 */ /* 0x000fc400078ec0ff */
[----:B------:R-:W-:Y:S02]  /*a9c0*/  SHF.R.U32.HI R52, RZ, 0x6, R15 ;  /* 0x00000006ff347819 */ /* 0x000fe4000001160f */
[----:B------:R-:W-:Y:S02]  /*a9d0*/  LOP3.LUT R53, R50, 0x300030, R49, 0xf8, !PT ;  /* 0x0030003032357812 */ /* 0x000fe400078ef831 */
[----:B------:R-:W-:Y:S02]  /*a9e0*/  LOP3.LUT R15, R14, 0xf000f, RZ, 0xc0, !PT ;  /* 0x000f000f0e0f7812 */ /* 0x000fe400078ec0ff */
[----:B------:R-:W-:Y:S02]  /*a9f0*/  LOP3.LUT R49, R19, 0x3f003f, RZ, 0xc0, !PT ;  /* 0x003f003f13317812 */ /* 0x000fe400078ec0ff */
[----:B------:R-:W-:Y:S02]  /*aa00*/  LOP3.LUT R14, R17, 0xf000f, RZ, 0xc0, !PT ;  /* 0x000f000f110e7812 */ /* 0x000fe400078ec0ff */
[----:B------:R-:W-:-:S02]  /*aa10*/  LOP3.LUT R11, R2, 0x300030, R11, 0xf8, !PT ;  /* 0x00300030020b7812 */ /* 0x000fc400078ef80b */
[----:B------:R-:W-:Y:S02]  /*aa20*/  LOP3.LUT R9, R12, 0x3f003f, RZ, 0xc0, !PT ;  /* 0x003f003f0c097812 */ /* 0x000fe400078ec0ff */
[----:B------:R-:W-:Y:S02]  /*aa30*/  LOP3.LUT R3, R16, 0x3f003f, RZ, 0xc0, !PT ;  /* 0x003f003f10037812 */ /* 0x000fe400078ec0ff */
[----:B------:R-:W-:Y:S02]  /*aa40*/  SHF.R.U32.HI R50, RZ, 0x6, R19 ;  /* 0x00000006ff327819 */ /* 0x000fe40000011613 */
[----:B------:R-:W-:Y:S02]  /*aa50*/  LOP3.LUT R17, R18, 0xf000f, RZ, 0xc0, !PT ;  /* 0x000f000f12117812 */ /* 0x000fe400078ec0ff */
[----:B------:R-:W-:Y:S02]  /*aa60*/  LOP3.LUT R2, R4, 0x64006400, RZ, 0xfc, !PT ;  /* 0x6400640004027812 */ /* 0x000fe400078efcff */
[----:B------:R-:W-:-:S02]  /*aa70*/  LOP3.LUT R34, R34, 0x3f003f, RZ, 0xc0, !PT ;  /* 0x003f003f22227812 */ /* 0x000fc400078ec0ff */
[----:B------:R-:W-:Y:S02]  /*aa80*/  SHF.R.U32.HI R8, RZ, 0x6, R8 ;  /* 0x00000006ff087819 */ /* 0x000fe40000011608 */
[----:B------:R-:W-:Y:S02]  /*aa90*/  SHF.R.U32.HI R12, RZ, 0x6, R12 ;  /* 0x00000006ff0c7819 */ /* 0x000fe4000001160c */
[----:B------:R-:W-:Y:S02]  /*aaa0*/  SHF.R.U32.HI R16, RZ, 0x6, R16 ;  /* 0x00000006ff107819 */ /* 0x000fe40000011610 */
[----:B------:R-:W-:Y:S02]  /*aab0*/  LOP3.LUT R4, R20, 0x64006400, RZ, 0xfc, !PT ;  /* 0x6400640014047812 */ /* 0x000fe400078efcff */
[----:B------:R-:W-:Y:S02]  /*aac0*/  LOP3.LUT R28, R28, 0x3f003f, RZ, 0xc0, !PT ;  /* 0x003f003f1c1c7812 */ /* 0x000fe400078ec0ff */
[----:B------:R-:W-:-:S02]  /*aad0*/  LOP3.LUT R33, R33, 0x64006400, RZ, 0xfc, !PT ;  /* 0x6400640021217812 */ /* 0x000fc400078efcff */
        /* <DEDUP_REMOVED lines=8> */
[----:B------:R-:W-:Y:S02]  /*ab60*/  LOP3.LUT R15, R15, 0x300030, R32, 0xf8, !PT ;  /* 0x003000300f0f7812 */ /* 0x000fe400078ef820 */
        /* <DEDUP_REMOVED lines=110> */
.L_x_980:
        /* <DEDUP_REMOVED lines=49> */
.L_x_981:
        /* <DEDUP_REMOVED lines=48> */
.L_x_982:
[----:B------:R-:W-:Y:S05]  /*b860*/  @P0 BRA `(.L_x_979) ;  /* 0x0000000000b00947 */ /* 0x000fea0003800000 */
        /* <DEDUP_REMOVED lines=44> */
.L_x_979:
[----:B------:R-:W-:Y:S01]  /*bb30*/  IADD3 R94, R94, 0x20, RZ ;  /* 0x000000205e5e7810 */ /* 0x000fe20007ffe0ff */
[----:B-1----:R-:W-:Y:S01]  /*bb40*/  IMAD.WIDE.U32 R6, R89, 0x18, R6 ;  /* 0x0000001859067825 */ /* 0x002fe200078e0006 */
[----:B------:R-:W-:Y:S02]  /*bb50*/  UIADD3 UR4, UR4, 0x40, URZ ;  /* 0x0000004004047890 */ /* 0x000fe4000fffe03f */
[----:B------:R-:W-:Y:S01]  /*bb60*/  ISETP.GE.AND P2, PT, R94, UR5, PT ;  /* 0x000000055e007c0c */ /* 0x000fe2000bf46270 */
[----:B------:R-:W-:Y:S01]  /*bb70*/  IMAD R3, R46, 0x18, RZ ;  /* 0x000000182e037824 */ /* 0x000fe200078e02ff */
[----:B------:R-:W-:-:S04]  /*bb80*/  ISETP.LT.AND P3, PT, R94, R95, PT ;  /* 0x0000005f5e00720c */ /* 0x000fc80003f61270 */
[----:B------:R-:W-:-:S09]  /*bb90*/  IADD3 R7, R7, R3, RZ ;  /* 0x0000000307077210 */ /* 0x000fd20007ffe0ff */
[----:B------:R-:W-:Y:S05]  /*bba0*/  @!P2 BRA P3, `(.L_x_983) ;  /* 0xffffffd4008ca947 */ /* 0x000fea000183ffff */
.L_x_974:
        /* <DEDUP_REMOVED lines=8> */
.L_x_989:
[----:B------:R-:W0:Y:S01]  /*bc30*/  LDC R89, c[0x0][0x23c] ;  /* 0x00008f00ff597b82 */ /* 0x000e220000000800 */
[----:B-----5:R1:W5:Y:S01]  /*bc40*/  LDG.E.128.CONSTANT R28, desc[UR6][R6.64] ;  /* 0x00000006061c7981 */ /* 0x020362000c1e9d00 */
[----:B0-----:R-:W-:-:S04]  /*bc50*/  IMAD.WIDE R16, R89, 0x4, R6 ;  /* 0x0000000459107825 */ /* 0x001fc800078e0206 */
[C---:B------:R-:W-:Y:S02]  /*bc60*/  IMAD.WIDE R12, R89.reuse, 0x4, R16 ;  /* 0x00000004590c7825 */ /* 0x040fe400078e0210 */
[----:B------:R-:W5:Y:S02]  /*bc70*/  LDG.E.128.CONSTANT R16, desc[UR6][R16.64] ;  /* 0x0000000610107981 */ /* 0x000f64000c1e9d00 */
[C---:B------:R-:W-:Y:S02]  /*bc80*/  IMAD.WIDE R2, R89.reuse, 0x4, R12 ;  /* 0x0000000459027825 */ /* 0x040fe400078e020c */
[----:B------:R-:W5:Y:S04]  /*bc90*/  LDG.E.128.CONSTANT R12, desc[UR6][R12.64] ;  /* 0x000000060c0c7981 */ /* 0x000f68000c1e9d00 */
[----:B------:R1:W5:Y:S01]  /*bca0*/  LDG.E.128.CONSTANT R8, desc[UR6][R2.64] ;  /* 0x0000000602087981 */ /* 0x000362000c1e9d00 */
[----:B------:R-:W-:Y:S01]  /*bcb0*/  IMAD.WIDE R98, R89, 0x4, R2 ;  /* 0x0000000459627825 */ /* 0x000fe200078e0202 */
[----:B------:R-:W-:Y:S06]  /*bcc0*/  @!P1 BRA `(.L_x_985) ;  /* 0x0000002400049947 */ /* 0x000fec0003800000 */
[----:B-1----:R-:W2:Y:S01]  /*bcd0*/  LDG.E.128.CONSTANT R4, desc[UR6][R98.64] ;  /* 0x0000000662047981 */ /* 0x002ea2000c1e9d00 */
[----:B-----5:R-:W-:Y:S02]  /*bce0*/  SHF.R.U32.HI R47, RZ, 0xf, R28 ;  /* 0x0000000fff2f7819 */ /* 0x020fe4000001161c */
[----:B------:R-:W-:Y:S02]  /*bcf0*/  SHF.R.U32.HI R75, RZ, 0xf, R29 ;  /* 0x0000000fff4b7819 */ /* 0x000fe4000001161d */
[----:B------:R-:W-:Y:S02]  /*bd00*/  SHF.R.U32.HI R77, RZ, 0xf, R30 ;  /* 0x0000000fff4d7819 */ /* 0x000fe4000001161e */
[----:B------:R-:W-:Y:S02]  /*bd10*/  SHF.R.U32.HI R74, RZ, 0xe, R16 ;  /* 0x0000000eff4a7819 */ /* 0x000fe40000011610 */
[----:B------:R-:W-:Y:S02]  /*bd20*/  LOP3.LUT R47, R47, 0x10001, RZ, 0xc0, !PT ;  /* 0x000100012f2f7812 */ /* 0x000fe400078ec0ff */
[----:B------:R-:W-:-:S02]  /*bd30*/  SHF.R.U32.HI R79, RZ, 0xf, R31 ;  /* 0x0000000fff4f7819 */ /* 0x000fc4000001161f */
[----:B------:R-:W-:Y:S02]  /*bd40*/  SHF.R.U32.HI R76, RZ, 0xe, R17 ;  /* 0x0000000eff4c7819 */ /* 0x000fe40000011611 */
[----:B------:R-:W-:Y:S02]  /*bd50*/  LOP3.LUT R75, R75, 0x10001, RZ, 0xc0, !PT ;  /* 0x000100014b4b7812 */ /* 0x000fe400078ec0ff */
[C---:B------:R-:W-:Y:S02]  /*bd60*/  LOP3.LUT R62, R16.reuse, 0x3e003e0, RZ, 0xc0, !PT ;  /* 0x03e003e0103e7812 */ /* 0x040fe400078ec0ff */
[----:B------:R-:W-:Y:S02]  /*bd70*/  LOP3.LUT R56, R16, 0x1f001f, RZ, 0xc0, !PT ;  /* 0x001f001f10387812 */ /* 0x000fe400078ec0ff */
[----:B------:R-:W-:Y:S02]  /*bd80*/  SHF.R.U32.HI R58, RZ, 0xa, R16 ;  /* 0x0000000aff3a7819 */ /* 0x000fe40000011610 */
[----:B------:R-:W-:-:S02]  /*bd90*/  SHF.R.U32.HI R78, RZ, 0xe, R18 ;  /* 0x0000000eff4e7819 */ /* 0x000fc40000011612 */
[----:B------:R-:W-:Y:S02]  /*bda0*/  LOP3.LUT R77, R77, 0x10001, RZ, 0xc0, !PT ;  /* 0x000100014d4d7812 */ /* 0x000fe400078ec0ff */
[C---:B------:R-:W-:Y:S02]  /*bdb0*/  LOP3.LUT R37, R29.reuse, 0x3e003e0, RZ, 0xc0, !PT ;  /* 0x03e003e01d257812 */ /* 0x040fe400078ec0ff */
[----:B------:R-:W-:Y:S02]  /*bdc0*/  LOP3.LUT R32, R29, 0x1f001f, RZ, 0xc0, !PT ;  /* 0x001f001f1d207812 */ /* 0x000fe400078ec0ff */
[----:B------:R-:W-:Y:S02]  /*bdd0*/  SHF.R.U32.HI R34, RZ, 0xa, R29 ;  /* 0x0000000aff227819 */ /* 0x000fe4000001161d */
[----:B------:R-:W-:Y:S02]  /*bde0*/  SHF.R.U32.HI R16, RZ, 0xd, R12 ;  /* 0x0000000dff107819 */ /* 0x000fe4000001160c */
[----:B------:R-:W-:-:S02]  /*bdf0*/  LOP3.LUT R47, R47, 0x20002, R74, 0xf8, !PT ;  /* 0x000200022f2f7812 */ /* 0x000fc400078ef84a */
[C---:B------:R-:W-:Y:S02]  /*be00*/  LOP3.LUT R60, R28.reuse, 0x3e003e0, RZ, 0xc0, !PT ;  /* 0x03e003e01c3c7812 */ /* 0x040fe400078ec0ff */
[----:B------:R-:W-:Y:S02]  /*be10*/  LOP3.LUT R54, R28, 0x1f001f, RZ, 0xc0, !PT ;  /* 0x001f001f1c367812 */ /* 0x000fe400078ec0ff */
[----:B------:R-:W-:Y:S02]  /*be20*/  SHF.R.U32.HI R55, RZ, 0xa, R28 ;  /* 0x0000000aff377819 */ /* 0x000fe4000001161c */
[C---:B------:R-:W-:Y:S02]  /*be30*/  LOP3.LUT R38, R18.reuse, 0x3e003e0, RZ, 0xc0, !PT ;  /* 0x03e003e012267812 */ /* 0x040fe400078ec0ff */
[----:B------:R-:W-:Y:S02]  /*be40*/  LOP3.LUT R33, R18, 0x1f001f, RZ, 0xc0, !PT ;  /* 0x001f001f12217812 */ /* 0x000fe400078ec0ff */
[----:B------:R-:W-:-:S02]  /*be50*/  SHF.R.U32.HI R29, RZ, 0xa, R18 ;  /* 0x0000000aff1d7819 */ /* 0x000fc40000011612 */
[--C-:B------:R-:W-:Y:S02]  /*be60*/  SHF.R.U32.HI R80, RZ, 0xe, R19.reuse ;  /* 0x0000000eff507819 */ /* 0x100fe40000011613 */
[----:B------:R-:W-:Y:S02]  /*be70*/  LOP3.LUT R79, R79, 0x10001, RZ, 0xc0, !PT ;  /* 0x000100014f4f7812 */ /* 0x000fe400078ec0ff */
[C---:B------:R-:W-:Y:S02]  /*be80*/  LOP3.LUT R39, R19.reuse, 0x3e003e0, RZ, 0xc0, !PT ;  /* 0x03e003e013277812 */ /* 0x040fe400078ec0ff */
[----:B------:R-:W-:Y:S02]  /*be90*/  LOP3.LUT R3, R19, 0x1f001f, RZ, 0xc0, !PT ;  /* 0x001f001f13037812 */ /* 0x000fe400078ec0ff */
[----:B------:R-:W-:Y:S02]  /*bea0*/  SHF.R.U32.HI R28, RZ, 0xa, R19 ;  /* 0x0000000aff1c7819 */ /* 0x000fe40000011613 */
[----:B------:R-:W-:-:S02]  /*beb0*/  SHF.R.U32.HI R18, RZ, 0xd, R13 ;  /* 0x0000000dff127819 */ /* 0x000fc4000001160d */
[----:B------:R-:W-:Y:S02]  /*bec0*/  LOP3.LUT R75, R75, 0x20002, R76, 0xf8, !PT ;  /* 0x000200024b4b7812 */ /* 0x000fe400078ef84c */
[C---:B------:R-:W-:Y:S02]  /*bed0*/  LOP3.LUT R45, R17.reuse, 0x3e003e0, RZ, 0xc0, !PT ;  /* 0x03e003e0112d7812 */ /* 0x040fe400078ec0ff */
[----:B------:R-:W-:Y:S02]  /*bee0*/  LOP3.LUT R53, R17, 0x1f001f, RZ, 0xc0, !PT ;  /* 0x001f001f11357812 */ /* 0x000fe400078ec0ff */
[----:B------:R-:W-:Y:S02]  /*bef0*/  SHF.R.U32.HI R49, RZ, 0xa, R17 ;  /* 0x0000000aff317819 */ /* 0x000fe40000011611 */
[----:B------:R-:W-:Y:S02]  /*bf00*/  SHF.R.U32.HI R19, RZ, 0xd, R14 ;  /* 0x0000000dff137819 */ /* 0x000fe4000001160e */
[----:B------:R-:W-:-:S02]  /*bf10*/  LOP3.LUT R78, R77, 0x20002, R78, 0xf8, !PT ;  /* 0x000200024d4e7812 */ /* 0x000fc400078ef84e */
[----:B------:R-:W-:Y:S02]  /*bf20*/  SHF.R.U32.HI R17, RZ, 0xc, R8 ;  /* 0x0000000cff117819 */ /* 0x000fe40000011608 */
[----:B------:R-:W-:Y:S02]  /*bf30*/  LOP3.LUT R16, R47, 0x40004, R16, 0xf8, !PT ;  /* 0x000400042f107812 */ /* 0x000fe400078ef810 */
[----:B------:R-:W-:Y:S02]  /*bf40*/  SHF.R.U32.HI R81, RZ, 0xd, R15 ;  /* 0x0000000dff517819 */ /* 0x000fe4000001160f */
[C---:B------:R-:W-:Y:S02]  /*bf50*/  LOP3.LUT R73, R8.reuse, 0x3e003e0, RZ, 0xc0, !PT ;  /* 0x03e003e008497812 */ /* 0x040fe400078ec0ff */
[----:B------:R-:W-:Y:S02]  /*bf60*/  LOP3.LUT R71, R8, 0x1f001f, RZ, 0xc0, !PT ;  /* 0x001f001f08477812 */ /* 0x000fe400078ec0ff */
[----:B------:R-:W-:-:S02]  /*bf70*/  SHF.R.U32.HI R72, RZ, 0xa, R8 ;  /* 0x0000000aff487819 */ /* 0x000fc40000011608 */
[----:B------:R-:W-:Y:S02]  /*bf80*/  LOP3.LUT R80, R79, 0x20002, R80, 0xf8, !PT ;  /* 0x000200024f507812 */ /* 0x000fe400078ef850 */
[C---:B------:R-:W-:Y:S02]  /*bf90*/  LOP3.LUT R63, R12.reuse, 0x3e003e0, RZ, 0xc0, !PT ;  /* 0x03e003e00c3f7812 */ /* 0x040fe400078ec0ff */
[----:B------:R-:W-:Y:S02]  /*bfa0*/  LOP3.LUT R70, R12, 0x1f001f, RZ, 0xc0, !PT ;  /* 0x001f001f0c467812 */ /* 0x000fe400078ec0ff */
[----:B------:R-:W-:Y:S02]  /*bfb0*/  SHF.R.U32.HI R68, RZ, 0xa, R12 ;  /* 0x0000000aff447819 */ /* 0x000fe4000001160c */
[----:B------:R-:W-:Y:S02]  /*bfc0*/  SHF.R.U32.HI R8, RZ, 0xc, R9 ;  /* 0x0000000cff087819 */ /* 0x000fe40000011609 */
[----:B------:R-:W-:-:S02]  /*bfd0*/  LOP3.LUT R64, R9, 0x3e003e0, RZ, 0xc0, !PT ;  /* 0x03e003e009407812 */ /* 0x000fc400078ec0ff */
[----:B------:R-:W-:Y:S02]  /*bfe0*/  LOP3.LUT R67, R9, 0x1f001f, RZ, 0xc0, !PT ;  /* 0x001f001f09437812 */ /* 0x000fe400078ec0ff */
[----:B------:R-:W-:Y:S02]  /*bff0*/  SHF.R.U32.HI R69, RZ, 0xa, R9 ;  /* 0x0000000aff457819 */ /* 0x000fe40000011609 */
[----:B------:R-:W-:Y:S02]  /*c000*/  PRMT R74, R92, 0x9910, RZ ;  /* 0x000099105c4a7816 */ /* 0x000fe400000000ff */
[----:B------:R-:W-:Y:S02]  /*c010*/  LOP3.LUT R75, R75, 0x40004, R18, 0xf8, !PT ;  /* 0x000400044b4b7812 */ /* 0x000fe400078ef812 */
[C---:B------:R-:W-:Y:S02]  /*c020*/  LOP3.LUT R12, R14.reuse, 0x3e003e0, RZ, 0xc0, !PT ;  /* 0x03e003e00e0c7812 */ /* 0x040fe400078ec0ff */
[----:B------:R-:W-:-:S02]  /*c030*/  LOP3.LUT R48, R14, 0x1f001f, RZ, 0xc0, !PT ;  /* 0x001f001f0e307812 */ /* 0x000fc400078ec0ff */
[----:B------:R-:W-:Y:S02]  /*c040*/  SHF.R.U32.HI R50, RZ, 0xa, R14 ;  /* 0x0000000aff327819 */ /* 0x000fe4000001160e */
[--C-:B------:R-:W-:Y:S02]  /*c050*/  SHF.R.U32.HI R9, RZ, 0xc, R10.reuse ;  /* 0x0000000cff097819 */ /* 0x100fe4000001160a */
[----:B------:R-:W-:Y:S02]  /*c060*/  LOP3.LUT R78, R78, 0x40004, R19, 0xf8, !PT ;  /* 0x000400044e4e7812 */ /* 0x000fe400078ef813 */
[C---:B------:R-:W-:Y:S02]  /*c070*/  LOP3.LUT R14, R10.reuse, 0x3e003e0, RZ, 0xc0, !PT ;  /* 0x03e003e00a0e7812 */ /* 0x040fe400078ec0ff */
[----:B------:R-:W-:Y:S02]  /*c080*/  LOP3.LUT R65, R10, 0x1f001f, RZ, 0xc0, !PT ;  /* 0x001f001f0a417812 */ /* 0x000fe400078ec0ff */
[----:B------:R-:W-:-:S02]  /*c090*/  SHF.R.U32.HI R66, RZ, 0xa, R10 ;  /* 0x0000000aff427819 */ /* 0x000fc4000001160a */
[----:B------:R-:W-:Y:S02]  /*c0a0*/  LOP3.LUT R17, R16, 0x80008, R17, 0xf8, !PT ;  /* 0x0008000810117812 */ /* 0x000fe400078ef811 */
[----:B------:R-:W-:Y:S02]  /*c0b0*/  SHF.R.U32.HI R10, RZ, 0xc, R11 ;  /* 0x0000000cff0a7819 */ /* 0x000fe4000001160b */
[----:B------:R-:W-:Y:S02]  /*c0c0*/  LOP3.LUT R47, R80, 0x40004, R81, 0xf8, !PT ;  /* 0x00040004502f7812 */ /* 0x000fe400078ef851 */
[----:B------:R-:W-:Y:S02]  /*c0d0*/  ISETP.NE.AND P2, PT, R74, RZ, PT ;  /* 0x000000ff4a00720c */ /* 0x000fe40003f45270 */
[----:B------:R-:W-:Y:S02]  /*c0e0*/  LOP3.LUT R19, R75, 0x80008, R8, 0xf8, !PT ;  /* 0x000800084b137812 */ /* 0x000fe400078ef808 */
[----:B------:R-:W-:-:S02]  /*c0f0*/  MOV R82, 0x2800 ;  /* 0x0000280000527802 */ /* 0x000fc40000000f00 */
[----:B------:R-:W-:Y:S02]  /*c100*/  LOP3.LUT R81, R78, 0x80008, R9, 0xf8, !PT ;  /* 0x000800084e517812 */ /* 0x000fe400078ef809 */
[C---:B------:R-:W-:Y:S02]  /*c110*/  LOP3.LUT R61, R13.reuse, 0x3e003e0, RZ, 0xc0, !PT ;  /* 0x03e003e00d3d7812 */ /* 0x040fe400078ec0ff */
[----:B------:R-:W-:Y:S02]  /*c120*/  LOP3.LUT R57, R13, 0x1f001f, RZ, 0xc0, !PT ;  /* 0x001f001f0d397812 */ /* 0x000fe400078ec0ff */
[----:B------:R-:W-:Y:S02]  /*c130*/  SHF.R.U32.HI R59, RZ, 0xa, R13 ;  /* 0x0000000aff3b7819 */ /* 0x000fe4000001160d */
[C---:B------:R-:W-:Y:S02]  /*c140*/  LOP3.LUT R13, R15.reuse, 0x3e003e0, RZ, 0xc0, !PT ;  /* 0x03e003e00f0d7812 */ /* 0x040fe400078ec0ff */
[----:B------:R-:W-:-:S02]  /*c150*/  LOP3.LUT R35, R15, 0x1f001f, RZ, 0xc0, !PT ;  /* 0x001f001f0f237812 */ /* 0x000fc400078ec0ff */
[----:B------:R-:W-:Y:S02]  /*c160*/  SHF.R.U32.HI R46, RZ, 0xa, R15 ;  /* 0x0000000aff2e7819 */ /* 0x000fe4000001160f */
[----:B------:R-:W-:Y:S02]  /*c170*/  LOP3.LUT R85, R47, 0x80008, R10, 0xf8, !PT ;  /* 0x000800082f557812 */ /* 0x000fe400078ef80a */
[C---:B------:R-:W-:Y:S02]  /*c180*/  LOP3.LUT R15, R11.reuse, 0x3e003e0, RZ, 0xc0, !PT ;  /* 0x03e003e00b0f7812 */ /* 0x040fe400078ec0ff */
[----:B------:R-:W-:Y:S02]  /*c190*/  LOP3.LUT R51, R11, 0x1f001f, RZ, 0xc0, !PT ;  /* 0x001f001f0b337812 */ /* 0x000fe400078ec0ff */
[--C-:B------:R-:W-:Y:S02]  /*c1a0*/  SHF.R.U32.HI R52, RZ, 0xa, R11.reuse ;  /* 0x0000000aff347819 */ /* 0x100fe4000001160b */
[----:B------:R-:W-:-:S02]  /*c1b0*/  PRMT R11, R82, 0x7610, R11 ;  /* 0x00007610520b7816 */ /* 0x000fc4000000000b */
[----:B------:R-:W-:Y:S02]  /*c1c0*/  LOP3.LUT R62, R62, 0x64006400, RZ, 0xfc, !PT ;  /* 0x640064003e3e7812 */ /* 0x000fe400078efcff */
[----:B------:R-:W-:Y:S02]  /*c1d0*/  LOP3.LUT R82, R61, 0x64006400, RZ, 0xfc, !PT ;  /* 0x640064003d527812 */ /* 0x000fe400078efcff */
[----:B------:R-:W-:Y:S02]  /*c1e0*/  LOP3.LUT R80, R45, 0x64006400, RZ, 0xfc, !PT ;  /* 0x640064002d507812 */ /* 0x000fe400078efcff */
[----:B------:R-:W-:Y:S02]  /*c1f0*/  LOP3.LUT R50, R50, 0x1f001f, RZ, 0xc0, !PT ;  /* 0x001f001f32327812 */ /* 0x000fe400078ec0ff */
[C---:B------:R-:W-:Y:S01]  /*c200*/  LOP3.LUT R20, R30.reuse, 0x3e003e0, RZ, 0xc0, !PT ;  /* 0x03e003e01e147812 */ /* 0x040fe200078ec0ff */
[----:B------:R-:W-:Y:S01]  /*c210*/  HFMA2 R61, R80, R11.H0_H0, -48, -48 ;  /* 0xd200d200503d7431 */ /* 0x000fe2000004000b */
[----:B------:R-:W-:-:S02]  /*c220*/  LOP3.LUT R2, R30, 0x1f001f, RZ, 0xc0, !PT ;  /* 0x001f001f1e027812 */ /* 0x000fc400078ec0ff */
[C---:B------:R-:W-:Y:S02]  /*c230*/  LOP3.LUT R36, R31.reuse, 0x3e003e0, RZ, 0xc0, !PT ;  /* 0x03e003e01f247812 */ /* 0x040fe400078ec0ff */
[----:B------:R-:W-:Y:S02]  /*c240*/  LOP3.LUT R0, R31, 0x1f001f, RZ, 0xc0, !PT ;  /* 0x001f001f1f007812 */ /* 0x000fe400078ec0ff */
[----:B------:R-:W-:Y:S02]  /*c250*/  SHF.R.U32.HI R30, RZ, 0xa, R30 ;  /* 0x0000000aff1e7819 */ /* 0x000fe4000001161e */
        /* <DEDUP_REMOVED lines=16> */
[----:B------:R-:W-:Y:S01]  /*c360*/  HADD2 R84, R32, -1040, -1040 ;  /* 0xe410e41020547430 */ /* 0x000fe20000000000 */
[----:B------:R-:W-:Y:S02]  /*c370*/  LOP3.LUT R82, R34, 0x1f001f, RZ, 0xc0, !PT ;  /* 0x001f001f22527812 */ /* 0x000fe400078ec0ff */
        /* <DEDUP_REMOVED lines=12> */
[----:B------:R-:W-:Y:S02]  /*c440*/  LOP3.LUT R64, R64, 0x64006400, RZ, 0xfc, !PT ;  /* 0x6400640040407812 */ /* 0x000fe400078efcff */
[----:B------:R-:W-:Y:S01]  /*c450*/  LOP3.LUT R20, R20, 0x64006400, RZ, 0xfc, !PT ;  /* 0x6400640014147812 */ /* 0x000fe200078efcff */
[----:B------:R-:W-:Y:S01]  /*c460*/  HADD2 R72, R72, -1040, -1040 ;  /* 0xe410e41048487430 */ /* 0x000fe20000000000 */
        /* <DEDUP_REMOVED lines=9> */
[----:B------:R-:W-:Y:S01]  /*c500*/  HADD2 R86, R86, -1040, -1040 ;  /* 0xe410e41056567430 */ /* 0x000fe20000000000 */
        /* <DEDUP_REMOVED lines=11> */
[----:B------:R-:W-:Y:S01]  /*c5c0*/  ISETP.GE.AND P3, PT, R96, 0x2, PT ;  /* 0x000000026000780c */ /* 0x000fe20003f66270 */
[----:B------:R-:W-:-:S02]  /*c5d0*/  HADD2 R80, R80, -1040, -1040 ;  /* 0xe410e41050507430 */ /* 0x000fc40000000000 */
[----:B------:R-:W-:Y:S01]  /*c5e0*/  HADD2 R46, R46, -1040, -1040 ;  /* 0xe410e4102e2e7430 */ /* 0x000fe20000000000 */
[----:B--2---:R-:W-:Y:S02]  /*c5f0*/  SHF.R.U32.HI R16, RZ, 0xb, R4 ;  /* 0x0000000bff107819 */ /* 0x004fe40000011604 */
[----:B------:R-:W-:Y:S02]  /*c600*/  SHF.R.U32.HI R18, RZ, 0xb, R5 ;  /* 0x0000000bff127819 */ /* 0x000fe40000011605 */
[----:B------:R-:W-:Y:S02]  /*c610*/  SHF.R.U32.HI R74, RZ, 0xb, R6 ;  /* 0x0000000bff4a7819 */ /* 0x000fe40000011606 */
[----:B------:R-:W-:Y:S02]  /*c620*/  SHF.R.U32.HI R76, RZ, 0xb, R7 ;  /* 0x0000000bff4c7819 */ /* 0x000fe40000011607 */
[----:B------:R-:W-:Y:S02]  /*c630*/  LOP3.LUT R16, R17, 0x100010, R16, 0xf8, !PT ;  /* 0x0010001011107812 */ /* 0x000fe400078ef810 */
[----:B------:R-:W-:-:S02]  /*c640*/  LOP3.LUT R17, R19, 0x100010, R18, 0xf8, !PT ;  /* 0x0010001013117812 */ /* 0x000fc400078ef812 */
[----:B------:R-:W-:Y:S02]  /*c650*/  LOP3.LUT R18, R81, 0x100010, R74, 0xf8, !PT ;  /* 0x0010001051127812 */ /* 0x000fe400078ef84a */
[----:B------:R-:W-:Y:S01]  /*c660*/  LOP3.LUT R74, R63, 0x64006400, RZ, 0xfc, !PT ;  /* 0x640064003f4a7812 */ /* 0x000fe200078efcff */
[-C--:B------:R-:W-:Y:S01]  /*c670*/  HFMA2 R63, R62, R11.reuse.H0_H0, -48, -48 ;  /* 0xd200d2003e3f7431 */ /* 0x080fe2000004000b */
[----:B------:R-:W-:Y:S01]  /*c680*/  LOP3.LUT R19, R85, 0x100010, R76, 0xf8, !PT ;  /* 0x0010001055137812 */ /* 0x000fe200078ef84c */
[----:B------:R-:W-:Y:S01]  /*c690*/  HADD2 R85, R56, -1040, -1040 ;  /* 0xe410e41038557430 */ /* 0x000fe20000000000 */
[----:B------:R-:W-:Y:S01]  /*c6a0*/  LOP3.LUT R76, R73, 0x64006400, RZ, 0xfc, !PT ;  /* 0x64006400494c7812 */ /* 0x000fe200078efcff */
[-C--:B------:R-:W-:Y:S01]  /*c6b0*/  HFMA2 R62, R74, R11.reuse.H0_H0, -48, -48 ;  /* 0xd200d2004a3e7431 */ /* 0x080fe2000004000b */
[----:B------:R-:W-:Y:S02]  /*c6c0*/  LOP3.LUT R77, R5, 0x3e003e0, RZ, 0xc0, !PT ;  /* 0x03e003e0054d7812 */ /* 0x000fe400078ec0ff */
[C---:B------:R-:W-:Y:S01]  /*c6d0*/  LOP3.LUT R75, R4.reuse, 0x3e003e0, RZ, 0xc0, !PT ;  /* 0x03e003e0044b7812 */ /* 0x040fe200078ec0ff */
[----:B------:R-:W-:Y:S01]  /*c6e0*/  HFMA2 R45, R76, R11.H0_H0, -48, -48 ;  /* 0xd200d2004c2d7431 */ /* 0x000fe2000004000b */
[----:B------:R-:W-:-:S02]  /*c6f0*/  LOP3.LUT R10, R4, 0x1f001f, RZ, 0xc0, !PT ;  /* 0x001f001f040a7812 */ /* 0x000fc400078ec0ff */
[----:B------:R-:W-:Y:S02]  /*c700*/  SHF.R.U32.HI R47, RZ, 0xa, R4 ;  /* 0x0000000aff2f7819 */ /* 0x000fe40000011604 */
[C---:B------:R-:W-:Y:S02]  /*c710*/  LOP3.LUT R79, R6.reuse, 0x3e003e0, RZ, 0xc0, !PT ;  /* 0x03e003e0064f7812 */ /* 0x040fe400078ec0ff */
[----:B------:R-:W-:Y:S02]  /*c720*/  LOP3.LUT R8, R5, 0x1f001f, RZ, 0xc0, !PT ;  /* 0x001f001f05087812 */ /* 0x000fe400078ec0ff */
[----:B------:R-:W-:Y:S02]  /*c730*/  LOP3.LUT R4, R6, 0x1f001f, RZ, 0xc0, !PT ;  /* 0x001f001f06047812 */ /* 0x000fe400078ec0ff */
[C---:B------:R-:W-:Y:S02]  /*c740*/  LOP3.LUT R83, R7.reuse, 0x3e003e0, RZ, 0xc0, !PT ;  /* 0x03e003e007537812 */ /* 0x040fe400078ec0ff */
[----:B------:R-:W-:-:S02]  /*c750*/  LOP3.LUT R9, R7, 0x1f001f, RZ, 0xc0, !PT ;  /* 0x001f001f07097812 */ /* 0x000fc400078ec0ff */
[----:B------:R-:W-:Y:S02]  /*c760*/  LOP3.LUT R74, R68, 0x1f001f, RZ, 0xc0, !PT ;  /* 0x001f001f444a7812 */ /* 0x000fe400078ec0ff */
[----:B------:R-:W-:Y:S02]  /*c770*/  SHF.R.U32.HI R5, RZ, 0xa, R5 ;  /* 0x0000000aff057819 */ /* 0x000fe40000011605 */
[----:B------:R-:W-:Y:S02]  /*c780*/  SHF.R.U32.HI R6, RZ, 0xa, R6 ;  /* 0x0000000aff067819 */ /* 0x000fe40000011606 */
[----:B------:R-:W-:Y:S02]  /*c790*/  SHF.R.U32.HI R7, RZ, 0xa, R7 ;  /* 0x0000000aff077819 */ /* 0x000fe40000011607 */
        /* <DEDUP_REMOVED lines=130> */
[----:B------:R-:W-:-:S03]  /*cfc0*/  HFMA2 R17, R3, R31, R17 ;  /* 0x0000001f03117231 */ /* 0x000fc60000000011 */
[-C--:B------:R-:W-:Y:S02]  /*cfd0*/  HFMA2.MMA R16, R45, R30.reuse, R16 ;  /* 0x0000001e2d107235 */ /* 0x080fe40000000010 */
[----:B------:R-:W-:-:S06]  /*cfe0*/  HFMA2.MMA R100, R36, R30, R100 ;  /* 0x0000001e24647235 */ /* 0x000fcc0000000064 */
[-C--:B------:R-:W-:Y:S02]  /*cff0*/  HFMA2.MMA R16, R5, R31.reuse, R16 ;  /* 0x0000001f05107235 */ /* 0x080fe40000000010 */
[----:B------:R-:W-:Y:S01]  /*d000*/  HFMA2.MMA R100, R0, R31, R100 ;  /* 0x0000001f00647235 */ /* 0x000fe20000000064 */
[----:B------:R-:W-:-:S05]  /*d010*/  HFMA2 R31, R47, R31, R18 ;  /* 0x0000001f2f1f7231 */ /* 0x000fca0000000012 */
        /* <DEDUP_REMOVED lines=24> */
.L_x_986:
        /* <DEDUP_REMOVED lines=83> */
.L_x_987:
[----:B------:R-:W-:Y:S05]  /*d6d0*/  @!P3 BRA `(.L_x_985) ;  /* 0x000000080080b947 */ /* 0x000fea0003800000 */
[----:B------:R-:W-:-:S04]  /*d6e0*/  PRMT R16, R93, 0x9910, RZ ;  /* 0x000099105d107816 */ /* 0x000fc800000000ff */
        /* <DEDUP_REMOVED lines=80> */
.L_x_988:
[----:B------:R-:W-:Y:S05]  /*dbf0*/  @P0 BRA `(.L_x_985) ;  /* 0x0000000400380947 */ /* 0x000fea0003800000 */
        /* <DEDUP_REMOVED lines=78> */
.L_x_985:
[----:B------:R-:W-:Y:S01]  /*e0e0*/  IADD3 R94, R94, 0x20, RZ ;  /* 0x000000205e5e7810 */ /* 0x000fe20007ffe0ff */
[----:B------:R-:W-:Y:S01]  /*e0f0*/  UIADD3 UR4, UR4, 0x40, URZ ;  /* 0x0000004004047890 */ /* 0x000fe2000fffe03f */
[----:B-1----:R-:W-:Y:S02]  /*e100*/  IMAD.WIDE R6, R89, 0x4, R98 ;  /* 0x0000000459067825 */ /* 0x002fe400078e0262 */
[C---:B------:R-:W-:Y:S02]  /*e110*/  ISETP.GE.AND P2, PT, R94.reuse, UR5, PT ;  /* 0x000000055e007c0c */ /* 0x040fe4000bf46270 */
[----:B------:R-:W-:-:S13]  /*e120*/  ISETP.LT.AND P3, PT, R94, R95, PT ;  /* 0x0000005f5e00720c */ /* 0x000fda0003f61270 */
[----:B------:R-:W-:Y:S05]  /*e130*/  @!P2 BRA P3, `(.L_x_989) ;  /* 0xffffffd800bca947 */ /* 0x000fea000183ffff */
.L_x_984:
[----:B------:R-:W-:Y:S01]  /*e140*/  ISETP.GE.AND P0, PT, R94, R95, PT ;  /* 0x0000005f5e00720c */ /* 0x000fe20003f06270 */
[----:B------:R-:W-:-:S03]  /*e150*/  ULDC UR5, c[0x0][0x264] ;  /* 0x0000990000057ab9 */ /* 0x000fc60000000800 */
[----:B------:R-:W-:-:S13]  /*e160*/  ISETP.GE.OR P0, PT, R94, UR5, P0 ;  /* 0x000000055e007c0c */ /* 0x000fda0008706670 */
[----:B------:R-:W-:Y:S05]  /*e170*/  @P0 BRA `(.L_x_990) ;  /* 0x0000006400e00947 */ /* 0x000fea0003800000 */
[----:B------:R-:W-:Y:S01]  /*e180*/  PRMT R0, R90, 0x9910, RZ ;  /* 0x000099105a007816 */ /* 0x000fe200000000ff */
[----:B-----5:R-:W-:Y:S01]  /*e190*/  HADD2.F32 R8, -RZ, R44.H0_H0 ;  /* 0x2000002cff087230 */ /* 0x020fe20000004100 */
[----:B------:R-:W-:Y:S01]  /*e1a0*/  ULDC UR5, c[0x0][0x264] ;  /* 0x0000990000057ab9 */ /* 0x000fe20000000800 */
[----:B------:R-:W-:Y:S01]  /*e1b0*/  HADD2.F32 R9, -RZ, R43.H0_H0 ;  /* 0x2000002bff097230 */ /* 0x000fe20000004100 */
[----:B------:R-:W-:Y:S01]  /*e1c0*/  ISETP.NE.AND P0, PT, R0, RZ, PT ;  /* 0x000000ff0000720c */ /* 0x000fe20003f05270 */
[----:B------:R-:W-:Y:S02]  /*e1d0*/  HADD2.F32 R10, -RZ, R42.H0_H0 ;  /* 0x2000002aff0a7230 */ /* 0x000fe40000004100 */
[----:B------:R-:W-:Y:S01]  /*e1e0*/  HADD2.F32 R11, -RZ, R41.H0_H0 ;  /* 0x20000029ff0b7230 */ /* 0x000fe20000004100 */
[----:B------:R-:W-:-:S13]  /*e1f0*/  ISETP.LT.OR P0, PT, R97, 0x4, !P0 ;  /* 0x000000046100780c */ /* 0x000fda0004701670 */
.L_x_1007:
[----:B------:R-:W-:Y:S05]  /*e200*/  @!P1 BRA `(.L_x_991) ;  /* 0x0000006400a09947 */ /* 0x000fea0003800000 */
        /* <DEDUP_REMOVED lines=45> */
[-C--:B------:R-:W-:Y:S02]  /*e4e0*/  HFMA2 R17, R18, R5.reuse.H0_H0, -72, -72 ;  /* 0xd480d48012117431 */ /* 0x080fe40000040005 */
[----:B------:R-:W-:Y:S02]  /*e4f0*/  HADD2 R18, R19, -1032, -1032 ;  /* 0xe408e40813127430 */ /* 0x000fe40000000000 */
[----:B------:R-:W-:-:S02]  /*e500*/  HFMA2 R19, R20, R5.H0_H0, -72, -72 ;  /* 0xd480d48014137431 */ /* 0x000fc40000040005 */
[----:B------:R-:W-:Y:S02]  /*e510*/  HADD2 R20, R29, -1032, -1032 ;  /* 0xe408e4081d147430 */ /* 0x000fe40000000000 */
[----:B------:R-:W-:Y:S02]  /*e520*/  HADD2 R29, R3, -1032, -1032 ;  /* 0xe408e408031d7430 */ /* 0x000fe40000000000 */
        /* <DEDUP_REMOVED lines=8> */
[----:B------:R-:W0:Y:S01]  /*e5b0*/  LDS.64 R38, [UR4] ;  /* 0x00000004ff267984 */ /* 0x000e220008000a00 */
[--C-:B------:R-:W-:Y:S02]  /*e5c0*/  HADD2.F32 R0, -RZ, R16.reuse.H0_H0 ;  /* 0x20000010ff007230 */ /* 0x100fe40000004100 */
[----:B------:R-:W-:Y:S01]  /*e5d0*/  HADD2.F32 R37, -RZ, R16.H1_H1 ;  /* 0x30000010ff257230 */ /* 0x000fe20000004100 */
[----:B------:R-:W1:Y:S01]  /*e5e0*/  LDS.64 R12, [UR4+0x8] ;  /* 0x00000804ff0c7984 */ /* 0x000e620008000a00 */
[--C-:B------:R-:W-:Y:S02]  /*e5f0*/  HADD2.F32 R46, -RZ, R15.reuse.H0_H0 ;  /* 0x2000000fff2e7230 */ /* 0x100fe40000004100 */
[----:B------:R-:W-:Y:S02]  /*e600*/  HADD2.F32 R2, -RZ, R18.H0_H0 ;  /* 0x20000012ff027230 */ /* 0x000fe40000004100 */
[----:B------:R-:W-:Y:S02]  /*e610*/  HADD2.F32 R4, -RZ, R20.H0_H0 ;  /* 0x20000014ff047230 */ /* 0x000fe40000004100 */
[----:B------:R-:W-:-:S02]  /*e620*/  HADD2.F32 R47, -RZ, R15.H1_H1 ;  /* 0x3000000fff2f7230 */ /* 0x000fc40000004100 */
[----:B------:R-:W-:Y:S02]  /*e630*/  HADD2.F32 R51, -RZ, R20.H1_H1 ;  /* 0x30000014ff337230 */ /* 0x000fe40000004100 */
[--C-:B0-----:R-:W-:Y:S02]  /*e640*/  HADD2.F32 R3, -RZ, R38.reuse.H0_H0 ;  /* 0x20000026ff037230 */ /* 0x101fe40000004100 */
[----:B------:R-:W-:Y:S02]  /*e650*/  HADD2.F32 R38, -RZ, R38.H1_H1 ;  /* 0x30000026ff267230 */ /* 0x000fe40000004100 */
[----:B------:R-:W-:Y:S02]  /*e660*/  HADD2.F32 R45, -RZ, R39.H0_H0 ;  /* 0x20000027ff2d7230 */ /* 0x000fe40000004100 */
[----:B------:R-:W-:Y:S01]  /*e670*/  FFMA.FTZ R0, R0, R3, RZ ;  /* 0x0000000300007223 */ /* 0x000fe200000100ff */
[C---:B------:R-:W-:Y:S01]  /*e680*/  FFMA.FTZ R49, R3.reuse, R46, RZ ;  /* 0x0000002e03317223 */ /* 0x040fe200000100ff */
[C---:B------:R-:W-:Y:S01]  /*e690*/  FFMA.FTZ R46, R3.reuse, R2, RZ ;  /* 0x00000002032e7223 */ /* 0x040fe200000100ff */
[----:B------:R-:W-:Y:S01]  /*e6a0*/  FFMA.FTZ R48, R3, R4, RZ ;  /* 0x0000000403307223 */ /* 0x000fe200000100ff */
        /* <DEDUP_REMOVED lines=22> */
[--C-:B-1----:R-:W-:Y:S02]  /*e810*/  HADD2.F32 R2, -RZ, R12.reuse.H0_H0 ;  /* 0x2000000cff027230 */ /* 0x102fe40000004100 */
[----:B------:R-:W-:Y:S01]  /*e820*/  FFMA.FTZ R49, R39, R46, R49 ;  /* 0x0000002e27317223 */ /* 0x000fe20000010031 */
[----:B------:R-:W-:Y:S02]  /*e830*/  HADD2.F32 R37, -RZ, R12.H1_H1 ;  /* 0x3000000cff257230 */ /* 0x000fe40000004100 */
[----:B------:R-:W-:Y:S02]  /*e840*/  HADD2.F32 R12, -RZ, R31.H0_H0 ;  /* 0x2000001fff0c7230 */ /* 0x000fe40000004100 */
[----:B------:R-:W-:Y:S01]  /*e850*/  FFMA.FTZ R3, R3, R2, R0 ;  /* 0x0000000203037223 */ /* 0x000fe20000010000 */
[----:B------:R-:W-:-:S02]  /*e860*/  HADD2.F32 R48, -RZ, R35.H0_H0 ;  /* 0x20000023ff307230 */ /* 0x000fc40000004100 */
[----:B------:R-:W-:Y:S02]  /*e870*/  HADD2.F32 R38, -RZ, R31.H1_H1 ;  /* 0x3000001fff267230 */ /* 0x000fe40000004100 */
[C---:B------:R-:W-:Y:S01]  /*e880*/  FFMA.FTZ R12, R2.reuse, R12, R45 ;  /* 0x0000000c020c7223 */ /* 0x040fe2000001002d */
[----:B------:R-:W-:Y:S02]  /*e890*/  HADD2.F32 R46, -RZ, R33.H0_H0 ;  /* 0x20000021ff2e7230 */ /* 0x000fe40000004100 */
[C---:B------:R-:W-:Y:S01]  /*e8a0*/  FFMA.FTZ R49, R2.reuse, R48, R49 ;  /* 0x0000003002317223 */ /* 0x040fe20000010031 */
[----:B------:R-:W-:Y:S02]  /*e8b0*/  HADD2.F32 R0, -RZ, R29.H1_H1 ;  /* 0x3000001dff007230 */ /* 0x000fe40000004100 */
[----:B------:R-:W-:Y:S01]  /*e8c0*/  FFMA.FTZ R39, R37, R38, R12 ;  /* 0x0000002625277223 */ /* 0x000fe2000001000c */
        /* <DEDUP_REMOVED lines=22> */
[C---:B------:R-:W-:Y:S01]  /*ea30*/  FFMA.FTZ R45, R13.reuse, R38, R45 ;  /* 0x000000260d2d7223 */ /* 0x040fe2000001002d */
[----:B------:R-:W-:Y:S01]  /*ea40*/  FMUL.FTZ R3, R8, R3 ;  /* 0x0000000308037220 */ /* 0x000fe20000410000 */
[----:B------:R-:W-:Y:S01]  /*ea50*/  FFMA.FTZ R46, R13, R46, R37 ;  /* 0x0000002e0d2e7223 */ /* 0x000fe20000010025 */
[----:B------:R-:W-:Y:S01]  /*ea60*/  FMUL.FTZ R2, R9, R2 ;  /* 0x0000000209027220 */ /* 0x000fe20000410000 */
[----:B------:R-:W-:Y:S02]  /*ea70*/  FMUL.FTZ R45, R10, R45 ;  /* 0x0000002d0a2d7220 */ /* 0x000fe40000410000 */
[----:B------:R-:W-:Y:S01]  /*ea80*/  FMUL.FTZ R46, R11, R46 ;  /* 0x0000002e0b2e7220 */ /* 0x000fe20000410000 */
        /* <DEDUP_REMOVED lines=8> */
.L_x_992:
        /* <DEDUP_REMOVED lines=19> */
[----:B------:R-:W-:-:S02]  /*ec40*/  HADD2.F32 R48, -RZ, R20.H1_H1 ;  /* 0x30000014ff307230 */ /* 0x000fc40000004100 */
[-C--:B------:R-:W-:Y:S01]  /*ec50*/  FFMA.FTZ R47, R2, R37.reuse, RZ ;  /* 0x00000025022f7223 */ /* 0x080fe200000100ff */
[----:B------:R-:W-:Y:S02]  /*ec60*/  HADD2.F32 R0, -RZ, R14.H0_H0 ;  /* 0x2000000eff007230 */ /* 0x000fe40000004100 */
[-C--:B------:R-:W-:Y:S01]  /*ec70*/  FFMA.FTZ R3, R3, R37.reuse, RZ ;  /* 0x0000002503037223 */ /* 0x080fe200000100ff */
[----:B------:R-:W-:Y:S01]  /*ec80*/  FFMA.FTZ R37, R4, R37, RZ ;  /* 0x0000002504257223 */ /* 0x000fe200000100ff */
        /* <DEDUP_REMOVED lines=11> */
[----:B------:R-:W-:Y:S01]  /*ed40*/  FFMA.FTZ R4, R4, R46, R3 ;  /* 0x0000002e04047223 */ /* 0x000fe20000010003 */
[----:B------:R-:W-:Y:S02]  /*ed50*/  HADD2.F32 R3, -RZ, R17.H1_H1 ;  /* 0x30000011ff037230 */ /* 0x000fe40000004100 */
[----:B------:R-:W-:-:S02]  /*ed60*/  HADD2.F32 R47, -RZ, R19.H1_H1 ;  /* 0x30000013ff2f7230 */ /* 0x000fc40000004100 */
[-C--:B------:R-:W-:Y:S01]  /*ed70*/  FFMA.FTZ R0, R39, R45.reuse, R0 ;  /* 0x0000002d27007223 */ /* 0x080fe20000010000 */
[----:B------:R-:W-:Y:S02]  /*ed80*/  HADD2.F32 R37, -RZ, R29.H0_H0 ;  /* 0x2000001dff257230 */ /* 0x000fe40000004100 */
[-C--:B------:R-:W-:Y:S01]  /*ed90*/  FFMA.FTZ R38, R3, R45.reuse, R2 ;  /* 0x0000002d03267223 */ /* 0x080fe20000010002 */
[----:B-1----:R-:W-:Y:S02]  /*eda0*/  HADD2.F32 R3, -RZ, R12.H0_H0 ;  /* 0x2000000cff037230 */ /* 0x002fe40000004100 */
[----:B------:R-:W-:Y:S01]  /*edb0*/  FFMA.FTZ R46, R47, R45, R4 ;  /* 0x0000002d2f2e7223 */ /* 0x000fe20000010004 */
[----:B------:R-:W-:Y:S02]  /*edc0*/  HADD2.F32 R39, -RZ, R28.H1_H1 ;  /* 0x3000001cff277230 */ /* 0x000fe40000004100 */
[--C-:B------:R-:W-:Y:S02]  /*edd0*/  HADD2.F32 R2, -RZ, R13.reuse.H0_H0 ;  /* 0x2000000dff027230 */ /* 0x100fe40000004100 */
[----:B------:R-:W-:-:S02]  /*ede0*/  HADD2.F32 R4, -RZ, R13.H1_H1 ;  /* 0x3000000dff047230 */ /* 0x000fc40000004100 */
[----:B------:R-:W-:Y:S01]  /*edf0*/  FFMA.FTZ R13, R37, R3, R0 ;  /* 0x00000003250d7223 */ /* 0x000fe20000010000 */
[----:B------:R-:W-:Y:S02]  /*ee00*/  HADD2.F32 R37, -RZ, R31.H0_H0 ;  /* 0x2000001fff257230 */ /* 0x000fe40000004100 */
[----:B------:R-:W-:Y:S01]  /*ee10*/  FFMA.FTZ R48, R39, R45, R48 ;  /* 0x0000002d27307223 */ /* 0x000fe20000010030 */
[----:B------:R-:W-:Y:S02]  /*ee20*/  HADD2.F32 R12, -RZ, R12.H1_H1 ;  /* 0x3000000cff0c7230 */ /* 0x000fe40000004100 */
[----:B------:R-:W-:Y:S02]  /*ee30*/  HADD2.F32 R39, -RZ, R33.H0_H0 ;  /* 0x20000021ff277230 */ /* 0x000fe40000004100 */
[----:B------:R-:W-:Y:S01]  /*ee40*/  FFMA.FTZ R37, R37, R3, R38 ;  /* 0x0000000325257223 */ /* 0x000fe20000010026 */
[----:B------:R-:W-:Y:S02]  /*ee50*/  HADD2.F32 R0, -RZ, R29.H1_H1 ;  /* 0x3000001dff007230 */ /* 0x000fe40000004100 */
[----:B------:R-:W-:-:S02]  /*ee60*/  HADD2.F32 R50, -RZ, R31.H1_H1 ;  /* 0x3000001fff327230 */ /* 0x000fc40000004100 */
[-C--:B------:R-:W-:Y:S01]  /*ee70*/  FFMA.FTZ R39, R39, R3.reuse, R46 ;  /* 0x0000000327277223 */ /* 0x080fe2000001002e */
[----:B------:R-:W-:Y:S02]  /*ee80*/  HADD2.F32 R45, -RZ, R35.H0_H0 ;  /* 0x20000023ff2d7230 */ /* 0x000fe40000004100 */
[-C--:B------:R-:W-:Y:S01]  /*ee90*/  FFMA.FTZ R13, R0, R12.reuse, R13 ;  /* 0x0000000c000d7223 */ /* 0x080fe2000001000d */
[----:B------:R-:W-:Y:S02]  /*eea0*/  HADD2.F32 R46, -RZ, R33.H1_H1 ;  /* 0x30000021ff2e7230 */ /* 0x000fe40000004100 */
[----:B------:R-:W-:Y:S01]  /*eeb0*/  FFMA.FTZ R37, R50, R12, R37 ;  /* 0x0000000c32257223 */ /* 0x000fe20000010025 */
        /* <DEDUP_REMOVED lines=17> */
[-C--:B------:R-:W-:Y:S01]  /*efd0*/  FFMA.FTZ R0, R12, R4.reuse, R37 ;  /* 0x000000040c007223 */ /* 0x080fe20000010025 */
[-C--:B------:R-:W-:Y:S01]  /*efe0*/  FFMA.FTZ R39, R38, R4.reuse, R39 ;  /* 0x0000000426277223 */ /* 0x080fe20000010027 */
        /* <DEDUP_REMOVED lines=13> */
.L_x_994:
        /* <DEDUP_REMOVED lines=90> */
.L_x_995:
[----:B------:R-:W-:Y:S05]  /*f660*/  @P0 BRA `(.L_x_993) ;  /* 0x0000000400580947 */ /* 0x000fea0003800000 */
[----:B------:R-:W0:Y:S01]  /*f670*/  LDS.64 R2, [UR4+0xc0] ;  /* 0x0000c004ff027984 */ /* 0x000e220008000a00 */
[--C-:B------:R-:W-:Y:S02]  /*f680*/  HADD2.F32 R0, -RZ, R16.reuse.H0_H0 ;  /* 0x20000010ff007230 */ /* 0x100fe40000004100 */
[----:B------:R-:W-:Y:S01]  /*f690*/  HADD2.F32 R16, -RZ, R16.H1_H1 ;  /* 0x30000010ff107230 */ /* 0x000fe20000004100 */
[----:B------:R-:W1:Y:S01]  /*f6a0*/  LDS.64 R12, [UR4+0xc8] ;  /* 0x0000c804ff0c7984 */ /* 0x000e620008000a00 */
[----:B------:R-:W-:Y:S02]  /*f6b0*/  HADD2.F32 R48, -RZ, R15.H1_H1 ;  /* 0x3000000fff307230 */ /* 0x000fe40000004100 */
[--C-:B------:R-:W-:Y:S02]  /*f6c0*/  HADD2.F32 R4, -RZ, R20.reuse.H0_H0 ;  /* 0x20000014ff047230 */ /* 0x100fe40000004100 */
[----:B------:R-:W-:Y:S02]  /*f6d0*/  HADD2.F32 R20, -RZ, R20.H1_H1 ;  /* 0x30000014ff147230 */ /* 0x000fe40000004100 */
[----:B0-----:R-:W-:-:S02]  /*f6e0*/  HADD2.F32 R37, -RZ, R2.H0_H0 ;  /* 0x20000002ff257230 */ /* 0x001fc40000004100 */
[----:B------:R-:W-:Y:S02]  /*f6f0*/  HADD2.F32 R38, -RZ, R2.H1_H1 ;  /* 0x30000002ff267230 */ /* 0x000fe40000004100 */
[----:B------:R-:W-:Y:S02]  /*f700*/  HADD2.F32 R2, -RZ, R15.H0_H0 ;  /* 0x2000000fff027230 */ /* 0x000fe40000004100 */
[----:B------:R-:W-:Y:S01]  /*f710*/  FFMA.FTZ R15, R0, R37, RZ ;  /* 0x00000025000f7223 */ /* 0x000fe200000100ff */
[--C-:B------:R-:W-:Y:S02]  /*f720*/  HADD2.F32 R46, -RZ, R3.reuse.H0_H0 ;  /* 0x20000003ff2e7230 */ /* 0x100fe40000004100 */
[----:B------:R-:W-:Y:S02]  /*f730*/  HADD2.F32 R39, -RZ, R3.H1_H1 ;  /* 0x30000003ff277230 */ /* 0x000fe40000004100 */
[----:B------:R-:W-:Y:S01]  /*f740*/  FFMA.FTZ R15, R16, R38, R15 ;  /* 0x00000026100f7223 */ /* 0x000fe2000001000f */
[----:B------:R-:W-:-:S02]  /*f750*/  HADD2.F32 R3, -RZ, R18.H0_H0 ;  /* 0x20000012ff037230 */ /* 0x000fc40000004100 */
[-C--:B------:R-:W-:Y:S01]  /*f760*/  FFMA.FTZ R45, R2, R37.reuse, RZ ;  /* 0x00000025022d7223 */ /* 0x080fe200000100ff */
[----:B------:R-:W-:Y:S02]  /*f770*/  HADD2.F32 R0, -RZ, R14.H0_H0 ;  /* 0x2000000eff007230 */ /* 0x000fe40000004100 */
[----:B------:R-:W-:Y:S02]  /*f780*/  HADD2.F32 R18, -RZ, R18.H1_H1 ;  /* 0x30000012ff127230 */ /* 0x000fe40000004100 */
[-C--:B------:R-:W-:Y:S01]  /*f790*/  FFMA.FTZ R3, R3, R37.reuse, RZ ;  /* 0x0000002503037223 */ /* 0x080fe200000100ff */
[----:B------:R-:W-:Y:S01]  /*f7a0*/  FFMA.FTZ R37, R4, R37, RZ ;  /* 0x0000002504257223 */ /* 0x000fe200000100ff */
[----:B------:R-:W-:Y:S01]  /*f7b0*/  FFMA.FTZ R0, R0, R46, R15 ;  /* 0x0000002e00007223 */ /* 0x000fe2000001000f */
[----:B------:R-:W-:Y:S02]  /*f7c0*/  HADD2.F32 R2, -RZ, R17.H0_H0 ;  /* 0x20000011ff027230 */ /* 0x000fe40000004100 */
[----:B------:R-:W-:Y:S01]  /*f7d0*/  FFMA.FTZ R45, R48, R38, R45 ;  /* 0x00000026302d7223 */ /* 0x000fe2000001002d */
[----:B------:R-:W-:-:S02]  /*f7e0*/  HADD2.F32 R4, -RZ, R19.H0_H0 ;  /* 0x20000013ff047230 */ /* 0x000fc40000004100 */
[-C--:B------:R-:W-:Y:S01]  /*f7f0*/  FFMA.FTZ R3, R18, R38.reuse, R3 ;  /* 0x0000002612037223 */ /* 0x080fe20000010003 */
[----:B------:R-:W-:Y:S02]  /*f800*/  HADD2.F32 R15, -RZ, R14.H1_H1 ;  /* 0x3000000eff0f7230 */ /* 0x000fe40000004100 */
[----:B------:R-:W-:Y:S01]  /*f810*/  FFMA.FTZ R37, R20, R38, R37 ;  /* 0x0000002614257223 */ /* 0x000fe20000010025 */
[----:B------:R-:W-:Y:S02]  /*f820*/  HADD2.F32 R16, -RZ, R28.H0_H0 ;  /* 0x2000001cff107230 */ /* 0x000fe40000004100 */
[-C--:B------:R-:W-:Y:S01]  /*f830*/  FFMA.FTZ R2, R2, R46.reuse, R45 ;  /* 0x0000002e02027223 */ /* 0x080fe2000001002d */
[----:B------:R-:W-:Y:S02]  /*f840*/  HADD2.F32 R17, -RZ, R17.H1_H1 ;  /* 0x30000011ff117230 */ /* 0x000fe40000004100 */
[----:B------:R-:W-:Y:S01]  /*f850*/  FFMA.FTZ R4, R4, R46, R3 ;  /* 0x0000002e04047223 */ /* 0x000fe20000010003 */
[----:B------:R-:W-:-:S02]  /*f860*/  HADD2.F32 R19, -RZ, R19.H1_H1 ;  /* 0x30000013ff137230 */ /* 0x000fc40000004100 */
[-C--:B------:R-:W-:Y:S01]  /*f870*/  FFMA.FTZ R0, R15, R39.reuse, R0 ;  /* 0x000000270f007223 */ /* 0x080fe20000010000 */
[----:B------:R-:W-:Y:S02]  /*f880*/  HADD2.F32 R15, -RZ, R29.H0_H0 ;  /* 0x2000001dff0f7230 */ /* 0x000fe40000004100 */
[----:B------:R-:W-:Y:S01]  /*f890*/  FFMA.FTZ R46, R16, R46, R37 ;  /* 0x0000002e102e7223 */ /* 0x000fe20000010025 */
[----:B-1----:R-:W-:Y:S02]  /*f8a0*/  HADD2.F32 R3, -RZ, R12.H0_H0 ;  /* 0x2000000cff037230 */ /* 0x002fe40000004100 */
[-C--:B------:R-:W-:Y:S01]  /*f8b0*/  FFMA.FTZ R14, R17, R39.reuse, R2 ;  /* 0x00000027110e7223 */ /* 0x080fe20000010002 */
        /* <DEDUP_REMOVED lines=49> */
.L_x_993:
[----:B------:R-:W0:Y:S02]  /*fbd0*/  LDC R15, c[0x0][0x23c] ;  /* 0x00008f00ff0f7b82 */ /* 0x000e240000000800 */
[----:B0-----:R-:W-:-:S05]  /*fbe0*/  IMAD.WIDE R12, R15, 0x4, R6 ;  /* 0x000000040f0c7825 */ /* 0x001fca00078e0206 */
[----:B------:R-:W2:Y:S02]  /*fbf0*/  LDG.E.128.CONSTANT R16, desc[UR6][R12.64] ;  /* 0x000000060c107981 */ /* 0x000ea4000c1e9d00 */
[C---:B--2---:R-:W-:Y:S02]  /*fc00*/  LOP3.LUT R28, R18.reuse, 0xf000f, RZ, 0xc0, !PT ;  /* 0x000f000f121c7812 */ /* 0x044fe400078ec0ff */
[----:B------:R-:W-:Y:S02]  /*fc10*/  LOP3.LUT R29, R18, 0xf000f0, RZ, 0xc0, !PT ;  /* 0x00f000f0121d7812 */ /* 0x000fe400078ec0ff */
[C---:B------:R-:W-:Y:S02]  /*fc20*/  LOP3.LUT R4, R17.reuse, 0xf000f, RZ, 0xc0, !PT ;  /* 0x000f000f11047812 */ /* 0x040fe400078ec0ff */
[----:B------:R-:W-:Y:S02]  /*fc30*/  LOP3.LUT R14, R17, 0xf000f0, RZ, 0xc0, !PT ;  /* 0x00f000f0110e7812 */ /* 0x000fe400078ec0ff */
[----:B------:R-:W-:-:S02]  /*fc40*/  SHF.R.U32.HI R18, RZ, 0x8, R18 ;  /* 0x00000008ff127819 */ /* 0x000fc40000011612 */
[C---:B------:R-:W-:Y:S02]  /*fc50*/  LOP3.LUT R0, R16.reuse, 0xf000f, RZ, 0xc0, !PT ;  /* 0x000f000f10007812 */ /* 0x040fe400078ec0ff */
[----:B------:R-:W-:Y:S02]  /*fc60*/  LOP3.LUT R2, R16, 0xf000f0, RZ, 0xc0, !PT ;  /* 0x00f000f010027812 */ /* 0x000fe400078ec0ff */
[----:B------:R-:W-:Y:S02]  /*fc70*/  SHF.R.U32.HI R17, RZ, 0x8, R17 ;  /* 0x00000008ff117819 */ /* 0x000fe40000011611 */
[----:B------:R-:W-:Y:S02]  /*fc80*/  SHF.R.U32.HI R16, RZ, 0x8, R16 ;  /* 0x00000008ff107819 */ /* 0x000fe40000011610 */
[----:B------:R-:W-:Y:S02]  /*fc90*/  SHF.R.U32.HI R33, RZ, 0x8, R19 ;  /* 0x00000008ff217819 */ /* 0x000fe40000011613 */
[----:B------:R-:W-:-:S02]  /*fca0*/  LOP3.LUT R31, R19, 0xf000f, RZ, 0xc0, !PT ;  /* 0x000f000f131f7812 */ /* 0x000fc400078ec0ff */
[----:B------:R-:W-:Y:S02]  /*fcb0*/  LOP3.LUT R32, R19, 0xf000f0, RZ, 0xc0, !PT ;  /* 0x00f000f013207812 */ /* 0x000fe400078ec0ff */
[----:B------:R-:W-:Y:S02]  /*fcc0*/  LOP3.LUT R20, R14, 0x64006400, RZ, 0xfc, !PT ;  /* 0x640064000e147812 */ /* 0x000fe400078efcff */
[C---:B------:R-:W-:Y:S02]  /*fcd0*/  LOP3.LUT R19, R18.reuse, 0xf000f, RZ, 0xc0, !PT ;  /* 0x000f000f12137812 */ /* 0x040fe400078ec0ff */
[----:B------:R-:W-:Y:S01]  /*fce0*/  LOP3.LUT R14, R17, 0xf000f, RZ, 0xc0, !PT ;  /* 0x000f000f110e7812 */ /* 0x000fe200078ec0ff */
[----:B------:R-:W-:Y:S01]  /*fcf0*/  HFMA2 R20, R20, R5.H0_H0, -72, -72 ;  /* 0xd480d48014147431 */ /* 0x000fe20000040005 */
[----:B------:R-:W-:Y:S02]  /*fd00*/  LOP3.LUT R30, R29, 0x64006400, RZ, 0xfc, !PT ;  /* 0x640064001d1e7812 */ /* 0x000fe400078efcff */
[----:B------:R-:W-:-:S02]  /*fd10*/  LOP3.LUT R18, R18, 0xf000f0, RZ, 0xc0, !PT ;  /* 0x00f000f012127812 */ /* 0x000fc400078ec0ff */
[C---:B------:R-:W-:Y:S02]  /*fd20*/  LOP3.LUT R3, R16.reuse, 0xf000f, RZ, 0xc0, !PT ;  /* 0x000f000f10037812 */ /* 0x040fe400078ec0ff */
[----:B------:R-:W-:Y:S02]  /*fd30*/  LOP3.LUT R17, R17, 0xf000f0, RZ, 0xc0, !PT ;  /* 0x00f000f011117812 */ /* 0x000fe400078ec0ff */
[C---:B------:R-:W-:Y:S02]  /*fd40*/  LOP3.LUT R29, R33.reuse, 0xf000f, RZ, 0xc0, !PT ;  /* 0x000f000f211d7812 */ /* 0x040fe400078ec0ff */
        /* <DEDUP_REMOVED lines=29> */
[----:B------:R-:W-:Y:S02]  /*ff20*/  HADD2 R36, R17, -1032, -1032 ;  /* 0xe408e40811247430 */ /* 0x000fe40000000000 */
[----:B------:R-:W-:Y:S01]  /*ff30*/  HFMA2 R39, R46, R5.H0_H0, -72, -72 ;  /* 0xd480d4802e277431 */ /* 0x000fe20000040005 */
[----:B------:R-:W-:Y:S06]  /*ff40*/  @!P2 BRA `(.L_x_996) ;  /* 0x000000040058a947 */ /* 0x000fec0003800000 */
[----:B------:R-:W0:Y:S01]  /*ff50*/  LDS.64 R46, [UR4+0x10] ;  /* 0x00001004ff2e7984 */ /* 0x000e220008000a00 */
[--C-:B------:R-:W-:Y:S02]  /*ff60*/  HADD2.F32 R0, -RZ, R19.reuse.H0_H0 ;  /* 0x20000013ff007230 */ /* 0x100fe40000004100 */
[----:B------:R-:W-:Y:S01]  /*ff70*/  HADD2.F32 R45, -RZ, R19.H1_H1 ;  /* 0x30000013ff2d7230 */ /* 0x000fe20000004100 */
[----:B------:R-:W1:Y:S01]  /*ff80*/  LDS.64 R16, [UR4+0x18] ;  /* 0x00001804ff107984 */ /* 0x000e620008000a00 */
[----:B------:R-:W-:Y:S02]  /*ff90*/  HADD2.F32 R50, -RZ, R18.H0_H0 ;  /* 0x20000012ff327230 */ /* 0x000fe40000004100 */
        /* <DEDUP_REMOVED lines=14> */
[C---:B------:R-:W-:Y:S01]  /*10080*/  FFMA.FTZ R53, R46.reuse, R53, R4 ;  /* 0x000000352e357223 */ /* 0x040fe20000010004 */
[----:B------:R-:W-:Y:S02]  /*10090*/  HADD2.F32 R3, -RZ, R14.H0_H0 ;  /* 0x2000000eff037230 */ /* 0x000fe40000004100 */
[----:B------:R-:W-:Y:S01]  /*100a0*/  FFMA.FTZ R45, R46, R45, R50 ;  /* 0x0000002d2e2d7223 */ /* 0x000fe20000010032 */
[----:B------:R-:W-:Y:S02]  /*100b0*/  HADD2.F32 R2, -RZ, R20.H0_H0 ;  /* 0x20000014ff027230 */ /* 0x000fe40000004100 */
[----:B------:R-:W-:Y:S02]  /*100c0*/  HADD2.F32 R46, -RZ, R29.H0_H0 ;  /* 0x2000001dff2e7230 */ /* 0x000fe40000004100 */
[----:B------:R-:W-:Y:S01]  /*100d0*/  FFMA.FTZ R3, R3, R48, R0 ;  /* 0x0000003003037223 */ /* 0x000fe20000010000 */
[----:B------:R-:W-:-:S02]  /*100e0*/  HADD2.F32 R47, -RZ, R47.H1_H1 ;  /* 0x3000002fff2f7230 */ /* 0x000fc40000004100 */
[C---:B------:R-:W-:Y:S01]  /*100f0*/  FFMA.FTZ R4, R48.reuse, R2, R49 ;  /* 0x0000000230047223 */ /* 0x040fe20000010031 */
        /* <DEDUP_REMOVED lines=59> */
.L_x_996:
        /* <DEDUP_REMOVED lines=30> */
[--C-:B------:R-:W-:Y:S02]  /*10690*/  HADD2.F32 R4, -RZ, R29.reuse.H0_H0 ;  /* 0x2000001dff047230 */ /* 0x100fe40000004100 */
        /* <DEDUP_REMOVED lines=60> */
.L_x_998:
        /* <DEDUP_REMOVED lines=90> */
.L_x_999:
[----:B------:R-:W-:Y:S05]  /*11000*/  @P0 BRA `(.L_x_997) ;  /* 0x0000000400580947 */ /* 0x000fea0003800000 */
[----:B------:R-:W0:Y:S01]  /*11010*/  LDS.64 R2, [UR4+0xd0] ;  /* 0x0000d004ff027984 */ /* 0x000e220008000a00 */
[--C-:B------:R-:W-:Y:S02]  /*11020*/  HADD2.F32 R0, -RZ, R19.reuse.H0_H0 ;  /* 0x20000013ff007230 */ /* 0x100fe40000004100 */
[--C-:B------:R-:W-:Y:S01]  /*11030*/  HADD2.F32 R4, -RZ, R30.reuse.H0_H0 ;  /* 0x2000001eff047230 */ /* 0x100fe20000004100 */
[----:B------:R-:W1:Y:S01]  /*11040*/  LDS.64 R16, [UR4+0xd8] ;  /* 0x0000d804ff107984 */ /* 0x000e620008000a00 */
[----:B------:R-:W-:Y:S02]  /*11050*/  HADD2.F32 R50, -RZ, R19.H1_H1 ;  /* 0x30000013ff327230 */ /* 0x000fe40000004100 */
[----:B------:R-:W-:Y:S02]  /*11060*/  HADD2.F32 R30, -RZ, R30.H1_H1 ;  /* 0x3000001eff1e7230 */ /* 0x000fe40000004100 */
[--C-:B0-----:R-:W-:Y:S02]  /*11070*/  HADD2.F32 R48, -RZ, R3.reuse.H0_H0 ;  /* 0x20000003ff307230 */ /* 0x101fe40000004100 */
[----:B------:R-:W-:-:S02]  /*11080*/  HADD2.F32 R47, -RZ, R3.H1_H1 ;  /* 0x30000003ff2f7230 */ /* 0x000fc40000004100 */
[--C-:B------:R-:W-:Y:S02]  /*11090*/  HADD2.F32 R45, -RZ, R2.reuse.H0_H0 ;  /* 0x20000002ff2d7230 */ /* 0x100fe40000004100 */
[----:B------:R-:W-:Y:S02]  /*110a0*/  HADD2.F32 R46, -RZ, R2.H1_H1 ;  /* 0x30000002ff2e7230 */ /* 0x000fe40000004100 */
[----:B------:R-:W-:Y:S02]  /*110b0*/  HADD2.F32 R3, -RZ, R28.H0_H0 ;  /* 0x2000001cff037230 */ /* 0x000fe40000004100 */
[-C--:B------:R-:W-:Y:S01]  /*110c0*/  FFMA.FTZ R19, R0, R45.reuse, RZ ;  /* 0x0000002d00137223 */ /* 0x080fe200000100ff */
[----:B------:R-:W-:Y:S02]  /*110d0*/  HADD2.F32 R2, -RZ, R18.H0_H0 ;  /* 0x20000012ff027230 */ /* 0x000fe40000004100 */
[----:B------:R-:W-:Y:S02]  /*110e0*/  HADD2.F32 R28, -RZ, R28.H1_H1 ;  /* 0x3000001cff1c7230 */ /* 0x000fe40000004100 */
[----:B------:R-:W-:Y:S01]  /*110f0*/  FFMA.FTZ R3, R3, R45, RZ ;  /* 0x0000002d03037223 */ /* 0x000fe200000100ff */
[----:B------:R-:W-:-:S02]  /*11100*/  HADD2.F32 R18, -RZ, R18.H1_H1 ;  /* 0x30000012ff127230 */ /* 0x000fc40000004100 */
[-C--:B------:R-:W-:Y:S01]  /*11110*/  FFMA.FTZ R49, R2, R45.reuse, RZ ;  /* 0x0000002d02317223 */ /* 0x080fe200000100ff */
[----:B------:R-:W-:Y:S01]  /*11120*/  FFMA.FTZ R45, R4, R45, RZ ;  /* 0x0000002d042d7223 */ /* 0x000fe200000100ff */
[----:B------:R-:W-:Y:S02]  /*11130*/  HADD2.F32 R0, -RZ, R14.H0_H0 ;  /* 0x2000000eff007230 */ /* 0x000fe40000004100 */
[-C--:B------:R-:W-:Y:S01]  /*11140*/  FFMA.FTZ R19, R50, R46.reuse, R19 ;  /* 0x0000002e32137223 */ /* 0x080fe20000010013 */
[----:B------:R-:W-:Y:S02]  /*11150*/  HADD2.F32 R4, -RZ, R29.H0_H0 ;  /* 0x2000001dff047230 */ /* 0x000fe40000004100 */
[-C--:B------:R-:W-:Y:S01]  /*11160*/  FFMA.FTZ R3, R28, R46.reuse, R3 ;  /* 0x0000002e1c037223 */ /* 0x080fe20000010003 */
[----:B------:R-:W-:Y:S02]  /*11170*/  HADD2.F32 R2, -RZ, R20.H0_H0 ;  /* 0x20000014ff027230 */ /* 0x000fe40000004100 */
[----:B------:R-:W-:Y:S01]  /*11180*/  FFMA.FTZ R49, R18, R46, R49 ;  /* 0x0000002e12317223 */ /* 0x000fe20000010031 */
[-C--:B------:R-:W-:Y:S01]  /*11190*/  FFMA.FTZ R0, R0, R48.reuse, R19 ;  /* 0x0000003000007223 */ /* 0x080fe20000010013 */
[----:B------:R-:W-:Y:S01]  /*111a0*/  FFMA.FTZ R4, R4, R48, R3 ;  /* 0x0000003004047223 */ /* 0x000fe20000010003 */
[----:B------:R-:W-:-:S02]  /*111b0*/  HADD2.F32 R19, -RZ, R14.H1_H1 ;  /* 0x3000000eff137230 */ /* 0x000fc40000004100 */
[----:B------:R-:W-:Y:S01]  /*111c0*/  FFMA.FTZ R2, R2, R48, R49 ;  /* 0x0000003002027223 */ /* 0x000fe20000010031 */
[----:B------:R-:W-:Y:S02]  /*111d0*/  HADD2.F32 R3, -RZ, R20.H1_H1 ;  /* 0x30000014ff037230 */ /* 0x000fe40000004100 */
[----:B------:R-:W-:Y:S01]  /*111e0*/  FFMA.FTZ R45, R30, R46, R45 ;  /* 0x0000002e1e2d7223 */ /* 0x000fe2000001002d */
[----:B------:R-:W-:Y:S02]  /*111f0*/  HADD2.F32 R18, -RZ, R31.H0_H0 ;  /* 0x2000001fff127230 */ /* 0x000fe40000004100 */
[-C--:B------:R-:W-:Y:S01]  /*11200*/  FFMA.FTZ R0, R19, R47.reuse, R0 ;  /* 0x0000002f13007223 */ /* 0x080fe20000010000 */
[----:B------:R-:W-:Y:S02]  /*11210*/  HADD2.F32 R29, -RZ, R29.H1_H1 ;  /* 0x3000001dff1d7230 */ /* 0x000fe40000004100 */
[----:B------:R-:W-:Y:S01]  /*11220*/  FFMA.FTZ R14, R3, R47, R2 ;  /* 0x0000002f030e7223 */ /* 0x000fe20000010002 */
[----:B------:R-:W-:-:S02]  /*11230*/  HADD2.F32 R19, -RZ, R32.H0_H0 ;  /* 0x20000020ff137230 */ /* 0x000fc40000004100 */
[----:B------:R-:W-:Y:S01]  /*11240*/  FFMA.FTZ R48, R18, R48, R45 ;  /* 0x0000003012307223 */ /* 0x000fe2000001002d */
[----:B-1----:R-:W-:Y:S02]  /*11250*/  HADD2.F32 R3, -RZ, R16.H0_H0 ;  /* 0x20000010ff037230 */ /* 0x002fe40000004100 */
[----:B------:R-:W-:Y:S01]  /*11260*/  FFMA.FTZ R18, R29, R47, R4 ;  /* 0x0000002f1d127223 */ /* 0x000fe20000010004 */
[--C-:B------:R-:W-:Y:S02]  /*11270*/  HADD2.F32 R2, -RZ, R17.reuse.H0_H0 ;  /* 0x20000011ff027230 */ /* 0x100fe40000004100 */
[----:B------:R-:W-:Y:S02]  /*11280*/  HADD2.F32 R4, -RZ, R17.H1_H1 ;  /* 0x30000011ff047230 */ /* 0x000fe40000004100 */
[----:B------:R-:W-:Y:S01]  /*11290*/  FFMA.FTZ R17, R19, R3, R0 ;  /* 0x0000000313117223 */ /* 0x000fe20000010000 */
[----:B------:R-:W-:Y:S02]  /*112a0*/  HADD2.F32 R31, -RZ, R31.H1_H1 ;  /* 0x3000001fff1f7230 */ /* 0x000fe40000004100 */
[----:B------:R-:W-:-:S02]  /*112b0*/  HADD2.F32 R29, -RZ, R36.H0_H0 ;  /* 0x20000024ff1d7230 */ /* 0x000fc40000004100 */
[----:B------:R-:W-:Y:S02]  /*112c0*/  HADD2.F32 R19, -RZ, R34.H0_H0 ;  /* 0x20000022ff137230 */ /* 0x000fe40000004100 */
[----:B------:R-:W-:Y:S01]  /*112d0*/  FFMA.FTZ R48, R31, R47, R48 ;  /* 0x0000002f1f307223 */ /* 0x000fe20000010030 */
[----:B------:R-:W-:Y:S02]  /*112e0*/  HADD2.F32 R16, -RZ, R16.H1_H1 ;  /* 0x30000010ff107230 */ /* 0x000fe40000004100 */
[-C--:B------:R-:W-:Y:S01]  /*112f0*/  FFMA.FTZ R29, R29, R3.reuse, R18 ;  /* 0x000000031d1d7223 */ /* 0x080fe20000010012 */
[----:B------:R-:W-:Y:S02]  /*11300*/  HADD2.F32 R32, -RZ, R32.H1_H1 ;  /* 0x30000020ff207230 */ /* 0x000fe40000004100 */
[----:B------:R-:W-:Y:S01]  /*11310*/  FFMA.FTZ R19, R19, R3, R14 ;  /* 0x0000000313137223 */ /* 0x000fe2000001000e */
[----:B------:R-:W-:Y:S02]  /*11320*/  HADD2.F32 R36, -RZ, R36.H1_H1 ;  /* 0x30000024ff247230 */ /* 0x000fe40000004100 */
        /* <DEDUP_REMOVED lines=17> */
[----:B------:R-:W-:Y:S02]  /*11440*/  HADD2.F32 R16, -RZ, R37.H1_H1 ;  /* 0x30000025ff107230 */ /* 0x000fe40000004100 */
[----:B------:R-:W-:Y:S01]  /*11450*/  FFMA.FTZ R3, R18, R2, R3 ;  /* 0x0000000212037223 */ /* 0x000fe20000010003 */
[----:B------:R-:W-:Y:S02]  /*11460*/  HADD2.F32 R20, -RZ, R39.H1_H1 ;  /* 0x30000027ff147230 */ /* 0x000fe40000004100 */
        /* <DEDUP_REMOVED lines=16> */
.L_x_997:
[----:B------:R-:W-:-:S05]  /*11570*/  IMAD.WIDE R12, R15, 0x4, R12 ;  /* 0x000000040f0c7825 */ /* 0x000fca00078e020c */
        /* <DEDUP_REMOVED lines=140> */
.L_x_1000:
        /* <DEDUP_REMOVED lines=91> */
.L_x_1002:
        /* <DEDUP_REMOVED lines=90> */
.L_x_1003:
        /* <DEDUP_REMOVED lines=87> */
.L_x_1001:
[----:B------:R-:W-:-:S06]  /*12f00*/  IMAD.WIDE R12, R15, 0x4, R12 ;  /* 0x000000040f0c7825 */ /* 0x000fcc00078e020c */
[----:B------:R-:W2:Y:S02]  /*12f10*/  LDG.E.128.CONSTANT R12, desc[UR6][R12.64] ;  /* 0x000000060c0c7981 */ /* 0x000ea4000c1e9d00 */
[----:B--2---:R-:W-:Y:S02]  /*12f20*/  LOP3.LUT R4, R13, 0xf000f0, RZ, 0xc0, !PT ;  /* 0x00f000f00d047812 */ /* 0x004fe400078ec0ff */
[----:B------:R-:W-:Y:S02]  /*12f30*/  SHF.R.U32.HI R3, RZ, 0x8, R12 ;  /* 0x00000008ff037819 */ /* 0x000fe4000001160c */
[----:B------:R-:W-:Y:S02]  /*12f40*/  SHF.R.U32.HI R34, RZ, 0x8, R15 ;  /* 0x00000008ff227819 */ /* 0x000fe4000001160f */
[C---:B------:R-:W-:Y:S02]  /*12f50*/  LOP3.LUT R0, R12.reuse, 0xf000f, RZ, 0xc0, !PT ;  /* 0x000f000f0c007812 */ /* 0x040fe400078ec0ff */
        /* <DEDUP_REMOVED lines=9> */
[----:B------:R-:W-:Y:S02]  /*12ff0*/  LOP3.LUT R18, R13, 0x64006400, RZ, 0xfc, !PT ;  /* 0x640064000d127812 */ /* 0x000fe400078efcff */
[C---:B------:R-:W-:Y:S02]  /*13000*/  LOP3.LUT R30, R14.reuse, 0xf000f, RZ, 0xc0, !PT ;  /* 0x000f000f0e1e7812 */ /* 0x040fe400078ec0ff */
        /* <DEDUP_REMOVED lines=40> */
[----:B------:R-:W-:Y:S01]  /*13290*/  HADD2.F32 R0, -RZ, R30.H0_H0 ;  /* 0x2000001eff007230 */ /* 0x000fe20000004100 */
[----:B------:R-:W1:Y:S01]  /*132a0*/  LDS.64 R12, [UR4+0x38] ;  /* 0x00003804ff0c7984 */ /* 0x000e620008000a00 */
[--C-:B------:R-:W-:Y:S02]  /*132b0*/  HADD2.F32 R46, -RZ, R28.reuse.H0_H0 ;  /* 0x2000001cff2e7230 */ /* 0x100fe40000004100 */
[----:B------:R-:W-:Y:S02]  /*132c0*/  HADD2.F32 R4, -RZ, R31.H0_H0 ;  /* 0x2000001fff047230 */ /* 0x000fe40000004100 */
[----:B------:R-:W-:Y:S02]  /*132d0*/  HADD2.F32 R48, -RZ, R28.H1_H1 ;  /* 0x3000001cff307230 */ /* 0x000fe40000004100 */
[----:B0-----:R-:W-:-:S02]  /*132e0*/  HADD2.F32 R3, -RZ, R36.H0_H0 ;  /* 0x20000024ff037230 */ /* 0x001fc40000004100 */
[----:B------:R-:W-:Y:S02]  /*132f0*/  HADD2.F32 R39, -RZ, R36.H1_H1 ;  /* 0x30000024ff277230 */ /* 0x000fe40000004100 */
[----:B------:R-:W-:Y:S02]  /*13300*/  HADD2.F32 R38, -RZ, R37.H0_H0 ;  /* 0x20000025ff267230 */ /* 0x000fe40000004100 */
[C---:B------:R-:W-:Y:S01]  /*13310*/  FFMA.FTZ R47, R3.reuse, R2, RZ ;  /* 0x00000002032f7223 */ /* 0x040fe200000100ff */
[----:B------:R-:W-:Y:S02]  /*13320*/  HADD2.F32 R2, -RZ, R29.H1_H1 ;  /* 0x3000001dff027230 */ /* 0x000fe40000004100 */
[----:B------:R-:W-:Y:S01]  /*13330*/  FFMA.FTZ R46, R3, R46, RZ ;  /* 0x0000002e032e7223 */ /* 0x000fe200000100ff */
[----:B------:R-:W-:Y:S02]  /*13340*/  HADD2.F32 R45, -RZ, R37.H1_H1 ;  /* 0x30000025ff2d7230 */ /* 0x000fe40000004100 */
[----:B------:R-:W-:Y:S01]  /*13350*/  FFMA.FTZ R37, R0, R3, RZ ;  /* 0x0000000300257223 */ /* 0x000fe200000100ff */
[----:B------:R-:W-:-:S02]  /*13360*/  HADD2.F32 R36, -RZ, R30.H1_H1 ;  /* 0x3000001eff247230 */ /* 0x000fc40000004100 */
[----:B------:R-:W-:Y:S01]  /*13370*/  FFMA.FTZ R49, R3, R4, RZ ;  /* 0x0000000403317223 */ /* 0x000fe200000100ff */
        /* <DEDUP_REMOVED lines=11> */
[----:B------:R-:W-:Y:S02]  /*13430*/  HADD2.F32 R0, -RZ, R14.H1_H1 ;  /* 0x3000000eff007230 */ /* 0x000fe40000004100 */
[----:B------:R-:W-:Y:S01]  /*13440*/  FFMA.FTZ R3, R3, R38, R36 ;  /* 0x0000002603037223 */ /* 0x000fe20000010024 */
[----:B------:R-:W-:Y:S02]  /*13450*/  HADD2.F32 R2, -RZ, R15.H1_H1 ;  /* 0x3000000fff027230 */ /* 0x000fe40000004100 */
[----:B------:R-:W-:Y:S01]  /*13460*/  FFMA.FTZ R49, R38, R46, R49 ;  /* 0x0000002e26317223 */ /* 0x000fe20000010031 */
[----:B------:R-:W-:-:S02]  /*13470*/  HADD2.F32 R36, -RZ, R16.H1_H1 ;  /* 0x30000010ff247230 */ /* 0x000fc40000004100 */
[----:B------:R-:W-:Y:S01]  /*13480*/  FFMA.FTZ R0, R0, R45, R3 ;  /* 0x0000002d00007223 */ /* 0x000fe20000010003 */
[----:B------:R-:W-:Y:S02]  /*13490*/  HADD2.F32 R38, -RZ, R17.H1_H1 ;  /* 0x30000011ff267230 */ /* 0x000fe40000004100 */
[C---:B------:R-:W-:Y:S01]  /*134a0*/  FFMA.FTZ R39, R45.reuse, R2, R4 ;  /* 0x000000022d277223 */ /* 0x040fe20000010004 */
[----:B------:R-:W-:Y:S02]  /*134b0*/  HADD2.F32 R3, -RZ, R32.H0_H0 ;  /* 0x20000020ff037230 */ /* 0x000fe40000004100 */
[C---:B------:R-:W-:Y:S01]  /*134c0*/  FFMA.FTZ R47, R45.reuse, R36, R47 ;  /* 0x000000242d2f7223 */ /* 0x040fe2000001002f */
[--C-:B-1----:R-:W-:Y:S02]  /*134d0*/  HADD2.F32 R2, -RZ, R12.reuse.H0_H0 ;  /* 0x2000000cff027230 */ /* 0x102fe40000004100 */
[----:B------:R-:W-:Y:S01]  /*134e0*/  FFMA.FTZ R49, R45, R38, R49 ;  /* 0x000000262d317223 */ /* 0x000fe20000010031 */
[----:B------:R-:W-:-:S02]  /*134f0*/  HADD2.F32 R37, -RZ, R12.H1_H1 ;  /* 0x3000000cff257230 */ /* 0x000fc40000004100 */
[----:B------:R-:W-:Y:S02]  /*13500*/  HADD2.F32 R12, -RZ, R33.H0_H0 ;  /* 0x20000021ff0c7230 */ /* 0x000fe40000004100 */
[----:B------:R-:W-:Y:S01]  /*13510*/  FFMA.FTZ R3, R3, R2, R0 ;  /* 0x0000000203037223 */ /* 0x000fe20000010000 */
[----:B------:R-:W-:Y:S02]  /*13520*/  HADD2.F32 R46, -RZ, R35.H0_H0 ;  /* 0x20000023ff2e7230 */ /* 0x000fe40000004100 */
[----:B------:R-:W-:Y:S02]  /*13530*/  HADD2.F32 R36, -RZ, R33.H1_H1 ;  /* 0x30000021ff247230 */ /* 0x000fe40000004100 */
[C---:B------:R-:W-:Y:S01]  /*13540*/  FFMA.FTZ R12, R2.reuse, R12, R39 ;  /* 0x0000000c020c7223 */ /* 0x040fe20000010027 */
        /* <DEDUP_REMOVED lines=26> */
[C---:B------:R-:W-:Y:S01]  /*136f0*/  FFMA.FTZ R45, R13.reuse, R36, R45 ;  /* 0x000000240d2d7223 */ /* 0x040fe2000001002d */
        /* <DEDUP_REMOVED lines=13> */
.L_x_1004:
        /* <DEDUP_REMOVED lines=47> */
[--C-:B------:R-:W-:Y:S02]  /*13ac0*/  HADD2.F32 R37, -RZ, R33.reuse.H0_H0 ;  /* 0x20000021ff257230 */ /* 0x100fe40000004100 */
[----:B------:R-:W-:Y:S01]  /*13ad0*/  FFMA.FTZ R46, R39, R45, R46 ;  /* 0x0000002d272e7223 */ /* 0x000fe2000001002e */
[----:B------:R-:W-:Y:S02]  /*13ae0*/  HADD2.F32 R12, -RZ, R12.H1_H1 ;  /* 0x3000000cff0c7230 */ /* 0x000fe40000004100 */
[----:B------:R-:W-:Y:S02]  /*13af0*/  HADD2.F32 R39, -RZ, R34.H0_H0 ;  /* 0x20000022ff277230 */ /* 0x000fe40000004100 */
[----:B------:R-:W-:Y:S01]  /*13b00*/  FFMA.FTZ R37, R37, R3, R36 ;  /* 0x0000000325257223 */ /* 0x000fe20000010024 */
[----:B------:R-:W-:Y:S02]  /*13b10*/  HADD2.F32 R0, -RZ, R32.H1_H1 ;  /* 0x30000020ff007230 */ /* 0x000fe40000004100 */
[----:B------:R-:W-:-:S02]  /*13b20*/  HADD2.F32 R48, -RZ, R33.H1_H1 ;  /* 0x30000021ff307230 */ /* 0x000fc40000004100 */
[-C--:B------:R-:W-:Y:S01]  /*13b30*/  FFMA.FTZ R39, R39, R3.reuse, R38 ;  /* 0x0000000327277223 */ /* 0x080fe20000010026 */
[--C-:B------:R-:W-:Y:S02]  /*13b40*/  HADD2.F32 R45, -RZ, R35.reuse.H0_H0 ;  /* 0x20000023ff2d7230 */ /* 0x100fe40000004100 */
        /* <DEDUP_REMOVED lines=35> */
.L_x_1005:
        /* <DEDUP_REMOVED lines=90> */
.L_x_1006:
        /* <DEDUP_REMOVED lines=20> */
[-C--:B------:R-:W-:Y:S01]  /*14460*/  FFMA.FTZ R47, R28, R36.reuse, R47 ;  /* 0x000000241c2f7223 */ /* 0x080fe2000001002f */
[----:B------:R-:W-:Y:S02]  /*14470*/  HADD2.F32 R0, -RZ, R14.H0_H0 ;  /* 0x2000000eff007230 */ /* 0x000fe40000004100 */
[----:B------:R-:W-:Y:S02]  /*14480*/  HADD2.F32 R15, -RZ, R15.H1_H1 ;  /* 0x3000000fff0f7230 */ /* 0x000fe40000004100 */
        /* <DEDUP_REMOVED lines=10> */
[----:B------:R-:W-:Y:S01]  /*14530*/  FFMA.FTZ R37, R30, R36, R37 ;  /* 0x000000241e257223 */ /* 0x000fe20000010025 */
[----:B------:R-:W-:Y:S02]  /*14540*/  HADD2.F32 R15, -RZ, R32.H0_H0 ;  /* 0x20000020ff0f7230 */ /* 0x000fe40000004100 */
[-C--:B------:R-:W-:Y:S01]  /*14550*/  FFMA.FTZ R16, R3, R45.reuse, R4 ;  /* 0x0000002d03107223 */ /* 0x080fe20000010004 */
[----:B-1----:R-:W-:Y:S02]  /*14560*/  HADD2.F32 R3, -RZ, R12.H0_H0 ;  /* 0x2000000cff037230 */ /* 0x002fe40000004100 */
[----:B------:R-:W-:Y:S01]  /*14570*/  FFMA.FTZ R0, R29, R45, R0 ;  /* 0x0000002d1d007223 */ /* 0x000fe20000010000 */
[----:B------:R-:W-:Y:S02]  /*14580*/  HADD2.F32 R17, -RZ, R17.H1_H1 ;  /* 0x30000011ff117230 */ /* 0x000fe40000004100 */
[----:B------:R-:W-:Y:S01]  /*14590*/  FFMA.FTZ R38, R28, R38, R37 ;  /* 0x000000261c267223 */ /* 0x000fe20000010025 */
[----:B------:R-:W-:-:S02]  /*145a0*/  HADD2.F32 R2, -RZ, R13.H0_H0 ;  /* 0x2000000dff027230 */ /* 0x000fc40000004100 */
[----:B------:R-:W-:Y:S02]  /*145b0*/  HADD2.F32 R4, -RZ, R13.H1_H1 ;  /* 0x3000000dff047230 */ /* 0x000fe40000004100 */
[----:B------:R-:W-:Y:S01]  /*145c0*/  FFMA.FTZ R13, R15, R3, R0 ;  /* 0x000000030f0d7223 */ /* 0x000fe20000010000 */
[--C-:B------:R-:W-:Y:S02]  /*145d0*/  HADD2.F32 R15, -RZ, R33.reuse.H0_H0 ;  /* 0x20000021ff0f7230 */ /* 0x100fe40000004100 */
[----:B------:R-:W-:Y:S01]  /*145e0*/  FFMA.FTZ R38, R17, R45, R38 ;  /* 0x0000002d11267223 */ /* 0x000fe20000010026 */
[----:B------:R-:W-:Y:S02]  /*145f0*/  HADD2.F32 R12, -RZ, R12.H1_H1 ;  /* 0x3000000cff0c7230 */ /* 0x000fe40000004100 */
        /* <DEDUP_REMOVED lines=41> */
.L_x_991:
[----:B------:R-:W0:Y:S01]  /*14890*/  LDC R89, c[0x0][0x23c] ;  /* 0x00008f00ff597b82 */ /* 0x000e220000000800 */
[----:B------:R-:W-:Y:S01]  /*148a0*/  IADD3 R94, R94, 0x20, RZ ;  /* 0x000000205e5e7810 */ /* 0x000fe20007ffe0ff */
[----:B------:R-:W-:-:S03]  /*148b0*/  UIADD3 UR4, UR4, 0x40, URZ ;  /* 0x0000004004047890 */ /* 0x000fc6000fffe03f */
[C---:B------:R-:W-:Y:S02]  /*148c0*/  ISETP.GE.AND P2, PT, R94.reuse, UR5, PT ;  /* 0x000000055e007c0c */ /* 0x040fe4000bf46270 */
[----:B------:R-:W-:Y:S01]  /*148d0*/  ISETP.LT.AND P3, PT, R94, R95, PT ;  /* 0x0000005f5e00720c */ /* 0x000fe20003f61270 */
[----:B0-----:R-:W-:-:S12]  /*148e0*/  IMAD.WIDE R6, R89, 0x10, R6 ;  /* 0x0000001059067825 */ /* 0x001fd800078e0206 */
[----:B------:R-:W-:Y:S05]  /*148f0*/  @!P2 BRA P3, `(.L_x_1007) ;  /* 0xffffff980040a947 */ /* 0x000fea000183ffff */
.L_x_990:
        /* <DEDUP_REMOVED lines=8> */
.L_x_1013:
[----:B------:R-:W0:Y:S01]  /*14980*/  LDC R89, c[0x0][0x23c] ;  /* 0x00008f00ff597b82 */ /* 0x000e220000000800 */
[----:B-----5:R1:W5:Y:S01]  /*14990*/  LDG.E.128.CONSTANT R12, desc[UR6][R6.64] ;  /* 0x00000006060c7981 */ /* 0x020362000c1e9d00 */
[----:B0-----:R-:W-:-:S05]  /*149a0*/  IMAD.WIDE R2, R89, 0x4, R6 ;  /* 0x0000000459027825 */ /* 0x001fca00078e0206 */
[----:B------:R1:W5:Y:S01]  /*149b0*/  LDG.E.128.CONSTANT R8, desc[UR6][R2.64] ;  /* 0x0000000602087981 */ /* 0x000362000c1e9d00 */
[----:B------:R-:W-:Y:S01]  /*149c0*/  IMAD.WIDE R98, R89, 0x4, R2 ;  /* 0x0000000459627825 */ /* 0x000fe200078e0202 */
[----:B------:R-:W-:Y:S06]  /*149d0*/  @!P1 BRA `(.L_x_1009) ;  /* 0x0000002000a89947 */ /* 0x000fec0003800000 */
[----:B-1----:R-:W2:Y:S01]  /*149e0*/  LDG.E.128.CONSTANT R4, desc[UR6][R98.64] ;  /* 0x0000000662047981 */ /* 0x002ea2000c1e9d00 */
[--C-:B-----5:R-:W-:Y:S02]  /*149f0*/  SHF.R.U32.HI R28, RZ, 0xf, R14.reuse ;  /* 0x0000000fff1c7819 */ /* 0x120fe4000001160e */
[C---:B------:R-:W-:Y:S02]  /*14a00*/  LOP3.LUT R16, R14.reuse, 0x380038, RZ, 0xc0, !PT ;  /* 0x003800380e107812 */ /* 0x040fe400078ec0ff */
[----:B------:R-:W-:Y:S02]  /*14a10*/  SHF.R.U32.HI R33, RZ, 0x6, R14 ;  /* 0x00000006ff217819 */ /* 0x000fe4000001160e */
[----:B------:R-:W-:Y:S02]  /*14a20*/  LOP3.LUT R50, R14, 0x70007, RZ, 0xc0, !PT ;  /* 0x000700070e327812 */ /* 0x000fe400078ec0ff */
[----:B------:R-:W-:Y:S02]  /*14a30*/  SHF.R.U32.HI R31, RZ, 0xe, R10 ;  /* 0x0000000eff1f7819 */ /* 0x000fe4000001160a */
[----:B------:R-:W-:-:S02]  /*14a40*/  LOP3.LUT R14, R10, 0x380038, RZ, 0xc0, !PT ;  /* 0x003800380a0e7812 */ /* 0x000fc400078ec0ff */
[----:B------:R-:W-:Y:S02]  /*14a50*/  SHF.R.U32.HI R45, RZ, 0x6, R10 ;  /* 0x00000006ff2d7819 */ /* 0x000fe4000001160a */
[----:B------:R-:W-:Y:S01]  /*14a60*/  LOP3.LUT R57, R10, 0x70007, RZ, 0xc0, !PT ;  /* 0x000700070a397812 */ /* 0x000fe200078ec0ff */
[----:B------:R-:W-:Y:S01]  /*14a70*/  HFMA2.MMA R10, -RZ, RZ, 0, 0.015625 ;  /* 0x00002400ff0a7435 */ /* 0x000fe200000001ff */
[----:B------:R-:W-:Y:S02]  /*14a80*/  SHF.R.U32.HI R20, RZ, 0xf, R13 ;  /* 0x0000000fff147819 */ /* 0x000fe4000001160d */
[----:B------:R-:W-:Y:S02]  /*14a90*/  SHF.R.U32.HI R0, RZ, 0xf, R12 ;  /* 0x0000000fff007819 */ /* 0x000fe4000001160c */
[----:B------:R-:W-:Y:S02]  /*14aa0*/  SHF.R.U32.HI R30, RZ, 0xf, R15 ;  /* 0x0000000fff1e7819 */ /* 0x000fe4000001160f */
        /* <DEDUP_REMOVED lines=14> */
[----:B------:R-:W-:Y:S02]  /*14b90*/  PRMT R0, R10, 0x7610, R0 ;  /* 0x000076100a007816 */ /* 0x000fe40000000000 */
[----:B------:R-:W-:Y:S02]  /*14ba0*/  LOP3.LUT R61, R20, 0x20002, R29, 0xf8, !PT ;  /* 0x00020002143d7812 */ /* 0x000fe400078ef81d */
[C---:B------:R-:W-:Y:S02]  /*14bb0*/  LOP3.LUT R15, R11.reuse, 0x380038, RZ, 0xc0, !PT ;  /* 0x003800380b0f7812 */ /* 0x040fe400078ec0ff */
[----:B------:R-:W-:Y:S02]  /*14bc0*/  SHF.R.U32.HI R54, RZ, 0x6, R11 ;  /* 0x00000006ff367819 */ /* 0x000fe4000001160b */
[----:B------:R-:W-:-:S02]  /*14bd0*/  LOP3.LUT R59, R11, 0x70007, RZ, 0xc0, !PT ;  /* 0x000700070b3b7812 */ /* 0x000fc400078ec0ff */
[----:B------:R-:W-:Y:S02]  /*14be0*/  LOP3.LUT R19, R8, 0x20002, R17, 0xf8, !PT ;  /* 0x0002000208137812 */ /* 0x000fe400078ef811 */
[----:B------:R-:W-:Y:S02]  /*14bf0*/  LOP3.LUT R10, R28, 0x20002, R31, 0xf8, !PT ;  /* 0x000200021c0a7812 */ /* 0x000fe400078ef81f */
[----:B------:R-:W-:Y:S02]  /*14c00*/  LOP3.LUT R20, R30, 0x20002, R37, 0xf8, !PT ;  /* 0x000200021e147812 */ /* 0x000fe400078ef825 */
[----:B------:R-:W-:Y:S02]  /*14c10*/  LOP3.LUT R2, R12, 0x380038, RZ, 0xc0, !PT ;  /* 0x003800380c027812 */ /* 0x000fe400078ec0ff */
[----:B------:R-:W-:Y:S02]  /*14c20*/  PRMT R8, R92, 0x9910, RZ ;  /* 0x000099105c087816 */ /* 0x000fe400000000ff */
[----:B------:R-:W-:-:S02]  /*14c30*/  LOP3.LUT R55, R12, 0x70007, RZ, 0xc0, !PT ;  /* 0x000700070c377812 */ /* 0x000fc400078ec0ff */
[----:B------:R-:W-:Y:S02]  /*14c40*/  LOP3.LUT R62, R3, 0x64006400, RZ, 0xfc, !PT ;  /* 0x64006400033e7812 */ /* 0x000fe400078efcff */
[C---:B------:R-:W-:Y:S02]  /*14c50*/  LOP3.LUT R12, R13.reuse, 0x380038, RZ, 0xc0, !PT ;  /* 0x003800380d0c7812 */ /* 0x040fe400078ec0ff */
[----:B------:R-:W-:Y:S02]  /*14c60*/  SHF.R.U32.HI R32, RZ, 0x6, R13 ;  /* 0x00000006ff207819 */ /* 0x000fe4000001160d */
[----:B------:R-:W-:Y:S02]  /*14c70*/  LOP3.LUT R47, R13, 0x70007, RZ, 0xc0, !PT ;  /* 0x000700070d2f7812 */ /* 0x000fe400078ec0ff */
[----:B------:R-:W-:Y:S02]  /*14c80*/  LOP3.LUT R3, R34, 0x380038, RZ, 0xc0, !PT ;  /* 0x0038003822037812 */ /* 0x000fe400078ec0ff */
[----:B------:R-:W-:-:S02]  /*14c90*/  LOP3.LUT R13, R9, 0x380038, RZ, 0xc0, !PT ;  /* 0x00380038090d7812 */ /* 0x000fc400078ec0ff */
[----:B------:R-:W-:Y:S02]  /*14ca0*/  SHF.R.U32.HI R38, RZ, 0x6, R9 ;  /* 0x00000006ff267819 */ /* 0x000fe40000011609 */
[----:B------:R-:W-:Y:S02]  /*14cb0*/  LOP3.LUT R58, R9, 0x70007, RZ, 0xc0, !PT ;  /* 0x00070007093a7812 */ /* 0x000fe400078ec0ff */
[----:B------:R-:W-:Y:S02]  /*14cc0*/  MOV R9, 0x3000 ;  /* 0x0000300000097802 */ /* 0x000fe40000000f00 */
[----:B------:R-:W-:Y:S02]  /*14cd0*/  ISETP.NE.AND P2, PT, R8, RZ, PT ;  /* 0x000000ff0800720c */ /* 0x000fe40003f45270 */
[----:B------:R-:W-:Y:S01]  /*14ce0*/  LOP3.LUT R2, R2, 0x64006400, RZ, 0xfc, !PT ;  /* 0x6400640002027812 */ /* 0x000fe200078efcff */
[----:B------:R-:W-:Y:S01]  /*14cf0*/  HFMA2 R62, R62, R9.H0_H0, -132, -132 ;  /* 0xd820d8203e3e7431 */ /* 0x000fe20000040009 */
[----:B------:R-:W-:-:S02]  /*14d00*/  LOP3.LUT R74, R15, 0x64006400, RZ, 0xfc, !PT ;  /* 0x640064000f4a7812 */ /* 0x000fc400078efcff */
        /* <DEDUP_REMOVED lines=17> */
[----:B------:R-:W-:Y:S02]  /*14e20*/  LOP3.LUT R50, R50, 0x64006400, RZ, 0xfc, !PT ;  /* 0x6400640032327812 */ /* 0x000fe400078efcff */
[----:B------:R-:W-:Y:S01]  /*14e30*/  LOP3.LUT R58, R58, 0x64006400, RZ, 0xfc, !PT ;  /* 0x640064003a3a7812 */ /* 0x000fe200078efcff */
[----:B------:R-:W-:Y:S01]  /*14e40*/  HADD2 R84, R47, -1028, -1028 ;  /* 0xe404e4042f547430 */ /* 0x000fe20000000000 */
[----:B------:R-:W-:Y:S02]  /*14e50*/  LOP3.LUT R57, R57, 0x64006400, RZ, 0xfc, !PT ;  /* 0x6400640039397812 */ /* 0x000fe400078efcff */
[----:B------:R-:W-:Y:S02]  /*14e60*/  LOP3.LUT R52, R52, 0x64006400, RZ, 0xfc, !PT ;  /* 0x6400640034347812 */ /* 0x000fe400078efcff */
[----:B------:R-:W-:-:S02]  /*14e70*/  LOP3.LUT R70, R70, 0x64006400, RZ, 0xfc, !PT ;  /* 0x6400640046467812 */ /* 0x000fc400078efcff */
[----:B------:R-:W-:-:S03]  /*14e80*/  ISETP.GE.AND P3, PT, R96, 0x2, PT ;  /* 0x000000026000780c */ /* 0x000fc60003f66270 */
[----:B------:R-:W-:Y:S01]  /*14e90*/  HADD2 R70, R70, -1028, -1028 ;  /* 0xe404e40446467430 */ /* 0x000fe20000000000 */
[--C-:B--2---:R-:W-:Y:S02]  /*14ea0*/  SHF.R.U32.HI R30, RZ, 0xd, R5.reuse ;  /* 0x0000000dff1e7819 */ /* 0x104fe40000011605 */
[C---:B------:R-:W-:Y:S02]  /*14eb0*/  LOP3.LUT R11, R5.reuse, 0x380038, RZ, 0xc0, !PT ;  /* 0x00380038050b7812 */ /* 0x040fe400078ec0ff */
[----:B------:R-:W-:Y:S02]  /*14ec0*/  SHF.R.U32.HI R37, RZ, 0x6, R5 ;  /* 0x00000006ff257819 */ /* 0x000fe40000011605 */
[----:B------:R-:W-:Y:S02]  /*14ed0*/  LOP3.LUT R51, R5, 0x70007, RZ, 0xc0, !PT ;  /* 0x0007000705337812 */ /* 0x000fe400078ec0ff */
[----:B------:R-:W-:Y:S02]  /*14ee0*/  SHF.R.U32.HI R31, RZ, 0xd, R7 ;  /* 0x0000000dff1f7819 */ /* 0x000fe40000011607 */
[----:B------:R-:W-:-:S02]  /*14ef0*/  LOP3.LUT R5, R46, 0x380038, RZ, 0xc0, !PT ;  /* 0x003800382e057812 */ /* 0x000fc400078ec0ff */
[----:B------:R-:W-:Y:S02]  /*14f00*/  LOP3.LUT R31, R20, 0x40004, R31, 0xf8, !PT ;  /* 0x00040004141f7812 */ /* 0x000fe400078ef81f */
[--C-:B------:R-:W-:Y:S02]  /*14f10*/  SHF.R.U32.HI R28, RZ, 0xd, R4.reuse ;  /* 0x0000000dff1c7819 */ /* 0x100fe40000011604 */
[C---:B------:R-:W-:Y:S02]  /*14f20*/  LOP3.LUT R8, R4.reuse, 0x380038, RZ, 0xc0, !PT ;  /* 0x0038003804087812 */ /* 0x040fe400078ec0ff */
[----:B------:R-:W-:Y:S02]  /*14f30*/  SHF.R.U32.HI R36, RZ, 0x6, R4 ;  /* 0x00000006ff247819 */ /* 0x000fe40000011604 */
[----:B------:R-:W-:Y:S02]  /*14f40*/  LOP3.LUT R49, R4, 0x70007, RZ, 0xc0, !PT ;  /* 0x0007000704317812 */ /* 0x000fe400078ec0ff */
[----:B------:R-:W-:-:S02]  /*14f50*/  LOP3.LUT R20, R5, 0x64006400, RZ, 0xfc, !PT ;  /* 0x6400640005147812 */ /* 0x000fc400078efcff */
[----:B------:R-:W-:Y:S02]  /*14f60*/  SHF.R.U32.HI R48, RZ, 0x6, R7 ;  /* 0x00000006ff307819 */ /* 0x000fe40000011607 */
[----:B------:R-:W-:Y:S01]  /*14f70*/  LOP3.LUT R4, R3, 0x64006400, RZ, 0xfc, !PT ;  /* 0x6400640003047812 */ /* 0x000fe200078efcff */
[-C--:B------:R-:W-:Y:S01]  /*14f80*/  HFMA2 R20, R20, R9.reuse.H0_H0, -132, -132 ;  /* 0xd820d82014147431 */ /* 0x080fe20000040009 */
[----:B------:R-:W-:Y:S02]  /*14f90*/  LOP3.LUT R5, R37, 0x380038, RZ, 0xc0, !PT ;  /* 0x0038003825057812 */ /* 0x000fe400078ec0ff */
[----:B------:R-:W-:Y:S01]  /*14fa0*/  LOP3.LUT R63, R7, 0x380038, RZ, 0xc0, !PT ;  /* 0x00380038073f7812 */ /* 0x000fe200078ec0ff */
[----:B------:R-:W-:Y:S01]  /*14fb0*/  HFMA2 R85, R4, R9.H0_H0, -132, -132 ;  /* 0xd820d82004557431 */ /* 0x000fe20000040009 */
[----:B------:R-:W-:Y:S02]  /*14fc0*/  LOP3.LUT R66, R11, 0x64006400, RZ, 0xfc, !PT ;  /* 0x640064000b427812 */ /* 0x000fe400078efcff */
[----:B------:R-:W-:-:S02]  /*14fd0*/  LOP3.LUT R11, R48, 0x380038, RZ, 0xc0, !PT ;  /* 0x00380038300b7812 */ /* 0x000fc400078ec0ff */
[----:B------:R-:W-:Y:S01]  /*14fe0*/  LOP3.LUT R2, R5, 0x64006400, RZ, 0xfc, !PT ;  /* 0x6400640005027812 */ /* 0x000fe200078efcff */
[----:B------:R-:W-:Y:S01]  /*14ff0*/  HFMA2 R15, R66, R9.H0_H0, -132, -132 ;  /* 0xd820d820420f7431 */ /* 0x000fe20000040009 */
[--C-:B------:R-:W-:Y:S02]  /*15000*/  SHF.R.U32.HI R29, RZ, 0xd, R6.reuse ;  /* 0x0000000dff1d7819 */ /* 0x100fe40000011606 */
[C---:B------:R-:W-:Y:S02]  /*15010*/  LOP3.LUT R17, R6.reuse, 0x380038, RZ, 0xc0, !PT ;  /* 0x0038003806117812 */ /* 0x040fe400078ec0ff */
[----:B------:R-:W-:Y:S02]  /*15020*/  SHF.R.U32.HI R39, RZ, 0x6, R6 ;  /* 0x00000006ff277819 */ /* 0x000fe40000011606 */
[----:B------:R-:W-:Y:S02]  /*15030*/  LOP3.LUT R53, R6, 0x70007, RZ, 0xc0, !PT ;  /* 0x0007000706357812 */ /* 0x000fe400078ec0ff */
        /* <DEDUP_REMOVED lines=17> */
[----:B------:R-:W-:-:S02]  /*15150*/  LOP3.LUT R28, R19, 0x40004, R28, 0xf8, !PT ;  /* 0x00040004131c7812 */ /* 0x000fc400078ef81c */
[----:B------:R-:W-:Y:S01]  /*15160*/  LOP3.LUT R30, R61, 0x40004, R30, 0xf8, !PT ;  /* 0x000400043d1e7812 */ /* 0x000fe200078ef81e */
[----:B------:R-:W-:Y:S01]  /*15170*/  HFMA2 R12, R12, R9.H0_H0, -132, -132 ;  /* 0xd820d8200c0c7431 */ /* 0x000fe20000040009 */
[----:B------:R-:W-:Y:S02]  /*15180*/  LOP3.LUT R29, R10, 0x40004, R29, 0xf8, !PT ;  /* 0x000400040a1d7812 */ /* 0x000fe400078ef81d */
        /* <DEDUP_REMOVED lines=187> */
.L_x_1010:
        /* <DEDUP_REMOVED lines=83> */
.L_x_1011:
        /* <DEDUP_REMOVED lines=82> */
.L_x_1012:
        /* <DEDUP_REMOVED lines=79> */
.L_x_1009:
[----:B------:R-:W-:Y:S01]  /*16c80*/  IADD3 R94, R94, 0x20, RZ ;  /* 0x000000205e5e7810 */ /* 0x000fe20007ffe0ff */
[----:B------:R-:W-:Y:S01]  /*16c90*/  UIADD3 UR4, UR4, 0x40, URZ ;  /* 0x0000004004047890 */ /* 0x000fe2000fffe03f */
[----:B-1----:R-:W-:Y:S02]  /*16ca0*/  IMAD.WIDE R6, R89, 0x4, R98 ;  /* 0x0000000459067825 */ /* 0x002fe400078e0262 */
[C---:B------:R-:W-:Y:S02]  /*16cb0*/  ISETP.GE.AND P2, PT, R94.reuse, UR5, PT ;  /* 0x000000055e007c0c */ /* 0x040fe4000bf46270 */
[----:B------:R-:W-:-:S13]  /*16cc0*/  ISETP.LT.AND P3, PT, R94, R95, PT ;  /* 0x0000005f5e00720c */ /* 0x000fda0003f61270 */
[----:B------:R-:W-:Y:S05]  /*16cd0*/  @!P2 BRA P3, `(.L_x_1013) ;  /* 0xffffffdc0028a947 */ /* 0x000fea000183ffff */
.L_x_1008:
[----:B------:R-:W-:Y:S01]  /*16ce0*/  ISETP.GE.AND P0, PT, R94, R95, PT ;  /* 0x0000005f5e00720c */ /* 0x000fe20003f06270 */
[----:B------:R-:W-:-:S03]  /*16cf0*/  ULDC UR5, c[0x0][0x26c] ;  /* 0x00009b0000057ab9 */ /* 0x000fc60000000800 */
[----:B------:R-:W-:-:S13]  /*16d00*/  ISETP.GE.OR P0, PT, R94, UR5, P0 ;  /* 0x000000055e007c0c */ /* 0x000fda0008706670 */
[----:B------:R-:W-:Y:S05]  /*16d10*/  @P0 BRA `(.L_x_1014) ;  /* 0x0000001000e40947 */ /* 0x000fea0003800000 */
[----:B------:R-:W-:Y:S01]  /*16d20*/  PRMT R0, R90, 0x9910, RZ ;  /* 0x000099105a007816 */ /* 0x000fe200000000ff */
[----:B------:R-:W-:Y:S01]  /*16d30*/  ULDC UR5, c[0x0][0x26c] ;  /* 0x00009b0000057ab9 */ /* 0x000fe20000000800 */
[----:B------:R-:W-:Y:S02]  /*16d40*/  SHF.L.U32 R3, R89, 0x2, RZ ;  /* 0x0000000259037819 */ /* 0x000fe400000006ff */
[----:B------:R-:W-:Y:S02]  /*16d50*/  ISETP.NE.AND P0, PT, R0, RZ, PT ;  /* 0x000000ff0000720c */ /* 0x000fe40003f05270 */
[----:B------:R-:W-:Y:S02]  /*16d60*/  SHF.R.S32.HI R0, RZ, 0x1f, R89 ;  /* 0x0000001fff007819 */ /* 0x000fe40000011459 */
[----:B------:R-:W-:Y:S02]  /*16d70*/  ISETP.LT.OR P0, PT, R97, 0x4, !P0 ;  /* 0x000000046100780c */ /* 0x000fe40004701670 */
[----:B------:R-:W-:-:S11]  /*16d80*/  SHF.L.U64.HI R89, R89, 0x2, R0 ;  /* 0x0000000259597819 */ /* 0x000fd60000010200 */
.L_x_1019:
[----:B------:R-:W-:Y:S05]  /*16d90*/  @!P1 BRA `(.L_x_1015) ;  /* 0x0000001000a89947 */ /* 0x000fea0003800000 */
[----:B-----5:R-:W-:Y:S02]  /*16da0*/  MOV R8, R6 ;  /* 0x0000000600087202 */ /* 0x020fe40000000f00 */
        /* <DEDUP_REMOVED lines=22> */
[----:B------:R-:W-:Y:S02]  /*16f10*/  LOP3.LUT R4, R2, 0x64006400, RZ, 0xfc, !PT ;  /* 0x6400640002047812 */ /* 0x000fe400078efcff */
[----:B------:R-:W-:Y:S02]  /*16f20*/  LOP3.LUT R10, R52, 0xc000c, RZ, 0xc0, !PT ;  /* 0x000c000c340a7812 */ /* 0x000fe400078ec0ff */
[----:B------:R-:W-:Y:S02]  /*16f30*/  SHF.R.U32.HI R50, RZ, 0x8, R9 ;  /* 0x00000008ff327819 */ /* 0x000fe40000011609 */
[----:B------:R-:W-:-:S02]  /*16f40*/  LOP3.LUT R20, R9, 0x300030, RZ, 0xc0, !PT ;  /* 0x0030003009147812 */ /* 0x000fc400078ec0ff */
[C---:B------:R-:W-:Y:S02]  /*16f50*/  LOP3.LUT R36, R9.reuse, 0xc000c0, RZ, 0xc0, !PT ;  /* 0x00c000c009247812 */ /* 0x040fe400078ec0ff */
[----:B------:R-:W-:Y:S02]  /*16f60*/  LOP3.LUT R48, R9, 0x30003, RZ, 0xc0, !PT ;  /* 0x0003000309307812 */ /* 0x000fe400078ec0ff */
[----:B------:R-:W-:Y:S02]  /*16f70*/  LOP3.LUT R2, R15, 0xc000c, RZ, 0xc0, !PT ;  /* 0x000c000c0f027812 */ /* 0x000fe400078ec0ff */
[----:B------:R-:W-:Y:S02]  /*16f80*/  LOP3.LUT R9, R5, 0x64006400, RZ, 0xfc, !PT ;  /* 0x6400640005097812 */ /* 0x000fe400078efcff */
[----:B------:R-:W-:Y:S02]  /*16f90*/  LOP3.LUT R18, R54, 0xc000c, RZ, 0xc0, !PT ;  /* 0x000c000c36127812 */ /* 0x000fe400078ec0ff */
[----:B------:R-:W-:-:S02]  /*16fa0*/  LOP3.LUT R10, R10, 0x64006400, RZ, 0xfc, !PT ;  /* 0x640064000a0a7812 */ /* 0x000fc400078efcff */
        /* <DEDUP_REMOVED lines=11> */
[----:B------:R-:W-:Y:S01]  /*17060*/  HFMA2 R5, R11, R12.H1_H1, -258, -258 ;  /* 0xdc08dc080b057431 */ /* 0x000fe2000006000c */
[----:B------:R-:W-:-:S02]  /*17070*/  LOP3.LUT R9, R9, 0x64006400, RZ, 0xfc, !PT ;  /* 0x6400640009097812 */ /* 0x000fc400078efcff */
[----:B------:R-:W-:Y:S01]  /*17080*/  LOP3.LUT R28, R20, 0x64006400, RZ, 0xfc, !PT ;  /* 0x64006400141c7812 */ /* 0x000fe200078efcff */
[----:B------:R-:W-:Y:S01]  /*17090*/  HFMA2 R17, R17, R12.H1_H1, -258, -258 ;  /* 0xdc08dc0811117431 */ /* 0x000fe2000006000c */
[----:B------:R-:W-:Y:S01]  /*170a0*/  LOP3.LUT R13, R8, 0x300030, RZ, 0xc0, !PT ;  /* 0x00300030080d7812 */ /* 0x000fe200078ec0ff */
[-C--:B------:R-:W-:Y:S01]  /*170b0*/  HFMA2 R31, R9, R35.reuse.H0_H0, -66, -66 ;  /* 0xd420d420091f7431 */ /* 0x080fe20000040023 */
[----:B------:R-:W-:Y:S01]  /*170c0*/  LOP3.LUT R11, R52, 0x300030, RZ, 0xc0, !PT ;  /* 0x00300030340b7812 */ /* 0x000fe200078ec0ff */
[----:B------:R-:W-:Y:S01]  /*170d0*/  HFMA2 R28, R28, R35.H0_H0, -66, -66 ;  /* 0xd420d4201c1c7431 */ /* 0x000fe20000040023 */
        /* <DEDUP_REMOVED lines=37> */
[-C--:B------:R-:W-:Y:S01]  /*17330*/  HFMA2 R0, R0, R12.reuse.H1_H1, -258, -258 ;  /* 0xdc08dc0800007431 */ /* 0x080fe2000006000c */
        /* <DEDUP_REMOVED lines=65> */
.L_x_1016:
        /* <DEDUP_REMOVED lines=49> */
.L_x_1017:
        /* <DEDUP_REMOVED lines=48> */
.L_x_1018:
[----:B------:R-:W-:Y:S05]  /*17d60*/  @P0 BRA `(.L_x_1015) ;  /* 0x0000000000b40947 */ /* 0x000fea0003800000 */
[----:B------:R-:W0:Y:S01]  /*17d70*/  LDS.128 R8, [UR4+0xc0] ;  /* 0x0000c004ff087984 */ /* 0x000e220008000c00 */
[----:B------:R-:W-:Y:S02]  /*17d80*/  MOV R57, R0 ;  /* 0x0000000000397202 */ /* 0x000fe40000000f00 */
[----:B------:R-:W-:Y:S01]  /*17d90*/  PRMT R44, R44, 0x5410, R43 ;  /* 0x000054102c2c7816 */ /* 0x000fe2000000002b */
[----:B------:R-:W1:Y:S01]  /*17da0*/  LDS.128 R12, [UR4+0xd0] ;  /* 0x0000d004ff0c7984 */ /* 0x000e620008000c00 */
        /* <DEDUP_REMOVED lines=41> */
.L_x_1015:
[----:B------:R-:W-:Y:S01]  /*18040*/  IADD3 R94, R94, 0x10, RZ ;  /* 0x000000105e5e7810 */ /* 0x000fe20007ffe0ff */
[----:B------:R-:W-:Y:S01]  /*18050*/  UIADD3 UR4, UR4, 0x20, URZ ;  /* 0x0000002004047890 */ /* 0x000fe2000fffe03f */
[----:B------:R-:W-:Y:S02]  /*18060*/  IADD3 R6, P3, R6, R3, RZ ;  /* 0x0000000306067210 */ /* 0x000fe40007f7e0ff */
[C---:B------:R-:W-:Y:S02]  /*18070*/  ISETP.GE.AND P2, PT, R94.reuse, UR5, PT ;  /* 0x000000055e007c0c */ /* 0x040fe4000bf46270 */
[----:B------:R-:W-:Y:S02]  /*18080*/  ISETP.LT.AND P4, PT, R94, R95, PT ;  /* 0x0000005f5e00720c */ /* 0x000fe40003f81270 */
[----:B------:R-:W-:-:S11]  /*18090*/  IADD3.X R7, R7, R89, RZ, P3, !PT ;  /* 0x0000005907077210 */ /* 0x000fd60001ffe4ff */
[----:B------:R-:W-:Y:S05]  /*180a0*/  @!P2 BRA P4, `(.L_x_1019) ;  /* 0xffffffec0038a947 */ /* 0x000fea000203ffff */
.L_x_1014:
        /* <DEDUP_REMOVED lines=18> */
.L_x_1023:
[----:B------:R-:W0:Y:S02]  /*181d0*/  LDS R6, [R4] ;  /* 0x0000000004067984 */ /* 0x000e240000000800 */
[----:B0-----:R-:W-:-:S06]  /*181e0*/  HADD2 R7, R6, R40 ;  /* 0x0000002806077230 */ /* 0x001fcc0000000000 */
[----:B------:R-:W0:Y:S02]  /*181f0*/  ATOMS.CAST.SPIN R7, [R4], R6, R7 ;  /* 0x000000060407738d */ /* 0x000e240001800007 */
[----:B0-----:R-:W-:-:S13]  /*18200*/  ISETP.EQ.U32.AND P0, PT, R7, 0x1, PT ;  /* 0x000000010700780c */ /* 0x001fda0003f02070 */
[----:B------:R-:W-:Y:S05]  /*18210*/  @!P0 BRA `(.L_x_1023) ;  /* 0xfffffffc00ec8947 */ /* 0x000fea000383ffff */
[----:B------:R-:W-:Y:S05]  /*18220*/  BRA `(.L_x_1021) ;  /* 0x00000000000c7947 */ /* 0x000fea0003800000 */
.L_x_1022:
[----:B------:R-:W2:Y:S02]  /*18230*/  LD.E R0, desc[UR6][R2.64] ;  /* 0x0000000602007980 */ /* 0x000ea4000c101900 */
[----:B--2---:R-:W-:-:S05]  /*18240*/  IADD3 R5, R40, R0, RZ ;  /* 0x0000000028057210 */ /* 0x004fca0007ffe0ff */
[----:B------:R0:W-:Y:S02]  /*18250*/  ST.E desc[UR6][R2.64], R5 ;  /* 0x0000000502007985 */ /* 0x0001e4000c101906 */
.L_x_1021:
[----:B------:R-:W-:Y:S05]  /*18260*/  BSYNC B0 ;  /* 0x0000000000007941 */ /* 0x000fea0003800000 */
.L_x_1020:
[----:B------:R1:W-:Y:S01]  /*18270*/  ATOM.E.ADD.F16x2.RN.STRONG.GPU P0, RZ, desc[UR6][R2.64+0x4], R27 ;  /* 0x0000041b02ff79a2 */ /* 0x0003e2000810e1c6 */
[----:B------:R-:W-:Y:S04]  /*18280*/  BSSY B0, `(.L_x_1024) ;  /* 0x000000f000007945 */ /* 0x000fe80003800000 */
[----:B-1----:R-:W-:Y:S05]  /*18290*/  @P0 BRA `(.L_x_1025) ;  /* 0x0000000000340947 */ /* 0x002fea0003800000 */
[----:B------:R-:W1:Y:S02]  /*182a0*/  QSPC.E.S P0, RZ, [R2+0x4] ;  /* 0x0000040002ff73aa */ /* 0x000e640000000500 */
[----:B-1----:R-:W-:Y:S05]  /*182b0*/  @!P0 BRA `(.L_x_1026) ;  /* 0x0000000000208947 */ /* 0x002fea0003800000 */
[----:B------:R-:W-:-:S04]  /*182c0*/  MOV R4, R2 ;  /* 0x0000000200047202 */ /* 0x000fc80000000f00 */
[----:B------:R-:W-:-:S07]  /*182d0*/  MOV R4, R4 ;  /* 0x0000000400047202 */ /* 0x000fce0000000f00 */
.L_x_1027:
[----:B------:R-:W1:Y:S02]  /*182e0*/  LDS R6, [R4+0x4] ;  /* 0x0000040004067984 */ /* 0x000e640000000800 */
[----:B-1----:R-:W-:-:S10]  /*182f0*/  HFMA2.MMA R7, R6, 1, 1, R27 ;  /* 0x3c003c0006077835 */ /* 0x002fd4000000001b */
[----:B------:R-:W1:Y:S02]  /*18300*/  ATOMS.CAST.SPIN R7, [R4+0x4], R6, R7 ;  /* 0x000004060407738d */ /* 0x000e640001800007 */
[----:B-1----:R-:W-:-:S13]  /*18310*/  ISETP.EQ.U32.AND P0, PT, R7, 0x1, PT ;  /* 0x000000010700780c */ /* 0x002fda0003f02070 */
[----:B------:R-:W-:Y:S05]  /*18320*/  @!P0 BRA `(.L_x_1027) ;  /* 0xfffffffc00ec8947 */ /* 0x000fea000383ffff */
[----:B------:R-:W-:Y:S05]  /*18330*/  BRA `(.L_x_1025) ;  /* 0x00000000000c7947 */ /* 0x000fea0003800000 */
.L_x_1026:
[----:B------:R-:W0:Y:S02]  /*18340*/  LD.E R0, desc[UR6][R2.64+0x4] ;  /* 0x0000040602007980 */ /* 0x000e24000c101900 */
[----:B0-----:R-:W-:-:S05]  /*18350*/  IADD3 R5, R27, R0, RZ ;  /* 0x000000001b057210 */ /* 0x001fca0007ffe0ff */
[----:B------:R1:W-:Y:S02]  /*18360*/  ST.E desc[UR6][R2.64+0x4], R5 ;  /* 0x0000040502007985 */ /* 0x0003e4000c101906 */
.L_x_1025:
[----:B------:R-:W-:Y:S05]  /*18370*/  BSYNC B0 ;  /* 0x0000000000007941 */ /* 0x000fea0003800000 */
.L_x_1024:
        /* <DEDUP_REMOVED lines=10> */
.L_x_1031:
[----:B------:R-:W0:Y:S02]  /*18420*/  LDS R6, [R4] ;  /* 0x0000000004067984 */ /* 0x000e240000000800 */
[----:B0-----:R-:W-:-:S06]  /*18430*/  HADD2 R7, R6, R26 ;  /* 0x0000001a06077230 */ /* 0x001fcc0000000000 */
[----:B------:R-:W0:Y:S02]  /*18440*/  ATOMS.CAST.SPIN R7, [R4], R6, R7 ;  /* 0x000000060407738d */ /* 0x000e240001800007 */
[----:B0-----:R-:W-:-:S13]  /*18450*/  ISETP.EQ.U32.AND P0, PT, R7, 0x1, PT ;  /* 0x000000010700780c */ /* 0x001fda0003f02070 */
[----:B------:R-:W-:Y:S05]  /*18460*/  @!P0 BRA `(.L_x_1031) ;  /* 0xfffffffc00ec8947 */ /* 0x000fea000383ffff */
[----:B------:R-:W-:Y:S05]  /*18470*/  BRA `(.L_x_1029) ;  /* 0x00000000000c7947 */ /* 0x000fea0003800000 */
.L_x_1030:
[----:B------:R-:W2:Y:S02]  /*18480*/  LD.E R0, desc[UR6][R2.64] ;  /* 0x0000000602007980 */ /* 0x000ea4000c101900 */
[----:B--2---:R-:W-:-:S05]  /*18490*/  IADD3 R5, R26, R0, RZ ;  /* 0x000000001a057210 */ /* 0x004fca0007ffe0ff */
[----:B------:R0:W-:Y:S02]  /*184a0*/  ST.E desc[UR6][R2.64], R5 ;  /* 0x0000000502007985 */ /* 0x0001e4000c101906 */
.L_x_1029:
[----:B------:R-:W-:Y:S05]  /*184b0*/  BSYNC B0 ;  /* 0x0000000000007941 */ /* 0x000fea0003800000 */
.L_x_1028:
[----:B------:R1:W-:Y:S01]  /*184c0*/  ATOM.E.ADD.F16x2.RN.STRONG.GPU P0, RZ, desc[UR6][R2.64+0x4], R25 ;  /* 0x0000041902ff79a2 */ /* 0x0003e2000810e1c6 */
[----:B------:R-:W-:Y:S04]  /*184d0*/  BSSY B0, `(.L_x_1032) ;  /* 0x000000f000007945 */ /* 0x000fe80003800000 */
[----:B-1----:R-:W-:Y:S05]  /*184e0*/  @P0 BRA `(.L_x_1033) ;  /* 0x0000000000340947 */ /* 0x002fea0003800000 */
[----:B------:R-:W1:Y:S02]  /*184f0*/  QSPC.E.S P0, RZ, [R2+0x4] ;  /* 0x0000040002ff73aa */ /* 0x000e640000000500 */
[----:B-1----:R-:W-:Y:S05]  /*18500*/  @!P0 BRA `(.L_x_1034) ;  /* 0x0000000000208947 */ /* 0x002fea0003800000 */
[----:B------:R-:W-:-:S04]  /*18510*/  MOV R4, R2 ;  /* 0x0000000200047202 */ /* 0x000fc80000000f00 */
[----:B------:R-:W-:-:S07]  /*18520*/  MOV R4, R4 ;  /* 0x0000000400047202 */ /* 0x000fce0000000f00 */
.L_x_1035:
[----:B------:R-:W1:Y:S02]  /*18530*/  LDS R6, [R4+0x4] ;  /* 0x0000040004067984 */ /* 0x000e640000000800 */
[----:B-1----:R-:W-:-:S10]  /*18540*/  HFMA2.MMA R7, R6, 1, 1, R25 ;  /* 0x3c003c0006077835 */ /* 0x002fd40000000019 */
[----:B------:R-:W1:Y:S02]  /*18550*/  ATOMS.CAST.SPIN R7, [R4+0x4], R6, R7 ;  /* 0x000004060407738d */ /* 0x000e640001800007 */
[----:B-1----:R-:W-:-:S13]  /*18560*/  ISETP.EQ.U32.AND P0, PT, R7, 0x1, PT ;  /* 0x000000010700780c */ /* 0x002fda0003f02070 */
[----:B------:R-:W-:Y:S05]  /*18570*/  @!P0 BRA `(.L_x_1035) ;  /* 0xfffffffc00ec8947 */ /* 0x000fea000383ffff */
[----:B------:R-:W-:Y:S05]  /*18580*/  BRA `(.L_x_1033) ;  /* 0x00000000000c7947 */ /* 0x000fea0003800000 */
.L_x_1034:
[----:B------:R-:W0:Y:S02]  /*18590*/  LD.E R0, desc[UR6][R2.64+0x4] ;  /* 0x0000040602007980 */ /* 0x000e24000c101900 */
[----:B0-----:R-:W-:-:S05]  /*185a0*/  IADD3 R5, R25, R0, RZ ;  /* 0x0000000019057210 */ /* 0x001fca0007ffe0ff */
[----:B------:R1:W-:Y:S02]  /*185b0*/  ST.E desc[UR6][R2.64+0x4], R5 ;  /* 0x0000040502007985 */ /* 0x0003e4000c101906 */
.L_x_1033:
[----:B------:R-:W-:Y:S05]  /*185c0*/  BSYNC B0 ;  /* 0x0000000000007941 */ /* 0x000fea0003800000 */
.L_x_1032:
        /* <DEDUP_REMOVED lines=10> */
.L_x_1039:
[----:B------:R-:W0:Y:S02]  /*18670*/  LDS R6, [R4] ;  /* 0x0000000004067984 */ /* 0x000e240000000800 */
[----:B0-----:R-:W-:-:S06]  /*18680*/  HADD2 R7, R6, R24 ;  /* 0x0000001806077230 */ /* 0x001fcc0000000000 */
[----:B------:R-:W0:Y:S02]  /*18690*/  ATOMS.CAST.SPIN R7, [R4], R6, R7 ;  /* 0x000000060407738d */ /* 0x000e240001800007 */
[----:B0-----:R-:W-:-:S13]  /*186a0*/  ISETP.EQ.U32.AND P0, PT, R7, 0x1, PT ;  /* 0x000000010700780c */ /* 0x001fda0003f02070 */
[----:B------:R-:W-:Y:S05]  /*186b0*/  @!P0 BRA `(.L_x_1039) ;  /* 0xfffffffc00ec8947 */ /* 0x000fea000383ffff */
[----:B------:R-:W-:Y:S05]  /*186c0*/  BRA `(.L_x_1037) ;  /* 0x00000000000c7947 */ /* 0x000fea0003800000 */
.L_x_1038:
[----:B------:R-:W2:Y:S02]  /*186d0*/  LD.E R0, desc[UR6][R2.64] ;  /* 0x0000000602007980 */ /* 0x000ea4000c101900 */
[----:B--2---:R-:W-:-:S05]  /*186e0*/  IADD3 R5, R24, R0, RZ ;  /* 0x0000000018057210 */ /* 0x004fca0007ffe0ff */
[----:B------:R0:W-:Y:S02]  /*186f0*/  ST.E desc[UR6][R2.64], R5 ;  /* 0x0000000502007985 */ /* 0x0001e4000c101906 */
.L_x_1037:
[----:B------:R-:W-:Y:S05]  /*18700*/  BSYNC B0 ;  /* 0x0000000000007941 */ /* 0x000fea0003800000 */
.L_x_1036:
[----:B------:R1:W-:Y:S01]  /*18710*/  ATOM.E.ADD.F16x2.RN.STRONG.GPU P0, RZ, desc[UR6][R2.64+0x4], R23 ;  /* 0x0000041702ff79a2 */ /* 0x0003e2000810e1c6 */
[----:B------:R-:W-:Y:S04]  /*18720*/  BSSY B0, `(.L_x_1040) ;  /* 0x000000f000007945 */ /* 0x000fe80003800000 */
[----:B-1----:R-:W-:Y:S05]  /*18730*/  @P0 BRA `(.L_x_1041) ;  /* 0x0000000000340947 */ /* 0x002fea0003800000 */
[----:B------:R-:W1:Y:S02]  /*18740*/  QSPC.E.S P0, RZ, [R2+0x4] ;  /* 0x0000040002ff73aa */ /* 0x000e640000000500 */
[----:B-1----:R-:W-:Y:S05]  /*18750*/  @!P0 BRA `(.L_x_1042) ;  /* 0x0000000000208947 */ /* 0x002fea0003800000 */
[----:B------:R-:W-:-:S04]  /*18760*/  MOV R4, R2 ;  /* 0x0000000200047202 */ /* 0x000fc80000000f00 */
[----:B------:R-:W-:-:S07]  /*18770*/  MOV R4, R4 ;  /* 0x0000000400047202 */ /* 0x000fce0000000f00 */
.L_x_1043:
[----:B------:R-:W1:Y:S02]  /*18780*/  LDS R6, [R4+0x4] ;  /* 0x0000040004067984 */ /* 0x000e640000000800 */
[----:B-1----:R-:W-:-:S10]  /*18790*/  HFMA2.MMA R7, R6, 1, 1, R23 ;  /* 0x3c003c0006077835 */ /* 0x002fd40000000017 */
[----:B------:R-:W1:Y:S02]  /*187a0*/  ATOMS.CAST.SPIN R7, [R4+0x4], R6, R7 ;  /* 0x000004060407738d */ /* 0x000e640001800007 */
[----:B-1----:R-:W-:-:S13]  /*187b0*/  ISETP.EQ.U32.AND P0, PT, R7, 0x1, PT ;  /* 0x000000010700780c */ /* 0x002fda0003f02070 */
[----:B------:R-:W-:Y:S05]  /*187c0*/  @!P0 BRA `(.L_x_1043) ;  /* 0xfffffffc00ec8947 */ /* 0x000fea000383ffff */
[----:B------:R-:W-:Y:S05]  /*187d0*/  BRA `(.L_x_1041) ;  /* 0x00000000000c7947 */ /* 0x000fea0003800000 */
.L_x_1042:
[----:B------:R-:W0:Y:S02]  /*187e0*/  LD.E R0, desc[UR6][R2.64+0x4] ;  /* 0x0000040602007980 */ /* 0x000e24000c101900 */
[----:B0-----:R-:W-:-:S05]  /*187f0*/  IADD3 R5, R23, R0, RZ ;  /* 0x0000000017057210 */ /* 0x001fca0007ffe0ff */
[----:B------:R1:W-:Y:S02]  /*18800*/  ST.E desc[UR6][R2.64+0x4], R5 ;  /* 0x0000040502007985 */ /* 0x0003e4000c101906 */
.L_x_1041:
[----:B------:R-:W-:Y:S05]  /*18810*/  BSYNC B0 ;  /* 0x0000000000007941 */ /* 0x000fea0003800000 */
.L_x_1040:
        /* <DEDUP_REMOVED lines=10> */
.L_x_1047:
[----:B------:R-:W0:Y:S02]  /*188c0*/  LDS R6, [R4] ;  /* 0x0000000004067984 */ /* 0x000e240000000800 */
[----:B0-----:R-:W-:-:S06]  /*188d0*/  HADD2 R7, R6, R22 ;  /* 0x0000001606077230 */ /* 0x001fcc0000000000 */
[----:B------:R-:W0:Y:S02]  /*188e0*/  ATOMS.CAST.SPIN R7, [R4], R6, R7 ;  /* 0x000000060407738d */ /* 0x000e240001800007 */
[----:B0-----:R-:W-:-:S13]  /*188f0*/  ISETP.EQ.U32.AND P0, PT, R7, 0x1, PT ;  /* 0x000000010700780c */ /* 0x001fda0003f02070 */
[----:B------:R-:W-:Y:S05]  /*18900*/  @!P0 BRA `(.L_x_1047) ;  /* 0xfffffffc00ec8947 */ /* 0x000fea000383ffff */
[----:B------:R-:W-:Y:S05]  /*18910*/  BRA `(.L_x_1045) ;  /* 0x00000000000c7947 */ /* 0x000fea0003800000 */
.L_x_1046:
[----:B------:R-:W2:Y:S02]  /*18920*/  LD.E R0, desc[UR6][R2.64] ;  /* 0x0000000602007980 */ /* 0x000ea4000c101900 */
[----:B--2---:R-:W-:-:S05]  /*18930*/  IADD3 R5, R22, R0, RZ ;  /* 0x0000000016057210 */ /* 0x004fca0007ffe0ff */
[----:B------:R0:W-:Y:S02]  /*18940*/  ST.E desc[UR6][R2.64], R5 ;  /* 0x0000000502007985 */ /* 0x0001e4000c101906 */
.L_x_1045:
[----:B------:R-:W-:Y:S05]  /*18950*/  BSYNC B0 ;  /* 0x0000000000007941 */ /* 0x000fea0003800000 */
.L_x_1044:
[----:B------:R1:W-:Y:S02]  /*18960*/  ATOM.E.ADD.F16x2.RN.STRONG.GPU P0, RZ, desc[UR6][R2.64+0x4], R21 ;  /* 0x0000041502ff79a2 */ /* 0x0003e4000810e1c6 */
[----:B-1----:R-:W-:Y:S05]  /*18970*/  @P0 EXIT ;  /* 0x000000000000094d */ /* 0x002fea0003800000 */
[----:B------:R-:W1:Y:S02]  /*18980*/  QSPC.E.S P0, RZ, [R2+0x4] ;  /* 0x0000040002ff73aa */ /* 0x000e640000000500 */
[----:B-1----:R-:W-:Y:S05]  /*18990*/  @!P0 BRA `(.L_x_1048) ;  /* 0x00000000001c8947 */ /* 0x002fea0003800000 */
[----:B0-----:R-:W-:-:S07]  /*189a0*/  MOV R2, R2 ;  /* 0x0000000200027202 */ /* 0x001fce0000000f00 */
.L_x_1049:
[----:B------:R-:W0:Y:S02]  /*189b0*/  LDS R4, [R2+0x4] ;  /* 0x0000040002047984 */ /* 0x000e240000000800 */
[----:B0-----:R-:W-:-:S10]  /*189c0*/  HFMA2.MMA R5, R4, 1, 1, R21 ;  /* 0x3c003c0004057835 */ /* 0x001fd40000000015 */
[----:B------:R-:W0:Y:S02]  /*189d0*/  ATOMS.CAST.SPIN R5, [R2+0x4], R4, R5 ;  /* 0x000004040205738d */ /* 0x000e240001800005 */
[----:B0-----:R-:W-:-:S13]  /*189e0*/  ISETP.EQ.U32.AND P0, PT, R5, 0x1, PT ;  /* 0x000000010500780c */ /* 0x001fda0003f02070 */
[----:B------:R-:W-:Y:S05]  /*189f0*/  @!P0 BRA `(.L_x_1049) ;  /* 0xfffffffc00ec8947 */ /* 0x000fea000383ffff */
[----:B------:R-:W-:Y:S05]  /*18a00*/  EXIT ;  /* 0x000000000000794d */ /* 0x000fea0003800000 */
.L_x_1048:
[----:B------:R-:W0:Y:S02]  /*18a10*/  LD.E R0, desc[UR6][R2.64+0x4] ;  /* 0x0000040602007980 */ /* 0x000e24000c101900 */
[----:B0-----:R-:W-:-:S05]  /*18a20*/  IADD3 R5, R21, R0, RZ ;  /* 0x0000000015057210 */ /* 0x001fca0007ffe0ff */
[----:B------:R-:W-:Y:S01]  /*18a30*/  ST.E desc[UR6][R2.64+0x4], R5 ;  /* 0x0000040502007985 */ /* 0x000fe2000c101906 */
[----:B------:R-:W-:Y:S05]  /*18a40*/  EXIT ;  /* 0x000000000000794d */ /* 0x000fea0003800000 */
.L_x_1050:
        /* <DEDUP_REMOVED lines=11> */
.L_x_5195:


//--------------------- .text._Z23gemm_half_q_half_kernelILi4ELi160ELb1ELb0ELi32EEvPK6__halfPKjS4_S2_PS0_iiiiPKtS7_iiiiiibS2_i --------------------------
	.section	.text._Z23gemm_half_q_half_kernelILi4ELi160ELb1ELb0ELi32EEvPK6__halfPKjS4_S2_PS0_iiiiPKtS7_iiiiiibS2_i,"ax",@progbits
	.align	128
        .global         _Z23gemm_half_q_half_kernelILi4ELi160ELb1ELb0ELi32EEvPK6__halfPKjS4_S2_PS0_iiiiPKtS7_iiiiiibS2_i
        .type           _Z23gemm_half_q_half_kernelILi4ELi160ELb1ELb0ELi32EEvPK6__halfPKjS4_S2_PS0_iiiiPKtS7_iiiiiibS2_i,@function
        .size           _Z23gemm_half_q_half_kernelILi4ELi160ELb1ELb0ELi32EEvPK6__halfPKjS4_S2_PS0_iiiiPKtS7_iiiiiibS2_i,(.L_x_5196 - _Z23gemm_half_q_half_kernelILi4ELi160ELb1ELb0ELi32EEvPK6__halfPKjS4_S2_PS0_iiiiPKtS7_iiiiiibS2_i)
        .other          _Z23gemm_half_q_half_kernelILi4ELi160ELb1ELb0ELi32EEvPK6__halfPKjS4_S2_PS0_iiiiPKtS7_iiiiiibS2_i,@"STO_CUDA_ENTRY STV_DEFAULT"
_Z23gemm_half_q_half_kernelILi4ELi160ELb1ELb0ELi32EEvPK6__halfPKjS4_S2_PS0_iiiiPKtS7_iiiiiibS2_i:
.text._Z23gemm_half_q_half_kernelILi4ELi160ELb1ELb0ELi32EEvPK6__halfPKjS4_S2_PS0_iiiiPKtS7_iiiiiibS2_i:
        /* <DEDUP_REMOVED lines=12> */
[----:B0-----:R-:W-:-:S05]  /*00c0*/  IMAD R15, R2, -0x4, R15 ;  /* 0xfffffffc020f7824 */ /* 0x001fca00078e020f */
[C---:B------:R-:W-:Y:S02]  /*00d0*/  ISETP.GE.AND P1, PT, R15.reuse, 0x1, PT ;  /* 0x000000010f00780c */ /* 0x040fe40003f26270 */
[----:B------:R-:W-:Y:S02]  /*00e0*/  VIMNMX R58, R15, 0x4, PT ;  /* 0x000000040f3a7848 */ /* 0x000fe40003fe0100 */
[----:B-1----:R-:W-:Y:S02]  /*00f0*/  LEA R14, R4, R3, 0x5 ;  /* 0x00000003040e7211 */ /* 0x002fe400078e28ff */
        /* <DEDUP_REMOVED lines=8> */
[----:B------:R-:W-:Y:S02]  /*0180*/  PRMT R28, RZ, 0x7610, R28 ;  /* 0x00007610ff1c7816 */ /* 0x000fe4000000001c */
[----:B--2---:R-:W-:-:S09]  /*0190*/  PRMT R4, R13, 0x7610, R4 ;  /* 0x000076100d047816 */ /* 0x004fd20000000004 */
        /* <DEDUP_REMOVED lines=11> */
[----:B------:R-:W-:Y:S02]  /*0250*/  PRMT R55, RZ, 0x7610, R55 ;  /* 0x00007610ff377816 */ /* 0x000fe40000000037 */
[----:B--2---:R-:W-:-:S07]  /*0260*/  LOP3.LUT R4, R54, R13, RZ, 0xfc, !PT ;  /* 0x0000000d36047212 */ /* 0x004fce00078efcff */
        /* <DEDUP_REMOVED lines=12> */
.L_x_1051:
        /* <DEDUP_REMOVED lines=25> */
.L_x_1056:
        /* <DEDUP_REMOVED lines=37> */
.L_x_1055:
        /* <DEDUP_REMOVED lines=24> */
.L_x_1057:
        /* <DEDUP_REMOVED lines=14> */
.L_x_1054:
        /* <DEDUP_REMOVED lines=10> */
.L_x_1059:
        /* <DEDUP_REMOVED lines=37> */
.L_x_1058:
        /* <DEDUP_REMOVED lines=24> */
.L_x_1060:
        /* <DEDUP_REMOVED lines=13> */
.L_x_1053:
[----:B------:R-:W-:Y:S05]  /*0eb0*/  BSYNC B0 ;  /* 0x0000000000007941 */ /* 0x000fea0003800000 */
.L_x_1052:
        /* <DEDUP_REMOVED lines=17> */
.L_x_1063:
        /* <DEDUP_REMOVED lines=19> */
.L_x_1062:
        /* <DEDUP_REMOVED lines=14> */
.L_x_1064:
[----:B------:R-:W-:-:S13]  /*11e0*/  ISETP.LT.OR P0, PT, R3, R58, P0 ;  /* 0x0000003a0300720c */ /* 0x000fda0000701670 */
[----:B--2---:R-:W2:Y:S01]  /*11f0*/  @P0 LDC.64 R4, c[0x0][0x230] ;  /* 0x00008c00ff040b82 */ /* 0x004ea20000000a00 */
[----:B------:R-:W-:-:S05]  /*1200*/  @P0 LEA R2, R2, R3, 0x2 ;  /* 0x0000000302020211 */ /* 0x000fca00078e10ff */
[----:B------:R-:W-:-:S04]  /*1210*/  @P0 IMAD R3, R2, R59, R14 ;  /* 0x0000003b02030224 */ /* 0x000fc800078e020e */
[----:B--2---:R-:W-:-:S05]  /*1220*/  @P0 IMAD.WIDE R2, R3, 0x2, R4 ;  /* 0x0000000203020825 */ /* 0x004fca00078e0204 */
[----:B------:R2:W-:Y:S02]  /*1230*/  @P0 STG.E.64 desc[UR6][R2.64], RZ ;  /* 0x000000ff02000986 */ /* 0x0005e4000c101b06 */
.L_x_1061:
[----:B------:R-:W3:Y:S08]  /*1240*/  LDC R17, c[0x0][0x25c] ;  /* 0x00009700ff117b82 */ /* 0x000ef00000000800 */
[----:B------:R-:W-:Y:S01]  /*1250*/  BAR.SYNC.DEFER_BLOCKING 0x0 ;  /* 0x0000000000007b1d */ /* 0x000fe20000010000 */
[----:B------:R-:W-:-:S07]  /*1260*/  ISETP.GE.AND P0, PT, R56, R57, PT ;  /* 0x000000393800720c */ /* 0x000fce0003f06270 */
[----:B------:R-:W4:Y:S06]  /*1270*/  LDC R7, c[0x0][0x264] ;  /* 0x00009900ff077b82 */ /* 0x000f2c0000000800 */
[----:B------:R-:W-:Y:S05]  /*1280*/  @P0 BRA `(.L_x_1065) ;  /* 0x0000000000d40947 */ /* 0x000fea0003800000 */
[----:B--2---:R-:W0:Y:S01]  /*1290*/  LDC.64 R2, c[0x0][0x248] ;  /* 0x00009200ff027b82 */ /* 0x004e220000000a00 */
[----:B------:R-:W-:-:S07]  /*12a0*/  SHF.L.U32 R9, R0, 0x6, RZ ;  /* 0x0000000600097819 */ /* 0x000fce00000006ff */
[----:B------:R-:W2:Y:S01]  /*12b0*/  LDC.64 R4, c[0x0][0x220] ;  /* 0x00008800ff047b82 */ /* 0x000ea20000000a00 */
[----:B01----:R-:W-:-:S05]  /*12c0*/  IMAD.WIDE R8, R9, 0x2, R2 ;  /* 0x0000000209087825 */ /* 0x003fca00078e0202 */
[----:B------:R0:W5:Y:S01]  /*12d0*/  LDG.E.U16.CONSTANT R0, desc[UR6][R8.64] ;  /* 0x0000000608007981 */ /* 0x000162000c1e9500 */
[----:B------:R-:W-:Y:S01]  /*12e0*/  SHF.R.S32.HI R11, RZ, 0x1f, R14 ;  /* 0x0000001fff0b7819 */ /* 0x000fe2000001140e */
[----:B------:R-:W-:Y:S01]  /*12f0*/  UMOV UR4, URZ ;  /* 0x0000003f00047c82 */ /* 0x000fe20008000000 */
[----:B------:R-:W-:Y:S02]  /*1300*/  SHF.L.U32 R6, R14, 0x2, RZ ;  /* 0x000000020e067819 */ /* 0x000fe400000006ff */
[----:B------:R-:W-:Y:S02]  /*1310*/  LEA.HI R11, R11, R14, RZ, 0x3 ;  /* 0x0000000e0b0b7211 */ /* 0x000fe400078f18ff */
[----:B------:R-:W-:Y:S02]  /*1320*/  MOV R20, R56 ;  /* 0x0000003800147202 */ /* 0x000fe40000000f00 */
[----:B------:R-:W-:Y:S02]  /*1330*/  LOP3.LUT R6, R6, 0x10, RZ, 0xc0, !PT ;  /* 0x0000001006067812 */ /* 0x000fe400078ec0ff */
[----:B0-2---:R-:W-:-:S07]  /*1340*/  SHF.R.S32.HI R16, RZ, 0x3, R11 ;  /* 0x00000003ff107819 */ /* 0x005fce000001140b */
.L_x_1066:
        /* <DEDUP_REMOVED lines=9> */
[----:B------:R-:W-:-:S05]  /*13e0*/  IMAD.WIDE R18, R19, 0x2, R2 ;  /* 0x0000000213127825 */ /* 0x000fca00078e0202 */
[----:B------:R-:W3:Y:S01]  /*13f0*/  LDG.E.U16.CONSTANT R25, desc[UR6][R18.64] ;  /* 0x0000000612197981 */ /* 0x000ee2000c1e9500 */
[----:B0-----:R-:W-:-:S05]  /*1400*/  IMAD.WIDE R10, R12, 0x2, R10 ;  /* 0x000000020c0a7825 */ /* 0x001fca00078e020a */
[----:B------:R-:W4:Y:S01]  /*1410*/  LDG.E.U16.CONSTANT R23, desc[UR6][R10.64] ;  /* 0x000000060a177981 */ /* 0x000f22000c1e9500 */
[----:B------:R-:W-:Y:S01]  /*1420*/  UIADD3 UR4, UR4, 0x1, URZ ;  /* 0x0000000104047890 */ /* 0x000fe2000fffe03f */
[----:B--2---:R-:W-:-:S04]  /*1430*/  SHF.R.U32.HI R12, RZ, R6, R9 ;  /* 0x00000006ff0c7219 */ /* 0x004fc80000011609 */
[--C-:B------:R-:W-:Y:S02]  /*1440*/  SHF.R.U32.HI R22, RZ, 0x4, R12.reuse ;  /* 0x00000004ff167819 */ /* 0x100fe4000001160c */
[----:B------:R-:W-:Y:S02]  /*1450*/  LOP3.LUT R21, R12, 0xf, RZ, 0xc0, !PT ;  /* 0x0000000f0c157812 */ /* 0x000fe400078ec0ff */
        /* <DEDUP_REMOVED lines=24> */
.L_x_1065:
[----:B------:R-:W-:Y:S01]  /*15e0*/  ULDC UR8, c[0x0][0x258] ;  /* 0x0000960000087ab9 */ /* 0x000fe20000000800 */
[----:B------:R-:W-:Y:S01]  /*15f0*/  ULDC UR4, c[0x0][0x260] ;  /* 0x0000980000047ab9 */ /* 0x000fe20000000800 */
[C---:B------:R-:W-:Y:S01]  /*1600*/  ISETP.GT.AND P2, PT, R56.reuse, UR8, PT ;  /* 0x0000000838007c0c */ /* 0x040fe2000bf44270 */
[----:B------:R-:W-:Y:S01]  /*1610*/  ULDC UR5, c[0x0][0x268] ;  /* 0x00009a0000057ab9 */ /* 0x000fe20000000800 */
[C---:B------:R-:W-:Y:S02]  /*1620*/  VIMNMX R0, R56.reuse, UR8, PT ;  /* 0x0000000838007c48 */ /* 0x040fe4000bfe0100 */
[C---:B------:R-:W-:Y:S02]  /*1630*/  ISETP.GT.AND P4, PT, R56.reuse, UR4, PT ;  /* 0x0000000438007c0c */ /* 0x040fe4000bf84270 */
[----:B--2---:R-:W-:Y:S02]  /*1640*/  SHF.R.S32.HI R3, RZ, 0x1f, R0 ;  /* 0x0000001fff037819 */ /* 0x004fe40000011400 */
[----:B------:R-:W-:-:S02]  /*1650*/  ISETP.GT.AND P6, PT, R56, UR5, PT ;  /* 0x0000000538007c0c */ /* 0x000fc4000bfc4270 */
[----:B------:R-:W-:Y:S01]  /*1660*/  LEA.HI R4, R3, R0, RZ, 0x5 ;  /* 0x0000000003047211 */ /* 0x000fe200078f28ff */
[----:B------:R-:W-:Y:S01]  /*1670*/  HFMA2.MMA R0, -RZ, RZ, 0, 0 ;  /* 0x00000000ff007435 */ /* 0x000fe200000001ff */
[C---:B---3--:R-:W-:Y:S02]  /*1680*/  ISETP.GT.AND P3, PT, R56.reuse, R17, PT ;  /* 0x000000113800720c */ /* 0x048fe40003f64270 */
[----:B----4-:R-:W-:Y:S02]  /*1690*/  ISETP.GT.AND P5, PT, R56, R7, PT ;  /* 0x000000073800720c */ /* 0x010fe40003fa4270 */
[----:B------:R-:W-:Y:S01]  /*16a0*/  MOV R2, RZ ;  /* 0x000000ff00027202 */ /* 0x000fe20000000f00 */
[----:B------:R-:W-:Y:S10]  /*16b0*/  @!P2 BRA `(.L_x_1067) ;  /* 0x00000000001ca947 */ /* 0x000ff40003800000 */
[----:B------:R-:W2:Y:S02]  /*16c0*/  LDC R3, c[0x0][0x25c] ;  /* 0x00009700ff037b82 */ /* 0x000ea40000000800 */
[----:B--2---:R-:W-:-:S04]  /*16d0*/  VIMNMX R2, R56, R3, PT ;  /* 0x0000000338027248 */ /* 0x004fc80003fe0100 */
[----:B------:R-:W-:-:S04]  /*16e0*/  IADD3 R2, R2, -UR8, RZ ;  /* 0x8000000802027c10 */ /* 0x000fc8000fffe0ff */
[----:B------:R-:W-:-:S04]  /*16f0*/  SHF.R.S32.HI R3, RZ, 0x1f, R2 ;  /* 0x0000001fff037819 */ /* 0x000fc80000011402 */
[----:B------:R-:W-:-:S04]  /*1700*/  LEA.HI R3, R3, R2, RZ, 0x5 ;  /* 0x0000000203037211 */ /* 0x000fc800078f28ff */
[----:B------:R-:W-:-:S05]  /*1710*/  SHF.R.S32.HI R3, RZ, 0x5, R3 ;  /* 0x00000005ff037819 */ /* 0x000fca0000011403 */
[----:B------:R-:W-:-:S07]  /*1720*/  IMAD R2, R3, 0x6, RZ ;  /* 0x0000000603027824 */ /* 0x000fce00078e02ff */
.L_x_1067:
[----:B------:R-:W-:Y:S05]  /*1730*/  @!P3 BRA `(.L_x_1068) ;  /* 0x00000000001cb947 */ /* 0x000fea0003800000 */
[----:B------:R-:W2:Y:S02]  /*1740*/  LDC R3, c[0x0][0x260] ;  /* 0x00009800ff037b82 */ /* 0x000ea40000000800 */
[----:B--2---:R-:W-:-:S04]  /*1750*/  VIMNMX R0, R56, R3, PT ;  /* 0x0000000338007248 */ /* 0x004fc80003fe0100 */
[----:B------:R-:W-:-:S04]  /*1760*/  IADD3 R0, R0, -R17, RZ ;  /* 0x8000001100007210 */ /* 0x000fc80007ffe0ff */
[----:B------:R-:W-:-:S04]  /*1770*/  SHF.R.S32.HI R3, RZ, 0x1f, R0 ;  /* 0x0000001fff037819 */ /* 0x000fc80000011400 */
[----:B------:R-:W-:-:S04]  /*1780*/  LEA.HI R3, R3, R0, RZ, 0x5 ;  /* 0x0000000003037211 */ /* 0x000fc800078f28ff */
[----:B------:R-:W-:-:S04]  /*1790*/  SHF.R.S32.HI R3, RZ, 0x5, R3 ;  /* 0x00000005ff037819 */ /* 0x000fc80000011403 */
[----:B------:R-:W-:-:S07]  /*17a0*/  LEA R0, R3, R3, 0x2 ;  /* 0x0000000303007211 */ /* 0x000fce00078e10ff */
.L_x_1068:
[----:B------:R-:W-:Y:S01]  /*17b0*/  HFMA2.MMA R3, -RZ, RZ, 0, 0 ;  /* 0x00000000ff037435 */ /* 0x000fe200000001ff */
[----:B------:R-:W-:Y:S02]  /*17c0*/  SHF.R.S32.HI R17, RZ, 0x5, R4 ;  /* 0x00000005ff117819 */ /* 0x000fe40000011404 */
[----:B------:R-:W-:Y:S01]  /*17d0*/  MOV R5, RZ ;  /* 0x000000ff00057202 */ /* 0x000fe20000000f00 */
[----:B------:R-:W-:Y:S07]  /*17e0*/  @!P4 BRA `(.L_x_1069) ;  /* 0x00000000001cc947 */ /* 0x000fee0003800000 */
[----:B------:R-:W2:Y:S02]  /*17f0*/  LDC R5, c[0x0][0x264] ;  /* 0x00009900ff057b82 */ /* 0x000ea40000000800 */
[----:B--2---:R-:W-:-:S04]  /*1800*/  VIMNMX R4, R56, R5, PT ;  /* 0x0000000538047248 */ /* 0x004fc80003fe0100 */
[----:B------:R-:W-:-:S04]  /*1810*/  IADD3 R4, R4, -UR4, RZ ;  /* 0x8000000404047c10 */ /* 0x000fc8000fffe0ff */
[----:B------:R-:W-:-:S04]  /*1820*/  SHF.R.S32.HI R5, RZ, 0x1f, R4 ;  /* 0x0000001fff057819 */ /* 0x000fc80000011404 */
[----:B------:R-:W-:-:S04]  /*1830*/  LEA.HI R5, R5, R4, RZ, 0x5 ;  /* 0x0000000405057211 */ /* 0x000fc800078f28ff */
[----:B------:R-:W-:-:S04]  /*1840*/  SHF.R.S32.HI R5, RZ, 0x5, R5 ;  /* 0x00000005ff057819 */ /* 0x000fc80000011405 */
[----:B------:R-:W-:-:S07]  /*1850*/  SHF.L.U32 R5, R5, 0x2, RZ ;  /* 0x0000000205057819 */ /* 0x000fce00000006ff */
.L_x_1069:
        /* <DEDUP_REMOVED lines=8> */
.L_x_1070:
[----:B------:R-:W-:Y:S01]  /*18e0*/  HFMA2.MMA R4, -RZ, RZ, 0, 0 ;  /* 0x00000000ff047435 */ /* 0x000fe200000001ff */
[----:B------:R-:W-:Y:S10]  /*18f0*/  @!P6 BRA `(.L_x_1071) ;  /* 0x00000000001ce947 */ /* 0x000ff40003800000 */
[----:B------:R-:W2:Y:S02]  /*1900*/  LDC R7, c[0x0][0x26c] ;  /* 0x00009b00ff077b82 */ /* 0x000ea40000000800 */
[----:B--2---:R-:W-:-:S04]  /*1910*/  VIMNMX R4, R56, R7, PT ;  /* 0x0000000738047248 */ /* 0x004fc80003fe0100 */
[----:B------:R-:W-:-:S04]  /*1920*/  IADD3 R4, R4, -UR5, RZ ;  /* 0x8000000504047c10 */ /* 0x000fc8000fffe0ff */
[----:B------:R-:W-:-:S04]  /*1930*/  SHF.R.S32.HI R7, RZ, 0x1f, R4 ;  /* 0x0000001fff077819 */ /* 0x000fc80000011404 */
[----:B------:R-:W-:-:S04]  /*1940*/  LEA.HI R7, R7, R4, RZ, 0x5 ;  /* 0x0000000407077211 */ /* 0x000fc800078f28ff */
[----:B------:R-:W-:-:S04]  /*1950*/  SHF.R.S32.HI R7, RZ, 0x5, R7 ;  /* 0x00000005ff077819 */ /* 0x000fc80000011407 */
[----:B------:R-:W-:-:S07]  /*1960*/  SHF.L.U32 R4, R7, 0x1, RZ ;  /* 0x0000000107047819 */ /* 0x000fce00000006ff */
.L_x_1071:
[----:B------:R-:W-:Y:S01]  /*1970*/  LEA R2, R17, R2, 0x3 ;  /* 0x0000000211027211 */ /* 0x000fe200078e18ff */
[----:B------:R-:W2:Y:S01]  /*1980*/  S2UR UR5, SR_CgaCtaId ;  /* 0x00000000000579c3 */ /* 0x000ea20000008800 */
[----:B------:R-:W-:Y:S01]  /*1990*/  ISETP.GE.OR P0, PT, R56, UR8, P0 ;  /* 0x0000000838007c0c */ /* 0x000fe20008706670 */
[----:B------:R-:W-:Y:S01]  /*19a0*/  ULDC.64 UR10, c[0x0][0x218] ;  /* 0x00008600000a7ab9 */ /* 0x000fe20000000a00 */
[----:B------:R-:W-:Y:S01]  /*19b0*/  IADD3 R0, R5, R2, R0 ;  /* 0x0000000205007210 */ /* 0x000fe20007ffe000 */
[----:B------:R-:W-:Y:S01]  /*19c0*/  UMOV UR4, 0x400 ;  /* 0x0000040000047882 */ /* 0x000fe20000000000 */
[----:B0-----:R-:W-:Y:S02]  /*19d0*/  SHF.R.S32.HI R16, RZ, 0x1f, R14 ;  /* 0x0000001fff107819 */ /* 0x001fe4000001140e */
[----:B------:R-:W-:Y:S02]  /*19e0*/  IADD3 R0, R4, R0, R3 ;  /* 0x0000000004007210 */ /* 0x000fe40007ffe003 */
[----:B-1----:R-:W-:-:S02]  /*19f0*/  PRMT R8, RZ, 0x5410, RZ ;  /* 0x00005410ff087816 */ /* 0x002fc400000000ff */
[----:B------:R-:W-:Y:S01]  /*1a00*/  PRMT R7, RZ, 0x5410, RZ ;  /* 0x00005410ff077816 */ /* 0x000fe200000000ff */
[----:B------:R-:W-:Y:S01]  /*1a10*/  IMAD R17, R0, R59, RZ ;  /* 0x0000003b00117224 */ /* 0x000fe200078e02ff */
[----:B------:R-:W-:Y:S02]  /*1a20*/  PRMT R6, RZ, 0x5410, RZ ;  /* 0x00005410ff067816 */ /* 0x000fe400000000ff */
[----:B------:R-:W-:Y:S02]  /*1a30*/  PRMT R5, RZ, 0x5410, RZ ;  /* 0x00005410ff057816 */ /* 0x000fe400000000ff */
[----:B------:R-:W-:Y:S02]  /*1a40*/  SHF.R.S32.HI R19, RZ, 0x1f, R17 ;  /* 0x0000001fff137819 */ /* 0x000fe40000011411 */
[----:B------:R-:W-:Y:S02]  /*1a50*/  IADD3 R27, P2, R14, R17, RZ ;  /* 0x000000110e1b7210 */ /* 0x000fe40007f5e0ff */
[----:B------:R-:W-:-:S02]  /*1a60*/  PRMT R4, RZ, 0x5410, RZ ;  /* 0x00005410ff047816 */ /* 0x000fc400000000ff */
[----:B------:R-:W-:Y:S01]  /*1a70*/  IADD3.X R0, R19, R16, RZ, P2, !PT ;  /* 0x0000001013007210 */ /* 0x000fe200017fe4ff */
[----:B--2---:R-:W-:Y:S01]  /*1a80*/  ULEA UR4, UR5, UR4, 0x18 ;  /* 0x0000000405047291 */ /* 0x004fe2000f8ec03f */
        /* <DEDUP_REMOVED lines=10> */
[----:B------:R-:W-:Y:S01]  /*1b30*/  PRMT R8, R8, 0x5410, RZ ;  /* 0x0000541008087816 */ /* 0x000fe200000000ff */
[----:B------:R-:W-:Y:S01]  /*1b40*/  HADD2.F32 R31, -RZ, R10.H0_H0 ;  /* 0x2000000aff1f7230 */ /* 0x000fe20000004100 */
[----:B------:R-:W-:Y:S01]  /*1b50*/  IADD3.X R59, R16, R59, R19, P0, P2 ;  /* 0x0000003b103b7210 */ /* 0x000fe200007e4413 */
[----:B------:R-:W-:Y:S01]  /*1b60*/  HADD2.F32 R32, -RZ, R9.H0_H0 ;  /* 0x20000009ff207230 */ /* 0x000fe20000004100 */
[----:B------:R-:W-:Y:S01]  /*1b70*/  LEA R24, P0, R14, UR10, 0x2 ;  /* 0x0000000a0e187c11 */ /* 0x000fe2000f8010ff */
[----:B------:R-:W-:Y:S01]  /*1b80*/  ULDC UR8, c[0x0][0x258] ;  /* 0x0000960000087ab9 */ /* 0x000fe20000000800 */
[----:B------:R-:W-:-:S02]  /*1b90*/  ULDC UR9, c[0x0][0x240] ;  /* 0x0000900000097ab9 */ /* 0x000fc40000000800 */
[----:B------:R-:W-:-:S09]  /*1ba0*/  LEA.HI.X R25, R14, UR11, R59, 0x2, P0 ;  /* 0x0000000b0e197c11 */ /* 0x000fd200080f143b */
.L_x_1089:
[----:B------:R-:W-:Y:S01]  /*1bb0*/  MOV R26, R62 ;  /* 0x0000003e001a7202 */ /* 0x000fe20000000f00 */
[----:B-----5:R-:W-:Y:S06]  /*1bc0*/  @!P1 BRA `(.L_x_1073) ;  /* 0x0000001c004c9947 */ /* 0x020fec0003800000 */
[----:B------:R-:W2:Y:S04]  /*1bd0*/  LDG.E.128.CONSTANT R16, desc[UR6][R26.64] ;  /* 0x000000061a107981 */ /* 0x000ea8000c1e9d00 */
[----:B-----5:R-:W3:Y:S01]  /*1be0*/  LDG.E.128.CONSTANT R20, desc[UR6][R24.64] ;  /* 0x0000000618147981 */ /* 0x020ee2000c1e9d00 */
[----:B------:R-:W-:Y:S02]  /*1bf0*/  ISETP.GE.AND P2, PT, R58, 0x2, PT ;  /* 0x000000023a00780c */ /* 0x000fe40003f46270 */
[----:B--2---:R-:W-:Y:S02]  /*1c00*/  LOP3.LUT R14, R16, 0xff, RZ, 0xc0, !PT ;  /* 0x000000ff100e7812 */ /* 0x004fe400078ec0ff */
[----:B------:R-:W-:Y:S02]  /*1c10*/  SHF.R.U32.HI R49, RZ, 0x8, R17 ;  /* 0x00000008ff317819 */ /* 0x000fe40000011611 */
[----:B------:R-:W-:-:S02]  /*1c20*/  IADD3 R14, R14, -0x80, RZ ;  /* 0xffffff800e0e7810 */ /* 0x000fc40007ffe0ff */
[----:B------:R-:W-:Y:S02]  /*1c30*/  LOP3.LUT R51, R49, 0xff, RZ, 0xc0, !PT ;  /* 0x000000ff31337812 */ /* 0x000fe400078ec0ff */
[----:B------:R3:W0:Y:S01]  /*1c40*/  I2F.F16 R40, R14 ;  /* 0x0000000e00287306 */ /* 0x0006220000200c00 */
[----:B------:R-:W-:Y:S02]  /*1c50*/  LEA.HI R48, R16, 0xffffff80, RZ, 0x8 ;  /* 0xffffff8010307811 */ /* 0x000fe400078f40ff */
[----:B------:R-:W-:Y:S02]  /*1c60*/  IADD3 R52, R51, -0x80, RZ ;  /* 0xffffff8033347810 */ /* 0x000fe40007ffe0ff */
[----:B------:R-:W-:Y:S02]  /*1c70*/  SHF.R.U32.HI R51, RZ, 0x8, R18 ;  /* 0x00000008ff337819 */ /* 0x000fe40000011612 */
[----:B------:R-:W-:Y:S01]  /*1c80*/  LOP3.LUT R33, R17, 0xff, RZ, 0xc0, !PT ;  /* 0x000000ff11217812 */ /* 0x000fe200078ec0ff */
[----:B------:R-:W1:Y:S01]  /*1c90*/  I2F.F16 R48, R48 ;  /* 0x0000003000307306 */ /* 0x000e620000200c00 */
[----:B---3--:R-:W-:-:S02]  /*1ca0*/  LOP3.LUT R14, R21, 0xff, RZ, 0xc0, !PT ;  /* 0x000000ff150e7812 */ /* 0x008fc400078ec0ff */
[----:B------:R-:W-:Y:S02]  /*1cb0*/  LEA.HI R47, R17, 0xffffff80, RZ, 0x8 ;  /* 0xffffff80112f7811 */ /* 0x000fe400078f40ff */
[----:B------:R-:W-:Y:S02]  /*1cc0*/  IADD3 R35, R14, -0x80, RZ ;  /* 0xffffff800e237810 */ /* 0x000fe40007ffe0ff */
[----:B------:R-:W-:Y:S01]  /*1cd0*/  LOP3.LUT R14, R22, 0xff, RZ, 0xc0, !PT ;  /* 0x000000ff160e7812 */ /* 0x000fe200078ec0ff */
[----:B------:R-:W2:Y:S01]  /*1ce0*/  I2F.F16 R52, R52 ;  /* 0x0000003400347306 */ /* 0x000ea20000200c00 */
[----:B------:R-:W-:Y:S02]  /*1cf0*/  IADD3 R39, R33, -0x80, RZ ;  /* 0xffffff8021277810 */ /* 0x000fe40007ffe0ff */
[----:B------:R-:W-:Y:S02]  /*1d00*/  IADD3 R34, R14, -0x80, RZ ;  /* 0xffffff800e227810 */ /* 0x000fe40007ffe0ff */
[----:B------:R-:W-:-:S02]  /*1d10*/  SHF.R.U32.HI R14, RZ, 0x8, R16 ;  /* 0x00000008ff0e7819 */ /* 0x000fc40000011610 */
[----:B------:R-:W-:Y:S01]  /*1d20*/  SHF.R.U32.HI R16, RZ, 0x10, R16 ;  /* 0x00000010ff107819 */ /* 0x000fe20000011610 */
[----:B------:R-:W3:Y:S01]  /*1d30*/  I2F.F16 R47, R47 ;  /* 0x0000002f002f7306 */ /* 0x000ee20000200c00 */
[----:B------:R-:W-:Y:S02]  /*1d40*/  LOP3.LUT R14, R14, 0xff, RZ, 0xc0, !PT ;  /* 0x000000ff0e0e7812 */ /* 0x000fe400078ec0ff */
[----:B------:R-:W-:Y:S02]  /*1d50*/  LOP3.LUT R16, R16, 0xff, RZ, 0xc0, !PT ;  /* 0x000000ff10107812 */ /* 0x000fe400078ec0ff */
[----:B------:R-:W-:Y:S02]  /*1d60*/  IADD3 R14, R14, -0x80, RZ ;  /* 0xffffff800e0e7810 */ /* 0x000fe40007ffe0ff */
[----:B------:R-:W-:Y:S01]  /*1d70*/  IADD3 R16, R16, -0x80, RZ ;  /* 0xffffff8010107810 */ /* 0x000fe20007ffe0ff */
[----:B------:R-:W4:Y:S01]  /*1d80*/  I2F.F16 R39, R39 ;  /* 0x0000002700277306 */ /* 0x000f220000200c00 */
[----:B------:R-:W-:-:S02]  /*1d90*/  LOP3.LUT R33, R18, 0xff, RZ, 0xc0, !PT ;  /* 0x000000ff12217812 */ /* 0x000fc400078ec0ff */
[----:B------:R-:W-:Y:S02]  /*1da0*/  SHF.R.U32.HI R17, RZ, 0x10, R17 ;  /* 0x00000010ff117819 */ /* 0x000fe40000011611 */
[----:B------:R-:W-:Y:S02]  /*1db0*/  IADD3 R38, R33, -0x80, RZ ;  /* 0xffffff8021267810 */ /* 0x000fe40007ffe0ff */
[----:B------:R-:W-:Y:S01]  /*1dc0*/  LOP3.LUT R17, R17, 0xff, RZ, 0xc0, !PT ;  /* 0x000000ff11117812 */ /* 0x000fe200078ec0ff */
[----:B------:R0:W1:Y:S01]  /*1dd0*/  I2F.F16 R50, R14 ;  /* 0x0000000e00327306 */ /* 0x0000620000200c00 */
[----:B------:R-:W-:Y:S02]  /*1de0*/  LOP3.LUT R33, R19, 0xff, RZ, 0xc0, !PT ;  /* 0x000000ff13217812 */ /* 0x000fe400078ec0ff */
[----:B------:R-:W-:Y:S02]  /*1df0*/  IADD3 R17, R17, -0x80, RZ ;  /* 0xffffff8011117810 */ /* 0x000fe40007ffe0ff */
[----:B------:R-:W-:-:S02]  /*1e00*/  IADD3 R37, R33, -0x80, RZ ;  /* 0xffffff8021257810 */ /* 0x000fc40007ffe0ff */
[C---:B------:R-:W-:Y:S01]  /*1e10*/  LOP3.LUT R33, R20.reuse, 0xff, RZ, 0xc0, !PT ;  /* 0x000000ff14217812 */ /* 0x040fe200078ec0ff */
[----:B------:R2:W1:Y:S01]  /*1e20*/  I2F.F16 R49, R16 ;  /* 0x0000001000317306 */ /* 0x0004620000200c00 */
[----:B0-----:R-:W-:Y:S02]  /*1e30*/  LOP3.LUT R14, R51, 0xff, RZ, 0xc0, !PT ;  /* 0x000000ff330e7812 */ /* 0x001fe400078ec0ff */
[----:B------:R-:W-:Y:S02]  /*1e40*/  LEA.HI R44, R20, 0xffffff80, RZ, 0x8 ;  /* 0xffffff80142c7811 */ /* 0x000fe400078f40ff */
[----:B------:R-:W-:Y:S02]  /*1e50*/  IADD3 R59, R14, -0x80, RZ ;  /* 0xffffff800e3b7810 */ /* 0x000fe40007ffe0ff */
[----:B------:R-:W-:Y:S01]  /*1e60*/  SHF.R.U32.HI R14, RZ, 0x8, R19 ;  /* 0x00000008ff0e7819 */ /* 0x000fe20000011613 */
[----:B------:R0:W0:Y:S01]  /*1e70*/  I2F.F16 R51, R17 ;  /* 0x0000001100337306 */ /* 0x0000220000200c00 */
[----:B--2---:R-:W-:-:S02]  /*1e80*/  SHF.R.U32.HI R16, RZ, 0x8, R21 ;  /* 0x00000008ff107819 */ /* 0x004fc40000011615 */
[----:B------:R-:W-:Y:S02]  /*1e90*/  LOP3.LUT R14, R14, 0xff, RZ, 0xc0, !PT ;  /* 0x000000ff0e0e7812 */ /* 0x000fe400078ec0ff */
[----:B------:R-:W-:Y:S02]  /*1ea0*/  LOP3.LUT R16, R16, 0xff, RZ, 0xc0, !PT ;  /* 0x000000ff10107812 */ /* 0x000fe400078ec0ff */
[----:B------:R-:W-:Y:S01]  /*1eb0*/  IADD3 R61, R14, -0x80, RZ ;  /* 0xffffff800e3d7810 */ /* 0x000fe20007ffe0ff */
[----:B------:R-:W2:Y:S01]  /*1ec0*/  I2F.F16 R44, R44 ;  /* 0x0000002c002c7306 */ /* 0x000ea20000200c00 */
[----:B------:R-:W-:Y:S02]  /*1ed0*/  SHF.R.U32.HI R14, RZ, 0x8, R20 ;  /* 0x00000008ff0e7819 */ /* 0x000fe40000011614 */
[----:B------:R-:W-:Y:S02]  /*1ee0*/  IADD3 R16, R16, -0x80, RZ ;  /* 0xffffff8010107810 */ /* 0x000fe40007ffe0ff */
[----:B------:R-:W-:-:S02]  /*1ef0*/  LOP3.LUT R14, R14, 0xff, RZ, 0xc0, !PT ;  /* 0x000000ff0e0e7812 */ /* 0x000fc400078ec0ff */
[----:B------:R-:W-:Y:S01]  /*1f00*/  LEA.HI R43, R21, 0xffffff80, RZ, 0x8 ;  /* 0xffffff80152b7811 */ /* 0x000fe200078f40ff */
[----:B------:R-:W1:Y:S01]  /*1f10*/  I2F.F16 R63, R16 ;  /* 0x00000010003f7306 */ /* 0x000e620000200c00 */
[----:B------:R-:W-:Y:S02]  /*1f20*/  IADD3 R14, R14, -0x80, RZ ;  /* 0xffffff800e0e7810 */ /* 0x000fe40007ffe0ff */
[----:B------:R-:W-:Y:S02]  /*1f30*/  LEA.HI R42, R22, 0xffffff80, RZ, 0x8 ;  /* 0xffffff80162a7811 */ /* 0x000fe400078f40ff */
[----:B0-----:R-:W-:Y:S02]  /*1f40*/  SHF.R.U32.HI R17, RZ, 0x8, R22 ;  /* 0x00000008ff117819 */ /* 0x001fe40000011616 */
[----:B------:R-:W-:Y:S01]  /*1f50*/  IADD3 R36, R33, -0x80, RZ ;  /* 0xffffff8021247810 */ /* 0x000fe20007ffe0ff */
[----:B------:R0:W0:Y:S01]  /*1f60*/  I2F.F16 R62, R14 ;  /* 0x0000000e003e7306 */ /* 0x0000220000200c00 */
[----:B------:R-:W-:-:S02]  /*1f70*/  SHF.R.U32.HI R20, RZ, 0x10, R20 ;  /* 0x00000010ff147819 */ /* 0x000fc40000011614 */
[----:B------:R-:W-:Y:S02]  /*1f80*/  SHF.R.U32.HI R21, RZ, 0x10, R21 ;  /* 0x00000010ff157819 */ /* 0x000fe40000011615 */
[----:B------:R-:W-:Y:S02]  /*1f90*/  SHF.R.U32.HI R22, RZ, 0x10, R22 ;  /* 0x00000010ff167819 */ /* 0x000fe40000011616 */
[----:B------:R-:W-:Y:S01]  /*1fa0*/  LEA.HI R46, R18, 0xffffff80, RZ, 0x8 ;  /* 0xffffff80122e7811 */ /* 0x000fe200078f40ff */
[----:B------:R-:W1:Y:S01]  /*1fb0*/  I2F.F16 R43, R43 ;  /* 0x0000002b002b7306 */ /* 0x000e620000200c00 */
[----:B------:R-:W-:Y:S02]  /*1fc0*/  LEA.HI R45, R19, 0xffffff80, RZ, 0x8 ;  /* 0xffffff80132d7811 */ /* 0x000fe400078f40ff */
[C---:B------:R-:W-:Y:S02]  /*1fd0*/  LEA.HI R41, R23.reuse, 0xffffff80, RZ, 0x8 ;  /* 0xffffff8017297811 */ /* 0x040fe400078f40ff */
[----:B------:R-:W-:-:S02]  /*1fe0*/  LOP3.LUT R33, R23, 0xff, RZ, 0xc0, !PT ;  /* 0x000000ff17217812 */ /* 0x000fc400078ec0ff */
[----:B0-----:R-:W-:Y:S01]  /*1ff0*/  SHF.R.U32.HI R14, RZ, 0x8, R23 ;  /* 0x00000008ff0e7819 */ /* 0x001fe20000011617 */
[----:B------:R-:W0:Y:S01]  /*2000*/  I2F.F16 R46, R46 ;  /* 0x0000002e002e7306 */ /* 0x000e220000200c00 */
[----:B------:R-:W-:Y:S02]  /*2010*/  PRMT R16, R13, 0x9910, RZ ;  /* 0x000099100d107816 */ /* 0x000fe400000000ff */
[----:B------:R-:W-:Y:S02]  /*2020*/  SHF.R.U32.HI R18, RZ, 0x10, R18 ;  /* 0x00000010ff127819 */ /* 0x000fe40000011612 */
[----:B------:R-:W-:Y:S02]  /*2030*/  SHF.R.U32.HI R19, RZ, 0x10, R19 ;  /* 0x00000010ff137819 */ /* 0x000fe40000011613 */
[----:B------:R-:W-:Y:S01]  /*2040*/  SHF.R.U32.HI R23, RZ, 0x10, R23 ;  /* 0x00000010ff177819 */ /* 0x000fe20000011617 */
[----:B------:R-:W0:Y:S01]  /*2050*/  I2F.F16 R45, R45 ;  /* 0x0000002d002d7306 */ /* 0x000e220000200c00 */
[----:B------:R-:W-:-:S02]  /*2060*/  LOP3.LUT R20, R20, 0xff, RZ, 0xc0, !PT ;  /* 0x000000ff14147812 */ /* 0x000fc400078ec0ff */
[----:B------:R-:W-:Y:S02]  /*2070*/  LOP3.LUT R21, R21, 0xff, RZ, 0xc0, !PT ;  /* 0x000000ff15157812 */ /* 0x000fe400078ec0ff */
[----:B------:R-:W-:Y:S02]  /*2080*/  LOP3.LUT R22, R22, 0xff, RZ, 0xc0, !PT ;  /* 0x000000ff16167812 */ /* 0x000fe400078ec0ff */
[----:B------:R-:W-:Y:S01]  /*2090*/  ISETP.NE.AND P0, PT, R16, RZ, PT ;  /* 0x000000ff1000720c */ /* 0x000fe20003f05270 */
[----:B------:R-:W0:Y:S01]  /*20a0*/  I2F.F16 R42, R42 ;  /* 0x0000002a002a7306 */ /* 0x000e220000200c00 */
[----:B------:R-:W-:Y:S02]  /*20b0*/  LOP3.LUT R18, R18, 0xff, RZ, 0xc0, !PT ;  /* 0x000000ff12127812 */ /* 0x000fe400078ec0ff */
[----:B------:R-:W-:Y:S02]  /*20c0*/  LOP3.LUT R19, R19, 0xff, RZ, 0xc0, !PT ;  /* 0x000000ff13137812 */ /* 0x000fe400078ec0ff */
[----:B------:R-:W-:-:S02]  /*20d0*/  LOP3.LUT R17, R17, 0xff, RZ, 0xc0, !PT ;  /* 0x000000ff11117812 */ /* 0x000fc400078ec0ff */
[----:B------:R-:W-:Y:S01]  /*20e0*/  LOP3.LUT R14, R14, 0xff, RZ, 0xc0, !PT ;  /* 0x000000ff0e0e7812 */ /* 0x000fe200078ec0ff */
[----:B------:R-:W0:Y:S01]  /*20f0*/  I2F.F16 R41, R41 ;  /* 0x0000002900297306 */ /* 0x000e220000200c00 */
[----:B------:R-:W-:Y:S02]  /*2100*/  LOP3.LUT R16, R23, 0xff, RZ, 0xc0, !PT ;  /* 0x000000ff17107812 */ /* 0x000fe400078ec0ff */
[----:B------:R-:W-:Y:S02]  /*2110*/  IADD3 R33, R33, -0x80, RZ ;  /* 0xffffff8021217810 */ /* 0x000fe40007ffe0ff */
        /* <DEDUP_REMOVED lines=8> */
[----:B------:R-:W-:Y:S02]  /*21a0*/  IADD3 R14, R14, -0x80, RZ ;  /* 0xffffff800e0e7810 */ /* 0x000fe40007ffe0ff */
[----:B------:R-:W-:-:S05]  /*21b0*/  IADD3 R16, R16, -0x80, RZ ;  /* 0xffffff8010107810 */ /* 0x000fca0007ffe0ff */
[----:B------:R-:W0:Y:S08]  /*21c0*/  I2F.F16 R36, R36 ;  /* 0x0000002400247306 */ /* 0x000e300000200c00 */
[----:B------:R-:W0:Y:S08]  /*21d0*/  I2F.F16 R35, R35 ;  /* 0x0000002300237306 */ /* 0x000e300000200c00 */
[----:B------:R-:W0:Y:S08]  /*21e0*/  I2F.F16 R34, R34 ;  /* 0x0000002200227306 */ /* 0x000e300000200c00 */
[----:B------:R-:W0:Y:S08]  /*21f0*/  I2F.F16 R33, R33 ;  /* 0x0000002100217306 */ /* 0x000e300000200c00 */
[----:B------:R-:W0:Y:S08]  /*2200*/  I2F.F16 R59, R59 ;  /* 0x0000003b003b7306 */ /* 0x000e300000200c00 */
[----:B------:R0:W0:Y:S08]  /*2210*/  I2F.F16 R53, R18 ;  /* 0x0000001200357306 */ /* 0x0000300000200c00 */
[----:B------:R-:W0:Y:S08]  /*2220*/  I2F.F16 R61, R61 ;  /* 0x0000003d003d7306 */ /* 0x000e300000200c00 */
[----:B------:R0:W0:Y:S08]  /*2230*/  I2F.F16 R60, R19 ;  /* 0x00000013003c7306 */ /* 0x0000300000200c00 */
[----:B------:R-:W0:Y:S08]  /*2240*/  I2F.F16 R20, R20 ;  /* 0x0000001400147306 */ /* 0x000e300000200c00 */
[----:B------:R-:W0:Y:S08]  /*2250*/  I2F.F16 R21, R21 ;  /* 0x0000001500157306 */ /* 0x000e300000200c00 */
[----:B------:R0:W0:Y:S08]  /*2260*/  I2F.F16 R64, R17 ;  /* 0x0000001100407306 */ /* 0x0000300000200c00 */
[----:B------:R-:W0:Y:S08]  /*2270*/  I2F.F16 R22, R22 ;  /* 0x0000001600167306 */ /* 0x000e300000200c00 */
        /* <DEDUP_REMOVED lines=10> */
[----:B------:R-:W-:-:S02]  /*2320*/  HADD2.F32 R71, -RZ, R16.H1_H1 ;  /* 0x30000010ff477230 */ /* 0x000fc40000004100 */
[----:B------:R-:W-:Y:S02]  /*2330*/  HADD2.F32 R16, -RZ, R52.H0_H0 ;  /* 0x20000034ff107230 */ /* 0x000fe40000004100 */
[C---:B------:R-:W-:Y:S01]  /*2340*/  FFMA.FTZ R75, R67.reuse, R66, RZ ;  /* 0x00000042434b7223 */ /* 0x040fe200000100ff */
[----:B------:R-:W-:Y:S02]  /*2350*/  HADD2.F32 R66, -RZ, R59.H0_H0 ;  /* 0x2000003bff427230 */ /* 0x000fe40000004100 */
[----:B------:R-:W-:Y:S01]  /*2360*/  FFMA.FTZ R69, R14, R67, RZ ;  /* 0x000000430e457223 */ /* 0x000fe200000100ff */
[C---:B------:R-:W-:Y:S01]  /*2370*/  FFMA.FTZ R70, R67.reuse, R70, RZ ;  /* 0x0000004643467223 */ /* 0x040fe200000100ff */
[----:B------:R-:W-:Y:S01]  /*2380*/  FFMA.FTZ R68, R67, R68, RZ ;  /* 0x0000004443447223 */ /* 0x000fe200000100ff */
[----:B------:R-:W-:Y:S02]  /*2390*/  HADD2.F32 R14, -RZ, R50.H0_H0 ;  /* 0x20000032ff0e7230 */ /* 0x000fe40000004100 */
[----:B------:R-:W-:Y:S01]  /*23a0*/  FFMA.FTZ R67, R71, R66, R75 ;  /* 0x0000004247437223 */ /* 0x000fe2000001004b */
[----:B------:R-:W-:-:S02]  /*23b0*/  HADD2.F32 R66, -RZ, R61.H0_H0 ;  /* 0x2000003dff427230 */ /* 0x000fc40000004100 */
[----:B------:R-:W-:Y:S01]  /*23c0*/  FFMA.FTZ R73, R14, R71, R69 ;  /* 0x000000470e497223 */ /* 0x000fe20000010045 */
[C---:B------:R-:W-:Y:S02]  /*23d0*/  FFMA.FTZ R69, R71.reuse, R16, R70 ;  /* 0x0000001047457223 */ /* 0x040fe40000010046 */
[----:B------:R-:W-:Y:S01]  /*23e0*/  FFMA.FTZ R71, R71, R66, R68 ;  /* 0x0000004247477223 */ /* 0x000fe20000010044 */
[----:B------:R-:W-:Y:S02]  /*23f0*/  HADD2.F32 R14, -RZ, R17.H0_H0 ;  /* 0x20000011ff0e7230 */ /* 0x000fe40000004100 */
[----:B------:R-:W-:Y:S02]  /*2400*/  HADD2.F32 R66, -RZ, R51.H0_H0 ;  /* 0x20000033ff427230 */ /* 0x000fe40000004100 */
[----:B------:R-:W-:Y:S02]  /*2410*/  HADD2.F32 R16, -RZ, R49.H0_H0 ;  /* 0x20000031ff107230 */ /* 0x000fe40000004100 */
[----:B------:R-:W-:-:S02]  /*2420*/  HADD2.F32 R68, -RZ, R53.H0_H0 ;  /* 0x20000035ff447230 */ /* 0x000fc40000004100 */
        /* <DEDUP_REMOVED lines=8> */
[----:B------:R-:W-:Y:S02]  /*24b0*/  HADD2.F32 R68, -RZ, R46.H0_H0 ;  /* 0x2000002eff447230 */ /* 0x000fe40000004100 */
[----:B------:R-:W-:Y:S01]  /*24c0*/  FFMA.FTZ R16, R67, R17, R16 ;  /* 0x0000001143107223 */ /* 0x000fe20000010010 */
[----:B------:R-:W-:Y:S02]  /*24d0*/  HADD2.F32 R70, -RZ, R45.H0_H0 ;  /* 0x2000002dff467230 */ /* 0x000fe40000004100 */
[C---:B------:R-:W-:Y:S01]  /*24e0*/  FFMA.FTZ R67, R17.reuse, R14, R66 ;  /* 0x0000000e11437223 */ /* 0x040fe20000010042 */
[----:B-1----:R-:W-:Y:S02]  /*24f0*/  HADD2.F32 R14, -RZ, R18.H0_H0 ;  /* 0x20000012ff0e7230 */ /* 0x002fe40000004100 */
[C---:B------:R-:W-:Y:S01]  /*2500*/  FFMA.FTZ R71, R17.reuse, R68, R69 ;  /* 0x0000004411477223 */ /* 0x040fe20000010045 */
[----:B------:R-:W-:Y:S02]  /*2510*/  HADD2.F32 R66, -RZ, R35.H0_H0 ;  /* 0x20000023ff427230 */ /* 0x000fe40000004100 */
[----:B------:R-:W-:Y:S01]  /*2520*/  FFMA.FTZ R73, R17, R70, R73 ;  /* 0x0000004611497223 */ /* 0x000fe20000010049 */
[----:B------:R-:W-:-:S02]  /*2530*/  HADD2.F32 R17, -RZ, R36.H0_H0 ;  /* 0x20000024ff117230 */ /* 0x000fc40000004100 */
[----:B------:R-:W-:Y:S02]  /*2540*/  HADD2.F32 R68, -RZ, R34.H0_H0 ;  /* 0x20000022ff447230 */ /* 0x000fe40000004100 */
[C---:B------:R-:W-:Y:S01]  /*2550*/  FFMA.FTZ R69, R14.reuse, R66, R67 ;  /* 0x000000420e457223 */ /* 0x040fe20000010043 */
[----:B------:R-:W-:Y:S02]  /*2560*/  HADD2.F32 R70, -RZ, R33.H0_H0 ;  /* 0x20000021ff467230 */ /* 0x000fe40000004100 */
[----:B------:R-:W-:Y:S01]  /*2570*/  FFMA.FTZ R16, R17, R14, R16 ;  /* 0x0000000e11107223 */ /* 0x000fe20000010010 */
[----:B------:R-:W-:Y:S02]  /*2580*/  HADD2.F32 R17, -RZ, R62.H0_H0 ;  /* 0x2000003eff117230 */ /* 0x000fe40000004100 */
[C---:B------:R-:W-:Y:S01]  /*2590*/  FFMA.FTZ R68, R14.reuse, R68, R71 ;  /* 0x000000440e447223 */ /* 0x040fe20000010047 */
[----:B------:R-:W-:Y:S02]  /*25a0*/  HADD2.F32 R18, -RZ, R18.H1_H1 ;  /* 0x30000012ff127230 */ /* 0x000fe40000004100 */
[----:B------:R-:W-:Y:S01]  /*25b0*/  FFMA.FTZ R70, R14, R70, R73 ;  /* 0x000000460e467223 */ /* 0x000fe20000010049 */
[----:B------:R-:W-:-:S02]  /*25c0*/  HADD2.F32 R67, -RZ, R63.H0_H0 ;  /* 0x2000003fff437230 */ /* 0x000fc40000004100 */
[----:B------:R-:W-:Y:S02]  /*25d0*/  HADD2.F32 R71, -RZ, R64.H0_H0 ;  /* 0x20000040ff477230 */ /* 0x000fe40000004100 */
        /* <DEDUP_REMOVED lines=14> */
[----:B------:R-:W-:Y:S02]  /*26c0*/  HADD2.F32 R16, -RZ, R43.H0_H0 ;  /* 0x2000002bff107230 */ /* 0x000fe40000004100 */
[----:B------:R-:W-:Y:S01]  /*26d0*/  FFMA.FTZ R73, R14, R68, R73 ;  /* 0x000000440e497223 */ /* 0x000fe20000010049 */
[----:B------:R-:W-:-:S02]  /*26e0*/  HADD2.F32 R14, -RZ, R44.H0_H0 ;  /* 0x2000002cff0e7230 */ /* 0x000fc40000004100 */
[----:B------:R-:W-:Y:S02]  /*26f0*/  HADD2.F32 R66, -RZ, R42.H0_H0 ;  /* 0x2000002aff427230 */ /* 0x000fe40000004100 */
[----:B------:R-:W-:Y:S02]  /*2700*/  HADD2.F32 R68, -RZ, R41.H0_H0 ;  /* 0x20000029ff447230 */ /* 0x000fe40000004100 */
[----:B------:R-:W-:Y:S01]  /*2710*/  FFMA.FTZ R14, R14, R19, R17 ;  /* 0x000000130e0e7223 */ /* 0x000fe20000010011 */
[C---:B------:R-:W-:Y:S01]  /*2720*/  FFMA.FTZ R17, R19.reuse, R16, R18 ;  /* 0x0000001013117223 */ /* 0x040fe20000010012 */
[C---:B------:R-:W-:Y:S01]  /*2730*/  FFMA.FTZ R66, R19.reuse, R66, R71 ;  /* 0x0000004213427223 */ /* 0x040fe20000010047 */
        /* <DEDUP_REMOVED lines=13> */
.L_x_1074:
        /* <DEDUP_REMOVED lines=13> */
[--C-:B0-----:R-:W-:Y:S02]  /*28e0*/  HADD2.F32 R69, -RZ, R16.reuse.H0_H0 ;  /* 0x20000010ff457230 */ /* 0x101fe40000004100 */
[----:B------:R-:W-:Y:S02]  /*28f0*/  HADD2.F32 R71, -RZ, R16.H1_H1 ;  /* 0x30000010ff477230 */ /* 0x000fe40000004100 */
[----:B------:R-:W-:Y:S02]  /*2900*/  HADD2.F32 R16, -RZ, R49.H0_H0 ;  /* 0x20000031ff107230 */ /* 0x000fe40000004100 */
[-C--:B------:R-:W-:Y:S01]  /*2910*/  FFMA.FTZ R14, R14, R69.reuse, RZ ;  /* 0x000000450e0e7223 */ /* 0x080fe200000100ff */
[-C--:B------:R-:W-:Y:S01]  /*2920*/  FFMA.FTZ R66, R66, R69.reuse, RZ ;  /* 0x0000004542427223 */ /* 0x080fe200000100ff */
[-C--:B------:R-:W-:Y:S01]  /*2930*/  FFMA.FTZ R70, R67, R69.reuse, RZ ;  /* 0x0000004543467223 */ /* 0x080fe200000100ff */
[----:B------:R-:W-:Y:S01]  /*2940*/  FFMA.FTZ R68, R68, R69, RZ ;  /* 0x0000004544447223 */ /* 0x000fe200000100ff */
[----:B------:R-:W-:-:S02]  /*2950*/  HADD2.F32 R69, -RZ, R52.H0_H0 ;  /* 0x20000034ff457230 */ /* 0x000fc40000004100 */
[-C--:B------:R-:W-:Y:S01]  /*2960*/  FFMA.FTZ R73, R73, R71.reuse, R14 ;  /* 0x0000004749497223 */ /* 0x080fe2000001000e */
[----:B------:R-:W-:Y:S02]  /*2970*/  HADD2.F32 R67, -RZ, R59.H0_H0 ;  /* 0x2000003bff437230 */ /* 0x000fe40000004100 */
[----:B------:R-:W-:Y:S02]  /*2980*/  HADD2.F32 R14, -RZ, R17.H0_H0 ;  /* 0x20000011ff0e7230 */ /* 0x000fe40000004100 */
[-C--:B------:R-:W-:Y:S01]  /*2990*/  FFMA.FTZ R69, R69, R71.reuse, R66 ;  /* 0x0000004745457223 */ /* 0x080fe20000010042 */
[----:B------:R-:W-:Y:S02]  /*29a0*/  HADD2.F32 R66, -RZ, R51.H0_H0 ;  /* 0x20000033ff427230 */ /* 0x000fe40000004100 */
[-C--:B------:R-:W-:Y:S01]  /*29b0*/  FFMA.FTZ R67, R67, R71.reuse, R70 ;  /* 0x0000004743437223 */ /* 0x080fe20000010046 */
[----:B------:R-:W-:Y:S01]  /*29c0*/  FFMA.FTZ R71, R75, R71, R68 ;  /* 0x000000474b477223 */ /* 0x000fe20000010044 */
        /* <DEDUP_REMOVED lines=14> */
[-C--:B------:R-:W-:Y:S01]  /*2ab0*/  FFMA.FTZ R68, R71, R17.reuse, R68 ;  /* 0x0000001147447223 */ /* 0x080fe20000010044 */
[----:B------:R-:W-:Y:S02]  /*2ac0*/  HADD2.F32 R69, -RZ, R35.H0_H0 ;  /* 0x20000023ff457230 */ /* 0x000fe40000004100 */
[----:B------:R-:W-:Y:S01]  /*2ad0*/  FFMA.FTZ R14, R73, R17, R14 ;  /* 0x00000011490e7223 */ /* 0x000fe2000001000e */
[----:B-1----:R-:W-:-:S02]  /*2ae0*/  HADD2.F32 R17, -RZ, R18.H0_H0 ;  /* 0x20000012ff117230 */ /* 0x002fc40000004100 */
[----:B------:R-:W-:Y:S02]  /*2af0*/  HADD2.F32 R71, -RZ, R34.H0_H0 ;  /* 0x20000022ff477230 */ /* 0x000fe40000004100 */
[----:B------:R-:W-:Y:S02]  /*2b00*/  HADD2.F32 R73, -RZ, R33.H0_H0 ;  /* 0x20000021ff497230 */ /* 0x000fe40000004100 */
[-C--:B------:R-:W-:Y:S01]  /*2b10*/  FFMA.FTZ R16, R67, R17.reuse, R16 ;  /* 0x0000001143107223 */ /* 0x080fe20000010010 */
[-C--:B------:R-:W-:Y:S01]  /*2b20*/  FFMA.FTZ R66, R69, R17.reuse, R66 ;  /* 0x0000001145427223 */ /* 0x080fe20000010042 */
[-C--:B------:R-:W-:Y:S01]  /*2b30*/  FFMA.FTZ R68, R71, R17.reuse, R68 ;  /* 0x0000001147447223 */ /* 0x080fe20000010044 */
[----:B------:R-:W-:Y:S02]  /*2b40*/  HADD2.F32 R67, -RZ, R62.H0_H0 ;  /* 0x2000003eff437230 */ /* 0x000fe40000004100 */
[----:B------:R-:W-:Y:S01]  /*2b50*/  FFMA.FTZ R14, R73, R17, R14 ;  /* 0x00000011490e7223 */ /* 0x000fe2000001000e */
[----:B------:R-:W-:-:S02]  /*2b60*/  HADD2.F32 R17, -RZ, R18.H1_H1 ;  /* 0x30000012ff117230 */ /* 0x000fc40000004100 */
[----:B------:R-:W-:Y:S02]  /*2b70*/  HADD2.F32 R69, -RZ, R63.H0_H0 ;  /* 0x2000003fff457230 */ /* 0x000fe40000004100 */
        /* <DEDUP_REMOVED lines=10> */
[----:B------:R-:W-:Y:S02]  /*2c20*/  HADD2.F32 R73, -RZ, R65.H0_H0 ;  /* 0x20000041ff497230 */ /* 0x000fe40000004100 */
[-C--:B------:R-:W-:Y:S01]  /*2c30*/  FFMA.FTZ R16, R67, R17.reuse, R16 ;  /* 0x0000001143107223 */ /* 0x080fe20000010010 */
[-C--:B------:R-:W-:Y:S01]  /*2c40*/  FFMA.FTZ R66, R69, R17.reuse, R66 ;  /* 0x0000001145427223 */ /* 0x080fe20000010042 */
[----:B------:R-:W-:Y:S01]  /*2c50*/  FFMA.FTZ R68, R71, R17, R68 ;  /* 0x0000001147447223 */ /* 0x000fe20000010044 */
[----:B------:R-:W-:-:S02]  /*2c60*/  HADD2.F32 R19, -RZ, R19.H1_H1 ;  /* 0x30000013ff137230 */ /* 0x000fc40000004100 */
[----:B------:R-:W-:Y:S01]  /*2c70*/  FFMA.FTZ R14, R73, R17, R14 ;  /* 0x00000011490e7223 */ /* 0x000fe2000001000e */
[----:B------:R-:W-:Y:S02]  /*2c80*/  HADD2.F32 R17, -RZ, R44.H0_H0 ;  /* 0x2000002cff117230 */ /* 0x000fe40000004100 */
[----:B------:R-:W-:Y:S02]  /*2c90*/  HADD2.F32 R67, -RZ, R43.H0_H0 ;  /* 0x2000002bff437230 */ /* 0x000fe40000004100 */
[----:B------:R-:W-:Y:S02]  /*2ca0*/  HADD2.F32 R69, -RZ, R42.H0_H0 ;  /* 0x2000002aff457230 */ /* 0x000fe40000004100 */
[-C--:B------:R-:W-:Y:S01]  /*2cb0*/  FFMA.FTZ R16, R17, R19.reuse, R16 ;  /* 0x0000001311107223 */ /* 0x080fe20000010010 */
[----:B------:R-:W-:Y:S02]  /*2cc0*/  HADD2.F32 R71, -RZ, R41.H0_H0 ;  /* 0x20000029ff477230 */ /* 0x000fe40000004100 */
        /* <DEDUP_REMOVED lines=15> */
.L_x_1075:
        /* <DEDUP_REMOVED lines=93> */
.L_x_1076:
        /* <DEDUP_REMOVED lines=18> */
[--C-:B0-----:R-:W-:Y:S02]  /*34b0*/  HADD2.F32 R66, -RZ, R16.reuse.H0_H0 ;  /* 0x20000010ff427230 */ /* 0x101fe40000004100 */
[----:B------:R-:W-:Y:S02]  /*34c0*/  HADD2.F32 R16, -RZ, R16.H1_H1 ;  /* 0x30000010ff107230 */ /* 0x000fe40000004100 */
[----:B------:R-:W-:-:S02]  /*34d0*/  HADD2.F32 R14, -RZ, R17.H0_H0 ;  /* 0x20000011ff0e7230 */ /* 0x000fc40000004100 */
[-C--:B------:R-:W-:Y:S01]  /*34e0*/  FFMA.FTZ R67, R40, R66.reuse, RZ ;  /* 0x0000004228437223 */ /* 0x080fe200000100ff */
[-C--:B------:R-:W-:Y:S01]  /*34f0*/  FFMA.FTZ R39, R39, R66.reuse, RZ ;  /* 0x0000004227277223 */ /* 0x080fe200000100ff */
[-C--:B------:R-:W-:Y:S01]  /*3500*/  FFMA.FTZ R69, R38, R66.reuse, RZ ;  /* 0x0000004226457223 */ /* 0x080fe200000100ff */
[----:B------:R-:W-:Y:S01]  /*3510*/  FFMA.FTZ R37, R37, R66, RZ ;  /* 0x0000004225257223 */ /* 0x000fe200000100ff */
[-C--:B------:R-:W-:Y:S01]  /*3520*/  FFMA.FTZ R67, R50, R16.reuse, R67 ;  /* 0x0000001032437223 */ /* 0x080fe20000010043 */
[----:B------:R-:W-:Y:S02]  /*3530*/  HADD2.F32 R50, -RZ, R59.H0_H0 ;  /* 0x2000003bff327230 */ /* 0x000fe40000004100 */
[----:B------:R-:W-:Y:S01]  /*3540*/  FFMA.FTZ R39, R52, R16, R39 ;  /* 0x0000001034277223 */ /* 0x000fe20000010027 */
[----:B------:R-:W-:Y:S02]  /*3550*/  HADD2.F32 R66, -RZ, R61.H0_H0 ;  /* 0x2000003dff427230 */ /* 0x000fe40000004100 */
        /* <DEDUP_REMOVED lines=10> */
[----:B------:R-:W-:Y:S02]  /*3600*/  HADD2.F32 R49, -RZ, R46.H0_H0 ;  /* 0x2000002eff317230 */ /* 0x000fe40000004100 */
[----:B------:R-:W-:Y:S01]  /*3610*/  FFMA.FTZ R14, R60, R14, R37 ;  /* 0x0000000e3c0e7223 */ /* 0x000fe20000010025 */
[----:B-1----:R-:W-:Y:S02]  /*3620*/  HADD2.F32 R37, -RZ, R18.H0_H0 ;  /* 0x20000012ff257230 */ /* 0x002fe40000004100 */
[-C--:B------:R-:W-:Y:S01]  /*3630*/  FFMA.FTZ R16, R39, R17.reuse, R16 ;  /* 0x0000001127107223 */ /* 0x080fe20000010010 */
[----:B------:R-:W-:Y:S02]  /*3640*/  HADD2.F32 R39, -RZ, R36.H0_H0 ;  /* 0x20000024ff277230 */ /* 0x000fe40000004100 */
[-C--:B------:R-:W-:Y:S01]  /*3650*/  FFMA.FTZ R38, R47, R17.reuse, R38 ;  /* 0x000000112f267223 */ /* 0x080fe20000010026 */
[-C--:B------:R-:W-:Y:S01]  /*3660*/  FFMA.FTZ R40, R49, R17.reuse, R40 ;  /* 0x0000001131287223 */ /* 0x080fe20000010028 */
[----:B------:R-:W-:Y:S01]  /*3670*/  FFMA.FTZ R36, R45, R17, R14 ;  /* 0x000000112d247223 */ /* 0x000fe2000001000e */
[----:B------:R-:W-:-:S02]  /*3680*/  HADD2.F32 R18, -RZ, R18.H1_H1 ;  /* 0x30000012ff127230 */ /* 0x000fc40000004100 */
[-C--:B------:R-:W-:Y:S01]  /*3690*/  FFMA.FTZ R17, R39, R37.reuse, R16 ;  /* 0x0000002527117223 */ /* 0x080fe20000010010 */
        /* <DEDUP_REMOVED lines=13> */
[----:B------:R-:W-:Y:S01]  /*3770*/  FFMA.FTZ R37, R34, R18, R37 ;  /* 0x0000001222257223 */ /* 0x000fe20000010025 */
[-C--:B------:R-:W-:Y:S01]  /*3780*/  FFMA.FTZ R16, R16, R14.reuse, R17 ;  /* 0x0000000e10107223 */ /* 0x080fe20000010011 */
[----:B------:R-:W-:Y:S02]  /*3790*/  HADD2.F32 R19, -RZ, R19.H1_H1 ;  /* 0x30000013ff137230 */ /* 0x000fe40000004100 */
[-C--:B------:R-:W-:Y:S01]  /*37a0*/  FFMA.FTZ R18, R20, R14.reuse, R33 ;  /* 0x0000000e14127223 */ /* 0x080fe20000010021 */
[----:B------:R-:W-:Y:S01]  /*37b0*/  FFMA.FTZ R20, R22, R14, R35 ;  /* 0x0000000e16147223 */ /* 0x000fe20000010023 */
[----:B------:R-:W-:-:S02]  /*37c0*/  HADD2.F32 R22, -RZ, R65.H0_H0 ;  /* 0x20000041ff167230 */ /* 0x000fc40000004100 */
[----:B------:R-:W-:Y:S02]  /*37d0*/  HADD2.F32 R17, -RZ, R44.H0_H0 ;  /* 0x2000002cff117230 */ /* 0x000fe40000004100 */
        /* <DEDUP_REMOVED lines=18> */
.L_x_1073:
[----:B0-----:R-:W0:Y:S02]  /*3900*/  LDC R59, c[0x0][0x23c] ;  /* 0x00008f00ff3b7b82 */ /* 0x001e240000000800 */
[----:B0-----:R-:W-:-:S05]  /*3910*/  IMAD.WIDE R26, R59, 0x8, R26 ;  /* 0x000000083b1a7825 */ /* 0x001fca00078e021a */
[----:B------:R0:W5:Y:S01]  /*3920*/  LDG.E.128.CONSTANT R16, desc[UR6][R26.64] ;  /* 0x000000061a107981 */ /* 0x000162000c1e9d00 */
[----:B------:R-:W-:Y:S01]  /*3930*/  IMAD.WIDE R24, R59, 0x8, R24 ;  /* 0x000000083b187825 */ /* 0x000fe200078e0218 */
[----:B------:R-:W-:Y:S06]  /*3940*/  @!P1 BRA `(.L_x_1077) ;  /* 0x0000001c00489947 */ /* 0x000fec0003800000 */
[----:B-----5:R-:W2:Y:S01]  /*3950*/  LDG.E.128.CONSTANT R20, desc[UR6][R24.64] ;  /* 0x0000000618147981 */ /* 0x020ea2000c1e9d00 */
[----:B------:R-:W-:Y:S02]  /*3960*/  LOP3.LUT R14, R16, 0xff, RZ, 0xc0, !PT ;  /* 0x000000ff100e7812 */ /* 0x000fe400078ec0ff */
        /* <DEDUP_REMOVED lines=116> */
[--C-:B0-----:R-:W-:Y:S02]  /*40b0*/  HADD2.F32 R67, -RZ, R16.reuse.H0_H0 ;  /* 0x20000010ff437230 */ /* 0x101fe40000004100 */
[----:B------:R-:W-:-:S03]  /*40c0*/  HADD2.F32 R16, -RZ, R16.H1_H1 ;  /* 0x30000010ff107230 */ /* 0x000fc60000004100 */
[----:B------:R-:W-:Y:S01]  /*40d0*/  FFMA.FTZ R66, R66, R67, RZ ;  /* 0x0000004342427223 */ /* 0x000fe200000100ff */
[C---:B------:R-:W-:Y:S01]  /*40e0*/  FFMA.FTZ R71, R67.reuse, R72, RZ ;  /* 0x0000004843477223 */ /* 0x040fe200000100ff */
[C---:B------:R-:W-:Y:S01]  /*40f0*/  FFMA.FTZ R72, R67.reuse, R68, RZ ;  /* 0x0000004443487223 */ /* 0x040fe200000100ff */
[----:B------:R-:W-:Y:S01]  /*4100*/  FFMA.FTZ R70, R67, R70, RZ ;  /* 0x0000004643467223 */ /* 0x000fe200000100ff */
[----:B------:R-:W-:Y:S01]  /*4110*/  FFMA.FTZ R67, R69, R16, R66 ;  /* 0x0000001045437223 */ /* 0x000fe20000010042 */
[----:B------:R-:W-:Y:S02]  /*4120*/  HADD2.F32 R69, -RZ, R47.H0_H0 ;  /* 0x2000002fff457230 */ /* 0x000fe40000004100 */
[----:B------:R-:W-:Y:S01]  /*4130*/  FFMA.FTZ R66, R16, R73, R72 ;  /* 0x0000004910427223 */ /* 0x000fe20000010048 */
[----:B------:R-:W-:Y:S02]  /*4140*/  HADD2.F32 R73, -RZ, R60.H0_H0 ;  /* 0x2000003cff497230 */ /* 0x000fe40000004100 */
[----:B------:R-:W-:-:S02]  /*4150*/  HADD2.F32 R72, -RZ, R40.H0_H0 ;  /* 0x20000028ff487230 */ /* 0x000fc40000004100 */
[C---:B------:R-:W-:Y:S01]  /*4160*/  FFMA.FTZ R68, R16.reuse, R69, R71 ;  /* 0x0000004510447223 */ /* 0x040fe20000010047 */
[----:B------:R-:W-:Y:S01]  /*4170*/  FFMA.FTZ R16, R16, R75, R70 ;  /* 0x0000004b10107223 */ /* 0x000fe20000010046 */
[----:B------:R-:W-:Y:S02]  /*4180*/  HADD2.F32 R70, -RZ, R44.H0_H0 ;  /* 0x2000002cff467230 */ /* 0x000fe40000004100 */
[--C-:B------:R-:W-:Y:S02]  /*4190*/  HADD2.F32 R69, -RZ, R17.reuse.H0_H0 ;  /* 0x20000011ff457230 */ /* 0x100fe40000004100 */
[----:B------:R-:W-:Y:S02]  /*41a0*/  HADD2.F32 R71, -RZ, R46.H0_H0 ;  /* 0x2000002eff477230 */ /* 0x000fe40000004100 */
[----:B------:R-:W-:Y:S02]  /*41b0*/  HADD2.F32 R17, -RZ, R17.H1_H1 ;  /* 0x30000011ff117230 */ /* 0x000fe40000004100 */
[----:B------:R-:W-:Y:S01]  /*41c0*/  FFMA.FTZ R67, R70, R69, R67 ;  /* 0x0000004546437223 */ /* 0x000fe20000010043 */
[----:B------:R-:W-:-:S02]  /*41d0*/  HADD2.F32 R70, -RZ, R43.H0_H0 ;  /* 0x2000002bff467230 */ /* 0x000fc40000004100 */
[C---:B------:R-:W-:Y:S01]  /*41e0*/  FFMA.FTZ R68, R69.reuse, R71, R68 ;  /* 0x0000004745447223 */ /* 0x040fe20000010044 */
[----:B------:R-:W-:Y:S02]  /*41f0*/  HADD2.F32 R71, -RZ, R48.H0_H0 ;  /* 0x20000030ff477230 */ /* 0x000fe40000004100 */
[C---:B------:R-:W-:Y:S01]  /*4200*/  FFMA.FTZ R73, R69.reuse, R73, R16 ;  /* 0x0000004945497223 */ /* 0x040fe20000010010 */
[----:B------:R-:W-:Y:S01]  /*4210*/  FFMA.FTZ R16, R70, R17, R67 ;  /* 0x0000001146107223 */ /* 0x000fe20000010043 */
[----:B------:R-:W-:Y:S02]  /*4220*/  HADD2.F32 R70, -RZ, R41.H0_H0 ;  /* 0x20000029ff467230 */ /* 0x000fe40000004100 */
[----:B------:R-:W-:Y:S01]  /*4230*/  FFMA.FTZ R71, R69, R71, R66 ;  /* 0x0000004745477223 */ /* 0x000fe20000010042 */
[----:B------:R-:W-:Y:S02]  /*4240*/  HADD2.F32 R66, -RZ, R42.H0_H0 ;  /* 0x2000002aff427230 */ /* 0x000fe40000004100 */
[----:B------:R-:W-:Y:S01]  /*4250*/  FFMA.FTZ R72, R17, R72, R73 ;  /* 0x0000004811487223 */ /* 0x000fe20000010049 */
[----:B------:R-:W-:-:S02]  /*4260*/  HADD2.F32 R67, -RZ, R53.H0_H0 ;  /* 0x20000035ff437230 */ /* 0x000fc40000004100 */
[C---:B------:R-:W-:Y:S01]  /*4270*/  FFMA.FTZ R70, R17.reuse, R70, R71 ;  /* 0x0000004611467223 */ /* 0x040fe20000010047 */
[----:B-1----:R-:W-:Y:S02]  /*4280*/  HADD2.F32 R69, -RZ, R18.H0_H0 ;  /* 0x20000012ff457230 */ /* 0x002fe40000004100 */
        /* <DEDUP_REMOVED lines=8> */
[----:B------:R-:W-:Y:S02]  /*4310*/  HADD2.F32 R18, -RZ, R18.H1_H1 ;  /* 0x30000012ff127230 */ /* 0x000fe40000004100 */
        /* <DEDUP_REMOVED lines=20> */
[----:B------:R-:W-:Y:S02]  /*4460*/  HADD2.F32 R66, -RZ, R33.H0_H0 ;  /* 0x20000021ff427230 */ /* 0x000fe40000004100 */
[----:B------:R-:W-:Y:S01]  /*4470*/  FFMA.FTZ R18, R17, R19, R18 ;  /* 0x0000001311127223 */ /* 0x000fe20000010012 */
[----:B------:R-:W-:Y:S02]  /*4480*/  HADD2.F32 R70, -RZ, R14.H0_H0 ;  /* 0x2000000eff467230 */ /* 0x000fe40000004100 */
[C---:B------:R-:W-:Y:S01]  /*4490*/  FFMA.FTZ R17, R19.reuse, R16, R68 ;  /* 0x0000001013117223 */ /* 0x040fe20000010044 */
        /* <DEDUP_REMOVED lines=14> */
.L_x_1078:
        /* <DEDUP_REMOVED lines=21> */
[----:B------:R-:W-:Y:S02]  /*46d0*/  HADD2.F32 R70, -RZ, R61.H0_H0 ;  /* 0x2000003dff467230 */ /* 0x000fe40000004100 */
[----:B------:R-:W-:Y:S01]  /*46e0*/  FFMA.FTZ R68, R68, R16, R73 ;  /* 0x0000001044447223 */ /* 0x000fe20000010049 */
[----:B------:R-:W-:-:S02]  /*46f0*/  HADD2.F32 R71, -RZ, R46.H0_H0 ;  /* 0x2000002eff477230 */ /* 0x000fc40000004100 */
[-C--:B------:R-:W-:Y:S01]  /*4700*/  FFMA.FTZ R66, R66, R16.reuse, R75 ;  /* 0x0000001042427223 */ /* 0x080fe2000001004b */
[----:B------:R-:W-:Y:S02]  /*4710*/  HADD2.F32 R73, -RZ, R60.H0_H0 ;  /* 0x2000003cff497230 */ /* 0x000fe40000004100 */
[----:B------:R-:W-:Y:S01]  /*4720*/  FFMA.FTZ R16, R70, R16, R69 ;  /* 0x0000001046107223 */ /* 0x000fe20000010045 */
[----:B------:R-:W-:Y:S02]  /*4730*/  HADD2.F32 R70, -RZ, R44.H0_H0 ;  /* 0x2000002cff467230 */ /* 0x000fe40000004100 */
[--C-:B------:R-:W-:Y:S02]  /*4740*/  HADD2.F32 R69, -RZ, R17.reuse.H0_H0 ;  /* 0x20000011ff457230 */ /* 0x100fe40000004100 */
[----:B------:R-:W-:-:S03]  /*4750*/  HADD2.F32 R17, -RZ, R17.H1_H1 ;  /* 0x30000011ff117230 */ /* 0x000fc60000004100 */
[-C--:B------:R-:W-:Y:S01]  /*4760*/  FFMA.FTZ R70, R70, R69.reuse, R67 ;  /* 0x0000004546467223 */ /* 0x080fe20000010043 */
[-C--:B------:R-:W-:Y:S01]  /*4770*/  FFMA.FTZ R68, R71, R69.reuse, R68 ;  /* 0x0000004547447223 */ /* 0x080fe20000010044 */
        /* <DEDUP_REMOVED lines=8> */
[----:B------:R-:W-:Y:S02]  /*4800*/  HADD2.F32 R71, -RZ, R40.H0_H0 ;  /* 0x20000028ff477230 */ /* 0x000fe40000004100 */
[-C--:B------:R-:W-:Y:S01]  /*4810*/  FFMA.FTZ R66, R69, R17.reuse, R66 ;  /* 0x0000001145427223 */ /* 0x080fe20000010042 */
[----:B------:R-:W-:Y:S02]  /*4820*/  HADD2.F32 R69, -RZ, R52.H0_H0 ;  /* 0x20000034ff457230 */ /* 0x000fe40000004100 */
[-C--:B------:R-:W-:Y:S01]  /*4830*/  FFMA.FTZ R68, R67, R17.reuse, R68 ;  /* 0x0000001143447223 */ /* 0x080fe20000010044 */
[----:B-1----:R-:W-:Y:S02]  /*4840*/  HADD2.F32 R67, -RZ, R18.H0_H0 ;  /* 0x20000012ff437230 */ /* 0x002fe40000004100 */
[----:B------:R-:W-:Y:S01]  /*4850*/  FFMA.FTZ R72, R71, R17, R72 ;  /* 0x0000001147487223 */ /* 0x000fe20000010048 */
[----:B------:R-:W-:-:S02]  /*4860*/  HADD2.F32 R17, -RZ, R53.H0_H0 ;  /* 0x20000035ff117230 */ /* 0x000fc40000004100 */
[----:B------:R-:W-:Y:S02]  /*4870*/  HADD2.F32 R71, -RZ, R51.H0_H0 ;  /* 0x20000033ff477230 */ /* 0x000fe40000004100 */
[-C--:B------:R-:W-:Y:S01]  /*4880*/  FFMA.FTZ R68, R69, R67.reuse, R68 ;  /* 0x0000004345447223 */ /* 0x080fe20000010044 */
[-C--:B------:R-:W-:Y:S01]  /*4890*/  FFMA.FTZ R72, R73, R67.reuse, R72 ;  /* 0x0000004349487223 */ /* 0x080fe20000010048 */
[-C--:B------:R-:W-:Y:S01]  /*48a0*/  FFMA.FTZ R16, R17, R67.reuse, R16 ;  /* 0x0000004311107223 */ /* 0x080fe20000010010 */
[----:B------:R-:W-:Y:S02]  /*48b0*/  HADD2.F32 R69, -RZ, R62.H0_H0 ;  /* 0x2000003eff457230 */ /* 0x000fe40000004100 */
[----:B------:R-:W-:Y:S01]  /*48c0*/  FFMA.FTZ R66, R71, R67, R66 ;  /* 0x0000004347427223 */ /* 0x000fe20000010042 */
[----:B------:R-:W-:Y:S02]  /*48d0*/  HADD2.F32 R17, -RZ, R18.H1_H1 ;  /* 0x30000012ff117230 */ /* 0x000fe40000004100 */
        /* <DEDUP_REMOVED lines=37> */
.L_x_1079:
        /* <DEDUP_REMOVED lines=93> */
.L_x_1080:
        /* <DEDUP_REMOVED lines=20> */
[----:B0-----:R-:W-:-:S02]  /*5240*/  HADD2.F32 R67, -RZ, R16.H0_H0 ;  /* 0x20000010ff437230 */ /* 0x001fc40000004100 */
[----:B------:R-:W-:Y:S02]  /*5250*/  HADD2.F32 R66, -RZ, R16.H1_H1 ;  /* 0x30000010ff427230 */ /* 0x000fe40000004100 */
[----:B------:R-:W-:Y:S02]  /*5260*/  HADD2.F32 R16, -RZ, R17.H0_H0 ;  /* 0x20000011ff107230 */ /* 0x000fe40000004100 */
[-C--:B------:R-:W-:Y:S01]  /*5270*/  FFMA.FTZ R39, R39, R67.reuse, RZ ;  /* 0x0000004327277223 */ /* 0x080fe200000100ff */
[-C--:B------:R-:W-:Y:S01]  /*5280*/  FFMA.FTZ R45, R38, R67.reuse, RZ ;  /* 0x00000043262d7223 */ /* 0x080fe200000100ff */
[-C--:B------:R-:W-:Y:S01]  /*5290*/  FFMA.FTZ R37, R37, R67.reuse, RZ ;  /* 0x0000004325257223 */ /* 0x080fe200000100ff */
[----:B------:R-:W-:Y:S01]  /*52a0*/  FFMA.FTZ R67, R36, R67, RZ ;  /* 0x0000004324437223 */ /* 0x000fe200000100ff */
        /* <DEDUP_REMOVED lines=15> */
[-C--:B------:R-:W-:Y:S01]  /*53a0*/  FFMA.FTZ R36, R43, R17.reuse, R36 ;  /* 0x000000112b247223 */ /* 0x080fe20000010024 */
[-C--:B------:R-:W-:Y:S01]  /*53b0*/  FFMA.FTZ R38, R37, R17.reuse, R38 ;  /* 0x0000001125267223 */ /* 0x080fe20000010026 */
[----:B-1----:R-:W-:Y:S02]  /*53c0*/  HADD2.F32 R37, -RZ, R18.H0_H0 ;  /* 0x20000012ff257230 */ /* 0x002fe40000004100 */
        /* <DEDUP_REMOVED lines=19> */
[----:B------:R-:W-:Y:S02]  /*5500*/  HADD2.F32 R19, -RZ, R19.H1_H1 ;  /* 0x30000013ff137230 */ /* 0x000fe40000004100 */
[----:B------:R-:W-:Y:S01]  /*5510*/  FFMA.FTZ R20, R36, R16, R39 ;  /* 0x0000001024147223 */ /* 0x000fe20000010027 */
        /* <DEDUP_REMOVED lines=21> */
.L_x_1077:
        /* <DEDUP_REMOVED lines=199> */
.L_x_1082:
        /* <DEDUP_REMOVED lines=91> */
.L_x_1083:
        /* <DEDUP_REMOVED lines=93> */
.L_x_1084:
        /* <DEDUP_REMOVED lines=87> */
.L_x_1081:
        /* <DEDUP_REMOVED lines=199> */
.L_x_1086:
        /* <DEDUP_REMOVED lines=91> */
.L_x_1087:
        /* <DEDUP_REMOVED lines=93> */
.L_x_1088:
        /* <DEDUP_REMOVED lines=87> */
.L_x_1085:
[----:B------:R-:W1:Y:S01]  /*9130*/  S2UR UR5, SR_CTAID.Z ;  /* 0x00000000000579c3 */ /* 0x000e620000002700 */
[----:B------:R-:W-:Y:S01]  /*9140*/  IADD3 R56, R56, 0x20, RZ ;  /* 0x0000002038387810 */ /* 0x000fe20007ffe0ff */
[C---:B0-----:R-:W-:Y:S01]  /*9150*/  IMAD.WIDE R26, R59.reuse, 0x8, R26 ;  /* 0x000000083b1a7825 */ /* 0x041fe200078e021a */
[----:B------:R-:W-:Y:S02]  /*9160*/  UIADD3 UR4, UR4, 0x40, URZ ;  /* 0x0000004004047890 */ /* 0x000fe4000fffe03f */
[----:B------:R-:W-:Y:S01]  /*9170*/  ISETP.GE.AND P0, PT, R56, UR8, PT ;  /* 0x0000000838007c0c */ /* 0x000fe2000bf06270 */
[----:B------:R-:W-:Y:S01]  /*9180*/  IMAD.WIDE R24, R59, 0x8, R24 ;  /* 0x000000083b187825 */ /* 0x000fe200078e0218 */
[----:B------:R-:W-:Y:S01]  /*9190*/  MOV R62, R26 ;  /* 0x0000001a003e7202 */ /* 0x000fe20000000f00 */
[----:B-1----:R-:W-:-:S04]  /*91a0*/  ULEA UR5, UR5, 0x20, 0x5 ;  /* 0x0000002005057891 */ /* 0x002fc8000f8e283f */
[----:B------:R-:W-:-:S04]  /*91b0*/  UISETP.LT.AND UP0, UPT, UR5, UR9, UPT ;  /* 0x000000090500728c */ /* 0x000fc8000bf01270 */
[----:B------:R-:W-:-:S06]  /*91c0*/  USEL UR5, UR5, UR9, UP0 ;  /* 0x0000000905057287 */ /* 0x000fcc0008000000 */
[----:B------:R-:W-:-:S13]  /*91d0*/  ISETP.LT.AND P2, PT, R56, UR5, PT ;  /* 0x0000000538007c0c */ /* 0x000fda000bf41270 */
[----:B------:R-:W-:Y:S05]  /*91e0*/  @!P0 BRA P2, `(.L_x_1089) ;  /* 0xffffff8800708947 */ /* 0x000fea000103ffff */
.L_x_1072:
        /* <DEDUP_REMOVED lines=10> */
.L_x_1099:
[----:B------:R-:W-:-:S05]  /*9290*/  MOV R63, R27 ;  /* 0x0000001b003f7202 */ /* 0x000fca0000000f00 */
[----:B-----5:R1:W5:Y:S01]  /*92a0*/  LDG.E.128.CONSTANT R16, desc[UR6][R62.64] ;  /* 0x000000063e107981 */ /* 0x020362000c1e9d00 */
[----:B0-----:R-:W-:Y:S01]  /*92b0*/  MOV R59, R60 ;  /* 0x0000003c003b7202 */ /* 0x001fe20000000f00 */
[----:B------:R-:W-:Y:S06]  /*92c0*/  @!P1 BRA `(.L_x_1091) ;  /* 0x0000001400189947 */ /* 0x000fec0003800000 */
[----:B------:R-:W-:-:S04]  /*92d0*/  IMAD.WIDE R24, R59, 0x4, R62 ;  /* 0x000000043b187825 */ /* 0x000fc800078e023e */
[----:B------:R-:W-:Y:S02]  /*92e0*/  IMAD.WIDE R20, R59, 0x4, R24 ;  /* 0x000000043b147825 */ /* 0x000fe400078e0218 */
[----:B------:R-:W2:Y:S04]  /*92f0*/  LDG.E.128.CONSTANT R24, desc[UR6][R24.64] ;  /* 0x0000000618187981 */ /* 0x000ea8000c1e9d00 */
[----:B------:R-:W3:Y:S01]  /*9300*/  LDG.E.128.CONSTANT R20, desc[UR6][R20.64] ;  /* 0x0000000614147981 */ /* 0x000ee2000c1e9d00 */
[----:B-----5:R-:W-:Y:S02]  /*9310*/  SHF.R.U32.HI R42, RZ, 0xc, R18 ;  /* 0x0000000cff2a7819 */ /* 0x020fe40000011612 */
[----:B------:R-:W-:Y:S02]  /*9320*/  PRMT R30, R13, 0x9910, RZ ;  /* 0x000099100d1e7816 */ /* 0x000fe400000000ff */
[----:B------:R-:W-:-:S02]  /*9330*/  SHF.R.U32.HI R38, RZ, 0xc, R16 ;  /* 0x0000000cff267819 */ /* 0x000fc40000011610 */
[----:B------:R-:W-:Y:S02]  /*9340*/  SHF.R.U32.HI R43, RZ, 0xc, R19 ;  /* 0x0000000cff2b7819 */ /* 0x000fe40000011613 */
[----:B------:R-:W-:Y:S02]  /*9350*/  LOP3.LUT R42, R42, 0xf000f, RZ, 0xc0, !PT ;  /* 0x000f000f2a2a7812 */ /* 0x000fe400078ec0ff */
[----:B------:R-:W-:Y:S02]  /*9360*/  ISETP.NE.AND P2, PT, R30, RZ, PT ;  /* 0x000000ff1e00720c */ /* 0x000fe40003f45270 */
[----:B------:R-:W-:Y:S02]  /*9370*/  LOP3.LUT R43, R43, 0xf000f, RZ, 0xc0, !PT ;  /* 0x000f000f2b2b7812 */ /* 0x000fe400078ec0ff */
[----:B------:R-:W-:Y:S02]  /*9380*/  SHF.R.U32.HI R40, RZ, 0xc, R17 ;  /* 0x0000000cff287819 */ /* 0x000fe40000011611 */
        /* <DEDUP_REMOVED lines=23> */
[--C-:B------:R-:W-:Y:S02]  /*9500*/  SHF.R.U32.HI R44, RZ, 0x8, R23.reuse ;  /* 0x00000008ff2c7819 */ /* 0x100fe40000011617 */
[----:B------:R-:W-:Y:S02]  /*9510*/  SHF.R.U32.HI R47, RZ, 0xa, R23 ;  /* 0x0000000aff2f7819 */ /* 0x000fe40000011617 */
[----:B------:R-:W-:-:S02]  /*9520*/  LOP3.LUT R35, R23, 0x3f003f, RZ, 0xc0, !PT ;  /* 0x003f003f17237812 */ /* 0x000fc400078ec0ff */
[----:B------:R-:W-:Y:S02]  /*9530*/  SHF.R.U32.HI R36, RZ, 0x6, R23 ;  /* 0x00000006ff247819 */ /* 0x000fe40000011617 */
[----:B------:R-:W-:Y:S02]  /*9540*/  LOP3.LUT R20, R38, 0xf000f, RZ, 0xc0, !PT ;  /* 0x000f000f26147812 */ /* 0x000fe400078ec0ff */
[----:B------:R-:W-:Y:S02]  /*9550*/  LOP3.LUT R23, R42, 0x300030, R21, 0xf8, !PT ;  /* 0x003000302a177812 */ /* 0x000fe400078ef815 */
[----:B--2---:R-:W-:Y:S02]  /*9560*/  SHF.R.U32.HI R50, RZ, 0xc, R24 ;  /* 0x0000000cff327819 */ /* 0x004fe40000011618 */
[----:B------:R-:W-:Y:S02]  /*9570*/  SHF.R.U32.HI R52, RZ, 0xc, R26 ;  /* 0x0000000cff347819 */ /* 0x000fe4000001161a */
[----:B------:R-:W-:-:S02]  /*9580*/  LOP3.LUT R38, R26, 0x3f003f, RZ, 0xc0, !PT ;  /* 0x003f003f1a267812 */ /* 0x000fc400078ec0ff */
[----:B------:R-:W-:Y:S02]  /*9590*/  SHF.R.U32.HI R42, RZ, 0x6, R26 ;  /* 0x00000006ff2a7819 */ /* 0x000fe4000001161a */
[----:B------:R-:W-:Y:S02]  /*95a0*/  SHF.R.U32.HI R26, RZ, 0xc, R27 ;  /* 0x0000000cff1a7819 */ /* 0x000fe4000001161b */
[----:B------:R-:W-:Y:S02]  /*95b0*/  LOP3.LUT R20, R20, 0x300030, R39, 0xf8, !PT ;  /* 0x0030003014147812 */ /* 0x000fe400078ef827 */
[----:B------:R-:W-:Y:S02]  /*95c0*/  LOP3.LUT R21, R43, 0x300030, R44, 0xf8, !PT ;  /* 0x003000302b157812 */ /* 0x000fe400078ef82c */
[----:B------:R-:W-:Y:S02]  /*95d0*/  LOP3.LUT R43, R24, 0x3f003f, RZ, 0xc0, !PT ;  /* 0x003f003f182b7812 */ /* 0x000fe400078ec0ff */
[----:B------:R-:W-:-:S02]  /*95e0*/  SHF.R.U32.HI R44, RZ, 0x6, R24 ;  /* 0x00000006ff2c7819 */ /* 0x000fc40000011618 */
[----:B------:R-:W-:Y:S02]  /*95f0*/  LOP3.LUT R39, R27, 0x3f003f, RZ, 0xc0, !PT ;  /* 0x003f003f1b277812 */ /* 0x000fe400078ec0ff */
[----:B------:R-:W-:Y:S02]  /*9600*/  SHF.R.U32.HI R45, RZ, 0x6, R27 ;  /* 0x00000006ff2d7819 */ /* 0x000fe4000001161b */
[----:B------:R-:W-:Y:S02]  /*9610*/  SHF.R.U32.HI R46, RZ, 0xa, R22 ;  /* 0x0000000aff2e7819 */ /* 0x000fe40000011616 */
[----:B------:R-:W-:Y:S02]  /*9620*/  LOP3.LUT R24, R50, 0xf000f, RZ, 0xc0, !PT ;  /* 0x000f000f32187812 */ /* 0x000fe400078ec0ff */
[----:B------:R-:W-:Y:S02]  /*9630*/  LOP3.LUT R27, R52, 0xf000f, RZ, 0xc0, !PT ;  /* 0x000f000f341b7812 */ /* 0x000fe400078ec0ff */
[----:B------:R-:W-:-:S02]  /*9640*/  LOP3.LUT R50, R26, 0xf000f, RZ, 0xc0, !PT ;  /* 0x000f000f1a327812 */ /* 0x000fc400078ec0ff */
[----:B------:R-:W-:Y:S02]  /*9650*/  LOP3.LUT R31, R22, 0x3f003f, RZ, 0xc0, !PT ;  /* 0x003f003f161f7812 */ /* 0x000fe400078ec0ff */
[----:B------:R-:W-:Y:S02]  /*9660*/  SHF.R.U32.HI R34, RZ, 0x6, R22 ;  /* 0x00000006ff227819 */ /* 0x000fe40000011616 */
[----:B------:R-:W-:Y:S02]  /*9670*/  LOP3.LUT R22, R40, 0xf000f, RZ, 0xc0, !PT ;  /* 0x000f000f28167812 */ /* 0x000fe400078ec0ff */
[----:B------:R-:W-:Y:S02]  /*9680*/  LOP3.LUT R26, R27, 0x300030, R46, 0xf8, !PT ;  /* 0x003000301b1a7812 */ /* 0x000fe400078ef82e */
[----:B------:R-:W-:Y:S02]  /*9690*/  LOP3.LUT R27, R50, 0x300030, R47, 0xf8, !PT ;  /* 0x00300030321b7812 */ /* 0x000fe400078ef82f */
[----:B------:R-:W-:-:S02]  /*96a0*/  SHF.R.U32.HI R51, RZ, 0xc, R25 ;  /* 0x0000000cff337819 */ /* 0x000fc40000011619 */
[----:B------:R-:W-:Y:S02]  /*96b0*/  LOP3.LUT R47, R16, 0x64006400, RZ, 0xfc, !PT ;  /* 0x64006400102f7812 */ /* 0x000fe400078efcff */
[----:B------:R-:W-:Y:S02]  /*96c0*/  LOP3.LUT R16, R19, 0x3f003f, RZ, 0xc0, !PT ;  /* 0x003f003f13107812 */ /* 0x000fe400078ec0ff */
[----:B------:R-:W-:Y:S02]  /*96d0*/  LOP3.LUT R22, R22, 0x300030, R41, 0xf8, !PT ;  /* 0x0030003016167812 */ /* 0x000fe400078ef829 */
        /* <DEDUP_REMOVED lines=8> */
[----:B------:R-:W-:Y:S01]  /*9760*/  LOP3.LUT R19, R17, 0x64006400, RZ, 0xfc, !PT ;  /* 0x6400640011137812 */ /* 0x000fe200078efcff */
[----:B------:R-:W-:Y:S01]  /*9770*/  HADD2 R17, R47, -1056, -1056 ;  /* 0xe420e4202f117430 */ /* 0x000fe20000000000 */
[----:B------:R-:W-:Y:S01]  /*9780*/  LOP3.LUT R25, R25, 0x300030, R48, 0xf8, !PT ;  /* 0x0030003019197812 */ /* 0x000fe200078ef830 */
        /* <DEDUP_REMOVED lines=108> */
.L_x_1092:
        /* <DEDUP_REMOVED lines=49> */
.L_x_1093:
        /* <DEDUP_REMOVED lines=48> */
.L_x_1094:
        /* <DEDUP_REMOVED lines=45> */
.L_x_1091:
        /* <DEDUP_REMOVED lines=12> */
[--C-:B--2---:R-:W-:Y:S02]  /*a7f0*/  SHF.R.U32.HI R38, RZ, 0xc, R16.reuse ;  /* 0x0000000cff267819 */ /* 0x104fe40000011610 */
        /* <DEDUP_REMOVED lines=9> */
[--C-:B----4-:R-:W-:Y:S02]  /*a890*/  SHF.R.U32.HI R41, RZ, 0x8, R21.reuse ;  /* 0x00000008ff297819 */ /* 0x110fe40000011615 */
        /* <DEDUP_REMOVED lines=14> */
[----:B------:R-:W-:Y:S02]  /*a980*/  SHF.R.U32.HI R44, RZ, 0x8, R23 ;  /* 0x00000008ff2c7819 */ /* 0x000fe40000011617 */
[----:B------:R-:W-:Y:S02]  /*a990*/  LOP3.LUT R43, R43, 0xf000f, RZ, 0xc0, !PT ;  /* 0x000f000f2b2b7812 */ /* 0x000fe400078ec0ff */
[----:B------:R-:W-:-:S02]  /*a9a0*/  LOP3.LUT R20, R20, 0x300030, R39, 0xf8, !PT ;  /* 0x0030003014147812 */ /* 0x000fc400078ef827 */
[----:B------:R-:W-:Y:S02]  /*a9b0*/  LOP3.LUT R22, R22, 0x300030, R41, 0xf8, !PT ;  /* 0x0030003016167812 */ /* 0x000fe400078ef829 */
[--C-:B------:R-:W-:Y:S02]  /*a9c0*/  SHF.R.U32.HI R47, RZ, 0xa, R23.reuse ;  /* 0x0000000aff2f7819 */ /* 0x100fe40000011617 */
[----:B------:R-:W-:Y:S02]  /*a9d0*/  LOP3.LUT R31, R23, 0x3f003f, RZ, 0xc0, !PT ;  /* 0x003f003f171f7812 */ /* 0x000fe400078ec0ff */
[----:B------:R-:W-:Y:S02]  /*a9e0*/  SHF.R.U32.HI R32, RZ, 0x6, R23 ;  /* 0x00000006ff207819 */ /* 0x000fe40000011617 */
[----:B---3--:R-:W-:Y:S02]  /*a9f0*/  SHF.R.U32.HI R50, RZ, 0xc, R24 ;  /* 0x0000000cff327819 */ /* 0x008fe40000011618 */
[----:B------:R-:W-:-:S02]  /*aa00*/  SHF.R.U32.HI R52, RZ, 0xc, R26 ;  /* 0x0000000cff347819 */ /* 0x000fc4000001161a */
[----:B------:R-:W-:Y:S02]  /*aa10*/  LOP3.LUT R41, R26, 0x3f003f, RZ, 0xc0, !PT ;  /* 0x003f003f1a297812 */ /* 0x000fe400078ec0ff */
[----:B------:R-:W-:Y:S02]  /*aa20*/  SHF.R.U32.HI R39, RZ, 0x6, R26 ;  /* 0x00000006ff277819 */ /* 0x000fe4000001161a */
[----:B------:R-:W-:Y:S02]  /*aa30*/  LOP3.LUT R23, R42, 0x300030, R21, 0xf8, !PT ;  /* 0x003000302a177812 */ /* 0x000fe400078ef815 */
[----:B------:R-:W-:Y:S02]  /*aa40*/  SHF.R.U32.HI R26, RZ, 0xc, R27 ;  /* 0x0000000cff1a7819 */ /* 0x000fe4000001161b */
[----:B------:R-:W-:Y:S02]  /*aa50*/  LOP3.LUT R21, R43, 0x300030, R44, 0xf8, !PT ;  /* 0x003000302b157812 */ /* 0x000fe400078ef82c */
[----:B------:R-:W-:-:S02]  /*aa60*/  LOP3.LUT R44, R24, 0x3f003f, RZ, 0xc0, !PT ;  /* 0x003f003f182c7812 */ /* 0x000fc400078ec0ff */
[----:B------:R-:W-:Y:S02]  /*aa70*/  SHF.R.U32.HI R45, RZ, 0x6, R24 ;  /* 0x00000006ff2d7819 */ /* 0x000fe40000011618 */
[----:B------:R-:W-:Y:S02]  /*aa80*/  LOP3.LUT R38, R27, 0x3f003f, RZ, 0xc0, !PT ;  /* 0x003f003f1b267812 */ /* 0x000fe400078ec0ff */
[----:B------:R-:W-:Y:S02]  /*aa90*/  SHF.R.U32.HI R40, RZ, 0x6, R27 ;  /* 0x00000006ff287819 */ /* 0x000fe4000001161b */
[----:B------:R-:W-:Y:S02]  /*aaa0*/  SHF.R.U32.HI R51, RZ, 0xc, R25 ;  /* 0x0000000cff337819 */ /* 0x000fe40000011619 */
[----:B------:R-:W-:Y:S02]  /*aab0*/  LOP3.LUT R24, R50, 0xf000f, RZ, 0xc0, !PT ;  /* 0x000f000f32187812 */ /* 0x000fe400078ec0ff */
[----:B------:R-:W-:-:S02]  /*aac0*/  LOP3.LUT R27, R52, 0xf000f, RZ, 0xc0, !PT ;  /* 0x000f000f341b7812 */ /* 0x000fc400078ec0ff */
[----:B------:R-:W-:Y:S02]  /*aad0*/  LOP3.LUT R15, R17, 0x3f003f, RZ, 0xc0, !PT ;  /* 0x003f003f110f7812 */ /* 0x000fe400078ec0ff */
[----:B------:R-:W-:Y:S02]  /*aae0*/  LOP3.LUT R50, R26, 0xf000f, RZ, 0xc0, !PT ;  /* 0x000f000f1a327812 */ /* 0x000fe400078ec0ff */
[----:B------:R-:W-:Y:S02]  /*aaf0*/  SHF.R.U32.HI R17, RZ, 0x6, R17 ;  /* 0x00000006ff117819 */ /* 0x000fe40000011611 */
[----:B------:R-:W-:Y:S02]  /*ab00*/  LOP3.LUT R42, R25, 0x3f003f, RZ, 0xc0, !PT ;  /* 0x003f003f192a7812 */ /* 0x000fe400078ec0ff */
[----:B------:R-:W-:Y:S02]  /*ab10*/  SHF.R.U32.HI R43, RZ, 0x6, R25 ;  /* 0x00000006ff2b7819 */ /* 0x000fe40000011619 */
[----:B------:R-:W-:-:S02]  /*ab20*/  LOP3.LUT R25, R51, 0xf000f, RZ, 0xc0, !PT ;  /* 0x000f000f33197812 */ /* 0x000fc400078ec0ff */
[----:B------:R-:W-:Y:S02]  /*ab30*/  LOP3.LUT R26, R27, 0x300030, R46, 0xf8, !PT ;  /* 0x003000301b1a7812 */ /* 0x000fe400078ef82e */
[----:B------:R-:W-:Y:S02]  /*ab40*/  LOP3.LUT R27, R50, 0x300030, R47, 0xf8, !PT ;  /* 0x00300030321b7812 */ /* 0x000fe400078ef82f */
[----:B------:R-:W-:Y:S02]  /*ab50*/  LOP3.LUT R36, R36, 0x3f003f, RZ, 0xc0, !PT ;  /* 0x003f003f24247812 */ /* 0x000fe400078ec0ff */
[----:B------:R-:W-:Y:S02]  /*ab60*/  LOP3.LUT R17, R17, 0x3f003f, RZ, 0xc0, !PT ;  /* 0x003f003f11117812 */ /* 0x000fe400078ec0ff */
[----:B------:R-:W-:Y:S02]  /*ab70*/  LOP3.LUT R50, R34, 0x64006400, RZ, 0xfc, !PT ;  /* 0x6400640022327812 */ /* 0x000fe400078efcff */
[----:B------:R-:W-:-:S02]  /*ab80*/  LOP3.LUT R47, R37, 0x64006400, RZ, 0xfc, !PT ;  /* 0x64006400252f7812 */ /* 0x000fc400078efcff */
[----:B------:R-:W-:Y:S02]  /*ab90*/  LOP3.LUT R24, R24, 0x300030, R49, 0xf8, !PT ;  /* 0x0030003018187812 */ /* 0x000fe400078ef831 */
[----:B------:R-:W-:Y:S02]  /*aba0*/  LOP3.LUT R25, R25, 0x300030, R48, 0xf8, !PT ;  /* 0x0030003019197812 */ /* 0x000fe400078ef830 */
        /* <DEDUP_REMOVED lines=117> */
.L_x_1096:
        /* <DEDUP_REMOVED lines=49> */
.L_x_1097:
        /* <DEDUP_REMOVED lines=48> */
.L_x_1098:
        /* <DEDUP_REMOVED lines=45> */
.L_x_1095:
[----:B------:R-:W-:Y:S01]  /*bbe0*/  IADD3 R56, R56, 0x20, RZ ;  /* 0x0000002038387810 */ /* 0x000fe20007ffe0ff */
[----:B-1----:R-:W-:Y:S01]  /*bbf0*/  IMAD.WIDE.U32 R62, R59, 0x18, R62 ;  /* 0x000000183b3e7825 */ /* 0x002fe200078e003e */
[----:B------:R-:W-:Y:S02]  /*bc00*/  UIADD3 UR4, UR4, 0x40, URZ ;  /* 0x0000004004047890 */ /* 0x000fe4000fffe03f */
[C---:B------:R-:W-:Y:S01]  /*bc10*/  ISETP.GE.AND P2, PT, R56.reuse, UR5, PT ;  /* 0x0000000538007c0c */ /* 0x040fe2000bf46270 */
[----:B------:R-:W-:Y:S01]  /*bc20*/  IMAD R27, R61, 0x18, RZ ;  /* 0x000000183d1b7824 */ /* 0x000fe200078e02ff */
[----:B------:R-:W-:-:S04]  /*bc30*/  ISETP.LT.AND P3, PT, R56, R57, PT ;  /* 0x000000393800720c */ /* 0x000fc80003f61270 */
[----:B------:R-:W-:-:S09]  /*bc40*/  IADD3 R27, R63, R27, RZ ;  /* 0x0000001b3f1b7210 */ /* 0x000fd20007ffe0ff */
[----:B------:R-:W-:Y:S05]  /*bc50*/  @!P2 BRA P3, `(.L_x_1099) ;  /* 0xffffffd4008ca947 */ /* 0x000fea000183ffff */
.L_x_1090:
        /* <DEDUP_REMOVED lines=9> */
[----:B--2---:R-:W-:Y:S01]  /*bcf0*/  IMAD.WIDE R12, R9, 0x2, R12 ;  /* 0x00000002090c7825 */ /* 0x004fe200078e020c */
        /* <DEDUP_REMOVED lines=8> */
.L_x_1103:
[----:B------:R-:W0:Y:S02]  /*bd80*/  LDS R10, [R9] ;  /* 0x00000000090a7984 */ /* 0x000e240000000800 */
[----:B0-----:R-:W-:-:S06]  /*bd90*/  HADD2 R11, R10, R0 ;  /* 0x000000000a0b7230 */ /* 0x001fcc0000000000 */
[----:B------:R-:W0:Y:S02]  /*bda0*/  ATOMS.CAST.SPIN R11, [R9], R10, R11 ;  /* 0x0000000a090b738d */ /* 0x000e24000180000b */
[----:B0-----:R-:W-:-:S13]  /*bdb0*/  ISETP.EQ.U32.AND P0, PT, R11, 0x1, PT ;  /* 0x000000010b00780c */ /* 0x001fda0003f02070 */
[----:B------:R-:W-:Y:S05]  /*bdc0*/  @!P0 BRA `(.L_x_1103) ;  /* 0xfffffffc00ec8947 */ /* 0x000fea000383ffff */
[----:B------:R-:W-:Y:S05]  /*bdd0*/  BRA `(.L_x_1101) ;  /* 0x00000000000c7947 */ /* 0x000fea0003800000 */
.L_x_1102:
[----:B------:R-:W2:Y:S02]  /*bde0*/  LD.E R0, desc[UR6][R12.64] ;  /* 0x000000060c007980 */ /* 0x000ea4000c101900 */
[----:B--2---:R-:W-:-:S05]  /*bdf0*/  IADD3 R9, R9, R0, RZ ;  /* 0x0000000009097210 */ /* 0x004fca0007ffe0ff */
[----:B------:R0:W-:Y:S02]  /*be00*/  ST.E desc[UR6][R12.64], R9 ;  /* 0x000000090c007985 */ /* 0x0001e4000c101906 */
.L_x_1101:
[----:B------:R-:W-:Y:S05]  /*be10*/  BSYNC B0 ;  /* 0x0000000000007941 */ /* 0x000fea0003800000 */
.L_x_1100:
[----:B------:R1:W-:Y:S01]  /*be20*/  ATOM.E.ADD.F16x2.RN.STRONG.GPU P0, RZ, desc[UR6][R12.64+0x4], R2 ;  /* 0x000004020cff79a2 */ /* 0x0003e2000810e1c6 */
[----:B------:R-:W-:Y:S04]  /*be30*/  BSSY B0, `(.L_x_1104) ;  /* 0x000000f000007945 */ /* 0x000fe80003800000 */
[----:B-1----:R-:W-:Y:S05]  /*be40*/  @P0 BRA `(.L_x_1105) ;  /* 0x0000000000340947 */ /* 0x002fea0003800000 */
[----:B------:R-:W1:Y:S02]  /*be50*/  QSPC.E.S P0, RZ, [R12+0x4] ;  /* 0x000004000cff73aa */ /* 0x000e640000000500 */
[----:B-1----:R-:W-:Y:S05]  /*be60*/  @!P0 BRA `(.L_x_1106) ;  /* 0x0000000000208947 */ /* 0x002fea0003800000 */
[----:B------:R-:W-:-:S04]  /*be70*/  MOV R10, R12 ;  /* 0x0000000c000a7202 */ /* 0x000fc80000000f00 */
[----:B------:R-:W-:-:S07]  /*be80*/  MOV R0, R10 ;  /* 0x0000000a00007202 */ /* 0x000fce0000000f00 */
.L_x_1107:
[----:B------:R-:W1:Y:S02]  /*be90*/  LDS R10, [R0+0x4] ;  /* 0x00000400000a7984 */ /* 0x000e640000000800 */
[----:B-1----:R-:W-:-:S10]  /*bea0*/  HFMA2.MMA R11, R10, 1, 1, R2 ;  /* 0x3c003c000a0b7835 */ /* 0x002fd40000000002 */
[----:B------:R-:W1:Y:S02]  /*beb0*/  ATOMS.CAST.SPIN R11, [R0+0x4], R10, R11 ;  /* 0x0000040a000b738d */ /* 0x000e64000180000b */
[----:B-1----:R-:W-:-:S13]  /*bec0*/  ISETP.EQ.U32.AND P0, PT, R11, 0x1, PT ;  /* 0x000000010b00780c */ /* 0x002fda0003f02070 */
[----:B------:R-:W-:Y:S05]  /*bed0*/  @!P0 BRA `(.L_x_1107) ;  /* 0xfffffffc00ec8947 */ /* 0x000fea000383ffff */
[----:B------:R-:W-:Y:S05]  /*bee0*/  BRA `(.L_x_1105) ;  /* 0x00000000000c7947 */ /* 0x000fea0003800000 */
.L_x_1106:
[----:B------:R-:W0:Y:S02]  /*bef0*/  LD.E R0, desc[UR6][R12.64+0x4] ;  /* 0x000004060c007980 */ /* 0x000e24000c101900 */
[----:B0-----:R-:W-:-:S05]  /*bf00*/  IADD3 R9, R2, R0, RZ ;  /* 0x0000000002097210 */ /* 0x001fca0007ffe0ff */
[----:B------:R1:W-:Y:S02]  /*bf10*/  ST.E desc[UR6][R12.64+0x4], R9 ;  /* 0x000004090c007985 */ /* 0x0003e4000c101906 */
.L_x_1105:
[----:B------:R-:W-:Y:S05]  /*bf20*/  BSYNC B0 ;  /* 0x0000000000007941 */ /* 0x000fea0003800000 */
.L_x_1104:
        /* <DEDUP_REMOVED lines=8> */
[----:B------:R-:W-:Y:S02]  /*bfb0*/  MOV R10, R12 ;  /* 0x0000000c000a7202 */ /* 0x000fe40000000f00 */
[----:B------:R-:W-:Y:S02]  /*bfc0*/  MOV R9, R3 ;  /* 0x0000000300097202 */ /* 0x000fe40000000f00 */
[----:B------:R-:W-:-:S07]  /*bfd0*/  MOV R10, R10 ;  /* 0x0000000a000a7202 */ /* 0x000fce0000000f00 */
.L_x_1111:
[----:B------:R-:W0:Y:S02]  /*bfe0*/  LDS R2, [R10] ;  /* 0x000000000a027984 */ /* 0x000e240000000800 */
[----:B0-----:R-:W-:-:S06]  /*bff0*/  HADD2 R3, R2, R9 ;  /* 0x0000000902037230 */ /* 0x001fcc0000000000 */
[----:B------:R-:W0:Y:S02]  /*c000*/  ATOMS.CAST.SPIN R3, [R10], R2, R3 ;  /* 0x000000020a03738d */ /* 0x000e240001800003 */
[----:B0-----:R-:W-:-:S13]  /*c010*/  ISETP.EQ.U32.AND P0, PT, R3, 0x1, PT ;  /* 0x000000010300780c */ /* 0x001fda0003f02070 */
[----:B------:R-:W-:Y:S05]  /*c020*/  @!P0 BRA `(.L_x_1111) ;  /* 0xfffffffc00ec8947 */ /* 0x000fea000383ffff */
[----:B------:R-:W-:Y:S05]  /*c030*/  BRA `(.L_x_1109) ;  /* 0x00000000000c7947 */ /* 0x000fea0003800000 */
.L_x_1110:
[----:B------:R-:W2:Y:S02]  /*c040*/  LD.E R0, desc[UR6][R12.64] ;  /* 0x000000060c007980 */ /* 0x000ea4000c101900 */
[----:B--2---:R-:W-:-:S05]  /*c050*/  IADD3 R3, R3, R0, RZ ;  /* 0x0000000003037210 */ /* 0x004fca0007ffe0ff */
[----:B------:R0:W-:Y:S02]  /*c060*/  ST.E desc[UR6][R12.64], R3 ;  /* 0x000000030c007985 */ /* 0x0001e4000c101906 */
.L_x_1109:
[----:B------:R-:W-:Y:S05]  /*c070*/  BSYNC B0 ;  /* 0x0000000000007941 */ /* 0x000fea0003800000 */
.L_x_1108:
[----:B------:R1:W-:Y:S01]  /*c080*/  ATOM.E.ADD.F16x2.RN.STRONG.GPU P0, RZ, desc[UR6][R12.64+0x4], R4 ;  /* 0x000004040cff79a2 */ /* 0x0003e2000810e1c6 */
[----:B------:R-:W-:Y:S04]  /*c090*/  BSSY B0, `(.L_x_1112) ;  /* 0x000000f000007945 */ /* 0x000fe80003800000 */
[----:B-1----:R-:W-:Y:S05]  /*c0a0*/  @P0 BRA `(.L_x_1113) ;  /* 0x0000000000340947 */ /* 0x002fea0003800000 */
[----:B------:R-:W1:Y:S02]  /*c0b0*/  QSPC.E.S P0, RZ, [R12+0x4] ;  /* 0x000004000cff73aa */ /* 0x000e640000000500 */
[----:B-1----:R-:W-:Y:S05]  /*c0c0*/  @!P0 BRA `(.L_x_1114) ;  /* 0x0000000000208947 */ /* 0x002fea0003800000 */
[----:B------:R-:W-:-:S04]  /*c0d0*/  MOV R2, R12 ;  /* 0x0000000c00027202 */ /* 0x000fc80000000f00 */
[----:B------:R-:W-:-:S07]  /*c0e0*/  MOV R0, R2 ;  /* 0x0000000200007202 */ /* 0x000fce0000000f00 */
.L_x_1115:
[----:B------:R-:W0:Y:S02]  /*c0f0*/  LDS R2, [R0+0x4] ;  /* 0x0000040000027984 */ /* 0x000e240000000800 */
[----:B0-----:R-:W-:-:S10]  /*c100*/  HFMA2.MMA R3, R2, 1, 1, R4 ;  /* 0x3c003c0002037835 */ /* 0x001fd40000000004 */
[----:B------:R-:W0:Y:S02]  /*c110*/  ATOMS.CAST.SPIN R3, [R0+0x4], R2, R3 ;  /* 0x000004020003738d */ /* 0x000e240001800003 */
[----:B0-----:R-:W-:-:S13]  /*c120*/  ISETP.EQ.U32.AND P0, PT, R3, 0x1, PT ;  /* 0x000000010300780c */ /* 0x001fda0003f02070 */
[----:B------:R-:W-:Y:S05]  /*c130*/  @!P0 BRA `(.L_x_1115) ;  /* 0xfffffffc00ec8947 */ /* 0x000fea000383ffff */
[----:B------:R-:W-:Y:S05]  /*c140*/  BRA `(.L_x_1113) ;  /* 0x00000000000c7947 */ /* 0x000fea0003800000 */
.L_x_1114:
[----:B------:R-:W0:Y:S02]  /*c150*/  LD.E R0, desc[UR6][R12.64+0x4] ;  /* 0x000004060c007980 */ /* 0x000e24000c101900 */
[----:B0-----:R-:W-:-:S05]  /*c160*/  IADD3 R3, R4, R0, RZ ;  /* 0x0000000004037210 */ /* 0x001fca0007ffe0ff */
[----:B------:R1:W-:Y:S02]  /*c170*/  ST.E desc[UR6][R12.64+0x4], R3 ;  /* 0x000004030c007985 */ /* 0x0003e4000c101906 */
.L_x_1113:
[----:B------:R-:W-:Y:S05]  /*c180*/  BSYNC B0 ;  /* 0x0000000000007941 */ /* 0x000fea0003800000 */
.L_x_1112:
        /* <DEDUP_REMOVED lines=10> */
.L_x_1119:
[----:B------:R-:W0:Y:S02]  /*c230*/  LDS R2, [R0] ;  /* 0x0000000000027984 */ /* 0x000e240000000800 */
[----:B0-----:R-:W-:-:S06]  /*c240*/  HADD2 R3, R2, R5 ;  /* 0x0000000502037230 */ /* 0x001fcc0000000000 */
[----:B------:R-:W0:Y:S02]  /*c250*/  ATOMS.CAST.SPIN R3, [R0], R2, R3 ;  /* 0x000000020003738d */ /* 0x000e240001800003 */
[----:B0-----:R-:W-:-:S13]  /*c260*/  ISETP.EQ.U32.AND P0, PT, R3, 0x1, PT ;  /* 0x000000010300780c */ /* 0x001fda0003f02070 */
[----:B------:R-:W-:Y:S05]  /*c270*/  @!P0 BRA `(.L_x_1119) ;  /* 0xfffffffc00ec8947 */ /* 0x000fea000383ffff */
[----:B------:R-:W-:Y:S05]  /*c280*/  BRA `(.L_x_1117) ;  /* 0x00000000000c7947 */ /* 0x000fea0003800000 */
.L_x_1118:
[----:B------:R-:W2:Y:S02]  /*c290*/  LD.E R0, desc[UR6][R12.64] ;  /* 0x000000060c007980 */ /* 0x000ea4000c101900 */
[----:B--2---:R-:W-:-:S05]  /*c2a0*/  IADD3 R3, R5, R0, RZ ;  /* 0x0000000005037210 */ /* 0x004fca0007ffe0ff */
[----:B------:R0:W-:Y:S02]  /*c2b0*/  ST.E desc[UR6][R12.64], R3 ;  /* 0x000000030c007985 */ /* 0x0001e4000c101906 */
.L_x_1117:
[----:B------:R-:W-:Y:S05]  /*c2c0*/  BSYNC B0 ;  /* 0x0000000000007941 */ /* 0x000fea0003800000 */
.L_x_1116:
[----:B------:R1:W-:Y:S01]  /*c2d0*/  ATOM.E.ADD.F16x2.RN.STRONG.GPU P0, RZ, desc[UR6][R12.64+0x4], R6 ;  /* 0x000004060cff79a2 */ /* 0x0003e2000810e1c6 */
[----:B------:R-:W-:Y:S04]  /*c2e0*/  BSSY B0, `(.L_x_1120) ;  /* 0x000000f000007945 */ /* 0x000fe80003800000 */
[----:B-1----:R-:W-:Y:S05]  /*c2f0*/  @P0 BRA `(.L_x_1121) ;  /* 0x0000000000340947 */ /* 0x002fea0003800000 */
[----:B------:R-:W1:Y:S02]  /*c300*/  QSPC.E.S P0, RZ, [R12+0x4] ;  /* 0x000004000cff73aa */ /* 0x000e640000000500 */
[----:B-1----:R-:W-:Y:S05]  /*c310*/  @!P0 BRA `(.L_x_1122) ;  /* 0x0000000000208947 */ /* 0x002fea0003800000 */
[----:B------:R-:W-:-:S04]  /*c320*/  MOV R2, R12 ;  /* 0x0000000c00027202 */ /* 0x000fc80000000f00 */
[----:B------:R-:W-:-:S07]  /*c330*/  MOV R0, R2 ;  /* 0x0000000200007202 */ /* 0x000fce0000000f00 */
.L_x_1123:
[----:B------:R-:W0:Y:S02]  /*c340*/  LDS R2, [R0+0x4] ;  /* 0x0000040000027984 */ /* 0x000e240000000800 */
[----:B0-----:R-:W-:-:S10]  /*c350*/  HFMA2.MMA R3, R2, 1, 1, R6 ;  /* 0x3c003c0002037835 */ /* 0x001fd40000000006 */
[----:B------:R-:W0:Y:S02]  /*c360*/  ATOMS.CAST.SPIN R3, [R0+0x4], R2, R3 ;  /* 0x000004020003738d */ /* 0x000e240001800003 */
[----:B0-----:R-:W-:-:S13]  /*c370*/  ISETP.EQ.U32.AND P0, PT, R3, 0x1, PT ;  /* 0x000000010300780c */ /* 0x001fda0003f02070 */
[----:B------:R-:W-:Y:S05]  /*c380*/  @!P0 BRA `(.L_x_1123) ;  /* 0xfffffffc00ec8947 */ /* 0x000fea000383ffff */
[----:B------:R-:W-:Y:S05]  /*c390*/  BRA `(.L_x_1121) ;  /* 0x00000000000c7947 */ /* 0x000fea0003800000 */
.L_x_1122:
[----:B------:R-:W0:Y:S02]  /*c3a0*/  LD.E R0, desc[UR6][R12.64+0x4] ;  /* 0x000004060c007980 */ /* 0x000e24000c101900 */
[----:B0-----:R-:W-:-:S05]  /*c3b0*/  IADD3 R3, R6, R0, RZ ;  /* 0x0000000006037210 */ /* 0x001fca0007ffe0ff */
[----:B------:R1:W-:Y:S02]  /*c3c0*/  ST.E desc[UR6][R12.64+0x4], R3 ;  /* 0x000004030c007985 */ /* 0x0003e4000c101906 */
.L_x_1121:
[----:B------:R-:W-:Y:S05]  /*c3d0*/  BSYNC B0 ;  /* 0x0000000000007941 */ /* 0x000fea0003800000 */
.L_x_1120:
        /* <DEDUP_REMOVED lines=10> */
.L_x_1127:
[----:B------:R-:W0:Y:S02]  /*c480*/  LDS R2, [R0] ;  /* 0x0000000000027984 */ /* 0x000e240000000800 */
[----:B0-----:R-:W-:-:S06]  /*c490*/  HADD2 R3, R2, R7 ;  /* 0x0000000702037230 */ /* 0x001fcc0000000000 */
[----:B------:R-:W0:Y:S02]  /*c4a0*/  ATOMS.CAST.SPIN R3, [R0], R2, R3 ;  /* 0x000000020003738d */ /* 0x000e240001800003 */
[----:B0-----:R-:W-:-:S13]  /*c4b0*/  ISETP.EQ.U32.AND P0, PT, R3, 0x1, PT ;  /* 0x000000010300780c */ /* 0x001fda0003f02070 */
[----:B------:R-:W-:Y:S05]  /*c4c0*/  @!P0 BRA `(.L_x_1127) ;  /* 0xfffffffc00ec8947 */ /* 0x000fea000383ffff */
[----:B------:R-:W-:Y:S05]  /*c4d0*/  BRA `(.L_x_1125) ;  /* 0x00000000000c7947 */ /* 0x000fea0003800000 */
.L_x_1126:
[----:B------:R-:W2:Y:S02]  /*c4e0*/  LD.E R0, desc[UR6][R12.64] ;  /* 0x000000060c007980 */ /* 0x000ea4000c101900 */
[----:B--2---:R-:W-:-:S05]  /*c4f0*/  IADD3 R3, R7, R0, RZ ;  /* 0x0000000007037210 */ /* 0x004fca0007ffe0ff */
[----:B------:R0:W-:Y:S02]  /*c500*/  ST.E desc[UR6][R12.64], R3 ;  /* 0x000000030c007985 */ /* 0x0001e4000c101906 */
.L_x_1125:
[----:B------:R-:W-:Y:S05]  /*c510*/  BSYNC B0 ;  /* 0x0000000000007941 */ /* 0x000fea0003800000 */
.L_x_1124:
[----:B------:R1:W-:Y:S02]  /*c520*/  ATOM.E.ADD.F16x2.RN.STRONG.GPU P0, RZ, desc[UR6][R12.64+0x4], R8 ;  /* 0x000004080cff79a2 */ /* 0x0003e4000810e1c6 */
[----:B-1----:R-:W-:Y:S05]  /*c530*/  @P0 EXIT ;  /* 0x000000000000094d */ /* 0x002fea0003800000 */
[----:B------:R-:W1:Y:S02]  /*c540*/  QSPC.E.S P0, RZ, [R12+0x4] ;  /* 0x000004000cff73aa */ /* 0x000e640000000500 */
[----:B-1----:R-:W-:Y:S05]  /*c550*/  @!P0 BRA `(.L_x_1128) ;  /* 0x0000000000208947 */ /* 0x002fea0003800000 */
[----:B------:R-:W-:-:S04]  /*c560*/  MOV R2, R12 ;  /* 0x0000000c00027202 */ /* 0x000fc80000000f00 */
[----:B------:R-:W-:-:S07]  /*c570*/  MOV R0, R2 ;  /* 0x0000000200007202 */ /* 0x000fce0000000f00 */
.L_x_1129:
[----:B------:R-:W0:Y:S02]  /*c580*/  LDS R2, [R0+0x4] ;  /* 0x0000040000027984 */ /* 0x000e240000000800 */
[----:B0-----:R-:W-:-:S10]  /*c590*/  HFMA2.MMA R3, R2, 1, 1, R8 ;  /* 0x3c003c0002037835 */ /* 0x001fd40000000008 */
[----:B------:R-:W0:Y:S02]  /*c5a0*/  ATOMS.CAST.SPIN R3, [R0+0x4], R2, R3 ;  /* 0x000004020003738d */ /* 0x000e240001800003 */
[----:B0-----:R-:W-:-:S13]  /*c5b0*/  ISETP.EQ.U32.AND P0, PT, R3, 0x1, PT ;  /* 0x000000010300780c */ /* 0x001fda0003f02070 */
[----:B------:R-:W-:Y:S05]  /*c5c0*/  @!P0 BRA `(.L_x_1129) ;  /* 0xfffffffc00ec8947 */ /* 0x000fea000383ffff */
[----:B------:R-:W-:Y:S05]  /*c5d0*/  EXIT ;  /* 0x000000000000794d */ /* 0x000fea0003800000 */
.L_x_1128:
[----:B------:R-:W0:Y:S02]  /*c5e0*/  LD.E R0, desc[UR6][R12.64+0x4] ;  /* 0x000004060c007980 */ /* 0x000e24000c101900 */
[----:B0-----:R-:W-:-:S05]  /*c5f0*/  IADD3 R3, R8, R0, RZ ;  /* 0x0000000008037210 */ /* 0x001fca0007ffe0ff */
[----:B------:R-:W-:Y:S01]  /*c600*/  ST.E desc[UR6][R12.64+0x4], R3 ;  /* 0x000004030c007985 */ /* 0x000fe2000c101906 */
[----:B------:R-:W-:Y:S05]  /*c610*/  EXIT ;  /* 0x000000000000794d */ /* 0x000fea0003800000 */
.L_x_1130:
        /* <DEDUP_REMOVED lines=14> */
.L_x_5196:


//--------------------- .text._Z23gemm_half_q_half_kernelILi4ELi40ELb1ELb0ELi32EEvPK6__halfPKjS4_S2_PS0_iiiiPKtS7_iiiiiibS2_i --------------------------
	.section	.text._Z23gemm_half_q_half_kernelILi4ELi40ELb1ELb0ELi32EEvPK6__halfPKjS4_S2_PS0_iiiiPKtS7_iiiiiibS2_i,"ax",@progbits
	.align	128
        .global         _Z23gemm_half_q_half_kernelILi4ELi40ELb1ELb0ELi32EEvPK6__halfPKjS4_S2_PS0_iiiiPKtS7_iiiiiibS2_i
        .type           _Z23gemm_half_q_half_kernelILi4ELi40ELb1ELb0ELi32EEvPK6__halfPKjS4_S2_PS0_iiiiPKtS7_iiiiiibS2_i,@function
        .size           _Z23gemm_half_q_half_kernelILi4ELi40ELb1ELb0ELi32EEvPK6__halfPKjS4_S2_PS0_iiiiPKtS7_iiiiiibS2_i,(.L_x_5197 - _Z23gemm_half_q_half_kernelILi4ELi40ELb1ELb0ELi32EEvPK6__halfPKjS4_S2_PS0_iiiiPKtS7_iiiiiibS2_i)
        .other          _Z23gemm_half_q_half_kernelILi4ELi40ELb1ELb0ELi32EEvPK6__halfPKjS4_S2_PS0_iiiiPKtS7_iiiiiibS2_i,@"STO_CUDA_ENTRY STV_DEFAULT"
_Z23gemm_half_q_half_kernelILi4ELi40ELb1ELb0ELi32EEvPK6__halfPKjS4_S2_PS0_iiiiPKtS7_iiiiiibS2_i:
.text._Z23gemm_half_q_half_kernelILi4ELi40ELb1ELb0ELi32EEvPK6__halfPKjS4_S2_PS0_iiiiPKtS7_iiiiiibS2_i:
        /* <DEDUP_REMOVED lines=48> */
.L_x_1131:
        /* <DEDUP_REMOVED lines=25> */
.L_x_1136:
[----:B0-----:R-:W-:-:S04]  /*0490*/  LEA R5, R0, R8, 0x2 ;  /* 0x0000000800057211 */ /* 0x001fc800078e10ff */
[C---:B------:R-:W-:Y:S01]  /*04a0*/  IADD3 R9, R5.reuse, 0x1, RZ ;  /* 0x0000000105097810 */ /* 0x040fe20007ffe0ff */
        /* <DEDUP_REMOVED lines=16> */
[----:B------:R-:W-:Y:S02]  /*05b0*/  LEA R12, P2, R17, UR4, 0x1 ;  /* 0x00000004110c7c11 */ /* 0x000fe4000f8408ff */
[----:B------:R-:W-:Y:S02]  /*05c0*/  LEA.HI.X.SX32 R18, R13, RZ, 0x1, P5 ;  /* 0x000000ff0d127211 */ /* 0x000fe400028f0eff */
        /* <DEDUP_REMOVED lines=17> */
.L_x_1135:
        /* <DEDUP_REMOVED lines=24> */
.L_x_1137:
        /* <DEDUP_REMOVED lines=14> */
.L_x_1134:
        /* <DEDUP_REMOVED lines=10> */
.L_x_1139:
        /* <DEDUP_REMOVED lines=37> */
.L_x_1138:
        /* <DEDUP_REMOVED lines=24> */
.L_x_1140:
        /* <DEDUP_REMOVED lines=13> */
.L_x_1133:
[----:B------:R-:W-:Y:S05]  /*0e80*/  BSYNC B0 ;  /* 0x0000000000007941 */ /* 0x000fea0003800000 */
.L_x_1132:
        /* <DEDUP_REMOVED lines=17> */
.L_x_1143:
[----:B---3--:R-:W-:Y:S02]  /*0fa0*/  LEA R2, R0, R7, 0x2 ;  /* 0x0000000700027211 */ /* 0x008fe400078e10ff */
[----:B------:R-:W-:Y:S02]  /*0fb0*/  IADD3 R7, R7, 0x4, RZ ;  /* 0x0000000407077810 */ /* 0x000fe40007ffe0ff */
[C---:B-12---:R-:W-:Y:S01]  /*0fc0*/  IADD3 R4, R2.reuse, 0x1, RZ ;  /* 0x0000000102047810 */ /* 0x046fe20007ffe0ff */
        /* <DEDUP_REMOVED lines=16> */
.L_x_1142:
[----:B---3--:R-:W-:-:S04]  /*10d0*/  IADD3 R2, R61, -R7, RZ ;  /* 0x800000073d027210 */ /* 0x008fc80007ffe0ff */
        /* <DEDUP_REMOVED lines=13> */
.L_x_1144:
[----:B------:R-:W-:-:S13]  /*11b0*/  ISETP.LT.OR P0, PT, R7, R61, P0 ;  /* 0x0000003d0700720c */ /* 0x000fda0000701670 */
[----:B-123--:R-:W1:Y:S01]  /*11c0*/  @P0 LDC.64 R2, c[0x0][0x230] ;  /* 0x00008c00ff020b82 */ /* 0x00ee620000000a00 */
[----:B------:R-:W-:-:S05]  /*11d0*/  @P0 LEA R0, R0, R7, 0x2 ;  /* 0x0000000700000211 */ /* 0x000fca00078e10ff */
[----:B0-----:R-:W-:-:S04]  /*11e0*/  @P0 IMAD R5, R0, R53, R6 ;  /* 0x0000003500050224 */ /* 0x001fc800078e0206 */
[----:B-1----:R-:W-:-:S05]  /*11f0*/  @P0 IMAD.WIDE R2, R5, 0x2, R2 ;  /* 0x0000000205020825 */ /* 0x002fca00078e0202 */
[----:B------:R3:W-:Y:S02]  /*1200*/  @P0 STG.E.64 desc[UR6][R2.64], RZ ;  /* 0x000000ff02000986 */ /* 0x0007e4000c101b06 */
.L_x_1141:
[----:B0-----:R-:W0:Y:S08]  /*1210*/  LDC R10, c[0x0][0x25c] ;  /* 0x00009700ff0a7b82 */ /* 0x001e300000000800 */
[----:B------:R-:W-:Y:S01]  /*1220*/  BAR.SYNC.DEFER_BLOCKING 0x0 ;  /* 0x0000000000007b1d */ /* 0x000fe20000010000 */
[----:B------:R-:W-:-:S05]  /*1230*/  ISETP.GE.AND P0, PT, R59, R60, PT ;  /* 0x0000003c3b00720c */ /* 0x000fca0003f06270 */
[----:B------:R-:W-:Y:S02]  /*1240*/  ULDC UR5, c[0x0][0x258] ;  /* 0x0000960000057ab9 */ /* 0x000fe40000000800 */
[----:B------:R-:W4:Y:S01]  /*1250*/  LDC R12, c[0x0][0x264] ;  /* 0x00009900ff0c7b82 */ /* 0x000f220000000800 */
[----:B------:R-:W-:Y:S01]  /*1260*/  ULDC UR8, c[0x0][0x260] ;  /* 0x0000980000087ab9 */ /* 0x000fe20000000800 */
[----:B------:R-:W-:Y:S01]  /*1270*/  ULDC UR9, c[0x0][0x268] ;  /* 0x00009a0000097ab9 */ /* 0x000fe20000000800 */
[C---:B------:R-:W-:Y:S02]  /*1280*/  VIMNMX R5, R59.reuse, UR5, PT ;  /* 0x000000053b057c48 */ /* 0x040fe4000bfe0100 */
[C---:B------:R-:W-:Y:S02]  /*1290*/  ISETP.GT.AND P5, PT, R59.reuse, UR5, PT ;  /* 0x000000053b007c0c */ /* 0x040fe4000bfa4270 */
[C---:B------:R-:W-:Y:S02]  /*12a0*/  ISETP.GT.AND P4, PT, R59.reuse, UR8, PT ;  /* 0x000000083b007c0c */ /* 0x040fe4000bf84270 */
[----:B------:R-:W-:-:S02]  /*12b0*/  ISETP.GT.AND P3, PT, R59, UR9, PT ;  /* 0x000000093b007c0c */ /* 0x000fc4000bf64270 */
[----:B------:R-:W-:Y:S02]  /*12c0*/  SHF.R.S32.HI R14, RZ, 0x1f, R5 ;  /* 0x0000001fff0e7819 */ /* 0x000fe40000011405 */
[----:B0-----:R-:W-:Y:S01]  /*12d0*/  ISETP.GT.AND P2, PT, R59, R10, PT ;  /* 0x0000000a3b00720c */ /* 0x001fe20003f44270 */
[----:B------:R-:W-:-:S12]  /*12e0*/  @P0 BRA `(.L_x_1145) ;  /* 0x0000000000d40947 */ /* 0x000fd80003800000 */
[----:B------:R-:W0:Y:S01]  /*12f0*/  LDC.64 R8, c[0x0][0x248] ;  /* 0x00009200ff087b82 */ /* 0x000e220000000a00 */
[----:B-123--:R-:W-:-:S05]  /*1300*/  SHF.L.U32 R3, R54, 0x6, RZ ;  /* 0x0000000636037819 */ /* 0x00efca00000006ff */
[----:B0-----:R-:W-:-:S05]  /*1310*/  IMAD.WIDE R2, R3, 0x2, R8 ;  /* 0x0000000203027825 */ /* 0x001fca00078e0208 */
[----:B------:R0:W5:Y:S01]  /*1320*/  LDG.E.U16.CONSTANT R7, desc[UR6][R2.64] ;  /* 0x0000000602077981 */ /* 0x000162000c1e9500 */
[----:B------:R-:W-:Y:S01]  /*1330*/  SHF.R.S32.HI R11, RZ, 0x1f, R6 ;  /* 0x0000001fff0b7819 */ /* 0x000fe20000011406 */
[----:B------:R-:W-:Y:S01]  /*1340*/  UMOV UR4, URZ ;  /* 0x0000003f00047c82 */ /* 0x000fe20008000000 */
[----:B------:R-:W-:Y:S02]  /*1350*/  SHF.L.U32 R0, R6, 0x2, RZ ;  /* 0x0000000206007819 */ /* 0x000fe400000006ff */
[----:B------:R-:W-:Y:S02]  /*1360*/  LEA.HI R4, R11, R6, RZ, 0x3 ;  /* 0x000000060b047211 */ /* 0x000fe400078f18ff */
[----:B------:R-:W-:Y:S02]  /*1370*/  MOV R15, R59 ;  /* 0x0000003b000f7202 */ /* 0x000fe40000000f00 */
[----:B------:R-:W-:Y:S02]  /*1380*/  LOP3.LUT R11, R0, 0x10, RZ, 0xc0, !PT ;  /* 0x00000010000b7812 */ /* 0x000fe400078ec0ff */
[----:B0-----:R-:W-:-:S07]  /*1390*/  SHF.R.S32.HI R13, RZ, 0x3, R4 ;  /* 0x00000003ff0d7819 */ /* 0x001fce0000011404 */
.L_x_1146:
[----:B------:R-:W0:Y:S01]  /*13a0*/  LDC.64 R2, c[0x0][0x220] ;  /* 0x00008800ff027b82 */ /* 0x000e220000000a00 */
[----:B-----5:R-:W-:-:S05]  /*13b0*/  IADD3 R0, R7, UR4, RZ ;  /* 0x0000000407007c10 */ /* 0x020fca000fffe0ff */
[----:B------:R-:W-:-:S05]  /*13c0*/  IMAD R4, R0, R53, RZ ;  /* 0x0000003500047224 */ /* 0x000fca00078e02ff */
[----:B------:R-:W-:-:S04]  /*13d0*/  SHF.R.S32.HI R17, RZ, 0x1f, R4 ;  /* 0x0000001fff117819 */ /* 0x000fc80000011404 */
[----:B------:R-:W-:-:S04]  /*13e0*/  LEA.HI R4, R17, R4, RZ, 0x3 ;  /* 0x0000000411047211 */ /* 0x000fc800078f18ff */
[----:B------:R-:W-:-:S05]  /*13f0*/  LEA.HI.SX32 R17, R4, R13, 0x1d ;  /* 0x0000000d04117211 */ /* 0x000fca00078feaff */
[----:B0-----:R-:W-:Y:S02]  /*1400*/  IMAD.WIDE R2, R17, 0x4, R2 ;  /* 0x0000000411027825 */ /* 0x001fe400078e0202 */
[----:B------:R-:W0:Y:S04]  /*1410*/  LDC.64 R16, c[0x0][0x228] ;  /* 0x00008a00ff107b82 */ /* 0x000e280000000a00 */
[----:B------:R-:W2:Y:S01]  /*1420*/  LDG.E.CONSTANT R2, desc[UR6][R2.64] ;  /* 0x0000000602027981 */ /* 0x000ea2000c1e9900 */
[----:B------:R-:W-:-:S05]  /*1430*/  LEA R19, R15, 0x1, 0x1 ;  /* 0x000000010f137811 */ /* 0x000fca00078e08ff */
[----:B------:R-:W-:-:S05]  /*1440*/  IMAD.WIDE R18, R19, 0x2, R8 ;  /* 0x0000000213127825 */ /* 0x000fca00078e0208 */
[----:B------:R-:W3:Y:S01]  /*1450*/  LDG.E.U16.CONSTANT R22, desc[UR6][R18.64] ;  /* 0x0000000612167981 */ /* 0x000ee2000c1e9500 */
[----:B0-----:R-:W-:-:S06]  /*1460*/  IMAD.WIDE R16, R0, 0x2, R16 ;  /* 0x0000000200107825 */ /* 0x001fcc00078e0210 */
[----:B------:R0:W4:Y:S01]  /*1470*/  LDG.E.U16.CONSTANT R16, desc[UR6][R16.64] ;  /* 0x0000000610107981 */ /* 0x000122000c1e9500 */
        /* <DEDUP_REMOVED lines=20> */
[----:B0-----:R-:W0:Y:S01]  /*15c0*/  I2F.F16 R17, R20 ;  /* 0x0000001400117306 */ /* 0x001e220000200c00 */
[----:B----4-:R-:W-:-:S07]  /*15d0*/  HMUL2 R4, R3.H0_H0, R16.H0_H0 ;  /* 0x2000001003047232 */ /* 0x010fce0000000800 */
[----:B------:R-:W1:Y:S01]  /*15e0*/  I2F.F16 R19, R18 ;  /* 0x0000001200137306 */ /* 0x000e620000200c00 */
[----:B0-----:R-:W-:-:S07]  /*15f0*/  HMUL2 R3, R17.H0_H0, R16.H0_H0 ;  /* 0x2000001011037232 */ /* 0x001fce0000000800 */
[----:B------:R-:W0:Y:S01]  /*1600*/  I2F.F16 R21, R21 ;  /* 0x0000001500157306 */ /* 0x000e220000200c00 */
[-C--:B-1----:R-:W-:Y:S02]  /*1610*/  HMUL2 R2, R19.H0_H0, R16.reuse.H0_H0 ;  /* 0x2000001013027232 */ /* 0x082fe40000000800 */
[----:B0-----:R-:W-:Y:S01]  /*1620*/  HMUL2 R0, R21.H0_H0, R16.H0_H0 ;  /* 0x2000001015007232 */ /* 0x001fe20000000800 */
[----:B------:R-:W-:Y:S06]  /*1630*/  @!P6 BRA `(.L_x_1146) ;  /* 0xfffffffc0058e947 */ /* 0x000fec000383ffff */
.L_x_1145:
[----:B------:R-:W-:Y:S01]  /*1640*/  LEA.HI R7, R14, R5, RZ, 0x5 ;  /* 0x000000050e077211 */ /* 0x000fe200078f28ff */
[----:B------:R-:W-:Y:S01]  /*1650*/  HFMA2.MMA R5, -RZ, RZ, 0, 0 ;  /* 0x00000000ff057435 */ /* 0x000fe200000001ff */
[----:B----4-:R-:W-:Y:S01]  /*1660*/  ISETP.GT.AND P6, PT, R59, R12, PT ;  /* 0x0000000c3b00720c */ /* 0x010fe20003fc4270 */
[----:B------:R-:W-:Y:S01]  /*1670*/  HFMA2.MMA R14, -RZ, RZ, 0, 0 ;  /* 0x00000000ff0e7435 */ /* 0x000fe200000001ff */
[----:B------:R-:W-:Y:S02]  /*1680*/  SHF.R.S32.HI R16, RZ, 0x5, R7 ;  /* 0x00000005ff107819 */ /* 0x000fe40000011407 */
[----:B------:R-:W-:Y:S02]  /*1690*/  MOV R9, RZ ;  /* 0x000000ff00097202 */ /* 0x000fe40000000f00 */
[----:B------:R-:W-:Y:S01]  /*16a0*/  MOV R7, RZ ;  /* 0x000000ff00077202 */ /* 0x000fe20000000f00 */
[----:B------:R-:W-:Y:S06]  /*16b0*/  @!P5 BRA `(.L_x_1147) ;  /* 0x00000000001cd947 */ /* 0x000fec0003800000 */
[----:B------:R-:W0:Y:S02]  /*16c0*/  LDC R8, c[0x0][0x25c] ;  /* 0x00009700ff087b82 */ /* 0x000e240000000800 */
[----:B0-----:R-:W-:-:S04]  /*16d0*/  VIMNMX R7, R59, R8, PT ;  /* 0x000000083b077248 */ /* 0x001fc80003fe0100 */
[----:B------:R-:W-:-:S04]  /*16e0*/  IADD3 R7, R7, -UR5, RZ ;  /* 0x8000000507077c10 */ /* 0x000fc8000fffe0ff */
[----:B------:R-:W-:-:S04]  /*16f0*/  SHF.R.S32.HI R8, RZ, 0x1f, R7 ;  /* 0x0000001fff087819 */ /* 0x000fc80000011407 */
[----:B------:R-:W-:-:S04]  /*1700*/  LEA.HI R8, R8, R7, RZ, 0x5 ;  /* 0x0000000708087211 */ /* 0x000fc800078f28ff */
[----:B------:R-:W-:-:S05]  /*1710*/  SHF.R.S32.HI R8, RZ, 0x5, R8 ;  /* 0x00000005ff087819 */ /* 0x000fca0000011408 */
[----:B------:R-:W-:-:S07]  /*1720*/  IMAD R7, R8, 0x6, RZ ;  /* 0x0000000608077824 */ /* 0x000fce00078e02ff */
.L_x_1147:
        /* <DEDUP_REMOVED lines=8> */
.L_x_1148:
        /* <DEDUP_REMOVED lines=8> */
.L_x_1149:
        /* <DEDUP_REMOVED lines=8> */
.L_x_1150:
        /* <DEDUP_REMOVED lines=9> */
.L_x_1151:
[----:B------:R-:W-:Y:S01]  /*1940*/  LEA R7, R16, R7, 0x3 ;  /* 0x0000000710077211 */ /* 0x000fe200078e18ff */
[----:B------:R-:W0:Y:S01]  /*1950*/  S2UR UR5, SR_CgaCtaId ;  /* 0x00000000000579c3 */ /* 0x000e220000008800 */
[----:B------:R-:W-:Y:S01]  /*1960*/  ISETP.GE.OR P0, PT, R59, R10, P0 ;  /* 0x0000000a3b00720c */ /* 0x000fe20000706670 */
        /* <DEDUP_REMOVED lines=18> */
[----:B------:R-:W-:Y:S01]  /*1a90*/  PRMT R5, RZ, 0x5410, RZ ;  /* 0x00005410ff057816 */ /* 0x000fe200000000ff */
[----:B------:R-:W-:Y:S06]  /*1aa0*/  @P0 BRA `(.L_x_1152) ;  /* 0x00000028009c0947 */ /* 0x000fec0003800000 */
[----:B------:R-:W0:Y:S01]  /*1ab0*/  LDC R53, c[0x0][0x23c] ;  /* 0x00008f00ff357b82 */ /* 0x000e220000000800 */
[----:B------:R-:W-:Y:S01]  /*1ac0*/  PRMT R52, R52, 0x5410, RZ ;  /* 0x0000541034347816 */ /* 0x000fe200000000ff */
[----:B------:R-:W-:Y:S01]  /*1ad0*/  ULDC UR5, c[0x0][0x25c] ;  /* 0x0000970000057ab9 */ /* 0x000fe20000000800 */
[----:B------:R-:W-:-:S05]  /*1ae0*/  ULDC UR8, c[0x0][0x240] ;  /* 0x0000900000087ab9 */ /* 0x000fca0000000800 */
.L_x_1161:
[----:B-----5:R4:W5:Y:S01]  /*1af0*/  LDG.E.128.CONSTANT R8, desc[UR6][R64.64] ;  /* 0x0000000640087981 */ /* 0x020962000c1e9d00 */
[----:B------:R-:W-:Y:S05]  /*1b00*/  @!P1 BRA `(.L_x_1153) ;  /* 0x0000001400309947 */ /* 0x000fea0003800000 */
[----:B0-----:R-:W-:-:S04]  /*1b10*/  IMAD.WIDE R16, R53, 0x4, R64 ;  /* 0x0000000435107825 */ /* 0x001fc800078e0240 */
[----:B------:R-:W-:Y:S02]  /*1b20*/  IMAD.WIDE R12, R53, 0x4, R16 ;  /* 0x00000004350c7825 */ /* 0x000fe400078e0210 */
[----:B------:R-:W2:Y:S04]  /*1b30*/  LDG.E.128.CONSTANT R16, desc[UR6][R16.64] ;  /* 0x0000000610107981 */ /* 0x000ea8000c1e9d00 */
[----:B------:R-:W3:Y:S01]  /*1b40*/  LDG.E.128.CONSTANT R12, desc[UR6][R12.64] ;  /* 0x000000060c0c7981 */ /* 0x000ee2000c1e9d00 */
[----:B-----5:R-:W-:Y:S02]  /*1b50*/  SHF.R.U32.HI R28, RZ, 0xc, R8 ;  /* 0x0000000cff1c7819 */ /* 0x020fe40000011608 */
[----:B------:R-:W-:Y:S02]  /*1b60*/  SHF.R.U32.HI R29, RZ, 0xc, R9 ;  /* 0x0000000cff1d7819 */ /* 0x000fe40000011609 */
[----:B------:R-:W-:-:S02]  /*1b70*/  LOP3.LUT R21, R9, 0x3f003f, RZ, 0xc0, !PT ;  /* 0x003f003f09157812 */ /* 0x000fc400078ec0ff */
[----:B------:R-:W-:Y:S02]  /*1b80*/  SHF.R.U32.HI R23, RZ, 0x6, R9 ;  /* 0x00000006ff177819 */ /* 0x000fe40000011609 */
[--C-:B------:R-:W-:Y:S02]  /*1b90*/  SHF.R.U32.HI R9, RZ, 0xc, R10.reuse ;  /* 0x0000000cff097819 */ /* 0x100fe4000001160a */
[----:B------:R-:W-:Y:S02]  /*1ba0*/  LOP3.LUT R24, R10, 0x3f003f, RZ, 0xc0, !PT ;  /* 0x003f003f0a187812 */ /* 0x000fe400078ec0ff */
[----:B------:R-:W-:Y:S02]  /*1bb0*/  SHF.R.U32.HI R25, RZ, 0x6, R10 ;  /* 0x00000006ff197819 */ /* 0x000fe4000001160a */
[----:B------:R-:W-:Y:S02]  /*1bc0*/  SHF.R.U32.HI R10, RZ, 0xc, R11 ;  /* 0x0000000cff0a7819 */ /* 0x000fe4000001160b */
[----:B------:R-:W-:-:S02]  /*1bd0*/  LOP3.LUT R28, R28, 0xf000f, RZ, 0xc0, !PT ;  /* 0x000f000f1c1c7812 */ /* 0x000fc400078ec0ff */
[----:B------:R-:W-:Y:S02]  /*1be0*/  LOP3.LUT R26, R11, 0x3f003f, RZ, 0xc0, !PT ;  /* 0x003f003f0b1a7812 */ /* 0x000fe400078ec0ff */
[----:B------:R-:W-:Y:S02]  /*1bf0*/  SHF.R.U32.HI R27, RZ, 0x6, R11 ;  /* 0x00000006ff1b7819 */ /* 0x000fe4000001160b */
[----:B------:R-:W-:Y:S02]  /*1c00*/  LOP3.LUT R29, R29, 0xf000f, RZ, 0xc0, !PT ;  /* 0x000f000f1d1d7812 */ /* 0x000fe400078ec0ff */
[----:B------:R-:W-:Y:S02]  /*1c10*/  LOP3.LUT R11, R10, 0xf000f, RZ, 0xc0, !PT ;  /* 0x000f000f0a0b7812 */ /* 0x000fe400078ec0ff */
[----:B------:R-:W-:Y:S02]  /*1c20*/  LOP3.LUT R20, R8, 0x3f003f, RZ, 0xc0, !PT ;  /* 0x003f003f08147812 */ /* 0x000fe400078ec0ff */
[----:B------:R-:W-:-:S02]  /*1c30*/  PRMT R6, R55, 0x9910, RZ ;  /* 0x0000991037067816 */ /* 0x000fc400000000ff */
[----:B------:R-:W-:Y:S02]  /*1c40*/  LOP3.LUT R9, R9, 0xf000f, RZ, 0xc0, !PT ;  /* 0x000f000f09097812 */ /* 0x000fe400078ec0ff */
[----:B------:R-:W-:Y:S02]  /*1c50*/  LOP3.LUT R20, R20, 0x64006400, RZ, 0xfc, !PT ;  /* 0x6400640014147812 */ /* 0x000fe400078efcff */
[----:B------:R-:W-:Y:S02]  /*1c60*/  LOP3.LUT R21, R21, 0x64006400, RZ, 0xfc, !PT ;  /* 0x6400640015157812 */ /* 0x000fe400078efcff */
[----:B------:R-:W-:Y:S02]  /*1c70*/  SHF.R.U32.HI R22, RZ, 0x6, R8 ;  /* 0x00000006ff167819 */ /* 0x000fe40000011608 */
[----:B------:R-:W-:Y:S02]  /*1c80*/  ISETP.NE.AND P0, PT, R6, RZ, PT ;  /* 0x000000ff0600720c */ /* 0x000fe40003f05270 */
[----:B------:R-:W-:Y:S01]  /*1c90*/  LOP3.LUT R23, R23, 0x3f003f, RZ, 0xc0, !PT ;  /* 0x003f003f17177812 */ /* 0x000fe200078ec0ff */
[----:B------:R-:W-:Y:S01]  /*1ca0*/  HADD2 R45, R20, -1056, -1056 ;  /* 0xe420e420142d7430 */ /* 0x000fe20000000000 */
[----:B------:R-:W-:-:S02]  /*1cb0*/  LOP3.LUT R27, R27, 0x3f003f, RZ, 0xc0, !PT ;  /* 0x003f003f1b1b7812 */ /* 0x000fc400078ec0ff */
[----:B------:R-:W-:Y:S02]  /*1cc0*/  LOP3.LUT R22, R22, 0x3f003f, RZ, 0xc0, !PT ;  /* 0x003f003f16167812 */ /* 0x000fe400078ec0ff */
[----:B------:R-:W-:Y:S02]  /*1cd0*/  LOP3.LUT R26, R26, 0x64006400, RZ, 0xfc, !PT ;  /* 0x640064001a1a7812 */ /* 0x000fe400078efcff */
[----:B------:R-:W-:Y:S02]  /*1ce0*/  LOP3.LUT R44, R22, 0x64006400, RZ, 0xfc, !PT ;  /* 0x64006400162c7812 */ /* 0x000fe400078efcff */
[----:B------:R-:W-:Y:S01]  /*1cf0*/  ISETP.GE.AND P2, PT, R61, 0x2, PT ;  /* 0x000000023d00780c */ /* 0x000fe20003f46270 */
[----:B------:R-:W-:Y:S02]  /*1d00*/  HADD2 R26, R26, -1056, -1056 ;  /* 0xe420e4201a1a7430 */ /* 0x000fe40000000000 */
[----:B------:R-:W-:Y:S01]  /*1d10*/  HADD2 R44, R44, -1056, -1056 ;  /* 0xe420e4202c2c7430 */ /* 0x000fe20000000000 */
[----:B---3--:R-:W-:-:S02]  /*1d20*/  SHF.R.U32.HI R39, RZ, 0x8, R12 ;  /* 0x00000008ff277819 */ /* 0x008fc4000001160c */
[----:B------:R-:W-:Y:S02]  /*1d30*/  SHF.R.U32.HI R30, RZ, 0x8, R13 ;  /* 0x00000008ff1e7819 */ /* 0x000fe4000001160d */
[----:B------:R-:W-:Y:S02]  /*1d40*/  SHF.R.U32.HI R34, RZ, 0x8, R15 ;  /* 0x00000008ff227819 */ /* 0x000fe4000001160f */
[----:B------:R-:W-:Y:S02]  /*1d50*/  LOP3.LUT R39, R28, 0x300030, R39, 0xf8, !PT ;  /* 0x003000301c277812 */ /* 0x000fe400078ef827 */
[----:B--2---:R-:W-:Y:S02]  /*1d60*/  SHF.R.U32.HI R28, RZ, 0xc, R16 ;  /* 0x0000000cff1c7819 */ /* 0x004fe40000011610 */
[----:B------:R-:W-:Y:S02]  /*1d70*/  SHF.R.U32.HI R32, RZ, 0x8, R14 ;  /* 0x00000008ff207819 */ /* 0x000fe4000001160e */
[----:B------:R-:W-:-:S02]  /*1d80*/  LOP3.LUT R30, R29, 0x300030, R30, 0xf8, !PT ;  /* 0x003000301d1e7812 */ /* 0x000fc400078ef81e */
[----:B------:R-:W-:Y:S02]  /*1d90*/  LOP3.LUT R34, R11, 0x300030, R34, 0xf8, !PT ;  /* 0x003000300b227812 */ /* 0x000fe400078ef822 */
[----:B------:R-:W-:Y:S02]  /*1da0*/  LOP3.LUT R43, R16, 0x3f003f, RZ, 0xc0, !PT ;  /* 0x003f003f102b7812 */ /* 0x000fe400078ec0ff */
[----:B------:R-:W-:Y:S02]  /*1db0*/  SHF.R.U32.HI R42, RZ, 0x6, R16 ;  /* 0x00000006ff2a7819 */ /* 0x000fe40000011610 */
[--C-:B------:R-:W-:Y:S02]  /*1dc0*/  SHF.R.U32.HI R29, RZ, 0xc, R17.reuse ;  /* 0x0000000cff1d7819 */ /* 0x100fe40000011611 */
[----:B------:R-:W-:Y:S02]  /*1dd0*/  LOP3.LUT R11, R17, 0x3f003f, RZ, 0xc0, !PT ;  /* 0x003f003f110b7812 */ /* 0x000fe400078ec0ff */
[----:B------:R-:W-:-:S02]  /*1de0*/  SHF.R.U32.HI R16, RZ, 0x6, R17 ;  /* 0x00000006ff107819 */ /* 0x000fc40000011611 */
[----:B------:R-:W-:Y:S02]  /*1df0*/  SHF.R.U32.HI R17, RZ, 0xc, R18 ;  /* 0x0000000cff117819 */ /* 0x000fe40000011612 */
[----:B------:R-:W-:Y:S02]  /*1e00*/  SHF.R.U32.HI R31, RZ, 0xc, R19 ;  /* 0x0000000cff1f7819 */ /* 0x000fe40000011613 */
[----:B------:R-:W-:Y:S02]  /*1e10*/  SHF.R.U32.HI R35, RZ, 0xa, R12 ;  /* 0x0000000aff237819 */ /* 0x000fe4000001160c */
[----:B------:R-:W-:Y:S02]  /*1e20*/  LOP3.LUT R28, R28, 0xf000f, RZ, 0xc0, !PT ;  /* 0x000f000f1c1c7812 */ /* 0x000fe400078ec0ff */
[----:B------:R-:W-:Y:S02]  /*1e30*/  LOP3.LUT R32, R9, 0x300030, R32, 0xf8, !PT ;  /* 0x0030003009207812 */ /* 0x000fe400078ef820 */
[----:B------:R-:W-:-:S02]  /*1e40*/  LOP3.LUT R41, R12, 0x3f003f, RZ, 0xc0, !PT ;  /* 0x003f003f0c297812 */ /* 0x000fc400078ec0ff */
[----:B------:R-:W-:Y:S02]  /*1e50*/  SHF.R.U32.HI R36, RZ, 0xa, R13 ;  /* 0x0000000aff247819 */ /* 0x000fe4000001160d */
[----:B------:R-:W-:Y:S02]  /*1e60*/  LOP3.LUT R8, R13, 0x3f003f, RZ, 0xc0, !PT ;  /* 0x003f003f0d087812 */ /* 0x000fe400078ec0ff */
[----:B------:R-:W-:Y:S02]  /*1e70*/  SHF.R.U32.HI R37, RZ, 0xa, R14 ;  /* 0x0000000aff257819 */ /* 0x000fe4000001160e */
[----:B------:R-:W-:Y:S02]  /*1e80*/  LOP3.LUT R7, R14, 0x3f003f, RZ, 0xc0, !PT ;  /* 0x003f003f0e077812 */ /* 0x000fe400078ec0ff */
[----:B------:R-:W-:Y:S02]  /*1e90*/  SHF.R.U32.HI R38, RZ, 0xa, R15 ;  /* 0x0000000aff267819 */ /* 0x000fe4000001160f */
[----:B------:R-:W-:-:S02]  /*1ea0*/  LOP3.LUT R6, R15, 0x3f003f, RZ, 0xc0, !PT ;  /* 0x003f003f0f067812 */ /* 0x000fc400078ec0ff */
[----:B------:R-:W-:Y:S02]  /*1eb0*/  LOP3.LUT R10, R18, 0x3f003f, RZ, 0xc0, !PT ;  /* 0x003f003f120a7812 */ /* 0x000fe400078ec0ff */
[----:B------:R-:W-:Y:S02]  /*1ec0*/  LOP3.LUT R9, R19, 0x3f003f, RZ, 0xc0, !PT ;  /* 0x003f003f13097812 */ /* 0x000fe400078ec0ff */
[----:B------:R-:W-:Y:S02]  /*1ed0*/  SHF.R.U32.HI R12, RZ, 0x6, R12 ;  /* 0x00000006ff0c7819 */ /* 0x000fe4000001160c */
[----:B------:R-:W-:Y:S02]  /*1ee0*/  SHF.R.U32.HI R13, RZ, 0x6, R13 ;  /* 0x00000006ff0d7819 */ /* 0x000fe4000001160d */
[----:B------:R-:W-:Y:S02]  /*1ef0*/  SHF.R.U32.HI R14, RZ, 0x6, R14 ;  /* 0x00000006ff0e7819 */ /* 0x000fe4000001160e */
[----:B------:R-:W-:-:S02]  /*1f00*/  SHF.R.U32.HI R15, RZ, 0x6, R15 ;  /* 0x00000006ff0f7819 */ /* 0x000fc4000001160f */
[----:B------:R-:W-:Y:S02]  /*1f10*/  SHF.R.U32.HI R18, RZ, 0x6, R18 ;  /* 0x00000006ff127819 */ /* 0x000fe40000011612 */
[----:B------:R-:W-:Y:S02]  /*1f20*/  SHF.R.U32.HI R19, RZ, 0x6, R19 ;  /* 0x00000006ff137819 */ /* 0x000fe40000011613 */
[----:B------:R-:W-:Y:S02]  /*1f30*/  LOP3.LUT R29, R29, 0xf000f, RZ, 0xc0, !PT ;  /* 0x000f000f1d1d7812 */ /* 0x000fe400078ec0ff */
[----:B------:R-:W-:Y:S02]  /*1f40*/  LOP3.LUT R40, R17, 0xf000f, RZ, 0xc0, !PT ;  /* 0x000f000f11287812 */ /* 0x000fe400078ec0ff */
[----:B------:R-:W-:Y:S02]  /*1f50*/  LOP3.LUT R31, R31, 0xf000f, RZ, 0xc0, !PT ;  /* 0x000f000f1f1f7812 */ /* 0x000fe400078ec0ff */
[----:B------:R-:W-:Y:S01]  /*1f60*/  LOP3.LUT R35, R28, 0x300030, R35, 0xf8, !PT ;  /* 0x003000301c237812 */ /* 0x000fe200078ef823 */
[----:B------:R-:W-:Y:S01]  /*1f70*/  HADD2 R28, R21, -1056, -1056 ;  /* 0xe420e420151c7430 */ /* 0x000fe20000000000 */
[----:B------:R-:W-:-:S02]  /*1f80*/  LOP3.LUT R17, R24, 0x64006400, RZ, 0xfc, !PT ;  /* 0x6400640018117812 */ /* 0x000fc400078efcff */
[----:B------:R-:W-:Y:S02]  /*1f90*/  LOP3.LUT R24, R25, 0x3f003f, RZ, 0xc0, !PT ;  /* 0x003f003f19187812 */ /* 0x000fe400078ec0ff */
[----:B------:R-:W-:Y:S02]  /*1fa0*/  LOP3.LUT R21, R10, 0x64006400, RZ, 0xfc, !PT ;  /* 0x640064000a157812 */ /* 0x000fe400078efcff */
[----:B------:R-:W-:Y:S02]  /*1fb0*/  LOP3.LUT R20, R9, 0x64006400, RZ, 0xfc, !PT ;  /* 0x6400640009147812 */ /* 0x000fe400078efcff */
        /* <DEDUP_REMOVED lines=66> */
[----:B-1----:R-:W-:Y:S02]  /*23e0*/  PRMT R4, R4, 0x5410, R3 ;  /* 0x0000541004047816 */ /* 0x002fe40000000003 */
[----:B------:R-:W-:Y:S01]  /*23f0*/  PRMT R2, R2, 0x5410, R0 ;  /* 0x0000541002027816 */ /* 0x000fe20000000000 */
        /* <DEDUP_REMOVED lines=41> */
.L_x_1154:
[----:B------:R-:W-:Y:S05]  /*2690*/  @!P2 BRA `(.L_x_1153) ;  /* 0x00000008004ca947 */ /* 0x000fea0003800000 */
[----:B------:R-:W-:Y:S02]  /*26a0*/  PRMT R8, R56, 0x9910, RZ ;  /* 0x0000991038087816 */ /* 0x000fe400000000ff */
[----:B------:R-:W-:Y:S02]  /*26b0*/  ISETP.GE.AND P2, PT, R61, 0x3, PT ;  /* 0x000000033d00780c */ /* 0x000fe40003f46270 */
[----:B------:R-:W-:-:S13]  /*26c0*/  ISETP.NE.AND P0, PT, R8, RZ, PT ;  /* 0x000000ff0800720c */ /* 0x000fda0003f05270 */
[----:B------:R-:W-:Y:S05]  /*26d0*/  @!P0 BRA `(.L_x_1155) ;  /* 0x0000000000b08947 */ /* 0x000fea0003800000 */
[----:B------:R-:W0:Y:S01]  /*26e0*/  LDS.128 R8, [UR4+0x40] ;  /* 0x00004004ff087984 */ /* 0x000e220008000c00 */
        /* <DEDUP_REMOVED lines=43> */
.L_x_1155:
[----:B------:R-:W-:Y:S05]  /*29a0*/  @!P2 BRA `(.L_x_1153) ;  /* 0x000000040088a947 */ /* 0x000fea0003800000 */
[----:B------:R-:W-:Y:S02]  /*29b0*/  PRMT R8, R57, 0x9910, RZ ;  /* 0x0000991039087816 */ /* 0x000fe400000000ff */
[----:B------:R-:W-:Y:S02]  /*29c0*/  PRMT R9, R58, 0x9910, RZ ;  /* 0x000099103a097816 */ /* 0x000fe400000000ff */
[----:B------:R-:W-:Y:S02]  /*29d0*/  ISETP.NE.AND P2, PT, R8, RZ, PT ;  /* 0x000000ff0800720c */ /* 0x000fe40003f45270 */
[----:B------:R-:W-:-:S04]  /*29e0*/  ISETP.NE.AND P0, PT, R9, RZ, PT ;  /* 0x000000ff0900720c */ /* 0x000fc80003f05270 */
[----:B------:R-:W-:-:S07]  /*29f0*/  ISETP.LT.OR P0, PT, R62, 0x4, !P0 ;  /* 0x000000043e00780c */ /* 0x000fce0004701670 */
[----:B------:R-:W-:Y:S06]  /*2a00*/  @!P2 BRA `(.L_x_1156) ;  /* 0x0000000000b0a947 */ /* 0x000fec0003800000 */
        /* <DEDUP_REMOVED lines=44> */
.L_x_1156:
[----:B------:R-:W-:Y:S05]  /*2cd0*/  @P0 BRA `(.L_x_1153) ;  /* 0x0000000000bc0947 */ /* 0x000fea0003800000 */
[----:B------:R-:W0:Y:S01]  /*2ce0*/  LDS.128 R8, [UR4+0xc0] ;  /* 0x0000c004ff087984 */ /* 0x000e220008000c00 */
[----:B------:R-:W-:Y:S02]  /*2cf0*/  MOV R67, R27 ;  /* 0x0000001b00437202 */ /* 0x000fe40000000f00 */
[----:B------:R-:W-:Y:S01]  /*2d00*/  MOV R63, R28 ;  /* 0x0000001c003f7202 */ /* 0x000fe20000000f00 */
[----:B------:R-:W2:Y:S01]  /*2d10*/  LDS.128 R12, [UR4+0xd0] ;  /* 0x0000d004ff0c7984 */ /* 0x000ea20008000c00 */
[----:B------:R-:W-:Y:S02]  /*2d20*/  MOV R69, R26 ;  /* 0x0000001a00457202 */ /* 0x000fe40000000f00 */
[----:B-1----:R-:W-:Y:S02]  /*2d30*/  PRMT R4, R4, 0x5410, R3 ;  /* 0x0000541004047816 */ /* 0x002fe40000000003 */
[----:B------:R-:W-:Y:S01]  /*2d40*/  PRMT R2, R2, 0x5410, R0 ;  /* 0x0000541002027816 */ /* 0x000fe20000000000 */
[-C--:B0-----:R-:W-:Y:S01]  /*2d50*/  HFMA2.MMA R28, R45, R8.reuse, RZ ;  /* 0x000000082d1c7235 */ /* 0x081fe200000000ff */
        /* <DEDUP_REMOVED lines=25> */
[----:B------:R-:W-:-:S06]  /*2ef0*/  HFMA2.MMA R26, R18, R12, R26 ;  /* 0x0000000c121a7235 */ /* 0x000fcc000000001a */
        /* <DEDUP_REMOVED lines=13> */
.L_x_1153:
[----:B------:R-:W-:Y:S05]  /*2fd0*/  @!P1 BRA `(.L_x_1157) ;  /* 0x0000001400309947 */ /* 0x000fea0003800000 */
[----:B0-----:R-:W-:-:S05]  /*2fe0*/  IMAD.WIDE R20, R53, 0xc, R64 ;  /* 0x0000000c35147825 */ /* 0x001fca00078e0240 */
[----:B-----5:R-:W2:Y:S01]  /*2ff0*/  LDG.E.128.CONSTANT R8, desc[UR6][R20.64] ;  /* 0x0000000614087981 */ /* 0x020ea2000c1e9d00 */
[----:B------:R-:W-:-:S04]  /*3000*/  IMAD.WIDE R16, R53, 0x4, R20 ;  /* 0x0000000435107825 */ /* 0x000fc800078e0214 */
        /* <DEDUP_REMOVED lines=183> */
.L_x_1158:
        /* <DEDUP_REMOVED lines=49> */
.L_x_1159:
        /* <DEDUP_REMOVED lines=51> */
.L_x_1160:
[----:B------:R-:W-:Y:S05]  /*41c0*/  @P0 BRA `(.L_x_1157) ;  /* 0x0000000000b40947 */ /* 0x000fea0003800000 */
[----:B------:R-:W0:Y:S01]  /*41d0*/  LDS.128 R16, [UR4+0xe0] ;  /* 0x0000e004ff107984 */ /* 0x000e220008000c00 */
[----:B------:R-:W-:Y:S02]  /*41e0*/  MOV R63, R9 ;  /* 0x00000009003f7202 */ /* 0x000fe40000000f00 */
[----:B-1----:R-:W-:Y:S01]  /*41f0*/  PRMT R4, R4, 0x5410, R3 ;  /* 0x0000541004047816 */ /* 0x002fe20000000003 */
        /* <DEDUP_REMOVED lines=42> */
.L_x_1157:
[----:B------:R-:W-:Y:S01]  /*44a0*/  LEA R6, R54, 0x20, 0x5 ;  /* 0x0000002036067811 */ /* 0x000fe200078e28ff */
[----:B------:R-:W-:Y:S01]  /*44b0*/  UIADD3 UR4, UR4, 0x40, URZ ;  /* 0x0000004004047890 */ /* 0x000fe2000fffe03f */
[----:B------:R-:W-:Y:S01]  /*44c0*/  IADD3 R59, R59, 0x20, RZ ;  /* 0x000000203b3b7810 */ /* 0x000fe20007ffe0ff */
[----:B0---4-:R-:W-:Y:S01]  /*44d0*/  IMAD.WIDE R64, R53, 0x18, R64 ;  /* 0x0000001835407825 */ /* 0x011fe200078e0240 */
[----:B------:R-:W-:Y:S02]  /*44e0*/  VIMNMX R6, R6, UR8, PT ;  /* 0x0000000806067c48 */ /* 0x000fe4000bfe0100 */
[C---:B------:R-:W-:Y:S02]  /*44f0*/  ISETP.GE.AND P0, PT, R59.reuse, UR5, PT ;  /* 0x000000053b007c0c */ /* 0x040fe4000bf06270 */
[----:B------:R-:W-:-:S13]  /*4500*/  ISETP.LT.AND P2, PT, R59, R6, PT ;  /* 0x000000063b00720c */ /* 0x000fda0003f41270 */
[----:B------:R-:W-:Y:S05]  /*4510*/  @!P0 BRA P2, `(.L_x_1161) ;  /* 0xffffffd400748947 */ /* 0x000fea000103ffff */
.L_x_1152:
[----:B------:R-:W-:Y:S01]  /*4520*/  ISETP.GE.AND P0, PT, R59, R60, PT ;  /* 0x0000003c3b00720c */ /* 0x000fe20003f06270 */
[----:B------:R-:W-:-:S03]  /*4530*/  ULDC UR5, c[0x0][0x264] ;  /* 0x0000990000057ab9 */ /* 0x000fc60000000800 */
[----:B------:R-:W-:-:S13]  /*4540*/  ISETP.GE.OR P0, PT, R59, UR5, P0 ;  /* 0x000000053b007c0c */ /* 0x000fda0008706670 */
[----:B------:R-:W-:Y:S05]  /*4550*/  @P0 BRA `(.L_x_1162) ;  /* 0x0000006400e00947 */ /* 0x000fea0003800000 */
[----:B------:R-:W-:Y:S01]  /*4560*/  PRMT R6, R58, 0x9910, RZ ;  /* 0x000099103a067816 */ /* 0x000fe200000000ff */
[----:B------:R-:W-:Y:S01]  /*4570*/  HADD2.F32 R7, -RZ, R3.H0_H0 ;  /* 0x20000003ff077230 */ /* 0x000fe20000004100 */
[----:B------:R-:W-:Y:S01]  /*4580*/  ULDC UR5, c[0x0][0x264] ;  /* 0x0000990000057ab9 */ /* 0x000fe20000000800 */
[----:B------:R-:W-:Y:S01]  /*4590*/  HADD2.F32 R13, -RZ, R2.H0_H0 ;  /* 0x20000002ff0d7230 */ /* 0x000fe20000004100 */
[----:B------:R-:W-:Y:S01]  /*45a0*/  ISETP.NE.AND P0, PT, R6, RZ, PT ;  /* 0x000000ff0600720c */ /* 0x000fe20003f05270 */
[----:B------:R-:W-:Y:S02]  /*45b0*/  HADD2.F32 R6, -RZ, R4.H0_H0 ;  /* 0x20000004ff067230 */ /* 0x000fe40000004100 */
[----:B------:R-:W-:Y:S01]  /*45c0*/  HADD2.F32 R14, -RZ, R0.H0_H0 ;  /* 0x20000000ff0e7230 */ /* 0x000fe20000004100 */
[----:B------:R-:W-:-:S13]  /*45d0*/  ISETP.LT.OR P0, PT, R62, 0x4, !P0 ;  /* 0x000000043e00780c */ /* 0x000fda0004701670 */
.L_x_1179:
[----:B------:R-:W-:Y:S05]  /*45e0*/  @!P1 BRA `(.L_x_1163) ;  /* 0x0000006400a09947 */ /* 0x000fea0003800000 */
[----:B-----5:R-:W4:Y:S01]  /*45f0*/  LDG.E.128.CONSTANT R8, desc[UR6][R64.64] ;  /* 0x0000000640087981 */ /* 0x020f22000c1e9d00 */
[----:B---3--:R-:W-:Y:S02]  /*4600*/  PRMT R2, R55, 0x9910, RZ ;  /* 0x0000991037027816 */ /* 0x008fe400000000ff */
[----:B------:R-:W-:Y:S02]  /*4610*/  MOV R12, 0x2c00 ;  /* 0x00002c00000c7802 */ /* 0x000fe40000000f00 */
[----:B------:R-:W-:Y:S02]  /*4620*/  ISETP.NE.AND P2, PT, R2, RZ, PT ;  /* 0x000000ff0200720c */ /* 0x000fe40003f45270 */
[----:B------:R-:W-:Y:S02]  /*4630*/  ISETP.GE.AND P3, PT, R61, 0x2, PT ;  /* 0x000000023d00780c */ /* 0x000fe40003f66270 */
[C---:B----4-:R-:W-:Y:S02]  /*4640*/  LOP3.LUT R0, R8.reuse, 0xf000f, RZ, 0xc0, !PT ;  /* 0x000f000f08007812 */ /* 0x050fe400078ec0ff */
[----:B------:R-:W-:-:S02]  /*4650*/  LOP3.LUT R2, R8, 0xf000f0, RZ, 0xc0, !PT ;  /* 0x00f000f008027812 */ /* 0x000fc400078ec0ff */
[C---:B------:R-:W-:Y:S02]  /*4660*/  LOP3.LUT R16, R10.reuse, 0xf000f, RZ, 0xc0, !PT ;  /* 0x000f000f0a107812 */ /* 0x040fe400078ec0ff */
[----:B------:R-:W-:Y:S02]  /*4670*/  SHF.R.U32.HI R8, RZ, 0x8, R8 ;  /* 0x00000008ff087819 */ /* 0x000fe40000011608 */
[----:B------:R-:W-:Y:S02]  /*4680*/  LOP3.LUT R17, R10, 0xf000f0, RZ, 0xc0, !PT ;  /* 0x00f000f00a117812 */ /* 0x000fe400078ec0ff */
[----:B------:R-:W-:Y:S02]  /*4690*/  SHF.R.U32.HI R18, RZ, 0x8, R10 ;  /* 0x00000008ff127819 */ /* 0x000fe4000001160a */
[C---:B-12---:R-:W-:Y:S02]  /*46a0*/  LOP3.LUT R4, R9.reuse, 0xf000f, RZ, 0xc0, !PT ;  /* 0x000f000f09047812 */ /* 0x046fe400078ec0ff */
[----:B------:R-:W-:-:S02]  /*46b0*/  LOP3.LUT R15, R9, 0xf000f0, RZ, 0xc0, !PT ;  /* 0x00f000f0090f7812 */ /* 0x000fc400078ec0ff */
[----:B------:R-:W-:Y:S02]  /*46c0*/  SHF.R.U32.HI R24, RZ, 0x8, R11 ;  /* 0x00000008ff187819 */ /* 0x000fe4000001160b */
[----:B------:R-:W-:Y:S02]  /*46d0*/  SHF.R.U32.HI R9, RZ, 0x8, R9 ;  /* 0x00000008ff097819 */ /* 0x000fe40000011609 */
        /* <DEDUP_REMOVED lines=15> */
[----:B------:R-:W-:Y:S01]  /*47d0*/  HFMA2 R20, R21, R12.H0_H0, -72, -72 ;  /* 0xd480d48015147431 */ /* 0x000fe2000004000c */
[----:B------:R-:W-:Y:S02]  /*47e0*/  LOP3.LUT R15, R15, 0x64006400, RZ, 0xfc, !PT ;  /* 0x640064000f0f7812 */ /* 0x000fe400078efcff */
[----:B------:R-:W-:Y:S01]  /*47f0*/  LOP3.LUT R23, R23, 0x64006400, RZ, 0xfc, !PT ;  /* 0x6400640017177812 */ /* 0x000fe200078efcff */
[----:B------:R-:W-:Y:S01]  /*4800*/  HADD2 R21, R22, -1032, -1032 ;  /* 0xe408e40816157430 */ /* 0x000fe20000000000 */
        /* <DEDUP_REMOVED lines=45> */
[----:B------:R-:W-:Y:S02]  /*4ae0*/  HADD2.F32 R11, -RZ, R11.H1_H1 ;  /* 0x3000000bff0b7230 */ /* 0x000fe40000004100 */
[----:B------:R-:W-:Y:S01]  /*4af0*/  FFMA.FTZ R3, R32, R3, R34 ;  /* 0x0000000320037223 */ /* 0x000fe20000010022 */
[----:B------:R-:W-:Y:S02]  /*4b00*/  HADD2.F32 R2, -RZ, R18.H0_H0 ;  /* 0x20000012ff027230 */ /* 0x000fe40000004100 */
[----:B------:R-:W-:Y:S01]  /*4b10*/  FFMA.FTZ R31, R0, R10, R31 ;  /* 0x0000000a001f7223 */ /* 0x000fe2000001001f */
[----:B------:R-:W-:-:S02]  /*4b20*/  HADD2.F32 R32, -RZ, R20.H0_H0 ;  /* 0x20000014ff207230 */ /* 0x000fc40000004100 */
[----:B------:R-:W-:Y:S02]  /*4b30*/  HADD2.F32 R0, -RZ, R16.H1_H1 ;  /* 0x30000010ff007230 */ /* 0x000fe40000004100 */
[C---:B------:R-:W-:Y:S01]  /*4b40*/  FFMA.FTZ R4, R10.reuse, R2, R33 ;  /* 0x000000020a047223 */ /* 0x040fe20000010021 */
[----:B------:R-:W-:Y:S02]  /*4b50*/  HADD2.F32 R34, -RZ, R22.H0_H0 ;  /* 0x20000016ff227230 */ /* 0x000fe40000004100 */
[----:B------:R-:W-:Y:S01]  /*4b60*/  FFMA.FTZ R3, R10, R32, R3 ;  /* 0x000000200a037223 */ /* 0x000fe20000010003 */
        /* <DEDUP_REMOVED lines=14> */
[----:B------:R-:W-:Y:S02]  /*4c50*/  HADD2.F32 R35, -RZ, R29.H0_H0 ;  /* 0x2000001dff237230 */ /* 0x000fe40000004100 */
[C---:B------:R-:W-:Y:S01]  /*4c60*/  FFMA.FTZ R4, R3.reuse, R8, R4 ;  /* 0x0000000803047223 */ /* 0x040fe20000010004 */
[----:B------:R-:W-:Y:S02]  /*4c70*/  HADD2.F32 R10, -RZ, R25.H1_H1 ;  /* 0x30000019ff0a7230 */ /* 0x000fe40000004100 */
[C---:B------:R-:W-:Y:S01]  /*4c80*/  FFMA.FTZ R32, R3.reuse, R33, R32 ;  /* 0x0000002103207223 */ /* 0x040fe20000010020 */
[----:B------:R-:W-:Y:S02]  /*4c90*/  HADD2.F32 R2, -RZ, R23.H1_H1 ;  /* 0x30000017ff027230 */ /* 0x000fe40000004100 */
[----:B------:R-:W-:Y:S01]  /*4ca0*/  FFMA.FTZ R35, R3, R35, R34 ;  /* 0x0000002303237223 */ /* 0x000fe20000010022 */
[----:B------:R-:W-:Y:S02]  /*4cb0*/  HADD2.F32 R8, -RZ, R27.H1_H1 ;  /* 0x3000001bff087230 */ /* 0x000fe40000004100 */
[----:B------:R-:W-:Y:S01]  /*4cc0*/  FFMA.FTZ R3, R11, R10, R4 ;  /* 0x0000000a0b037223 */ /* 0x000fe20000010004 */
[----:B------:R-:W-:-:S02]  /*4cd0*/  HADD2.F32 R0, -RZ, R9.H0_H0 ;  /* 0x20000009ff007230 */ /* 0x000fc40000004100 */
[----:B------:R-:W-:Y:S01]  /*4ce0*/  FFMA.FTZ R31, R2, R11, R31 ;  /* 0x0000000b021f7223 */ /* 0x000fe2000001001f */
[----:B------:R-:W-:Y:S02]  /*4cf0*/  HADD2.F32 R4, -RZ, R26.H0_H0 ;  /* 0x2000001aff047230 */ /* 0x000fe40000004100 */
[----:B------:R-:W-:Y:S01]  /*4d00*/  FFMA.FTZ R33, R11, R8, R32 ;  /* 0x000000080b217223 */ /* 0x000fe20000010020 */
[----:B------:R-:W-:Y:S02]  /*4d10*/  HADD2.F32 R2, -RZ, R24.H0_H0 ;  /* 0x20000018ff027230 */ /* 0x000fe40000004100 */
[----:B------:R-:W-:Y:S02]  /*4d20*/  HADD2.F32 R34, -RZ, R29.H1_H1 ;  /* 0x3000001dff227230 */ /* 0x000fe40000004100 */
        /* <DEDUP_REMOVED lines=28> */
.L_x_1164:
        /* <DEDUP_REMOVED lines=22> */
[----:B------:R-:W-:Y:S02]  /*5050*/  HADD2.F32 R34, -RZ, R21.H1_H1 ;  /* 0x30000015ff227230 */ /* 0x000fe40000004100 */
[-C--:B------:R-:W-:Y:S01]  /*5060*/  FFMA.FTZ R3, R3, R31.reuse, RZ ;  /* 0x0000001f03037223 */ /* 0x080fe200000100ff */
[----:B------:R-:W-:Y:S01]  /*5070*/  FFMA.FTZ R31, R4, R31, RZ ;  /* 0x0000001f041f7223 */ /* 0x000fe200000100ff */
[----:B------:R-:W-:Y:S02]  /*5080*/  HADD2.F32 R4, -RZ, R19.H1_H1 ;  /* 0x30000013ff047230 */ /* 0x000fe40000004100 */
[----:B------:R-:W-:Y:S01]  /*5090*/  FFMA.FTZ R2, R36, R32, R35 ;  /* 0x0000002024027223 */ /* 0x000fe20000010023 */
[----:B------:R-:W-:-:S02]  /*50a0*/  HADD2.F32 R35, -RZ, R18.H0_H0 ;  /* 0x20000012ff237230 */ /* 0x000fc40000004100 */
[----:B------:R-:W-:Y:S02]  /*50b0*/  HADD2.F32 R36, -RZ, R29.H0_H0 ;  /* 0x2000001dff247230 */ /* 0x000fe40000004100 */
[-C--:B------:R-:W-:Y:S01]  /*50c0*/  FFMA.FTZ R4, R4, R32.reuse, R3 ;  /* 0x0000002004047223 */ /* 0x080fe20000010003 */
[-C--:B------:R-:W-:Y:S01]  /*50d0*/  FFMA.FTZ R3, R33, R11.reuse, R0 ;  /* 0x0000000b21037223 */ /* 0x080fe20000010000 */
[----:B------:R-:W-:Y:S01]  /*50e0*/  FFMA.FTZ R32, R34, R32, R31 ;  /* 0x0000002022207223 */ /* 0x000fe2000001001f */
[----:B------:R-:W-:Y:S02]  /*50f0*/  HADD2.F32 R0, -RZ, R16.H1_H1 ;  /* 0x30000010ff007230 */ /* 0x000fe40000004100 */
[-C--:B------:R-:W-:Y:S01]  /*5100*/  FFMA.FTZ R31, R35, R11.reuse, R2 ;  /* 0x0000000b231f7223 */ /* 0x080fe20000010002 */
        /* <DEDUP_REMOVED lines=23> */
[----:B------:R-:W-:Y:S02]  /*5280*/  HADD2.F32 R0, -RZ, R9.H0_H0 ;  /* 0x20000009ff007230 */ /* 0x000fe40000004100 */
[-C--:B------:R-:W-:Y:S01]  /*5290*/  FFMA.FTZ R31, R32, R8.reuse, R31 ;  /* 0x00000008201f7223 */ /* 0x080fe2000001001f */
[----:B------:R-:W-:Y:S02]  /*52a0*/  HADD2.F32 R2, -RZ, R24.H0_H0 ;  /* 0x20000018ff027230 */ /* 0x000fe40000004100 */
[----:B------:R-:W-:Y:S01]  /*52b0*/  FFMA.FTZ R33, R10, R8, R33 ;  /* 0x000000080a217223 */ /* 0x000fe20000010021 */
[----:B------:R-:W-:-:S02]  /*52c0*/  HADD2.F32 R4, -RZ, R26.H0_H0 ;  /* 0x2000001aff047230 */ /* 0x000fc40000004100 */
[----:B------:R-:W-:Y:S02]  /*52d0*/  HADD2.F32 R34, -RZ, R29.H1_H1 ;  /* 0x3000001dff227230 */ /* 0x000fe40000004100 */
[-C--:B------:R-:W-:Y:S01]  /*52e0*/  FFMA.FTZ R2, R2, R0.reuse, R3 ;  /* 0x0000000002027223 */ /* 0x080fe20000010003 */
        /* <DEDUP_REMOVED lines=27> */
.L_x_1166:
        /* <DEDUP_REMOVED lines=90> */
.L_x_1167:
        /* <DEDUP_REMOVED lines=14> */
[----:B------:R-:W-:Y:S01]  /*5b20*/  FFMA.FTZ R33, R2, R31, RZ ;  /* 0x0000001f02217223 */ /* 0x000fe200000100ff */
[----:B------:R-:W-:-:S02]  /*5b30*/  FFMA.FTZ R0, R30, R32, R17 ;  /* 0x000000201e007223 */ /* 0x000fc40000010011 */
[-C--:B------:R-:W-:Y:S01]  /*5b40*/  FFMA.FTZ R3, R3, R31.reuse, RZ ;  /* 0x0000001f03037223 */ /* 0x080fe200000100ff */
[----:B------:R-:W-:Y:S01]  /*5b50*/  FFMA.FTZ R31, R4, R31, RZ ;  /* 0x0000001f041f7223 */ /* 0x000fe200000100ff */
        /* <DEDUP_REMOVED lines=19> */
[----:B------:R-:W-:Y:S02]  /*5c90*/  HADD2.F32 R4, -RZ, R23.H0_H0 ;  /* 0x20000017ff047230 */ /* 0x000fe40000004100 */
[----:B------:R-:W-:Y:S01]  /*5ca0*/  FFMA.FTZ R19, R20, R10, R19 ;  /* 0x0000000a14137223 */ /* 0x000fe20000010013 */
[----:B-1----:R-:W-:-:S02]  /*5cb0*/  HADD2.F32 R0, -RZ, R8.H0_H0 ;  /* 0x20000008ff007230 */ /* 0x002fc40000004100 */
[----:B------:R-:W-:Y:S01]  /*5cc0*/  FFMA.FTZ R11, R22, R10, R11 ;  /* 0x0000000a160b7223 */ /* 0x000fe2000001000b */
[----:B------:R-:W-:Y:S02]  /*5cd0*/  HADD2.F32 R10, -RZ, R25.H0_H0 ;  /* 0x20000019ff0a7230 */ /* 0x000fe40000004100 */
[----:B------:R-:W-:Y:S02]  /*5ce0*/  HADD2.F32 R8, -RZ, R8.H1_H1 ;  /* 0x30000008ff087230 */ /* 0x000fe40000004100 */
[-C--:B------:R-:W-:Y:S01]  /*5cf0*/  FFMA.FTZ R3, R4, R0.reuse, R3 ;  /* 0x0000000004037223 */ /* 0x080fe20000010003 */
[----:B------:R-:W-:Y:S02]  /*5d00*/  HADD2.F32 R18, -RZ, R27.H0_H0 ;  /* 0x2000001bff127230 */ /* 0x000fe40000004100 */
        /* <DEDUP_REMOVED lines=42> */
.L_x_1165:
        /* <DEDUP_REMOVED lines=17> */
[C---:B------:R-:W-:Y:S01]  /*60c0*/  LOP3.LUT R10, R19.reuse, 0xf000f, RZ, 0xc0, !PT ;  /* 0x000f000f130a7812 */ /* 0x040fe200078ec0ff */
        /* <DEDUP_REMOVED lines=46> */
[--C-:B0-----:R-:W-:Y:S02]  /*63b0*/  HADD2.F32 R3, -RZ, R10.reuse.H0_H0 ;  /* 0x2000000aff037230 */ /* 0x101fe40000004100 */
[----:B------:R-:W-:Y:S02]  /*63c0*/  HADD2.F32 R35, -RZ, R10.H1_H1 ;  /* 0x3000000aff237230 */ /* 0x000fe40000004100 */
[----:B------:R-:W-:Y:S02]  /*63d0*/  HADD2.F32 R10, -RZ, R11.H0_H0 ;  /* 0x2000000bff0a7230 */ /* 0x000fe40000004100 */
[----:B------:R-:W-:Y:S01]  /*63e0*/  FFMA.FTZ R37, R0, R3, RZ ;  /* 0x0000000300257223 */ /* 0x000fe200000100ff */
[----:B------:R-:W-:Y:S02]  /*63f0*/  HADD2.F32 R0, -RZ, R28.H0_H0 ;  /* 0x2000001cff007230 */ /* 0x000fe40000004100 */
[----:B------:R-:W-:Y:S01]  /*6400*/  FFMA.FTZ R41, R3, R4, RZ ;  /* 0x0000000403297223 */ /* 0x000fe200000100ff */
[----:B------:R-:W-:-:S02]  /*6410*/  HADD2.F32 R4, -RZ, R29.H1_H1 ;  /* 0x3000001dff047230 */ /* 0x000fc40000004100 */
[----:B------:R-:W-:Y:S01]  /*6420*/  FFMA.FTZ R37, R34, R35, R37 ;  /* 0x0000002322257223 */ /* 0x000fe20000010025 */
[----:B------:R-:W-:Y:S02]  /*6430*/  HADD2.F32 R34, -RZ, R32.H1_H1 ;  /* 0x30000020ff227230 */ /* 0x000fe40000004100 */
[C---:B------:R-:W-:Y:S01]  /*6440*/  FFMA.FTZ R36, R3.reuse, R36, RZ ;  /* 0x0000002403247223 */ /* 0x040fe200000100ff */
[----:B------:R-:W-:Y:S01]  /*6450*/  FFMA.FTZ R39, R3, R2, RZ ;  /* 0x0000000203277223 */ /* 0x000fe200000100ff */
        /* <DEDUP_REMOVED lines=25> */
[----:B------:R-:W-:Y:S02]  /*65f0*/  HADD2.F32 R39, -RZ, R24.H0_H0 ;  /* 0x20000018ff277230 */ /* 0x000fe40000004100 */
[C---:B------:R-:W-:Y:S01]  /*6600*/  FFMA.FTZ R4, R3.reuse, R8, R4 ;  /* 0x0000000803047223 */ /* 0x040fe20000010004 */
[----:B------:R-:W-:Y:S02]  /*6610*/  HADD2.F32 R10, -RZ, R22.H1_H1 ;  /* 0x30000016ff0a7230 */ /* 0x000fe40000004100 */
[----:B------:R-:W-:Y:S01]  /*6620*/  FFMA.FTZ R34, R3, R35, R34 ;  /* 0x0000002303227223 */ /* 0x000fe20000010022 */
[----:B------:R-:W-:-:S02]  /*6630*/  HADD2.F32 R2, -RZ, R23.H1_H1 ;  /* 0x30000017ff027230 */ /* 0x000fc40000004100 */
[----:B------:R-:W-:Y:S01]  /*6640*/  FFMA.FTZ R39, R3, R39, R36 ;  /* 0x0000002703277223 */ /* 0x000fe20000010024 */
[----:B------:R-:W-:Y:S02]  /*6650*/  HADD2.F32 R8, -RZ, R25.H1_H1 ;  /* 0x30000019ff087230 */ /* 0x000fe40000004100 */
[C---:B------:R-:W-:Y:S01]  /*6660*/  FFMA.FTZ R3, R11.reuse, R10, R4 ;  /* 0x0000000a0b037223 */ /* 0x040fe20000010004 */
[----:B------:R-:W-:Y:S02]  /*6670*/  HADD2.F32 R0, -RZ, R9.H0_H0 ;  /* 0x20000009ff007230 */ /* 0x000fe40000004100 */
[----:B------:R-:W-:Y:S01]  /*6680*/  FFMA.FTZ R37, R2, R11, R37 ;  /* 0x0000000b02257223 */ /* 0x000fe20000010025 */
[----:B------:R-:W-:Y:S02]  /*6690*/  HADD2.F32 R4, -RZ, R20.H0_H0 ;  /* 0x20000014ff047230 */ /* 0x000fe40000004100 */
[----:B------:R-:W-:Y:S01]  /*66a0*/  FFMA.FTZ R35, R11, R8, R34 ;  /* 0x000000080b237223 */ /* 0x000fe20000010022 */
[----:B------:R-:W-:-:S02]  /*66b0*/  HADD2.F32 R2, -RZ, R21.H0_H0 ;  /* 0x20000015ff027230 */ /* 0x000fc40000004100 */
[----:B------:R-:W-:Y:S02]  /*66c0*/  HADD2.F32 R36, -RZ, R24.H1_H1 ;  /* 0x30000018ff247230 */ /* 0x000fe40000004100 */
        /* <DEDUP_REMOVED lines=28> */
.L_x_1168:
        /* <DEDUP_REMOVED lines=91> */
.L_x_1170:
        /* <DEDUP_REMOVED lines=90> */
.L_x_1171:
        /* <DEDUP_REMOVED lines=21> */
[----:B------:R-:W-:Y:S02]  /*7530*/  HADD2.F32 R29, -RZ, R28.H0_H0 ;  /* 0x2000001cff1d7230 */ /* 0x000fe40000004100 */
[----:B------:R-:W-:Y:S02]  /*7540*/  HADD2.F32 R31, -RZ, R30.H0_H0 ;  /* 0x2000001eff1f7230 */ /* 0x000fe40000004100 */
        /* <DEDUP_REMOVED lines=28> */
[----:B------:R-:W-:Y:S02]  /*7710*/  HADD2.F32 R2, -RZ, R9.H0_H0 ;  /* 0x20000009ff027230 */ /* 0x000fe40000004100 */
[-C--:B------:R-:W-:Y:S01]  /*7720*/  FFMA.FTZ R3, R4, R8.reuse, R3 ;  /* 0x0000000804037223 */ /* 0x080fe20000010003 */
[----:B------:R-:W-:Y:S02]  /*7730*/  HADD2.F32 R10, -RZ, R25.H1_H1 ;  /* 0x30000019ff0a7230 */ /* 0x000fe40000004100 */
[-C--:B------:R-:W-:Y:S01]  /*7740*/  FFMA.FTZ R29, R22, R8.reuse, R29 ;  /* 0x00000008161d7223 */ /* 0x080fe2000001001d */
[----:B------:R-:W-:Y:S02]  /*7750*/  HADD2.F32 R0, -RZ, R21.H0_H0 ;  /* 0x20000015ff007230 */ /* 0x000fe40000004100 */
[----:B------:R-:W-:Y:S02]  /*7760*/  HADD2.F32 R24, -RZ, R24.H1_H1 ;  /* 0x30000018ff187230 */ /* 0x000fe40000004100 */
[----:B------:R-:W-:Y:S01]  /*7770*/  FFMA.FTZ R31, R10, R8, R31 ;  /* 0x000000080a1f7223 */ /* 0x000fe2000001001f */
[----:B------:R-:W-:-:S02]  /*7780*/  HADD2.F32 R4, -RZ, R20.H0_H0 ;  /* 0x20000014ff047230 */ /* 0x000fc40000004100 */
        /* <DEDUP_REMOVED lines=28> */
.L_x_1169:
        /* <DEDUP_REMOVED lines=141> */
.L_x_1172:
        /* <DEDUP_REMOVED lines=91> */
.L_x_1174:
        /* <DEDUP_REMOVED lines=90> */
.L_x_1175:
        /* <DEDUP_REMOVED lines=87> */
.L_x_1173:
[----:B------:R-:W-:-:S06]  /*92e0*/  IMAD.WIDE R8, R15, 0x4, R16 ;  /* 0x000000040f087825 */ /* 0x000fcc00078e0210 */
[----:B------:R-:W2:Y:S02]  /*92f0*/  LDG.E.128.CONSTANT R8, desc[UR6][R8.64] ;  /* 0x0000000608087981 */ /* 0x000ea4000c1e9d00 */
[C---:B--2---:R-:W-:Y:S02]  /*9300*/  LOP3.LUT R0, R8.reuse, 0xf000f, RZ, 0xc0, !PT ;  /* 0x000f000f08007812 */ /* 0x044fe400078ec0ff */
[----:B------:R-:W-:Y:S02]  /*9310*/  LOP3.LUT R2, R8, 0xf000f0, RZ, 0xc0, !PT ;  /* 0x00f000f008027812 */ /* 0x000fe400078ec0ff */
[----:B------:R-:W-:Y:S02]  /*9320*/  SHF.R.U32.HI R3, RZ, 0x8, R8 ;  /* 0x00000008ff037819 */ /* 0x000fe40000011608 */
[----:B------:R-:W-:Y:S02]  /*9330*/  LOP3.LUT R16, R9, 0xf000f0, RZ, 0xc0, !PT ;  /* 0x00f000f009107812 */ /* 0x000fe400078ec0ff */
        /* <DEDUP_REMOVED lines=8> */
[----:B------:R-:W-:Y:S02]  /*93c0*/  LOP3.LUT R9, R16, 0x64006400, RZ, 0xfc, !PT ;  /* 0x6400640010097812 */ /* 0x000fe400078efcff */
        /* <DEDUP_REMOVED lines=44> */
[----:B------:R-:W-:Y:S02]  /*9690*/  HADD2.F32 R4, -RZ, R25.H0_H0 ;  /* 0x20000019ff047230 */ /* 0x000fe40000004100 */
[----:B------:R-:W-:Y:S02]  /*96a0*/  HADD2.F32 R2, -RZ, R24.H0_H0 ;  /* 0x20000018ff027230 */ /* 0x000fe40000004100 */
[----:B------:R-:W-:Y:S02]  /*96b0*/  HADD2.F32 R34, -RZ, R23.H1_H1 ;  /* 0x30000017ff227230 */ /* 0x000fe40000004100 */
[----:B0-----:R-:W-:-:S02]  /*96c0*/  HADD2.F32 R3, -RZ, R10.H0_H0 ;  /* 0x2000000aff037230 */ /* 0x001fc40000004100 */
[----:B------:R-:W-:Y:S02]  /*96d0*/  HADD2.F32 R31, -RZ, R10.H1_H1 ;  /* 0x3000000aff1f7230 */ /* 0x000fe40000004100 */
[----:B------:R-:W-:Y:S02]  /*96e0*/  HADD2.F32 R10, -RZ, R29.H1_H1 ;  /* 0x3000001dff0a7230 */ /* 0x000fe40000004100 */
[----:B------:R-:W-:Y:S01]  /*96f0*/  FFMA.FTZ R33, R0, R3, RZ ;  /* 0x0000000300217223 */ /* 0x000fe200000100ff */
[C---:B------:R-:W-:Y:S01]  /*9700*/  FFMA.FTZ R32, R3.reuse, R32, RZ ;  /* 0x0000002003207223 */ /* 0x040fe200000100ff */
[C---:B------:R-:W-:Y:S01]  /*9710*/  FFMA.FTZ R37, R3.reuse, R4, RZ ;  /* 0x0000000403257223 */ /* 0x040fe200000100ff */
[----:B------:R-:W-:Y:S01]  /*9720*/  FFMA.FTZ R35, R3, R2, RZ ;  /* 0x0000000203237223 */ /* 0x000fe200000100ff */
[----:B------:R-:W-:Y:S02]  /*9730*/  HADD2.F32 R4, -RZ, R25.H1_H1 ;  /* 0x30000019ff047230 */ /* 0x000fe40000004100 */
[----:B------:R-:W-:Y:S01]  /*9740*/  FFMA.FTZ R10, R10, R31, R33 ;  /* 0x0000001f0a0a7223 */ /* 0x000fe20000010021 */
[----:B------:R-:W-:-:S02]  /*9750*/  HADD2.F32 R30, -RZ, R11.H0_H0 ;  /* 0x2000000bff1e7230 */ /* 0x000fc40000004100 */
[C---:B------:R-:W-:Y:S01]  /*9760*/  FFMA.FTZ R33, R31.reuse, R34, R32 ;  /* 0x000000221f217223 */ /* 0x040fe20000010020 */
[----:B------:R-:W-:Y:S02]  /*9770*/  HADD2.F32 R2, -RZ, R24.H1_H1 ;  /* 0x30000018ff027230 */ /* 0x000fe40000004100 */
[C---:B------:R-:W-:Y:S01]  /*9780*/  FFMA.FTZ R37, R31.reuse, R4, R37 ;  /* 0x000000041f257223 */ /* 0x040fe20000010025 */
[----:B------:R-:W-:Y:S02]  /*9790*/  HADD2.F32 R0, -RZ, R16.H0_H0 ;  /* 0x20000010ff007230 */ /* 0x000fe40000004100 */
[----:B------:R-:W-:Y:S02]  /*97a0*/  HADD2.F32 R3, -RZ, R15.H0_H0 ;  /* 0x2000000fff037230 */ /* 0x000fe40000004100 */
[----:B------:R-:W-:Y:S01]  /*97b0*/  FFMA.FTZ R35, R31, R2, R35 ;  /* 0x000000021f237223 */ /* 0x000fe20000010023 */
[----:B------:R-:W-:Y:S02]  /*97c0*/  HADD2.F32 R11, -RZ, R11.H1_H1 ;  /* 0x3000000bff0b7230 */ /* 0x000fe40000004100 */
[----:B------:R-:W-:Y:S01]  /*97d0*/  FFMA.FTZ R4, R30, R0, R33 ;  /* 0x000000001e047223 */ /* 0x000fe20000010021 */
[----:B------:R-:W-:-:S02]  /*97e0*/  HADD2.F32 R2, -RZ, R17.H0_H0 ;  /* 0x20000011ff027230 */ /* 0x000fc40000004100 */
[----:B------:R-:W-:Y:S01]  /*97f0*/  FFMA.FTZ R3, R3, R30, R10 ;  /* 0x0000001e03037223 */ /* 0x000fe2000001000a */
[----:B------:R-:W-:Y:S02]  /*9800*/  HADD2.F32 R0, -RZ, R15.H1_H1 ;  /* 0x3000000fff007230 */ /* 0x000fe40000004100 */
        /* <DEDUP_REMOVED lines=58> */
.L_x_1176:
        /* <DEDUP_REMOVED lines=35> */
[----:B------:R-:W-:Y:S01]  /*9de0*/  FFMA.FTZ R31, R0, R10, R31 ;  /* 0x0000000a001f7223 */ /* 0x000fe2000001001f */
[----:B------:R-:W-:Y:S01]  /*9df0*/  FFMA.FTZ R3, R4, R32, R3 ;  /* 0x0000002004037223 */ /* 0x000fe20000010003 */
[----:B------:R-:W-:-:S02]  /*9e00*/  HADD2.F32 R2, -RZ, R16.H1_H1 ;  /* 0x30000010ff027230 */ /* 0x000fc40000004100 */
[----:B------:R-:W-:Y:S01]  /*9e10*/  FFMA.FTZ R11, R30, R32, R11 ;  /* 0x000000201e0b7223 */ /* 0x000fe2000001000b */
[----:B------:R-:W-:Y:S02]  /*9e20*/  HADD2.F32 R4, -RZ, R17.H1_H1 ;  /* 0x30000011ff047230 */ /* 0x000fe40000004100 */
        /* <DEDUP_REMOVED lines=36> */
[-C--:B------:R-:W-:Y:S02]  /*a070*/  FFMA.FTZ R4, R31, R9.reuse, R4 ;  /* 0x000000091f047223 */ /* 0x080fe40000010004 */
        /* <DEDUP_REMOVED lines=14> */
.L_x_1177:
        /* <DEDUP_REMOVED lines=90> */
.L_x_1178:
        /* <DEDUP_REMOVED lines=33> */
[----:B-1----:R-:W-:Y:S02]  /*a910*/  HADD2.F32 R0, -RZ, R8.H0_H0 ;  /* 0x20000008ff007230 */ /* 0x002fe40000004100 */
[----:B------:R-:W-:Y:S01]  /*a920*/  FFMA.FTZ R11, R24, R32, R11 ;  /* 0x00000020180b7223 */ /* 0x000fe2000001000b */
[----:B------:R-:W-:-:S02]  /*a930*/  HADD2.F32 R16, -RZ, R16.H1_H1 ;  /* 0x30000010ff107230 */ /* 0x000fc40000004100 */
[----:B------:R-:W-:Y:S02]  /*a940*/  HADD2.F32 R2, -RZ, R17.H1_H1 ;  /* 0x30000011ff027230 */ /* 0x000fe40000004100 */
[----:B------:R-:W-:Y:S01]  /*a950*/  FFMA.FTZ R23, R4, R0, R23 ;  /* 0x0000000004177223 */ /* 0x000fe20000010017 */
[----:B------:R-:W-:Y:S02]  /*a960*/  HADD2.F32 R18, -RZ, R18.H1_H1 ;  /* 0x30000012ff127230 */ /* 0x000fe40000004100 */
[-C--:B------:R-:W-:Y:S01]  /*a970*/  FFMA.FTZ R29, R16, R10.reuse, R29 ;  /* 0x0000000a101d7223 */ /* 0x080fe2000001001d */
        /* <DEDUP_REMOVED lines=8> */
[----:B------:R-:W-:Y:S02]  /*aa00*/  HADD2.F32 R18, -RZ, R12.H0_H0 ;  /* 0x2000000cff127230 */ /* 0x000fe40000004100 */
[----:B------:R-:W-:Y:S02]  /*aa10*/  HADD2.F32 R28, -RZ, R28.H1_H1 ;  /* 0x3000001cff1c7230 */ /* 0x000fe40000004100 */
[----:B------:R-:W-:Y:S01]  /*aa20*/  FFMA.FTZ R29, R10, R8, R29 ;  /* 0x000000080a1d7223 */ /* 0x000fe2000001001d */
        /* <DEDUP_REMOVED lines=22> */
[----:B------:R-:W-:Y:S01]  /*ab90*/  FFMA.FTZ R8, R21, R9, R8 ;  /* 0x0000000915087223 */ /* 0x000fe20000010008 */
        /* <DEDUP_REMOVED lines=13> */
.L_x_1163:
[----:B------:R-:W0:Y:S01]  /*ac70*/  LDC R53, c[0x0][0x23c] ;  /* 0x00008f00ff357b82 */ /* 0x000e220000000800 */
[----:B------:R-:W-:Y:S01]  /*ac80*/  IADD3 R59, R59, 0x20, RZ ;  /* 0x000000203b3b7810 */ /* 0x000fe20007ffe0ff */
[----:B------:R-:W-:-:S03]  /*ac90*/  UIADD3 UR4, UR4, 0x40, URZ ;  /* 0x0000004004047890 */ /* 0x000fc6000fffe03f */
[C---:B------:R-:W-:Y:S02]  /*aca0*/  ISETP.GE.AND P2, PT, R59.reuse, UR5, PT ;  /* 0x000000053b007c0c */ /* 0x040fe4000bf46270 */
[----:B------:R-:W-:Y:S01]  /*acb0*/  ISETP.LT.AND P3, PT, R59, R60, PT ;  /* 0x0000003c3b00720c */ /* 0x000fe20003f61270 */
[----:B0-----:R-:W-:-:S12]  /*acc0*/  IMAD.WIDE R64, R53, 0x10, R64 ;  /* 0x0000001035407825 */ /* 0x001fd800078e0240 */
[----:B------:R-:W-:Y:S05]  /*acd0*/  @!P2 BRA P3, `(.L_x_1179) ;  /* 0xffffff980040a947 */ /* 0x000fea000183ffff */
.L_x_1162:
[----:B------:R-:W-:Y:S05]  /*ace0*/  @!P1 EXIT ;  /* 0x000000000000994d */ /* 0x000fea0003800000 */
[----:B------:R-:W0:Y:S01]  /*acf0*/  S2R R0, SR_CTAID.X ;  /* 0x0000000000007919 */ /* 0x000e220000002500 */
[----:B------:R-:W4:Y:S01]  /*ad00*/  S2UR UR4, SR_CTAID.Y ;  /* 0x00000000000479c3 */ /* 0x000f220000002600 */
[----:B-123--:R-:W0:Y:S07]  /*ad10*/  S2R R3, SR_TID.X ;  /* 0x0000000000037919 */ /* 0x00ee2e0000002100 */
[----:B------:R-:W1:Y:S01]  /*ad20*/  LDC.64 R6, c[0x0][0x230] ;  /* 0x00008c00ff067b82 */ /* 0x000e620000000a00 */
[----:B----4-:R-:W-:Y:S01]  /*ad30*/  USHF.L.U32 UR4, UR4, 0x2, URZ ;  /* 0x0000000204047899 */ /* 0x010fe2000800063f */
[----:B0-----:R-:W-:-:S04]  /*ad40*/  LEA R0, R0, R3, 0x5 ;  /* 0x0000000300007211 */ /* 0x001fc800078e28ff */
[----:B------:R-:W-:-:S05]  /*ad50*/  SHF.L.U32 R0, R0, 0x2, RZ ;  /* 0x0000000200007819 */ /* 0x000fca00000006ff */
[----:B------:R-:W-:-:S04]  /*ad60*/  IMAD R3, R53, UR4, R0 ;  /* 0x0000000435037c24 */ /* 0x000fc8000f8e0200 */
[----:B-1----:R-:W-:-:S05]  /*ad70*/  IMAD.WIDE R6, R3, 0x2, R6 ;  /* 0x0000000203067825 */ /* 0x002fca00078e0206 */
[----:B------:R0:W-:Y:S01]  /*ad80*/  ATOM.E.ADD.F16x2.RN.STRONG.GPU P0, RZ, desc[UR6][R6.64], R5 ;  /* 0x0000000506ff79a2 */ /* 0x0001e2000810e1c6 */
[----:B------:R-:W-:Y:S04]  /*ad90*/  BSSY B0, `(.L_x_1180) ;  /* 0x000000f000007945 */ /* 0x000fe80003800000 */
[----:B0-----:R-:W-:Y:S05]  /*ada0*/  @P0 BRA `(.L_x_1181) ;  /* 0x0000000000340947 */ /* 0x001fea0003800000 */
[----:B------:R-:W0:Y:S02]  /*adb0*/  QSPC.E.S P0, RZ, [R6] ;  /* 0x0000000006ff73aa */ /* 0x000e240000000500 */
[----:B0-----:R-:W-:Y:S05]  /*adc0*/  @!P0 BRA `(.L_x_1182) ;  /* 0x0000000000208947 */ /* 0x001fea0003800000 */
[----:B------:R-:W-:-:S04]  /*add0*/  MOV R2, R6 ;  /* 0x0000000600027202 */ /* 0x000fc80000000f00 */
[----:B------:R-:W-:-:S07]  /*ade0*/  MOV R0, R2 ;  /* 0x0000000200007202 */ /* 0x000fce0000000f00 */
.L_x_1183:
[----:B------:R-:W0:Y:S02]  /*adf0*/  LDS R2, [R0] ;  /* 0x0000000000027984 */ /* 0x000e240000000800 */
[----:B0-----:R-:W-:-:S10]  /*ae00*/  HFMA2.MMA R3, R2, 1, 1, R5 ;  /* 0x3c003c0002037835 */ /* 0x001fd40000000005 */
[----:B------:R-:W0:Y:S02]  /*ae10*/  ATOMS.CAST.SPIN R3, [R0], R2, R3 ;  /* 0x000000020003738d */ /* 0x000e240001800003 */
[----:B0-----:R-:W-:-:S13]  /*ae20*/  ISETP.EQ.U32.AND P0, PT, R3, 0x1, PT ;  /* 0x000000010300780c */ /* 0x001fda0003f02070 */
[----:B------:R-:W-:Y:S05]  /*ae30*/  @!P0 BRA `(.L_x_1183) ;  /* 0xfffffffc00ec8947 */ /* 0x000fea000383ffff */
[----:B------:R-:W-:Y:S05]  /*ae40*/  BRA `(.L_x_1181) ;  /* 0x00000000000c7947 */ /* 0x000fea0003800000 */
.L_x_1182:
[----:B------:R-:W2:Y:S02]  /*ae50*/  LD.E R0, desc[UR6][R6.64] ;  /* 0x0000000606007980 */ /* 0x000ea4000c101900 */
[----:B--2---:R-:W-:-:S05]  /*ae60*/  IADD3 R3, R5, R0, RZ ;  /* 0x0000000005037210 */ /* 0x004fca0007ffe0ff */
[----:B------:R0:W-:Y:S02]  /*ae70*/  ST.E desc[UR6][R6.64], R3 ;  /* 0x0000000306007985 */ /* 0x0001e4000c101906 */
.L_x_1181:
[----:B------:R-:W-:Y:S05]  /*ae80*/  BSYNC B0 ;  /* 0x0000000000007941 */ /* 0x000fea0003800000 */
.L_x_1180:
[----:B------:R1:W-:Y:S01]  /*ae90*/  ATOM.E.ADD.F16x2.RN.STRONG.GPU P0, RZ, desc[UR6][R6.64+0x4], R46 ;  /* 0x0000042e06ff79a2 */ /* 0x0003e2000810e1c6 */
[----:B------:R-:W-:Y:S04]  /*aea0*/  BSSY B0, `(.L_x_1184) ;  /* 0x000000f000007945 */ /* 0x000fe80003800000 */
[----:B-1----:R-:W-:Y:S05]  /*aeb0*/  @P0 BRA `(.L_x_1185) ;  /* 0x0000000000340947 */ /* 0x002fea0003800000 */
[----:B------:R-:W1:Y:S02]  /*aec0*/  QSPC.E.S P0, RZ, [R6+0x4] ;  /* 0x0000040006ff73aa */ /* 0x000e640000000500 */
[----:B-1----:R-:W-:Y:S05]  /*aed0*/  @!P0 BRA `(.L_x_1186) ;  /* 0x0000000000208947 */ /* 0x002fea0003800000 */
[----:B------:R-:W-:-:S04]  /*aee0*/  MOV R2, R6 ;  /* 0x0000000600027202 */ /* 0x000fc80000000f00 */
[----:B------:R-:W-:-:S07]  /*aef0*/  MOV R0, R2 ;  /* 0x0000000200007202 */ /* 0x000fce0000000f00 */
.L_x_1187:
[----:B------:R-:W0:Y:S02]  /*af00*/  LDS R2, [R0+0x4] ;  /* 0x0000040000027984 */ /* 0x000e240000000800 */
[----:B0-----:R-:W-:-:S06]  /*af10*/  HADD2 R3, R2, R46 ;  /* 0x0000002e02037230 */ /* 0x001fcc0000000000 */
[----:B------:R-:W0:Y:S02]  /*af20*/  ATOMS.CAST.SPIN R3, [R0+0x4], R2, R3 ;  /* 0x000004020003738d */ /* 0x000e240001800003 */
[----:B0-----:R-:W-:-:S13]  /*af30*/  ISETP.EQ.U32.AND P0, PT, R3, 0x1, PT ;  /* 0x000000010300780c */ /* 0x001fda0003f02070 */
[----:B------:R-:W-:Y:S05]  /*af40*/  @!P0 BRA `(.L_x_1187) ;  /* 0xfffffffc00ec8947 */ /* 0x000fea000383ffff */
[----:B------:R-:W-:Y:S05]  /*af50*/  BRA `(.L_x_1185) ;  /* 0x00000000000c7947 */ /* 0x000fea0003800000 */
.L_x_1186:
[----:B------:R-:W0:Y:S02]  /*af60*/  LD.E R0, desc[UR6][R6.64+0x4] ;  /* 0x0000040606007980 */ /* 0x000e24000c101900 */
[----:B0-----:R-:W-:-:S05]  /*af70*/  IADD3 R3, R46, R0, RZ ;  /* 0x000000002e037210 */ /* 0x001fca0007ffe0ff */
[----:B------:R1:W-:Y:S02]  /*af80*/  ST.E desc[UR6][R6.64+0x4], R3 ;  /* 0x0000040306007985 */ /* 0x0003e4000c101906 */
.L_x_1185:
[----:B------:R-:W-:Y:S05]  /*af90*/  BSYNC B0 ;  /* 0x0000000000007941 */ /* 0x000fea0003800000 */
.L_x_1184:
        /* <DEDUP_REMOVED lines=10> */
.L_x_1191:
[----:B------:R-:W0:Y:S02]  /*b040*/  LDS R2, [R0] ;  /* 0x0000000000027984 */ /* 0x000e240000000800 */
[----:B0-----:R-:W-:-:S10]  /*b050*/  HFMA2.MMA R3, R2, 1, 1, R47 ;  /* 0x3c003c0002037835 */ /* 0x001fd4000000002f */
[----:B------:R-:W0:Y:S02]  /*b060*/  ATOMS.CAST.SPIN R3, [R0], R2, R3 ;  /* 0x000000020003738d */ /* 0x000e240001800003 */
[----:B0-----:R-:W-:-:S13]  /*b070*/  ISETP.EQ.U32.AND P0, PT, R3, 0x1, PT ;  /* 0x000000010300780c */ /* 0x001fda0003f02070 */
[----:B------:R-:W-:Y:S05]  /*b080*/  @!P0 BRA `(.L_x_1191) ;  /* 0xfffffffc00ec8947 */ /* 0x000fea000383ffff */
[----:B------:R-:W-:Y:S05]  /*b090*/  BRA `(.L_x_1189) ;  /* 0x00000000000c7947 */ /* 0x000fea0003800000 */
.L_x_1190:
[----:B------:R-:W2:Y:S02]  /*b0a0*/  LD.E R0, desc[UR6][R6.64] ;  /* 0x0000000606007980 */ /* 0x000ea4000c101900 */
[----:B--2---:R-:W-:-:S05]  /*b0b0*/  IADD3 R3, R47, R0, RZ ;  /* 0x000000002f037210 */ /* 0x004fca0007ffe0ff */
[----:B------:R0:W-:Y:S02]  /*b0c0*/  ST.E desc[UR6][R6.64], R3 ;  /* 0x0000000306007985 */ /* 0x0001e4000c101906 */
.L_x_1189:
[----:B------:R-:W-:Y:S05]  /*b0d0*/  BSYNC B0 ;  /* 0x0000000000007941 */ /* 0x000fea0003800000 */
.L_x_1188:
[----:B------:R1:W-:Y:S01]  /*b0e0*/  ATOM.E.ADD.F16x2.RN.STRONG.GPU P0, RZ, desc[UR6][R6.64+0x4], R48 ;  /* 0x0000043006ff79a2 */ /* 0x0003e2000810e1c6 */
[----:B------:R-:W-:Y:S04]  /*b0f0*/  BSSY B0, `(.L_x_1192) ;  /* 0x000000f000007945 */ /* 0x000fe80003800000 */
[----:B-1----:R-:W-:Y:S05]  /*b100*/  @P0 BRA `(.L_x_1193) ;  /* 0x0000000000340947 */ /* 0x002fea0003800000 */
[----:B------:R-:W1:Y:S02]  /*b110*/  QSPC.E.S P0, RZ, [R6+0x4] ;  /* 0x0000040006ff73aa */ /* 0x000e640000000500 */
[----:B-1----:R-:W-:Y:S05]  /*b120*/  @!P0 BRA `(.L_x_1194) ;  /* 0x0000000000208947 */ /* 0x002fea0003800000 */
[----:B------:R-:W-:-:S04]  /*b130*/  MOV R2, R6 ;  /* 0x0000000600027202 */ /* 0x000fc80000000f00 */
[----:B------:R-:W-:-:S07]  /*b140*/  MOV R0, R2 ;  /* 0x0000000200007202 */ /* 0x000fce0000000f00 */
.L_x_1195:
[----:B------:R-:W0:Y:S02]  /*b150*/  LDS R2, [R0+0x4] ;  /* 0x0000040000027984 */ /* 0x000e240000000800 */
[----:B0-----:R-:W-:-:S06]  /*b160*/  HADD2 R3, R2, R48 ;  /* 0x0000003002037230 */ /* 0x001fcc0000000000 */
[----:B------:R-:W0:Y:S02]  /*b170*/  ATOMS.CAST.SPIN R3, [R0+0x4], R2, R3 ;  /* 0x000004020003738d */ /* 0x000e240001800003 */
[----:B0-----:R-:W-:-:S13]  /*b180*/  ISETP.EQ.U32.AND P0, PT, R3, 0x1, PT ;  /* 0x000000010300780c */ /* 0x001fda0003f02070 */
[----:B------:R-:W-:Y:S05]  /*b190*/  @!P0 BRA `(.L_x_1195) ;  /* 0xfffffffc00ec8947 */ /* 0x000fea000383ffff */
[----:B------:R-:W-:Y:S05]  /*b1a0*/  BRA `(.L_x_1193) ;  /* 0x00000000000c7947 */ /* 0x000fea0003800000 */
.L_x_1194:
[----:B------:R-:W0:Y:S02]  /*b1b0*/  LD.E R0, desc[UR6][R6.64+0x4] ;  /* 0x0000040606007980 */ /* 0x000e24000c101900 */
[----:B0-----:R-:W-:-:S05]  /*b1c0*/  IADD3 R3, R48, R0, RZ ;  /* 0x0000000030037210 */ /* 0x001fca0007ffe0ff */
[----:B------:R1:W-:Y:S02]  /*b1d0*/  ST.E desc[UR6][R6.64+0x4], R3 ;  /* 0x0000040306007985 */ /* 0x0003e4000c101906 */
.L_x_1193:
[----:B------:R-:W-:Y:S05]  /*b1e0*/  BSYNC B0 ;  /* 0x0000000000007941 */ /* 0x000fea0003800000 */
.L_x_1192:
        /* <DEDUP_REMOVED lines=10> */
.L_x_1199:
[----:B------:R-:W0:Y:S02]  /*b290*/  LDS R2, [R0] ;  /* 0x0000000000027984 */ /* 0x000e240000000800 */
[----:B0-----:R-:W-:-:S10]  /*b2a0*/  HFMA2.MMA R3, R2, 1, 1, R49 ;  /* 0x3c003c0002037835 */ /* 0x001fd40000000031 */
[----:B------:R-:W0:Y:S02]  /*b2b0*/  ATOMS.CAST.SPIN R3, [R0], R2, R3 ;  /* 0x000000020003738d */ /* 0x000e240001800003 */
[----:B0-----:R-:W-:-:S13]  /*b2c0*/  ISETP.EQ.U32.AND P0, PT, R3, 0x1, PT ;  /* 0x000000010300780c */ /* 0x001fda0003f02070 */
[----:B------:R-:W-:Y:S05]  /*b2d0*/  @!P0 BRA `(.L_x_1199) ;  /* 0xfffffffc00ec8947 */ /* 0x000fea000383ffff */
[----:B------:R-:W-:Y:S05]  /*b2e0*/  BRA `(.L_x_1197) ;  /* 0x00000000000c7947 */ /* 0x000fea0003800000 */
.L_x_1198:
[----:B------:R-:W2:Y:S02]  /*b2f0*/  LD.E R0, desc[UR6][R6.64] ;  /* 0x0000000606007980 */ /* 0x000ea4000c101900 */
[----:B--2---:R-:W-:-:S05]  /*b300*/  IADD3 R3, R49, R0, RZ ;  /* 0x0000000031037210 */ /* 0x004fca0007ffe0ff */
[----:B------:R0:W-:Y:S02]  /*b310*/  ST.E desc[UR6][R6.64], R3 ;  /* 0x0000000306007985 */ /* 0x0001e4000c101906 */
.L_x_1197:
[----:B------:R-:W-:Y:S05]  /*b320*/  BSYNC B0 ;  /* 0x0000000000007941 */ /* 0x000fea0003800000 */
.L_x_1196:
[----:B------:R1:W-:Y:S01]  /*b330*/  ATOM.E.ADD.F16x2.RN.STRONG.GPU P0, RZ, desc[UR6][R6.64+0x4], R50 ;  /* 0x0000043206ff79a2 */ /* 0x0003e2000810e1c6 */
[----:B------:R-:W-:Y:S04]  /*b340*/  BSSY B0, `(.L_x_1200) ;  /* 0x000000f000007945 */ /* 0x000fe80003800000 */
[----:B-1----:R-:W-:Y:S05]  /*b350*/  @P0 BRA `(.L_x_1201) ;  /* 0x0000000000340947 */ /* 0x002fea0003800000 */
[----:B------:R-:W1:Y:S02]  /*b360*/  QSPC.E.S P0, RZ, [R6+0x4] ;  /* 0x0000040006ff73aa */ /* 0x000e640000000500 */
[----:B-1----:R-:W-:Y:S05]  /*b370*/  @!P0 BRA `(.L_x_1202) ;  /* 0x0000000000208947 */ /* 0x002fea0003800000 */
[----:B------:R-:W-:-:S04]  /*b380*/  MOV R2, R6 ;  /* 0x0000000600027202 */ /* 0x000fc80000000f00 */
[----:B------:R-:W-:-:S07]  /*b390*/  MOV R0, R2 ;  /* 0x0000000200007202 */ /* 0x000fce0000000f00 */
.L_x_1203:
[----:B------:R-:W0:Y:S02]  /*b3a0*/  LDS R2, [R0+0x4] ;  /* 0x0000040000027984 */ /* 0x000e240000000800 */
[----:B0-----:R-:W-:-:S06]  /*b3b0*/  HADD2 R3, R2, R50 ;  /* 0x0000003202037230 */ /* 0x001fcc0000000000 */
[----:B------:R-:W0:Y:S02]  /*b3c0*/  ATOMS.CAST.SPIN R3, [R0+0x4], R2, R3 ;  /* 0x000004020003738d */ /* 0x000e240001800003 */
[----:B0-----:R-:W-:-:S13]  /*b3d0*/  ISETP.EQ.U32.AND P0, PT, R3, 0x1, PT ;  /* 0x000000010300780c */ /* 0x001fda0003f02070 */
[----:B------:R-:W-:Y:S05]  /*b3e0*/  @!P0 BRA `(.L_x_1203) ;  /* 0xfffffffc00ec8947 */ /* 0x000fea000383ffff */
[----:B------:R-:W-:Y:S05]  /*b3f0*/  BRA `(.L_x_1201) ;  /* 0x00000000000c7947 */ /* 0x000fea0003800000 */
.L_x_1202:
[----:B------:R-:W0:Y:S02]  /*b400*/  LD.E R0, desc[UR6][R6.64+0x4] ;  /* 0x0000040606007980 */ /* 0x000e24000c101900 */
[----:B0-----:R-:W-:-:S05]  /*b410*/  IADD3 R3, R50, R0, RZ ;  /* 0x0000000032037210 */ /* 0x001fca0007ffe0ff */
[----:B------:R1:W-:Y:S02]  /*b420*/  ST.E desc[UR6][R6.64+0x4], R3 ;  /* 0x0000040306007985 */ /* 0x0003e4000c101906 */
.L_x_1201:
[----:B------:R-:W-:Y:S05]  /*b430*/  BSYNC B0 ;  /* 0x0000000000007941 */ /* 0x000fea0003800000 */
.L_x_1200:
        /* <DEDUP_REMOVED lines=10> */
.L_x_1207:
[----:B------:R-:W0:Y:S02]  /*b4e0*/  LDS R2, [R0] ;  /* 0x0000000000027984 */ /* 0x000e240000000800 */
[----:B0-----:R-:W-:-:S10]  /*b4f0*/  HFMA2.MMA R3, R2, 1, 1, R51 ;  /* 0x3c003c0002037835 */ /* 0x001fd40000000033 */
[----:B------:R-:W0:Y:S02]  /*b500*/  ATOMS.CAST.SPIN R3, [R0], R2, R3 ;  /* 0x000000020003738d */ /* 0x000e240001800003 */
[----:B0-----:R-:W-:-:S13]  /*b510*/  ISETP.EQ.U32.AND P0, PT, R3, 0x1, PT ;  /* 0x000000010300780c */ /* 0x001fda0003f02070 */
[----:B------:R-:W-:Y:S05]  /*b520*/  @!P0 BRA `(.L_x_1207) ;  /* 0xfffffffc00ec8947 */ /* 0x000fea000383ffff */
[----:B------:R-:W-:Y:S05]  /*b530*/  BRA `(.L_x_1205) ;  /* 0x00000000000c7947 */ /* 0x000fea0003800000 */
.L_x_1206:
[----:B------:R-:W2:Y:S02]  /*b540*/  LD.E R0, desc[UR6][R6.64] ;  /* 0x0000000606007980 */ /* 0x000ea4000c101900 */
[----:B--2---:R-:W-:-:S05]  /*b550*/  IADD3 R3, R51, R0, RZ ;  /* 0x0000000033037210 */ /* 0x004fca0007ffe0ff */
[----:B------:R0:W-:Y:S02]  /*b560*/  ST.E desc[UR6][R6.64], R3 ;  /* 0x0000000306007985 */ /* 0x0001e4000c101906 */
.L_x_1205:
[----:B------:R-:W-:Y:S05]  /*b570*/  BSYNC B0 ;  /* 0x0000000000007941 */ /* 0x000fea0003800000 */
.L_x_1204:
[----:B------:R1:W-:Y:S02]  /*b580*/  ATOM.E.ADD.F16x2.RN.STRONG.GPU P0, RZ, desc[UR6][R6.64+0x4], R52 ;  /* 0x0000043406ff79a2 */ /* 0x0003e4000810e1c6 */
[----:B-1----:R-:W-:Y:S05]  /*b590*/  @P0 EXIT ;  /* 0x000000000000094d */ /* 0x002fea0003800000 */
[----:B------:R-:W1:Y:S02]  /*b5a0*/  QSPC.E.S P0, RZ, [R6+0x4] ;  /* 0x0000040006ff73aa */ /* 0x000e640000000500 */
[----:B-1----:R-:W-:Y:S05]  /*b5b0*/  @!P0 BRA `(.L_x_1208) ;  /* 0x0000000000208947 */ /* 0x002fea0003800000 */
[----:B------:R-:W-:-:S04]  /*b5c0*/  MOV R2, R6 ;  /* 0x0000000600027202 */ /* 0x000fc80000000f00 */
[----:B------:R-:W-:-:S07]  /*b5d0*/  MOV R0, R2 ;  /* 0x0000000200007202 */ /* 0x000fce0000000f00 */
.L_x_1209:
[----:B------:R-:W0:Y:S02]  /*b5e0*/  LDS R2, [R0+0x4] ;  /* 0x0000040000027984 */ /* 0x000e240000000800 */
[----:B0-----:R-:W-:-:S06]  /*b5f0*/  HADD2 R3, R2, R52 ;  /* 0x0000003402037230 */ /* 0x001fcc0000000000 */
[----:B------:R-:W0:Y:S02]  /*b600*/  ATOMS.CAST.SPIN R3, [R0+0x4], R2, R3 ;  /* 0x000004020003738d */ /* 0x000e240001800003 */
[----:B0-----:R-:W-:-:S13]  /*b610*/  ISETP.EQ.U32.AND P0, PT, R3, 0x1, PT ;  /* 0x000000010300780c */ /* 0x001fda0003f02070 */
[----:B------:R-:W-:Y:S05]  /*b620*/  @!P0 BRA `(.L_x_1209) ;  /* 0xfffffffc00ec8947 */ /* 0x000fea000383ffff */
[----:B------:R-:W-:Y:S05]  /*b630*/  EXIT ;  /* 0x000000000000794d */ /* 0x000fea0003800000 */
.L_x_1208:
[----:B------:R-:W0:Y:S02]  /*b640*/  LD.E R0, desc[UR6][R6.64+0x4] ;  /* 0x0000040606007980 */ /* 0x000e24000c101900 */
[----:B0-----:R-:W-:-:S05]  /*b650*/  IADD3 R3, R52, R0, RZ ;  /* 0x0000000034037210 */ /* 0x001fca0007ffe0ff */
[----:B------:R-:W-:Y:S01]  /*b660*/  ST.E desc[UR6][R6.64+0x4], R3 ;  /* 0x0000040306007985 */ /* 0x000fe2000c101906 */
[----:B------:R-:W-:Y:S05]  /*b670*/  EXIT ;  /* 0x000000000000794d */ /* 0x000fea0003800000 */
.L_x_1210:
        /* <DEDUP_REMOVED lines=16> */
.L_x_5197:


//--------------------- .text._Z23gemm_half_q_half_kernelILi4ELi10ELb1ELb0ELi32EEvPK6__halfPKjS4_S2_PS0_iiiiPKtS7_iiiiiibS2_i --------------------------
	.section	.text._Z23gemm_half_q_half_kernelILi4ELi10ELb1ELb0ELi32EEvPK6__halfPKjS4_S2_PS0_iiiiPKtS7_iiiiiibS2_i,"ax",@progbits
	.align	128
        .global         _Z23gemm_half_q_half_kernelILi4ELi10ELb1ELb0ELi32EEvPK6__halfPKjS4_S2_PS0_iiiiPKtS7_iiiiiibS2_i
        .type           _Z23gemm_half_q_half_kernelILi4ELi10ELb1ELb0ELi32EEvPK6__halfPKjS4_S2_PS0_iiiiPKtS7_iiiiiibS2_i,@function
        .size           _Z23gemm_half_q_half_kernelILi4ELi10ELb1ELb0ELi32EEvPK6__halfPKjS4_S2_PS0_iiiiPKtS7_iiiiiibS2_i,(.L_x_5198 - _Z23gemm_half_q_half_kernelILi4ELi10ELb1ELb0ELi32EEvPK6__halfPKjS4_S2_PS0_iiiiPKtS7_iiiiiibS2_i)
        .other          _Z23gemm_half_q_half_kernelILi4ELi10ELb1ELb0ELi32EEvPK6__halfPKjS4_S2_PS0_iiiiPKtS7_iiiiiibS2_i,@"STO_CUDA_ENTRY STV_DEFAULT"
_Z23gemm_half_q_half_kernelILi4ELi10ELb1ELb0ELi32EEvPK6__halfPKjS4_S2_PS0_iiiiPKtS7_iiiiiibS2_i:
.text._Z23gemm_half_q_half_kernelILi4ELi10ELb1ELb0ELi32EEvPK6__halfPKjS4_S2_PS0_iiiiPKtS7_iiiiiibS2_i:
        /* <DEDUP_REMOVED lines=48> */
.L_x_1211:
        /* <DEDUP_REMOVED lines=25> */
.L_x_1216:
        /* <DEDUP_REMOVED lines=37> */
.L_x_1215:
        /* <DEDUP_REMOVED lines=24> */
.L_x_1217:
        /* <DEDUP_REMOVED lines=14> */
.L_x_1214:
        /* <DEDUP_REMOVED lines=10> */
.L_x_1219:
        /* <DEDUP_REMOVED lines=37> */
.L_x_1218:
        /* <DEDUP_REMOVED lines=24> */
.L_x_1220:
        /* <DEDUP_REMOVED lines=13> */
.L_x_1213:
[----:B------:R-:W-:Y:S05]  /*0e80*/  BSYNC B0 ;  /* 0x0000000000007941 */ /* 0x000fea0003800000 */
.L_x_1212:
        /* <DEDUP_REMOVED lines=17> */
.L_x_1223:
[----:B------:R-:W-:Y:S02]  /*0fa0*/  LEA R4, R2, R3, 0x2 ;  /* 0x0000000302047211 */ /* 0x000fe400078e10ff */
[----:B------:R-:W-:Y:S02]  /*0fb0*/  IADD3 R3, R3, 0x4, RZ ;  /* 0x0000000403037810 */ /* 0x000fe40007ffe0ff */
[C---:B-1----:R-:W-:Y:S01]  /*0fc0*/  IADD3 R6, R4.reuse, 0x1, RZ ;  /* 0x0000000104067810 */ /* 0x042fe20007ffe0ff */
        /* <DEDUP_REMOVED lines=16> */
.L_x_1222:
[----:B------:R-:W-:-:S04]  /*10d0*/  IADD3 R4, R58, -R3, RZ ;  /* 0x800000033a047210 */ /* 0x000fc80007ffe0ff */
[----:B------:R-:W-:-:S13]  /*10e0*/  ISETP.GT.AND P2, PT, R4, 0x1, PT ;  /* 0x000000010400780c */ /* 0x000fda0003f44270 */
[----:B------:R-:W-:Y:S05]  /*10f0*/  @!P2 BRA `(.L_x_1224) ;  /* 0x00000000002ca947 */ /* 0x000fea0003800000 */
[----:B-1----:R-:W1:Y:S01]  /*1100*/  LDC.64 R8, c[0x0][0x230] ;  /* 0x00008c00ff087b82 */ /* 0x002e620000000a00 */
[----:B------:R-:W-:Y:S02]  /*1110*/  LEA R4, R2, R3, 0x2 ;  /* 0x0000000302047211 */ /* 0x000fe400078e10ff */
[----:B------:R-:W-:Y:S02]  /*1120*/  PLOP3.LUT P0, PT, PT, PT, PT, 0x8, 0x0 ;  /* 0x000000000000781c */ /* 0x000fe40003f0e170 */
[C---:B------:R-:W-:Y:S01]  /*1130*/  IADD3 R6, R4.reuse, 0x1, RZ ;  /* 0x0000000104067810 */ /* 0x040fe20007ffe0ff */
[----:B------:R-:W-:Y:S01]  /*1140*/  IMAD R7, R4, R60, R5 ;  /* 0x0000003c04077224 */ /* 0x000fe200078e0205 */
[----:B------:R-:W-:-:S03]  /*1150*/  IADD3 R3, R3, 0x2, RZ ;  /* 0x0000000203037810 */ /* 0x000fc60007ffe0ff */
[----:B------:R-:W-:Y:S02]  /*1160*/  IMAD R11, R6, R60, R5 ;  /* 0x0000003c060b7224 */ /* 0x000fe400078e0205 */
[----:B-1----:R-:W-:-:S04]  /*1170*/  IMAD.WIDE R6, R7, 0x2, R8 ;  /* 0x0000000207067825 */ /* 0x002fc800078e0208 */
[----:B------:R-:W-:Y:S01]  /*1180*/  IMAD.WIDE R8, R11, 0x2, R8 ;  /* 0x000000020b087825 */ /* 0x000fe200078e0208 */
[----:B------:R2:W-:Y:S04]  /*1190*/  STG.E.64 desc[UR6][R6.64], RZ ;  /* 0x000000ff06007986 */ /* 0x0005e8000c101b06 */
[----:B------:R2:W-:Y:S02]  /*11a0*/  STG.E.64 desc[UR6][R8.64], RZ ;  /* 0x000000ff08007986 */ /* 0x0005e4000c101b06 */
.L_x_1224:
[----:B------:R-:W-:-:S13]  /*11b0*/  ISETP.LT.OR P0, PT, R3, R58, P0 ;  /* 0x0000003a0300720c */ /* 0x000fda0000701670 */
[----:B-12---:R-:W1:Y:S01]  /*11c0*/  @P0 LDC.64 R6, c[0x0][0x230] ;  /* 0x00008c00ff060b82 */ /* 0x006e620000000a00 */
[----:B------:R-:W-:-:S05]  /*11d0*/  @P0 LEA R2, R2, R3, 0x2 ;  /* 0x0000000302020211 */ /* 0x000fca00078e10ff */
[----:B------:R-:W-:-:S04]  /*11e0*/  @P0 IMAD R3, R2, R60, R5 ;  /* 0x0000003c02030224 */ /* 0x000fc800078e0205 */
[----:B-1----:R-:W-:-:S05]  /*11f0*/  @P0 IMAD.WIDE R2, R3, 0x2, R6 ;  /* 0x0000000203020825 */ /* 0x002fca00078e0206 */
[----:B------:R1:W-:Y:S02]  /*1200*/  @P0 STG.E.64 desc[UR6][R2.64], RZ ;  /* 0x000000ff02000986 */ /* 0x0003e4000c101b06 */
.L_x_1221:
[----:B------:R-:W2:Y:S08]  /*1210*/  LDC R15, c[0x0][0x25c] ;  /* 0x00009700ff0f7b82 */ /* 0x000eb00000000800 */
[----:B------:R-:W-:Y:S01]  /*1220*/  BAR.SYNC.DEFER_BLOCKING 0x0 ;  /* 0x0000000000007b1d */ /* 0x000fe20000010000 */
[----:B------:R-:W-:-:S07]  /*1230*/  ISETP.GE.AND P0, PT, R56, R57, PT ;  /* 0x000000393800720c */ /* 0x000fce0003f06270 */
[----:B------:R-:W3:Y:S06]  /*1240*/  LDC R11, c[0x0][0x264] ;  /* 0x00009900ff0b7b82 */ /* 0x000eec0000000800 */
[----:B------:R-:W-:Y:S05]  /*1250*/  @P0 BRA `(.L_x_1225) ;  /* 0x0000000000d40947 */ /* 0x000fea0003800000 */
[----:B------:R-:W4:Y:S01]  /*1260*/  LDC.64 R6, c[0x0][0x248] ;  /* 0x00009200ff067b82 */ /* 0x000f220000000a00 */
[----:B-1----:R-:W-:-:S07]  /*1270*/  SHF.L.U32 R3, R0, 0x6, RZ ;  /* 0x0000000600037819 */ /* 0x002fce00000006ff */
[----:B------:R-:W1:Y:S01]  /*1280*/  LDC.64 R8, c[0x0][0x220] ;  /* 0x00008800ff087b82 */ /* 0x000e620000000a00 */
[----:B----4-:R-:W-:-:S05]  /*1290*/  IMAD.WIDE R2, R3, 0x2, R6 ;  /* 0x0000000203027825 */ /* 0x010fca00078e0206 */
[----:B0-----:R0:W5:Y:S01]  /*12a0*/  LDG.E.U16.CONSTANT R10, desc[UR6][R2.64] ;  /* 0x00000006020a7981 */ /* 0x001162000c1e9500 */
[----:B------:R-:W-:Y:S01]  /*12b0*/  SHF.R.S32.HI R4, RZ, 0x1f, R5 ;  /* 0x0000001fff047819 */ /* 0x000fe20000011405 */
[----:B------:R-:W-:Y:S01]  /*12c0*/  UMOV UR4, URZ ;  /* 0x0000003f00047c82 */ /* 0x000fe20008000000 */
[----:B------:R-:W-:Y:S02]  /*12d0*/  SHF.L.U32 R0, R5, 0x2, RZ ;  /* 0x0000000205007819 */ /* 0x000fe400000006ff */
[----:B------:R-:W-:Y:S02]  /*12e0*/  LEA.HI R4, R4, R5, RZ, 0x3 ;  /* 0x0000000504047211 */ /* 0x000fe400078f18ff */
[----:B------:R-:W-:Y:S02]  /*12f0*/  MOV R22, R56 ;  /* 0x0000003800167202 */ /* 0x000fe40000000f00 */
[----:B------:R-:W-:Y:S02]  /*1300*/  LOP3.LUT R14, R0, 0x10, RZ, 0xc0, !PT ;  /* 0x00000010000e7812 */ /* 0x000fe400078ec0ff */
[----:B01----:R-:W-:-:S07]  /*1310*/  SHF.R.S32.HI R20, RZ, 0x3, R4 ;  /* 0x00000003ff147819 */ /* 0x003fce0000011404 */
.L_x_1226:
[----:B-----5:R-:W-:Y:S01]  /*1320*/  IADD3 R21, R10, UR4, RZ ;  /* 0x000000040a157c10 */ /* 0x020fe2000fffe0ff */
[----:B------:R-:W0:Y:S04]  /*1330*/  LDC.64 R16, c[0x0][0x228] ;  /* 0x00008a00ff107b82 */ /* 0x000e280000000a00 */
[----:B------:R-:W-:-:S05]  /*1340*/  IMAD R0, R21, R60, RZ ;  /* 0x0000003c15007224 */ /* 0x000fca00078e02ff */
[----:B------:R-:W-:-:S04]  /*1350*/  SHF.R.S32.HI R3, RZ, 0x1f, R0 ;  /* 0x0000001fff037819 */ /* 0x000fc80000011400 */
[----:B------:R-:W-:-:S04]  /*1360*/  LEA.HI R3, R3, R0, RZ, 0x3 ;  /* 0x0000000003037211 */ /* 0x000fc800078f18ff */
[----:B------:R-:W-:-:S05]  /*1370*/  LEA.HI.SX32 R3, R3, R20, 0x1d ;  /* 0x0000001403037211 */ /* 0x000fca00078feaff */
[----:B------:R-:W-:-:S06]  /*1380*/  IMAD.WIDE R2, R3, 0x4, R8 ;  /* 0x0000000403027825 */ /* 0x000fcc00078e0208 */
[----:B------:R-:W4:Y:S01]  /*1390*/  LDG.E.CONSTANT R3, desc[UR6][R2.64] ;  /* 0x0000000602037981 */ /* 0x000f22000c1e9900 */
[----:B------:R-:W-:-:S05]  /*13a0*/  LEA R19, R22, 0x1, 0x1 ;  /* 0x0000000116137811 */ /* 0x000fca00078e08ff */
[----:B------:R-:W-:-:S05]  /*13b0*/  IMAD.WIDE R18, R19, 0x2, R6 ;  /* 0x0000000213127825 */ /* 0x000fca00078e0206 */
[----:B------:R-:W2:Y:S01]  /*13c0*/  LDG.E.U16.CONSTANT R23, desc[UR6][R18.64] ;  /* 0x0000000612177981 */ /* 0x000ea2000c1e9500 */
[----:B0-----:R-:W-:-:S06]  /*13d0*/  IMAD.WIDE R16, R21, 0x2, R16 ;  /* 0x0000000215107825 */ /* 0x001fcc00078e0210 */
[----:B------:R0:W3:Y:S01]  /*13e0*/  LDG.E.U16.CONSTANT R16, desc[UR6][R16.64] ;  /* 0x0000000610107981 */ /* 0x0000e2000c1e9500 */
[----:B------:R-:W-:Y:S01]  /*13f0*/  UIADD3 UR4, UR4, 0x1, URZ ;  /* 0x0000000104047890 */ /* 0x000fe2000fffe03f */
[----:B----4-:R-:W-:-:S04]  /*1400*/  SHF.R.U32.HI R0, RZ, R14, R3 ;  /* 0x0000000eff007219 */ /* 0x010fc80000011603 */
[--C-:B------:R-:W-:Y:S02]  /*1410*/  SHF.R.U32.HI R21, RZ, 0x4, R0.reuse ;  /* 0x00000004ff157819 */ /* 0x100fe40000011600 */
[--C-:B------:R-:W-:Y:S02]  /*1420*/  SHF.R.U32.HI R2, RZ, 0x8, R0.reuse ;  /* 0x00000008ff027819 */ /* 0x100fe40000011600 */
[----:B------:R-:W-:Y:S02]  /*1430*/  LOP3.LUT R4, R0, 0xf, RZ, 0xc0, !PT ;  /* 0x0000000f00047812 */ /* 0x000fe400078ec0ff */
        /* <DEDUP_REMOVED lines=9> */
[----:B0-----:R-:W-:Y:S01]  /*14d0*/  IMAD R17, R2, R2, RZ ;  /* 0x0000000202117224 */ /* 0x001fe200078e02ff */
[----:B--2---:R-:W-:Y:S01]  /*14e0*/  IADD3 R22, R23, R22, RZ ;  /* 0x0000001617167210 */ /* 0x004fe20007ffe0ff */
[----:B------:R-:W-:-:S02]  /*14f0*/  IMAD R4, R4, R4, RZ ;  /* 0x0000000404047224 */ /* 0x000fc400078e02ff */
[----:B------:R-:W-:Y:S01]  /*1500*/  IMAD R18, R0, R0, RZ ;  /* 0x0000000000127224 */ /* 0x000fe200078e02ff */
[----:B------:R-:W-:Y:S01]  /*1510*/  I2F.F16 R21, R21 ;  /* 0x0000001500157306 */ /* 0x000fe20000200c00 */
[----:B------:R-:W-:-:S07]  /*1520*/  ISETP.GE.AND P2, PT, R22, R57, PT ;  /* 0x000000391600720c */ /* 0x000fce0003f46270 */
[----:B------:R-:W3:Y:S08]  /*1530*/  I2F.F16 R3, R4 ;  /* 0x0000000400037306 */ /* 0x000ef00000200c00 */
[----:B------:R-:W0:Y:S01]  /*1540*/  I2F.F16 R17, R17 ;  /* 0x0000001100117306 */ /* 0x000e220000200c00 */
[----:B---3--:R-:W-:-:S07]  /*1550*/  HMUL2 R4, R3.H0_H0, R16.H0_H0 ;  /* 0x2000001003047232 */ /* 0x008fce0000000800 */
[----:B------:R-:W1:Y:S01]  /*1560*/  I2F.F16 R19, R18 ;  /* 0x0000001200137306 */ /* 0x000e620000200c00 */
[-C--:B------:R-:W-:Y:S02]  /*1570*/  HMUL2 R3, R21.H0_H0, R16.reuse.H0_H0 ;  /* 0x2000001015037232 */ /* 0x080fe40000000800 */
[-C--:B0-----:R-:W-:Y:S02]  /*1580*/  HMUL2 R2, R17.H0_H0, R16.reuse.H0_H0 ;  /* 0x2000001011027232 */ /* 0x081fe40000000800 */
[----:B-1----:R-:W-:Y:S01]  /*1590*/  HMUL2 R0, R19.H0_H0, R16.H0_H0 ;  /* 0x2000001013007232 */ /* 0x002fe20000000800 */
[----:B------:R-:W-:Y:S06]  /*15a0*/  @!P2 BRA `(.L_x_1226) ;  /* 0xfffffffc005ca947 */ /* 0x000fec000383ffff */
.L_x_1225:
        /* <DEDUP_REMOVED lines=8> */
[----:B0-----:R-:W-:Y:S02]  /*1630*/  LEA.HI R10, R7, R6, RZ, 0x5 ;  /* 0x00000006070a7211 */ /* 0x001fe400078f28ff */
[----:B------:R-:W-:Y:S02]  /*1640*/  CS2R R6, SRZ ;  /* 0x0000000000067805 */ /* 0x000fe4000001ff00 */
[C---:B--2---:R-:W-:Y:S02]  /*1650*/  ISETP.GT.AND P3, PT, R56.reuse, R15, PT ;  /* 0x0000000f3800720c */ /* 0x044fe40003f64270 */
[----:B---3--:R-:W-:Y:S01]  /*1660*/  ISETP.GT.AND P5, PT, R56, R11, PT ;  /* 0x0000000b3800720c */ /* 0x008fe20003fa4270 */
[----:B------:R-:W-:-:S12]  /*1670*/  @!P2 BRA `(.L_x_1227) ;  /* 0x00000000001ca947 */ /* 0x000fd80003800000 */
[----:B------:R-:W0:Y:S02]  /*1680*/  LDC R7, c[0x0][0x25c] ;  /* 0x00009700ff077b82 */ /* 0x000e240000000800 */
[----:B0-----:R-:W-:-:S04]  /*1690*/  VIMNMX R7, R56, R7, PT ;  /* 0x0000000738077248 */ /* 0x001fc80003fe0100 */
[----:B------:R-:W-:-:S04]  /*16a0*/  IADD3 R7, R7, -UR4, RZ ;  /* 0x8000000407077c10 */ /* 0x000fc8000fffe0ff */
[----:B------:R-:W-:-:S04]  /*16b0*/  SHF.R.S32.HI R8, RZ, 0x1f, R7 ;  /* 0x0000001fff087819 */ /* 0x000fc80000011407 */
[----:B------:R-:W-:-:S04]  /*16c0*/  LEA.HI R8, R8, R7, RZ, 0x5 ;  /* 0x0000000708087211 */ /* 0x000fc800078f28ff */
[----:B------:R-:W-:-:S05]  /*16d0*/  SHF.R.S32.HI R8, RZ, 0x5, R8 ;  /* 0x00000005ff087819 */ /* 0x000fca0000011408 */
[----:B------:R-:W-:-:S07]  /*16e0*/  IMAD R7, R8, 0x6, RZ ;  /* 0x0000000608077824 */ /* 0x000fce00078e02ff */
.L_x_1227:
        /* <DEDUP_REMOVED lines=8> */
.L_x_1228:
[----:B------:R-:W-:Y:S01]  /*1770*/  HFMA2.MMA R17, -RZ, RZ, 0, 0 ;  /* 0x00000000ff117435 */ /* 0x000fe200000001ff */
[----:B------:R-:W-:Y:S02]  /*1780*/  CS2R R8, SRZ ;  /* 0x0000000000087805 */ /* 0x000fe4000001ff00 */
[----:B------:R-:W-:Y:S01]  /*1790*/  SHF.R.S32.HI R14, RZ, 0x5, R10 ;  /* 0x00000005ff0e7819 */ /* 0x000fe2000001140a */
[----:B------:R-:W-:Y:S07]  /*17a0*/  @!P4 BRA `(.L_x_1229) ;  /* 0x00000000001cc947 */ /* 0x000fee0003800000 */
[----:B------:R-:W0:Y:S02]  /*17b0*/  LDC R9, c[0x0][0x264] ;  /* 0x00009900ff097b82 */ /* 0x000e240000000800 */
[----:B0-----:R-:W-:-:S04]  /*17c0*/  VIMNMX R9, R56, R9, PT ;  /* 0x0000000938097248 */ /* 0x001fc80003fe0100 */
[----:B------:R-:W-:-:S04]  /*17d0*/  IADD3 R9, R9, -UR5, RZ ;  /* 0x8000000509097c10 */ /* 0x000fc8000fffe0ff */
[----:B------:R-:W-:-:S04]  /*17e0*/  SHF.R.S32.HI R10, RZ, 0x1f, R9 ;  /* 0x0000001fff0a7819 */ /* 0x000fc80000011409 */
[----:B------:R-:W-:-:S04]  /*17f0*/  LEA.HI R10, R10, R9, RZ, 0x5 ;  /* 0x000000090a0a7211 */ /* 0x000fc800078f28ff */
[----:B------:R-:W-:-:S04]  /*1800*/  SHF.R.S32.HI R10, RZ, 0x5, R10 ;  /* 0x00000005ff0a7819 */ /* 0x000fc8000001140a */
[----:B------:R-:W-:-:S07]  /*1810*/  SHF.L.U32 R9, R10, 0x2, RZ ;  /* 0x000000020a097819 */ /* 0x000fce00000006ff */
.L_x_1229:
        /* <DEDUP_REMOVED lines=8> */
.L_x_1230:
        /* <DEDUP_REMOVED lines=8> */
.L_x_1231:
[----:B------:R-:W-:Y:S01]  /*1920*/  LEA R7, R14, R7, 0x3 ;  /* 0x000000070e077211 */ /* 0x000fe200078e18ff */
[----:B------:R-:W0:Y:S01]  /*1930*/  S2UR UR5, SR_CgaCtaId ;  /* 0x00000000000579c3 */ /* 0x000e220000008800 */
[----:B------:R-:W-:Y:S01]  /*1940*/  ISETP.GE.OR P0, PT, R56, R11, P0 ;  /* 0x0000000b3800720c */ /* 0x000fe20000706670 */
[----:B------:R-:W-:Y:S01]  /*1950*/  ULDC.64 UR8, c[0x0][0x218] ;  /* 0x0000860000087ab9 */ /* 0x000fe20000000a00 */
[----:B------:R-:W-:Y:S01]  /*1960*/  IADD3 R6, R9, R7, R6 ;  /* 0x0000000709067210 */ /* 0x000fe20007ffe006 */
[----:B------:R-:W-:Y:S01]  /*1970*/  UMOV UR4, 0x400 ;  /* 0x0000040000047882 */ /* 0x000fe20000000000 */
[----:B------:R-:W-:Y:S02]  /*1980*/  SHF.R.S32.HI R7, RZ, 0x1f, R5 ;  /* 0x0000001fff077819 */ /* 0x000fe40000011405 */
[----:B------:R-:W-:Y:S02]  /*1990*/  IADD3 R17, R17, R6, R8 ;  /* 0x0000000611117210 */ /* 0x000fe40007ffe008 */
[----:B------:R-:W-:-:S02]  /*19a0*/  PRMT R52, RZ, 0x5410, RZ ;  /* 0x00005410ff347816 */ /* 0x000fc400000000ff */
[----:B------:R-:W-:Y:S01]  /*19b0*/  PRMT R51, RZ, 0x5410, RZ ;  /* 0x00005410ff337816 */ /* 0x000fe200000000ff */
[----:B------:R-:W-:Y:S01]  /*19c0*/  IMAD R6, R17, R60, RZ ;  /* 0x0000003c11067224 */ /* 0x000fe200078e02ff */
[----:B------:R-:W-:Y:S02]  /*19d0*/  PRMT R50, RZ, 0x5410, RZ ;  /* 0x00005410ff327816 */ /* 0x000fe400000000ff */
        /* <DEDUP_REMOVED lines=11> */
[----:B------:R-:W-:Y:S01]  /*1a90*/  HADD2.F32 R14, -RZ, R4.H0_H0 ;  /* 0x20000004ff0e7230 */ /* 0x000fe20000004100 */
[----:B------:R-:W-:Y:S01]  /*1aa0*/  PRMT R52, RZ, 0x7610, R52 ;  /* 0x00007610ff347816 */ /* 0x000fe20000000034 */
[----:B------:R-:W-:Y:S01]  /*1ab0*/  HADD2.F32 R15, -RZ, R3.H0_H0 ;  /* 0x20000003ff0f7230 */ /* 0x000fe20000004100 */
[----:B------:R-:W-:Y:S01]  /*1ac0*/  ULDC UR8, c[0x0][0x264] ;  /* 0x0000990000087ab9 */ /* 0x000fe20000000800 */
[----:B------:R-:W-:Y:S01]  /*1ad0*/  HADD2.F32 R16, -RZ, R2.H0_H0 ;  /* 0x20000002ff107230 */ /* 0x000fe20000004100 */
[----:B------:R-:W-:Y:S01]  /*1ae0*/  ULDC UR9, c[0x0][0x240] ;  /* 0x0000900000097ab9 */ /* 0x000fe20000000800 */
[----:B------:R-:W-:-:S07]  /*1af0*/  HADD2.F32 R17, -RZ, R0.H0_H0 ;  /* 0x20000000ff117230 */ /* 0x000fce0000004100 */
.L_x_1249:
[----:B------:R-:W-:Y:S01]  /*1b00*/  MOV R63, R61 ;  /* 0x0000003d003f7202 */ /* 0x000fe20000000f00 */
[----:B------:R-:W-:Y:S06]  /*1b10*/  @!P1 BRA `(.L_x_1233) ;  /* 0x0000006400d49947 */ /* 0x000fec0003800000 */
[----:B------:R-:W2:Y:S01]  /*1b20*/  LDG.E.128.CONSTANT R8, desc[UR6][R62.64] ;  /* 0x000000063e087981 */ /* 0x000ea2000c1e9d00 */
[----:B------:R-:W-:Y:S01]  /*1b30*/  HFMA2.MMA R6, -RZ, RZ, 0, 0.0625 ;  /* 0x00002c00ff067435 */ /* 0x000fe200000001ff */
[----:B------:R-:W-:Y:S02]  /*1b40*/  PRMT R7, R55, 0x9910, RZ ;  /* 0x0000991037077816 */ /* 0x000fe400000000ff */
[----:B------:R-:W-:Y:S02]  /*1b50*/  ISETP.GE.AND P3, PT, R58, 0x2, PT ;  /* 0x000000023a00780c */ /* 0x000fe40003f66270 */
[----:B------:R-:W-:-:S05]  /*1b60*/  ISETP.NE.AND P2, PT, R7, RZ, PT ;  /* 0x000000ff0700720c */ /* 0x000fca0003f45270 */
[----:B------:R-:W-:Y:S02]  /*1b70*/  PRMT R0, R0, 0x5410, R6 ;  /* 0x0000541000007816 */ /* 0x000fe40000000006 */
[----:B--2---:R-:W-:Y:S02]  /*1b80*/  LOP3.LUT R21, R10, 0xf000f, RZ, 0xc0, !PT ;  /* 0x000f000f0a157812 */ /* 0x004fe400078ec0ff */
[C---:B------:R-:W-:Y:S02]  /*1b90*/  LOP3.LUT R6, R8.reuse, 0xf000f, RZ, 0xc0, !PT ;  /* 0x000f000f08067812 */ /* 0x040fe400078ec0ff */
[----:B------:R-:W-:Y:S02]  /*1ba0*/  LOP3.LUT R7, R8, 0xf000f0, RZ, 0xc0, !PT ;  /* 0x00f000f008077812 */ /* 0x000fe400078ec0ff */
[----:B------:R-:W-:Y:S02]  /*1bb0*/  SHF.R.U32.HI R20, RZ, 0x8, R9 ;  /* 0x00000008ff147819 */ /* 0x000fe40000011609 */
[----:B-----5:R-:W-:-:S02]  /*1bc0*/  SHF.R.U32.HI R23, RZ, 0x8, R10 ;  /* 0x00000008ff177819 */ /* 0x020fc4000001160a */
        /* <DEDUP_REMOVED lines=22> */
[-C--:B------:R-:W-:Y:S01]  /*1d30*/  HFMA2 R26, R27, R0.reuse.H1_H1, -72, -72 ;  /* 0xd480d4801b1a7431 */ /* 0x080fe20000060000 */
[----:B------:R-:W-:Y:S01]  /*1d40*/  LOP3.LUT R11, R8, 0x64006400, RZ, 0xfc, !PT ;  /* 0x64006400080b7812 */ /* 0x000fe200078efcff */
[----:B------:R-:W-:Y:S01]  /*1d50*/  HADD2 R27, R28, -1032, -1032 ;  /* 0xe408e4081c1b7430 */ /* 0x000fe20000000000 */
[----:B------:R-:W-:Y:S01]  /*1d60*/  LOP3.LUT R20, R22, 0x64006400, RZ, 0xfc, !PT ;  /* 0x6400640016147812 */ /* 0x000fe200078efcff */
[-C--:B------:R-:W-:Y:S01]  /*1d70*/  HFMA2 R34, R35, R0.reuse.H1_H1, -72, -72 ;  /* 0xd480d48023227431 */ /* 0x080fe20000060000 */
[----:B------:R-:W-:Y:S01]  /*1d80*/  LOP3.LUT R6, R6, 0x64006400, RZ, 0xfc, !PT ;  /* 0x6400640006067812 */ /* 0x000fe200078efcff */
[-C--:B------:R-:W-:Y:S01]  /*1d90*/  HFMA2 R28, R29, R0.reuse.H1_H1, -72, -72 ;  /* 0xd480d4801d1c7431 */ /* 0x080fe20000060000 */
[----:B------:R-:W-:Y:S01]  /*1da0*/  LOP3.LUT R7, R7, 0x64006400, RZ, 0xfc, !PT ;  /* 0x6400640007077812 */ /* 0x000fe200078efcff */
[-C--:B------:R-:W-:Y:S01]  /*1db0*/  HFMA2 R32, R33, R0.reuse.H1_H1, -72, -72 ;  /* 0xd480d48021207431 */ /* 0x080fe20000060000 */
[----:B------:R-:W-:Y:S01]  /*1dc0*/  LOP3.LUT R18, R18, 0x64006400, RZ, 0xfc, !PT ;  /* 0x6400640012127812 */ /* 0x000fe200078efcff */
[----:B------:R-:W-:Y:S01]  /*1dd0*/  HADD2 R35, R20, -1032, -1032 ;  /* 0xe408e40814237430 */ /* 0x000fe20000000000 */
        /* <DEDUP_REMOVED lines=9> */
[----:B------:R-:W-:-:S02]  /*1e70*/  HFMA2 R24, R19, R0.H1_H1, -72, -72 ;  /* 0xd480d48013187431 */ /* 0x000fc40000060000 */
[----:B------:R-:W-:Y:S02]  /*1e80*/  HADD2 R29, R9, -1032, -1032 ;  /* 0xe408e408091d7430 */ /* 0x000fe40000000000 */
[----:B------:R-:W-:Y:S02]  /*1e90*/  HADD2 R31, R10, -1032, -1032 ;  /* 0xe408e4080a1f7430 */ /* 0x000fe40000000000 */
[----:B------:R-:W-:Y:S02]  /*1ea0*/  HADD2 R33, R8, -1032, -1032 ;  /* 0xe408e40808217430 */ /* 0x000fe40000000000 */
[----:B------:R-:W-:Y:S01]  /*1eb0*/  HFMA2 R20, R37, R0.H1_H1, -72, -72 ;  /* 0xd480d48025147431 */ /* 0x000fe20000060000 */
[----:B------:R-:W-:Y:S06]  /*1ec0*/  @!P2 BRA `(.L_x_1234) ;  /* 0x000000040058a947 */ /* 0x000fec0003800000 */
[----:B------:R-:W0:Y:S01]  /*1ed0*/  LDS.64 R8, [UR4] ;  /* 0x00000004ff087984 */ /* 0x000e220008000a00 */
[----:B------:R-:W-:Y:S02]  /*1ee0*/  HADD2.F32 R38, -RZ, R23.H0_H0 ;  /* 0x20000017ff267230 */ /* 0x000fe40000004100 */
[----:B------:R-:W-:Y:S01]  /*1ef0*/  HADD2.F32 R6, -RZ, R21.H0_H0 ;  /* 0x20000015ff067230 */ /* 0x000fe20000004100 */
[----:B------:R-:W2:Y:S01]  /*1f00*/  LDS.64 R18, [UR4+0x8] ;  /* 0x00000804ff127984 */ /* 0x000ea20008000a00 */
[----:B------:R-:W-:Y:S02]  /*1f10*/  HADD2.F32 R10, -RZ, R27.H0_H0 ;  /* 0x2000001bff0a7230 */ /* 0x000fe40000004100 */
[----:B------:R-:W-:Y:S02]  /*1f20*/  HADD2.F32 R40, -RZ, R23.H1_H1 ;  /* 0x30000017ff287230 */ /* 0x000fe40000004100 */
[----:B------:R-:W-:Y:S02]  /*1f30*/  HADD2.F32 R36, -RZ, R21.H1_H1 ;  /* 0x30000015ff247230 */ /* 0x000fe40000004100 */
[----:B0-----:R-:W-:-:S02]  /*1f40*/  HADD2.F32 R7, -RZ, R8.H0_H0 ;  /* 0x20000008ff077230 */ /* 0x001fc40000004100 */
[----:B------:R-:W-:Y:S02]  /*1f50*/  HADD2.F32 R37, -RZ, R8.H1_H1 ;  /* 0x30000008ff257230 */ /* 0x000fe40000004100 */
[----:B------:R-:W-:Y:S02]  /*1f60*/  HADD2.F32 R8, -RZ, R25.H0_H0 ;  /* 0x20000019ff087230 */ /* 0x000fe40000004100 */
[C---:B------:R-:W-:Y:S01]  /*1f70*/  FFMA.FTZ R38, R7.reuse, R38, RZ ;  /* 0x0000002607267223 */ /* 0x040fe200000100ff */
[----:B------:R-:W-:Y:S01]  /*1f80*/  FFMA.FTZ R39, R6, R7, RZ ;  /* 0x0000000706277223 */ /* 0x000fe200000100ff */
[C---:B------:R-:W-:Y:S01]  /*1f90*/  FFMA.FTZ R43, R7.reuse, R10, RZ ;  /* 0x0000000a072b7223 */ /* 0x040fe200000100ff */
[----:B------:R-:W-:Y:S02]  /*1fa0*/  HADD2.F32 R11, -RZ, R9.H0_H0 ;  /* 0x20000009ff0b7230 */ /* 0x000fe40000004100 */
[----:B------:R-:W-:Y:S01]  /*1fb0*/  FFMA.FTZ R41, R7, R8, RZ ;  /* 0x0000000807297223 */ /* 0x000fe200000100ff */
[----:B------:R-:W-:-:S02]  /*1fc0*/  HADD2.F32 R8, -RZ, R25.H1_H1 ;  /* 0x30000019ff087230 */ /* 0x000fc40000004100 */
[C---:B------:R-:W-:Y:S01]  /*1fd0*/  FFMA.FTZ R38, R37.reuse, R40, R38 ;  /* 0x0000002825267223 */ /* 0x040fe20000010026 */
[----:B------:R-:W-:Y:S02]  /*1fe0*/  HADD2.F32 R10, -RZ, R27.H1_H1 ;  /* 0x3000001bff0a7230 */ /* 0x000fe40000004100 */
[----:B------:R-:W-:Y:S01]  /*1ff0*/  FFMA.FTZ R36, R36, R37, R39 ;  /* 0x0000002524247223 */ /* 0x000fe20000010027 */
[----:B------:R-:W-:Y:S02]  /*2000*/  HADD2.F32 R6, -RZ, R24.H0_H0 ;  /* 0x20000018ff067230 */ /* 0x000fe40000004100 */
[C---:B------:R-:W-:Y:S01]  /*2010*/  FFMA.FTZ R8, R37.reuse, R8, R41 ;  /* 0x0000000825087223 */ /* 0x040fe20000010029 */
[----:B------:R-:W-:Y:S02]  /*2020*/  HADD2.F32 R7, -RZ, R22.H0_H0 ;  /* 0x20000016ff077230 */ /* 0x000fe40000004100 */
[----:B------:R-:W-:Y:S01]  /*2030*/  FFMA.FTZ R40, R37, R10, R43 ;  /* 0x0000000a25287223 */ /* 0x000fe2000001002b */
        /* <DEDUP_REMOVED lines=15> */
[----:B--2---:R-:W-:Y:S02]  /*2130*/  HADD2.F32 R10, -RZ, R18.H0_H0 ;  /* 0x20000012ff0a7230 */ /* 0x004fe40000004100 */
[----:B------:R-:W-:Y:S01]  /*2140*/  FFMA.FTZ R41, R9, R6, R41 ;  /* 0x0000000609297223 */ /* 0x000fe20000010029 */
[----:B------:R-:W-:-:S02]  /*2150*/  HADD2.F32 R9, -RZ, R31.H0_H0 ;  /* 0x2000001fff097230 */ /* 0x000fc40000004100 */
[----:B------:R-:W-:Y:S02]  /*2160*/  HADD2.F32 R18, -RZ, R18.H1_H1 ;  /* 0x30000012ff127230 */ /* 0x000fe40000004100 */
        /* <DEDUP_REMOVED lines=44> */
.L_x_1234:
        /* <DEDUP_REMOVED lines=8> */
[----:B------:R-:W2:Y:S01]  /*24b0*/  LDS.64 R10, [UR4+0x48] ;  /* 0x00004804ff0a7984 */ /* 0x000ea20008000a00 */
[----:B------:R-:W-:Y:S02]  /*24c0*/  HADD2.F32 R9, -RZ, R27.H0_H0 ;  /* 0x2000001bff097230 */ /* 0x000fe40000004100 */
[----:B------:R-:W-:Y:S02]  /*24d0*/  HADD2.F32 R41, -RZ, R23.H1_H1 ;  /* 0x30000017ff297230 */ /* 0x000fe40000004100 */
[----:B------:R-:W-:Y:S02]  /*24e0*/  HADD2.F32 R43, -RZ, R27.H1_H1 ;  /* 0x3000001bff2b7230 */ /* 0x000fe40000004100 */
[----:B------:R-:W-:-:S02]  /*24f0*/  HADD2.F32 R40, -RZ, R33.H0_H0 ;  /* 0x20000021ff287230 */ /* 0x000fc40000004100 */
        /* <DEDUP_REMOVED lines=15> */
[-C--:B------:R-:W-:Y:S01]  /*25f0*/  FFMA.FTZ R8, R39, R37.reuse, R8 ;  /* 0x0000002527087223 */ /* 0x080fe20000010008 */
[----:B------:R-:W-:Y:S01]  /*2600*/  FFMA.FTZ R36, R43, R37, R36 ;  /* 0x000000252b247223 */ /* 0x000fe20000010024 */
[----:B------:R-:W-:-:S02]  /*2610*/  HADD2.F32 R37, -RZ, R26.H0_H0 ;  /* 0x2000001aff257230 */ /* 0x000fc40000004100 */
[-C--:B------:R-:W-:Y:S01]  /*2620*/  FFMA.FTZ R7, R7, R19.reuse, R6 ;  /* 0x0000001307077223 */ /* 0x080fe20000010006 */
        /* <DEDUP_REMOVED lines=8> */
[-C--:B------:R-:W-:Y:S01]  /*26b0*/  FFMA.FTZ R9, R8, R18.reuse, R9 ;  /* 0x0000001208097223 */ /* 0x080fe20000010009 */
[----:B--2---:R-:W-:Y:S02]  /*26c0*/  HADD2.F32 R8, -RZ, R10.H0_H0 ;  /* 0x2000000aff087230 */ /* 0x004fe40000004100 */
[----:B------:R-:W-:Y:S01]  /*26d0*/  FFMA.FTZ R7, R6, R18, R7 ;  /* 0x0000001206077223 */ /* 0x000fe20000010007 */
[----:B------:R-:W-:Y:S02]  /*26e0*/  HADD2.F32 R38, -RZ, R26.H1_H1 ;  /* 0x3000001aff267230 */ /* 0x000fe40000004100 */
[----:B------:R-:W-:Y:S02]  /*26f0*/  HADD2.F32 R6, -RZ, R28.H1_H1 ;  /* 0x3000001cff067230 */ /* 0x000fe40000004100 */
[----:B------:R-:W-:Y:S01]  /*2700*/  FFMA.FTZ R7, R36, R8, R7 ;  /* 0x0000000824077223 */ /* 0x000fe20000010007 */
[----:B------:R-:W-:Y:S02]  /*2710*/  HADD2.F32 R36, -RZ, R31.H0_H0 ;  /* 0x2000001fff247230 */ /* 0x000fe40000004100 */
[----:B------:R-:W-:Y:S01]  /*2720*/  FFMA.FTZ R37, R38, R18, R37 ;  /* 0x0000001226257223 */ /* 0x000fe20000010025 */
[----:B------:R-:W-:-:S02]  /*2730*/  HADD2.F32 R10, -RZ, R10.H1_H1 ;  /* 0x3000000aff0a7230 */ /* 0x000fc40000004100 */
[----:B------:R-:W-:Y:S01]  /*2740*/  FFMA.FTZ R19, R6, R18, R19 ;  /* 0x0000001206137223 */ /* 0x000fe20000010013 */
[----:B------:R-:W-:Y:S02]  /*2750*/  HADD2.F32 R18, -RZ, R29.H1_H1 ;  /* 0x3000001dff127230 */ /* 0x000fe40000004100 */
[-C--:B------:R-:W-:Y:S01]  /*2760*/  FFMA.FTZ R9, R36, R8.reuse, R9 ;  /* 0x0000000824097223 */ /* 0x080fe20000010009 */
[----:B------:R-:W-:Y:S02]  /*2770*/  HADD2.F32 R38, -RZ, R31.H1_H1 ;  /* 0x3000001fff267230 */ /* 0x000fe40000004100 */
[-C--:B------:R-:W-:Y:S01]  /*2780*/  FFMA.FTZ R37, R40, R8.reuse, R37 ;  /* 0x0000000828257223 */ /* 0x080fe20000010025 */
[----:B------:R-:W-:Y:S01]  /*2790*/  FFMA.FTZ R19, R42, R8, R19 ;  /* 0x000000082a137223 */ /* 0x000fe20000010013 */
[-C--:B------:R-:W-:Y:S01]  /*27a0*/  FFMA.FTZ R7, R18, R10.reuse, R7 ;  /* 0x0000000a12077223 */ /* 0x080fe20000010007 */
[----:B------:R-:W-:Y:S02]  /*27b0*/  HADD2.F32 R36, -RZ, R33.H1_H1 ;  /* 0x30000021ff247230 */ /* 0x000fe40000004100 */
[----:B------:R-:W-:Y:S01]  /*27c0*/  FFMA.FTZ R9, R38, R10, R9 ;  /* 0x0000000a26097223 */ /* 0x000fe20000010009 */
[----:B------:R-:W-:-:S02]  /*27d0*/  HADD2.F32 R40, -RZ, R35.H1_H1 ;  /* 0x30000023ff287230 */ /* 0x000fc40000004100 */
        /* <DEDUP_REMOVED lines=32> */
.L_x_1236:
        /* <DEDUP_REMOVED lines=93> */
.L_x_1237:
[----:B------:R-:W-:Y:S05]  /*2fb0*/  @P0 BRA `(.L_x_1235) ;  /* 0x0000000400580947 */ /* 0x000fea0003800000 */
[----:B------:R-:W0:Y:S01]  /*2fc0*/  LDS.64 R6, [UR4+0xc0] ;  /* 0x0000c004ff067984 */ /* 0x000e220008000a00 */
[----:B------:R-:W-:Y:S02]  /*2fd0*/  HADD2.F32 R10, -RZ, R25.H0_H0 ;  /* 0x20000019ff0a7230 */ /* 0x000fe40000004100 */
[----:B------:R-:W-:Y:S01]  /*2fe0*/  HADD2.F32 R11, -RZ, R27.H0_H0 ;  /* 0x2000001bff0b7230 */ /* 0x000fe20000004100 */
[----:B------:R-:W2:Y:S01]  /*2ff0*/  LDS.64 R8, [UR4+0xc8] ;  /* 0x0000c804ff087984 */ /* 0x000ea20008000a00 */
[----:B------:R-:W-:Y:S02]  /*3000*/  HADD2.F32 R25, -RZ, R25.H1_H1 ;  /* 0x30000019ff197230 */ /* 0x000fe40000004100 */
[----:B------:R-:W-:Y:S02]  /*3010*/  HADD2.F32 R27, -RZ, R27.H1_H1 ;  /* 0x3000001bff1b7230 */ /* 0x000fe40000004100 */
[--C-:B0-----:R-:W-:Y:S02]  /*3020*/  HADD2.F32 R36, -RZ, R6.reuse.H0_H0 ;  /* 0x20000006ff247230 */ /* 0x101fe40000004100 */
[----:B------:R-:W-:-:S02]  /*3030*/  HADD2.F32 R37, -RZ, R6.H1_H1 ;  /* 0x30000006ff257230 */ /* 0x000fc40000004100 */
[----:B------:R-:W-:Y:S02]  /*3040*/  HADD2.F32 R6, -RZ, R21.H0_H0 ;  /* 0x20000015ff067230 */ /* 0x000fe40000004100 */
[-C--:B------:R-:W-:Y:S01]  /*3050*/  FFMA.FTZ R10, R10, R36.reuse, RZ ;  /* 0x000000240a0a7223 */ /* 0x080fe200000100ff */
[--C-:B------:R-:W-:Y:S02]  /*3060*/  HADD2.F32 R19, -RZ, R7.reuse.H0_H0 ;  /* 0x20000007ff137230 */ /* 0x100fe40000004100 */
[----:B------:R-:W-:Y:S02]  /*3070*/  HADD2.F32 R18, -RZ, R7.H1_H1 ;  /* 0x30000007ff127230 */ /* 0x000fe40000004100 */
[----:B------:R-:W-:Y:S01]  /*3080*/  FFMA.FTZ R6, R6, R36, RZ ;  /* 0x0000002406067223 */ /* 0x000fe200000100ff */
[----:B------:R-:W-:Y:S02]  /*3090*/  HADD2.F32 R7, -RZ, R23.H0_H0 ;  /* 0x20000017ff077230 */ /* 0x000fe40000004100 */
[----:B------:R-:W-:Y:S01]  /*30a0*/  FFMA.FTZ R10, R25, R37, R10 ;  /* 0x00000025190a7223 */ /* 0x000fe2000001000a */
[----:B------:R-:W-:-:S02]  /*30b0*/  HADD2.F32 R21, -RZ, R21.H1_H1 ;  /* 0x30000015ff157230 */ /* 0x000fc40000004100 */
[----:B------:R-:W-:Y:S02]  /*30c0*/  HADD2.F32 R23, -RZ, R23.H1_H1 ;  /* 0x30000017ff177230 */ /* 0x000fe40000004100 */
[-C--:B------:R-:W-:Y:S01]  /*30d0*/  FFMA.FTZ R38, R7, R36.reuse, RZ ;  /* 0x0000002407267223 */ /* 0x080fe200000100ff */
[----:B------:R-:W-:Y:S02]  /*30e0*/  HADD2.F32 R7, -RZ, R22.H0_H0 ;  /* 0x20000016ff077230 */ /* 0x000fe40000004100 */
[-C--:B------:R-:W-:Y:S01]  /*30f0*/  FFMA.FTZ R6, R21, R37.reuse, R6 ;  /* 0x0000002515067223 */ /* 0x080fe20000010006 */
[----:B------:R-:W-:Y:S01]  /*3100*/  FFMA.FTZ R36, R11, R36, RZ ;  /* 0x000000240b247223 */ /* 0x000fe200000100ff */
[----:B------:R-:W-:Y:S02]  /*3110*/  HADD2.F32 R21, -RZ, R26.H0_H0 ;  /* 0x2000001aff157230 */ /* 0x000fe40000004100 */
[----:B------:R-:W-:Y:S01]  /*3120*/  FFMA.FTZ R38, R23, R37, R38 ;  /* 0x0000002517267223 */ /* 0x000fe20000010026 */
[----:B------:R-:W-:-:S02]  /*3130*/  HADD2.F32 R22, -RZ, R22.H1_H1 ;  /* 0x30000016ff167230 */ /* 0x000fc40000004100 */
[----:B------:R-:W-:Y:S01]  /*3140*/  FFMA.FTZ R7, R7, R19, R6 ;  /* 0x0000001307077223 */ /* 0x000fe20000010006 */
[----:B------:R-:W-:Y:S02]  /*3150*/  HADD2.F32 R11, -RZ, R24.H0_H0 ;  /* 0x20000018ff0b7230 */ /* 0x000fe40000004100 */
[----:B------:R-:W-:Y:S01]  /*3160*/  FFMA.FTZ R36, R27, R37, R36 ;  /* 0x000000251b247223 */ /* 0x000fe20000010024 */
[----:B------:R-:W-:Y:S02]  /*3170*/  HADD2.F32 R23, -RZ, R28.H0_H0 ;  /* 0x2000001cff177230 */ /* 0x000fe40000004100 */
[-C--:B------:R-:W-:Y:S01]  /*3180*/  FFMA.FTZ R21, R21, R19.reuse, R10 ;  /* 0x0000001315157223 */ /* 0x080fe2000001000a */
[----:B------:R-:W-:Y:S01]  /*3190*/  FFMA.FTZ R7, R22, R18, R7 ;  /* 0x0000001216077223 */ /* 0x000fe20000010007 */
[----:B------:R-:W-:Y:S02]  /*31a0*/  HADD2.F32 R26, -RZ, R26.H1_H1 ;  /* 0x3000001aff1a7230 */ /* 0x000fe40000004100 */
[----:B------:R-:W-:Y:S01]  /*31b0*/  FFMA.FTZ R11, R11, R19, R38 ;  /* 0x000000130b0b7223 */ /* 0x000fe20000010026 */
[----:B------:R-:W-:-:S02]  /*31c0*/  HADD2.F32 R22, -RZ, R29.H0_H0 ;  /* 0x2000001dff167230 */ /* 0x000fc40000004100 */
[----:B------:R-:W-:Y:S01]  /*31d0*/  FFMA.FTZ R19, R23, R19, R36 ;  /* 0x0000001317137223 */ /* 0x000fe20000010024 */
[----:B--2---:R-:W-:Y:S02]  /*31e0*/  HADD2.F32 R10, -RZ, R8.H0_H0 ;  /* 0x20000008ff0a7230 */ /* 0x004fe40000004100 */
[----:B------:R-:W-:Y:S01]  /*31f0*/  FFMA.FTZ R21, R26, R18, R21 ;  /* 0x000000121a157223 */ /* 0x000fe20000010015 */
[----:B------:R-:W-:Y:S02]  /*3200*/  HADD2.F32 R28, -RZ, R28.H1_H1 ;  /* 0x3000001cff1c7230 */ /* 0x000fe40000004100 */
[----:B------:R-:W-:Y:S02]  /*3210*/  HADD2.F32 R24, -RZ, R24.H1_H1 ;  /* 0x30000018ff187230 */ /* 0x000fe40000004100 */
[----:B------:R-:W-:Y:S01]  /*3220*/  FFMA.FTZ R7, R22, R10, R7 ;  /* 0x0000000a16077223 */ /* 0x000fe20000010007 */
[----:B------:R-:W-:Y:S02]  /*3230*/  HADD2.F32 R22, -RZ, R31.H0_H0 ;  /* 0x2000001fff167230 */ /* 0x000fe40000004100 */
[----:B------:R-:W-:Y:S01]  /*3240*/  FFMA.FTZ R19, R28, R18, R19 ;  /* 0x000000121c137223 */ /* 0x000fe20000010013 */
[----:B------:R-:W-:-:S02]  /*3250*/  HADD2.F32 R26, -RZ, R33.H0_H0 ;  /* 0x20000021ff1a7230 */ /* 0x000fc40000004100 */
[----:B------:R-:W-:Y:S01]  /*3260*/  FFMA.FTZ R11, R24, R18, R11 ;  /* 0x00000012180b7223 */ /* 0x000fe2000001000b */
[----:B------:R-:W-:Y:S02]  /*3270*/  HADD2.F32 R28, -RZ, R35.H0_H0 ;  /* 0x20000023ff1c7230 */ /* 0x000fe40000004100 */
        /* <DEDUP_REMOVED lines=42> */
.L_x_1235:
        /* <DEDUP_REMOVED lines=38> */
[----:B------:R-:W-:Y:S01]  /*3780*/  HFMA2 R31, R31, R0.H1_H1, -72, -72 ;  /* 0xd480d4801f1f7431 */ /* 0x000fe20000060000 */
[----:B------:R-:W-:-:S02]  /*3790*/  LOP3.LUT R10, R10, 0x64006400, RZ, 0xfc, !PT ;  /* 0x640064000a0a7812 */ /* 0x000fc400078efcff */
[----:B------:R-:W-:Y:S01]  /*37a0*/  LOP3.LUT R35, R22, 0x64006400, RZ, 0xfc, !PT ;  /* 0x6400640016237812 */ /* 0x000fe200078efcff */
[-C--:B------:R-:W-:Y:S01]  /*37b0*/  HFMA2 R33, R33, R0.reuse.H1_H1, -72, -72 ;  /* 0xd480d48021217431 */ /* 0x080fe20000060000 */
        /* <DEDUP_REMOVED lines=8> */
[----:B------:R-:W-:-:S02]  /*3840*/  HFMA2 R35, R35, R0.H1_H1, -72, -72 ;  /* 0xd480d48023237431 */ /* 0x000fc40000060000 */
[----:B------:R-:W-:Y:S02]  /*3850*/  HADD2 R36, R11, -1032, -1032 ;  /* 0xe408e4080b247430 */ /* 0x000fe40000000000 */
[-C--:B------:R-:W-:Y:S02]  /*3860*/  HFMA2 R37, R37, R0.reuse.H1_H1, -72, -72 ;  /* 0xd480d48025257431 */ /* 0x080fe40000060000 */
[----:B------:R-:W-:Y:S02]  /*3870*/  HADD2 R38, R38, -1032, -1032 ;  /* 0xe408e40826267430 */ /* 0x000fe40000000000 */
[----:B------:R-:W-:Y:S01]  /*3880*/  HFMA2 R22, R39, R0.H1_H1, -72, -72 ;  /* 0xd480d48027167431 */ /* 0x000fe20000060000 */
[----:B------:R-:W-:Y:S06]  /*3890*/  @!P2 BRA `(.L_x_1238) ;  /* 0x000000040058a947 */ /* 0x000fec0003800000 */
[----:B------:R-:W0:Y:S01]  /*38a0*/  LDS.64 R8, [UR4+0x10] ;  /* 0x00001004ff087984 */ /* 0x000e220008000a00 */
        /* <DEDUP_REMOVED lines=8> */
[--C-:B------:R-:W-:Y:S02]  /*3930*/  HADD2.F32 R8, -RZ, R28.reuse.H0_H0 ;  /* 0x2000001cff087230 */ /* 0x100fe40000004100 */
        /* <DEDUP_REMOVED lines=76> */
.L_x_1238:
        /* <DEDUP_REMOVED lines=91> */
.L_x_1240:
        /* <DEDUP_REMOVED lines=93> */
.L_x_1241:
[----:B------:R-:W-:Y:S05]  /*4980*/  @P0 BRA `(.L_x_1239) ;  /* 0x0000000400580947 */ /* 0x000fea0003800000 */
[----:B------:R-:W0:Y:S01]  /*4990*/  LDS.64 R6, [UR4+0xd0] ;  /* 0x0000d004ff067984 */ /* 0x000e220008000a00 */
[----:B------:R-:W-:Y:S02]  /*49a0*/  HADD2.F32 R41, -RZ, R24.H1_H1 ;  /* 0x30000018ff297230 */ /* 0x000fe40000004100 */
        /* <DEDUP_REMOVED lines=10> */
[----:B------:R-:W-:Y:S02]  /*4a50*/  HADD2.F32 R20, -RZ, R7.H1_H1 ;  /* 0x30000007ff147230 */ /* 0x000fe40000004100 */
[----:B------:R-:W-:Y:S01]  /*4a60*/  FFMA.FTZ R6, R6, R40, RZ ;  /* 0x0000002806067223 */ /* 0x000fe200000100ff */
[----:B------:R-:W-:-:S02]  /*4a70*/  HADD2.F32 R7, -RZ, R26.H0_H0 ;  /* 0x2000001aff077230 */ /* 0x000fc40000004100 */
[----:B------:R-:W-:Y:S02]  /*4a80*/  HADD2.F32 R26, -RZ, R38.H0_H0 ;  /* 0x20000026ff1a7230 */ /* 0x000fe40000004100 */
        /* <DEDUP_REMOVED lines=23> */
[--C-:B--2---:R-:W-:Y:S02]  /*4c00*/  HADD2.F32 R10, -RZ, R8.reuse.H0_H0 ;  /* 0x20000008ff0a7230 */ /* 0x104fe40000004100 */
[----:B------:R-:W-:Y:S02]  /*4c10*/  HADD2.F32 R8, -RZ, R8.H1_H1 ;  /* 0x30000008ff087230 */ /* 0x000fe40000004100 */
[----:B------:R-:W-:Y:S01]  /*4c20*/  FFMA.FTZ R21, R6, R20, R21 ;  /* 0x0000001406157223 */ /* 0x000fe20000010015 */
[----:B------:R-:W-:-:S02]  /*4c30*/  HADD2.F32 R20, -RZ, R34.H0_H0 ;  /* 0x20000022ff147230 */ /* 0x000fc40000004100 */
        /* <DEDUP_REMOVED lines=28> */
[----:B------:R-:W-:Y:S01]  /*4e00*/  FFMA.FTZ R10, R35, R9, R10 ;  /* 0x00000009230a7223 */ /* 0x000fe2000001000a */
[----:B------:R-:W-:Y:S01]  /*4e10*/  FMUL.FTZ R7, R14, R7 ;  /* 0x000000070e077220 */ /* 0x000fe20000410000 */
[-C--:B------:R-:W-:Y:S01]  /*4e20*/  FFMA.FTZ R11, R11, R9.reuse, R20 ;  /* 0x000000090b0b7223 */ /* 0x080fe20000010014 */
[----:B------:R-:W-:Y:S01]  /*4e30*/  FFMA.FTZ R6, R25, R9, R6 ;  /* 0x0000000919067223 */ /* 0x000fe20000010006 */
[----:B------:R-:W-:-:S02]  /*4e40*/  FMUL.FTZ R10, R15, R10 ;  /* 0x0000000a0f0a7220 */ /* 0x000fc40000410000 */
[----:B------:R-:W-:Y:S01]  /*4e50*/  FMUL.FTZ R11, R16, R11 ;  /* 0x0000000b100b7220 */ /* 0x000fe20000410000 */
[----:B------:R-:W-:Y:S01]  /*4e60*/  F2FP.F16.F32.PACK_AB R7, RZ, R7 ;  /* 0x00000007ff07723e */ /* 0x000fe200000000ff */
[----:B------:R-:W-:Y:S01]  /*4e70*/  FMUL.FTZ R6, R17, R6 ;  /* 0x0000000611067220 */ /* 0x000fe20000410000 */
[----:B------:R-:W-:Y:S02]  /*4e80*/  F2FP.F16.F32.PACK_AB R10, RZ, R10 ;  /* 0x0000000aff0a723e */ /* 0x000fe400000000ff */
[----:B------:R-:W-:Y:S02]  /*4e90*/  F2FP.F16.F32.PACK_AB R11, RZ, R11 ;  /* 0x0000000bff0b723e */ /* 0x000fe400000000ff */
[----:B------:R-:W-:Y:S02]  /*4ea0*/  F2FP.F16.F32.PACK_AB R6, RZ, R6 ;  /* 0x00000006ff06723e */ /* 0x000fe400000000ff */
[----:B------:R-:W-:Y:S02]  /*4eb0*/  PRMT R7, R7, 0x5410, R10 ;  /* 0x0000541007077816 */ /* 0x000fe4000000000a */
[----:B------:R-:W-:-:S04]  /*4ec0*/  PRMT R11, R11, 0x5410, R6 ;  /* 0x000054100b0b7816 */ /* 0x000fc80000000006 */
[----:B------:R-:W-:Y:S01]  /*4ed0*/  HFMA2.MMA R46, R7, 1, 1, R46 ;  /* 0x3c003c00072e7835 */ /* 0x000fe2000000002e */
[----:B------:R-:W-:-:S10]  /*4ee0*/  HADD2 R5, R11, R5 ;  /* 0x000000050b057230 */ /* 0x000fd40000000000 */
.L_x_1239:
        /* <DEDUP_REMOVED lines=141> */
.L_x_1242:
        /* <DEDUP_REMOVED lines=91> */
.L_x_1244:
        /* <DEDUP_REMOVED lines=93> */
.L_x_1245:
        /* <DEDUP_REMOVED lines=87> */
.L_x_1243:
[----:B------:R-:W-:-:S06]  /*68b0*/  IMAD.WIDE R8, R23, 0x4, R18 ;  /* 0x0000000417087825 */ /* 0x000fcc00078e0212 */
[----:B------:R-:W2:Y:S02]  /*68c0*/  LDG.E.128.CONSTANT R8, desc[UR6][R8.64] ;  /* 0x0000000608087981 */ /* 0x000ea4000c1e9d00 */
[----:B--2---:R-:W-:Y:S02]  /*68d0*/  LOP3.LUT R20, R9, 0xf000f0, RZ, 0xc0, !PT ;  /* 0x00f000f009147812 */ /* 0x004fe400078ec0ff */
[----:B------:R-:W-:Y:S02]  /*68e0*/  SHF.R.U32.HI R30, RZ, 0x8, R10 ;  /* 0x00000008ff1e7819 */ /* 0x000fe4000001160a */
[----:B------:R-:W-:Y:S02]  /*68f0*/  SHF.R.U32.HI R33, RZ, 0x8, R11 ;  /* 0x00000008ff217819 */ /* 0x000fe4000001160b */
[C---:B------:R-:W-:Y:S02]  /*6900*/  LOP3.LUT R6, R8.reuse, 0xf000f, RZ, 0xc0, !PT ;  /* 0x000f000f08067812 */ /* 0x040fe400078ec0ff */
[----:B------:R-:W-:-:S02]  /*6910*/  LOP3.LUT R7, R8, 0xf000f0, RZ, 0xc0, !PT ;  /* 0x00f000f008077812 */ /* 0x000fc400078ec0ff */
[----:B------:R-:W-:Y:S02]  /*6920*/  SHF.R.U32.HI R18, RZ, 0x8, R8 ;  /* 0x00000008ff127819 */ /* 0x000fe40000011608 */
[----:B------:R-:W-:Y:S02]  /*6930*/  LOP3.LUT R25, R20, 0x64006400, RZ, 0xfc, !PT ;  /* 0x6400640014197812 */ /* 0x000fe400078efcff */
[----:B------:R-:W-:Y:S02]  /*6940*/  SHF.R.U32.HI R27, RZ, 0x8, R9 ;  /* 0x00000008ff1b7819 */ /* 0x000fe40000011609 */
[----:B------:R-:W-:Y:S01]  /*6950*/  LOP3.LUT R8, R11, 0xf000f0, RZ, 0xc0, !PT ;  /* 0x00f000f00b087812 */ /* 0x000fe200078ec0ff */
[----:B------:R-:W-:Y:S01]  /*6960*/  HFMA2 R25, R25, R0.H1_H1, -72, -72 ;  /* 0xd480d48019197431 */ /* 0x000fe20000060000 */
[----:B------:R-:W-:Y:S02]  /*6970*/  LOP3.LUT R20, R30, 0xf000f0, RZ, 0xc0, !PT ;  /* 0x00f000f01e147812 */ /* 0x000fe400078ec0ff */
[----:B------:R-:W-:-:S02]  /*6980*/  LOP3.LUT R22, R33, 0xf000f0, RZ, 0xc0, !PT ;  /* 0x00f000f021167812 */ /* 0x000fc400078ec0ff */
[C---:B------:R-:W-:Y:S02]  /*6990*/  LOP3.LUT R29, R10.reuse, 0xf000f, RZ, 0xc0, !PT ;  /* 0x000f000f0a1d7812 */ /* 0x040fe400078ec0ff */
[----:B------:R-:W-:Y:S02]  /*69a0*/  LOP3.LUT R21, R10, 0xf000f0, RZ, 0xc0, !PT ;  /* 0x00f000f00a157812 */ /* 0x000fe400078ec0ff */
[----:B------:R-:W-:Y:S02]  /*69b0*/  LOP3.LUT R7, R7, 0x64006400, RZ, 0xfc, !PT ;  /* 0x6400640007077812 */ /* 0x000fe400078efcff */
[----:B------:R-:W-:Y:S02]  /*69c0*/  LOP3.LUT R23, R8, 0x64006400, RZ, 0xfc, !PT ;  /* 0x6400640008177812 */ /* 0x000fe400078efcff */
[----:B------:R-:W-:Y:S01]  /*69d0*/  LOP3.LUT R10, R27, 0xf000f0, RZ, 0xc0, !PT ;  /* 0x00f000f01b0a7812 */ /* 0x000fe200078ec0ff */
[-C--:B------:R-:W-:Y:S01]  /*69e0*/  HFMA2 R26, R7, R0.reuse.H1_H1, -72, -72 ;  /* 0xd480d480071a7431 */ /* 0x080fe20000060000 */
[----:B------:R-:W-:Y:S01]  /*69f0*/  LOP3.LUT R31, R20, 0x64006400, RZ, 0xfc, !PT ;  /* 0x64006400141f7812 */ /* 0x000fe200078efcff */
[----:B------:R-:W-:Y:S01]  /*6a00*/  HFMA2 R23, R23, R0.H1_H1, -72, -72 ;  /* 0xd480d48017177431 */ /* 0x000fe20000060000 */
[----:B------:R-:W-:-:S02]  /*6a10*/  LOP3.LUT R35, R22, 0x64006400, RZ, 0xfc, !PT ;  /* 0x6400640016237812 */ /* 0x000fc400078efcff */
[C---:B------:R-:W-:Y:S01]  /*6a20*/  LOP3.LUT R8, R18.reuse, 0xf000f0, RZ, 0xc0, !PT ;  /* 0x00f000f012087812 */ /* 0x040fe200078ec0ff */
[-C--:B------:R-:W-:Y:S01]  /*6a30*/  HFMA2 R20, R31, R0.reuse.H1_H1, -72, -72 ;  /* 0xd480d4801f147431 */ /* 0x080fe20000060000 */
[----:B------:R-:W-:Y:S01]  /*6a40*/  LOP3.LUT R27, R27, 0xf000f, RZ, 0xc0, !PT ;  /* 0x000f000f1b1b7812 */ /* 0x000fe200078ec0ff */
[----:B------:R-:W-:Y:S01]  /*6a50*/  HFMA2 R28, R35, R0.H1_H1, -72, -72 ;  /* 0xd480d480231c7431 */ /* 0x000fe20000060000 */
        /* <DEDUP_REMOVED lines=14> */
[----:B------:R-:W-:Y:S01]  /*6b40*/  HFMA2 R21, R21, R0.H1_H1, -72, -72 ;  /* 0xd480d48015157431 */ /* 0x000fe20000060000 */
        /* <DEDUP_REMOVED lines=99> */
.L_x_1246:
        /* <DEDUP_REMOVED lines=91> */
.L_x_1247:
        /* <DEDUP_REMOVED lines=93> */
.L_x_1248:
[----:B------:R-:W-:Y:S05]  /*7d00*/  @P0 BRA `(.L_x_1233) ;  /* 0x0000000400580947 */ /* 0x000fea0003800000 */
[----:B------:R-:W0:Y:S01]  /*7d10*/  LDS.64 R6, [UR4+0xf0] ;  /* 0x0000f004ff067984 */ /* 0x000e220008000a00 */
[--C-:B------:R-:W-:Y:S02]  /*7d20*/  HADD2.F32 R10, -RZ, R31.reuse.H0_H0 ;  /* 0x2000001fff0a7230 */ /* 0x100fe40000004100 */
        /* <DEDUP_REMOVED lines=11> */
[----:B------:R-:W-:Y:S02]  /*7de0*/  HADD2.F32 R29, -RZ, R29.H1_H1 ;  /* 0x3000001dff1d7230 */ /* 0x000fe40000004100 */
[----:B------:R-:W-:Y:S01]  /*7df0*/  FFMA.FTZ R10, R31, R37, R10 ;  /* 0x000000251f0a7223 */ /* 0x000fe2000001000a */
[----:B------:R-:W-:-:S02]  /*7e00*/  HADD2.F32 R7, -RZ, R30.H0_H0 ;  /* 0x2000001eff077230 */ /* 0x000fc40000004100 */
[----:B------:R-:W-:Y:S02]  /*7e10*/  HADD2.F32 R31, -RZ, R23.H0_H0 ;  /* 0x20000017ff1f7230 */ /* 0x000fe40000004100 */
[-C--:B------:R-:W-:Y:S01]  /*7e20*/  FFMA.FTZ R6, R29, R37.reuse, R6 ;  /* 0x000000251d067223 */ /* 0x080fe20000010006 */
[----:B------:R-:W-:Y:S02]  /*7e30*/  HADD2.F32 R29, -RZ, R32.H1_H1 ;  /* 0x30000020ff1d7230 */ /* 0x000fe40000004100 */
[-C--:B------:R-:W-:Y:S01]  /*7e40*/  FFMA.FTZ R30, R7, R36.reuse, RZ ;  /* 0x00000024071e7223 */ /* 0x080fe200000100ff */
[----:B------:R-:W-:Y:S01]  /*7e50*/  FFMA.FTZ R36, R11, R36, RZ ;  /* 0x000000240b247223 */ /* 0x000fe200000100ff */
[--C-:B------:R-:W-:Y:S02]  /*7e60*/  HADD2.F32 R7, -RZ, R26.reuse.H0_H0 ;  /* 0x2000001aff077230 */ /* 0x100fe40000004100 */
[----:B------:R-:W-:Y:S02]  /*7e70*/  HADD2.F32 R26, -RZ, R26.H1_H1 ;  /* 0x3000001aff1a7230 */ /* 0x000fe40000004100 */
[----:B------:R-:W-:Y:S01]  /*7e80*/  FFMA.FTZ R36, R29, R37, R36 ;  /* 0x000000251d247223 */ /* 0x000fe20000010024 */
[----:B------:R-:W-:-:S02]  /*7e90*/  HADD2.F32 R29, -RZ, R24.H0_H0 ;  /* 0x20000018ff1d7230 */ /* 0x000fc40000004100 */
[----:B------:R-:W-:Y:S01]  /*7ea0*/  FFMA.FTZ R7, R7, R19, R6 ;  /* 0x0000001307077223 */ /* 0x000fe20000010006 */
[----:B------:R-:W-:Y:S02]  /*7eb0*/  HADD2.F32 R24, -RZ, R24.H1_H1 ;  /* 0x30000018ff187230 */ /* 0x000fe40000004100 */
[----:B------:R-:W-:Y:S01]  /*7ec0*/  FFMA.FTZ R30, R39, R37, R30 ;  /* 0x00000025271e7223 */ /* 0x000fe2000001001e */
[----:B------:R-:W-:Y:S02]  /*7ed0*/  HADD2.F32 R11, -RZ, R25.H0_H0 ;  /* 0x20000019ff0b7230 */ /* 0x000fe40000004100 */
[----:B------:R-:W-:Y:S01]  /*7ee0*/  FFMA.FTZ R29, R29, R19, R10 ;  /* 0x000000131d1d7223 */ /* 0x000fe2000001000a */
[-C--:B------:R-:W-:Y:S01]  /*7ef0*/  FFMA.FTZ R7, R26, R18.reuse, R7 ;  /* 0x000000121a077223 */ /* 0x080fe20000010007 */
[----:B--2---:R-:W-:Y:S02]  /*7f00*/  HADD2.F32 R10, -RZ, R8.H0_H0 ;  /* 0x20000008ff0a7230 */ /* 0x004fe40000004100 */
[----:B------:R-:W-:Y:S01]  /*7f10*/  FFMA.FTZ R29, R24, R18, R29 ;  /* 0x00000012181d7223 */ /* 0x000fe2000001001d */
[----:B------:R-:W-:-:S02]  /*7f20*/  HADD2.F32 R24, -RZ, R33.H0_H0 ;  /* 0x20000021ff187230 */ /* 0x000fc40000004100 */
[-C--:B------:R-:W-:Y:S01]  /*7f30*/  FFMA.FTZ R11, R11, R19.reuse, R30 ;  /* 0x000000130b0b7223 */ /* 0x080fe2000001001e */
        /* <DEDUP_REMOVED lines=51> */
.L_x_1233:
[----:B------:R-:W0:Y:S01]  /*8270*/  S2UR UR5, SR_CTAID.Z ;  /* 0x00000000000579c3 */ /* 0x000e220000002700 */
[----:B------:R-:W-:Y:S01]  /*8280*/  IADD3 R56, R56, 0x20, RZ ;  /* 0x0000002038387810 */ /* 0x000fe20007ffe0ff */
[----:B------:R-:W-:-:S03]  /*8290*/  UIADD3 UR4, UR4, 0x40, URZ ;  /* 0x0000004004047890 */ /* 0x000fc6000fffe03f */
[----:B------:R-:W-:-:S03]  /*82a0*/  ISETP.GE.AND P0, PT, R56, UR8, PT ;  /* 0x0000000838007c0c */ /* 0x000fc6000bf06270 */
[----:B------:R-:W2:Y:S01]  /*82b0*/  LDC R60, c[0x0][0x23c] ;  /* 0x00008f00ff3c7b82 */ /* 0x000ea20000000800 */
[----:B0-----:R-:W-:-:S04]  /*82c0*/  ULEA UR5, UR5, 0x20, 0x5 ;  /* 0x0000002005057891 */ /* 0x001fc8000f8e283f */
[----:B------:R-:W-:-:S04]  /*82d0*/  UISETP.LT.AND UP0, UPT, UR5, UR9, UPT ;  /* 0x000000090500728c */ /* 0x000fc8000bf01270 */
[----:B------:R-:W-:Y:S01]  /*82e0*/  USEL UR5, UR5, UR9, UP0 ;  /* 0x0000000905057287 */ /* 0x000fe20008000000 */
[----:B--2---:R-:W-:-:S05]  /*82f0*/  IMAD.WIDE R62, R60, 0x10, R62 ;  /* 0x000000103c3e7825 */ /* 0x004fca00078e023e */
[----:B------:R-:W-:Y:S02]  /*8300*/  ISETP.LT.AND P2, PT, R56, UR5, PT ;  /* 0x0000000538007c0c */ /* 0x000fe4000bf41270 */
[----:B------:R-:W-:-:S11]  /*8310*/  MOV R61, R63 ;  /* 0x0000003f003d7202 */ /* 0x000fd60000000f00 */
[----:B------:R-:W-:Y:S05]  /*8320*/  @!P0 BRA P2, `(.L_x_1249) ;  /* 0xffffff9400f48947 */ /* 0x000fea000103ffff */
.L_x_1232:
        /* <DEDUP_REMOVED lines=11> */
.L_x_1255:
[----:B------:R-:W-:Y:S05]  /*83e0*/  @!P1 BRA `(.L_x_1251) ;  /* 0x0000001000a09947 */ /* 0x000fea0003800000 */
[----:B------:R-:W-:-:S05]  /*83f0*/  MOV R63, R61 ;  /* 0x0000003d003f7202 */ /* 0x000fca0000000f00 */
[----:B------:R-:W2:Y:S01]  /*8400*/  LDG.E.128.CONSTANT R8, desc[UR6][R62.64] ;  /* 0x000000063e087981 */ /* 0x000ea2000c1e9d00 */
[----:B------:R-:W-:Y:S01]  /*8410*/  PRMT R6, R55, 0x9910, RZ ;  /* 0x0000991037067816 */ /* 0x000fe200000000ff */
[----:B------:R-:W-:Y:S01]  /*8420*/  HFMA2.MMA R13, -RZ, RZ, 0, 0.25 ;  /* 0x00003400ff0d7435 */ /* 0x000fe200000001ff */
[----:B------:R-:W-:Y:S01]  /*8430*/  MOV R29, 0x2c00 ;  /* 0x00002c00001d7802 */ /* 0x000fe20000000f00 */
[----:B------:R-:W-:Y:S01]  /*8440*/  HFMA2.MMA R37, -RZ, RZ, 0, 0.015625 ;  /* 0x00002400ff257435 */ /* 0x000fe200000001ff */
[----:B------:R-:W-:Y:S02]  /*8450*/  ISETP.NE.AND P2, PT, R6, RZ, PT ;  /* 0x000000ff0600720c */ /* 0x000fe40003f45270 */
[----:B------:R-:W-:Y:S02]  /*8460*/  ISETP.GE.AND P3, PT, R58, 0x2, PT ;  /* 0x000000023a00780c */ /* 0x000fe40003f66270 */
[----:B--2---:R-:W-:Y:S02]  /*8470*/  LOP3.LUT R7, R9, 0xc000c, RZ, 0xc0, !PT ;  /* 0x000c000c09077812 */ /* 0x004fe400078ec0ff */
[----:B------:R-:W-:-:S02]  /*8480*/  SHF.R.U32.HI R17, RZ, 0x8, R9 ;  /* 0x00000008ff117819 */ /* 0x000fc40000011609 */
[C---:B------:R-:W-:Y:S02]  /*8490*/  LOP3.LUT R15, R9.reuse, 0x300030, RZ, 0xc0, !PT ;  /* 0x00300030090f7812 */ /* 0x040fe400078ec0ff */
[C---:B------:R-:W-:Y:S02]  /*84a0*/  LOP3.LUT R30, R9.reuse, 0xc000c0, RZ, 0xc0, !PT ;  /* 0x00c000c0091e7812 */ /* 0x040fe400078ec0ff */
[----:B------:R-:W-:Y:S02]  /*84b0*/  LOP3.LUT R19, R9, 0x30003, RZ, 0xc0, !PT ;  /* 0x0003000309137812 */ /* 0x000fe400078ec0ff */
[----:B------:R-:W-:Y:S02]  /*84c0*/  LOP3.LUT R9, R10, 0xc000c, RZ, 0xc0, !PT ;  /* 0x000c000c0a097812 */ /* 0x000fe400078ec0ff */
[----:B------:R-:W-:Y:S02]  /*84d0*/  SHF.R.U32.HI R16, RZ, 0x8, R8 ;  /* 0x00000008ff107819 */ /* 0x000fe40000011608 */
[----:B------:R-:W-:-:S02]  /*84e0*/  SHF.R.U32.HI R18, RZ, 0x8, R10 ;  /* 0x00000008ff127819 */ /* 0x000fc4000001160a */
[----:B------:R-:W-:Y:S02]  /*84f0*/  SHF.R.U32.HI R20, RZ, 0x8, R11 ;  /* 0x00000008ff147819 */ /* 0x000fe4000001160b */
[C---:B------:R-:W-:Y:S02]  /*8500*/  LOP3.LUT R6, R8.reuse, 0xc000c, RZ, 0xc0, !PT ;  /* 0x000c000c08067812 */ /* 0x040fe400078ec0ff */
[C---:B------:R-:W-:Y:S02]  /*8510*/  LOP3.LUT R14, R8.reuse, 0x300030, RZ, 0xc0, !PT ;  /* 0x00300030080e7812 */ /* 0x040fe400078ec0ff */
[C---:B------:R-:W-:Y:S02]  /*8520*/  LOP3.LUT R31, R8.reuse, 0xc000c0, RZ, 0xc0, !PT ;  /* 0x00c000c0081f7812 */ /* 0x040fe400078ec0ff */
[----:B------:R-:W-:Y:S02]  /*8530*/  LOP3.LUT R21, R8, 0x30003, RZ, 0xc0, !PT ;  /* 0x0003000308157812 */ /* 0x000fe400078ec0ff */
[----:B------:R-:W-:-:S02]  /*8540*/  LOP3.LUT R25, R10, 0x300030, RZ, 0xc0, !PT ;  /* 0x003000300a197812 */ /* 0x000fc400078ec0ff */
[C---:B------:R-:W-:Y:S02]  /*8550*/  LOP3.LUT R32, R10.reuse, 0xc000c0, RZ, 0xc0, !PT ;  /* 0x00c000c00a207812 */ /* 0x040fe400078ec0ff */
[----:B------:R-:W-:Y:S02]  /*8560*/  LOP3.LUT R22, R10, 0x30003, RZ, 0xc0, !PT ;  /* 0x000300030a167812 */ /* 0x000fe400078ec0ff */
[----:B------:R-:W-:Y:S02]  /*8570*/  LOP3.LUT R24, R9, 0x64006400, RZ, 0xfc, !PT ;  /* 0x6400640009187812 */ /* 0x000fe400078efcff */
[C---:B------:R-:W-:Y:S02]  /*8580*/  LOP3.LUT R10, R11.reuse, 0xc000c, RZ, 0xc0, !PT ;  /* 0x000c000c0b0a7812 */ /* 0x040fe400078ec0ff */
[C---:B------:R-:W-:Y:S02]  /*8590*/  LOP3.LUT R27, R11.reuse, 0x300030, RZ, 0xc0, !PT ;  /* 0x003000300b1b7812 */ /* 0x040fe400078ec0ff */
[----:B------:R-:W-:-:S02]  /*85a0*/  LOP3.LUT R33, R11, 0xc000c0, RZ, 0xc0, !PT ;  /* 0x00c000c00b217812 */ /* 0x000fc400078ec0ff */
[----:B-----5:R-:W-:Y:S02]  /*85b0*/  LOP3.LUT R23, R11, 0x30003, RZ, 0xc0, !PT ;  /* 0x000300030b177812 */ /* 0x020fe400078ec0ff */
        /* <DEDUP_REMOVED lines=82> */
[----:B-1----:R-:W-:Y:S01]  /*8ae0*/  PRMT R2, R2, 0x5410, R0 ;  /* 0x0000541002027816 */ /* 0x002fe20000000000 */
        /* <DEDUP_REMOVED lines=41> */
.L_x_1252:
[----:B------:R-:W-:Y:S05]  /*8d80*/  @!P3 BRA `(.L_x_1251) ;  /* 0x000000080038b947 */ /* 0x000fea0003800000 */
[----:B------:R-:W-:Y:S02]  /*8d90*/  PRMT R16, R54, 0x9910, RZ ;  /* 0x0000991036107816 */ /* 0x000fe400000000ff */
[----:B------:R-:W-:Y:S02]  /*8da0*/  ISETP.GE.AND P3, PT, R58, 0x3, PT ;  /* 0x000000033a00780c */ /* 0x000fe40003f66270 */
[----:B------:R-:W-:-:S13]  /*8db0*/  ISETP.NE.AND P2, PT, R16, RZ, PT ;  /* 0x000000ff1000720c */ /* 0x000fda0003f45270 */
[----:B------:R-:W-:Y:S05]  /*8dc0*/  @!P2 BRA `(.L_x_1253) ;  /* 0x0000000000b0a947 */ /* 0x000fea0003800000 */
[----:B------:R-:W0:Y:S01]  /*8dd0*/  LDS.128 R16, [UR4+0x40] ;  /* 0x00004004ff107984 */ /* 0x000e220008000c00 */
        /* <DEDUP_REMOVED lines=43> */
.L_x_1253:
[----:B------:R-:W-:Y:S05]  /*9090*/  @!P3 BRA `(.L_x_1251) ;  /* 0x000000040074b947 */ /* 0x000fea0003800000 */
[----:B------:R-:W-:-:S04]  /*90a0*/  PRMT R16, R53, 0x9910, RZ ;  /* 0x0000991035107816 */ /* 0x000fc800000000ff */
        /* <DEDUP_REMOVED lines=46> */
.L_x_1254:
[----:B------:R-:W-:Y:S05]  /*9390*/  @P0 BRA `(.L_x_1251) ;  /* 0x0000000000b40947 */ /* 0x000fea0003800000 */
[----:B------:R-:W0:Y:S01]  /*93a0*/  LDS.128 R16, [UR4+0xc0] ;  /* 0x0000c004ff107984 */ /* 0x000e220008000c00 */
[----:B------:R-:W-:Y:S02]  /*93b0*/  MOV R63, R6 ;  /* 0x00000006003f7202 */ /* 0x000fe40000000f00 */
[----:B------:R-:W-:Y:S01]  /*93c0*/  PRMT R4, R4, 0x5410, R3 ;  /* 0x0000541004047816 */ /* 0x000fe20000000003 */
[----:B------:R-:W2:Y:S01]  /*93d0*/  LDS.128 R20, [UR4+0xd0] ;  /* 0x0000d004ff147984 */ /* 0x000ea20008000c00 */
[----:B-1----:R-:W-:Y:S01]  /*93e0*/  PRMT R2, R2, 0x5410, R0 ;  /* 0x0000541002027816 */ /* 0x002fe20000000000 */
        /* <DEDUP_REMOVED lines=40> */
.L_x_1251:
[----:B------:R-:W-:Y:S01]  /*9670*/  IADD3 R56, R56, 0x10, RZ ;  /* 0x0000001038387810 */ /* 0x000fe20007ffe0ff */
[----:B------:R-:W-:Y:S01]  /*9680*/  UIADD3 UR4, UR4, 0x20, URZ ;  /* 0x0000002004047890 */ /* 0x000fe2000fffe03f */
[----:B------:R-:W-:Y:S02]  /*9690*/  IADD3 R62, P3, R62, R59, RZ ;  /* 0x0000003b3e3e7210 */ /* 0x000fe40007f7e0ff */
[C---:B------:R-:W-:Y:S02]  /*96a0*/  ISETP.GE.AND P2, PT, R56.reuse, UR5, PT ;  /* 0x0000000538007c0c */ /* 0x040fe4000bf46270 */
[----:B------:R-:W-:Y:S02]  /*96b0*/  ISETP.LT.AND P4, PT, R56, R57, PT ;  /* 0x000000393800720c */ /* 0x000fe40003f81270 */
[----:B------:R-:W-:-:S11]  /*96c0*/  IADD3.X R61, R61, R60, RZ, P3, !PT ;  /* 0x0000003c3d3d7210 */ /* 0x000fd60001ffe4ff */
[----:B------:R-:W-:Y:S05]  /*96d0*/  @!P2 BRA P4, `(.L_x_1255) ;  /* 0xffffffec0040a947 */ /* 0x000fea000203ffff */
.L_x_1250:
[----:B------:R-:W-:Y:S05]  /*96e0*/  @!P1 EXIT ;  /* 0x000000000000994d */ /* 0x000fea0003800000 */
[----:B------:R-:W0:Y:S01]  /*96f0*/  S2R R4, SR_CTAID.X ;  /* 0x0000000000047919 */ /* 0x000e220000002500 */
[----:B------:R-:W2:Y:S01]  /*9700*/  S2UR UR4, SR_CTAID.Y ;  /* 0x00000000000479c3 */ /* 0x000ea20000002600 */
[----:B------:R-:W0:Y:S07]  /*9710*/  S2R R7, SR_TID.X ;  /* 0x0000000000077919 */ /* 0x000e2e0000002100 */
[----:B------:R-:W3:Y:S08]  /*9720*/  LDC R0, c[0x0][0x23c] ;  /* 0x00008f00ff007b82 */ /* 0x000ef00000000800 */
[----:B-1----:R-:W1:Y:S01]  /*9730*/  LDC.64 R2, c[0x0][0x230] ;  /* 0x00008c00ff027b82 */ /* 0x002e620000000a00 */
[----:B--2---:R-:W-:Y:S01]  /*9740*/  USHF.L.U32 UR4, UR4, 0x2, URZ ;  /* 0x0000000204047899 */ /* 0x004fe2000800063f */
[----:B0-----:R-:W-:-:S04]  /*9750*/  LEA R4, R4, R7, 0x5 ;  /* 0x0000000704047211 */ /* 0x001fc800078e28ff */
[----:B------:R-:W-:-:S05]  /*9760*/  SHF.L.U32 R7, R4, 0x2, RZ ;  /* 0x0000000204077819 */ /* 0x000fca00000006ff */
[----:B---3--:R-:W-:-:S04]  /*9770*/  IMAD R7, R0, UR4, R7 ;  /* 0x0000000400077c24 */ /* 0x008fc8000f8e0207 */
        /* <DEDUP_REMOVED lines=8> */
.L_x_1259:
[----:B------:R-:W0:Y:S02]  /*9800*/  LDS R8, [R6] ;  /* 0x0000000006087984 */ /* 0x000e240000000800 */
[----:B0-----:R-:W-:-:S06]  /*9810*/  HADD2 R9, R8, R52 ;  /* 0x0000003408097230 */ /* 0x001fcc0000000000 */
[----:B------:R-:W0:Y:S02]  /*9820*/  ATOMS.CAST.SPIN R9, [R6], R8, R9 ;  /* 0x000000080609738d */ /* 0x000e240001800009 */
[----:B0-----:R-:W-:-:S13]  /*9830*/  ISETP.EQ.U32.AND P0, PT, R9, 0x1, PT ;  /* 0x000000010900780c */ /* 0x001fda0003f02070 */
[----:B------:R-:W-:Y:S05]  /*9840*/  @!P0 BRA `(.L_x_1259) ;  /* 0xfffffffc00ec8947 */ /* 0x000fea000383ffff */
[----:B------:R-:W-:Y:S05]  /*9850*/  BRA `(.L_x_1257) ;  /* 0x00000000000c7947 */ /* 0x000fea0003800000 */
.L_x_1258:
[----:B------:R-:W2:Y:S02]  /*9860*/  LD.E R4, desc[UR6][R2.64] ;  /* 0x0000000602047980 */ /* 0x000ea4000c101900 */
[----:B--2---:R-:W-:-:S05]  /*9870*/  IADD3 R7, R52, R4, RZ ;  /* 0x0000000434077210 */ /* 0x004fca0007ffe0ff */
[----:B------:R0:W-:Y:S02]  /*9880*/  ST.E desc[UR6][R2.64], R7 ;  /* 0x0000000702007985 */ /* 0x0001e4000c101906 */
.L_x_1257:
[----:B------:R-:W-:Y:S05]  /*9890*/  BSYNC B0 ;  /* 0x0000000000007941 */ /* 0x000fea0003800000 */
.L_x_1256:
[----:B------:R1:W-:Y:S01]  /*98a0*/  ATOM.E.ADD.F16x2.RN.STRONG.GPU P0, RZ, desc[UR6][R2.64+0x4], R51 ;  /* 0x0000043302ff79a2 */ /* 0x0003e2000810e1c6 */
[----:B------:R-:W-:Y:S04]  /*98b0*/  BSSY B0, `(.L_x_1260) ;  /* 0x000000f000007945 */ /* 0x000fe80003800000 */
[----:B-1----:R-:W-:Y:S05]  /*98c0*/  @P0 BRA `(.L_x_1261) ;  /* 0x0000000000340947 */ /* 0x002fea0003800000 */
[----:B------:R-:W1:Y:S02]  /*98d0*/  QSPC.E.S P0, RZ, [R2+0x4] ;  /* 0x0000040002ff73aa */ /* 0x000e640000000500 */
[----:B-1----:R-:W-:Y:S05]  /*98e0*/  @!P0 BRA `(.L_x_1262) ;  /* 0x0000000000208947 */ /* 0x002fea0003800000 */
[----:B------:R-:W-:-:S04]  /*98f0*/  MOV R6, R2 ;  /* 0x0000000200067202 */ /* 0x000fc80000000f00 */
[----:B------:R-:W-:-:S07]  /*9900*/  MOV R6, R6 ;  /* 0x0000000600067202 */ /* 0x000fce0000000f00 */
.L_x_1263:
[----:B------:R-:W1:Y:S02]  /*9910*/  LDS R8, [R6+0x4] ;  /* 0x0000040006087984 */ /* 0x000e640000000800 */
[----:B-1----:R-:W-:-:S10]  /*9920*/  HFMA2.MMA R9, R8, 1, 1, R51 ;  /* 0x3c003c0008097835 */ /* 0x002fd40000000033 */
[----:B------:R-:W1:Y:S02]  /*9930*/  ATOMS.CAST.SPIN R9, [R6+0x4], R8, R9 ;  /* 0x000004080609738d */ /* 0x000e640001800009 */
[----:B-1----:R-:W-:-:S13]  /*9940*/  ISETP.EQ.U32.AND P0, PT, R9, 0x1, PT ;  /* 0x000000010900780c */ /* 0x002fda0003f02070 */
[----:B------:R-:W-:Y:S05]  /*9950*/  @!P0 BRA `(.L_x_1263) ;  /* 0xfffffffc00ec8947 */ /* 0x000fea000383ffff */
[----:B------:R-:W-:Y:S05]  /*9960*/  BRA `(.L_x_1261) ;  /* 0x00000000000c7947 */ /* 0x000fea0003800000 */
.L_x_1262:
[----:B------:R-:W0:Y:S02]  /*9970*/  LD.E R4, desc[UR6][R2.64+0x4] ;  /* 0x0000040602047980 */ /* 0x000e24000c101900 */
[----:B0-----:R-:W-:-:S05]  /*9980*/  IADD3 R7, R51, R4, RZ ;  /* 0x0000000433077210 */ /* 0x001fca0007ffe0ff */
[----:B------:R1:W-:Y:S02]  /*9990*/  ST.E desc[UR6][R2.64+0x4], R7 ;  /* 0x0000040702007985 */ /* 0x0003e4000c101906 */
.L_x_1261:
[----:B------:R-:W-:Y:S05]  /*99a0*/  BSYNC B0 ;  /* 0x0000000000007941 */ /* 0x000fea0003800000 */
.L_x_1260:
        /* <DEDUP_REMOVED lines=10> */
.L_x_1267:
[----:B------:R-:W0:Y:S02]  /*9a50*/  LDS R8, [R6] ;  /* 0x0000000006087984 */ /* 0x000e240000000800 */
[----:B0-----:R-:W-:-:S06]  /*9a60*/  HADD2 R9, R8, R50 ;  /* 0x0000003208097230 */ /* 0x001fcc0000000000 */
[----:B------:R-:W0:Y:S02]  /*9a70*/  ATOMS.CAST.SPIN R9, [R6], R8, R9 ;  /* 0x000000080609738d */ /* 0x000e240001800009 */
[----:B0-----:R-:W-:-:S13]  /*9a80*/  ISETP.EQ.U32.AND P0, PT, R9, 0x1, PT ;  /* 0x000000010900780c */ /* 0x001fda0003f02070 */
[----:B------:R-:W-:Y:S05]  /*9a90*/  @!P0 BRA `(.L_x_1267) ;  /* 0xfffffffc00ec8947 */ /* 0x000fea000383ffff */
[----:B------:R-:W-:Y:S05]  /*9aa0*/  BRA `(.L_x_1265) ;  /* 0x00000000000c7947 */ /* 0x000fea0003800000 */
.L_x_1266:
[----:B------:R-:W2:Y:S02]  /*9ab0*/  LD.E R4, desc[UR6][R2.64] ;  /* 0x0000000602047980 */ /* 0x000ea4000c101900 */
[----:B--2---:R-:W-:-:S05]  /*9ac0*/  IADD3 R7, R50, R4, RZ ;  /* 0x0000000432077210 */ /* 0x004fca0007ffe0ff */
[----:B------:R0:W-:Y:S02]  /*9ad0*/  ST.E desc[UR6][R2.64], R7 ;  /* 0x0000000702007985 */ /* 0x0001e4000c101906 */
.L_x_1265:
[----:B------:R-:W-:Y:S05]  /*9ae0*/  BSYNC B0 ;  /* 0x0000000000007941 */ /* 0x000fea0003800000 */
.L_x_1264:
[----:B------:R1:W-:Y:S01]  /*9af0*/  ATOM.E.ADD.F16x2.RN.STRONG.GPU P0, RZ, desc[UR6][R2.64+0x4], R49 ;  /* 0x0000043102ff79a2 */ /* 0x0003e2000810e1c6 */
[----:B------:R-:W-:Y:S04]  /*9b00*/  BSSY B0, `(.L_x_1268) ;  /* 0x000000f000007945 */ /* 0x000fe80003800000 */
[----:B-1----:R-:W-:Y:S05]  /*9b10*/  @P0 BRA `(.L_x_1269) ;  /* 0x0000000000340947 */ /* 0x002fea0003800000 */
[----:B------:R-:W1:Y:S02]  /*9b20*/  QSPC.E.S P0, RZ, [R2+0x4] ;  /* 0x0000040002ff73aa */ /* 0x000e640000000500 */
[----:B-1----:R-:W-:Y:S05]  /*9b30*/  @!P0 BRA `(.L_x_1270) ;  /* 0x0000000000208947 */ /* 0x002fea0003800000 */
[----:B------:R-:W-:-:S04]  /*9b40*/  MOV R6, R2 ;  /* 0x0000000200067202 */ /* 0x000fc80000000f00 */
[----:B------:R-:W-:-:S07]  /*9b50*/  MOV R6, R6 ;  /* 0x0000000600067202 */ /* 0x000fce0000000f00 */
.L_x_1271:
[----:B------:R-:W1:Y:S02]  /*9b60*/  LDS R8, [R6+0x4] ;  /* 0x0000040006087984 */ /* 0x000e640000000800 */
[----:B-1----:R-:W-:-:S10]  /*9b70*/  HFMA2.MMA R9, R8, 1, 1, R49 ;  /* 0x3c003c0008097835 */ /* 0x002fd40000000031 */
[----:B------:R-:W1:Y:S02]  /*9b80*/  ATOMS.CAST.SPIN R9, [R6+0x4], R8, R9 ;  /* 0x000004080609738d */ /* 0x000e640001800009 */
[----:B-1----:R-:W-:-:S13]  /*9b90*/  ISETP.EQ.U32.AND P0, PT, R9, 0x1, PT ;  /* 0x000000010900780c */ /* 0x002fda0003f02070 */
[----:B------:R-:W-:Y:S05]  /*9ba0*/  @!P0 BRA `(.L_x_1271) ;  /* 0xfffffffc00ec8947 */ /* 0x000fea000383ffff */
[----:B------:R-:W-:Y:S05]  /*9bb0*/  BRA `(.L_x_1269) ;  /* 0x00000000000c7947 */ /* 0x000fea0003800000 */
.L_x_1270:
[----:B------:R-:W0:Y:S02]  /*9bc0*/  LD.E R4, desc[UR6][R2.64+0x4] ;  /* 0x0000040602047980 */ /* 0x000e24000c101900 */
[----:B0-----:R-:W-:-:S05]  /*9bd0*/  IADD3 R7, R49, R4, RZ ;  /* 0x0000000431077210 */ /* 0x001fca0007ffe0ff */
[----:B------:R1:W-:Y:S02]  /*9be0*/  ST.E desc[UR6][R2.64+0x4], R7 ;  /* 0x0000040702007985 */ /* 0x0003e4000c101906 */
.L_x_1269:
[----:B------:R-:W-:Y:S05]  /*9bf0*/  BSYNC B0 ;  /* 0x0000000000007941 */ /* 0x000fea0003800000 */
.L_x_1268:
        /* <DEDUP_REMOVED lines=10> */
.L_x_1275:
[----:B------:R-:W0:Y:S02]  /*9ca0*/  LDS R8, [R6] ;  /* 0x0000000006087984 */ /* 0x000e240000000800 */
[----:B0-----:R-:W-:-:S06]  /*9cb0*/  HADD2 R9, R8, R48 ;  /* 0x0000003008097230 */ /* 0x001fcc0000000000 */
[----:B------:R-:W0:Y:S02]  /*9cc0*/  ATOMS.CAST.SPIN R9, [R6], R8, R9 ;  /* 0x000000080609738d */ /* 0x000e240001800009 */
[----:B0-----:R-:W-:-:S13]  /*9cd0*/  ISETP.EQ.U32.AND P0, PT, R9, 0x1, PT ;  /* 0x000000010900780c */ /* 0x001fda0003f02070 */
[----:B------:R-:W-:Y:S05]  /*9ce0*/  @!P0 BRA `(.L_x_1275) ;  /* 0xfffffffc00ec8947 */ /* 0x000fea000383ffff */
[----:B------:R-:W-:Y:S05]  /*9cf0*/  BRA `(.L_x_1273) ;  /* 0x00000000000c7947 */ /* 0x000fea0003800000 */
.L_x_1274:
[----:B------:R-:W2:Y:S02]  /*9d00*/  LD.E R4, desc[UR6][R2.64] ;  /* 0x0000000602047980 */ /* 0x000ea4000c101900 */
[----:B--2---:R-:W-:-:S05]  /*9d10*/  IADD3 R7, R48, R4, RZ ;  /* 0x0000000430077210 */ /* 0x004fca0007ffe0ff */
[----:B------:R0:W-:Y:S02]  /*9d20*/  ST.E desc[UR6][R2.64], R7 ;  /* 0x0000000702007985 */ /* 0x0001e4000c101906 */
.L_x_1273:
[----:B------:R-:W-:Y:S05]  /*9d30*/  BSYNC B0 ;  /* 0x0000000000007941 */ /* 0x000fea0003800000 */
.L_x_1272:
[----:B------:R1:W-:Y:S01]  /*9d40*/  ATOM.E.ADD.F16x2.RN.STRONG.GPU P0, RZ, desc[UR6][R2.64+0x4], R47 ;  /* 0x0000042f02ff79a2 */ /* 0x0003e2000810e1c6 */
[----:B------:R-:W-:Y:S04]  /*9d50*/  BSSY B0, `(.L_x_1276) ;  /* 0x000000f000007945 */ /* 0x000fe80003800000 */
[----:B-1----:R-:W-:Y:S05]  /*9d60*/  @P0 BRA `(.L_x_1277) ;  /* 0x0000000000340947 */ /* 0x002fea0003800000 */
[----:B------:R-:W1:Y:S02]  /*9d70*/  QSPC.E.S P0, RZ, [R2+0x4] ;  /* 0x0000040002ff73aa */ /* 0x000e640000000500 */
[----:B-1----:R-:W-:Y:S05]  /*9d80*/  @!P0 BRA `(.L_x_1278) ;  /* 0x0000000000208947 */ /* 0x002fea0003800000 */
[----:B------:R-:W-:-:S04]  /*9d90*/  MOV R6, R2 ;  /* 0x0000000200067202 */ /* 0x000fc80000000f00 */
[----:B------:R-:W-:-:S07]  /*9da0*/  MOV R6, R6 ;  /* 0x0000000600067202 */ /* 0x000fce0000000f00 */
.L_x_1279:
[----:B------:R-:W1:Y:S02]  /*9db0*/  LDS R8, [R6+0x4] ;  /* 0x0000040006087984 */ /* 0x000e640000000800 */
[----:B-1----:R-:W-:-:S10]  /*9dc0*/  HFMA2.MMA R9, R8, 1, 1, R47 ;  /* 0x3c003c0008097835 */ /* 0x002fd4000000002f */
[----:B------:R-:W1:Y:S02]  /*9dd0*/  ATOMS.CAST.SPIN R9, [R6+0x4], R8, R9 ;  /* 0x000004080609738d */ /* 0x000e640001800009 */
[----:B-1----:R-:W-:-:S13]  /*9de0*/  ISETP.EQ.U32.AND P0, PT, R9, 0x1, PT ;  /* 0x000000010900780c */ /* 0x002fda0003f02070 */
[----:B------:R-:W-:Y:S05]  /*9df0*/  @!P0 BRA `(.L_x_1279) ;  /* 0xfffffffc00ec8947 */ /* 0x000fea000383ffff */
[----:B------:R-:W-:Y:S05]  /*9e00*/  BRA `(.L_x_1277) ;  /* 0x00000000000c7947 */ /* 0x000fea0003800000 */
.L_x_1278:
[----:B------:R-:W0:Y:S02]  /*9e10*/  LD.E R4, desc[UR6][R2.64+0x4] ;  /* 0x0000040602047980 */ /* 0x000e24000c101900 */
[----:B0-----:R-:W-:-:S05]  /*9e20*/  IADD3 R7, R47, R4, RZ ;  /* 0x000000042f077210 */ /* 0x001fca0007ffe0ff */
[----:B------:R1:W-:Y:S02]  /*9e30*/  ST.E desc[UR6][R2.64+0x4], R7 ;  /* 0x0000040702007985 */ /* 0x0003e4000c101906 */
.L_x_1277:
[----:B------:R-:W-:Y:S05]  /*9e40*/  BSYNC B0 ;  /* 0x0000000000007941 */ /* 0x000fea0003800000 */
.L_x_1276:
        /* <DEDUP_REMOVED lines=10> */
.L_x_1283:
[----:B------:R-:W0:Y:S02]  /*9ef0*/  LDS R8, [R6] ;  /* 0x0000000006087984 */ /* 0x000e240000000800 */
[----:B0-----:R-:W-:-:S06]  /*9f00*/  HADD2 R9, R8, R46 ;  /* 0x0000002e08097230 */ /* 0x001fcc0000000000 */
[----:B------:R-:W0:Y:S02]  /*9f10*/  ATOMS.CAST.SPIN R9, [R6], R8, R9 ;  /* 0x000000080609738d */ /* 0x000e240001800009 */
[----:B0-----:R-:W-:-:S13]  /*9f20*/  ISETP.EQ.U32.AND P0, PT, R9, 0x1, PT ;  /* 0x000000010900780c */ /* 0x001fda0003f02070 */
[----:B------:R-:W-:Y:S05]  /*9f30*/  @!P0 BRA `(.L_x_1283) ;  /* 0xfffffffc00ec8947 */ /* 0x000fea000383ffff */
[----:B------:R-:W-:Y:S05]  /*9f40*/  BRA `(.L_x_1281) ;  /* 0x00000000000c7947 */ /* 0x000fea0003800000 */
.L_x_1282:
[----:B------:R-:W2:Y:S02]  /*9f50*/  LD.E R0, desc[UR6][R2.64] ;  /* 0x0000000602007980 */ /* 0x000ea4000c101900 */
[----:B--2---:R-:W-:-:S05]  /*9f60*/  IADD3 R7, R46, R0, RZ ;  /* 0x000000002e077210 */ /* 0x004fca0007ffe0ff */
[----:B------:R0:W-:Y:S02]  /*9f70*/  ST.E desc[UR6][R2.64], R7 ;  /* 0x0000000702007985 */ /* 0x0001e4000c101906 */
.L_x_1281:
[----:B------:R-:W-:Y:S05]  /*9f80*/  BSYNC B0 ;  /* 0x0000000000007941 */ /* 0x000fea0003800000 */
.L_x_1280:
[----:B------:R1:W-:Y:S02]  /*9f90*/  ATOM.E.ADD.F16x2.RN.STRONG.GPU P0, RZ, desc[UR6][R2.64+0x4], R5 ;  /* 0x0000040502ff79a2 */ /* 0x0003e4000810e1c6 */
[----:B-1----:R-:W-:Y:S05]  /*9fa0*/  @P0 EXIT ;  /* 0x000000000000094d */ /* 0x002fea0003800000 */
[----:B------:R-:W1:Y:S02]  /*9fb0*/  QSPC.E.S P0, RZ, [R2+0x4] ;  /* 0x0000040002ff73aa */ /* 0x000e640000000500 */
[----:B-1----:R-:W-:Y:S05]  /*9fc0*/  @!P0 BRA `(.L_x_1284) ;  /* 0x0000000000208947 */ /* 0x002fea0003800000 */
[----:B0-----:R-:W-:Y:S02]  /*9fd0*/  MOV R2, R2 ;  /* 0x0000000200027202 */ /* 0x001fe40000000f00 */
[----:B------:R-:W-:-:S07]  /*9fe0*/  MOV R3, R5 ;  /* 0x0000000500037202 */ /* 0x000fce0000000f00 */
.L_x_1285:
[----:B------:R-:W0:Y:S02]  /*9ff0*/  LDS R4, [R2+0x4] ;  /* 0x0000040002047984 */ /* 0x000e240000000800 */
[----:B0-----:R-:W-:-:S10]  /*a000*/  HFMA2.MMA R5, R4, 1, 1, R3 ;  /* 0x3c003c0004057835 */ /* 0x001fd40000000003 */
[----:B------:R-:W0:Y:S02]  /*a010*/  ATOMS.CAST.SPIN R5, [R2+0x4], R4, R5 ;  /* 0x000004040205738d */ /* 0x000e240001800005 */
[----:B0-----:R-:W-:-:S13]  /*a020*/  ISETP.EQ.U32.AND P0, PT, R5, 0x1, PT ;  /* 0x000000010500780c */ /* 0x001fda0003f02070 */
[----:B------:R-:W-:Y:S05]  /*a030*/  @!P0 BRA `(.L_x_1285) ;  /* 0xfffffffc00ec8947 */ /* 0x000fea000383ffff */
[----:B------:R-:W-:Y:S05]  /*a040*/  EXIT ;  /* 0x000000000000794d */ /* 0x000fea0003800000 */
.L_x_1284:
[----:B------:R-:W2:Y:S02]  /*a050*/  LD.E R0, desc[UR6][R2.64+0x4] ;  /* 0x0000040602007980 */ /* 0x000ea4000c101900 */
[----:B--2---:R-:W-:-:S05]  /*a060*/  IADD3 R5, R5, R0, RZ ;  /* 0x0000000005057210 */ /* 0x004fca0007ffe0ff */
[----:B------:R-:W-:Y:S01]  /*a070*/  ST.E desc[UR6][R2.64+0x4], R5 ;  /* 0x0000040502007985 */ /* 0x000fe2000c101906 */
[----:B------:R-:W-:Y:S05]  /*a080*/  EXIT ;  /* 0x000000000000794d */ /* 0x000fea0003800000 */
.L_x_1286:
        /* <DEDUP_REMOVED lines=15> */
.L_x_5198:


//--------------------- .text._Z23gemm_half_q_half_kernelILi4ELi172ELb1ELb0ELi32EEvPK6__halfPKjS4_S2_PS0_iiiiPKtS7_iiiiiibS2_i --------------------------
	.section	.text._Z23gemm_half_q_half_kernelILi4ELi172ELb1ELb0ELi32EEvPK6__halfPKjS4_S2_PS0_iiiiPKtS7_iiiiiibS2_i,"ax",@progbits
	.align	128
        .global         _Z23gemm_half_q_half_kernelILi4ELi172ELb1ELb0ELi32EEvPK6__halfPKjS4_S2_PS0_iiiiPKtS7_iiiiiibS2_i
        .type           _Z23gemm_half_q_half_kernelILi4ELi172ELb1ELb0ELi32EEvPK6__halfPKjS4_S2_PS0_iiiiPKtS7_iiiiiibS2_i,@function
        .size           _Z23gemm_half_q_half_kernelILi4ELi172ELb1ELb0ELi32EEvPK6__halfPKjS4_S2_PS0_iiiiPKtS7_iiiiiibS2_i,(.L_x_5199 - _Z23gemm_half_q_half_kernelILi4ELi172ELb1ELb0ELi32EEvPK6__halfPKjS4_S2_PS0_iiiiPKtS7_iiiiiibS2_i)
        .other          _Z23gemm_half_q_half_kernelILi4ELi172ELb1ELb0ELi32EEvPK6__halfPKjS4_S2_PS0_iiiiPKtS7_iiiiiibS2_i,@"STO_CUDA_ENTRY STV_DEFAULT"
_Z23gemm_half_q_half_kernelILi4ELi172ELb1ELb0ELi32EEvPK6__halfPKjS4_S2_PS0_iiiiPKtS7_iiiiiibS2_i:
.text._Z23gemm_half_q_half_kernelILi4ELi172ELb1ELb0ELi32EEvPK6__halfPKjS4_S2_PS0_iiiiPKtS7_iiiiiibS2_i:
        /* <DEDUP_REMOVED lines=49> */
.L_x_1287:
        /* <DEDUP_REMOVED lines=25> */
.L_x_1292:
        /* <DEDUP_REMOVED lines=37> */
.L_x_1291:
        /* <DEDUP_REMOVED lines=24> */
.L_x_1293:
        /* <DEDUP_REMOVED lines=14> */
.L_x_1290:
        /* <DEDUP_REMOVED lines=10> */
.L_x_1295:
        /* <DEDUP_REMOVED lines=37> */
.L_x_1294:
        /* <DEDUP_REMOVED lines=24> */
.L_x_1296:
        /* <DEDUP_REMOVED lines=13> */
.L_x_1289:
[----:B------:R-:W-:Y:S05]  /*0e90*/  BSYNC B0 ;  /* 0x0000000000007941 */ /* 0x000fea0003800000 */
.L_x_1288:
        /* <DEDUP_REMOVED lines=17> */
.L_x_1299:
[----:B------:R-:W-:Y:S02]  /*0fb0*/  LEA R4, R2, R3, 0x2 ;  /* 0x0000000302047211 */ /* 0x000fe400078e10ff */
[----:B------:R-:W-:Y:S02]  /*0fc0*/  IADD3 R3, R3, 0x4, RZ ;  /* 0x0000000403037810 */ /* 0x000fe40007ffe0ff */
[C---:B--2---:R-:W-:Y:S01]  /*0fd0*/  IADD3 R6, R4.reuse, 0x1, RZ ;  /* 0x0000000104067810 */ /* 0x044fe20007ffe0ff */
        /* <DEDUP_REMOVED lines=16> */
.L_x_1298:
[----:B------:R-:W-:-:S04]  /*10e0*/  IADD3 R4, R95, -R3, RZ ;  /* 0x800000035f047210 */ /* 0x000fc80007ffe0ff */
[----:B------:R-:W-:-:S13]  /*10f0*/  ISETP.GT.AND P2, PT, R4, 0x1, PT ;  /* 0x000000010400780c */ /* 0x000fda0003f44270 */
[----:B------:R-:W-:Y:S05]  /*1100*/  @!P2 BRA `(.L_x_1300) ;  /* 0x00000000002ca947 */ /* 0x000fea0003800000 */
[----:B0-2---:R-:W0:Y:S01]  /*1110*/  LDC.64 R10, c[0x0][0x230] ;  /* 0x00008c00ff0a7b82 */ /* 0x005e220000000a00 */
        /* <DEDUP_REMOVED lines=10> */
.L_x_1300:
[----:B------:R-:W-:-:S13]  /*11c0*/  ISETP.LT.OR P0, PT, R3, R95, P0 ;  /* 0x0000005f0300720c */ /* 0x000fda0000701670 */
[----:B012---:R-:W0:Y:S01]  /*11d0*/  @P0 LDC.64 R6, c[0x0][0x230] ;  /* 0x00008c00ff060b82 */ /* 0x007e220000000a00 */
[----:B------:R-:W-:-:S05]  /*11e0*/  @P0 LEA R2, R2, R3, 0x2 ;  /* 0x0000000302020211 */ /* 0x000fca00078e10ff */
[----:B------:R-:W-:-:S04]  /*11f0*/  @P0 IMAD R3, R2, R89, R0 ;  /* 0x0000005902030224 */ /* 0x000fc800078e0200 */
[----:B0-----:R-:W-:-:S05]  /*1200*/  @P0 IMAD.WIDE R2, R3, 0x2, R6 ;  /* 0x0000000203020825 */ /* 0x001fca00078e0206 */
[----:B------:R1:W-:Y:S02]  /*1210*/  @P0 STG.E.64 desc[UR6][R2.64], RZ ;  /* 0x000000ff02000986 */ /* 0x0003e4000c101b06 */
.L_x_1297:
[----:B------:R-:W2:Y:S08]  /*1220*/  LDC R21, c[0x0][0x25c] ;  /* 0x00009700ff157b82 */ /* 0x000eb00000000800 */
[----:B------:R-:W-:Y:S01]  /*1230*/  BAR.SYNC.DEFER_BLOCKING 0x0 ;  /* 0x0000000000007b1d */ /* 0x000fe20000010000 */
[----:B------:R-:W-:-:S05]  /*1240*/  ISETP.GE.AND P0, PT, R93, R94, PT ;  /* 0x0000005e5d00720c */ /* 0x000fca0003f06270 */
[----:B------:R-:W-:Y:S02]  /*1250*/  ULDC UR8, c[0x0][0x258] ;  /* 0x0000960000087ab9 */ /* 0x000fe40000000800 */
[----:B------:R-:W3:Y:S01]  /*1260*/  LDC R22, c[0x0][0x264] ;  /* 0x00009900ff167b82 */ /* 0x000ee20000000800 */
[----:B------:R-:W-:Y:S01]  /*1270*/  ULDC UR5, c[0x0][0x260] ;  /* 0x0000980000057ab9 */ /* 0x000fe20000000800 */
[----:B------:R-:W-:Y:S01]  /*1280*/  ULDC UR9, c[0x0][0x268] ;  /* 0x00009a0000097ab9 */ /* 0x000fe20000000800 */
[C---:B------:R-:W-:Y:S02]  /*1290*/  ISETP.GT.AND P5, PT, R93.reuse, UR8, PT ;  /* 0x000000085d007c0c */ /* 0x040fe4000bfa4270 */
[C---:B------:R-:W-:Y:S02]  /*12a0*/  ISETP.GT.AND P4, PT, R93.reuse, UR5, PT ;  /* 0x000000055d007c0c */ /* 0x040fe4000bf84270 */
[C---:B------:R-:W-:Y:S02]  /*12b0*/  ISETP.GT.AND P3, PT, R93.reuse, UR9, PT ;  /* 0x000000095d007c0c */ /* 0x040fe4000bf64270 */
[----:B------:R-:W-:-:S02]  /*12c0*/  VIMNMX R20, R93, UR8, PT ;  /* 0x000000085d147c48 */ /* 0x000fc4000bfe0100 */
[----:B--2---:R-:W-:Y:S01]  /*12d0*/  ISETP.GT.AND P2, PT, R93, R21, PT ;  /* 0x000000155d00720c */ /* 0x004fe20003f44270 */
[----:B------:R-:W-:-:S12]  /*12e0*/  @P0 BRA `(.L_x_1301) ;  /* 0x0000000000d40947 */ /* 0x000fd80003800000 */
[----:B0-----:R-:W0:Y:S01]  /*12f0*/  LDC.64 R12, c[0x0][0x248] ;  /* 0x00009200ff0c7b82 */ /* 0x001e220000000a00 */
[----:B-1----:R-:W-:-:S05]  /*1300*/  SHF.L.U32 R3, R9, 0x6, RZ ;  /* 0x0000000609037819 */ /* 0x002fca00000006ff */
        /* <DEDUP_REMOVED lines=9> */
.L_x_1302:
[----:B------:R-:W0:Y:S01]  /*13a0*/  LDC.64 R2, c[0x0][0x220] ;  /* 0x00008800ff027b82 */ /* 0x000e220000000a00 */
[----:B-----5:R-:W-:-:S05]  /*13b0*/  IADD3 R16, R4, UR4, RZ ;  /* 0x0000000404107c10 */ /* 0x020fca000fffe0ff */
[----:B------:R-:W-:-:S05]  /*13c0*/  IMAD R6, R16, R89, RZ ;  /* 0x0000005910067224 */ /* 0x000fca00078e02ff */
[----:B------:R-:W-:-:S04]  /*13d0*/  SHF.R.S32.HI R7, RZ, 0x1f, R6 ;  /* 0x0000001fff077819 */ /* 0x000fc80000011406 */
[----:B------:R-:W-:-:S04]  /*13e0*/  LEA.HI R6, R7, R6, RZ, 0x3 ;  /* 0x0000000607067211 */ /* 0x000fc800078f18ff */
[----:B------:R-:W-:-:S05]  /*13f0*/  LEA.HI.SX32 R7, R6, R15, 0x1d ;  /* 0x0000000f06077211 */ /* 0x000fca00078feaff */
[----:B0-----:R-:W-:Y:S01]  /*1400*/  IMAD.WIDE R2, R7, 0x4, R2 ;  /* 0x0000000407027825 */ /* 0x001fe200078e0202 */
[----:B------:R-:W-:Y:S01]  /*1410*/  LEA R11, R17, 0x1, 0x1 ;  /* 0x00000001110b7811 */ /* 0x000fe200078e08ff */
[----:B------:R-:W0:Y:S04]  /*1420*/  LDC.64 R6, c[0x0][0x228] ;  /* 0x00008a00ff067b82 */ /* 0x000e280000000a00 */
[----:B------:R-:W2:Y:S01]  /*1430*/  LDG.E.CONSTANT R3, desc[UR6][R2.64] ;  /* 0x0000000602037981 */ /* 0x000ea2000c1e9900 */
[----:B------:R-:W-:-:S06]  /*1440*/  IMAD.WIDE R10, R11, 0x2, R12 ;  /* 0x000000020b0a7825 */ /* 0x000fcc00078e020c */
[----:B------:R-:W4:Y:S01]  /*1450*/  LDG.E.U16.CONSTANT R10, desc[UR6][R10.64] ;  /* 0x000000060a0a7981 */ /* 0x000f22000c1e9500 */
[----:B0-----:R-:W-:-:S06]  /*1460*/  IMAD.WIDE R6, R16, 0x2, R6 ;  /* 0x0000000210067825 */ /* 0x001fcc00078e0206 */
[----:B------:R-:W3:Y:S01]  /*1470*/  LDG.E.U16.CONSTANT R6, desc[UR6][R6.64] ;  /* 0x0000000606067981 */ /* 0x000ee2000c1e9500 */
        /* <DEDUP_REMOVED lines=15> */
[----:B----4-:R-:W-:Y:S01]  /*1570*/  IADD3 R17, R10, R17, RZ ;  /* 0x000000110a117210 */ /* 0x010fe20007ffe0ff */
[----:B------:R-:W-:Y:S01]  /*1580*/  IMAD R2, R2, R2, RZ ;  /* 0x0000000202027224 */ /* 0x000fe200078e02ff */
[----:B------:R-:W3:Y:S01]  /*1590*/  I2F.F16 R3, R18 ;  /* 0x0000001200037306 */ /* 0x000ee20000200c00 */
[----:B------:R-:W-:Y:S01]  /*15a0*/  IMAD R16, R16, R16, RZ ;  /* 0x0000001010107224 */ /* 0x000fe200078e02ff */
[----:B------:R-:W-:-:S06]  /*15b0*/  ISETP.GE.AND P6, PT, R17, R94, PT ;  /* 0x0000005e1100720c */ /* 0x000fcc0003fc6270 */
[----:B------:R-:W0:Y:S01]  /*15c0*/  I2F.F16 R43, R19 ;  /* 0x00000013002b7306 */ /* 0x000e220000200c00 */
[----:B---3--:R-:W-:-:S07]  /*15d0*/  HMUL2 R44, R3.H0_H0, R6.H0_H0 ;  /* 0x20000006032c7232 */ /* 0x008fce0000000800 */
[----:B------:R-:W1:Y:S01]  /*15e0*/  I2F.F16 R7, R2 ;  /* 0x0000000200077306 */ /* 0x000e620000200c00 */
[----:B0-----:R-:W-:-:S07]  /*15f0*/  HMUL2 R43, R43.H0_H0, R6.H0_H0 ;  /* 0x200000062b2b7232 */ /* 0x001fce0000000800 */
[----:B------:R-:W0:Y:S01]  /*1600*/  I2F.F16 R41, R16 ;  /* 0x0000001000297306 */ /* 0x000e220000200c00 */
[-C--:B-1----:R-:W-:Y:S02]  /*1610*/  HMUL2 R42, R7.H0_H0, R6.reuse.H0_H0 ;  /* 0x20000006072a7232 */ /* 0x082fe40000000800 */
[----:B0-----:R-:W-:Y:S01]  /*1620*/  HMUL2 R41, R41.H0_H0, R6.H0_H0 ;  /* 0x2000000629297232 */ /* 0x001fe20000000800 */
[----:B------:R-:W-:Y:S06]  /*1630*/  @!P6 BRA `(.L_x_1302) ;  /* 0xfffffffc0058e947 */ /* 0x000fec000383ffff */
.L_x_1301:
[----:B-1----:R-:W-:Y:S02]  /*1640*/  SHF.R.S32.HI R3, RZ, 0x1f, R20 ;  /* 0x0000001fff037819 */ /* 0x002fe40000011414 */
[----:B---3--:R-:W-:Y:S02]  /*1650*/  ISETP.GT.AND P6, PT, R93, R22, PT ;  /* 0x000000165d00720c */ /* 0x008fe40003fc4270 */
[----:B------:R-:W-:Y:S02]  /*1660*/  LEA.HI R20, R3, R20, RZ, 0x5 ;  /* 0x0000001403147211 */ /* 0x000fe400078f28ff */
[----:B------:R-:W-:Y:S01]  /*1670*/  CS2R R2, SRZ ;  /* 0x0000000000027805 */ /* 0x000fe2000001ff00 */
[----:B------:R-:W-:Y:S08]  /*1680*/  @!P5 BRA `(.L_x_1303) ;  /* 0x00000000001cd947 */ /* 0x000ff00003800000 */
[----:B------:R-:W1:Y:S02]  /*1690*/  LDC R4, c[0x0][0x25c] ;  /* 0x00009700ff047b82 */ /* 0x000e640000000800 */
[----:B-1----:R-:W-:-:S04]  /*16a0*/  VIMNMX R3, R93, R4, PT ;  /* 0x000000045d037248 */ /* 0x002fc80003fe0100 */
[----:B------:R-:W-:-:S04]  /*16b0*/  IADD3 R3, R3, -UR8, RZ ;  /* 0x8000000803037c10 */ /* 0x000fc8000fffe0ff */
[----:B------:R-:W-:-:S04]  /*16c0*/  SHF.R.S32.HI R4, RZ, 0x1f, R3 ;  /* 0x0000001fff047819 */ /* 0x000fc80000011403 */
[----:B------:R-:W-:-:S04]  /*16d0*/  LEA.HI R4, R4, R3, RZ, 0x5 ;  /* 0x0000000304047211 */ /* 0x000fc800078f28ff */
[----:B------:R-:W-:-:S05]  /*16e0*/  SHF.R.S32.HI R4, RZ, 0x5, R4 ;  /* 0x00000005ff047819 */ /* 0x000fca0000011404 */
[----:B------:R-:W-:-:S07]  /*16f0*/  IMAD R3, R4, 0x6, RZ ;  /* 0x0000000604037824 */ /* 0x000fce00078e02ff */
.L_x_1303:
[----:B------:R-:W-:Y:S05]  /*1700*/  @!P2 BRA `(.L_x_1304) ;  /* 0x00000000001ca947 */ /* 0x000fea0003800000 */
[----:B------:R-:W1:Y:S02]  /*1710*/  LDC R2, c[0x0][0x260] ;  /* 0x00009800ff027b82 */ /* 0x000e640000000800 */
[----:B-1----:R-:W-:-:S04]  /*1720*/  VIMNMX R2, R93, R2, PT ;  /* 0x000000025d027248 */ /* 0x002fc80003fe0100 */
[----:B------:R-:W-:-:S04]  /*1730*/  IADD3 R2, R2, -R21, RZ ;  /* 0x8000001502027210 */ /* 0x000fc80007ffe0ff */
[----:B0-----:R-:W-:-:S04]  /*1740*/  SHF.R.S32.HI R7, RZ, 0x1f, R2 ;  /* 0x0000001fff077819 */ /* 0x001fc80000011402 */
[----:B------:R-:W-:-:S04]  /*1750*/  LEA.HI R7, R7, R2, RZ, 0x5 ;  /* 0x0000000207077211 */ /* 0x000fc800078f28ff */
[----:B------:R-:W-:-:S04]  /*1760*/  SHF.R.S32.HI R7, RZ, 0x5, R7 ;  /* 0x00000005ff077819 */ /* 0x000fc80000011407 */
[----:B------:R-:W-:-:S07]  /*1770*/  LEA R2, R7, R7, 0x2 ;  /* 0x0000000707027211 */ /* 0x000fce00078e10ff */
.L_x_1304:
[----:B------:R-:W-:Y:S01]  /*1780*/  HFMA2.MMA R4, -RZ, RZ, 0, 0 ;  /* 0x00000000ff047435 */ /* 0x000fe200000001ff */
[----:B------:R-:W-:Y:S02]  /*1790*/  SHF.R.S32.HI R20, RZ, 0x5, R20 ;  /* 0x00000005ff147819 */ /* 0x000fe40000011414 */
[----:B0-----:R-:W-:Y:S01]  /*17a0*/  MOV R7, RZ ;  /* 0x000000ff00077202 */ /* 0x001fe20000000f00 */
        /* <DEDUP_REMOVED lines=8> */
.L_x_1305:
        /* <DEDUP_REMOVED lines=8> */
.L_x_1306:
        /* <DEDUP_REMOVED lines=9> */
.L_x_1307:
        /* <DEDUP_REMOVED lines=9> */
[----:B-----5:R-:W-:Y:S01]  /*19d0*/  PRMT R26, RZ, 0x5410, RZ ;  /* 0x00005410ff1a7816 */ /* 0x020fe200000000ff */
        /* <DEDUP_REMOVED lines=23> */
[----:B------:R-:W-:Y:S01]  /*1b50*/  ULDC UR8, c[0x0][0x240] ;  /* 0x0000900000087ab9 */ /* 0x000fe20000000800 */
[----:B------:R-:W-:-:S02]  /*1b60*/  ULDC UR5, c[0x0][0x258] ;  /* 0x0000960000057ab9 */ /* 0x000fc40000000800 */
[----:B------:R-:W-:-:S09]  /*1b70*/  LEA.HI.X R15, R0, UR11, R89, 0x2, P0 ;  /* 0x0000000b000f7c11 */ /* 0x000fd200080f1459 */
.L_x_1325:
[----:B-----5:R-:W-:Y:S05]  /*1b80*/  @!P1 BRA `(.L_x_1309) ;  /* 0x0000001c004c9947 */ /* 0x020fea0003800000 */
[----:B------:R-:W2:Y:S04]  /*1b90*/  LDG.E.128.CONSTANT R16, desc[UR6][R6.64] ;  /* 0x0000000606107981 */ /* 0x000ea8000c1e9d00 */
[----:B------:R-:W3:Y:S01]  /*1ba0*/  LDG.E.128.CONSTANT R28, desc[UR6][R14.64] ;  /* 0x000000060e1c7981 */ /* 0x000ee2000c1e9d00 */
[----:B------:R-:W-:Y:S02]  /*1bb0*/  ISETP.GE.AND P2, PT, R95, 0x2, PT ;  /* 0x000000025f00780c */ /* 0x000fe40003f46270 */
[----:B--2---:R-:W-:Y:S02]  /*1bc0*/  LOP3.LUT R0, R16, 0xff, RZ, 0xc0, !PT ;  /* 0x000000ff10007812 */ /* 0x004fe400078ec0ff */
[----:B------:R-:W-:Y:S02]  /*1bd0*/  LOP3.LUT R2, R17, 0xff, RZ, 0xc0, !PT ;  /* 0x000000ff11027812 */ /* 0x000fe400078ec0ff */
[----:B------:R-:W-:-:S02]  /*1be0*/  IADD3 R0, R0, -0x80, RZ ;  /* 0xffffff8000007810 */ /* 0x000fc40007ffe0ff */
[----:B------:R-:W-:Y:S02]  /*1bf0*/  IADD3 R48, R2, -0x80, RZ ;  /* 0xffffff8002307810 */ /* 0x000fe40007ffe0ff */
[----:B------:R0:W1:Y:S01]  /*1c00*/  I2F.F16 R45, R0 ;  /* 0x00000000002d7306 */ /* 0x0000620000200c00 */
[----:B------:R-:W-:Y:S02]  /*1c10*/  LOP3.LUT R2, R18, 0xff, RZ, 0xc0, !PT ;  /* 0x000000ff12027812 */ /* 0x000fe400078ec0ff */
[----:B---3--:R-:W-:Y:S02]  /*1c20*/  LOP3.LUT R3, R31, 0xff, RZ, 0xc0, !PT ;  /* 0x000000ff1f037812 */ /* 0x008fe400078ec0ff */
[----:B------:R-:W-:Y:S02]  /*1c30*/  IADD3 R46, R2, -0x80, RZ ;  /* 0xffffff80022e7810 */ /* 0x000fe40007ffe0ff */
[----:B------:R-:W-:Y:S01]  /*1c40*/  LOP3.LUT R2, R19, 0xff, RZ, 0xc0, !PT ;  /* 0x000000ff13027812 */ /* 0x000fe200078ec0ff */
[----:B------:R-:W2:Y:S01]  /*1c50*/  I2F.F16 R48, R48 ;  /* 0x0000003000307306 */ /* 0x000ea20000200c00 */
[----:B0-----:R-:W-:-:S02]  /*1c60*/  LOP3.LUT R0, R29, 0xff, RZ, 0xc0, !PT ;  /* 0x000000ff1d007812 */ /* 0x001fc400078ec0ff */
[----:B------:R-:W-:Y:S02]  /*1c70*/  IADD3 R39, R2, -0x80, RZ ;  /* 0xffffff8002277810 */ /* 0x000fe40007ffe0ff */
[----:B------:R-:W-:Y:S02]  /*1c80*/  IADD3 R49, R0, -0x80, RZ ;  /* 0xffffff8000317810 */ /* 0x000fe40007ffe0ff */
[----:B------:R-:W-:Y:S01]  /*1c90*/  LOP3.LUT R0, R30, 0xff, RZ, 0xc0, !PT ;  /* 0x000000ff1e007812 */ /* 0x000fe200078ec0ff */
[----:B------:R-:W0:Y:S01]  /*1ca0*/  I2F.F16 R46, R46 ;  /* 0x0000002e002e7306 */ /* 0x000e220000200c00 */
[----:B------:R-:W-:Y:S02]  /*1cb0*/  LOP3.LUT R2, R28, 0xff, RZ, 0xc0, !PT ;  /* 0x000000ff1c027812 */ /* 0x000fe400078ec0ff */
[----:B------:R-:W-:Y:S02]  /*1cc0*/  IADD3 R50, R0, -0x80, RZ ;  /* 0xffffff8000327810 */ /* 0x000fe40007ffe0ff */
[----:B------:R-:W-:-:S02]  /*1cd0*/  SHF.R.U32.HI R0, RZ, 0x8, R16 ;  /* 0x00000008ff007819 */ /* 0x000fc40000011610 */
[----:B------:R-:W-:Y:S01]  /*1ce0*/  IADD3 R3, R3, -0x80, RZ ;  /* 0xffffff8003037810 */ /* 0x000fe20007ffe0ff */
[----:B------:R-:W3:Y:S01]  /*1cf0*/  I2F.F16 R39, R39 ;  /* 0x0000002700277306 */ /* 0x000ee20000200c00 */
[----:B------:R-:W-:Y:S02]  /*1d00*/  LOP3.LUT R0, R0, 0xff, RZ, 0xc0, !PT ;  /* 0x000000ff00007812 */ /* 0x000fe400078ec0ff */
[----:B------:R-:W-:Y:S02]  /*1d10*/  IADD3 R2, R2, -0x80, RZ ;  /* 0xffffff8002027810 */ /* 0x000fe40007ffe0ff */
[----:B------:R-:W-:Y:S02]  /*1d20*/  IADD3 R0, R0, -0x80, RZ ;  /* 0xffffff8000007810 */ /* 0x000fe40007ffe0ff */
[----:B------:R-:W-:Y:S01]  /*1d30*/  LEA.HI R20, R16, 0xffffff80, RZ, 0x8 ;  /* 0xffffff8010147811 */ /* 0x000fe200078f40ff */
[----:B------:R4:W0:Y:S01]  /*1d40*/  I2F.F16 R51, R3 ;  /* 0x0000000300337306 */ /* 0x0008220000200c00 */
[----:B------:R-:W-:-:S02]  /*1d50*/  LEA.HI R35, R28, 0xffffff80, RZ, 0x8 ;  /* 0xffffff801c237811 */ /* 0x000fc400078f40ff */
[----:B------:R-:W-:Y:S02]  /*1d60*/  SHF.R.U32.HI R16, RZ, 0x10, R16 ;  /* 0x00000010ff107819 */ /* 0x000fe40000011610 */
[----:B------:R-:W-:Y:S02]  /*1d70*/  LEA.HI R36, R29, 0xffffff80, RZ, 0x8 ;  /* 0xffffff801d247811 */ /* 0x000fe400078f40ff */
[----:B------:R-:W-:Y:S01]  /*1d80*/  LOP3.LUT R16, R16, 0xff, RZ, 0xc0, !PT ;  /* 0x000000ff10107812 */ /* 0x000fe200078ec0ff */
[----:B------:R5:W0:Y:S01]  /*1d90*/  I2F.F16 R52, R0 ;  /* 0x0000000000347306 */ /* 0x000a220000200c00 */
[----:B----4-:R-:W-:Y:S02]  /*1da0*/  SHF.R.U32.HI R3, RZ, 0x8, R18 ;  /* 0x00000008ff037819 */ /* 0x010fe40000011612 */
[----:B------:R-:W-:Y:S02]  /*1db0*/  IADD3 R16, R16, -0x80, RZ ;  /* 0xffffff8010107810 */ /* 0x000fe40007ffe0ff */
[----:B------:R-:W-:-:S02]  /*1dc0*/  LOP3.LUT R3, R3, 0xff, RZ, 0xc0, !PT ;  /* 0x000000ff03037812 */ /* 0x000fc400078ec0ff */
[----:B------:R-:W-:Y:S01]  /*1dd0*/  LEA.HI R32, R17, 0xffffff80, RZ, 0x8 ;  /* 0xffffff8011207811 */ /* 0x000fe200078f40ff */
[----:B------:R4:W0:Y:S01]  /*1de0*/  I2F.F16 R47, R2 ;  /* 0x00000002002f7306 */ /* 0x0008220000200c00 */
[----:B-----5:R-:W-:Y:S02]  /*1df0*/  SHF.R.U32.HI R0, RZ, 0x8, R19 ;  /* 0x00000008ff007819 */ /* 0x020fe40000011613 */
[----:B------:R-:W-:Y:S02]  /*1e00*/  IADD3 R3, R3, -0x80, RZ ;  /* 0xffffff8003037810 */ /* 0x000fe40007ffe0ff */
[----:B------:R-:W-:Y:S02]  /*1e10*/  LOP3.LUT R0, R0, 0xff, RZ, 0xc0, !PT ;  /* 0x000000ff00007812 */ /* 0x000fe400078ec0ff */
[----:B------:R-:W-:Y:S01]  /*1e20*/  LEA.HI R33, R18, 0xffffff80, RZ, 0x8 ;  /* 0xffffff8012217811 */ /* 0x000fe200078f40ff */
[----:B------:R5:W0:Y:S01]  /*1e30*/  I2F.F16 R56, R3 ;  /* 0x0000000300387306 */ /* 0x000a220000200c00 */
[----:B----4-:R-:W-:-:S02]  /*1e40*/  SHF.R.U32.HI R2, RZ, 0x8, R17 ;  /* 0x00000008ff027819 */ /* 0x010fc40000011611 */
[----:B------:R-:W-:Y:S02]  /*1e50*/  IADD3 R58, R0, -0x80, RZ ;  /* 0xffffff80003a7810 */ /* 0x000fe40007ffe0ff */
[----:B------:R-:W-:Y:S02]  /*1e60*/  LOP3.LUT R2, R2, 0xff, RZ, 0xc0, !PT ;  /* 0x000000ff02027812 */ /* 0x000fe400078ec0ff */
[--C-:B------:R-:W-:Y:S01]  /*1e70*/  SHF.R.U32.HI R0, RZ, 0x8, R28.reuse ;  /* 0x00000008ff007819 */ /* 0x100fe2000001161c */
[----:B------:R-:W4:Y:S01]  /*1e80*/  I2F.F16 R53, R16 ;  /* 0x0000001000357306 */ /* 0x000f220000200c00 */
[----:B------:R-:W-:Y:S02]  /*1e90*/  IADD3 R2, R2, -0x80, RZ ;  /* 0xffffff8002027810 */ /* 0x000fe40007ffe0ff */
[----:B------:R-:W-:Y:S02]  /*1ea0*/  SHF.R.U32.HI R28, RZ, 0x10, R28 ;  /* 0x00000010ff1c7819 */ /* 0x000fe4000001161c */
[----:B-----5:R-:W-:-:S02]  /*1eb0*/  SHF.R.U32.HI R3, RZ, 0x8, R29 ;  /* 0x00000008ff037819 */ /* 0x020fc4000001161d */
[----:B------:R-:W-:Y:S01]  /*1ec0*/  SHF.R.U32.HI R29, RZ, 0x10, R29 ;  /* 0x00000010ff1d7819 */ /* 0x000fe2000001161d */
[----:B------:R5:W0:Y:S01]  /*1ed0*/  I2F.F16 R54, R2 ;  /* 0x0000000200367306 */ /* 0x000a220000200c00 */
[----:B------:R-:W-:Y:S02]  /*1ee0*/  LOP3.LUT R3, R3, 0xff, RZ, 0xc0, !PT ;  /* 0x000000ff03037812 */ /* 0x000fe400078ec0ff */
[----:B------:R-:W-:Y:S02]  /*1ef0*/  LOP3.LUT R0, R0, 0xff, RZ, 0xc0, !PT ;  /* 0x000000ff00007812 */ /* 0x000fe400078ec0ff */
[----:B------:R-:W-:Y:S02]  /*1f00*/  IADD3 R3, R3, -0x80, RZ ;  /* 0xffffff8003037810 */ /* 0x000fe40007ffe0ff */
[----:B------:R-:W-:Y:S01]  /*1f10*/  LOP3.LUT R4, R29, 0xff, RZ, 0xc0, !PT ;  /* 0x000000ff1d047812 */ /* 0x000fe200078ec0ff */
[----:B------:R-:W0:Y:S01]  /*1f20*/  I2F.F16 R20, R20 ;  /* 0x0000001400147306 */ /* 0x000e220000200c00 */
[----:B-----5:R-:W-:-:S02]  /*1f30*/  LOP3.LUT R2, R28, 0xff, RZ, 0xc0, !PT ;  /* 0x000000ff1c027812 */ /* 0x020fc400078ec0ff */
[----:B------:R-:W-:Y:S02]  /*1f40*/  LEA.HI R34, R19, 0xffffff80, RZ, 0x8 ;  /* 0xffffff8013227811 */ /* 0x000fe400078f40ff */
[----:B------:R-:W-:Y:S02]  /*1f50*/  IADD3 R2, R2, -0x80, RZ ;  /* 0xffffff8002027810 */ /* 0x000fe40007ffe0ff */
[----:B------:R-:W-:Y:S01]  /*1f60*/  LEA.HI R37, R30, 0xffffff80, RZ, 0x8 ;  /* 0xffffff801e257811 */ /* 0x000fe200078f40ff */
[----:B------:R5:W0:Y:S01]  /*1f70*/  I2F.F16 R29, R3 ;  /* 0x00000003001d7306 */ /* 0x000a220000200c00 */
[----:B------:R-:W-:Y:S02]  /*1f80*/  LEA.HI R38, R31, 0xffffff80, RZ, 0x8 ;  /* 0xffffff801f267811 */ /* 0x000fe400078f40ff */
[----:B------:R-:W-:Y:S02]  /*1f90*/  IADD3 R0, R0, -0x80, RZ ;  /* 0xffffff8000007810 */ /* 0x000fe40007ffe0ff */
[----:B------:R-:W-:-:S02]  /*1fa0*/  SHF.R.U32.HI R16, RZ, 0x8, R30 ;  /* 0x00000008ff107819 */ /* 0x000fc4000001161e */
[----:B------:R-:W-:Y:S01]  /*1fb0*/  SHF.R.U32.HI R17, RZ, 0x10, R17 ;  /* 0x00000010ff117819 */ /* 0x000fe20000011611 */
[----:B------:R1:W0:Y:S01]  /*1fc0*/  I2F.F16 R60, R2 ;  /* 0x00000002003c7306 */ /* 0x0002220000200c00 */
[----:B-----5:R-:W-:Y:S02]  /*1fd0*/  PRMT R3, R91, 0x9910, RZ ;  /* 0x000099105b037816 */ /* 0x020fe400000000ff */
[----:B------:R-:W-:Y:S02]  /*1fe0*/  SHF.R.U32.HI R18, RZ, 0x10, R18 ;  /* 0x00000010ff127819 */ /* 0x000fe40000011612 */
[----:B------:R-:W-:Y:S02]  /*1ff0*/  SHF.R.U32.HI R19, RZ, 0x10, R19 ;  /* 0x00000010ff137819 */ /* 0x000fe40000011613 */
[----:B------:R-:W-:Y:S01]  /*2000*/  SHF.R.U32.HI R30, RZ, 0x10, R30 ;  /* 0x00000010ff1e7819 */ /* 0x000fe2000001161e */
[----:B------:R5:W0:Y:S01]  /*2010*/  I2F.F16 R28, R0 ;  /* 0x00000000001c7306 */ /* 0x000a220000200c00 */
[----:B-1----:R-:W-:-:S02]  /*2020*/  SHF.R.U32.HI R2, RZ, 0x8, R31 ;  /* 0x00000008ff027819 */ /* 0x002fc4000001161f */
[----:B------:R-:W-:Y:S02]  /*2030*/  SHF.R.U32.HI R31, RZ, 0x10, R31 ;  /* 0x00000010ff1f7819 */ /* 0x000fe4000001161f */
[----:B------:R-:W-:Y:S02]  /*2040*/  ISETP.NE.AND P0, PT, R3, RZ, PT ;  /* 0x000000ff0300720c */ /* 0x000fe40003f05270 */
[----:B------:R-:W-:Y:S01]  /*2050*/  LOP3.LUT R17, R17, 0xff, RZ, 0xc0, !PT ;  /* 0x000000ff11117812 */ /* 0x000fe200078ec0ff */
[----:B------:R-:W1:Y:S01]  /*2060*/  I2F.F16 R32, R32 ;  /* 0x0000002000207306 */ /* 0x000e620000200c00 */
[----:B------:R-:W-:Y:S02]  /*2070*/  LOP3.LUT R18, R18, 0xff, RZ, 0xc0, !PT ;  /* 0x000000ff12127812 */ /* 0x000fe400078ec0ff */
[----:B------:R-:W-:Y:S02]  /*2080*/  LOP3.LUT R19, R19, 0xff, RZ, 0xc0, !PT ;  /* 0x000000ff13137812 */ /* 0x000fe400078ec0ff */
[----:B------:R-:W-:-:S02]  /*2090*/  LOP3.LUT R16, R16, 0xff, RZ, 0xc0, !PT ;  /* 0x000000ff10107812 */ /* 0x000fc400078ec0ff */
[----:B-----5:R-:W-:Y:S01]  /*20a0*/  LOP3.LUT R0, R30, 0xff, RZ, 0xc0, !PT ;  /* 0x000000ff1e007812 */ /* 0x020fe200078ec0ff */
[----:B------:R-:W0:Y:S01]  /*20b0*/  I2F.F16 R33, R33 ;  /* 0x0000002100217306 */ /* 0x000e220000200c00 */
        /* <DEDUP_REMOVED lines=113> */
.L_x_1310:
        /* <DEDUP_REMOVED lines=29> */
[----:B------:R-:W-:Y:S01]  /*29a0*/  FFMA.FTZ R65, R0, R64, R65 ;  /* 0x0000004000417223 */ /* 0x000fe20000010041 */
[----:B------:R-:W-:Y:S01]  /*29b0*/  FFMA.FTZ R3, R4, R18, R3 ;  /* 0x0000001204037223 */ /* 0x000fe20000010003 */
[----:B------:R-:W-:Y:S02]  /*29c0*/  HADD2.F32 R4, -RZ, R57.H0_H0 ;  /* 0x20000039ff047230 */ /* 0x000fe40000004100 */
[-C--:B------:R-:W-:Y:S01]  /*29d0*/  FFMA.FTZ R67, R2, R64.reuse, R67 ;  /* 0x0000004002437223 */ /* 0x080fe20000010043 */
[----:B------:R-:W-:Y:S02]  /*29e0*/  HADD2.F32 R18, -RZ, R59.H0_H0 ;  /* 0x2000003bff127230 */ /* 0x000fe40000004100 */
        /* <DEDUP_REMOVED lines=10> */
[----:B-1----:R-:W-:-:S02]  /*2a90*/  HADD2.F32 R0, -RZ, R16.H0_H0 ;  /* 0x20000010ff007230 */ /* 0x002fc40000004100 */
        /* <DEDUP_REMOVED lines=29> */
[----:B------:R-:W-:Y:S02]  /*2c70*/  HADD2.F32 R67, -RZ, R37.H0_H0 ;  /* 0x20000025ff437230 */ /* 0x000fe40000004100 */
[-C--:B------:R-:W-:Y:S01]  /*2c80*/  FFMA.FTZ R3, R3, R17.reuse, R0 ;  /* 0x0000001103037223 */ /* 0x080fe20000010000 */
[-C--:B------:R-:W-:Y:S01]  /*2c90*/  FFMA.FTZ R2, R69, R17.reuse, R2 ;  /* 0x0000001145027223 */ /* 0x080fe20000010002 */
[-C--:B------:R-:W-:Y:S01]  /*2ca0*/  FFMA.FTZ R4, R65, R17.reuse, R4 ;  /* 0x0000001141047223 */ /* 0x080fe20000010004 */
[----:B------:R-:W-:Y:S01]  /*2cb0*/  FFMA.FTZ R19, R67, R17, R16 ;  /* 0x0000001143137223 */ /* 0x000fe20000010010 */
[----:B------:R-:W-:Y:S02]  /*2cc0*/  FMUL.FTZ R3, R10, R3 ;  /* 0x000000030a037220 */ /* 0x000fe40000410000 */
[----:B------:R-:W-:Y:S01]  /*2cd0*/  FMUL.FTZ R4, R11, R4 ;  /* 0x000000040b047220 */ /* 0x000fe20000410000 */
[----:B------:R-:W-:Y:S01]  /*2ce0*/  FMUL.FTZ R2, R13, R2 ;  /* 0x000000020d027220 */ /* 0x000fe20000410000 */
        /* <DEDUP_REMOVED lines=9> */
.L_x_1311:
        /* <DEDUP_REMOVED lines=93> */
.L_x_1312:
        /* <DEDUP_REMOVED lines=22> */
[----:B------:R-:W-:Y:S02]  /*34b0*/  HADD2.F32 R65, -RZ, R3.H1_H1 ;  /* 0x30000003ff417230 */ /* 0x000fe40000004100 */
[----:B------:R-:W-:Y:S02]  /*34c0*/  HADD2.F32 R2, -RZ, R48.H0_H0 ;  /* 0x20000030ff027230 */ /* 0x000fe40000004100 */
[----:B------:R-:W-:Y:S01]  /*34d0*/  FFMA.FTZ R39, R52, R18, R39 ;  /* 0x0000001234277223 */ /* 0x000fe20000010027 */
[----:B------:R-:W-:Y:S02]  /*34e0*/  HADD2.F32 R3, -RZ, R46.H0_H0 ;  /* 0x2000002eff037230 */ /* 0x000fe40000004100 */
[----:B------:R-:W-:Y:S02]  /*34f0*/  HADD2.F32 R0, -RZ, R53.H0_H0 ;  /* 0x20000035ff007230 */ /* 0x000fe40000004100 */
[----:B------:R-:W-:Y:S01]  /*3500*/  FFMA.FTZ R45, R2, R19, RZ ;  /* 0x00000013022d7223 */ /* 0x000fe200000100ff */
[----:B------:R-:W-:-:S02]  /*3510*/  HADD2.F32 R2, -RZ, R55.H0_H0 ;  /* 0x20000037ff027230 */ /* 0x000fc40000004100 */
[-C--:B------:R-:W-:Y:S01]  /*3520*/  FFMA.FTZ R3, R3, R19.reuse, RZ ;  /* 0x0000001303037223 */ /* 0x080fe200000100ff */
[----:B------:R-:W-:Y:S01]  /*3530*/  FFMA.FTZ R19, R4, R19, RZ ;  /* 0x0000001304137223 */ /* 0x000fe200000100ff */
[----:B------:R-:W-:Y:S02]  /*3540*/  HADD2.F32 R4, -RZ, R57.H0_H0 ;  /* 0x20000039ff047230 */ /* 0x000fe40000004100 */
[-C--:B------:R-:W-:Y:S01]  /*3550*/  FFMA.FTZ R45, R54, R18.reuse, R45 ;  /* 0x00000012362d7223 */ /* 0x080fe2000001002d */
[-C--:B------:R-:W-:Y:S01]  /*3560*/  FFMA.FTZ R3, R56, R18.reuse, R3 ;  /* 0x0000001238037223 */ /* 0x080fe20000010003 */
[----:B------:R-:W-:Y:S01]  /*3570*/  FFMA.FTZ R19, R58, R18, R19 ;  /* 0x000000123a137223 */ /* 0x000fe20000010013 */
[----:B------:R-:W-:Y:S02]  /*3580*/  HADD2.F32 R18, -RZ, R59.H0_H0 ;  /* 0x2000003bff127230 */ /* 0x000fe40000004100 */
[-C--:B------:R-:W-:Y:S01]  /*3590*/  FFMA.FTZ R0, R0, R64.reuse, R39 ;  /* 0x0000004000007223 */ /* 0x080fe20000010027 */
[-C--:B------:R-:W-:Y:S01]  /*35a0*/  FFMA.FTZ R4, R4, R64.reuse, R3 ;  /* 0x0000004004047223 */ /* 0x080fe20000010003 */
        /* <DEDUP_REMOVED lines=23> */
[----:B------:R-:W-:Y:S01]  /*3720*/  FFMA.FTZ R3, R51, R3, R64 ;  /* 0x0000000333037223 */ /* 0x000fe20000010040 */
[-C--:B------:R-:W-:Y:S01]  /*3730*/  FFMA.FTZ R17, R60, R2.reuse, R17 ;  /* 0x000000023c117223 */ /* 0x080fe20000010011 */
[----:B------:R-:W-:Y:S02]  /*3740*/  FFMA.FTZ R19, R0, R2, R19 ;  /* 0x0000000200137223 */ /* 0x000fe40000010013 */
[-C--:B------:R-:W-:Y:S01]  /*3750*/  FFMA.FTZ R3, R18, R16.reuse, R3 ;  /* 0x0000001012037223 */ /* 0x080fe20000010003 */
[----:B------:R-:W-:Y:S01]  /*3760*/  FFMA.FTZ R29, R30, R16, R29 ;  /* 0x000000101e1d7223 */ /* 0x000fe2000001001d */
[----:B------:R-:W-:-:S02]  /*3770*/  HADD2.F32 R18, -RZ, R63.H0_H0 ;  /* 0x2000003fff127230 */ /* 0x000fc40000004100 */
        /* <DEDUP_REMOVED lines=20> */
.L_x_1309:
        /* <DEDUP_REMOVED lines=152> */
[--C-:B0-----:R-:W-:Y:S02]  /*4240*/  HADD2.F32 R2, -RZ, R16.reuse.H0_H0 ;  /* 0x20000010ff027230 */ /* 0x101fe40000004100 */
        /* <DEDUP_REMOVED lines=47> */
.L_x_1314:
        /* <DEDUP_REMOVED lines=91> */
.L_x_1315:
        /* <DEDUP_REMOVED lines=93> */
.L_x_1316:
        /* <DEDUP_REMOVED lines=35> */
[----:B------:R-:W-:Y:S02]  /*52f0*/  HADD2.F32 R18, -RZ, R55.H0_H0 ;  /* 0x20000037ff127230 */ /* 0x000fe40000004100 */
[-C--:B------:R-:W-:Y:S01]  /*5300*/  FFMA.FTZ R4, R4, R64.reuse, R3 ;  /* 0x0000004004047223 */ /* 0x080fe20000010003 */
[----:B------:R-:W-:Y:S02]  /*5310*/  HADD2.F32 R3, -RZ, R32.H0_H0 ;  /* 0x20000020ff037230 */ /* 0x000fe40000004100 */
[-C--:B------:R-:W-:Y:S01]  /*5320*/  FFMA.FTZ R0, R0, R64.reuse, R35 ;  /* 0x0000004000007223 */ /* 0x080fe20000010023 */
[----:B------:R-:W-:Y:S01]  /*5330*/  FFMA.FTZ R2, R2, R64, R39 ;  /* 0x0000004002027223 */ /* 0x000fe20000010027 */
[----:B------:R-:W-:-:S02]  /*5340*/  HADD2.F32 R35, -RZ, R20.H0_H0 ;  /* 0x20000014ff237230 */ /* 0x000fc40000004100 */
[----:B------:R-:W-:Y:S01]  /*5350*/  FFMA.FTZ R64, R18, R64, R19 ;  /* 0x0000004012407223 */ /* 0x000fe20000010013 */
[----:B------:R-:W-:Y:S02]  /*5360*/  HADD2.F32 R19, -RZ, R56.H0_H0 ;  /* 0x20000038ff137230 */ /* 0x000fe40000004100 */
[-C--:B------:R-:W-:Y:S01]  /*5370*/  FFMA.FTZ R18, R3, R65.reuse, R2 ;  /* 0x0000004103127223 */ /* 0x080fe20000010002 */
[----:B-1----:R-:W-:Y:S02]  /*5380*/  HADD2.F32 R3, -RZ, R16.H0_H0 ;  /* 0x20000010ff037230 */ /* 0x002fe40000004100 */
[-C--:B------:R-:W-:Y:S01]  /*5390*/  FFMA.FTZ R0, R35, R65.reuse, R0 ;  /* 0x0000004123007223 */ /* 0x080fe20000010000 */
[----:B------:R-:W-:Y:S01]  /*53a0*/  FFMA.FTZ R20, R33, R65, R4 ;  /* 0x0000004121147223 */ /* 0x000fe20000010004 */
[--C-:B------:R-:W-:Y:S02]  /*53b0*/  HADD2.F32 R2, -RZ, R17.reuse.H0_H0 ;  /* 0x20000011ff027230 */ /* 0x100fe40000004100 */
[----:B------:R-:W-:-:S02]  /*53c0*/  HADD2.F32 R4, -RZ, R17.H1_H1 ;  /* 0x30000011ff047230 */ /* 0x000fc40000004100 */
[-C--:B------:R-:W-:Y:S01]  /*53d0*/  FFMA.FTZ R17, R19, R3.reuse, R0 ;  /* 0x0000000313117223 */ /* 0x080fe20000010000 */
[----:B------:R-:W-:Y:S02]  /*53e0*/  HADD2.F32 R19, -RZ, R57.H0_H0 ;  /* 0x20000039ff137230 */ /* 0x000fe40000004100 */
        /* <DEDUP_REMOVED lines=13> */
[----:B------:R-:W-:Y:S01]  /*54c0*/  FFMA.FTZ R3, R18, R16, R3 ;  /* 0x0000001012037223 */ /* 0x000fe20000010003 */
[----:B------:R-:W-:-:S02]  /*54d0*/  HADD2.F32 R16, -RZ, R63.H0_H0 ;  /* 0x2000003fff107230 */ /* 0x000fc40000004100 */
[-C--:B------:R-:W-:Y:S01]  /*54e0*/  FFMA.FTZ R17, R60, R2.reuse, R17 ;  /* 0x000000023c117223 */ /* 0x080fe20000010011 */
        /* <DEDUP_REMOVED lines=20> */
.L_x_1313:
        /* <DEDUP_REMOVED lines=199> */
.L_x_1318:
        /* <DEDUP_REMOVED lines=91> */
.L_x_1319:
        /* <DEDUP_REMOVED lines=93> */
.L_x_1320:
        /* <DEDUP_REMOVED lines=87> */
.L_x_1317:
        /* <DEDUP_REMOVED lines=199> */
.L_x_1322:
        /* <DEDUP_REMOVED lines=91> */
.L_x_1323:
        /* <DEDUP_REMOVED lines=93> */
.L_x_1324:
        /* <DEDUP_REMOVED lines=87> */
.L_x_1321:
        /* <DEDUP_REMOVED lines=9> */
.L_x_1308:
        /* <DEDUP_REMOVED lines=10> */
.L_x_1335:
        /* <DEDUP_REMOVED lines=10> */
[----:B------:R-:W-:Y:S02]  /*92c0*/  ISETP.NE.AND P2, PT, R4, RZ, PT ;  /* 0x000000ff0400720c */ /* 0x000fe40003f45270 */
[--C-:B------:R-:W-:Y:S02]  /*92d0*/  SHF.R.U32.HI R32, RZ, 0xc, R13.reuse ;  /* 0x0000000cff207819 */ /* 0x100fe4000001160d */
[----:B------:R-:W-:Y:S02]  /*92e0*/  LOP3.LUT R11, R13, 0x3f003f, RZ, 0xc0, !PT ;  /* 0x003f003f0d0b7812 */ /* 0x000fe400078ec0ff */
[----:B------:R-:W-:Y:S02]  /*92f0*/  SHF.R.U32.HI R20, RZ, 0x6, R13 ;  /* 0x00000006ff147819 */ /* 0x000fe4000001160d */
[----:B------:R-:W-:Y:S02]  /*9300*/  LOP3.LUT R3, R3, 0xf000f, RZ, 0xc0, !PT ;  /* 0x000f000f03037812 */ /* 0x000fe400078ec0ff */
[----:B------:R-:W-:-:S02]  /*9310*/  SHF.R.U32.HI R37, RZ, 0xc, R15 ;  /* 0x0000000cff257819 */ /* 0x000fc4000001160f */
[----:B------:R-:W-:Y:S02]  /*9320*/  LOP3.LUT R51, R15, 0x3f003f, RZ, 0xc0, !PT ;  /* 0x003f003f0f337812 */ /* 0x000fe400078ec0ff */
[----:B------:R-:W-:Y:S02]  /*9330*/  SHF.R.U32.HI R52, RZ, 0x6, R15 ;  /* 0x00000006ff347819 */ /* 0x000fe4000001160f */
[----:B------:R-:W-:Y:S02]  /*9340*/  SHF.R.U32.HI R45, RZ, 0x6, R14 ;  /* 0x00000006ff2d7819 */ /* 0x000fe4000001160e */
        /* <DEDUP_REMOVED lines=13> */
[----:B------:R-:W-:Y:S01]  /*9420*/  ISETP.GE.AND P3, PT, R95, 0x2, PT ;  /* 0x000000025f00780c */ /* 0x000fe20003f66270 */
[----:B------:R-:W-:Y:S02]  /*9430*/  HADD2 R2, R2, -1056, -1056 ;  /* 0xe420e42002027430 */ /* 0x000fe40000000000 */
[----:B------:R-:W-:Y:S01]  /*9440*/  HADD2 R20, R20, -1056, -1056 ;  /* 0xe420e42014147430 */ /* 0x000fe20000000000 */
[----:B---3--:R-:W-:-:S02]  /*9450*/  SHF.R.U32.HI R4, RZ, 0x8, R16 ;  /* 0x00000008ff047819 */ /* 0x008fc40000011610 */
        /* <DEDUP_REMOVED lines=8> */
[----:B------:R-:W-:Y:S02]  /*94e0*/  LOP3.LUT R18, R36, 0xf000f, RZ, 0xc0, !PT ;  /* 0x000f000f24127812 */ /* 0x000fe400078ec0ff */
[----:B------:R-:W-:Y:S02]  /*94f0*/  LOP3.LUT R15, R3, 0x300030, R4, 0xf8, !PT ;  /* 0x00300030030f7812 */ /* 0x000fe400078ef804 */
[----:B--2---:R-:W-:Y:S02]  /*9500*/  SHF.R.U32.HI R3, RZ, 0xc, R28 ;  /* 0x0000000cff037819 */ /* 0x004fe4000001161c */
[----:B------:R-:W-:-:S02]  /*9510*/  SHF.R.U32.HI R50, RZ, 0x8, R19 ;  /* 0x00000008ff327819 */ /* 0x000fc40000011613 */
[----:B------:R-:W-:Y:S02]  /*9520*/  LOP3.LUT R48, R18, 0x300030, R17, 0xf8, !PT ;  /* 0x0030003012307812 */ /* 0x000fe400078ef811 */
[----:B------:R-:W-:Y:S02]  /*9530*/  SHF.R.U32.HI R17, RZ, 0xc, R30 ;  /* 0x0000000cff117819 */ /* 0x000fe4000001161e */
[----:B------:R-:W-:Y:S02]  /*9540*/  SHF.R.U32.HI R10, RZ, 0xa, R16 ;  /* 0x0000000aff0a7819 */ /* 0x000fe40000011610 */
[--C-:B------:R-:W-:Y:S02]  /*9550*/  SHF.R.U32.HI R57, RZ, 0xa, R19.reuse ;  /* 0x0000000aff397819 */ /* 0x100fe40000011613 */
[----:B------:R-:W-:Y:S02]  /*9560*/  LOP3.LUT R54, R19, 0x3f003f, RZ, 0xc0, !PT ;  /* 0x003f003f13367812 */ /* 0x000fe400078ec0ff */
[----:B------:R-:W-:-:S02]  /*9570*/  SHF.R.U32.HI R55, RZ, 0x6, R19 ;  /* 0x00000006ff377819 */ /* 0x000fc40000011613 */
[----:B------:R-:W-:Y:S02]  /*9580*/  LOP3.LUT R3, R3, 0xf000f, RZ, 0xc0, !PT ;  /* 0x000f000f03037812 */ /* 0x000fe400078ec0ff */
[----:B------:R-:W-:Y:S02]  /*9590*/  LOP3.LUT R36, R32, 0x300030, R13, 0xf8, !PT ;  /* 0x0030003020247812 */ /* 0x000fe400078ef80d */
[----:B------:R-:W-:Y:S02]  /*95a0*/  SHF.R.U32.HI R4, RZ, 0xc, R29 ;  /* 0x0000000cff047819 */ /* 0x000fe4000001161d */
[----:B------:R-:W-:Y:S02]  /*95b0*/  SHF.R.U32.HI R19, RZ, 0xc, R31 ;  /* 0x0000000cff137819 */ /* 0x000fe4000001161f */
[----:B------:R-:W-:Y:S02]  /*95c0*/  LOP3.LUT R53, R31, 0x3f003f, RZ, 0xc0, !PT ;  /* 0x003f003f1f357812 */ /* 0x000fe400078ec0ff */
[----:B------:R-:W-:-:S02]  /*95d0*/  LOP3.LUT R56, R37, 0x300030, R50, 0xf8, !PT ;  /* 0x0030003025387812 */ /* 0x000fc400078ef832 */
[----:B------:R-:W-:Y:S02]  /*95e0*/  LOP3.LUT R13, R28, 0x3f003f, RZ, 0xc0, !PT ;  /* 0x003f003f1c0d7812 */ /* 0x000fe400078ec0ff */
[----:B------:R-:W-:Y:S02]  /*95f0*/  SHF.R.U32.HI R31, RZ, 0x6, R31 ;  /* 0x00000006ff1f7819 */ /* 0x000fe4000001161f */
[----:B------:R-:W-:Y:S02]  /*9600*/  SHF.R.U32.HI R28, RZ, 0x6, R28 ;  /* 0x00000006ff1c7819 */ /* 0x000fe4000001161c */
[----:B------:R-:W-:Y:S02]  /*9610*/  LOP3.LUT R50, R17, 0xf000f, RZ, 0xc0, !PT ;  /* 0x000f000f11327812 */ /* 0x000fe400078ec0ff */
[----:B------:R-:W-:Y:S02]  /*9620*/  LOP3.LUT R14, R16, 0x3f003f, RZ, 0xc0, !PT ;  /* 0x003f003f100e7812 */ /* 0x000fe400078ec0ff */
[----:B------:R-:W-:-:S02]  /*9630*/  LOP3.LUT R18, R29, 0x3f003f, RZ, 0xc0, !PT ;  /* 0x003f003f1d127812 */ /* 0x000fc400078ec0ff */
[----:B------:R-:W-:Y:S02]  /*9640*/  LOP3.LUT R32, R30, 0x3f003f, RZ, 0xc0, !PT ;  /* 0x003f003f1e207812 */ /* 0x000fe400078ec0ff */
[----:B------:R-:W-:Y:S02]  /*9650*/  LOP3.LUT R17, R3, 0x300030, R10, 0xf8, !PT ;  /* 0x0030003003117812 */ /* 0x000fe400078ef80a */
        /* <DEDUP_REMOVED lines=119> */
.L_x_1328:
        /* <DEDUP_REMOVED lines=49> */
.L_x_1329:
        /* <DEDUP_REMOVED lines=48> */
.L_x_1330:
        /* <DEDUP_REMOVED lines=45> */
.L_x_1327:
        /* <DEDUP_REMOVED lines=17> */
[--C-:B------:R-:W-:Y:S02]  /*a7c0*/  SHF.R.U32.HI R14, RZ, 0xc, R15.reuse ;  /* 0x0000000cff0e7819 */ /* 0x100fe4000001160f */
[----:B----4-:R-:W-:Y:S02]  /*a7d0*/  SHF.R.U32.HI R2, RZ, 0x8, R16 ;  /* 0x00000008ff027819 */ /* 0x010fe40000011610 */
[----:B------:R-:W-:Y:S02]  /*a7e0*/  LOP3.LUT R3, R10, 0xf000f, RZ, 0xc0, !PT ;  /* 0x000f000f0a037812 */ /* 0x000fe400078ec0ff */
[----:B------:R-:W-:Y:S02]  /*a7f0*/  LOP3.LUT R49, R15, 0x3f003f, RZ, 0xc0, !PT ;  /* 0x003f003f0f317812 */ /* 0x000fe400078ec0ff */
[----:B------:R-:W-:-:S02]  /*a800*/  SHF.R.U32.HI R50, RZ, 0x6, R15 ;  /* 0x00000006ff327819 */ /* 0x000fc4000001160f */
[----:B------:R-:W-:Y:S02]  /*a810*/  SHF.R.U32.HI R15, RZ, 0x8, R17 ;  /* 0x00000008ff0f7819 */ /* 0x000fe40000011611 */
[----:B------:R-:W-:Y:S02]  /*a820*/  LOP3.LUT R10, R33, 0xf000f, RZ, 0xc0, !PT ;  /* 0x000f000f210a7812 */ /* 0x000fe400078ec0ff */
[----:B------:R-:W-:Y:S02]  /*a830*/  LOP3.LUT R52, R14, 0xf000f, RZ, 0xc0, !PT ;  /* 0x000f000f0e347812 */ /* 0x000fe400078ec0ff */
[----:B------:R-:W-:Y:S02]  /*a840*/  LOP3.LUT R14, R3, 0x300030, R2, 0xf8, !PT ;  /* 0x00300030030e7812 */ /* 0x000fe400078ef802 */
[----:B------:R-:W-:Y:S02]  /*a850*/  LOP3.LUT R4, R12, 0x3f003f, RZ, 0xc0, !PT ;  /* 0x003f003f0c047812 */ /* 0x000fe400078ec0ff */
[----:B------:R-:W-:-:S02]  /*a860*/  SHF.R.U32.HI R47, RZ, 0x8, R18 ;  /* 0x00000008ff2f7819 */ /* 0x000fc40000011612 */
[--C-:B------:R-:W-:Y:S02]  /*a870*/  SHF.R.U32.HI R48, RZ, 0xa, R18.reuse ;  /* 0x0000000aff307819 */ /* 0x100fe40000011612 */
[----:B------:R-:W-:Y:S02]  /*a880*/  LOP3.LUT R45, R18, 0x3f003f, RZ, 0xc0, !PT ;  /* 0x003f003f122d7812 */ /* 0x000fe400078ec0ff */
[----:B------:R-:W-:Y:S02]  /*a890*/  SHF.R.U32.HI R46, RZ, 0x6, R18 ;  /* 0x00000006ff2e7819 */ /* 0x000fe40000011612 */
[----:B------:R-:W-:Y:S02]  /*a8a0*/  SHF.R.U32.HI R51, RZ, 0x8, R19 ;  /* 0x00000008ff337819 */ /* 0x000fe40000011613 */
[----:B------:R-:W-:Y:S02]  /*a8b0*/  LOP3.LUT R38, R38, 0xf000f, RZ, 0xc0, !PT ;  /* 0x000f000f26267812 */ /* 0x000fe400078ec0ff */
[----:B---3--:R-:W-:-:S02]  /*a8c0*/  SHF.R.U32.HI R2, RZ, 0xc, R28 ;  /* 0x0000000cff027819 */ /* 0x008fc4000001161c */
[----:B------:R-:W-:Y:S02]  /*a8d0*/  SHF.R.U32.HI R12, RZ, 0x6, R12 ;  /* 0x00000006ff0c7819 */ /* 0x000fe4000001160c */
[--C-:B------:R-:W-:Y:S02]  /*a8e0*/  SHF.R.U32.HI R57, RZ, 0xa, R19.reuse ;  /* 0x0000000aff397819 */ /* 0x100fe40000011613 */
[----:B------:R-:W-:Y:S02]  /*a8f0*/  LOP3.LUT R54, R19, 0x3f003f, RZ, 0xc0, !PT ;  /* 0x003f003f13367812 */ /* 0x000fe400078ec0ff */
[----:B------:R-:W-:Y:S02]  /*a900*/  SHF.R.U32.HI R55, RZ, 0x6, R19 ;  /* 0x00000006ff377819 */ /* 0x000fe40000011613 */
[----:B------:R-:W-:Y:S02]  /*a910*/  LOP3.LUT R18, R10, 0x300030, R15, 0xf8, !PT ;  /* 0x003000300a127812 */ /* 0x000fe400078ef80f */
[----:B------:R-:W-:-:S02]  /*a920*/  SHF.R.U32.HI R15, RZ, 0xc, R29 ;  /* 0x0000000cff0f7819 */ /* 0x000fc4000001161d */
[----:B------:R-:W-:Y:S02]  /*a930*/  SHF.R.U32.HI R19, RZ, 0xc, R30 ;  /* 0x0000000cff137819 */ /* 0x000fe4000001161e */
[----:B------:R-:W-:Y:S02]  /*a940*/  SHF.R.U32.HI R53, RZ, 0xc, R31 ;  /* 0x0000000cff357819 */ /* 0x000fe4000001161f */
[----:B------:R-:W-:Y:S02]  /*a950*/  SHF.R.U32.HI R32, RZ, 0x6, R13 ;  /* 0x00000006ff207819 */ /* 0x000fe4000001160d */
[----:B------:R-:W-:Y:S02]  /*a960*/  LOP3.LUT R20, R13, 0x3f003f, RZ, 0xc0, !PT ;  /* 0x003f003f0d147812 */ /* 0x000fe400078ec0ff */
[----:B------:R-:W-:Y:S02]  /*a970*/  SHF.R.U32.HI R11, RZ, 0xa, R16 ;  /* 0x0000000aff0b7819 */ /* 0x000fe40000011610 */
[----:B------:R-:W-:-:S02]  /*a980*/  LOP3.LUT R47, R38, 0x300030, R47, 0xf8, !PT ;  /* 0x00300030262f7812 */ /* 0x000fc400078ef82f */
[----:B------:R-:W-:Y:S02]  /*a990*/  LOP3.LUT R56, R52, 0x300030, R51, 0xf8, !PT ;  /* 0x0030003034387812 */ /* 0x000fe400078ef833 */
[----:B------:R-:W-:Y:S02]  /*a9a0*/  LOP3.LUT R2, R2, 0xf000f, RZ, 0xc0, !PT ;  /* 0x000f000f02027812 */ /* 0x000fe400078ec0ff */
[----:B------:R-:W-:Y:S02]  /*a9b0*/  LOP3.LUT R13, R16, 0x3f003f, RZ, 0xc0, !PT ;  /* 0x003f003f100d7812 */ /* 0x000fe400078ec0ff */
        /* <DEDUP_REMOVED lines=19> */
[----:B------:R-:W-:Y:S02]  /*aaf0*/  LOP3.LUT R15, R2, 0x300030, R11, 0xf8, !PT ;  /* 0x00300030020f7812 */ /* 0x000fe400078ef80b */
        /* <DEDUP_REMOVED lines=120> */
.L_x_1332:
        /* <DEDUP_REMOVED lines=49> */
.L_x_1333:
        /* <DEDUP_REMOVED lines=48> */
.L_x_1334:
        /* <DEDUP_REMOVED lines=46> */
.L_x_1331:
        /* <DEDUP_REMOVED lines=8> */
.L_x_1326:
        /* <DEDUP_REMOVED lines=8> */
[----:B------:R-:W-:Y:S01]  /*bc70*/  HADD2.F32 R11, -RZ, R44.H0_H0 ;  /* 0x2000002cff0b7230 */ /* 0x000fe20000004100 */
[----:B------:R-:W-:Y:S01]  /*bc80*/  ULDC UR5, c[0x0][0x264] ;  /* 0x0000990000057ab9 */ /* 0x000fe20000000800 */
[----:B-----5:R-:W-:Y:S01]  /*bc90*/  HADD2.F32 R12, -RZ, R43.H0_H0 ;  /* 0x2000002bff0c7230 */ /* 0x020fe20000004100 */
[----:B------:R-:W-:Y:S01]  /*bca0*/  ISETP.NE.AND P0, PT, R0, RZ, PT ;  /* 0x000000ff0000720c */ /* 0x000fe20003f05270 */
[----:B------:R-:W-:Y:S02]  /*bcb0*/  HADD2.F32 R13, -RZ, R42.H0_H0 ;  /* 0x2000002aff0d7230 */ /* 0x000fe40000004100 */
[----:B------:R-:W-:Y:S01]  /*bcc0*/  HADD2.F32 R14, -RZ, R41.H0_H0 ;  /* 0x20000029ff0e7230 */ /* 0x000fe20000004100 */
[----:B------:R-:W-:-:S13]  /*bcd0*/  ISETP.LT.OR P0, PT, R5, 0x4, !P0 ;  /* 0x000000040500780c */ /* 0x000fda0004701670 */
.L_x_1353:
        /* <DEDUP_REMOVED lines=11> */
[C---:B------:R-:W-:Y:S02]  /*bd90*/  LOP3.LUT R0, R16.reuse, 0xf000f, RZ, 0xc0, !PT ;  /* 0x000f000f10007812 */ /* 0x040fe400078ec0ff */
[----:B------:R-:W-:Y:S02]  /*bda0*/  LOP3.LUT R2, R16, 0xf000f0, RZ, 0xc0, !PT ;  /* 0x00f000f010027812 */ /* 0x000fe400078ec0ff */
        /* <DEDUP_REMOVED lines=46> */
[----:B------:R-:W0:Y:S01]  /*c090*/  LDS.64 R46, [UR4] ;  /* 0x00000004ff2e7984 */ /* 0x000e220008000a00 */
        /* <DEDUP_REMOVED lines=24> */
[----:B------:R-:W-:-:S02]  /*c220*/  HADD2.F32 R47, -RZ, R47.H1_H1 ;  /* 0x3000002fff2f7230 */ /* 0x000fc40000004100 */
[C---:B------:R-:W-:Y:S01]  /*c230*/  FFMA.FTZ R4, R48.reuse, R2, R49 ;  /* 0x0000000230047223 */ /* 0x040fe20000010031 */
[----:B------:R-:W-:Y:S02]  /*c240*/  HADD2.F32 R0, -RZ, R15.H1_H1 ;  /* 0x3000000fff007230 */ /* 0x000fe40000004100 */
[----:B------:R-:W-:Y:S01]  /*c250*/  FFMA.FTZ R45, R48, R46, R45 ;  /* 0x0000002e302d7223 */ /* 0x000fe2000001002d */
[----:B------:R-:W-:Y:S02]  /*c260*/  HADD2.F32 R2, -RZ, R20.H1_H1 ;  /* 0x30000014ff027230 */ /* 0x000fe40000004100 */
[----:B------:R-:W-:Y:S02]  /*c270*/  HADD2.F32 R50, -RZ, R31.H0_H0 ;  /* 0x2000001fff327230 */ /* 0x000fe40000004100 */
[----:B------:R-:W-:Y:S01]  /*c280*/  FFMA.FTZ R0, R0, R47, R3 ;  /* 0x0000002f00007223 */ /* 0x000fe20000010003 */
[----:B------:R-:W-:Y:S02]  /*c290*/  HADD2.F32 R46, -RZ, R29.H1_H1 ;  /* 0x3000001dff2e7230 */ /* 0x000fe40000004100 */
[----:B------:R-:W-:Y:S01]  /*c2a0*/  FFMA.FTZ R49, R47, R2, R4 ;  /* 0x000000022f317223 */ /* 0x000fe20000010004 */
[----:B------:R-:W-:-:S02]  /*c2b0*/  HADD2.F32 R3, -RZ, R32.H0_H0 ;  /* 0x20000020ff037230 */ /* 0x000fc40000004100 */
[----:B------:R-:W-:Y:S01]  /*c2c0*/  FFMA.FTZ R53, R48, R50, R53 ;  /* 0x0000003230357223 */ /* 0x000fe20000010035 */
[--C-:B-1----:R-:W-:Y:S02]  /*c2d0*/  HADD2.F32 R2, -RZ, R16.reuse.H0_H0 ;  /* 0x20000010ff027230 */ /* 0x102fe40000004100 */
[----:B------:R-:W-:Y:S01]  /*c2e0*/  FFMA.FTZ R51, R47, R46, R45 ;  /* 0x0000002e2f337223 */ /* 0x000fe2000001002d */
[----:B------:R-:W-:Y:S02]  /*c2f0*/  HADD2.F32 R48, -RZ, R31.H1_H1 ;  /* 0x3000001fff307230 */ /* 0x000fe40000004100 */
[----:B------:R-:W-:Y:S02]  /*c300*/  HADD2.F32 R45, -RZ, R16.H1_H1 ;  /* 0x30000010ff2d7230 */ /* 0x000fe40000004100 */
[----:B------:R-:W-:Y:S01]  /*c310*/  FFMA.FTZ R3, R3, R2, R0 ;  /* 0x0000000203037223 */ /* 0x000fe20000010000 */
[----:B------:R-:W-:Y:S02]  /*c320*/  HADD2.F32 R16, -RZ, R34.H0_H0 ;  /* 0x20000022ff107230 */ /* 0x000fe40000004100 */
[----:B------:R-:W-:Y:S01]  /*c330*/  FFMA.FTZ R53, R47, R48, R53 ;  /* 0x000000302f357223 */ /* 0x000fe20000010035 */
[----:B------:R-:W-:-:S02]  /*c340*/  HADD2.F32 R50, -RZ, R38.H0_H0 ;  /* 0x20000026ff327230 */ /* 0x000fc40000004100 */
[----:B------:R-:W-:Y:S02]  /*c350*/  HADD2.F32 R0, -RZ, R32.H1_H1 ;  /* 0x30000020ff007230 */ /* 0x000fe40000004100 */
[C---:B------:R-:W-:Y:S01]  /*c360*/  FFMA.FTZ R16, R2.reuse, R16, R49 ;  /* 0x0000001002107223 */ /* 0x040fe20000010031 */
[----:B------:R-:W-:Y:S02]  /*c370*/  HADD2.F32 R46, -RZ, R34.H1_H1 ;  /* 0x30000022ff2e7230 */ /* 0x000fe40000004100 */
[----:B------:R-:W-:Y:S01]  /*c380*/  FFMA.FTZ R53, R2, R50, R53 ;  /* 0x0000003202357223 */ /* 0x000fe20000010035 */
[--C-:B------:R-:W-:Y:S02]  /*c390*/  HADD2.F32 R48, -RZ, R36.reuse.H0_H0 ;  /* 0x20000024ff307230 */ /* 0x100fe40000004100 */
[----:B------:R-:W-:Y:S01]  /*c3a0*/  FFMA.FTZ R0, R0, R45, R3 ;  /* 0x0000002d00007223 */ /* 0x000fe20000010003 */
[----:B------:R-:W-:Y:S02]  /*c3b0*/  HADD2.F32 R4, -RZ, R17.H0_H0 ;  /* 0x20000011ff047230 */ /* 0x000fe40000004100 */
[----:B------:R-:W-:Y:S01]  /*c3c0*/  FFMA.FTZ R47, R45, R46, R16 ;  /* 0x0000002e2d2f7223 */ /* 0x000fe20000010010 */
[----:B------:R-:W-:-:S02]  /*c3d0*/  HADD2.F32 R16, -RZ, R36.H1_H1 ;  /* 0x30000024ff107230 */ /* 0x000fc40000004100 */
[----:B------:R-:W-:Y:S01]  /*c3e0*/  FFMA.FTZ R48, R2, R48, R51 ;  /* 0x0000003002307223 */ /* 0x000fe20000010033 */
[----:B------:R-:W-:Y:S02]  /*c3f0*/  HADD2.F32 R50, -RZ, R38.H1_H1 ;  /* 0x30000026ff327230 */ /* 0x000fe40000004100 */
        /* <DEDUP_REMOVED lines=31> */
.L_x_1338:
        /* <DEDUP_REMOVED lines=91> */
.L_x_1340:
        /* <DEDUP_REMOVED lines=90> */
.L_x_1341:
        /* <DEDUP_REMOVED lines=87> */
.L_x_1339:
[----:B------:R-:W0:Y:S02]  /*d6b0*/  LDC R15, c[0x0][0x23c] ;  /* 0x00008f00ff0f7b82 */ /* 0x000e240000000800 */
[----:B0-----:R-:W-:-:S05]  /*d6c0*/  IMAD.WIDE R16, R15, 0x4, R6 ;  /* 0x000000040f107825 */ /* 0x001fca00078e0206 */
[----:B------:R-:W2:Y:S02]  /*d6d0*/  LDG.E.128.CONSTANT R28, desc[UR6][R16.64] ;  /* 0x00000006101c7981 */ /* 0x000ea4000c1e9d00 */
[C---:B--2---:R-:W-:Y:S02]  /*d6e0*/  LOP3.LUT R20, R30.reuse, 0xf000f, RZ, 0xc0, !PT ;  /* 0x000f000f1e147812 */ /* 0x044fe400078ec0ff */
[----:B------:R-:W-:Y:S02]  /*d6f0*/  LOP3.LUT R32, R30, 0xf000f0, RZ, 0xc0, !PT ;  /* 0x00f000f01e207812 */ /* 0x000fe400078ec0ff */
[----:B------:R-:W-:Y:S02]  /*d700*/  SHF.R.U32.HI R30, RZ, 0x8, R30 ;  /* 0x00000008ff1e7819 */ /* 0x000fe4000001161e */
[C---:B------:R-:W-:Y:S02]  /*d710*/  LOP3.LUT R0, R28.reuse, 0xf000f, RZ, 0xc0, !PT ;  /* 0x000f000f1c007812 */ /* 0x040fe400078ec0ff */
[----:B------:R-:W-:-:S02]  /*d720*/  LOP3.LUT R2, R28, 0xf000f0, RZ, 0xc0, !PT ;  /* 0x00f000f01c027812 */ /* 0x000fc400078ec0ff */
[C---:B------:R-:W-:Y:S02]  /*d730*/  LOP3.LUT R4, R29.reuse, 0xf000f, RZ, 0xc0, !PT ;  /* 0x000f000f1d047812 */ /* 0x040fe400078ec0ff */
[----:B------:R-:W-:Y:S02]  /*d740*/  LOP3.LUT R18, R29, 0xf000f0, RZ, 0xc0, !PT ;  /* 0x00f000f01d127812 */ /* 0x000fe400078ec0ff */
[----:B------:R-:W-:Y:S02]  /*d750*/  SHF.R.U32.HI R28, RZ, 0x8, R28 ;  /* 0x00000008ff1c7819 */ /* 0x000fe4000001161c */
[----:B------:R-:W-:Y:S02]  /*d760*/  SHF.R.U32.HI R29, RZ, 0x8, R29 ;  /* 0x00000008ff1d7819 */ /* 0x000fe4000001161d */
[C---:B------:R-:W-:Y:S02]  /*d770*/  LOP3.LUT R33, R31.reuse, 0xf000f, RZ, 0xc0, !PT ;  /* 0x000f000f1f217812 */ /* 0x040fe400078ec0ff */
[----:B------:R-:W-:-:S02]  /*d780*/  LOP3.LUT R34, R31, 0xf000f0, RZ, 0xc0, !PT ;  /* 0x00f000f01f227812 */ /* 0x000fc400078ec0ff */
[----:B------:R-:W-:Y:S02]  /*d790*/  SHF.R.U32.HI R35, RZ, 0x8, R31 ;  /* 0x00000008ff237819 */ /* 0x000fe4000001161f */
[----:B------:R-:W-:Y:S02]  /*d7a0*/  LOP3.LUT R31, R20, 0x64006400, RZ, 0xfc, !PT ;  /* 0x64006400141f7812 */ /* 0x000fe400078efcff */
[C---:B------:R-:W-:Y:S02]  /*d7b0*/  LOP3.LUT R20, R30.reuse, 0xf000f, RZ, 0xc0, !PT ;  /* 0x000f000f1e147812 */ /* 0x040fe400078ec0ff */
        /* <DEDUP_REMOVED lines=13> */
[----:B------:R-:W-:Y:S01]  /*d890*/  HADD2 R46, R47, -1032, -1032 ;  /* 0xe408e4082f2e7430 */ /* 0x000fe20000000000 */
        /* <DEDUP_REMOVED lines=18> */
[----:B------:R-:W-:-:S02]  /*d9c0*/  HADD2 R35, R3, -1032, -1032 ;  /* 0xe408e40803237430 */ /* 0x000fc40000000000 */
        /* <DEDUP_REMOVED lines=42> */
[----:B-1----:R-:W-:Y:S02]  /*dc70*/  HADD2.F32 R2, -RZ, R18.H0_H0 ;  /* 0x20000012ff027230 */ /* 0x002fe40000004100 */
[----:B------:R-:W-:Y:S01]  /*dc80*/  FFMA.FTZ R55, R53, R48, R55 ;  /* 0x0000003035377223 */ /* 0x000fe20000010037 */
[----:B------:R-:W-:Y:S02]  /*dc90*/  HADD2.F32 R50, -RZ, R34.H1_H1 ;  /* 0x30000022ff327230 */ /* 0x000fe40000004100 */
[----:B------:R-:W-:Y:S02]  /*dca0*/  HADD2.F32 R49, -RZ, R18.H1_H1 ;  /* 0x30000012ff317230 */ /* 0x000fe40000004100 */
[----:B------:R-:W-:Y:S01]  /*dcb0*/  FFMA.FTZ R3, R3, R2, R0 ;  /* 0x0000000203037223 */ /* 0x000fe20000010000 */
[----:B------:R-:W-:-:S02]  /*dcc0*/  HADD2.F32 R18, -RZ, R37.H0_H0 ;  /* 0x20000025ff127230 */ /* 0x000fc40000004100 */
[----:B------:R-:W-:Y:S01]  /*dcd0*/  FFMA.FTZ R57, R53, R50, R57 ;  /* 0x0000003235397223 */ /* 0x000fe20000010039 */
[----:B------:R-:W-:Y:S02]  /*dce0*/  HADD2.F32 R52, -RZ, R46.H0_H0 ;  /* 0x2000002eff347230 */ /* 0x000fe40000004100 */
[----:B------:R-:W-:Y:S02]  /*dcf0*/  HADD2.F32 R0, -RZ, R35.H1_H1 ;  /* 0x30000023ff007230 */ /* 0x000fe40000004100 */
[C---:B------:R-:W-:Y:S01]  /*dd00*/  FFMA.FTZ R18, R2.reuse, R18, R51 ;  /* 0x0000001202127223 */ /* 0x040fe20000010033 */
[----:B------:R-:W-:Y:S02]  /*dd10*/  HADD2.F32 R48, -RZ, R37.H1_H1 ;  /* 0x30000025ff307230 */ /* 0x000fe40000004100 */
[----:B------:R-:W-:Y:S01]  /*dd20*/  FFMA.FTZ R57, R2, R52, R57 ;  /* 0x0000003402397223 */ /* 0x000fe20000010039 */
[----:B------:R-:W-:Y:S02]  /*dd30*/  HADD2.F32 R50, -RZ, R39.H0_H0 ;  /* 0x20000027ff327230 */ /* 0x000fe40000004100 */
[----:B------:R-:W-:Y:S01]  /*dd40*/  FFMA.FTZ R0, R0, R49, R3 ;  /* 0x0000003100007223 */ /* 0x000fe20000010003 */
[----:B------:R-:W-:-:S02]  /*dd50*/  HADD2.F32 R4, -RZ, R19.H0_H0 ;  /* 0x20000013ff047230 */ /* 0x000fc40000004100 */
[C---:B------:R-:W-:Y:S01]  /*dd60*/  FFMA.FTZ R51, R49.reuse, R48, R18 ;  /* 0x0000003031337223 */ /* 0x040fe20000010012 */
[----:B------:R-:W-:Y:S02]  /*dd70*/  HADD2.F32 R18, -RZ, R39.H1_H1 ;  /* 0x30000027ff127230 */ /* 0x000fe40000004100 */
[----:B------:R-:W-:Y:S01]  /*dd80*/  FFMA.FTZ R50, R2, R50, R55 ;  /* 0x0000003202327223 */ /* 0x000fe20000010037 */
[----:B------:R-:W-:Y:S02]  /*dd90*/  HADD2.F32 R52, -RZ, R46.H1_H1 ;  /* 0x3000002eff347230 */ /* 0x000fe40000004100 */
        /* <DEDUP_REMOVED lines=10> */
[----:B------:R-:W-:Y:S02]  /*de40*/  HADD2.F32 R0, -RZ, R36.H1_H1 ;  /* 0x30000024ff007230 */ /* 0x000fe40000004100 */
[----:B------:R-:W-:Y:S02]  /*de50*/  HADD2.F32 R2, -RZ, R38.H1_H1 ;  /* 0x30000026ff027230 */ /* 0x000fe40000004100 */
[----:B------:R-:W-:Y:S01]  /*de60*/  FFMA.FTZ R49, R4, R49, R57 ;  /* 0x0000003104317223 */ /* 0x000fe20000010039 */
[----:B------:R-:W-:-:S02]  /*de70*/  HADD2.F32 R48, -RZ, R45.H1_H1 ;  /* 0x3000002dff307230 */ /* 0x000fc40000004100 */
[----:B------:R-:W-:Y:S01]  /*de80*/  FFMA.FTZ R0, R0, R19, R3 ;  /* 0x0000001300007223 */ /* 0x000fe20000010003 */
[----:B------:R-:W-:Y:S02]  /*de90*/  HADD2.F32 R50, -RZ, R47.H1_H1 ;  /* 0x3000002fff327230 */ /* 0x000fe40000004100 */
        /* <DEDUP_REMOVED lines=15> */
.L_x_1342:
[----:B------:R-:W-:Y:S05]  /*df90*/  @!P3 BRA `(.L_x_1343) ;  /* 0x00000010002cb947 */ /* 0x000fea0003800000 */
[----:B------:R-:W-:Y:S02]  /*dfa0*/  PRMT R0, R90, 0x9910, RZ ;  /* 0x000099105a007816 */ /* 0x000fe400000000ff */
[----:B------:R-:W-:Y:S02]  /*dfb0*/  ISETP.GE.AND P5, PT, R95, 0x3, PT ;  /* 0x000000035f00780c */ /* 0x000fe40003fa6270 */
[----:B------:R-:W-:-:S13]  /*dfc0*/  ISETP.NE.AND P4, PT, R0, RZ, PT ;  /* 0x000000ff0000720c */ /* 0x000fda0003f85270 */
[----:B------:R-:W-:Y:S05]  /*dfd0*/  @!P4 BRA `(.L_x_1344) ;  /* 0x000000040058c947 */ /* 0x000fea0003800000 */
[----:B------:R-:W0:Y:S01]  /*dfe0*/  LDS.64 R2, [UR4+0x50] ;  /* 0x00005004ff027984 */ /* 0x000e220008000a00 */
[--C-:B------:R-:W-:Y:S02]  /*dff0*/  HADD2.F32 R0, -RZ, R29.reuse.H0_H0 ;  /* 0x2000001dff007230 */ /* 0x100fe40000004100 */
[----:B------:R-:W-:Y:S01]  /*e000*/  HADD2.F32 R54, -RZ, R29.H1_H1 ;  /* 0x3000001dff367230 */ /* 0x000fe20000004100 */
        /* <DEDUP_REMOVED lines=12> */
[----:B------:R-:W-:Y:S02]  /*e0d0*/  HADD2.F32 R54, -RZ, R33.H1_H1 ;  /* 0x30000021ff367230 */ /* 0x000fe40000004100 */
        /* <DEDUP_REMOVED lines=34> */
[----:B------:R-:W-:Y:S01]  /*e300*/  FFMA.FTZ R53, R50, R18, R53 ;  /* 0x0000001232357223 */ /* 0x000fe20000010035 */
        /* <DEDUP_REMOVED lines=35> */
.L_x_1344:
[----:B------:R-:W-:Y:S05]  /*e540*/  @!P5 BRA `(.L_x_1343) ;  /* 0x0000000800c0d947 */ /* 0x000fea0003800000 */
[----:B------:R-:W-:-:S04]  /*e550*/  PRMT R0, R92, 0x9910, RZ ;  /* 0x000099105c007816 */ /* 0x000fc800000000ff */
        /* <DEDUP_REMOVED lines=88> */
.L_x_1345:
        /* <DEDUP_REMOVED lines=37> */
[----:B-1----:R-:W-:Y:S02]  /*ed30*/  HADD2.F32 R3, -RZ, R18.H0_H0 ;  /* 0x20000012ff037230 */ /* 0x002fe40000004100 */
[----:B------:R-:W-:Y:S01]  /*ed40*/  FFMA.FTZ R28, R31, R51, R4 ;  /* 0x000000331f1c7223 */ /* 0x000fe20000010004 */
[--C-:B------:R-:W-:Y:S02]  /*ed50*/  HADD2.F32 R2, -RZ, R19.reuse.H0_H0 ;  /* 0x20000013ff027230 */ /* 0x100fe40000004100 */
[----:B------:R-:W-:Y:S02]  /*ed60*/  HADD2.F32 R4, -RZ, R19.H1_H1 ;  /* 0x30000013ff047230 */ /* 0x000fe40000004100 */
[----:B------:R-:W-:Y:S01]  /*ed70*/  FFMA.FTZ R19, R29, R3, R0 ;  /* 0x000000031d137223 */ /* 0x000fe20000010000 */
[----:B------:R-:W-:-:S02]  /*ed80*/  HADD2.F32 R33, -RZ, R34.H1_H1 ;  /* 0x30000022ff217230 */ /* 0x000fc40000004100 */
[----:B------:R-:W-:Y:S02]  /*ed90*/  HADD2.F32 R29, -RZ, R37.H0_H0 ;  /* 0x20000025ff1d7230 */ /* 0x000fe40000004100 */
[----:B------:R-:W-:Y:S02]  /*eda0*/  HADD2.F32 R18, -RZ, R18.H1_H1 ;  /* 0x30000012ff127230 */ /* 0x000fe40000004100 */
[----:B------:R-:W-:Y:S01]  /*edb0*/  FFMA.FTZ R50, R33, R51, R50 ;  /* 0x0000003321327223 */ /* 0x000fe20000010032 */
[----:B------:R-:W-:Y:S02]  /*edc0*/  HADD2.F32 R0, -RZ, R35.H1_H1 ;  /* 0x30000023ff007230 */ /* 0x000fe40000004100 */
        /* <DEDUP_REMOVED lines=40> */
.L_x_1343:
[----:B------:R-:W-:-:S05]  /*f050*/  IMAD.WIDE R16, R15, 0x4, R16 ;  /* 0x000000040f107825 */ /* 0x000fca00078e0210 */
        /* <DEDUP_REMOVED lines=140> */
.L_x_1346:
        /* <DEDUP_REMOVED lines=91> */
.L_x_1348:
        /* <DEDUP_REMOVED lines=90> */
.L_x_1349:
        /* <DEDUP_REMOVED lines=87> */
.L_x_1347:
[----:B------:R-:W-:-:S06]  /*109e0*/  IMAD.WIDE R16, R15, 0x4, R16 ;  /* 0x000000040f107825 */ /* 0x000fcc00078e0210 */
[----:B------:R-:W2:Y:S02]  /*109f0*/  LDG.E.128.CONSTANT R16, desc[UR6][R16.64] ;  /* 0x0000000610107981 */ /* 0x000ea4000c1e9d00 */
[----:B--2---:R-:W-:Y:S02]  /*10a00*/  LOP3.LUT R4, R17, 0xf000f0, RZ, 0xc0, !PT ;  /* 0x00f000f011047812 */ /* 0x004fe400078ec0ff */
[----:B------:R-:W-:Y:S02]  /*10a10*/  SHF.R.U32.HI R3, RZ, 0x8, R16 ;  /* 0x00000008ff037819 */ /* 0x000fe40000011610 */
[C---:B------:R-:W-:Y:S02]  /*10a20*/  LOP3.LUT R0, R16.reuse, 0xf000f, RZ, 0xc0, !PT ;  /* 0x000f000f10007812 */ /* 0x040fe400078ec0ff */
[----:B------:R-:W-:Y:S02]  /*10a30*/  LOP3.LUT R2, R16, 0xf000f0, RZ, 0xc0, !PT ;  /* 0x00f000f010027812 */ /* 0x000fe400078ec0ff */
[----:B------:R-:W-:-:S02]  /*10a40*/  LOP3.LUT R33, R18, 0xf000f, RZ, 0xc0, !PT ;  /* 0x000f000f12217812 */ /* 0x000fc400078ec0ff */
[----:B------:R-:W-:Y:S02]  /*10a50*/  LOP3.LUT R15, R18, 0xf000f0, RZ, 0xc0, !PT ;  /* 0x00f000f0120f7812 */ /* 0x000fe400078ec0ff */
[----:B------:R-:W-:Y:S02]  /*10a60*/  SHF.R.U32.HI R34, RZ, 0x8, R18 ;  /* 0x00000008ff227819 */ /* 0x000fe40000011612 */
[----:B------:R-:W-:Y:S02]  /*10a70*/  SHF.R.U32.HI R36, RZ, 0x8, R19 ;  /* 0x00000008ff247819 */ /* 0x000fe40000011613 */
        /* <DEDUP_REMOVED lines=8> */
[----:B------:R-:W-:Y:S02]  /*10b00*/  SHF.R.U32.HI R32, RZ, 0x8, R17 ;  /* 0x00000008ff207819 */ /* 0x000fe40000011611 */
        /* <DEDUP_REMOVED lines=70> */
[----:B------:R-:W-:-:S02]  /*10f70*/  HADD2.F32 R3, -RZ, R35.H0_H0 ;  /* 0x20000023ff037230 */ /* 0x000fc40000004100 */
[C---:B------:R-:W-:Y:S01]  /*10f80*/  FFMA.FTZ R45, R47.reuse, R2, R4 ;  /* 0x000000022f2d7223 */ /* 0x040fe20000010004 */
[----:B-1----:R-:W-:Y:S02]  /*10f90*/  HADD2.F32 R2, -RZ, R16.H0_H0 ;  /* 0x20000010ff027230 */ /* 0x002fe40000004100 */
        /* <DEDUP_REMOVED lines=11> */
[----:B------:R-:W-:Y:S02]  /*11050*/  HADD2.F32 R48, -RZ, R37.H0_H0 ;  /* 0x20000025ff307230 */ /* 0x000fe40000004100 */
        /* <DEDUP_REMOVED lines=37> */
.L_x_1350:
        /* <DEDUP_REMOVED lines=16> */
[--C-:B------:R-:W-:Y:S02]  /*113b0*/  HADD2.F32 R47, -RZ, R3.reuse.H0_H0 ;  /* 0x20000003ff2f7230 */ /* 0x100fe40000004100 */
[-C--:B------:R-:W-:Y:S01]  /*113c0*/  FFMA.FTZ R0, R0, R39.reuse, RZ ;  /* 0x0000002700007223 */ /* 0x080fe200000100ff */
[----:B------:R-:W-:Y:S02]  /*113d0*/  HADD2.F32 R46, -RZ, R3.H1_H1 ;  /* 0x30000003ff2e7230 */ /* 0x000fe40000004100 */
[----:B------:R-:W-:Y:S01]  /*113e0*/  FFMA.FTZ R4, R4, R39, RZ ;  /* 0x0000002704047223 */ /* 0x000fe200000100ff */
[----:B------:R-:W-:-:S02]  /*113f0*/  HADD2.F32 R2, -RZ, R31.H0_H0 ;  /* 0x2000001fff027230 */ /* 0x000fc40000004100 */
[-C--:B------:R-:W-:Y:S01]  /*11400*/  FFMA.FTZ R0, R49, R45.reuse, R0 ;  /* 0x0000002d31007223 */ /* 0x080fe20000010000 */
[--C-:B------:R-:W-:Y:S02]  /*11410*/  HADD2.F32 R3, -RZ, R32.reuse.H0_H0 ;  /* 0x20000020ff037230 */ /* 0x100fe40000004100 */
[----:B------:R-:W-:Y:S01]  /*11420*/  FFMA.FTZ R4, R53, R45, R4 ;  /* 0x0000002d35047223 */ /* 0x000fe20000010004 */
[----:B------:R-:W-:Y:S02]  /*11430*/  HADD2.F32 R49, -RZ, R32.H1_H1 ;  /* 0x30000020ff317230 */ /* 0x000fe40000004100 */
        /* <DEDUP_REMOVED lines=18> */
[----:B-1----:R-:W-:Y:S02]  /*11560*/  HADD2.F32 R0, -RZ, R16.H0_H0 ;  /* 0x20000010ff007230 */ /* 0x002fe40000004100 */
        /* <DEDUP_REMOVED lines=13> */
[----:B------:R-:W-:Y:S02]  /*11640*/  HADD2.F32 R2, -RZ, R17.H0_H0 ;  /* 0x20000011ff027230 */ /* 0x000fe40000004100 */
[-C--:B------:R-:W-:Y:S01]  /*11650*/  FFMA.FTZ R39, R48, R16.reuse, R39 ;  /* 0x0000001030277223 */ /* 0x080fe20000010027 */
[----:B------:R-:W-:Y:S02]  /*11660*/  HADD2.F32 R0, -RZ, R28.H0_H0 ;  /* 0x2000001cff007230 */ /* 0x000fe40000004100 */
        /* <DEDUP_REMOVED lines=31> */
.L_x_1351:
        /* <DEDUP_REMOVED lines=90> */
.L_x_1352:
        /* <DEDUP_REMOVED lines=10> */
[----:B------:R-:W-:Y:S02]  /*11ea0*/  HADD2.F32 R46, -RZ, R3.H1_H1 ;  /* 0x30000003ff2e7230 */ /* 0x000fe40000004100 */
[----:B------:R-:W-:Y:S01]  /*11eb0*/  FFMA.FTZ R4, R4, R39, RZ ;  /* 0x0000002704047223 */ /* 0x000fe200000100ff */
[--C-:B------:R-:W-:Y:S02]  /*11ec0*/  HADD2.F32 R2, -RZ, R31.reuse.H0_H0 ;  /* 0x2000001fff027230 */ /* 0x100fe40000004100 */
[----:B------:R-:W-:Y:S01]  /*11ed0*/  FFMA.FTZ R0, R33, R45, R0 ;  /* 0x0000002d21007223 */ /* 0x000fe20000010000 */
[--C-:B------:R-:W-:Y:S02]  /*11ee0*/  HADD2.F32 R3, -RZ, R32.reuse.H0_H0 ;  /* 0x20000020ff037230 */ /* 0x100fe40000004100 */
[----:B------:R-:W-:Y:S02]  /*11ef0*/  HADD2.F32 R31, -RZ, R31.H1_H1 ;  /* 0x3000001fff1f7230 */ /* 0x000fe40000004100 */
[----:B------:R-:W-:Y:S01]  /*11f00*/  FFMA.FTZ R2, R2, R39, RZ ;  /* 0x0000002702027223 */ /* 0x000fe200000100ff */
[----:B------:R-:W-:-:S02]  /*11f10*/  HADD2.F32 R33, -RZ, R32.H1_H1 ;  /* 0x30000020ff217230 */ /* 0x000fc40000004100 */
        /* <DEDUP_REMOVED lines=69> */
.L_x_1337:
[----:B------:R-:W0:Y:S01]  /*12370*/  LDC R89, c[0x0][0x23c] ;  /* 0x00008f00ff597b82 */ /* 0x000e220000000800 */
[----:B------:R-:W-:Y:S01]  /*12380*/  IADD3 R93, R93, 0x20, RZ ;  /* 0x000000205d5d7810 */ /* 0x000fe20007ffe0ff */
[----:B------:R-:W-:-:S03]  /*12390*/  UIADD3 UR4, UR4, 0x40, URZ ;  /* 0x0000004004047890 */ /* 0x000fc6000fffe03f */
[C---:B------:R-:W-:Y:S02]  /*123a0*/  ISETP.GE.AND P2, PT, R93.reuse, UR5, PT ;  /* 0x000000055d007c0c */ /* 0x040fe4000bf46270 */
[----:B------:R-:W-:Y:S01]  /*123b0*/  ISETP.LT.AND P3, PT, R93, R94, PT ;  /* 0x0000005e5d00720c */ /* 0x000fe20003f61270 */
[----:B0-----:R-:W-:-:S12]  /*123c0*/  IMAD.WIDE R6, R89, 0x10, R6 ;  /* 0x0000001059067825 */ /* 0x001fd800078e0206 */
[----:B------:R-:W-:Y:S05]  /*123d0*/  @!P2 BRA P3, `(.L_x_1353) ;  /* 0xffffff980040a947 */ /* 0x000fea000183ffff */
.L_x_1336:
        /* <DEDUP_REMOVED lines=8> */
.L_x_1359:
[----:B------:R-:W0:Y:S01]  /*12460*/  LDC R89, c[0x0][0x23c] ;  /* 0x00008f00ff597b82 */ /* 0x000e220000000800 */
[----:B-----5:R1:W5:Y:S01]  /*12470*/  LDG.E.128.CONSTANT R12, desc[UR6][R6.64] ;  /* 0x00000006060c7981 */ /* 0x020362000c1e9d00 */
[----:B0-----:R-:W-:-:S05]  /*12480*/  IMAD.WIDE R2, R89, 0x4, R6 ;  /* 0x0000000459027825 */ /* 0x001fca00078e0206 */
[----:B------:R1:W5:Y:S01]  /*12490*/  LDG.E.128.CONSTANT R8, desc[UR6][R2.64] ;  /* 0x0000000602087981 */ /* 0x000362000c1e9d00 */
[----:B------:R-:W-:Y:S01]  /*124a0*/  IMAD.WIDE R96, R89, 0x4, R2 ;  /* 0x0000000459607825 */ /* 0x000fe200078e0202 */
[----:B------:R-:W-:Y:S06]  /*124b0*/  @!P1 BRA `(.L_x_1355) ;  /* 0x0000002000a89947 */ /* 0x000fec0003800000 */
[----:B-1----:R-:W2:Y:S01]  /*124c0*/  LDG.E.128.CONSTANT R4, desc[UR6][R96.64] ;  /* 0x0000000660047981 */ /* 0x002ea2000c1e9d00 */
[----:B-----5:R-:W-:Y:S02]  /*124d0*/  SHF.R.U32.HI R19, RZ, 0xf, R14 ;  /* 0x0000000fff137819 */ /* 0x020fe4000001160e */
[----:B------:R-:W-:Y:S02]  /*124e0*/  SHF.R.U32.HI R28, RZ, 0xf, R15 ;  /* 0x0000000fff1c7819 */ /* 0x000fe4000001160f */
[----:B------:R-:W-:Y:S02]  /*124f0*/  SHF.R.U32.HI R20, RZ, 0xe, R10 ;  /* 0x0000000eff147819 */ /* 0x000fe4000001160a */
[--C-:B------:R-:W-:Y:S02]  /*12500*/  SHF.R.U32.HI R29, RZ, 0xe, R11.reuse ;  /* 0x0000000eff1d7819 */ /* 0x100fe4000001160b */
[----:B------:R-:W-:Y:S02]  /*12510*/  LOP3.LUT R62, R11, 0x380038, RZ, 0xc0, !PT ;  /* 0x003800380b3e7812 */ /* 0x000fe400078ec0ff */
[----:B------:R-:W-:-:S02]  /*12520*/  SHF.R.U32.HI R49, RZ, 0x6, R11 ;  /* 0x00000006ff317819 */ /* 0x000fc4000001160b */
[----:B------:R-:W-:Y:S02]  /*12530*/  LOP3.LUT R58, R11, 0x70007, RZ, 0xc0, !PT ;  /* 0x000700070b3a7812 */ /* 0x000fe400078ec0ff */
[----:B------:R-:W-:Y:S02]  /*12540*/  LOP3.LUT R19, R19, 0x10001, RZ, 0xc0, !PT ;  /* 0x0001000113137812 */ /* 0x000fe400078ec0ff */
[----:B------:R-:W-:Y:S02]  /*12550*/  PRMT R11, R91, 0x9910, RZ ;  /* 0x000099105b0b7816 */ /* 0x000fe400000000ff */
[----:B------:R-:W-:Y:S02]  /*12560*/  LOP3.LUT R28, R28, 0x10001, RZ, 0xc0, !PT ;  /* 0x000100011c1c7812 */ /* 0x000fe400078ec0ff */
[----:B------:R-:W-:Y:S02]  /*12570*/  SHF.R.U32.HI R0, RZ, 0xf, R12 ;  /* 0x0000000fff007819 */ /* 0x000fe4000001160c */
[----:B------:R-:W-:-:S02]  /*12580*/  LOP3.LUT R61, R15, 0x380038, RZ, 0xc0, !PT ;  /* 0x003800380f3d7812 */ /* 0x000fc400078ec0ff */
[----:B------:R-:W-:Y:S02]  /*12590*/  SHF.R.U32.HI R35, RZ, 0x6, R15 ;  /* 0x00000006ff237819 */ /* 0x000fe4000001160f */
[----:B------:R-:W-:Y:S02]  /*125a0*/  LOP3.LUT R46, R15, 0x70007, RZ, 0xc0, !PT ;  /* 0x000700070f2e7812 */ /* 0x000fe400078ec0ff */
[----:B------:R-:W-:Y:S02]  /*125b0*/  SHF.R.U32.HI R38, RZ, 0x6, R8 ;  /* 0x00000006ff267819 */ /* 0x000fe40000011608 */
[C---:B------:R-:W-:Y:S02]  /*125c0*/  LOP3.LUT R15, R10.reuse, 0x380038, RZ, 0xc0, !PT ;  /* 0x003800380a0f7812 */ /* 0x040fe400078ec0ff */
[----:B------:R-:W-:Y:S02]  /*125d0*/  SHF.R.U32.HI R37, RZ, 0x6, R10 ;  /* 0x00000006ff257819 */ /* 0x000fe4000001160a */
[----:B------:R-:W-:Y:S01]  /*125e0*/  LOP3.LUT R54, R10, 0x70007, RZ, 0xc0, !PT ;  /* 0x000700070a367812 */ /* 0x000fe200078ec0ff */
[----:B------:R-:W-:Y:S01]  /*125f0*/  HFMA2.MMA R10, -RZ, RZ, 0, 0.015625 ;  /* 0x00002400ff0a7435 */ /* 0x000fe200000001ff */
[----:B------:R-:W-:-:S02]  /*12600*/  LOP3.LUT R20, R19, 0x20002, R20, 0xf8, !PT ;  /* 0x0002000213147812 */ /* 0x000fc400078ef814 */
[----:B------:R-:W-:Y:S02]  /*12610*/  LOP3.LUT R19, R28, 0x20002, R29, 0xf8, !PT ;  /* 0x000200021c137812 */ /* 0x000fe400078ef81d */
[----:B------:R-:W-:Y:S02]  /*12620*/  ISETP.NE.AND P2, PT, R11, RZ, PT ;  /* 0x000000ff0b00720c */ /* 0x000fe40003f45270 */
[----:B------:R-:W-:Y:S02]  /*12630*/  LOP3.LUT R2, R12, 0x380038, RZ, 0xc0, !PT ;  /* 0x003800380c027812 */ /* 0x000fe400078ec0ff */
[C---:B------:R-:W-:Y:S02]  /*12640*/  LOP3.LUT R18, R14.reuse, 0x380038, RZ, 0xc0, !PT ;  /* 0x003800380e127812 */ /* 0x040fe400078ec0ff */
        /* <DEDUP_REMOVED lines=10> */
[C---:B------:R-:W-:Y:S02]  /*126f0*/  LOP3.LUT R12, R8.reuse, 0x380038, RZ, 0xc0, !PT ;  /* 0x00380038080c7812 */ /* 0x040fe400078ec0ff */
[----:B------:R-:W-:Y:S02]  /*12700*/  LOP3.LUT R53, R8, 0x70007, RZ, 0xc0, !PT ;  /* 0x0007000708357812 */ /* 0x000fe400078ec0ff */
[----:B------:R-:W-:Y:S02]  /*12710*/  SHF.R.U32.HI R8, RZ, 0xe, R9 ;  /* 0x0000000eff087819 */ /* 0x000fe40000011609 */
[----:B------:R-:W-:-:S02]  /*12720*/  LOP3.LUT R13, R9, 0x380038, RZ, 0xc0, !PT ;  /* 0x00380038090d7812 */ /* 0x000fc400078ec0ff */
[----:B------:R-:W-:Y:S02]  /*12730*/  SHF.R.U32.HI R36, RZ, 0x6, R9 ;  /* 0x00000006ff247819 */ /* 0x000fe40000011609 */
[----:B------:R-:W-:Y:S02]  /*12740*/  LOP3.LUT R52, R9, 0x70007, RZ, 0xc0, !PT ;  /* 0x0007000709347812 */ /* 0x000fe400078ec0ff */
[----:B------:R-:W-:Y:S02]  /*12750*/  MOV R9, 0x3000 ;  /* 0x0000300000097802 */ /* 0x000fe40000000f00 */
[----:B------:R-:W-:Y:S02]  /*12760*/  LOP3.LUT R2, R2, 0x64006400, RZ, 0xfc, !PT ;  /* 0x6400640002027812 */ /* 0x000fe400078efcff */
[----:B------:R-:W-:Y:S02]  /*12770*/  LOP3.LUT R3, R3, 0x20002, R14, 0xf8, !PT ;  /* 0x0002000203037812 */ /* 0x000fe400078ef80e */
[----:B------:R-:W-:Y:S01]  /*12780*/  LOP3.LUT R17, R17, 0x10001, RZ, 0xc0, !PT ;  /* 0x0001000111117812 */ /* 0x000fe200078ec0ff */
[----:B------:R-:W-:Y:S01]  /*12790*/  HFMA2 R87, R2, R9.H0_H0, -132, -132 ;  /* 0xd820d82002577431 */ /* 0x000fe20000040009 */
[----:B------:R-:W-:-:S02]  /*127a0*/  LOP3.LUT R76, R62, 0x64006400, RZ, 0xfc, !PT ;  /* 0x640064003e4c7812 */ /* 0x000fc400078efcff */
[----:B------:R-:W-:Y:S02]  /*127b0*/  PRMT R0, R10, 0x7610, R0 ;  /* 0x000076100a007816 */ /* 0x000fe40000000000 */
[----:B------:R-:W-:Y:S02]  /*127c0*/  LOP3.LUT R10, R17, 0x20002, R8, 0xf8, !PT ;  /* 0x00020002110a7812 */ /* 0x000fe400078ef808 */
        /* <DEDUP_REMOVED lines=9> */
[C---:B------:R-:W-:Y:S01]  /*12860*/  LOP3.LUT R61, R49.reuse, 0x380038, RZ, 0xc0, !PT ;  /* 0x00380038313d7812 */ /* 0x040fe200078ec0ff */
[-C--:B------:R-:W-:Y:S01]  /*12870*/  HFMA2 R78, R78, R9.reuse.H0_H0, -132, -132 ;  /* 0xd820d8204e4e7431 */ /* 0x080fe20000040009 */
        /* <DEDUP_REMOVED lines=28> */
[----:B------:R-:W-:Y:S02]  /*12a40*/  SHF.R.U32.HI R30, RZ, 0xd, R4 ;  /* 0x0000000dff1e7819 */ /* 0x000fe40000011604 */
[----:B------:R-:W-:Y:S02]  /*12a50*/  LOP3.LUT R20, R5, 0x64006400, RZ, 0xfc, !PT ;  /* 0x6400640005147812 */ /* 0x000fe400078efcff */
[----:B------:R-:W-:Y:S02]  /*12a60*/  SHF.R.U32.HI R55, RZ, 0x6, R7 ;  /* 0x00000006ff377819 */ /* 0x000fe40000011607 */
[----:B------:R-:W-:Y:S01]  /*12a70*/  LOP3.LUT R5, R48, 0x380038, RZ, 0xc0, !PT ;  /* 0x0038003830057812 */ /* 0x000fe200078ec0ff */
[----:B------:R-:W-:Y:S01]  /*12a80*/  HFMA2 R20, R20, R9.H0_H0, -132, -132 ;  /* 0xd820d82014147431 */ /* 0x000fe20000040009 */
[----:B------:R-:W-:-:S02]  /*12a90*/  LOP3.LUT R63, R7, 0x380038, RZ, 0xc0, !PT ;  /* 0x00380038073f7812 */ /* 0x000fc400078ec0ff */
[----:B------:R-:W-:Y:S02]  /*12aa0*/  LOP3.LUT R30, R3, 0x40004, R30, 0xf8, !PT ;  /* 0x00040004031e7812 */ /* 0x000fe400078ef81e */
[----:B------:R-:W-:Y:S02]  /*12ab0*/  LOP3.LUT R66, R11, 0x64006400, RZ, 0xfc, !PT ;  /* 0x640064000b427812 */ /* 0x000fe400078efcff */
[----:B------:R-:W-:Y:S02]  /*12ac0*/  LOP3.LUT R3, R33, 0x380038, RZ, 0xc0, !PT ;  /* 0x0038003821037812 */ /* 0x000fe400078ec0ff */
[----:B------:R-:W-:Y:S01]  /*12ad0*/  LOP3.LUT R11, R55, 0x380038, RZ, 0xc0, !PT ;  /* 0x00380038370b7812 */ /* 0x000fe200078ec0ff */
[----:B------:R-:W-:Y:S01]  /*12ae0*/  HFMA2 R15, R66, R9.H0_H0, -132, -132 ;  /* 0xd820d820420f7431 */ /* 0x000fe20000040009 */
[----:B------:R-:W-:Y:S02]  /*12af0*/  LOP3.LUT R2, R5, 0x64006400, RZ, 0xfc, !PT ;  /* 0x6400640005027812 */ /* 0x000fe400078efcff */
[----:B------:R-:W-:-:S02]  /*12b00*/  SHF.R.U32.HI R47, RZ, 0x6, R4 ;  /* 0x00000006ff2f7819 */ /* 0x000fc40000011604 */
[C---:B------:R-:W-:Y:S02]  /*12b10*/  LOP3.LUT R17, R6.reuse, 0x380038, RZ, 0xc0, !PT ;  /* 0x0038003806117812 */ /* 0x040fe400078ec0ff */
[----:B------:R-:W-:Y:S02]  /*12b20*/  SHF.R.U32.HI R51, RZ, 0x6, R6 ;  /* 0x00000006ff337819 */ /* 0x000fe40000011606 */
        /* <DEDUP_REMOVED lines=10> */
[----:B------:R-:W-:Y:S01]  /*12bd0*/  HFMA2 R85, R4, R9.H0_H0, -132, -132 ;  /* 0xd820d82004557431 */ /* 0x000fe20000040009 */
[----:B------:R-:W-:Y:S02]  /*12be0*/  SHF.R.U32.HI R28, RZ, 0xd, R7 ;  /* 0x0000000dff1c7819 */ /* 0x000fe40000011607 */
[----:B------:R-:W-:Y:S02]  /*12bf0*/  LOP3.LUT R70, R7, 0x70007, RZ, 0xc0, !PT ;  /* 0x0007000707467812 */ /* 0x000fe400078ec0ff */
[----:B------:R-:W-:-:S02]  /*12c00*/  LOP3.LUT R6, R6, 0x64006400, RZ, 0xfc, !PT ;  /* 0x6400640006067812 */ /* 0x000fc400078efcff */
[----:B------:R-:W-:Y:S02]  /*12c10*/  LOP3.LUT R8, R8, 0x64006400, RZ, 0xfc, !PT ;  /* 0x6400640008087812 */ /* 0x000fe400078efcff */
[----:B------:R-:W-:Y:S01]  /*12c20*/  LOP3.LUT R2, R33, 0x1c001c0, RZ, 0xc0, !PT ;  /* 0x01c001c021027812 */ /* 0x000fe200078ec0ff */
[-C--:B------:R-:W-:Y:S01]  /*12c30*/  HFMA2 R77, R6, R9.reuse.H0_H0, -132, -132 ;  /* 0xd820d820064d7431 */ /* 0x080fe20000040009 */
[----:B------:R-:W-:Y:S01]  /*12c40*/  LOP3.LUT R7, R36, 0x380038, RZ, 0xc0, !PT ;  /* 0x0038003824077812 */ /* 0x000fe200078ec0ff */
[----:B------:R-:W-:Y:S01]  /*12c50*/  HFMA2 R16, R8, R9.H0_H0, -132, -132 ;  /* 0xd820d82008107431 */ /* 0x000fe20000040009 */
[----:B------:R-:W-:Y:S02]  /*12c60*/  LOP3.LUT R31, R10, 0x40004, R31, 0xf8, !PT ;  /* 0x000400040a1f7812 */ /* 0x000fe400078ef81f */
[----:B------:R-:W-:Y:S02]  /*12c70*/  LOP3.LUT R12, R3, 0x64006400, RZ, 0xfc, !PT ;  /* 0x64006400030c7812 */ /* 0x000fe400078efcff */
[----:B------:R-:W-:-:S02]  /*12c80*/  LOP3.LUT R10, R13, 0x64006400, RZ, 0xfc, !PT ;  /* 0x640064000d0a7812 */ /* 0x000fc400078efcff */
[----:B------:R-:W-:Y:S01]  /*12c90*/  LOP3.LUT R4, R38, 0x1c001c0, RZ, 0xc0, !PT ;  /* 0x01c001c026047812 */ /* 0x000fe200078ec0ff */
[-C--:B------:R-:W-:Y:S01]  /*12ca0*/  HFMA2 R12, R12, R9.reuse.H0_H0, -132, -132 ;  /* 0xd820d8200c0c7431 */ /* 0x080fe20000040009 */
[----:B------:R-:W-:Y:S01]  /*12cb0*/  LOP3.LUT R3, R2, 0x64006400, RZ, 0xfc, !PT ;  /* 0x6400640002037812 */ /* 0x000fe200078efcff */
[----:B------:R-:W-:Y:S01]  /*12cc0*/  HFMA2 R61, R10, R9.H0_H0, -132, -132 ;  /* 0xd820d8200a3d7431 */ /* 0x000fe20000040009 */
[----:B------:R-:W-:Y:S02]  /*12cd0*/  LOP3.LUT R14, R7, 0x64006400, RZ, 0xfc, !PT ;  /* 0x64006400070e7812 */ /* 0x000fe400078efcff */
[----:B------:R-:W-:Y:S02]  /*12ce0*/  LOP3.LUT R2, R47, 0x1c001c0, RZ, 0xc0, !PT ;  /* 0x01c001c02f027812 */ /* 0x000fe400078ec0ff */
[----:B------:R-:W-:Y:S02]  /*12cf0*/  LOP3.LUT R7, R51, 0x380038, RZ, 0xc0, !PT ;  /* 0x0038003833077812 */ /* 0x000fe400078ec0ff */
[----:B------:R-:W-:-:S02]  /*12d00*/  LOP3.LUT R6, R32, 0x1c001c0, RZ, 0xc0, !PT ;  /* 0x01c001c020067812 */ /* 0x000fc400078ec0ff */
[----:B------:R-:W-:Y:S02]  /*12d10*/  LOP3.LUT R8, R34, 0x1c001c0, RZ, 0xc0, !PT ;  /* 0x01c001c022087812 */ /* 0x000fe400078ec0ff */
[----:B------:R-:W-:Y:S02]  /*12d20*/  LOP3.LUT R28, R19, 0x40004, R28, 0xf8, !PT ;  /* 0x00040004131c7812 */ /* 0x000fe400078ef81c */
        /* <DEDUP_REMOVED lines=175> */
.L_x_1356:
        /* <DEDUP_REMOVED lines=83> */
.L_x_1357:
        /* <DEDUP_REMOVED lines=82> */
.L_x_1358:
        /* <DEDUP_REMOVED lines=79> */
.L_x_1355:
[----:B------:R-:W-:Y:S01]  /*14760*/  IADD3 R93, R93, 0x20, RZ ;  /* 0x000000205d5d7810 */ /* 0x000fe20007ffe0ff */
[----:B------:R-:W-:Y:S01]  /*14770*/  UIADD3 UR4, UR4, 0x40, URZ ;  /* 0x0000004004047890 */ /* 0x000fe2000fffe03f */
[----:B-1----:R-:W-:Y:S02]  /*14780*/  IMAD.WIDE R6, R89, 0x4, R96 ;  /* 0x0000000459067825 */ /* 0x002fe400078e0260 */
[C---:B------:R-:W-:Y:S02]  /*14790*/  ISETP.GE.AND P2, PT, R93.reuse, UR5, PT ;  /* 0x000000055d007c0c */ /* 0x040fe4000bf46270 */
[----:B------:R-:W-:-:S13]  /*147a0*/  ISETP.LT.AND P3, PT, R93, R94, PT ;  /* 0x0000005e5d00720c */ /* 0x000fda0003f61270 */
[----:B------:R-:W-:Y:S05]  /*147b0*/  @!P2 BRA P3, `(.L_x_1359) ;  /* 0xffffffdc0028a947 */ /* 0x000fea000183ffff */
.L_x_1354:
        /* <DEDUP_REMOVED lines=17> */
.L_x_1363:
[----:B------:R-:W0:Y:S02]  /*148d0*/  LDS R2, [R0] ;  /* 0x0000000000027984 */ /* 0x000e240000000800 */
[----:B0-----:R-:W-:-:S06]  /*148e0*/  HADD2 R3, R2, R40 ;  /* 0x0000002802037230 */ /* 0x001fcc0000000000 */
[----:B------:R-:W0:Y:S02]  /*148f0*/  ATOMS.CAST.SPIN R3, [R0], R2, R3 ;  /* 0x000000020003738d */ /* 0x000e240001800003 */
[----:B0-----:R-:W-:-:S13]  /*14900*/  ISETP.EQ.U32.AND P0, PT, R3, 0x1, PT ;  /* 0x000000010300780c */ /* 0x001fda0003f02070 */
[----:B------:R-:W-:Y:S05]  /*14910*/  @!P0 BRA `(.L_x_1363) ;  /* 0xfffffffc00ec8947 */ /* 0x000fea000383ffff */
[----:B------:R-:W-:Y:S05]  /*14920*/  BRA `(.L_x_1361) ;  /* 0x00000000000c7947 */ /* 0x000fea0003800000 */
.L_x_1362:
[----:B------:R-:W2:Y:S02]  /*14930*/  LD.E R0, desc[UR6][R4.64] ;  /* 0x0000000604007980 */ /* 0x000ea4000c101900 */
[----:B--2---:R-:W-:-:S05]  /*14940*/  IADD3 R3, R40, R0, RZ ;  /* 0x0000000028037210 */ /* 0x004fca0007ffe0ff */
[----:B------:R0:W-:Y:S02]  /*14950*/  ST.E desc[UR6][R4.64], R3 ;  /* 0x0000000304007985 */ /* 0x0001e4000c101906 */
.L_x_1361:
[----:B------:R-:W-:Y:S05]  /*14960*/  BSYNC B0 ;  /* 0x0000000000007941 */ /* 0x000fea0003800000 */
.L_x_1360:
[----:B------:R1:W-:Y:S01]  /*14970*/  ATOM.E.ADD.F16x2.RN.STRONG.GPU P0, RZ, desc[UR6][R4.64+0x4], R27 ;  /* 0x0000041b04ff79a2 */ /* 0x0003e2000810e1c6 */
[----:B------:R-:W-:Y:S04]  /*14980*/  BSSY B0, `(.L_x_1364) ;  /* 0x000000f000007945 */ /* 0x000fe80003800000 */
[----:B-1----:R-:W-:Y:S05]  /*14990*/  @P0 BRA `(.L_x_1365) ;  /* 0x0000000000340947 */ /* 0x002fea0003800000 */
[----:B------:R-:W1:Y:S02]  /*149a0*/  QSPC.E.S P0, RZ, [R4+0x4] ;  /* 0x0000040004ff73aa */ /* 0x000e640000000500 */
[----:B-1----:R-:W-:Y:S05]  /*149b0*/  @!P0 BRA `(.L_x_1366) ;  /* 0x0000000000208947 */ /* 0x002fea0003800000 */
[----:B------:R-:W-:-:S04]  /*149c0*/  MOV R2, R4 ;  /* 0x0000000400027202 */ /* 0x000fc80000000f00 */
[----:B------:R-:W-:-:S07]  /*149d0*/  MOV R0, R2 ;  /* 0x0000000200007202 */ /* 0x000fce0000000f00 */
.L_x_1367:
[----:B------:R-:W0:Y:S02]  /*149e0*/  LDS R2, [R0+0x4] ;  /* 0x0000040000027984 */ /* 0x000e240000000800 */
[----:B0-----:R-:W-:-:S10]  /*149f0*/  HFMA2.MMA R3, R2, 1, 1, R27 ;  /* 0x3c003c0002037835 */ /* 0x001fd4000000001b */
[----:B------:R-:W0:Y:S02]  /*14a00*/  ATOMS.CAST.SPIN R3, [R0+0x4], R2, R3 ;  /* 0x000004020003738d */ /* 0x000e240001800003 */
[----:B0-----:R-:W-:-:S13]  /*14a10*/  ISETP.EQ.U32.AND P0, PT, R3, 0x1, PT ;  /* 0x000000010300780c */ /* 0x001fda0003f02070 */
[----:B------:R-:W-:Y:S05]  /*14a20*/  @!P0 BRA `(.L_x_1367) ;  /* 0xfffffffc00ec8947 */ /* 0x000fea000383ffff */
[----:B------:R-:W-:Y:S05]  /*14a30*/  BRA `(.L_x_1365) ;  /* 0x00000000000c7947 */ /* 0x000fea0003800000 */
.L_x_1366:
[----:B------:R-:W0:Y:S02]  /*14a40*/  LD.E R0, desc[UR6][R4.64+0x4] ;  /* 0x0000040604007980 */ /* 0x000e24000c101900 */
[----:B0-----:R-:W-:-:S05]  /*14a50*/  IADD3 R3, R27, R0, RZ ;  /* 0x000000001b037210 */ /* 0x001fca0007ffe0ff */
[----:B------:R1:W-:Y:S02]  /*14a60*/  ST.E desc[UR6][R4.64+0x4], R3 ;  /* 0x0000040304007985 */ /* 0x0003e4000c101906 */
.L_x_1365:
[----:B------:R-:W-:Y:S05]  /*14a70*/  BSYNC B0 ;  /* 0x0000000000007941 */ /* 0x000fea0003800000 */
.L_x_1364:
        /* <DEDUP_REMOVED lines=10> */
.L_x_1371:
[----:B------:R-:W0:Y:S02]  /*14b20*/  LDS R2, [R0] ;  /* 0x0000000000027984 */ /* 0x000e240000000800 */
[----:B0-----:R-:W-:-:S06]  /*14b30*/  HADD2 R3, R2, R26 ;  /* 0x0000001a02037230 */ /* 0x001fcc0000000000 */
[----:B------:R-:W0:Y:S02]  /*14b40*/  ATOMS.CAST.SPIN R3, [R0], R2, R3 ;  /* 0x000000020003738d */ /* 0x000e240001800003 */
[----:B0-----:R-:W-:-:S13]  /*14b50*/  ISETP.EQ.U32.AND P0, PT, R3, 0x1, PT ;  /* 0x000000010300780c */ /* 0x001fda0003f02070 */
[----:B------:R-:W-:Y:S05]  /*14b60*/  @!P0 BRA `(.L_x_1371) ;  /* 0xfffffffc00ec8947 */ /* 0x000fea000383ffff */
[----:B------:R-:W-:Y:S05]  /*14b70*/  BRA `(.L_x_1369) ;  /* 0x00000000000c7947 */ /* 0x000fea0003800000 */
.L_x_1370:
[----:B------:R-:W2:Y:S02]  /*14b80*/  LD.E R0, desc[UR6][R4.64] ;  /* 0x0000000604007980 */ /* 0x000ea4000c101900 */
[----:B--2---:R-:W-:-:S05]  /*14b90*/  IADD3 R3, R26, R0, RZ ;  /* 0x000000001a037210 */ /* 0x004fca0007ffe0ff */
[----:B------:R0:W-:Y:S02]  /*14ba0*/  ST.E desc[UR6][R4.64], R3 ;  /* 0x0000000304007985 */ /* 0x0001e4000c101906 */
.L_x_1369:
[----:B------:R-:W-:Y:S05]  /*14bb0*/  BSYNC B0 ;  /* 0x0000000000007941 */ /* 0x000fea0003800000 */
.L_x_1368:
[----:B------:R1:W-:Y:S01]  /*14bc0*/  ATOM.E.ADD.F16x2.RN.STRONG.GPU P0, RZ, desc[UR6][R4.64+0x4], R25 ;  /* 0x0000041904ff79a2 */ /* 0x0003e2000810e1c6 */
[----:B------:R-:W-:Y:S04]  /*14bd0*/  BSSY B0, `(.L_x_1372) ;  /* 0x000000f000007945 */ /* 0x000fe80003800000 */
[----:B-1----:R-:W-:Y:S05]  /*14be0*/  @P0 BRA `(.L_x_1373) ;  /* 0x0000000000340947 */ /* 0x002fea0003800000 */
[----:B------:R-:W1:Y:S02]  /*14bf0*/  QSPC.E.S P0, RZ, [R4+0x4] ;  /* 0x0000040004ff73aa */ /* 0x000e640000000500 */
[----:B-1----:R-:W-:Y:S05]  /*14c00*/  @!P0 BRA `(.L_x_1374) ;  /* 0x0000000000208947 */ /* 0x002fea0003800000 */
[----:B------:R-:W-:-:S04]  /*14c10*/  MOV R2, R4 ;  /* 0x0000000400027202 */ /* 0x000fc80000000f00 */
[----:B------:R-:W-:-:S07]  /*14c20*/  MOV R0, R2 ;  /* 0x0000000200007202 */ /* 0x000fce0000000f00 */
.L_x_1375:
[----:B------:R-:W0:Y:S02]  /*14c30*/  LDS R2, [R0+0x4] ;  /* 0x0000040000027984 */ /* 0x000e240000000800 */
[----:B0-----:R-:W-:-:S10]  /*14c40*/  HFMA2.MMA R3, R2, 1, 1, R25 ;  /* 0x3c003c0002037835 */ /* 0x001fd40000000019 */
[----:B------:R-:W0:Y:S02]  /*14c50*/  ATOMS.CAST.SPIN R3, [R0+0x4], R2, R3 ;  /* 0x000004020003738d */ /* 0x000e240001800003 */
[----:B0-----:R-:W-:-:S13]  /*14c60*/  ISETP.EQ.U32.AND P0, PT, R3, 0x1, PT ;  /* 0x000000010300780c */ /* 0x001fda0003f02070 */
[----:B------:R-:W-:Y:S05]  /*14c70*/  @!P0 BRA `(.L_x_1375) ;  /* 0xfffffffc00ec8947 */ /* 0x000fea000383ffff */
[----:B------:R-:W-:Y:S05]  /*14c80*/  BRA `(.L_x_1373) ;  /* 0x00000000000c7947 */ /* 0x000fea0003800000 */
.L_x_1374:
[----:B------:R-:W0:Y:S02]  /*14c90*/  LD.E R0, desc[UR6][R4.64+0x4] ;  /* 0x0000040604007980 */ /* 0x000e24000c101900 */
[----:B0-----:R-:W-:-:S05]  /*14ca0*/  IADD3 R3, R25, R0, RZ ;  /* 0x0000000019037210 */ /* 0x001fca0007ffe0ff */
[----:B------:R1:W-:Y:S02]  /*14cb0*/  ST.E desc[UR6][R4.64+0x4], R3 ;  /* 0x0000040304007985 */ /* 0x0003e4000c101906 */
.L_x_1373:
[----:B------:R-:W-:Y:S05]  /*14cc0*/  BSYNC B0 ;  /* 0x0000000000007941 */ /* 0x000fea0003800000 */
.L_x_1372:
        /* <DEDUP_REMOVED lines=10> */
.L_x_1379:
[----:B------:R-:W0:Y:S02]  /*14d70*/  LDS R2, [R0] ;  /* 0x0000000000027984 */ /* 0x000e240000000800 */
[----:B0-----:R-:W-:-:S06]  /*14d80*/  HADD2 R3, R2, R24 ;  /* 0x0000001802037230 */ /* 0x001fcc0000000000 */
[----:B------:R-:W0:Y:S02]  /*14d90*/  ATOMS.CAST.SPIN R3, [R0], R2, R3 ;  /* 0x000000020003738d */ /* 0x000e240001800003 */
[----:B0-----:R-:W-:-:S13]  /*14da0*/  ISETP.EQ.U32.AND P0, PT, R3, 0x1, PT ;  /* 0x000000010300780c */ /* 0x001fda0003f02070 */
[----:B------:R-:W-:Y:S05]  /*14db0*/  @!P0 BRA `(.L_x_1379) ;  /* 0xfffffffc00ec8947 */ /* 0x000fea000383ffff */
[----:B------:R-:W-:Y:S05]  /*14dc0*/  BRA `(.L_x_1377) ;  /* 0x00000000000c7947 */ /* 0x000fea0003800000 */
.L_x_1378:
[----:B------:R-:W2:Y:S02]  /*14dd0*/  LD.E R0, desc[UR6][R4.64] ;  /* 0x0000000604007980 */ /* 0x000ea4000c101900 */
[----:B--2---:R-:W-:-:S05]  /*14de0*/  IADD3 R3, R24, R0, RZ ;  /* 0x0000000018037210 */ /* 0x004fca0007ffe0ff */
[----:B------:R0:W-:Y:S02]  /*14df0*/  ST.E desc[UR6][R4.64], R3 ;  /* 0x0000000304007985 */ /* 0x0001e4000c101906 */
.L_x_1377:
[----:B------:R-:W-:Y:S05]  /*14e00*/  BSYNC B0 ;  /* 0x0000000000007941 */ /* 0x000fea0003800000 */
.L_x_1376:
[----:B------:R1:W-:Y:S01]  /*14e10*/  ATOM.E.ADD.F16x2.RN.STRONG.GPU P0, RZ, desc[UR6][R4.64+0x4], R23 ;  /* 0x0000041704ff79a2 */ /* 0x0003e2000810e1c6 */
[----:B------:R-:W-:Y:S04]  /*14e20*/  BSSY B0, `(.L_x_1380) ;  /* 0x000000f000007945 */ /* 0x000fe80003800000 */
[----:B-1----:R-:W-:Y:S05]  /*14e30*/  @P0 BRA `(.L_x_1381) ;  /* 0x0000000000340947 */ /* 0x002fea0003800000 */
[----:B------:R-:W1:Y:S02]  /*14e40*/  QSPC.E.S P0, RZ, [R4+0x4] ;  /* 0x0000040004ff73aa */ /* 0x000e640000000500 */
[----:B-1----:R-:W-:Y:S05]  /*14e50*/  @!P0 BRA `(.L_x_1382) ;  /* 0x0000000000208947 */ /* 0x002fea0003800000 */
[----:B------:R-:W-:-:S04]  /*14e60*/  MOV R2, R4 ;  /* 0x0000000400027202 */ /* 0x000fc80000000f00 */
[----:B------:R-:W-:-:S07]  /*14e70*/  MOV R0, R2 ;  /* 0x0000000200007202 */ /* 0x000fce0000000f00 */
.L_x_1383:
[----:B------:R-:W0:Y:S02]  /*14e80*/  LDS R2, [R0+0x4] ;  /* 0x0000040000027984 */ /* 0x000e240000000800 */
[----:B0-----:R-:W-:-:S10]  /*14e90*/  HFMA2.MMA R3, R2, 1, 1, R23 ;  /* 0x3c003c0002037835 */ /* 0x001fd40000000017 */
[----:B------:R-:W0:Y:S02]  /*14ea0*/  ATOMS.CAST.SPIN R3, [R0+0x4], R2, R3 ;  /* 0x000004020003738d */ /* 0x000e240001800003 */
[----:B0-----:R-:W-:-:S13]  /*14eb0*/  ISETP.EQ.U32.AND P0, PT, R3, 0x1, PT ;  /* 0x000000010300780c */ /* 0x001fda0003f02070 */
[----:B------:R-:W-:Y:S05]  /*14ec0*/  @!P0 BRA `(.L_x_1383) ;  /* 0xfffffffc00ec8947 */ /* 0x000fea000383ffff */
[----:B------:R-:W-:Y:S05]  /*14ed0*/  BRA `(.L_x_1381) ;  /* 0x00000000000c7947 */ /* 0x000fea0003800000 */
.L_x_1382:
[----:B------:R-:W0:Y:S02]  /*14ee0*/  LD.E R0, desc[UR6][R4.64+0x4] ;  /* 0x0000040604007980 */ /* 0x000e24000c101900 */
[----:B0-----:R-:W-:-:S05]  /*14ef0*/  IADD3 R3, R23, R0, RZ ;  /* 0x0000000017037210 */ /* 0x001fca0007ffe0ff */
[----:B------:R1:W-:Y:S02]  /*14f00*/  ST.E desc[UR6][R4.64+0x4], R3 ;  /* 0x0000040304007985 */ /* 0x0003e4000c101906 */
.L_x_1381:
[----:B------:R-:W-:Y:S05]  /*14f10*/  BSYNC B0 ;  /* 0x0000000000007941 */ /* 0x000fea0003800000 */
.L_x_1380:
        /* <DEDUP_REMOVED lines=10> */
.L_x_1387:
[----:B------:R-:W0:Y:S02]  /*14fc0*/  LDS R2, [R0] ;  /* 0x0000000000027984 */ /* 0x000e240000000800 */
[----:B0-----:R-:W-:-:S06]  /*14fd0*/  HADD2 R3, R2, R22 ;  /* 0x0000001602037230 */ /* 0x001fcc0000000000 */
[----:B------:R-:W0:Y:S02]  /*14fe0*/  ATOMS.CAST.SPIN R3, [R0], R2, R3 ;  /* 0x000000020003738d */ /* 0x000e240001800003 */
[----:B0-----:R-:W-:-:S13]  /*14ff0*/  ISETP.EQ.U32.AND P0, PT, R3, 0x1, PT ;  /* 0x000000010300780c */ /* 0x001fda0003f02070 */
[----:B------:R-:W-:Y:S05]  /*15000*/  @!P0 BRA `(.L_x_1387) ;  /* 0xfffffffc00ec8947 */ /* 0x000fea000383ffff */
[----:B------:R-:W-:Y:S05]  /*15010*/  BRA `(.L_x_1385) ;  /* 0x00000000000c7947 */ /* 0x000fea0003800000 */
.L_x_1386:
[----:B------:R-:W2:Y:S02]  /*15020*/  LD.E R0, desc[UR6][R4.64] ;  /* 0x0000000604007980 */ /* 0x000ea4000c101900 */
[----:B--2---:R-:W-:-:S05]  /*15030*/  IADD3 R3, R22, R0, RZ ;  /* 0x0000000016037210 */ /* 0x004fca0007ffe0ff */
[----:B------:R0:W-:Y:S02]  /*15040*/  ST.E desc[UR6][R4.64], R3 ;  /* 0x0000000304007985 */ /* 0x0001e4000c101906 */
.L_x_1385:
[----:B------:R-:W-:Y:S05]  /*15050*/  BSYNC B0 ;  /* 0x0000000000007941 */ /* 0x000fea0003800000 */
.L_x_1384:
[----:B------:R1:W-:Y:S02]  /*15060*/  ATOM.E.ADD.F16x2.RN.STRONG.GPU P0, RZ, desc[UR6][R4.64+0x4], R21 ;  /* 0x0000041504ff79a2 */ /* 0x0003e4000810e1c6 */
[----:B-1----:R-:W-:Y:S05]  /*15070*/  @P0 EXIT ;  /* 0x000000000000094d */ /* 0x002fea0003800000 */
[----:B------:R-:W1:Y:S02]  /*15080*/  QSPC.E.S P0, RZ, [R4+0x4] ;  /* 0x0000040004ff73aa */ /* 0x000e640000000500 */
[----:B-1----:R-:W-:Y:S05]  /*15090*/  @!P0 BRA `(.L_x_1388) ;  /* 0x0000000000208947 */ /* 0x002fea0003800000 */
[----:B------:R-:W-:-:S04]  /*150a0*/  MOV R2, R4 ;  /* 0x0000000400027202 */ /* 0x000fc80000000f00 */
[----:B------:R-:W-:-:S07]  /*150b0*/  MOV R0, R2 ;  /* 0x0000000200007202 */ /* 0x000fce0000000f00 */
.L_x_1389:
[----:B------:R-:W0:Y:S02]  /*150c0*/  LDS R2, [R0+0x4] ;  /* 0x0000040000027984 */ /* 0x000e240000000800 */
[----:B0-----:R-:W-:-:S10]  /*150d0*/  HFMA2.MMA R3, R2, 1, 1, R21 ;  /* 0x3c003c0002037835 */ /* 0x001fd40000000015 */
[----:B------:R-:W0:Y:S02]  /*150e0*/  ATOMS.CAST.SPIN R3, [R0+0x4], R2, R3 ;  /* 0x000004020003738d */ /* 0x000e240001800003 */
[----:B0-----:R-:W-:-:S13]  /*150f0*/  ISETP.EQ.U32.AND P0, PT, R3, 0x1, PT ;  /* 0x000000010300780c */ /* 0x001fda0003f02070 */
[----:B------:R-:W-:Y:S05]  /*15100*/  @!P0 BRA `(.L_x_1389) ;  /* 0xfffffffc00ec8947 */ /* 0x000fea000383ffff */
[----:B------:R-:W-:Y:S05]  /*15110*/  EXIT ;  /* 0x000000000000794d */ /* 0x000fea0003800000 */
.L_x_1388:
[----:B------:R-:W0:Y:S02]  /*15120*/  LD.E R0, desc[UR6][R4.64+0x4] ;  /* 0x0000040604007980 */ /* 0x000e24000c101900 */
[----:B0-----:R-:W-:-:S05]  /*15130*/  IADD3 R3, R21, R0, RZ ;  /* 0x0000000015037210 */ /* 0x001fca0007ffe0ff */
[----:B------:R-:W-:Y:S01]  /*15140*/  ST.E desc[UR6][R4.64+0x4], R3 ;  /* 0x0000040304007985 */ /* 0x000fe2000c101906 */
[----:B------:R-:W-:Y:S05]  /*15150*/  EXIT ;  /* 0x000000000000794d */ /* 0x000fea0003800000 */
.L_x_1390:
        /* <DEDUP_REMOVED lines=10> */
.L_x_5199:


//--------------------- .text._Z23gemm_half_q_half_kernelILi4ELi176ELb1ELb0ELi32EEvPK6__halfPKjS4_S2_PS0_iiiiPKtS7_iiiiiibS2_i --------------------------
	.section	.text._Z23gemm_half_q_half_kernelILi4ELi176ELb1ELb0ELi32EEvPK6__halfPKjS4_S2_PS0_iiiiPKtS7_iiiiiibS2_i,"ax",@progbits
	.align	128
        .global         _Z23gemm_half_q_half_kernelILi4ELi176ELb1ELb0ELi32EEvPK6__halfPKjS4_S2_PS0_iiiiPKtS7_iiiiiibS2_i
        .type           _Z23gemm_half_q_half_kernelILi4ELi176ELb1ELb0ELi32EEvPK6__halfPKjS4_S2_PS0_iiiiPKtS7_iiiiiibS2_i,@function
        .size           _Z23gemm_half_q_half_kernelILi4ELi176ELb1ELb0ELi32EEvPK6__halfPKjS4_S2_PS0_iiiiPKtS7_iiiiiibS2_i,(.L_x_5200 - _Z23gemm_half_q_half_kernelILi4ELi176ELb1ELb0ELi32EEvPK6__halfPKjS4_S2_PS0_iiiiPKtS7_iiiiiibS2_i)
        .other          _Z23gemm_half_q_half_kernelILi4ELi176ELb1ELb0ELi32EEvPK6__halfPKjS4_S2_PS0_iiiiPKtS7_iiiiiibS2_i,@"STO_CUDA_ENTRY STV_DEFAULT"
_Z23gemm_half_q_half_kernelILi4ELi176ELb1ELb0ELi32EEvPK6__halfPKjS4_S2_PS0_iiiiPKtS7_iiiiiibS2_i:
.text._Z23gemm_half_q_half_kernelILi4ELi176ELb1ELb0ELi32EEvPK6__halfPKjS4_S2_PS0_iiiiPKtS7_iiiiiibS2_i:
        /* <DEDUP_REMOVED lines=10> */
[----:B------:R-:W3:Y:S01]  /*00a0*/  S2R R5, SR_CTAID.Z ;  /* 0x0000000000057919 */ /* 0x000ee20000002700 */
[--C-:B0-----:R-:W-:Y:S01]  /*00b0*/  IMAD R6, R2, -0x4, R7.reuse ;  /* 0xfffffffc02067824 */ /* 0x101fe200078e0207 */
[----:B------:R-:W-:-:S04]  /*00c0*/  PRMT R7, RZ, 0x7610, R7 ;  /* 0x00007610ff077816 */ /* 0x000fc80000000007 */
        /* <DEDUP_REMOVED lines=36> */
.L_x_1391:
        /* <DEDUP_REMOVED lines=25> */
.L_x_1396:
        /* <DEDUP_REMOVED lines=37> */
.L_x_1395:
        /* <DEDUP_REMOVED lines=24> */
.L_x_1397:
        /* <DEDUP_REMOVED lines=14> */
.L_x_1394:
        /* <DEDUP_REMOVED lines=10> */
.L_x_1399:
        /* <DEDUP_REMOVED lines=37> */
.L_x_1398:
        /* <DEDUP_REMOVED lines=24> */
.L_x_1400:
        /* <DEDUP_REMOVED lines=13> */
.L_x_1393:
[----:B------:R-:W-:Y:S05]  /*0e90*/  BSYNC B0 ;  /* 0x0000000000007941 */ /* 0x000fea0003800000 */
.L_x_1392:
        /* <DEDUP_REMOVED lines=17> */
.L_x_1403:
        /* <DEDUP_REMOVED lines=19> */
.L_x_1402:
        /* <DEDUP_REMOVED lines=14> */
.L_x_1404:
[----:B------:R-:W-:-:S13]  /*11c0*/  ISETP.LT.OR P0, PT, R3, R95, P0 ;  /* 0x0000005f0300720c */ /* 0x000fda0000701670 */
[----:B012---:R-:W0:Y:S01]  /*11d0*/  @P0 LDC.64 R8, c[0x0][0x230] ;  /* 0x00008c00ff080b82 */ /* 0x007e220000000a00 */
[----:B------:R-:W-:-:S05]  /*11e0*/  @P0 LEA R2, R2, R3, 0x2 ;  /* 0x0000000302020211 */ /* 0x000fca00078e10ff */
[----:B------:R-:W-:-:S04]  /*11f0*/  @P0 IMAD R3, R2, R89, R0 ;  /* 0x0000005902030224 */ /* 0x000fc800078e0200 */
[----:B0-----:R-:W-:-:S05]  /*1200*/  @P0 IMAD.WIDE R2, R3, 0x2, R8 ;  /* 0x0000000203020825 */ /* 0x001fca00078e0208 */
[----:B------:R1:W-:Y:S02]  /*1210*/  @P0 STG.E.64 desc[UR6][R2.64], RZ ;  /* 0x000000ff02000986 */ /* 0x0003e4000c101b06 */
.L_x_1401:
        /* <DEDUP_REMOVED lines=24> */
.L_x_1406:
        /* <DEDUP_REMOVED lines=30> */
[----:B------:R-:W-:-:S02]  /*1580*/  IMAD R2, R2, R2, RZ ;  /* 0x0000000202027224 */ /* 0x000fc400078e02ff */
[----:B------:R-:W-:Y:S01]  /*1590*/  IMAD R16, R16, R16, RZ ;  /* 0x0000001010107224 */ /* 0x000fe200078e02ff */
[----:B------:R-:W3:Y:S01]  /*15a0*/  I2F.F16 R45, R18 ;  /* 0x00000012002d7306 */ /* 0x000ee20000200c00 */
[----:B------:R-:W-:-:S07]  /*15b0*/  ISETP.GE.AND P6, PT, R17, R94, PT ;  /* 0x0000005e1100720c */ /* 0x000fce0003fc6270 */
        /* <DEDUP_REMOVED lines=8> */
.L_x_1405:
        /* <DEDUP_REMOVED lines=12> */
.L_x_1407:
        /* <DEDUP_REMOVED lines=8> */
.L_x_1408:
        /* <DEDUP_REMOVED lines=11> */
.L_x_1409:
        /* <DEDUP_REMOVED lines=8> */
.L_x_1410:
        /* <DEDUP_REMOVED lines=9> */
.L_x_1411:
        /* <DEDUP_REMOVED lines=12> */
[----:B-----5:R-:W-:Y:S02]  /*1a00*/  PRMT R26, RZ, 0x5410, RZ ;  /* 0x00005410ff1a7816 */ /* 0x020fe400000000ff */
        /* <DEDUP_REMOVED lines=23> */
.L_x_1429:
        /* <DEDUP_REMOVED lines=197> */
.L_x_1414:
        /* <DEDUP_REMOVED lines=91> */
.L_x_1415:
        /* <DEDUP_REMOVED lines=93> */
.L_x_1416:
        /* <DEDUP_REMOVED lines=42> */
[-C--:B------:R-:W-:Y:S01]  /*35f0*/  FFMA.FTZ R30, R3, R65.reuse, R4 ;  /* 0x00000041031e7223 */ /* 0x080fe20000010004 */
[----:B-1----:R-:W-:Y:S02]  /*3600*/  HADD2.F32 R3, -RZ, R12.H0_H0 ;  /* 0x2000000cff037230 */ /* 0x002fe40000004100 */
[----:B------:R-:W-:Y:S01]  /*3610*/  FFMA.FTZ R64, R14, R64, R15 ;  /* 0x000000400e407223 */ /* 0x000fe2000001000f */
[----:B------:R-:W-:Y:S02]  /*3620*/  HADD2.F32 R15, -RZ, R49.H0_H0 ;  /* 0x20000031ff0f7230 */ /* 0x000fe40000004100 */
[-C--:B------:R-:W-:Y:S01]  /*3630*/  FFMA.FTZ R0, R39, R65.reuse, R0 ;  /* 0x0000004127007223 */ /* 0x080fe20000010000 */
[-C--:B------:R-:W-:Y:S01]  /*3640*/  FFMA.FTZ R14, R31, R65.reuse, R2 ;  /* 0x000000411f0e7223 */ /* 0x080fe20000010002 */
[--C-:B------:R-:W-:Y:S02]  /*3650*/  HADD2.F32 R2, -RZ, R13.reuse.H0_H0 ;  /* 0x2000000dff027230 */ /* 0x100fe40000004100 */
[----:B------:R-:W-:Y:S01]  /*3660*/  FFMA.FTZ R64, R33, R65, R64 ;  /* 0x0000004121407223 */ /* 0x000fe20000010040 */
[----:B------:R-:W-:-:S02]  /*3670*/  HADD2.F32 R4, -RZ, R13.H1_H1 ;  /* 0x3000000dff047230 */ /* 0x000fc40000004100 */
[-C--:B------:R-:W-:Y:S01]  /*3680*/  FFMA.FTZ R13, R47, R3.reuse, R0 ;  /* 0x000000032f0d7223 */ /* 0x080fe20000010000 */
[----:B------:R-:W-:Y:S02]  /*3690*/  HADD2.F32 R12, -RZ, R12.H1_H1 ;  /* 0x3000000cff0c7230 */ /* 0x000fe40000004100 */
[-C--:B------:R-:W-:Y:S01]  /*36a0*/  FFMA.FTZ R15, R15, R3.reuse, R14 ;  /* 0x000000030f0f7223 */ /* 0x080fe2000001000e */
[----:B------:R-:W-:Y:S02]  /*36b0*/  HADD2.F32 R31, -RZ, R50.H0_H0 ;  /* 0x20000032ff1f7230 */ /* 0x000fe40000004100 */
[----:B------:R-:W-:Y:S02]  /*36c0*/  HADD2.F32 R0, -RZ, R17.H0_H0 ;  /* 0x20000011ff007230 */ /* 0x000fe40000004100 */
[-C--:B------:R-:W-:Y:S01]  /*36d0*/  FFMA.FTZ R13, R16, R12.reuse, R13 ;  /* 0x0000000c100d7223 */ /* 0x080fe2000001000d */
[----:B------:R-:W-:Y:S02]  /*36e0*/  HADD2.F32 R14, -RZ, R19.H0_H0 ;  /* 0x20000013ff0e7230 */ /* 0x000fe40000004100 */
[-C--:B------:R-:W-:Y:S01]  /*36f0*/  FFMA.FTZ R17, R31, R3.reuse, R30 ;  /* 0x000000031f117223 */ /* 0x080fe2000001001e */
[----:B------:R-:W-:Y:S01]  /*3700*/  FFMA.FTZ R3, R51, R3, R64 ;  /* 0x0000000333037223 */ /* 0x000fe20000010040 */
[----:B------:R-:W-:Y:S01]  /*3710*/  FFMA.FTZ R15, R0, R12, R15 ;  /* 0x0000000c000f7223 */ /* 0x000fe2000001000f */
[----:B------:R-:W-:-:S02]  /*3720*/  HADD2.F32 R0, -RZ, R61.H0_H0 ;  /* 0x2000003dff007230 */ /* 0x000fc40000004100 */
[-C--:B------:R-:W-:Y:S01]  /*3730*/  FFMA.FTZ R17, R18, R12.reuse, R17 ;  /* 0x0000000c12117223 */ /* 0x080fe20000010011 */
[----:B------:R-:W-:Y:S01]  /*3740*/  FFMA.FTZ R3, R14, R12, R3 ;  /* 0x0000000c0e037223 */ /* 0x000fe20000010003 */
[----:B------:R-:W-:Y:S02]  /*3750*/  HADD2.F32 R12, -RZ, R63.H0_H0 ;  /* 0x2000003fff0c7230 */ /* 0x000fe40000004100 */
[-C--:B------:R-:W-:Y:S01]  /*3760*/  FFMA.FTZ R13, R60, R2.reuse, R13 ;  /* 0x000000023c0d7223 */ /* 0x080fe2000001000d */
        /* <DEDUP_REMOVED lines=21> */
.L_x_1413:
        /* <DEDUP_REMOVED lines=200> */
.L_x_1418:
        /* <DEDUP_REMOVED lines=91> */
.L_x_1419:
        /* <DEDUP_REMOVED lines=93> */
.L_x_1420:
        /* <DEDUP_REMOVED lines=32> */
[-C--:B------:R-:W-:Y:S01]  /*52c0*/  FFMA.FTZ R47, R50, R14.reuse, R47 ;  /* 0x0000000e322f7223 */ /* 0x080fe2000001002f */
[----:B------:R-:W-:Y:S02]  /*52d0*/  HADD2.F32 R2, -RZ, R51.H0_H0 ;  /* 0x20000033ff027230 */ /* 0x000fe40000004100 */
        /* <DEDUP_REMOVED lines=10> */
[----:B-1----:R-:W-:Y:S02]  /*5380*/  HADD2.F32 R3, -RZ, R12.H0_H0 ;  /* 0x2000000cff037230 */ /* 0x002fe40000004100 */
[-C--:B------:R-:W-:Y:S01]  /*5390*/  FFMA.FTZ R0, R39, R65.reuse, R0 ;  /* 0x0000004127007223 */ /* 0x080fe20000010000 */
[-C--:B------:R-:W-:Y:S01]  /*53a0*/  FFMA.FTZ R14, R31, R65.reuse, R2 ;  /* 0x000000411f0e7223 */ /* 0x080fe20000010002 */
[--C-:B------:R-:W-:Y:S02]  /*53b0*/  HADD2.F32 R2, -RZ, R13.reuse.H0_H0 ;  /* 0x2000000dff027230 */ /* 0x100fe40000004100 */
[----:B------:R-:W-:Y:S01]  /*53c0*/  FFMA.FTZ R64, R33, R65, R64 ;  /* 0x0000004121407223 */ /* 0x000fe20000010040 */
[----:B------:R-:W-:-:S02]  /*53d0*/  HADD2.F32 R4, -RZ, R13.H1_H1 ;  /* 0x3000000dff047230 */ /* 0x000fc40000004100 */
[-C--:B------:R-:W-:Y:S01]  /*53e0*/  FFMA.FTZ R13, R15, R3.reuse, R0 ;  /* 0x000000030f0d7223 */ /* 0x080fe20000010000 */
[----:B------:R-:W-:Y:S02]  /*53f0*/  HADD2.F32 R15, -RZ, R57.H0_H0 ;  /* 0x20000039ff0f7230 */ /* 0x000fe40000004100 */
[----:B------:R-:W-:Y:S02]  /*5400*/  HADD2.F32 R12, -RZ, R12.H1_H1 ;  /* 0x3000000cff0c7230 */ /* 0x000fe40000004100 */
        /* <DEDUP_REMOVED lines=34> */
.L_x_1417:
        /* <DEDUP_REMOVED lines=199> */
.L_x_1422:
        /* <DEDUP_REMOVED lines=91> */
.L_x_1423:
        /* <DEDUP_REMOVED lines=93> */
.L_x_1424:
        /* <DEDUP_REMOVED lines=87> */
.L_x_1421:
        /* <DEDUP_REMOVED lines=199> */
.L_x_1426:
        /* <DEDUP_REMOVED lines=91> */
.L_x_1427:
        /* <DEDUP_REMOVED lines=93> */
.L_x_1428:
        /* <DEDUP_REMOVED lines=87> */
.L_x_1425:
        /* <DEDUP_REMOVED lines=9> */
.L_x_1412:
        /* <DEDUP_REMOVED lines=10> */
.L_x_1439:
[----:B------:R-:W-:Y:S02]  /*9220*/  MOV R2, R28 ;  /* 0x0000001c00027202 */ /* 0x000fe40000000f00 */
        /* <DEDUP_REMOVED lines=12> */
[----:B------:R-:W-:Y:S02]  /*92f0*/  SHF.R.U32.HI R20, RZ, 0xc, R8 ;  /* 0x0000000cff147819 */ /* 0x000fe40000011608 */
[----:B------:R-:W-:Y:S02]  /*9300*/  SHF.R.U32.HI R36, RZ, 0xc, R10 ;  /* 0x0000000cff247819 */ /* 0x000fe4000001160a */
[--C-:B------:R-:W-:Y:S02]  /*9310*/  SHF.R.U32.HI R38, RZ, 0xc, R11.reuse ;  /* 0x0000000cff267819 */ /* 0x100fe4000001160b */
[----:B------:R-:W-:Y:S02]  /*9320*/  LOP3.LUT R51, R11, 0x3f003f, RZ, 0xc0, !PT ;  /* 0x003f003f0b337812 */ /* 0x000fe400078ec0ff */
[----:B------:R-:W-:-:S02]  /*9330*/  SHF.R.U32.HI R52, RZ, 0x6, R11 ;  /* 0x00000006ff347819 */ /* 0x000fc4000001160b */
[----:B------:R-:W-:Y:S02]  /*9340*/  LOP3.LUT R34, R10, 0x3f003f, RZ, 0xc0, !PT ;  /* 0x003f003f0a227812 */ /* 0x000fe400078ec0ff */
[----:B------:R-:W-:Y:S02]  /*9350*/  SHF.R.U32.HI R37, RZ, 0x6, R10 ;  /* 0x00000006ff257819 */ /* 0x000fe4000001160a */
[----:B------:R-:W-:Y:S02]  /*9360*/  ISETP.NE.AND P2, PT, R9, RZ, PT ;  /* 0x000000ff0900720c */ /* 0x000fe40003f45270 */
[----:B------:R-:W-:Y:S02]  /*9370*/  LOP3.LUT R20, R20, 0xf000f, RZ, 0xc0, !PT ;  /* 0x000f000f14147812 */ /* 0x000fe400078ec0ff */
[----:B------:R-:W-:Y:S02]  /*9380*/  LOP3.LUT R31, R31, 0xf000f, RZ, 0xc0, !PT ;  /* 0x000f000f1f1f7812 */ /* 0x000fe400078ec0ff */
[----:B------:R-:W-:-:S02]  /*9390*/  LOP3.LUT R38, R38, 0xf000f, RZ, 0xc0, !PT ;  /* 0x000f000f26267812 */ /* 0x000fc400078ec0ff */
[----:B------:R-:W-:Y:S02]  /*93a0*/  LOP3.LUT R4, R8, 0x3f003f, RZ, 0xc0, !PT ;  /* 0x003f003f08047812 */ /* 0x000fe400078ec0ff */
[----:B------:R-:W-:Y:S02]  /*93b0*/  SHF.R.U32.HI R8, RZ, 0x6, R8 ;  /* 0x00000006ff087819 */ /* 0x000fe40000011608 */
[----:B------:R-:W-:Y:S02]  /*93c0*/  LOP3.LUT R30, R30, 0x3f003f, RZ, 0xc0, !PT ;  /* 0x003f003f1e1e7812 */ /* 0x000fe400078ec0ff */
[----:B------:R-:W-:Y:S02]  /*93d0*/  LOP3.LUT R8, R8, 0x3f003f, RZ, 0xc0, !PT ;  /* 0x003f003f08087812 */ /* 0x000fe400078ec0ff */
[----:B------:R-:W-:Y:S02]  /*93e0*/  LOP3.LUT R37, R37, 0x3f003f, RZ, 0xc0, !PT ;  /* 0x003f003f25257812 */ /* 0x000fe400078ec0ff */
[----:B------:R-:W-:-:S02]  /*93f0*/  LOP3.LUT R8, R8, 0x64006400, RZ, 0xfc, !PT ;  /* 0x6400640008087812 */ /* 0x000fc400078efcff */
        /* <DEDUP_REMOVED lines=10> */
[----:B------:R-:W-:Y:S02]  /*94a0*/  LOP3.LUT R14, R36, 0xf000f, RZ, 0xc0, !PT ;  /* 0x000f000f240e7812 */ /* 0x000fe400078ec0ff */
[----:B------:R-:W-:Y:S02]  /*94b0*/  SHF.R.U32.HI R39, RZ, 0x8, R15 ;  /* 0x00000008ff277819 */ /* 0x000fe4000001160f */
[--C-:B------:R-:W-:Y:S02]  /*94c0*/  SHF.R.U32.HI R33, RZ, 0xa, R13.reuse ;  /* 0x0000000aff217819 */ /* 0x100fe4000001160d */
[----:B------:R-:W-:Y:S02]  /*94d0*/  LOP3.LUT R32, R13, 0x3f003f, RZ, 0xc0, !PT ;  /* 0x003f003f0d207812 */ /* 0x000fe400078ec0ff */
[----:B------:R-:W-:Y:S02]  /*94e0*/  SHF.R.U32.HI R35, RZ, 0x6, R13 ;  /* 0x00000006ff237819 */ /* 0x000fe4000001160d */
[----:B------:R-:W-:-:S02]  /*94f0*/  LOP3.LUT R13, R20, 0x300030, R9, 0xf8, !PT ;  /* 0x00300030140d7812 */ /* 0x000fc400078ef809 */
[----:B------:R-:W-:Y:S02]  /*9500*/  LOP3.LUT R36, R31, 0x300030, R10, 0xf8, !PT ;  /* 0x003000301f247812 */ /* 0x000fe400078ef80a */
[----:B------:R-:W-:Y:S02]  /*9510*/  LOP3.LUT R49, R14, 0x300030, R11, 0xf8, !PT ;  /* 0x003000300e317812 */ /* 0x000fe400078ef80b */
[--C-:B------:R-:W-:Y:S02]  /*9520*/  SHF.R.U32.HI R58, RZ, 0xa, R15.reuse ;  /* 0x0000000aff3a7819 */ /* 0x100fe4000001160f */
[----:B------:R-:W-:Y:S02]  /*9530*/  LOP3.LUT R55, R15, 0x3f003f, RZ, 0xc0, !PT ;  /* 0x003f003f0f377812 */ /* 0x000fe400078ec0ff */
[----:B------:R-:W-:Y:S02]  /*9540*/  SHF.R.U32.HI R56, RZ, 0x6, R15 ;  /* 0x00000006ff387819 */ /* 0x000fe4000001160f */
[----:B--2---:R-:W-:-:S02]  /*9550*/  SHF.R.U32.HI R11, RZ, 0xc, R16 ;  /* 0x0000000cff0b7819 */ /* 0x004fc40000011610 */
[----:B------:R-:W-:Y:S02]  /*9560*/  LOP3.LUT R9, R16, 0x3f003f, RZ, 0xc0, !PT ;  /* 0x003f003f10097812 */ /* 0x000fe400078ec0ff */
[----:B------:R-:W-:Y:S02]  /*9570*/  SHF.R.U32.HI R10, RZ, 0x6, R16 ;  /* 0x00000006ff0a7819 */ /* 0x000fe40000011610 */
[----:B------:R-:W-:Y:S02]  /*9580*/  LOP3.LUT R57, R38, 0x300030, R39, 0xf8, !PT ;  /* 0x0030003026397812 */ /* 0x000fe400078ef827 */
[--C-:B------:R-:W-:Y:S02]  /*9590*/  SHF.R.U32.HI R16, RZ, 0xc, R17.reuse ;  /* 0x0000000cff107819 */ /* 0x100fe40000011611 */
[----:B------:R-:W-:Y:S02]  /*95a0*/  LOP3.LUT R15, R17, 0x3f003f, RZ, 0xc0, !PT ;  /* 0x003f003f110f7812 */ /* 0x000fe400078ec0ff */
[----:B------:R-:W-:-:S02]  /*95b0*/  SHF.R.U32.HI R31, RZ, 0x6, R17 ;  /* 0x00000006ff1f7819 */ /* 0x000fc40000011611 */
[--C-:B------:R-:W-:Y:S02]  /*95c0*/  SHF.R.U32.HI R17, RZ, 0xc, R18.reuse ;  /* 0x0000000cff117819 */ /* 0x100fe40000011612 */
[----:B------:R-:W-:Y:S02]  /*95d0*/  LOP3.LUT R38, R18, 0x3f003f, RZ, 0xc0, !PT ;  /* 0x003f003f12267812 */ /* 0x000fe400078ec0ff */
[----:B------:R-:W-:Y:S02]  /*95e0*/  SHF.R.U32.HI R39, RZ, 0x6, R18 ;  /* 0x00000006ff277819 */ /* 0x000fe40000011612 */
        /* <DEDUP_REMOVED lines=13> */
[----:B------:R-:W-:Y:S02]  /*96c0*/  LOP3.LUT R14, R14, 0x300030, R21, 0xf8, !PT ;  /* 0x003000300e0e7812 */ /* 0x000fe400078ef815 */
[----:B------:R-:W-:-:S02]  /*96d0*/  LOP3.LUT R11, R16, 0x300030, R33, 0xf8, !PT ;  /* 0x00300030100b7812 */ /* 0x000fc400078ef821 */
        /* <DEDUP_REMOVED lines=113> */
.L_x_1432:
        /* <DEDUP_REMOVED lines=49> */
.L_x_1433:
        /* <DEDUP_REMOVED lines=48> */
.L_x_1434:
        /* <DEDUP_REMOVED lines=45> */
.L_x_1431:
        /* <DEDUP_REMOVED lines=18> */
[----:B----4-:R-:W-:Y:S02]  /*a7f0*/  SHF.R.U32.HI R36, RZ, 0x8, R14 ;  /* 0x00000008ff247819 */ /* 0x010fe4000001160e */
[----:B------:R-:W-:Y:S02]  /*a800*/  LOP3.LUT R39, R35, 0xf000f, RZ, 0xc0, !PT ;  /* 0x000f000f23277812 */ /* 0x000fe400078ec0ff */
[----:B------:R-:W-:Y:S02]  /*a810*/  SHF.R.U32.HI R9, RZ, 0x8, R12 ;  /* 0x00000008ff097819 */ /* 0x000fe4000001160c */
[----:B------:R-:W-:-:S02]  /*a820*/  LOP3.LUT R28, R28, 0xf000f, RZ, 0xc0, !PT ;  /* 0x000f000f1c1c7812 */ /* 0x000fc400078ec0ff */
[--C-:B------:R-:W-:Y:S02]  /*a830*/  SHF.R.U32.HI R48, RZ, 0xa, R14.reuse ;  /* 0x0000000aff307819 */ /* 0x100fe4000001160e */
[----:B------:R-:W-:Y:S02]  /*a840*/  LOP3.LUT R47, R14, 0x3f003f, RZ, 0xc0, !PT ;  /* 0x003f003f0e2f7812 */ /* 0x000fe400078ec0ff */
[----:B------:R-:W-:Y:S02]  /*a850*/  SHF.R.U32.HI R49, RZ, 0x6, R14 ;  /* 0x00000006ff317819 */ /* 0x000fe4000001160e */
[----:B------:R-:W-:Y:S02]  /*a860*/  LOP3.LUT R34, R10, 0x3f003f, RZ, 0xc0, !PT ;  /* 0x003f003f0a227812 */ /* 0x000fe400078ec0ff */
[----:B------:R-:W-:Y:S02]  /*a870*/  SHF.R.U32.HI R37, RZ, 0x6, R10 ;  /* 0x00000006ff257819 */ /* 0x000fe4000001160a */
[----:B------:R-:W-:-:S02]  /*a880*/  SHF.R.U32.HI R14, RZ, 0x8, R15 ;  /* 0x00000008ff0e7819 */ /* 0x000fc4000001160f */
[--C-:B------:R-:W-:Y:S02]  /*a890*/  SHF.R.U32.HI R59, RZ, 0xa, R15.reuse ;  /* 0x0000000aff3b7819 */ /* 0x100fe4000001160f */
[----:B------:R-:W-:Y:S02]  /*a8a0*/  LOP3.LUT R56, R15, 0x3f003f, RZ, 0xc0, !PT ;  /* 0x003f003f0f387812 */ /* 0x000fe400078ec0ff */
[----:B------:R-:W-:Y:S02]  /*a8b0*/  SHF.R.U32.HI R57, RZ, 0x6, R15 ;  /* 0x00000006ff397819 */ /* 0x000fe4000001160f */
[----:B------:R-:W-:Y:S02]  /*a8c0*/  LOP3.LUT R55, R38, 0xf000f, RZ, 0xc0, !PT ;  /* 0x000f000f26377812 */ /* 0x000fe400078ec0ff */
[--C-:B------:R-:W-:Y:S02]  /*a8d0*/  SHF.R.U32.HI R10, RZ, 0x8, R13.reuse ;  /* 0x00000008ff0a7819 */ /* 0x100fe4000001160d */
[----:B------:R-:W-:-:S02]  /*a8e0*/  SHF.R.U32.HI R33, RZ, 0xa, R13 ;  /* 0x0000000aff217819 */ /* 0x000fc4000001160d */
[----:B------:R-:W-:Y:S02]  /*a8f0*/  LOP3.LUT R31, R13, 0x3f003f, RZ, 0xc0, !PT ;  /* 0x003f003f0d1f7812 */ /* 0x000fe400078ec0ff */
[----:B------:R-:W-:Y:S02]  /*a900*/  SHF.R.U32.HI R32, RZ, 0x6, R13 ;  /* 0x00000006ff207819 */ /* 0x000fe4000001160d */
[----:B------:R-:W-:Y:S02]  /*a910*/  LOP3.LUT R15, R30, 0xf000f, RZ, 0xc0, !PT ;  /* 0x000f000f1e0f7812 */ /* 0x000fe400078ec0ff */
[----:B------:R-:W-:Y:S02]  /*a920*/  LOP3.LUT R53, R39, 0x300030, R36, 0xf8, !PT ;  /* 0x0030003027357812 */ /* 0x000fe400078ef824 */
[----:B------:R-:W-:Y:S02]  /*a930*/  LOP3.LUT R4, R8, 0x3f003f, RZ, 0xc0, !PT ;  /* 0x003f003f08047812 */ /* 0x000fe400078ec0ff */
[----:B------:R-:W-:-:S02]  /*a940*/  LOP3.LUT R13, R28, 0x300030, R9, 0xf8, !PT ;  /* 0x003000301c0d7812 */ /* 0x000fc400078ef809 */
[----:B---3--:R-:W-:Y:S02]  /*a950*/  SHF.R.U32.HI R36, RZ, 0xc, R18 ;  /* 0x0000000cff247819 */ /* 0x008fe40000011612 */
[----:B------:R-:W-:Y:S02]  /*a960*/  SHF.R.U32.HI R8, RZ, 0x6, R8 ;  /* 0x00000006ff087819 */ /* 0x000fe40000011608 */
[----:B------:R-:W-:Y:S02]  /*a970*/  SHF.R.U32.HI R28, RZ, 0xc, R17 ;  /* 0x0000000cff1c7819 */ /* 0x000fe40000011611 */
[----:B------:R-:W-:Y:S02]  /*a980*/  SHF.R.U32.HI R51, RZ, 0x6, R11 ;  /* 0x00000006ff337819 */ /* 0x000fe4000001160b */
[----:B------:R-:W-:Y:S02]  /*a990*/  LOP3.LUT R58, R55, 0x300030, R14, 0xf8, !PT ;  /* 0x00300030373a7812 */ /* 0x000fe400078ef80e */
[----:B------:R-:W-:-:S02]  /*a9a0*/  LOP3.LUT R30, R18, 0x3f003f, RZ, 0xc0, !PT ;  /* 0x003f003f121e7812 */ /* 0x000fc400078ec0ff */
[----:B------:R-:W-:Y:S02]  /*a9b0*/  SHF.R.U32.HI R38, RZ, 0x6, R18 ;  /* 0x00000006ff267819 */ /* 0x000fe40000011612 */
[----:B------:R-:W-:Y:S02]  /*a9c0*/  LOP3.LUT R35, R15, 0x300030, R10, 0xf8, !PT ;  /* 0x003000300f237812 */ /* 0x000fe400078ef80a */
[--C-:B------:R-:W-:Y:S02]  /*a9d0*/  SHF.R.U32.HI R18, RZ, 0xc, R19.reuse ;  /* 0x0000000cff127819 */ /* 0x100fe40000011613 */
[----:B------:R-:W-:Y:S02]  /*a9e0*/  LOP3.LUT R52, R19, 0x3f003f, RZ, 0xc0, !PT ;  /* 0x003f003f13347812 */ /* 0x000fe400078ec0ff */
[----:B------:R-:W-:Y:S02]  /*a9f0*/  SHF.R.U32.HI R55, RZ, 0x6, R19 ;  /* 0x00000006ff377819 */ /* 0x000fe40000011613 */
[----:B------:R-:W-:-:S02]  /*aa00*/  SHF.R.U32.HI R10, RZ, 0xc, R16 ;  /* 0x0000000cff0a7819 */ /* 0x000fc40000011610 */
[----:B------:R-:W-:Y:S02]  /*aa10*/  LOP3.LUT R14, R17, 0x3f003f, RZ, 0xc0, !PT ;  /* 0x003f003f110e7812 */ /* 0x000fe400078ec0ff */
[----:B------:R-:W-:Y:S02]  /*aa20*/  LOP3.LUT R19, R36, 0xf000f, RZ, 0xc0, !PT ;  /* 0x000f000f24137812 */ /* 0x000fe400078ec0ff */
[----:B------:R-:W-:Y:S02]  /*aa30*/  LOP3.LUT R9, R16, 0x3f003f, RZ, 0xc0, !PT ;  /* 0x003f003f10097812 */ /* 0x000fe400078ec0ff */
[----:B------:R-:W-:Y:S02]  /*aa40*/  SHF.R.U32.HI R17, RZ, 0x6, R17 ;  /* 0x00000006ff117819 */ /* 0x000fe40000011611 */
[----:B------:R-:W-:Y:S02]  /*aa50*/  LOP3.LUT R28, R28, 0xf000f, RZ, 0xc0, !PT ;  /* 0x000f000f1c1c7812 */ /* 0x000fe400078ec0ff */
[----:B------:R-:W-:-:S02]  /*aa60*/  LOP3.LUT R8, R8, 0x3f003f, RZ, 0xc0, !PT ;  /* 0x003f003f08087812 */ /* 0x000fc400078ec0ff */
[----:B------:R-:W-:Y:S02]  /*aa70*/  LOP3.LUT R50, R11, 0x3f003f, RZ, 0xc0, !PT ;  /* 0x003f003f0b327812 */ /* 0x000fe400078ec0ff */
[----:B------:R-:W-:Y:S02]  /*aa80*/  LOP3.LUT R51, R51, 0x3f003f, RZ, 0xc0, !PT ;  /* 0x003f003f33337812 */ /* 0x000fe400078ec0ff */
[--C-:B------:R-:W-:Y:S02]  /*aa90*/  SHF.R.U32.HI R20, RZ, 0xa, R12.reuse ;  /* 0x0000000aff147819 */ /* 0x100fe4000001160c */
[----:B------:R-:W-:Y:S02]  /*aaa0*/  LOP3.LUT R11, R12, 0x3f003f, RZ, 0xc0, !PT ;  /* 0x003f003f0c0b7812 */ /* 0x000fe400078ec0ff */
[----:B------:R-:W-:Y:S02]  /*aab0*/  SHF.R.U32.HI R12, RZ, 0x6, R12 ;  /* 0x00000006ff0c7819 */ /* 0x000fe4000001160c */
[----:B------:R-:W-:-:S02]  /*aac0*/  SHF.R.U32.HI R16, RZ, 0x6, R16 ;  /* 0x00000006ff107819 */ /* 0x000fc40000011610 */
        /* <DEDUP_REMOVED lines=125> */
.L_x_1436:
        /* <DEDUP_REMOVED lines=49> */
.L_x_1437:
        /* <DEDUP_REMOVED lines=48> */
.L_x_1438:
        /* <DEDUP_REMOVED lines=46> */
.L_x_1435:
[----:B------:R-:W-:Y:S01]  /*bb90*/  IADD3 R93, R93, 0x20, RZ ;  /* 0x000000205d5d7810 */ /* 0x000fe20007ffe0ff */
[----:B-1----:R-:W-:Y:S01]  /*bba0*/  IMAD.WIDE.U32 R2, R89, 0x18, R2 ;  /* 0x0000001859027825 */ /* 0x002fe200078e0002 */
[----:B------:R-:W-:Y:S02]  /*bbb0*/  UIADD3 UR4, UR4, 0x40, URZ ;  /* 0x0000004004047890 */ /* 0x000fe4000fffe03f */
[C---:B------:R-:W-:Y:S01]  /*bbc0*/  ISETP.GE.AND P2, PT, R93.reuse, UR5, PT ;  /* 0x000000055d007c0c */ /* 0x040fe2000bf46270 */
[----:B------:R-:W-:Y:S01]  /*bbd0*/  IMAD R29, R46, 0x18, RZ ;  /* 0x000000182e1d7824 */ /* 0x000fe200078e02ff */
[----:B------:R-:W-:Y:S02]  /*bbe0*/  ISETP.LT.AND P3, PT, R93, R94, PT ;  /* 0x0000005e5d00720c */ /* 0x000fe40003f61270 */
[----:B------:R-:W-:Y:S02]  /*bbf0*/  MOV R28, R2 ;  /* 0x00000002001c7202 */ /* 0x000fe40000000f00 */
[----:B------:R-:W-:-:S09]  /*bc00*/  IADD3 R29, R3, R29, RZ ;  /* 0x0000001d031d7210 */ /* 0x000fd20007ffe0ff */
[----:B------:R-:W-:Y:S05]  /*bc10*/  @!P2 BRA P3, `(.L_x_1439) ;  /* 0xffffffd40080a947 */ /* 0x000fea000183ffff */
.L_x_1430:
        /* <DEDUP_REMOVED lines=11> */
.L_x_1445:
[----:B0-----:R-:W0:Y:S02]  /*bcd0*/  LDC R89, c[0x0][0x23c] ;  /* 0x00008f00ff597b82 */ /* 0x001e240000000800 */
[C---:B0-----:R-:W-:Y:S02]  /*bce0*/  IMAD.WIDE R16, R89.reuse, 0x4, R28 ;  /* 0x0000000459107825 */ /* 0x041fe400078e021c */
[----:B-----5:R-:W5:Y:S02]  /*bcf0*/  LDG.E.128.CONSTANT R28, desc[UR6][R28.64] ;  /* 0x000000061c1c7981 */ /* 0x020f64000c1e9d00 */
[C---:B------:R-:W-:Y:S02]  /*bd00*/  IMAD.WIDE R12, R89.reuse, 0x4, R16 ;  /* 0x00000004590c7825 */ /* 0x040fe400078e0210 */
[----:B------:R-:W5:Y:S02]  /*bd10*/  LDG.E.128.CONSTANT R16, desc[UR6][R16.64] ;  /* 0x0000000610107981 */ /* 0x000f64000c1e9d00 */
[----:B------:R-:W-:-:S02]  /*bd20*/  IMAD.WIDE R2, R89, 0x4, R12 ;  /* 0x0000000459027825 */ /* 0x000fc400078e020c */
[----:B------:R-:W5:Y:S04]  /*bd30*/  LDG.E.128.CONSTANT R12, desc[UR6][R12.64] ;  /* 0x000000060c0c7981 */ /* 0x000f68000c1e9d00 */
[----:B------:R0:W5:Y:S01]  /*bd40*/  LDG.E.128.CONSTANT R8, desc[UR6][R2.64] ;  /* 0x0000000602087981 */ /* 0x000162000c1e9d00 */
[----:B------:R-:W-:Y:S01]  /*bd50*/  IMAD.WIDE R96, R89, 0x4, R2 ;  /* 0x0000000459607825 */ /* 0x000fe200078e0202 */
[----:B------:R-:W-:Y:S06]  /*bd60*/  @!P1 BRA `(.L_x_1441) ;  /* 0x0000002400049947 */ /* 0x000fec0003800000 */
[----:B------:R-:W2:Y:S01]  /*bd70*/  LDG.E.128.CONSTANT R4, desc[UR6][R96.64] ;  /* 0x0000000660047981 */ /* 0x000ea2000c1e9d00 */
[--C-:B-----5:R-:W-:Y:S02]  /*bd80*/  SHF.R.U32.HI R35, RZ, 0xf, R28.reuse ;  /* 0x0000000fff237819 */ /* 0x120fe4000001161c */
[----:B------:R-:W-:Y:S02]  /*bd90*/  SHF.R.U32.HI R74, RZ, 0xf, R29 ;  /* 0x0000000fff4a7819 */ /* 0x000fe4000001161d */
[C---:B------:R-:W-:Y:S02]  /*bda0*/  LOP3.LUT R62, R28.reuse, 0x3e003e0, RZ, 0xc0, !PT ;  /* 0x03e003e01c3e7812 */ /* 0x040fe400078ec0ff */
[----:B------:R-:W-:Y:S02]  /*bdb0*/  LOP3.LUT R54, R28, 0x1f001f, RZ, 0xc0, !PT ;  /* 0x001f001f1c367812 */ /* 0x000fe400078ec0ff */
[----:B------:R-:W-:Y:S02]  /*bdc0*/  SHF.R.U32.HI R53, RZ, 0xa, R28 ;  /* 0x0000000aff357819 */ /* 0x000fe4000001161c */
[----:B------:R-:W-:-:S02]  /*bdd0*/  SHF.R.U32.HI R76, RZ, 0xf, R30 ;  /* 0x0000000fff4c7819 */ /* 0x000fc4000001161e */
[----:B------:R-:W-:Y:S02]  /*bde0*/  SHF.R.U32.HI R28, RZ, 0xe, R16 ;  /* 0x0000000eff1c7819 */ /* 0x000fe40000011610 */
[----:B------:R-:W-:Y:S02]  /*bdf0*/  LOP3.LUT R35, R35, 0x10001, RZ, 0xc0, !PT ;  /* 0x0001000123237812 */ /* 0x000fe400078ec0ff */
[--C-:B------:R-:W-:Y:S02]  /*be00*/  SHF.R.U32.HI R79, RZ, 0xf, R31.reuse ;  /* 0x0000000fff4f7819 */ /* 0x100fe4000001161f */
[C---:B------:R-:W-:Y:S02]  /*be10*/  LOP3.LUT R21, R31.reuse, 0x3e003e0, RZ, 0xc0, !PT ;  /* 0x03e003e01f157812 */ /* 0x040fe400078ec0ff */
[----:B0-----:R-:W-:Y:S02]  /*be20*/  LOP3.LUT R3, R31, 0x1f001f, RZ, 0xc0, !PT ;  /* 0x001f001f1f037812 */ /* 0x001fe400078ec0ff */
        /* <DEDUP_REMOVED lines=8> */
[----:B------:R-:W-:Y:S02]  /*beb0*/  SHF.R.U32.HI R29, RZ, 0xd, R12 ;  /* 0x0000000dff1d7819 */ /* 0x000fe4000001160c */
[----:B------:R-:W-:Y:S02]  /*bec0*/  LOP3.LUT R28, R35, 0x20002, R28, 0xf8, !PT ;  /* 0x00020002231c7812 */ /* 0x000fe400078ef81c */
[----:B------:R-:W-:Y:S02]  /*bed0*/  SHF.R.U32.HI R80, RZ, 0xe, R19 ;  /* 0x0000000eff507819 */ /* 0x000fe40000011613 */
[----:B------:R-:W-:Y:S02]  /*bee0*/  SHF.R.U32.HI R75, RZ, 0xd, R13 ;  /* 0x0000000dff4b7819 */ /* 0x000fe4000001160d */
[----:B------:R-:W-:-:S02]  /*bef0*/  LOP3.LUT R79, R79, 0x10001, RZ, 0xc0, !PT ;  /* 0x000100014f4f7812 */ /* 0x000fc400078ec0ff */
[----:B------:R-:W-:Y:S02]  /*bf00*/  LOP3.LUT R74, R74, 0x20002, R31, 0xf8, !PT ;  /* 0x000200024a4a7812 */ /* 0x000fe400078ef81f */
        /* <DEDUP_REMOVED lines=11> */
[----:B------:R-:W-:Y:S02]  /*bfc0*/  SHF.R.U32.HI R30, RZ, 0xc, R8 ;  /* 0x0000000cff1e7819 */ /* 0x000fe40000011608 */
[----:B------:R-:W-:Y:S02]  /*bfd0*/  LOP3.LUT R29, R28, 0x40004, R29, 0xf8, !PT ;  /* 0x000400041c1d7812 */ /* 0x000fe400078ef81d */
[C---:B------:R-:W-:Y:S02]  /*bfe0*/  LOP3.LUT R63, R16.reuse, 0x3e003e0, RZ, 0xc0, !PT ;  /* 0x03e003e0103f7812 */ /* 0x040fe400078ec0ff */
[----:B------:R-:W-:Y:S02]  /*bff0*/  LOP3.LUT R65, R16, 0x1f001f, RZ, 0xc0, !PT ;  /* 0x001f001f10417812 */ /* 0x000fe400078ec0ff */
[----:B------:R-:W-:Y:S02]  /*c000*/  SHF.R.U32.HI R66, RZ, 0xa, R16 ;  /* 0x0000000aff427819 */ /* 0x000fe40000011610 */
[----:B------:R-:W-:-:S02]  /*c010*/  LOP3.LUT R19, R12, 0x3e003e0, RZ, 0xc0, !PT ;  /* 0x03e003e00c137812 */ /* 0x000fc400078ec0ff */
[----:B------:R-:W-:Y:S02]  /*c020*/  LOP3.LUT R70, R12, 0x1f001f, RZ, 0xc0, !PT ;  /* 0x001f001f0c467812 */ /* 0x000fe400078ec0ff */
[----:B------:R-:W-:Y:S02]  /*c030*/  SHF.R.U32.HI R69, RZ, 0xa, R12 ;  /* 0x0000000aff457819 */ /* 0x000fe4000001160c */
[C---:B------:R-:W-:Y:S02]  /*c040*/  LOP3.LUT R73, R8.reuse, 0x3e003e0, RZ, 0xc0, !PT ;  /* 0x03e003e008497812 */ /* 0x040fe400078ec0ff */
[----:B------:R-:W-:Y:S02]  /*c050*/  LOP3.LUT R71, R8, 0x1f001f, RZ, 0xc0, !PT ;  /* 0x001f001f08477812 */ /* 0x000fe400078ec0ff */
[----:B------:R-:W-:Y:S02]  /*c060*/  SHF.R.U32.HI R72, RZ, 0xa, R8 ;  /* 0x0000000aff487819 */ /* 0x000fe40000011608 */
[----:B------:R-:W-:-:S02]  /*c070*/  PRMT R35, R91, 0x9910, RZ ;  /* 0x000099105b237816 */ /* 0x000fc400000000ff */
[C---:B------:R-:W-:Y:S02]  /*c080*/  LOP3.LUT R16, R18.reuse, 0x3e003e0, RZ, 0xc0, !PT ;  /* 0x03e003e012107812 */ /* 0x040fe400078ec0ff */
[----:B------:R-:W-:Y:S02]  /*c090*/  LOP3.LUT R38, R18, 0x1f001f, RZ, 0xc0, !PT ;  /* 0x001f001f12267812 */ /* 0x000fe400078ec0ff */
[----:B------:R-:W-:Y:S02]  /*c0a0*/  SHF.R.U32.HI R46, RZ, 0xa, R18 ;  /* 0x0000000aff2e7819 */ /* 0x000fe40000011612 */
[C---:B------:R-:W-:Y:S02]  /*c0b0*/  LOP3.LUT R12, R14.reuse, 0x3e003e0, RZ, 0xc0, !PT ;  /* 0x03e003e00e0c7812 */ /* 0x040fe400078ec0ff */
[----:B------:R-:W-:Y:S02]  /*c0c0*/  LOP3.LUT R50, R14, 0x1f001f, RZ, 0xc0, !PT ;  /* 0x001f001f0e327812 */ /* 0x000fe400078ec0ff */
[----:B------:R-:W-:-:S02]  /*c0d0*/  SHF.R.U32.HI R49, RZ, 0xa, R14 ;  /* 0x0000000aff317819 */ /* 0x000fc4000001160e */
[----:B------:R-:W-:Y:S02]  /*c0e0*/  SHF.R.U32.HI R81, RZ, 0xd, R15 ;  /* 0x0000000dff517819 */ /* 0x000fe4000001160f */
[--C-:B------:R-:W-:Y:S02]  /*c0f0*/  SHF.R.U32.HI R8, RZ, 0xc, R9.reuse ;  /* 0x0000000cff087819 */ /* 0x100fe40000011609 */
[C---:B------:R-:W-:Y:S02]  /*c100*/  LOP3.LUT R64, R9.reuse, 0x3e003e0, RZ, 0xc0, !PT ;  /* 0x03e003e009407812 */ /* 0x040fe400078ec0ff */
[----:B------:R-:W-:Y:S02]  /*c110*/  LOP3.LUT R67, R9, 0x1f001f, RZ, 0xc0, !PT ;  /* 0x001f001f09437812 */ /* 0x000fe400078ec0ff */
[----:B------:R-:W-:Y:S02]  /*c120*/  SHF.R.U32.HI R68, RZ, 0xa, R9 ;  /* 0x0000000aff447819 */ /* 0x000fe40000011609 */
[----:B------:R-:W-:-:S02]  /*c130*/  MOV R82, 0x2800 ;  /* 0x0000280000527802 */ /* 0x000fc40000000f00 */
[----:B------:R-:W-:Y:S02]  /*c140*/  LOP3.LUT R80, R79, 0x20002, R80, 0xf8, !PT ;  /* 0x000200024f507812 */ /* 0x000fe400078ef850 */
[----:B------:R-:W-:Y:S02]  /*c150*/  LOP3.LUT R75, R74, 0x40004, R75, 0xf8, !PT ;  /* 0x000400044a4b7812 */ /* 0x000fe400078ef84b */
[C---:B------:R-:W-:Y:S02]  /*c160*/  LOP3.LUT R18, R13.reuse, 0x3e003e0, RZ, 0xc0, !PT ;  /* 0x03e003e00d127812 */ /* 0x040fe400078ec0ff */
[----:B------:R-:W-:Y:S02]  /*c170*/  LOP3.LUT R56, R13, 0x1f001f, RZ, 0xc0, !PT ;  /* 0x001f001f0d387812 */ /* 0x000fe400078ec0ff */
[----:B------:R-:W-:Y:S02]  /*c180*/  SHF.R.U32.HI R57, RZ, 0xa, R13 ;  /* 0x0000000aff397819 */ /* 0x000fe4000001160d */
[----:B------:R-:W-:-:S02]  /*c190*/  SHF.R.U32.HI R9, RZ, 0xc, R10 ;  /* 0x0000000cff097819 */ /* 0x000fc4000001160a */
[C---:B------:R-:W-:Y:S02]  /*c1a0*/  LOP3.LUT R14, R10.reuse, 0x3e003e0, RZ, 0xc0, !PT ;  /* 0x03e003e00a0e7812 */ /* 0x040fe400078ec0ff */
[----:B------:R-:W-:Y:S02]  /*c1b0*/  LOP3.LUT R78, R77, 0x40004, R78, 0xf8, !PT ;  /* 0x000400044d4e7812 */ /* 0x000fe400078ef84e */
[C---:B------:R-:W-:Y:S02]  /*c1c0*/  LOP3.LUT R13, R15.reuse, 0x3e003e0, RZ, 0xc0, !PT ;  /* 0x03e003e00f0d7812 */ /* 0x040fe400078ec0ff */
[----:B------:R-:W-:Y:S02]  /*c1d0*/  LOP3.LUT R47, R15, 0x1f001f, RZ, 0xc0, !PT ;  /* 0x001f001f0f2f7812 */ /* 0x000fe400078ec0ff */
[----:B------:R-:W-:Y:S02]  /*c1e0*/  SHF.R.U32.HI R36, RZ, 0xa, R15 ;  /* 0x0000000aff247819 */ /* 0x000fe4000001160f */
[----:B------:R-:W-:-:S02]  /*c1f0*/  LOP3.LUT R58, R10, 0x1f001f, RZ, 0xc0, !PT ;  /* 0x001f001f0a3a7812 */ /* 0x000fc400078ec0ff */
[----:B------:R-:W-:Y:S02]  /*c200*/  SHF.R.U32.HI R59, RZ, 0xa, R10 ;  /* 0x0000000aff3b7819 */ /* 0x000fe4000001160a */
[----:B------:R-:W-:Y:S02]  /*c210*/  LOP3.LUT R30, R29, 0x80008, R30, 0xf8, !PT ;  /* 0x000800081d1e7812 */ /* 0x000fe400078ef81e */
[--C-:B------:R-:W-:Y:S02]  /*c220*/  SHF.R.U32.HI R10, RZ, 0xc, R11.reuse ;  /* 0x0000000cff0a7819 */ /* 0x100fe4000001160b */
[C---:B------:R-:W-:Y:S02]  /*c230*/  LOP3.LUT R15, R11.reuse, 0x3e003e0, RZ, 0xc0, !PT ;  /* 0x03e003e00b0f7812 */ /* 0x040fe400078ec0ff */
[----:B------:R-:W-:Y:S02]  /*c240*/  LOP3.LUT R52, R11, 0x1f001f, RZ, 0xc0, !PT ;  /* 0x001f001f0b347812 */ /* 0x000fe400078ec0ff */
[----:B------:R-:W-:-:S02]  /*c250*/  SHF.R.U32.HI R55, RZ, 0xa, R11 ;  /* 0x0000000aff377819 */ /* 0x000fc4000001160b */
[----:B------:R-:W-:Y:S02]  /*c260*/  ISETP.NE.AND P2, PT, R35, RZ, PT ;  /* 0x000000ff2300720c */ /* 0x000fe40003f45270 */
[----:B------:R-:W-:Y:S02]  /*c270*/  PRMT R11, R82, 0x7610, R11 ;  /* 0x00007610520b7816 */ /* 0x000fe4000000000b */
[----:B------:R-:W-:Y:S02]  /*c280*/  LOP3.LUT R35, R80, 0x40004, R81, 0xf8, !PT ;  /* 0x0004000450237812 */ /* 0x000fe400078ef851 */
[----:B------:R-:W-:Y:S02]  /*c290*/  LOP3.LUT R31, R75, 0x80008, R8, 0xf8, !PT ;  /* 0x000800084b1f7812 */ /* 0x000fe400078ef808 */
[----:B------:R-:W-:Y:S02]  /*c2a0*/  LOP3.LUT R81, R78, 0x80008, R9, 0xf8, !PT ;  /* 0x000800084e517812 */ /* 0x000fe400078ef809 */
        /* <DEDUP_REMOVED lines=68> */
[----:B------:R-:W-:Y:S01]  /*c6f0*/  HADD2 R80, R80, -1040, -1040 ;  /* 0xe410e41050507430 */ /* 0x000fe20000000000 */
[----:B--2---:R-:W-:Y:S02]  /*c700*/  SHF.R.U32.HI R29, RZ, 0xb, R4 ;  /* 0x0000000bff1d7819 */ /* 0x004fe40000011604 */
[----:B------:R-:W-:Y:S02]  /*c710*/  SHF.R.U32.HI R28, RZ, 0xb, R5 ;  /* 0x0000000bff1c7819 */ /* 0x000fe40000011605 */
[----:B------:R-:W-:-:S02]  /*c720*/  SHF.R.U32.HI R74, RZ, 0xb, R6 ;  /* 0x0000000bff4a7819 */ /* 0x000fc40000011606 */
[----:B------:R-:W-:Y:S02]  /*c730*/  LOP3.LUT R79, R6, 0x3e003e0, RZ, 0xc0, !PT ;  /* 0x03e003e0064f7812 */ /* 0x000fe400078ec0ff */
[----:B------:R-:W-:Y:S02]  /*c740*/  LOP3.LUT R29, R30, 0x100010, R29, 0xf8, !PT ;  /* 0x001000101e1d7812 */ /* 0x000fe400078ef81d */
[----:B------:R-:W-:Y:S02]  /*c750*/  LOP3.LUT R77, R5, 0x3e003e0, RZ, 0xc0, !PT ;  /* 0x03e003e0054d7812 */ /* 0x000fe400078ec0ff */
[----:B------:R-:W-:Y:S02]  /*c760*/  LOP3.LUT R30, R31, 0x100010, R28, 0xf8, !PT ;  /* 0x001000101f1e7812 */ /* 0x000fe400078ef81c */
[----:B------:R-:W-:Y:S02]  /*c770*/  LOP3.LUT R28, R81, 0x100010, R74, 0xf8, !PT ;  /* 0x00100010511c7812 */ /* 0x000fe400078ef84a */
[----:B------:R-:W-:Y:S01]  /*c780*/  LOP3.LUT R88, R79, 0x64006400, RZ, 0xfc, !PT ;  /* 0x640064004f587812 */ /* 0x000fe200078efcff */
[----:B------:R-:W-:Y:S01]  /*c790*/  HFMA2 R79, R82, R11.H0_H0, -48, -48 ;  /* 0xd200d200524f7431 */ /* 0x000fe2000004000b */
[----:B------:R-:W-:-:S02]  /*c7a0*/  LOP3.LUT R75, R4, 0x3e003e0, RZ, 0xc0, !PT ;  /* 0x03e003e0044b7812 */ /* 0x000fc400078ec0ff */
[----:B------:R-:W-:Y:S02]  /*c7b0*/  LOP3.LUT R8, R4, 0x1f001f, RZ, 0xc0, !PT ;  /* 0x001f001f04087812 */ /* 0x000fe400078ec0ff */
[----:B------:R-:W-:Y:S02]  /*c7c0*/  SHF.R.U32.HI R9, RZ, 0xa, R4 ;  /* 0x0000000aff097819 */ /* 0x000fe40000011604 */
[----:B------:R-:W-:Y:S02]  /*c7d0*/  LOP3.LUT R74, R63, 0x64006400, RZ, 0xfc, !PT ;  /* 0x640064003f4a7812 */ /* 0x000fe400078efcff */
[----:B------:R-:W-:Y:S02]  /*c7e0*/  LOP3.LUT R4, R5, 0x1f001f, RZ, 0xc0, !PT ;  /* 0x001f001f05047812 */ /* 0x000fe400078ec0ff */
[----:B------:R-:W-:Y:S01]  /*c7f0*/  LOP3.LUT R10, R6, 0x1f001f, RZ, 0xc0, !PT ;  /* 0x001f001f060a7812 */ /* 0x000fe200078ec0ff */
[----:B------:R-:W-:Y:S01]  /*c800*/  HFMA2 R63, R74, R11.H0_H0, -48, -48 ;  /* 0xd200d2004a3f7431 */ /* 0x000fe2000004000b */
[----:B------:R-:W-:-:S02]  /*c810*/  SHF.R.U32.HI R76, RZ, 0xb, R7 ;  /* 0x0000000bff4c7819 */ /* 0x000fc40000011607 */
[C---:B------:R-:W-:Y:S02]  /*c820*/  LOP3.LUT R83, R7.reuse, 0x3e003e0, RZ, 0xc0, !PT ;  /* 0x03e003e007537812 */ /* 0x040fe400078ec0ff */
[----:B------:R-:W-:Y:S02]  /*c830*/  LOP3.LUT R35, R7, 0x1f001f, RZ, 0xc0, !PT ;  /* 0x001f001f07237812 */ /* 0x000fe400078ec0ff */
[----:B------:R-:W-:Y:S02]  /*c840*/  LOP3.LUT R82, R39, 0x1f001f, RZ, 0xc0, !PT ;  /* 0x001f001f27527812 */ /* 0x000fe400078ec0ff */
[----:B------:R-:W-:Y:S02]  /*c850*/  SHF.R.U32.HI R5, RZ, 0xa, R5 ;  /* 0x0000000aff057819 */ /* 0x000fe40000011605 */
[----:B------:R-:W-:Y:S02]  /*c860*/  SHF.R.U32.HI R6, RZ, 0xa, R6 ;  /* 0x0000000aff067819 */ /* 0x000fe40000011606 */
[----:B------:R-:W-:-:S02]  /*c870*/  SHF.R.U32.HI R7, RZ, 0xa, R7 ;  /* 0x0000000aff077819 */ /* 0x000fc40000011607 */
[----:B------:R-:W-:Y:S01]  /*c880*/  LOP3.LUT R12, R77, 0x64006400, RZ, 0xfc, !PT ;  /* 0x640064004d0c7812 */ /* 0x000fe200078efcff */
[----:B------:R-:W-:Y:S01]  /*c890*/  HADD2 R77, R48, -1040, -1040 ;  /* 0xe410e410304d7430 */ /* 0x000fe20000000000 */
[----:B------:R-:W-:Y:S02]  /*c8a0*/  LOP3.LUT R39, R72, 0x64006400, RZ, 0xfc, !PT ;  /* 0x6400640048277812 */ /* 0x000fe400078efcff */
        /* <DEDUP_REMOVED lines=57> */
[----:B------:R-:W-:Y:S02]  /*cc40*/  HFMA2 R11, R106, R11.H0_H0, -48, -48 ;  /* 0xd200d2006a0b7431 */ /* 0x000fe4000004000b */
        /* <DEDUP_REMOVED lines=95> */
.L_x_1442:
        /* <DEDUP_REMOVED lines=83> */
.L_x_1443:
        /* <DEDUP_REMOVED lines=82> */
.L_x_1444:
        /* <DEDUP_REMOVED lines=79> */
.L_x_1441:
        /* <DEDUP_REMOVED lines=8> */
.L_x_1440:
[----:B------:R-:W-:Y:S05]  /*e200*/  @!P1 EXIT ;  /* 0x000000000000994d */ /* 0x000fea0003800000 */
[----:B------:R-:W1:Y:S01]  /*e210*/  S2R R0, SR_CTAID.X ;  /* 0x0000000000007919 */ /* 0x000e620000002500 */
[----:B------:R-:W2:Y:S01]  /*e220*/  S2UR UR4, SR_CTAID.Y ;  /* 0x00000000000479c3 */ /* 0x000ea20000002600 */
[----:B0-----:R-:W1:Y:S07]  /*e230*/  S2R R3, SR_TID.X ;  /* 0x0000000000037919 */ /* 0x001e6e0000002100 */
[----:B------:R-:W0:Y:S01]  /*e240*/  LDC.64 R4, c[0x0][0x230] ;  /* 0x00008c00ff047b82 */ /* 0x000e220000000a00 */
[----:B--2---:R-:W-:Y:S01]  /*e250*/  USHF.L.U32 UR4, UR4, 0x2, URZ ;  /* 0x0000000204047899 */ /* 0x004fe2000800063f */
[----:B-1----:R-:W-:-:S04]  /*e260*/  LEA R0, R0, R3, 0x5 ;  /* 0x0000000300007211 */ /* 0x002fc800078e28ff */
[----:B------:R-:W-:-:S05]  /*e270*/  SHF.L.U32 R0, R0, 0x2, RZ ;  /* 0x0000000200007819 */ /* 0x000fca00000006ff */
[----:B------:R-:W-:-:S04]  /*e280*/  IMAD R3, R89, UR4, R0 ;  /* 0x0000000459037c24 */ /* 0x000fc8000f8e0200 */
        /* <DEDUP_REMOVED lines=8> */
.L_x_1449:
[----:B------:R-:W0:Y:S02]  /*e310*/  LDS R2, [R0] ;  /* 0x0000000000027984 */ /* 0x000e240000000800 */
[----:B0-----:R-:W-:-:S06]  /*e320*/  HADD2 R3, R2, R41 ;  /* 0x0000002902037230 */ /* 0x001fcc0000000000 */
[----:B------:R-:W0:Y:S02]  /*e330*/  ATOMS.CAST.SPIN R3, [R0], R2, R3 ;  /* 0x000000020003738d */ /* 0x000e240001800003 */
[----:B0-----:R-:W-:-:S13]  /*e340*/  ISETP.EQ.U32.AND P0, PT, R3, 0x1, PT ;  /* 0x000000010300780c */ /* 0x001fda0003f02070 */
[----:B------:R-:W-:Y:S05]  /*e350*/  @!P0 BRA `(.L_x_1449) ;  /* 0xfffffffc00ec8947 */ /* 0x000fea000383ffff */
[----:B------:R-:W-:Y:S05]  /*e360*/  BRA `(.L_x_1447) ;  /* 0x00000000000c7947 */ /* 0x000fea0003800000 */
.L_x_1448:
[----:B------:R-:W2:Y:S02]  /*e370*/  LD.E R0, desc[UR6][R4.64] ;  /* 0x0000000604007980 */ /* 0x000ea4000c101900 */
[----:B--2---:R-:W-:-:S05]  /*e380*/  IADD3 R3, R41, R0, RZ ;  /* 0x0000000029037210 */ /* 0x004fca0007ffe0ff */
[----:B------:R0:W-:Y:S02]  /*e390*/  ST.E desc[UR6][R4.64], R3 ;  /* 0x0000000304007985 */ /* 0x0001e4000c101906 */
.L_x_1447:
[----:B------:R-:W-:Y:S05]  /*e3a0*/  BSYNC B0 ;  /* 0x0000000000007941 */ /* 0x000fea0003800000 */
.L_x_1446:
[----:B------:R1:W-:Y:S01]  /*e3b0*/  ATOM.E.ADD.F16x2.RN.STRONG.GPU P0, RZ, desc[UR6][R4.64+0x4], R40 ;  /* 0x0000042804ff79a2 */ /* 0x0003e2000810e1c6 */
[----:B------:R-:W-:Y:S04]  /*e3c0*/  BSSY B0, `(.L_x_1450) ;  /* 0x000000f000007945 */ /* 0x000fe80003800000 */
[----:B-1----:R-:W-:Y:S05]  /*e3d0*/  @P0 BRA `(.L_x_1451) ;  /* 0x0000000000340947 */ /* 0x002fea0003800000 */
[----:B------:R-:W1:Y:S02]  /*e3e0*/  QSPC.E.S P0, RZ, [R4+0x4] ;  /* 0x0000040004ff73aa */ /* 0x000e640000000500 */
[----:B-1----:R-:W-:Y:S05]  /*e3f0*/  @!P0 BRA `(.L_x_1452) ;  /* 0x0000000000208947 */ /* 0x002fea0003800000 */
[----:B------:R-:W-:-:S04]  /*e400*/  MOV R2, R4 ;  /* 0x0000000400027202 */ /* 0x000fc80000000f00 */
[----:B------:R-:W-:-:S07]  /*e410*/  MOV R0, R2 ;  /* 0x0000000200007202 */ /* 0x000fce0000000f00 */
.L_x_1453:
[----:B------:R-:W0:Y:S02]  /*e420*/  LDS R2, [R0+0x4] ;  /* 0x0000040000027984 */ /* 0x000e240000000800 */
[----:B0-----:R-:W-:-:S10]  /*e430*/  HFMA2.MMA R3, R2, 1, 1, R40 ;  /* 0x3c003c0002037835 */ /* 0x001fd40000000028 */
[----:B------:R-:W0:Y:S02]  /*e440*/  ATOMS.CAST.SPIN R3, [R0+0x4], R2, R3 ;  /* 0x000004020003738d */ /* 0x000e240001800003 */
[----:B0-----:R-:W-:-:S13]  /*e450*/  ISETP.EQ.U32.AND P0, PT, R3, 0x1, PT ;  /* 0x000000010300780c */ /* 0x001fda0003f02070 */
[----:B------:R-:W-:Y:S05]  /*e460*/  @!P0 BRA `(.L_x_1453) ;  /* 0xfffffffc00ec8947 */ /* 0x000fea000383ffff */
[----:B------:R-:W-:Y:S05]  /*e470*/  BRA `(.L_x_1451) ;  /* 0x00000000000c7947 */ /* 0x000fea0003800000 */
.L_x_1452:
[----:B------:R-:W0:Y:S02]  /*e480*/  LD.E R0, desc[UR6][R4.64+0x4] ;  /* 0x0000040604007980 */ /* 0x000e24000c101900 */
[----:B0-----:R-:W-:-:S05]  /*e490*/  IADD3 R3, R40, R0, RZ ;  /* 0x0000000028037210 */ /* 0x001fca0007ffe0ff */
[----:B------:R1:W-:Y:S02]  /*e4a0*/  ST.E desc[UR6][R4.64+0x4], R3 ;  /* 0x0000040304007985 */ /* 0x0003e4000c101906 */
.L_x_1451:
[----:B------:R-:W-:Y:S05]  /*e4b0*/  BSYNC B0 ;  /* 0x0000000000007941 */ /* 0x000fea0003800000 */
.L_x_1450:
        /* <DEDUP_REMOVED lines=10> */
.L_x_1457:
[----:B------:R-:W0:Y:S02]  /*e560*/  LDS R2, [R0] ;  /* 0x0000000000027984 */ /* 0x000e240000000800 */
[----:B0-----:R-:W-:-:S06]  /*e570*/  HADD2 R3, R2, R27 ;  /* 0x0000001b02037230 */ /* 0x001fcc0000000000 */
[----:B------:R-:W0:Y:S02]  /*e580*/  ATOMS.CAST.SPIN R3, [R0], R2, R3 ;  /* 0x000000020003738d */ /* 0x000e240001800003 */
[----:B0-----:R-:W-:-:S13]  /*e590*/  ISETP.EQ.U32.AND P0, PT, R3, 0x1, PT ;  /* 0x000000010300780c */ /* 0x001fda0003f02070 */
[----:B------:R-:W-:Y:S05]  /*e5a0*/  @!P0 BRA `(.L_x_1457) ;  /* 0xfffffffc00ec8947 */ /* 0x000fea000383ffff */
[----:B------:R-:W-:Y:S05]  /*e5b0*/  BRA `(.L_x_1455) ;  /* 0x00000000000c7947 */ /* 0x000fea0003800000 */
.L_x_1456:
[----:B------:R-:W2:Y:S02]  /*e5c0*/  LD.E R0, desc[UR6][R4.64] ;  /* 0x0000000604007980 */ /* 0x000ea4000c101900 */
[----:B--2---:R-:W-:-:S05]  /*e5d0*/  IADD3 R3, R27, R0, RZ ;  /* 0x000000001b037210 */ /* 0x004fca0007ffe0ff */
[----:B------:R0:W-:Y:S02]  /*e5e0*/  ST.E desc[UR6][R4.64], R3 ;  /* 0x0000000304007985 */ /* 0x0001e4000c101906 */
.L_x_1455:
[----:B------:R-:W-:Y:S05]  /*e5f0*/  BSYNC B0 ;  /* 0x0000000000007941 */ /* 0x000fea0003800000 */
.L_x_1454:
[----:B------:R1:W-:Y:S01]  /*e600*/  ATOM.E.ADD.F16x2.RN.STRONG.GPU P0, RZ, desc[UR6][R4.64+0x4], R26 ;  /* 0x0000041a04ff79a2 */ /* 0x0003e2000810e1c6 */
[----:B------:R-:W-:Y:S04]  /*e610*/  BSSY B0, `(.L_x_1458) ;  /* 0x000000f000007945 */ /* 0x000fe80003800000 */
[----:B-1----:R-:W-:Y:S05]  /*e620*/  @P0 BRA `(.L_x_1459) ;  /* 0x0000000000340947 */ /* 0x002fea0003800000 */
[----:B------:R-:W1:Y:S02]  /*e630*/  QSPC.E.S P0, RZ, [R4+0x4] ;  /* 0x0000040004ff73aa */ /* 0x000e640000000500 */
[----:B-1----:R-:W-:Y:S05]  /*e640*/  @!P0 BRA `(.L_x_1460) ;  /* 0x0000000000208947 */ /* 0x002fea0003800000 */
[----:B------:R-:W-:-:S04]  /*e650*/  MOV R2, R4 ;  /* 0x0000000400027202 */ /* 0x000fc80000000f00 */
[----:B------:R-:W-:-:S07]  /*e660*/  MOV R0, R2 ;  /* 0x0000000200007202 */ /* 0x000fce0000000f00 */
.L_x_1461:
[----:B------:R-:W0:Y:S02]  /*e670*/  LDS R2, [R0+0x4] ;  /* 0x0000040000027984 */ /* 0x000e240000000800 */
[----:B0-----:R-:W-:-:S10]  /*e680*/  HFMA2.MMA R3, R2, 1, 1, R26 ;  /* 0x3c003c0002037835 */ /* 0x001fd4000000001a */
[----:B------:R-:W0:Y:S02]  /*e690*/  ATOMS.CAST.SPIN R3, [R0+0x4], R2, R3 ;  /* 0x000004020003738d */ /* 0x000e240001800003 */
[----:B0-----:R-:W-:-:S13]  /*e6a0*/  ISETP.EQ.U32.AND P0, PT, R3, 0x1, PT ;  /* 0x000000010300780c */ /* 0x001fda0003f02070 */
[----:B------:R-:W-:Y:S05]  /*e6b0*/  @!P0 BRA `(.L_x_1461) ;  /* 0xfffffffc00ec8947 */ /* 0x000fea000383ffff */
[----:B------:R-:W-:Y:S05]  /*e6c0*/  BRA `(.L_x_1459) ;  /* 0x00000000000c7947 */ /* 0x000fea0003800000 */
.L_x_1460:
[----:B------:R-:W0:Y:S02]  /*e6d0*/  LD.E R0, desc[UR6][R4.64+0x4] ;  /* 0x0000040604007980 */ /* 0x000e24000c101900 */
[----:B0-----:R-:W-:-:S05]  /*e6e0*/  IADD3 R3, R26, R0, RZ ;  /* 0x000000001a037210 */ /* 0x001fca0007ffe0ff */
[----:B------:R1:W-:Y:S02]  /*e6f0*/  ST.E desc[UR6][R4.64+0x4], R3 ;  /* 0x0000040304007985 */ /* 0x0003e4000c101906 */
.L_x_1459:
[----:B------:R-:W-:Y:S05]  /*e700*/  BSYNC B0 ;  /* 0x0000000000007941 */ /* 0x000fea0003800000 */
.L_x_1458:
        /* <DEDUP_REMOVED lines=10> */
.L_x_1465:
[----:B------:R-:W0:Y:S02]  /*e7b0*/  LDS R2, [R0] ;  /* 0x0000000000027984 */ /* 0x000e240000000800 */
[----:B0-----:R-:W-:-:S06]  /*e7c0*/  HADD2 R3, R2, R25 ;  /* 0x0000001902037230 */ /* 0x001fcc0000000000 */
[----:B------:R-:W0:Y:S02]  /*e7d0*/  ATOMS.CAST.SPIN R3, [R0], R2, R3 ;  /* 0x000000020003738d */ /* 0x000e240001800003 */
[----:B0-----:R-:W-:-:S13]  /*e7e0*/  ISETP.EQ.U32.AND P0, PT, R3, 0x1, PT ;  /* 0x000000010300780c */ /* 0x001fda0003f02070 */
[----:B------:R-:W-:Y:S05]  /*e7f0*/  @!P0 BRA `(.L_x_1465) ;  /* 0xfffffffc00ec8947 */ /* 0x000fea000383ffff */
[----:B------:R-:W-:Y:S05]  /*e800*/  BRA `(.L_x_1463) ;  /* 0x00000000000c7947 */ /* 0x000fea0003800000 */
.L_x_1464:
[----:B------:R-:W2:Y:S02]  /*e810*/  LD.E R0, desc[UR6][R4.64] ;  /* 0x0000000604007980 */ /* 0x000ea4000c101900 */
[----:B--2---:R-:W-:-:S05]  /*e820*/  IADD3 R3, R25, R0, RZ ;  /* 0x0000000019037210 */ /* 0x004fca0007ffe0ff */
[----:B------:R0:W-:Y:S02]  /*e830*/  ST.E desc[UR6][R4.64], R3 ;  /* 0x0000000304007985 */ /* 0x0001e4000c101906 */
.L_x_1463:
[----:B------:R-:W-:Y:S05]  /*e840*/  BSYNC B0 ;  /* 0x0000000000007941 */ /* 0x000fea0003800000 */
.L_x_1462:
[----:B------:R1:W-:Y:S01]  /*e850*/  ATOM.E.ADD.F16x2.RN.STRONG.GPU P0, RZ, desc[UR6][R4.64+0x4], R24 ;  /* 0x0000041804ff79a2 */ /* 0x0003e2000810e1c6 */
[----:B------:R-:W-:Y:S04]  /*e860*/  BSSY B0, `(.L_x_1466) ;  /* 0x000000f000007945 */ /* 0x000fe80003800000 */
[----:B-1----:R-:W-:Y:S05]  /*e870*/  @P0 BRA `(.L_x_1467) ;  /* 0x0000000000340947 */ /* 0x002fea0003800000 */
[----:B------:R-:W1:Y:S02]  /*e880*/  QSPC.E.S P0, RZ, [R4+0x4] ;  /* 0x0000040004ff73aa */ /* 0x000e640000000500 */
[----:B-1----:R-:W-:Y:S05]  /*e890*/  @!P0 BRA `(.L_x_1468) ;  /* 0x0000000000208947 */ /* 0x002fea0003800000 */
[----:B------:R-:W-:-:S04]  /*e8a0*/  MOV R2, R4 ;  /* 0x0000000400027202 */ /* 0x000fc80000000f00 */
[----:B------:R-:W-:-:S07]  /*e8b0*/  MOV R0, R2 ;  /* 0x0000000200007202 */ /* 0x000fce0000000f00 */
.L_x_1469:
[----:B------:R-:W0:Y:S02]  /*e8c0*/  LDS R2, [R0+0x4] ;  /* 0x0000040000027984 */ /* 0x000e240000000800 */
[----:B0-----:R-:W-:-:S10]  /*e8d0*/  HFMA2.MMA R3, R2, 1, 1, R24 ;  /* 0x3c003c0002037835 */ /* 0x001fd40000000018 */
[----:B------:R-:W0:Y:S02]  /*e8e0*/  ATOMS.CAST.SPIN R3, [R0+0x4], R2, R3 ;  /* 0x000004020003738d */ /* 0x000e240001800003 */
[----:B0-----:R-:W-:-:S13]  /*e8f0*/  ISETP.EQ.U32.AND P0, PT, R3, 0x1, PT ;  /* 0x000000010300780c */ /* 0x001fda0003f02070 */
[----:B------:R-:W-:Y:S05]  /*e900*/  @!P0 BRA `(.L_x_1469) ;  /* 0xfffffffc00ec8947 */ /* 0x000fea000383ffff */
[----:B------:R-:W-:Y:S05]  /*e910*/  BRA `(.L_x_1467) ;  /* 0x00000000000c7947 */ /* 0x000fea0003800000 */
.L_x_1468:
[----:B------:R-:W0:Y:S02]  /*e920*/  LD.E R0, desc[UR6][R4.64+0x4] ;  /* 0x0000040604007980 */ /* 0x000e24000c101900 */
[----:B0-----:R-:W-:-:S05]  /*e930*/  IADD3 R3, R24, R0, RZ ;  /* 0x0000000018037210 */ /* 0x001fca0007ffe0ff */
[----:B------:R1:W-:Y:S02]  /*e940*/  ST.E desc[UR6][R4.64+0x4], R3 ;  /* 0x0000040304007985 */ /* 0x0003e4000c101906 */
.L_x_1467:
[----:B------:R-:W-:Y:S05]  /*e950*/  BSYNC B0 ;  /* 0x0000000000007941 */ /* 0x000fea0003800000 */
.L_x_1466:
        /* <DEDUP_REMOVED lines=10> */
.L_x_1473:
[----:B------:R-:W0:Y:S02]  /*ea00*/  LDS R2, [R0] ;  /* 0x0000000000027984 */ /* 0x000e240000000800 */
[----:B0-----:R-:W-:-:S06]  /*ea10*/  HADD2 R3, R2, R23 ;  /* 0x0000001702037230 */ /* 0x001fcc0000000000 */
[----:B------:R-:W0:Y:S02]  /*ea20*/  ATOMS.CAST.SPIN R3, [R0], R2, R3 ;  /* 0x000000020003738d */ /* 0x000e240001800003 */
[----:B0-----:R-:W-:-:S13]  /*ea30*/  ISETP.EQ.U32.AND P0, PT, R3, 0x1, PT ;  /* 0x000000010300780c */ /* 0x001fda0003f02070 */
[----:B------:R-:W-:Y:S05]  /*ea40*/  @!P0 BRA `(.L_x_1473) ;  /* 0xfffffffc00ec8947 */ /* 0x000fea000383ffff */
[----:B------:R-:W-:Y:S05]  /*ea50*/  BRA `(.L_x_1471) ;  /* 0x00000000000c7947 */ /* 0x000fea0003800000 */
.L_x_1472:
[----:B------:R-:W2:Y:S02]  /*ea60*/  LD.E R0, desc[UR6][R4.64] ;  /* 0x0000000604007980 */ /* 0x000ea4000c101900 */
[----:B--2---:R-:W-:-:S05]  /*ea70*/  IADD3 R3, R23, R0, RZ ;  /* 0x0000000017037210 */ /* 0x004fca0007ffe0ff */
[----:B------:R0:W-:Y:S02]  /*ea80*/  ST.E desc[UR6][R4.64], R3 ;  /* 0x0000000304007985 */ /* 0x0001e4000c101906 */
.L_x_1471:
[----:B------:R-:W-:Y:S05]  /*ea90*/  BSYNC B0 ;  /* 0x0000000000007941 */ /* 0x000fea0003800000 */
.L_x_1470:
[----:B------:R1:W-:Y:S02]  /*eaa0*/  ATOM.E.ADD.F16x2.RN.STRONG.GPU P0, RZ, desc[UR6][R4.64+0x4], R22 ;  /* 0x0000041604ff79a2 */ /* 0x0003e4000810e1c6 */
[----:B-1----:R-:W-:Y:S05]  /*eab0*/  @P0 EXIT ;  /* 0x000000000000094d */ /* 0x002fea0003800000 */
[----:B------:R-:W1:Y:S02]  /*eac0*/  QSPC.E.S P0, RZ, [R4+0x4] ;  /* 0x0000040004ff73aa */ /* 0x000e640000000500 */
[----:B-1----:R-:W-:Y:S05]  /*ead0*/  @!P0 BRA `(.L_x_1474) ;  /* 0x0000000000208947 */ /* 0x002fea0003800000 */
[----:B------:R-:W-:-:S04]  /*eae0*/  MOV R2, R4 ;  /* 0x0000000400027202 */ /* 0x000fc80000000f00 */
[----:B------:R-:W-:-:S07]  /*eaf0*/  MOV R0, R2 ;  /* 0x0000000200007202 */ /* 0x000fce0000000f00 */
.L_x_1475:
[----:B------:R-:W0:Y:S02]  /*eb00*/  LDS R2, [R0+0x4] ;  /* 0x0000040000027984 */ /* 0x000e240000000800 */
[----:B0-----:R-:W-:-:S10]  /*eb10*/  HFMA2.MMA R3, R2, 1, 1, R22 ;  /* 0x3c003c0002037835 */ /* 0x001fd40000000016 */
[----:B------:R-:W0:Y:S02]  /*eb20*/  ATOMS.CAST.SPIN R3, [R0+0x4], R2, R3 ;  /* 0x000004020003738d */ /* 0x000e240001800003 */
[----:B0-----:R-:W-:-:S13]  /*eb30*/  ISETP.EQ.U32.AND P0, PT, R3, 0x1, PT ;  /* 0x000000010300780c */ /* 0x001fda0003f02070 */
[----:B------:R-:W-:Y:S05]  /*eb40*/  @!P0 BRA `(.L_x_1475) ;  /* 0xfffffffc00ec8947 */ /* 0x000fea000383ffff */
[----:B------:R-:W-:Y:S05]  /*eb50*/  EXIT ;  /* 0x000000000000794d */ /* 0x000fea0003800000 */
.L_x_1474:
[----:B------:R-:W0:Y:S02]  /*eb60*/  LD.E R0, desc[UR6][R4.64+0x4] ;  /* 0x0000040604007980 */ /* 0x000e24000c101900 */
[----:B0-----:R-:W-:-:S05]  /*eb70*/  IADD3 R3, R22, R0, RZ ;  /* 0x0000000016037210 */ /* 0x001fca0007ffe0ff */
[----:B------:R-:W-:Y:S01]  /*eb80*/  ST.E desc[UR6][R4.64+0x4], R3 ;  /* 0x0000040304007985 */ /* 0x000fe2000c101906 */
[----:B------:R-:W-:Y:S05]  /*eb90*/  EXIT ;  /* 0x000000000000794d */ /* 0x000fea0003800000 */
.L_x_1476:
        /* <DEDUP_REMOVED lines=14> */
.L_x_5200:


//--------------------- .text._Z23gemm_half_q_half_kernelILi4ELi152ELb1ELb0ELi32EEvPK6__halfPKjS4_S2_PS0_iiiiPKtS7_iiiiiibS2_i --------------------------
	.section	.text._Z23gemm_half_q_half_kernelILi4ELi152ELb1ELb0ELi32EEvPK6__halfPKjS4_S2_PS0_iiiiPKtS7_iiiiiibS2_i,"ax",@progbits
	.align	128
        .global         _Z23gemm_half_q_half_kernelILi4ELi152ELb1ELb0ELi32EEvPK6__halfPKjS4_S2_PS0_iiiiPKtS7_iiiiiibS2_i
        .type           _Z23gemm_half_q_half_kernelILi4ELi152ELb1ELb0ELi32EEvPK6__halfPKjS4_S2_PS0_iiiiPKtS7_iiiiiibS2_i,@function
        .size           _Z23gemm_half_q_half_kernelILi4ELi152ELb1ELb0ELi32EEvPK6__halfPKjS4_S2_PS0_iiiiPKtS7_iiiiiibS2_i,(.L_x_5201 - _Z23gemm_half_q_half_kernelILi4ELi152ELb1ELb0ELi32EEvPK6__halfPKjS4_S2_PS0_iiiiPKtS7_iiiiiibS2_i)
        .other          _Z23gemm_half_q_half_kernelILi4ELi152ELb1ELb0ELi32EEvPK6__halfPKjS4_S2_PS0_iiiiPKtS7_iiiiiibS2_i,@"STO_CUDA_ENTRY STV_DEFAULT"
_Z23gemm_half_q_half_kernelILi4ELi152ELb1ELb0ELi32EEvPK6__halfPKjS4_S2_PS0_iiiiPKtS7_iiiiiibS2_i:
.text._Z23gemm_half_q_half_kernelILi4ELi152ELb1ELb0ELi32EEvPK6__halfPKjS4_S2_PS0_iiiiPKtS7_iiiiiibS2_i:
        /* <DEDUP_REMOVED lines=49> */
.L_x_1477:
        /* <DEDUP_REMOVED lines=25> */
.L_x_1482:
        /* <DEDUP_REMOVED lines=17> */
[----:B------:R-:W-:Y:S01]  /*05b0*/  LEA R12, P3, R15, UR4, 0x1 ;  /* 0x000000040f0c7c11 */ /* 0x000fe2000f8608ff */
[----:B------:R-:W2:Y:S01]  /*05c0*/  LDG.E.U16.CONSTANT R8, desc[UR6][R8.64] ;  /* 0x0000000608087981 */ /* 0x000ea2000c1e9500 */
        /* <DEDUP_REMOVED lines=18> */
.L_x_1481:
        /* <DEDUP_REMOVED lines=24> */
.L_x_1483:
        /* <DEDUP_REMOVED lines=14> */
.L_x_1480:
        /* <DEDUP_REMOVED lines=10> */
.L_x_1485:
        /* <DEDUP_REMOVED lines=10> */
[----:B------:R-:W-:Y:S02]  /*0a90*/  IADD3 R17, P3, R22, R5, RZ ;  /* 0x0000000516117210 */ /* 0x000fe40007f7e0ff */
[----:B------:R-:W-:Y:S02]  /*0aa0*/  LEA R8, P2, R10, UR4, 0x1 ;  /* 0x000000040a087c11 */ /* 0x000fe4000f8408ff */
[C---:B------:R-:W-:Y:S02]  /*0ab0*/  IADD3 R15, P4, R22.reuse, R11, RZ ;  /* 0x0000000b160f7210 */ /* 0x040fe40007f9e0ff */
[----:B------:R-:W-:Y:S02]  /*0ac0*/  IADD3 R7, P5, R22, R13, RZ ;  /* 0x0000000d16077210 */ /* 0x000fe40007fbe0ff */
[----:B------:R-:W-:Y:S02]  /*0ad0*/  LEA.HI.X.SX32 R20, R5, R24, 0x1, P3 ;  /* 0x0000001805147211 */ /* 0x000fe400018f0eff */
[----:B------:R-:W-:-:S02]  /*0ae0*/  LEA.HI.X R9, R10, UR5, R9, 0x1, P2 ;  /* 0x000000050a097c11 */ /* 0x000fc400090f0c09 */
[-C--:B------:R-:W-:Y:S02]  /*0af0*/  LEA.HI.X.SX32 R18, R11, R24.reuse, 0x1, P4 ;  /* 0x000000180b127211 */ /* 0x080fe400020f0eff */
[----:B------:R-:W-:Y:S01]  /*0b00*/  LEA R12, P3, R15, UR4, 0x1 ;  /* 0x000000040f0c7c11 */ /* 0x000fe2000f8608ff */
[----:B------:R-:W2:Y:S01]  /*0b10*/  LDG.E.U16.CONSTANT R8, desc[UR6][R8.64] ;  /* 0x0000000608087981 */ /* 0x000ea2000c1e9500 */
        /* <DEDUP_REMOVED lines=18> */
.L_x_1484:
        /* <DEDUP_REMOVED lines=24> */
.L_x_1486:
        /* <DEDUP_REMOVED lines=13> */
.L_x_1479:
[----:B------:R-:W-:Y:S05]  /*0e90*/  BSYNC B0 ;  /* 0x0000000000007941 */ /* 0x000fea0003800000 */
.L_x_1478:
        /* <DEDUP_REMOVED lines=17> */
.L_x_1489:
        /* <DEDUP_REMOVED lines=19> */
.L_x_1488:
[----:B--2---:R-:W-:-:S04]  /*10e0*/  IADD3 R4, R97, -R3, RZ ;  /* 0x8000000361047210 */ /* 0x004fc80007ffe0ff */
        /* <DEDUP_REMOVED lines=13> */
.L_x_1490:
[----:B------:R-:W-:-:S13]  /*11c0*/  ISETP.LT.OR P0, PT, R3, R97, P0 ;  /* 0x000000610300720c */ /* 0x000fda0000701670 */
[----:B01----:R-:W0:Y:S01]  /*11d0*/  @P0 LDC.64 R4, c[0x0][0x230] ;  /* 0x00008c00ff040b82 */ /* 0x003e220000000a00 */
[----:B------:R-:W-:-:S05]  /*11e0*/  @P0 LEA R2, R2, R3, 0x2 ;  /* 0x0000000302020211 */ /* 0x000fca00078e10ff */
[----:B------:R-:W-:-:S04]  /*11f0*/  @P0 IMAD R3, R2, R89, R0 ;  /* 0x0000005902030224 */ /* 0x000fc800078e0200 */
[----:B0-----:R-:W-:-:S05]  /*1200*/  @P0 IMAD.WIDE R2, R3, 0x2, R4 ;  /* 0x0000000203020825 */ /* 0x001fca00078e0204 */
[----:B------:R1:W-:Y:S02]  /*1210*/  @P0 STG.E.64 desc[UR6][R2.64], RZ ;  /* 0x000000ff02000986 */ /* 0x0003e4000c101b06 */
.L_x_1487:
        /* <DEDUP_REMOVED lines=24> */
.L_x_1492:
        /* <DEDUP_REMOVED lines=42> */
.L_x_1491:
        /* <DEDUP_REMOVED lines=12> */
.L_x_1493:
        /* <DEDUP_REMOVED lines=8> */
.L_x_1494:
[----:B0-----:R-:W-:Y:S02]  /*1780*/  CS2R R4, SRZ ;  /* 0x0000000000047805 */ /* 0x001fe4000001ff00 */
[----:B------:R-:W-:Y:S01]  /*1790*/  SHF.R.S32.HI R8, RZ, 0x5, R17 ;  /* 0x00000005ff087819 */ /* 0x000fe20000011411 */
        /* <DEDUP_REMOVED lines=8> */
.L_x_1495:
        /* <DEDUP_REMOVED lines=8> */
.L_x_1496:
        /* <DEDUP_REMOVED lines=9> */
.L_x_1497:
        /* <DEDUP_REMOVED lines=19> */
[----:B-----5:R-:W-:Y:S02]  /*1a60*/  PRMT R24, RZ, 0x5410, RZ ;  /* 0x00005410ff187816 */ /* 0x020fe400000000ff */
        /* <DEDUP_REMOVED lines=16> */
.L_x_1515:
        /* <DEDUP_REMOVED lines=147> */
[----:B-1----:R-:W-:Y:S02]  /*24a0*/  HADD2.F32 R2, -RZ, R12.H0_H0 ;  /* 0x2000000cff027230 */ /* 0x002fe40000004100 */
        /* <DEDUP_REMOVED lines=49> */
.L_x_1500:
        /* <DEDUP_REMOVED lines=91> */
.L_x_1501:
        /* <DEDUP_REMOVED lines=93> */
.L_x_1502:
        /* <DEDUP_REMOVED lines=32> */
[----:B------:R-:W-:Y:S01]  /*3540*/  FFMA.FTZ R15, R36, R14, R15 ;  /* 0x0000000e240f7223 */ /* 0x000fe2000001000f */
[----:B------:R-:W-:Y:S01]  /*3550*/  FFMA.FTZ R0, R0, R62, R35 ;  /* 0x0000003e00007223 */ /* 0x000fe20000010023 */
[----:B------:R-:W-:Y:S01]  /*3560*/  FFMA.FTZ R3, R4, R14, R3 ;  /* 0x0000000e04037223 */ /* 0x000fe20000010003 */
[----:B------:R-:W-:Y:S02]  /*3570*/  HADD2.F32 R14, -RZ, R54.H0_H0 ;  /* 0x20000036ff0e7230 */ /* 0x000fe40000004100 */
[----:B------:R-:W-:Y:S01]  /*3580*/  FFMA.FTZ R2, R2, R62, R37 ;  /* 0x0000003e02027223 */ /* 0x000fe20000010025 */
        /* <DEDUP_REMOVED lines=50> */
.L_x_1499:
        /* <DEDUP_REMOVED lines=150> */
[----:B0-----:R-:W-:Y:S02]  /*4210*/  HADD2.F32 R2, -RZ, R12.H0_H0 ;  /* 0x2000000cff027230 */ /* 0x001fe40000004100 */
        /* <DEDUP_REMOVED lines=49> */
.L_x_1504:
        /* <DEDUP_REMOVED lines=91> */
.L_x_1505:
        /* <DEDUP_REMOVED lines=93> */
.L_x_1506:
        /* <DEDUP_REMOVED lines=36> */
[-C--:B------:R-:W-:Y:S02]  /*52f0*/  FFMA.FTZ R2, R2, R62.reuse, R35 ;  /* 0x0000003e02027223 */ /* 0x080fe40000010023 */
        /* <DEDUP_REMOVED lines=27> */
[----:B------:R-:W-:Y:S02]  /*54b0*/  HADD2.F32 R13, -RZ, R13.H1_H1 ;  /* 0x3000000dff0d7230 */ /* 0x000fe40000004100 */
[----:B------:R-:W-:Y:S01]  /*54c0*/  FFMA.FTZ R3, R16, R12, R3 ;  /* 0x0000000c10037223 */ /* 0x000fe20000010003 */
        /* <DEDUP_REMOVED lines=21> */
.L_x_1503:
        /* <DEDUP_REMOVED lines=199> */
.L_x_1508:
        /* <DEDUP_REMOVED lines=91> */
.L_x_1509:
        /* <DEDUP_REMOVED lines=93> */
.L_x_1510:
        /* <DEDUP_REMOVED lines=87> */
.L_x_1507:
        /* <DEDUP_REMOVED lines=199> */
.L_x_1512:
        /* <DEDUP_REMOVED lines=91> */
.L_x_1513:
        /* <DEDUP_REMOVED lines=93> */
.L_x_1514:
        /* <DEDUP_REMOVED lines=87> */
.L_x_1511:
        /* <DEDUP_REMOVED lines=9> */
.L_x_1498:
        /* <DEDUP_REMOVED lines=8> */
.L_x_1521:
        /* <DEDUP_REMOVED lines=23> */
[----:B------:R-:W-:Y:S02]  /*9360*/  SHF.R.U32.HI R31, RZ, 0xe, R17 ;  /* 0x0000000eff1f7819 */ /* 0x000fe40000011611 */
[----:B------:R-:W-:Y:S02]  /*9370*/  LOP3.LUT R74, R74, 0x10001, RZ, 0xc0, !PT ;  /* 0x000100014a4a7812 */ /* 0x000fe400078ec0ff */
[----:B------:R-:W-:Y:S02]  /*9380*/  SHF.R.U32.HI R77, RZ, 0xe, R18 ;  /* 0x0000000eff4d7819 */ /* 0x000fe40000011612 */
[----:B------:R-:W-:Y:S02]  /*9390*/  LOP3.LUT R76, R76, 0x10001, RZ, 0xc0, !PT ;  /* 0x000100014c4c7812 */ /* 0x000fe400078ec0ff */
[C---:B------:R-:W-:Y:S02]  /*93a0*/  LOP3.LUT R60, R29.reuse, 0x3e003e0, RZ, 0xc0, !PT ;  /* 0x03e003e01d3c7812 */ /* 0x040fe400078ec0ff */
[----:B------:R-:W-:-:S02]  /*93b0*/  LOP3.LUT R35, R29, 0x1f001f, RZ, 0xc0, !PT ;  /* 0x001f001f1d237812 */ /* 0x000fc400078ec0ff */
[----:B------:R-:W-:Y:S02]  /*93c0*/  SHF.R.U32.HI R37, RZ, 0xa, R29 ;  /* 0x0000000aff257819 */ /* 0x000fe4000001161d */
[----:B------:R-:W-:Y:S02]  /*93d0*/  SHF.R.U32.HI R29, RZ, 0xd, R12 ;  /* 0x0000000dff1d7819 */ /* 0x000fe4000001160c */
[----:B------:R-:W-:Y:S02]  /*93e0*/  LOP3.LUT R28, R47, 0x20002, R28, 0xf8, !PT ;  /* 0x000200022f1c7812 */ /* 0x000fe400078ef81c */
[----:B------:R-:W-:Y:S02]  /*93f0*/  SHF.R.U32.HI R80, RZ, 0xe, R19 ;  /* 0x0000000eff507819 */ /* 0x000fe40000011613 */
[----:B------:R-:W-:Y:S02]  /*9400*/  SHF.R.U32.HI R75, RZ, 0xd, R13 ;  /* 0x0000000dff4b7819 */ /* 0x000fe4000001160d */
[----:B------:R-:W-:-:S02]  /*9410*/  LOP3.LUT R79, R79, 0x10001, RZ, 0xc0, !PT ;  /* 0x000100014f4f7812 */ /* 0x000fc400078ec0ff */
[----:B------:R-:W-:Y:S02]  /*9420*/  LOP3.LUT R74, R74, 0x20002, R31, 0xf8, !PT ;  /* 0x000200024a4a7812 */ /* 0x000fe400078ef81f */
[----:B------:R-:W-:Y:S02]  /*9430*/  SHF.R.U32.HI R78, RZ, 0xd, R14 ;  /* 0x0000000dff4e7819 */ /* 0x000fe4000001160e */
[----:B------:R-:W-:Y:S02]  /*9440*/  LOP3.LUT R77, R76, 0x20002, R77, 0xf8, !PT ;  /* 0x000200024c4d7812 */ /* 0x000fe400078ef84d */
[C---:B------:R-:W-:Y:S02]  /*9450*/  LOP3.LUT R20, R30.reuse, 0x3e003e0, RZ, 0xc0, !PT ;  /* 0x03e003e01e147812 */ /* 0x040fe400078ec0ff */
[----:B------:R-:W-:Y:S02]  /*9460*/  LOP3.LUT R3, R30, 0x1f001f, RZ, 0xc0, !PT ;  /* 0x001f001f1e037812 */ /* 0x000fe400078ec0ff */
[----:B------:R-:W-:-:S02]  /*9470*/  SHF.R.U32.HI R32, RZ, 0xa, R30 ;  /* 0x0000000aff207819 */ /* 0x000fc4000001161e */
[--C-:B------:R-:W-:Y:S02]  /*9480*/  SHF.R.U32.HI R30, RZ, 0xc, R8.reuse ;  /* 0x0000000cff1e7819 */ /* 0x100fe40000011608 */
[C---:B------:R-:W-:Y:S02]  /*9490*/  LOP3.LUT R73, R8.reuse, 0x3e003e0, RZ, 0xc0, !PT ;  /* 0x03e003e008497812 */ /* 0x040fe400078ec0ff */
[----:B------:R-:W-:Y:S02]  /*94a0*/  LOP3.LUT R71, R8, 0x1f001f, RZ, 0xc0, !PT ;  /* 0x001f001f08477812 */ /* 0x000fe400078ec0ff */
[----:B------:R-:W-:Y:S02]  /*94b0*/  SHF.R.U32.HI R72, RZ, 0xa, R8 ;  /* 0x0000000aff487819 */ /* 0x000fe40000011608 */
[----:B------:R-:W-:Y:S02]  /*94c0*/  PRMT R47, R93, 0x9910, RZ ;  /* 0x000099105d2f7816 */ /* 0x000fe400000000ff */
[----:B------:R-:W-:-:S02]  /*94d0*/  LOP3.LUT R29, R28, 0x40004, R29, 0xf8, !PT ;  /* 0x000400041c1d7812 */ /* 0x000fc400078ef81d */
[----:B------:R-:W-:Y:S02]  /*94e0*/  SHF.R.U32.HI R81, RZ, 0xd, R15 ;  /* 0x0000000dff517819 */ /* 0x000fe4000001160f */
[--C-:B------:R-:W-:Y:S02]  /*94f0*/  SHF.R.U32.HI R8, RZ, 0xc, R9.reuse ;  /* 0x0000000cff087819 */ /* 0x100fe40000011609 */
[C---:B------:R-:W-:Y:S02]  /*9500*/  LOP3.LUT R64, R9.reuse, 0x3e003e0, RZ, 0xc0, !PT ;  /* 0x03e003e009407812 */ /* 0x040fe400078ec0ff */
[----:B------:R-:W-:Y:S02]  /*9510*/  LOP3.LUT R69, R9, 0x1f001f, RZ, 0xc0, !PT ;  /* 0x001f001f09457812 */ /* 0x000fe400078ec0ff */
[----:B------:R-:W-:Y:S02]  /*9520*/  SHF.R.U32.HI R70, RZ, 0xa, R9 ;  /* 0x0000000aff467819 */ /* 0x000fe40000011609 */
[----:B------:R-:W-:-:S02]  /*9530*/  LOP3.LUT R80, R79, 0x20002, R80, 0xf8, !PT ;  /* 0x000200024f507812 */ /* 0x000fc400078ef850 */
[----:B------:R-:W-:Y:S02]  /*9540*/  LOP3.LUT R75, R74, 0x40004, R75, 0xf8, !PT ;  /* 0x000400044a4b7812 */ /* 0x000fe400078ef84b */
[----:B------:R-:W-:Y:S02]  /*9550*/  SHF.R.U32.HI R9, RZ, 0xc, R10 ;  /* 0x0000000cff097819 */ /* 0x000fe4000001160a */
[----:B------:R-:W-:Y:S02]  /*9560*/  LOP3.LUT R78, R77, 0x40004, R78, 0xf8, !PT ;  /* 0x000400044d4e7812 */ /* 0x000fe400078ef84e */
[----:B------:R-:W-:Y:S02]  /*9570*/  ISETP.NE.AND P2, PT, R47, RZ, PT ;  /* 0x000000ff2f00720c */ /* 0x000fe40003f45270 */
[----:B------:R-:W-:Y:S02]  /*9580*/  LOP3.LUT R29, R29, 0x80008, R30, 0xf8, !PT ;  /* 0x000800081d1d7812 */ /* 0x000fe400078ef81e */
[----:B------:R-:W-:-:S02]  /*9590*/  LOP3.LUT R63, R16, 0x3e003e0, RZ, 0xc0, !PT ;  /* 0x03e003e0103f7812 */ /* 0x000fc400078ec0ff */
[----:B------:R-:W-:Y:S02]  /*95a0*/  LOP3.LUT R56, R16, 0x1f001f, RZ, 0xc0, !PT ;  /* 0x001f001f10387812 */ /* 0x000fe400078ec0ff */
[----:B------:R-:W-:Y:S02]  /*95b0*/  SHF.R.U32.HI R58, RZ, 0xa, R16 ;  /* 0x0000000aff3a7819 */ /* 0x000fe40000011610 */
[C---:B------:R-:W-:Y:S02]  /*95c0*/  LOP3.LUT R62, R17.reuse, 0x3e003e0, RZ, 0xc0, !PT ;  /* 0x03e003e0113e7812 */ /* 0x040fe400078ec0ff */
[----:B------:R-:W-:Y:S02]  /*95d0*/  LOP3.LUT R50, R17, 0x1f001f, RZ, 0xc0, !PT ;  /* 0x001f001f11327812 */ /* 0x000fe400078ec0ff */
[----:B------:R-:W-:Y:S02]  /*95e0*/  SHF.R.U32.HI R54, RZ, 0xa, R17 ;  /* 0x0000000aff367819 */ /* 0x000fe40000011611 */
[----:B------:R-:W-:-:S02]  /*95f0*/  LOP3.LUT R47, R80, 0x40004, R81, 0xf8, !PT ;  /* 0x00040004502f7812 */ /* 0x000fc400078ef851 */
        /* <DEDUP_REMOVED lines=10> */
[----:B------:R-:W-:Y:S02]  /*96a0*/  SHF.R.U32.HI R68, RZ, 0xa, R12 ;  /* 0x0000000aff447819 */ /* 0x000fe4000001160c */
[----:B------:R-:W-:-:S02]  /*96b0*/  LOP3.LUT R18, R13, 0x3e003e0, RZ, 0xc0, !PT ;  /* 0x03e003e00d127812 */ /* 0x000fc400078ec0ff */
[----:B------:R-:W-:Y:S02]  /*96c0*/  MOV R82, 0x2800 ;  /* 0x0000280000527802 */ /* 0x000fe40000000f00 */
[----:B------:R-:W-:Y:S02]  /*96d0*/  LOP3.LUT R57, R13, 0x1f001f, RZ, 0xc0, !PT ;  /* 0x001f001f0d397812 */ /* 0x000fe400078ec0ff */
[----:B------:R-:W-:Y:S02]  /*96e0*/  SHF.R.U32.HI R59, RZ, 0xa, R13 ;  /* 0x0000000aff3b7819 */ /* 0x000fe4000001160d */
[C---:B------:R-:W-:Y:S02]  /*96f0*/  LOP3.LUT R12, R14.reuse, 0x3e003e0, RZ, 0xc0, !PT ;  /* 0x03e003e00e0c7812 */ /* 0x040fe400078ec0ff */
[----:B------:R-:W-:Y:S02]  /*9700*/  LOP3.LUT R53, R14, 0x1f001f, RZ, 0xc0, !PT ;  /* 0x001f001f0e357812 */ /* 0x000fe400078ec0ff */
[----:B------:R-:W-:-:S02]  /*9710*/  SHF.R.U32.HI R55, RZ, 0xa, R14 ;  /* 0x0000000aff377819 */ /* 0x000fc4000001160e */
[C---:B------:R-:W-:Y:S02]  /*9720*/  LOP3.LUT R13, R15.reuse, 0x3e003e0, RZ, 0xc0, !PT ;  /* 0x03e003e00f0d7812 */ /* 0x040fe400078ec0ff */
[----:B------:R-:W-:Y:S02]  /*9730*/  LOP3.LUT R39, R15, 0x1f001f, RZ, 0xc0, !PT ;  /* 0x001f001f0f277812 */ /* 0x000fe400078ec0ff */
[----:B------:R-:W-:Y:S02]  /*9740*/  SHF.R.U32.HI R46, RZ, 0xa, R15 ;  /* 0x0000000aff2e7819 */ /* 0x000fe4000001160f */
[C---:B------:R-:W-:Y:S02]  /*9750*/  LOP3.LUT R14, R10.reuse, 0x3e003e0, RZ, 0xc0, !PT ;  /* 0x03e003e00a0e7812 */ /* 0x040fe400078ec0ff */
[----:B------:R-:W-:Y:S02]  /*9760*/  LOP3.LUT R65, R10, 0x1f001f, RZ, 0xc0, !PT ;  /* 0x001f001f0a417812 */ /* 0x000fe400078ec0ff */
[----:B------:R-:W-:-:S02]  /*9770*/  SHF.R.U32.HI R66, RZ, 0xa, R10 ;  /* 0x0000000aff427819 */ /* 0x000fc4000001160a */
[--C-:B------:R-:W-:Y:S02]  /*9780*/  SHF.R.U32.HI R10, RZ, 0xc, R11.reuse ;  /* 0x0000000cff0a7819 */ /* 0x100fe4000001160b */
[C---:B------:R-:W-:Y:S02]  /*9790*/  LOP3.LUT R15, R11.reuse, 0x3e003e0, RZ, 0xc0, !PT ;  /* 0x03e003e00b0f7812 */ /* 0x040fe400078ec0ff */
[----:B------:R-:W-:Y:S02]  /*97a0*/  LOP3.LUT R48, R11, 0x1f001f, RZ, 0xc0, !PT ;  /* 0x001f001f0b307812 */ /* 0x000fe400078ec0ff */
[--C-:B------:R-:W-:Y:S02]  /*97b0*/  SHF.R.U32.HI R49, RZ, 0xa, R11.reuse ;  /* 0x0000000aff317819 */ /* 0x100fe4000001160b */
[----:B------:R-:W-:Y:S02]  /*97c0*/  PRMT R11, R82, 0x7610, R11 ;  /* 0x00007610520b7816 */ /* 0x000fe4000000000b */
[----:B------:R-:W-:-:S02]  /*97d0*/  LOP3.LUT R18, R18, 0x64006400, RZ, 0xfc, !PT ;  /* 0x6400640012127812 */ /* 0x000fc400078efcff */
[----:B------:R-:W-:Y:S02]  /*97e0*/  LOP3.LUT R86, R12, 0x64006400, RZ, 0xfc, !PT ;  /* 0x640064000c567812 */ /* 0x000fe400078efcff */
[----:B------:R-:W-:Y:S02]  /*97f0*/  LOP3.LUT R85, R47, 0x80008, R10, 0xf8, !PT ;  /* 0x000800082f557812 */ /* 0x000fe400078ef80a */
        /* <DEDUP_REMOVED lines=22> */
[----:B------:R-:W-:Y:S01]  /*9960*/  LOP3.LUT R104, R21, 0x64006400, RZ, 0xfc, !PT ;  /* 0x6400640015687812 */ /* 0x000fe200078efcff */
[----:B------:R-:W-:Y:S01]  /*9970*/  HFMA2 R21, R80, R11.H0_H0, -48, -48 ;  /* 0xd200d20050157431 */ /* 0x000fe2000004000b */
[----:B------:R-:W-:Y:S01]  /*9980*/  LOP3.LUT R46, R46, 0x1f001f, RZ, 0xc0, !PT ;  /* 0x001f001f2e2e7812 */ /* 0x000fe200078ec0ff */
[----:B------:R-:W-:Y:S01]  /*9990*/  HADD2 R70, R70, -1040, -1040 ;  /* 0xe410e41046467430 */ /* 0x000fe20000000000 */
        /* <DEDUP_REMOVED lines=34> */
[----:B------:R-:W-:-:S03]  /*9bc0*/  ISETP.GE.AND P3, PT, R97, 0x2, PT ;  /* 0x000000026100780c */ /* 0x000fc60003f66270 */
[----:B------:R-:W-:Y:S01]  /*9bd0*/  HADD2 R46, R46, -1040, -1040 ;  /* 0xe410e4102e2e7430 */ /* 0x000fe20000000000 */
[----:B--2---:R-:W-:Y:S02]  /*9be0*/  SHF.R.U32.HI R28, RZ, 0xb, R4 ;  /* 0x0000000bff1c7819 */ /* 0x004fe40000011604 */
[----:B------:R-:W-:Y:S02]  /*9bf0*/  SHF.R.U32.HI R30, RZ, 0xb, R5 ;  /* 0x0000000bff1e7819 */ /* 0x000fe40000011605 */
[----:B------:R-:W-:Y:S02]  /*9c00*/  SHF.R.U32.HI R74, RZ, 0xb, R6 ;  /* 0x0000000bff4a7819 */ /* 0x000fe40000011606 */
[----:B------:R-:W-:Y:S02]  /*9c10*/  LOP3.LUT R28, R29, 0x100010, R28, 0xf8, !PT ;  /* 0x001000101d1c7812 */ /* 0x000fe400078ef81c */
[----:B------:R-:W-:Y:S02]  /*9c20*/  LOP3.LUT R29, R31, 0x100010, R30, 0xf8, !PT ;  /* 0x001000101f1d7812 */ /* 0x000fe400078ef81e */
[----:B------:R-:W-:-:S02]  /*9c30*/  LOP3.LUT R30, R81, 0x100010, R74, 0xf8, !PT ;  /* 0x00100010511e7812 */ /* 0x000fc400078ef84a */
[----:B------:R-:W-:Y:S01]  /*9c40*/  LOP3.LUT R74, R61, 0x64006400, RZ, 0xfc, !PT ;  /* 0x640064003d4a7812 */ /* 0x000fe200078efcff */
[-C--:B------:R-:W-:Y:S01]  /*9c50*/  HFMA2 R61, R82, R11.reuse.H0_H0, -48, -48 ;  /* 0xd200d200523d7431 */ /* 0x080fe2000004000b */
[C---:B------:R-:W-:Y:S02]  /*9c60*/  LOP3.LUT R75, R4.reuse, 0x3e003e0, RZ, 0xc0, !PT ;  /* 0x03e003e0044b7812 */ /* 0x040fe400078ec0ff */
[----:B------:R-:W-:Y:S01]  /*9c70*/  LOP3.LUT R8, R4, 0x1f001f, RZ, 0xc0, !PT ;  /* 0x001f001f04087812 */ /* 0x000fe200078ec0ff */
[----:B------:R-:W-:Y:S01]  /*9c80*/  HFMA2 R87, R74, R11.H0_H0, -48, -48 ;  /* 0xd200d2004a577431 */ /* 0x000fe2000004000b */
[C---:B------:R-:W-:Y:S02]  /*9c90*/  LOP3.LUT R77, R5.reuse, 0x3e003e0, RZ, 0xc0, !PT ;  /* 0x03e003e0054d7812 */ /* 0x040fe400078ec0ff */
[----:B------:R-:W-:Y:S02]  /*9ca0*/  LOP3.LUT R9, R5, 0x1f001f, RZ, 0xc0, !PT ;  /* 0x001f001f05097812 */ /* 0x000fe400078ec0ff */
[----:B------:R-:W-:-:S02]  /*9cb0*/  LOP3.LUT R79, R6, 0x3e003e0, RZ, 0xc0, !PT ;  /* 0x03e003e0064f7812 */ /* 0x000fc400078ec0ff */
[----:B------:R-:W-:Y:S02]  /*9cc0*/  LOP3.LUT R10, R6, 0x1f001f, RZ, 0xc0, !PT ;  /* 0x001f001f060a7812 */ /* 0x000fe400078ec0ff */
[----:B------:R-:W-:Y:S02]  /*9cd0*/  SHF.R.U32.HI R76, RZ, 0xb, R7 ;  /* 0x0000000bff4c7819 */ /* 0x000fe40000011607 */
[C---:B------:R-:W-:Y:S02]  /*9ce0*/  LOP3.LUT R83, R7.reuse, 0x3e003e0, RZ, 0xc0, !PT ;  /* 0x03e003e007537812 */ /* 0x040fe400078ec0ff */
[----:B------:R-:W-:Y:S02]  /*9cf0*/  LOP3.LUT R47, R7, 0x1f001f, RZ, 0xc0, !PT ;  /* 0x001f001f072f7812 */ /* 0x000fe400078ec0ff */
[----:B------:R-:W-:Y:S02]  /*9d00*/  SHF.R.U32.HI R4, RZ, 0xa, R4 ;  /* 0x0000000aff047819 */ /* 0x000fe40000011604 */
[----:B------:R-:W-:-:S02]  /*9d10*/  SHF.R.U32.HI R5, RZ, 0xa, R5 ;  /* 0x0000000aff057819 */ /* 0x000fc40000011605 */
[----:B------:R-:W-:Y:S02]  /*9d20*/  SHF.R.U32.HI R6, RZ, 0xa, R6 ;  /* 0x0000000aff067819 */ /* 0x000fe40000011606 */
[----:B------:R-:W-:Y:S02]  /*9d30*/  SHF.R.U32.HI R7, RZ, 0xa, R7 ;  /* 0x0000000aff077819 */ /* 0x000fe40000011607 */
[----:B------:R-:W-:Y:S02]  /*9d40*/  LOP3.LUT R74, R36, 0x1f001f, RZ, 0xc0, !PT ;  /* 0x001f001f244a7812 */ /* 0x000fe400078ec0ff */
[----:B------:R-:W-:Y:S02]  /*9d50*/  LOP3.LUT R81, R2, 0x1f001f, RZ, 0xc0, !PT ;  /* 0x001f001f02517812 */ /* 0x000fe400078ec0ff */
[----:B------:R-:W-:Y:S02]  /*9d60*/  LOP3.LUT R14, R75, 0x64006400, RZ, 0xfc, !PT ;  /* 0x640064004b0e7812 */ /* 0x000fe400078efcff */
        /* <DEDUP_REMOVED lines=8> */
[----:B------:R-:W-:Y:S01]  /*9df0*/  LOP3.LUT R31, R85, 0x100010, R76, 0xf8, !PT ;  /* 0x00100010551f7812 */ /* 0x000fe200078ef84c */
[----:B------:R-:W-:Y:S01]  /*9e00*/  HADD2 R85, R56, -1040, -1040 ;  /* 0xe410e41038557430 */ /* 0x000fe20000000000 */
        /* <DEDUP_REMOVED lines=149> */
.L_x_1518:
        /* <DEDUP_REMOVED lines=83> */
.L_x_1519:
        /* <DEDUP_REMOVED lines=82> */
.L_x_1520:
        /* <DEDUP_REMOVED lines=79> */
.L_x_1517:
[----:B------:R-:W-:Y:S01]  /*b6a0*/  IADD3 R95, R95, 0x20, RZ ;  /* 0x000000205f5f7810 */ /* 0x000fe20007ffe0ff */
[----:B------:R-:W-:Y:S01]  /*b6b0*/  UIADD3 UR4, UR4, 0x40, URZ ;  /* 0x0000004004047890 */ /* 0x000fe2000fffe03f */
[----:B-1----:R-:W-:Y:S02]  /*b6c0*/  IMAD.WIDE R6, R89, 0x4, R100 ;  /* 0x0000000459067825 */ /* 0x002fe400078e0264 */
[C---:B------:R-:W-:Y:S02]  /*b6d0*/  ISETP.GE.AND P2, PT, R95.reuse, UR5, PT ;  /* 0x000000055f007c0c */ /* 0x040fe4000bf46270 */
[----:B------:R-:W-:-:S13]  /*b6e0*/  ISETP.LT.AND P3, PT, R95, R96, PT ;  /* 0x000000605f00720c */ /* 0x000fda0003f61270 */
[----:B------:R-:W-:Y:S05]  /*b6f0*/  @!P2 BRA P3, `(.L_x_1521) ;  /* 0xffffffd800bca947 */ /* 0x000fea000183ffff */
.L_x_1516:
        /* <DEDUP_REMOVED lines=15> */
.L_x_1539:
[----:B------:R-:W-:Y:S05]  /*b7f0*/  @!P1 BRA `(.L_x_1523) ;  /* 0x0000006400a09947 */ /* 0x000fea0003800000 */
        /* <DEDUP_REMOVED lines=94> */
[--C-:B-1----:R-:W-:Y:S02]  /*bde0*/  HADD2.F32 R2, -RZ, R8.reuse.H0_H0 ;  /* 0x20000008ff027230 */ /* 0x102fe40000004100 */
        /* <DEDUP_REMOVED lines=49> */
.L_x_1524:
        /* <DEDUP_REMOVED lines=91> */
.L_x_1526:
        /* <DEDUP_REMOVED lines=90> */
.L_x_1527:
        /* <DEDUP_REMOVED lines=21> */
[----:B------:R-:W-:Y:S02]  /*cda0*/  HADD2.F32 R2, -RZ, R13.H0_H0 ;  /* 0x2000000dff027230 */ /* 0x000fe40000004100 */
[----:B------:R-:W-:Y:S01]  /*cdb0*/  FFMA.FTZ R0, R0, R34, R11 ;  /* 0x0000002200007223 */ /* 0x000fe2000001000b */
        /* <DEDUP_REMOVED lines=15> */
[----:B------:R-:W-:Y:S01]  /*ceb0*/  FFMA.FTZ R12, R15, R35, R4 ;  /* 0x000000230f0c7223 */ /* 0x000fe20000010004 */
[----:B------:R-:W-:Y:S02]  /*cec0*/  HADD2.F32 R13, -RZ, R28.H0_H0 ;  /* 0x2000001cff0d7230 */ /* 0x000fe40000004100 */
[----:B------:R-:W-:-:S02]  /*ced0*/  HADD2.F32 R17, -RZ, R17.H1_H1 ;  /* 0x30000011ff117230 */ /* 0x000fc40000004100 */
[--C-:B------:R-:W-:Y:S02]  /*cee0*/  HADD2.F32 R2, -RZ, R9.reuse.H0_H0 ;  /* 0x20000009ff027230 */ /* 0x100fe40000004100 */
[-C--:B------:R-:W-:Y:S01]  /*cef0*/  FFMA.FTZ R13, R13, R3.reuse, R12 ;  /* 0x000000030d0d7223 */ /* 0x080fe2000001000c */
[----:B------:R-:W-:Y:S02]  /*cf00*/  HADD2.F32 R4, -RZ, R9.H1_H1 ;  /* 0x30000009ff047230 */ /* 0x000fe40000004100 */
[----:B------:R-:W-:Y:S01]  /*cf10*/  FFMA.FTZ R9, R11, R3, R0 ;  /* 0x000000030b097223 */ /* 0x000fe20000010000 */
[----:B------:R-:W-:Y:S02]  /*cf20*/  HADD2.F32 R11, -RZ, R20.H0_H0 ;  /* 0x20000014ff0b7230 */ /* 0x000fe40000004100 */
[----:B------:R-:W-:Y:S01]  /*cf30*/  FFMA.FTZ R34, R17, R35, R34 ;  /* 0x0000002311227223 */ /* 0x000fe20000010022 */
[----:B------:R-:W-:Y:S02]  /*cf40*/  HADD2.F32 R8, -RZ, R8.H1_H1 ;  /* 0x30000008ff087230 */ /* 0x000fe40000004100 */
[----:B------:R-:W-:-:S02]  /*cf50*/  HADD2.F32 R28, -RZ, R28.H1_H1 ;  /* 0x3000001cff1c7230 */ /* 0x000fc40000004100 */
[-C--:B------:R-:W-:Y:S01]  /*cf60*/  FFMA.FTZ R11, R11, R3.reuse, R10 ;  /* 0x000000030b0b7223 */ /* 0x080fe2000001000a */
[----:B------:R-:W-:Y:S02]  /*cf70*/  HADD2.F32 R15, -RZ, R30.H0_H0 ;  /* 0x2000001eff0f7230 */ /* 0x000fe40000004100 */
[----:B------:R-:W-:Y:S02]  /*cf80*/  HADD2.F32 R18, -RZ, R18.H1_H1 ;  /* 0x30000012ff127230 */ /* 0x000fe40000004100 */
        /* <DEDUP_REMOVED lines=35> */
.L_x_1525:
        /* <DEDUP_REMOVED lines=142> */
.L_x_1528:
        /* <DEDUP_REMOVED lines=91> */
.L_x_1530:
        /* <DEDUP_REMOVED lines=90> */
.L_x_1531:
        /* <DEDUP_REMOVED lines=87> */
.L_x_1529:
        /* <DEDUP_REMOVED lines=141> */
.L_x_1532:
        /* <DEDUP_REMOVED lines=91> */
.L_x_1534:
        /* <DEDUP_REMOVED lines=90> */
.L_x_1535:
        /* <DEDUP_REMOVED lines=87> */
.L_x_1533:
        /* <DEDUP_REMOVED lines=141> */
.L_x_1536:
        /* <DEDUP_REMOVED lines=91> */
.L_x_1537:
        /* <DEDUP_REMOVED lines=90> */
.L_x_1538:
        /* <DEDUP_REMOVED lines=22> */
[--C-:B------:R-:W-:Y:S02]  /*11a70*/  HADD2.F32 R2, -RZ, R11.reuse.H0_H0 ;  /* 0x2000000bff027230 */ /* 0x100fe40000004100 */
[-C--:B------:R-:W-:Y:S01]  /*11a80*/  FFMA.FTZ R17, R36, R32.reuse, R17 ;  /* 0x0000002024117223 */ /* 0x080fe20000010011 */
[----:B------:R-:W-:Y:S01]  /*11a90*/  FFMA.FTZ R19, R38, R32, R19 ;  /* 0x0000002026137223 */ /* 0x000fe20000010013 */
[----:B------:R-:W-:Y:S01]  /*11aa0*/  FFMA.FTZ R4, R4, R34, R3 ;  /* 0x0000002204047223 */ /* 0x000fe20000010003 */
[----:B------:R-:W-:-:S02]  /*11ab0*/  HADD2.F32 R11, -RZ, R11.H1_H1 ;  /* 0x3000000bff0b7230 */ /* 0x000fc40000004100 */
[-C--:B------:R-:W-:Y:S01]  /*11ac0*/  FFMA.FTZ R0, R0, R34.reuse, R17 ;  /* 0x0000002200007223 */ /* 0x080fe20000010011 */
[----:B------:R-:W-:Y:S02]  /*11ad0*/  HADD2.F32 R3, -RZ, R12.H1_H1 ;  /* 0x3000000cff037230 */ /* 0x000fe40000004100 */
[----:B------:R-:W-:Y:S01]  /*11ae0*/  FFMA.FTZ R2, R2, R34, R19 ;  /* 0x0000002202027223 */ /* 0x000fe20000010013 */
[----:B------:R-:W-:Y:S02]  /*11af0*/  HADD2.F32 R17, -RZ, R10.H1_H1 ;  /* 0x3000000aff117230 */ /* 0x000fe40000004100 */
[----:B------:R-:W-:Y:S01]  /*11b00*/  FFMA.FTZ R31, R20, R32, R31 ;  /* 0x00000020141f7223 */ /* 0x000fe2000001001f */
[----:B------:R-:W-:Y:S02]  /*11b10*/  HADD2.F32 R18, -RZ, R13.H0_H0 ;  /* 0x2000000dff127230 */ /* 0x000fe40000004100 */
[-C--:B------:R-:W-:Y:S01]  /*11b20*/  FFMA.FTZ R10, R11, R33.reuse, R2 ;  /* 0x000000210b0a7223 */ /* 0x080fe20000010002 */
[----:B------:R-:W-:Y:S01]  /*11b30*/  FFMA.FTZ R12, R3, R33, R4 ;  /* 0x00000021030c7223 */ /* 0x000fe20000010004 */
[----:B------:R-:W-:-:S02]  /*11b40*/  HADD2.F32 R11, -RZ, R21.H0_H0 ;  /* 0x20000015ff0b7230 */ /* 0x000fc40000004100 */
[----:B------:R-:W-:Y:S01]  /*11b50*/  FFMA.FTZ R0, R17, R33, R0 ;  /* 0x0000002111007223 */ /* 0x000fe20000010000 */
[----:B-1----:R-:W-:Y:S02]  /*11b60*/  HADD2.F32 R3, -RZ, R8.H0_H0 ;  /* 0x20000008ff037230 */ /* 0x002fe40000004100 */
[----:B------:R-:W-:Y:S01]  /*11b70*/  FFMA.FTZ R34, R18, R34, R31 ;  /* 0x0000002212227223 */ /* 0x000fe2000001001f */
[----:B------:R-:W-:Y:S02]  /*11b80*/  HADD2.F32 R13, -RZ, R13.H1_H1 ;  /* 0x3000000dff0d7230 */ /* 0x000fe40000004100 */
[--C-:B------:R-:W-:Y:S02]  /*11b90*/  HADD2.F32 R2, -RZ, R9.reuse.H0_H0 ;  /* 0x20000009ff027230 */ /* 0x100fe40000004100 */
[----:B------:R-:W-:Y:S02]  /*11ba0*/  HADD2.F32 R4, -RZ, R9.H1_H1 ;  /* 0x30000009ff047230 */ /* 0x000fe40000004100 */
[----:B------:R-:W-:Y:S01]  /*11bb0*/  FFMA.FTZ R9, R11, R3, R0 ;  /* 0x000000030b097223 */ /* 0x000fe20000010000 */
[----:B------:R-:W-:-:S02]  /*11bc0*/  HADD2.F32 R11, -RZ, R28.H0_H0 ;  /* 0x2000001cff0b7230 */ /* 0x000fc40000004100 */
[----:B------:R-:W-:Y:S01]  /*11bd0*/  FFMA.FTZ R34, R13, R33, R34 ;  /* 0x000000210d227223 */ /* 0x000fe20000010022 */
[----:B------:R-:W-:Y:S02]  /*11be0*/  HADD2.F32 R8, -RZ, R8.H1_H1 ;  /* 0x30000008ff087230 */ /* 0x000fe40000004100 */
[----:B------:R-:W-:Y:S02]  /*11bf0*/  HADD2.F32 R13, -RZ, R29.H0_H0 ;  /* 0x2000001dff0d7230 */ /* 0x000fe40000004100 */
[-C--:B------:R-:W-:Y:S01]  /*11c00*/  FFMA.FTZ R11, R11, R3.reuse, R10 ;  /* 0x000000030b0b7223 */ /* 0x080fe2000001000a */
[----:B------:R-:W-:Y:S02]  /*11c10*/  HADD2.F32 R0, -RZ, R21.H1_H1 ;  /* 0x30000015ff007230 */ /* 0x000fe40000004100 */
[----:B------:R-:W-:Y:S02]  /*11c20*/  HADD2.F32 R28, -RZ, R28.H1_H1 ;  /* 0x3000001cff1c7230 */ /* 0x000fe40000004100 */
[----:B------:R-:W-:Y:S01]  /*11c30*/  FFMA.FTZ R13, R13, R3, R12 ;  /* 0x000000030d0d7223 */ /* 0x000fe2000001000c */
[----:B------:R-:W-:-:S02]  /*11c40*/  HADD2.F32 R17, -RZ, R30.H0_H0 ;  /* 0x2000001eff117230 */ /* 0x000fc40000004100 */
        /* <DEDUP_REMOVED lines=35> */
.L_x_1523:
[----:B------:R-:W0:Y:S01]  /*11e80*/  LDC R89, c[0x0][0x23c] ;  /* 0x00008f00ff597b82 */ /* 0x000e220000000800 */
[----:B------:R-:W-:Y:S01]  /*11e90*/  IADD3 R95, R95, 0x20, RZ ;  /* 0x000000205f5f7810 */ /* 0x000fe20007ffe0ff */
[----:B------:R-:W-:-:S03]  /*11ea0*/  UIADD3 UR4, UR4, 0x40, URZ ;  /* 0x0000004004047890 */ /* 0x000fc6000fffe03f */
[C---:B------:R-:W-:Y:S02]  /*11eb0*/  ISETP.GE.AND P2, PT, R95.reuse, UR5, PT ;  /* 0x000000055f007c0c */ /* 0x040fe4000bf46270 */
[----:B------:R-:W-:Y:S01]  /*11ec0*/  ISETP.LT.AND P3, PT, R95, R96, PT ;  /* 0x000000605f00720c */ /* 0x000fe20003f61270 */
[----:B0-----:R-:W-:-:S12]  /*11ed0*/  IMAD.WIDE R6, R89, 0x10, R6 ;  /* 0x0000001059067825 */ /* 0x001fd800078e0206 */
[----:B------:R-:W-:Y:S05]  /*11ee0*/  @!P2 BRA P3, `(.L_x_1539) ;  /* 0xffffff980040a947 */ /* 0x000fea000183ffff */
.L_x_1522:
        /* <DEDUP_REMOVED lines=17> */
.L_x_1543:
[----:B------:R-:W0:Y:S02]  /*12000*/  LDS R2, [R0] ;  /* 0x0000000000027984 */ /* 0x000e240000000800 */
[----:B0-----:R-:W-:-:S10]  /*12010*/  HFMA2.MMA R3, R2, 1, 1, R41 ;  /* 0x3c003c0002037835 */ /* 0x001fd40000000029 */
[----:B------:R-:W0:Y:S02]  /*12020*/  ATOMS.CAST.SPIN R3, [R0], R2, R3 ;  /* 0x000000020003738d */ /* 0x000e240001800003 */
[----:B0-----:R-:W-:-:S13]  /*12030*/  ISETP.EQ.U32.AND P0, PT, R3, 0x1, PT ;  /* 0x000000010300780c */ /* 0x001fda0003f02070 */
[----:B------:R-:W-:Y:S05]  /*12040*/  @!P0 BRA `(.L_x_1543) ;  /* 0xfffffffc00ec8947 */ /* 0x000fea000383ffff */
[----:B------:R-:W-:Y:S05]  /*12050*/  BRA `(.L_x_1541) ;  /* 0x00000000000c7947 */ /* 0x000fea0003800000 */
.L_x_1542:
[----:B------:R-:W2:Y:S02]  /*12060*/  LD.E R0, desc[UR6][R4.64] ;  /* 0x0000000604007980 */ /* 0x000ea4000c101900 */
[----:B--2---:R-:W-:-:S05]  /*12070*/  IADD3 R3, R41, R0, RZ ;  /* 0x0000000029037210 */ /* 0x004fca0007ffe0ff */
[----:B------:R0:W-:Y:S02]  /*12080*/  ST.E desc[UR6][R4.64], R3 ;  /* 0x0000000304007985 */ /* 0x0001e4000c101906 */
.L_x_1541:
[----:B------:R-:W-:Y:S05]  /*12090*/  BSYNC B0 ;  /* 0x0000000000007941 */ /* 0x000fea0003800000 */
.L_x_1540:
[----:B------:R1:W-:Y:S01]  /*120a0*/  ATOM.E.ADD.F16x2.RN.STRONG.GPU P0, RZ, desc[UR6][R4.64+0x4], R40 ;  /* 0x0000042804ff79a2 */ /* 0x0003e2000810e1c6 */
[----:B------:R-:W-:Y:S04]  /*120b0*/  BSSY B0, `(.L_x_1544) ;  /* 0x000000f000007945 */ /* 0x000fe80003800000 */
[----:B-1----:R-:W-:Y:S05]  /*120c0*/  @P0 BRA `(.L_x_1545) ;  /* 0x0000000000340947 */ /* 0x002fea0003800000 */
[----:B------:R-:W1:Y:S02]  /*120d0*/  QSPC.E.S P0, RZ, [R4+0x4] ;  /* 0x0000040004ff73aa */ /* 0x000e640000000500 */
[----:B-1----:R-:W-:Y:S05]  /*120e0*/  @!P0 BRA `(.L_x_1546) ;  /* 0x0000000000208947 */ /* 0x002fea0003800000 */
[----:B------:R-:W-:-:S04]  /*120f0*/  MOV R2, R4 ;  /* 0x0000000400027202 */ /* 0x000fc80000000f00 */
[----:B------:R-:W-:-:S07]  /*12100*/  MOV R0, R2 ;  /* 0x0000000200007202 */ /* 0x000fce0000000f00 */
.L_x_1547:
[----:B------:R-:W0:Y:S02]  /*12110*/  LDS R2, [R0+0x4] ;  /* 0x0000040000027984 */ /* 0x000e240000000800 */
[----:B0-----:R-:W-:-:S06]  /*12120*/  HADD2 R3, R2, R40 ;  /* 0x0000002802037230 */ /* 0x001fcc0000000000 */
[----:B------:R-:W0:Y:S02]  /*12130*/  ATOMS.CAST.SPIN R3, [R0+0x4], R2, R3 ;  /* 0x000004020003738d */ /* 0x000e240001800003 */
[----:B0-----:R-:W-:-:S13]  /*12140*/  ISETP.EQ.U32.AND P0, PT, R3, 0x1, PT ;  /* 0x000000010300780c */ /* 0x001fda0003f02070 */
[----:B------:R-:W-:Y:S05]  /*12150*/  @!P0 BRA `(.L_x_1547) ;  /* 0xfffffffc00ec8947 */ /* 0x000fea000383ffff */
[----:B------:R-:W-:Y:S05]  /*12160*/  BRA `(.L_x_1545) ;  /* 0x00000000000c7947 */ /* 0x000fea0003800000 */
.L_x_1546:
[----:B------:R-:W0:Y:S02]  /*12170*/  LD.E R0, desc[UR6][R4.64+0x4] ;  /* 0x0000040604007980 */ /* 0x000e24000c101900 */
[----:B0-----:R-:W-:-:S05]  /*12180*/  IADD3 R3, R40, R0, RZ ;  /* 0x0000000028037210 */ /* 0x001fca0007ffe0ff */
[----:B------:R1:W-:Y:S02]  /*12190*/  ST.E desc[UR6][R4.64+0x4], R3 ;  /* 0x0000040304007985 */ /* 0x0003e4000c101906 */
.L_x_1545:
[----:B------:R-:W-:Y:S05]  /*121a0*/  BSYNC B0 ;  /* 0x0000000000007941 */ /* 0x000fea0003800000 */
.L_x_1544:
        /* <DEDUP_REMOVED lines=10> */
.L_x_1551:
[----:B------:R-:W0:Y:S02]  /*12250*/  LDS R2, [R0] ;  /* 0x0000000000027984 */ /* 0x000e240000000800 */
[----:B0-----:R-:W-:-:S10]  /*12260*/  HFMA2.MMA R3, R2, 1, 1, R27 ;  /* 0x3c003c0002037835 */ /* 0x001fd4000000001b */
[----:B------:R-:W0:Y:S02]  /*12270*/  ATOMS.CAST.SPIN R3, [R0], R2, R3 ;  /* 0x000000020003738d */ /* 0x000e240001800003 */
[----:B0-----:R-:W-:-:S13]  /*12280*/  ISETP.EQ.U32.AND P0, PT, R3, 0x1, PT ;  /* 0x000000010300780c */ /* 0x001fda0003f02070 */
[----:B------:R-:W-:Y:S05]  /*12290*/  @!P0 BRA `(.L_x_1551) ;  /* 0xfffffffc00ec8947 */ /* 0x000fea000383ffff */
[----:B------:R-:W-:Y:S05]  /*122a0*/  BRA `(.L_x_1549) ;  /* 0x00000000000c7947 */ /* 0x000fea0003800000 */
.L_x_1550:
[----:B------:R-:W2:Y:S02]  /*122b0*/  LD.E R0, desc[UR6][R4.64] ;  /* 0x0000000604007980 */ /* 0x000ea4000c101900 */
[----:B--2---:R-:W-:-:S05]  /*122c0*/  IADD3 R3, R27, R0, RZ ;  /* 0x000000001b037210 */ /* 0x004fca0007ffe0ff */
[----:B------:R0:W-:Y:S02]  /*122d0*/  ST.E desc[UR6][R4.64], R3 ;  /* 0x0000000304007985 */ /* 0x0001e4000c101906 */
.L_x_1549:
[----:B------:R-:W-:Y:S05]  /*122e0*/  BSYNC B0 ;  /* 0x0000000000007941 */ /* 0x000fea0003800000 */
.L_x_1548:
[----:B------:R1:W-:Y:S01]  /*122f0*/  ATOM.E.ADD.F16x2.RN.STRONG.GPU P0, RZ, desc[UR6][R4.64+0x4], R26 ;  /* 0x0000041a04ff79a2 */ /* 0x0003e2000810e1c6 */
[----:B------:R-:W-:Y:S04]  /*12300*/  BSSY B0, `(.L_x_1552) ;  /* 0x000000f000007945 */ /* 0x000fe80003800000 */
[----:B-1----:R-:W-:Y:S05]  /*12310*/  @P0 BRA `(.L_x_1553) ;  /* 0x0000000000340947 */ /* 0x002fea0003800000 */
[----:B------:R-:W1:Y:S02]  /*12320*/  QSPC.E.S P0, RZ, [R4+0x4] ;  /* 0x0000040004ff73aa */ /* 0x000e640000000500 */
[----:B-1----:R-:W-:Y:S05]  /*12330*/  @!P0 BRA `(.L_x_1554) ;  /* 0x0000000000208947 */ /* 0x002fea0003800000 */
[----:B------:R-:W-:-:S04]  /*12340*/  MOV R2, R4 ;  /* 0x0000000400027202 */ /* 0x000fc80000000f00 */
[----:B------:R-:W-:-:S07]  /*12350*/  MOV R0, R2 ;  /* 0x0000000200007202 */ /* 0x000fce0000000f00 */
.L_x_1555:
[----:B------:R-:W0:Y:S02]  /*12360*/  LDS R2, [R0+0x4] ;  /* 0x0000040000027984 */ /* 0x000e240000000800 */
[----:B0-----:R-:W-:-:S06]  /*12370*/  HADD2 R3, R2, R26 ;  /* 0x0000001a02037230 */ /* 0x001fcc0000000000 */
[----:B------:R-:W0:Y:S02]  /*12380*/  ATOMS.CAST.SPIN R3, [R0+0x4], R2, R3 ;  /* 0x000004020003738d */ /* 0x000e240001800003 */
[----:B0-----:R-:W-:-:S13]  /*12390*/  ISETP.EQ.U32.AND P0, PT, R3, 0x1, PT ;  /* 0x000000010300780c */ /* 0x001fda0003f02070 */
[----:B------:R-:W-:Y:S05]  /*123a0*/  @!P0 BRA `(.L_x_1555) ;  /* 0xfffffffc00ec8947 */ /* 0x000fea000383ffff */
[----:B------:R-:W-:Y:S05]  /*123b0*/  BRA `(.L_x_1553) ;  /* 0x00000000000c7947 */ /* 0x000fea0003800000 */
.L_x_1554:
[----:B------:R-:W0:Y:S02]  /*123c0*/  LD.E R0, desc[UR6][R4.64+0x4] ;  /* 0x0000040604007980 */ /* 0x000e24000c101900 */
[----:B0-----:R-:W-:-:S05]  /*123d0*/  IADD3 R3, R26, R0, RZ ;  /* 0x000000001a037210 */ /* 0x001fca0007ffe0ff */
[----:B------:R1:W-:Y:S02]  /*123e0*/  ST.E desc[UR6][R4.64+0x4], R3 ;  /* 0x0000040304007985 */ /* 0x0003e4000c101906 */
.L_x_1553:
[----:B------:R-:W-:Y:S05]  /*123f0*/  BSYNC B0 ;  /* 0x0000000000007941 */ /* 0x000fea0003800000 */
.L_x_1552:
        /* <DEDUP_REMOVED lines=10> */
.L_x_1559:
[----:B------:R-:W0:Y:S02]  /*124a0*/  LDS R2, [R0] ;  /* 0x0000000000027984 */ /* 0x000e240000000800 */
[----:B0-----:R-:W-:-:S10]  /*124b0*/  HFMA2.MMA R3, R2, 1, 1, R25 ;  /* 0x3c003c0002037835 */ /* 0x001fd40000000019 */
[----:B------:R-:W0:Y:S02]  /*124c0*/  ATOMS.CAST.SPIN R3, [R0], R2, R3 ;  /* 0x000000020003738d */ /* 0x000e240001800003 */
[----:B0-----:R-:W-:-:S13]  /*124d0*/  ISETP.EQ.U32.AND P0, PT, R3, 0x1, PT ;  /* 0x000000010300780c */ /* 0x001fda0003f02070 */
[----:B------:R-:W-:Y:S05]  /*124e0*/  @!P0 BRA `(.L_x_1559) ;  /* 0xfffffffc00ec8947 */ /* 0x000fea000383ffff */
[----:B------:R-:W-:Y:S05]  /*124f0*/  BRA `(.L_x_1557) ;  /* 0x00000000000c7947 */ /* 0x000fea0003800000 */
.L_x_1558:
[----:B------:R-:W2:Y:S02]  /*12500*/  LD.E R0, desc[UR6][R4.64] ;  /* 0x0000000604007980 */ /* 0x000ea4000c101900 */
[----:B--2---:R-:W-:-:S05]  /*12510*/  IADD3 R3, R25, R0, RZ ;  /* 0x0000000019037210 */ /* 0x004fca0007ffe0ff */
[----:B------:R0:W-:Y:S02]  /*12520*/  ST.E desc[UR6][R4.64], R3 ;  /* 0x0000000304007985 */ /* 0x0001e4000c101906 */
.L_x_1557:
[----:B------:R-:W-:Y:S05]  /*12530*/  BSYNC B0 ;  /* 0x0000000000007941 */ /* 0x000fea0003800000 */
.L_x_1556:
[----:B------:R1:W-:Y:S01]  /*12540*/  ATOM.E.ADD.F16x2.RN.STRONG.GPU P0, RZ, desc[UR6][R4.64+0x4], R24 ;  /* 0x0000041804ff79a2 */ /* 0x0003e2000810e1c6 */
[----:B------:R-:W-:Y:S04]  /*12550*/  BSSY B0, `(.L_x_1560) ;  /* 0x000000f000007945 */ /* 0x000fe80003800000 */
[----:B-1----:R-:W-:Y:S05]  /*12560*/  @P0 BRA `(.L_x_1561) ;  /* 0x0000000000340947 */ /* 0x002fea0003800000 */
[----:B------:R-:W1:Y:S02]  /*12570*/  QSPC.E.S P0, RZ, [R4+0x4] ;  /* 0x0000040004ff73aa */ /* 0x000e640000000500 */
[----:B-1----:R-:W-:Y:S05]  /*12580*/  @!P0 BRA `(.L_x_1562) ;  /* 0x0000000000208947 */ /* 0x002fea0003800000 */
[----:B------:R-:W-:-:S04]  /*12590*/  MOV R2, R4 ;  /* 0x0000000400027202 */ /* 0x000fc80000000f00 */
[----:B------:R-:W-:-:S07]  /*125a0*/  MOV R0, R2 ;  /* 0x0000000200007202 */ /* 0x000fce0000000f00 */
.L_x_1563:
[----:B------:R-:W0:Y:S02]  /*125b0*/  LDS R2, [R0+0x4] ;  /* 0x0000040000027984 */ /* 0x000e240000000800 */
[----:B0-----:R-:W-:-:S06]  /*125c0*/  HADD2 R3, R2, R24 ;  /* 0x0000001802037230 */ /* 0x001fcc0000000000 */
[----:B------:R-:W0:Y:S02]  /*125d0*/  ATOMS.CAST.SPIN R3, [R0+0x4], R2, R3 ;  /* 0x000004020003738d */ /* 0x000e240001800003 */
[----:B0-----:R-:W-:-:S13]  /*125e0*/  ISETP.EQ.U32.AND P0, PT, R3, 0x1, PT ;  /* 0x000000010300780c */ /* 0x001fda0003f02070 */
[----:B------:R-:W-:Y:S05]  /*125f0*/  @!P0 BRA `(.L_x_1563) ;  /* 0xfffffffc00ec8947 */ /* 0x000fea000383ffff */
[----:B------:R-:W-:Y:S05]  /*12600*/  BRA `(.L_x_1561) ;  /* 0x00000000000c7947 */ /* 0x000fea0003800000 */
.L_x_1562:
[----:B------:R-:W0:Y:S02]  /*12610*/  LD.E R0, desc[UR6][R4.64+0x4] ;  /* 0x0000040604007980 */ /* 0x000e24000c101900 */
[----:B0-----:R-:W-:-:S05]  /*12620*/  IADD3 R3, R24, R0, RZ ;  /* 0x0000000018037210 */ /* 0x001fca0007ffe0ff */
[----:B------:R1:W-:Y:S02]  /*12630*/  ST.E desc[UR6][R4.64+0x4], R3 ;  /* 0x0000040304007985 */ /* 0x0003e4000c101906 */
.L_x_1561:
[----:B------:R-:W-:Y:S05]  /*12640*/  BSYNC B0 ;  /* 0x0000000000007941 */ /* 0x000fea0003800000 */
.L_x_1560:
        /* <DEDUP_REMOVED lines=10> */
.L_x_1567:
[----:B------:R-:W0:Y:S02]  /*126f0*/  LDS R2, [R0] ;  /* 0x0000000000027984 */ /* 0x000e240000000800 */
[----:B0-----:R-:W-:-:S10]  /*12700*/  HFMA2.MMA R3, R2, 1, 1, R23 ;  /* 0x3c003c0002037835 */ /* 0x001fd40000000017 */
[----:B------:R-:W0:Y:S02]  /*12710*/  ATOMS.CAST.SPIN R3, [R0], R2, R3 ;  /* 0x000000020003738d */ /* 0x000e240001800003 */
[----:B0-----:R-:W-:-:S13]  /*12720*/  ISETP.EQ.U32.AND P0, PT, R3, 0x1, PT ;  /* 0x000000010300780c */ /* 0x001fda0003f02070 */
[----:B------:R-:W-:Y:S05]  /*12730*/  @!P0 BRA `(.L_x_1567) ;  /* 0xfffffffc00ec8947 */ /* 0x000fea000383ffff */
[----:B------:R-:W-:Y:S05]  /*12740*/  BRA `(.L_x_1565) ;  /* 0x00000000000c7947 */ /* 0x000fea0003800000 */
.L_x_1566:
[----:B------:R-:W2:Y:S02]  /*12750*/  LD.E R0, desc[UR6][R4.64] ;  /* 0x0000000604007980 */ /* 0x000ea4000c101900 */
[----:B--2---:R-:W-:-:S05]  /*12760*/  IADD3 R3, R23, R0, RZ ;  /* 0x0000000017037210 */ /* 0x004fca0007ffe0ff */
[----:B------:R0:W-:Y:S02]  /*12770*/  ST.E desc[UR6][R4.64], R3 ;  /* 0x0000000304007985 */ /* 0x0001e4000c101906 */
.L_x_1565:
[----:B------:R-:W-:Y:S05]  /*12780*/  BSYNC B0 ;  /* 0x0000000000007941 */ /* 0x000fea0003800000 */
.L_x_1564:
[----:B------:R1:W-:Y:S02]  /*12790*/  ATOM.E.ADD.F16x2.RN.STRONG.GPU P0, RZ, desc[UR6][R4.64+0x4], R22 ;  /* 0x0000041604ff79a2 */ /* 0x0003e4000810e1c6 */
[----:B-1----:R-:W-:Y:S05]  /*127a0*/  @P0 EXIT ;  /* 0x000000000000094d */ /* 0x002fea0003800000 */
[----:B------:R-:W1:Y:S02]  /*127b0*/  QSPC.E.S P0, RZ, [R4+0x4] ;  /* 0x0000040004ff73aa */ /* 0x000e640000000500 */
[----:B-1----:R-:W-:Y:S05]  /*127c0*/  @!P0 BRA `(.L_x_1568) ;  /* 0x0000000000208947 */ /* 0x002fea0003800000 */
[----:B------:R-:W-:-:S04]  /*127d0*/  MOV R2, R4 ;  /* 0x0000000400027202 */ /* 0x000fc80000000f00 */
[----:B------:R-:W-:-:S07]  /*127e0*/  MOV R0, R2 ;  /* 0x0000000200007202 */ /* 0x000fce0000000f00 */
.L_x_1569:
[----:B------:R-:W0:Y:S02]  /*127f0*/  LDS R2, [R0+0x4] ;  /* 0x0000040000027984 */ /* 0x000e240000000800 */
[----:B0-----:R-:W-:-:S06]  /*12800*/  HADD2 R3, R2, R22 ;  /* 0x0000001602037230 */ /* 0x001fcc0000000000 */
[----:B------:R-:W0:Y:S02]  /*12810*/  ATOMS.CAST.SPIN R3, [R0+0x4], R2, R3 ;  /* 0x000004020003738d */ /* 0x000e240001800003 */
[----:B0-----:R-:W-:-:S13]  /*12820*/  ISETP.EQ.U32.AND P0, PT, R3, 0x1, PT ;  /* 0x000000010300780c */ /* 0x001fda0003f02070 */
[----:B------:R-:W-:Y:S05]  /*12830*/  @!P0 BRA `(.L_x_1569) ;  /* 0xfffffffc00ec8947 */ /* 0x000fea000383ffff */
[----:B------:R-:W-:Y:S05]  /*12840*/  EXIT ;  /* 0x000000000000794d */ /* 0x000fea0003800000 */
.L_x_1568:
[----:B------:R-:W0:Y:S02]  /*12850*/  LD.E R0, desc[UR6][R4.64+0x4] ;  /* 0x0000040604007980 */ /* 0x000e24000c101900 */
[----:B0-----:R-:W-:-:S05]  /*12860*/  IADD3 R3, R22, R0, RZ ;  /* 0x0000000016037210 */ /* 0x001fca0007ffe0ff */
[----:B------:R-:W-:Y:S01]  /*12870*/  ST.E desc[UR6][R4.64+0x4], R3 ;  /* 0x0000040304007985 */ /* 0x000fe2000c101906 */
[----:B------:R-:W-:Y:S05]  /*12880*/  EXIT ;  /* 0x000000000000794d */ /* 0x000fea0003800000 */
.L_x_1570:
        /* <DEDUP_REMOVED lines=15> */
.L_x_5201:


//--------------------- .text._Z23gemm_half_q_half_kernelILi4ELi140ELb1ELb0ELi32EEvPK6__halfPKjS4_S2_PS0_iiiiPKtS7_iiiiiibS2_i --------------------------
	.section	.text._Z23gemm_half_q_half_kernelILi4ELi140ELb1ELb0ELi32EEvPK6__halfPKjS4_S2_PS0_iiiiPKtS7_iiiiiibS2_i,"ax",@progbits
	.align	128
        .global         _Z23gemm_half_q_half_kernelILi4ELi140ELb1ELb0ELi32EEvPK6__halfPKjS4_S2_PS0_iiiiPKtS7_iiiiiibS2_i
        .type           _Z23gemm_half_q_half_kernelILi4ELi140ELb1ELb0ELi32EEvPK6__halfPKjS4_S2_PS0_iiiiPKtS7_iiiiiibS2_i,@function
        .size           _Z23gemm_half_q_half_kernelILi4ELi140ELb1ELb0ELi32EEvPK6__halfPKjS4_S2_PS0_iiiiPKtS7_iiiiiibS2_i,(.L_x_5202 - _Z23gemm_half_q_half_kernelILi4ELi140ELb1ELb0ELi32EEvPK6__halfPKjS4_S2_PS0_iiiiPKtS7_iiiiiibS2_i)
        .other          _Z23gemm_half_q_half_kernelILi4ELi140ELb1ELb0ELi32EEvPK6__halfPKjS4_S2_PS0_iiiiPKtS7_iiiiiibS2_i,@"STO_CUDA_ENTRY STV_DEFAULT"
_Z23gemm_half_q_half_kernelILi4ELi140ELb1ELb0ELi32EEvPK6__halfPKjS4_S2_PS0_iiiiPKtS7_iiiiiibS2_i:
.text._Z23gemm_half_q_half_kernelILi4ELi140ELb1ELb0ELi32EEvPK6__halfPKjS4_S2_PS0_iiiiPKtS7_iiiiiibS2_i:
        /* <DEDUP_REMOVED lines=49> */
.L_x_1571:
        /* <DEDUP_REMOVED lines=25> */
.L_x_1576:
        /* <DEDUP_REMOVED lines=37> */
.L_x_1575:
        /* <DEDUP_REMOVED lines=24> */
.L_x_1577:
        /* <DEDUP_REMOVED lines=14> */
.L_x_1574:
        /* <DEDUP_REMOVED lines=10> */
.L_x_1579:
        /* <DEDUP_REMOVED lines=37> */
.L_x_1578:
        /* <DEDUP_REMOVED lines=24> */
.L_x_1580:
        /* <DEDUP_REMOVED lines=13> */
.L_x_1573:
[----:B------:R-:W-:Y:S05]  /*0e90*/  BSYNC B0 ;  /* 0x0000000000007941 */ /* 0x000fea0003800000 */
.L_x_1572:
        /* <DEDUP_REMOVED lines=17> */
.L_x_1583:
        /* <DEDUP_REMOVED lines=19> */
.L_x_1582:
        /* <DEDUP_REMOVED lines=14> */
.L_x_1584:
[----:B------:R-:W-:-:S13]  /*11c0*/  ISETP.LT.OR P0, PT, R3, R95, P0 ;  /* 0x0000005f0300720c */ /* 0x000fda0000701670 */
[----:B012---:R-:W0:Y:S01]  /*11d0*/  @P0 LDC.64 R6, c[0x0][0x230] ;  /* 0x00008c00ff060b82 */ /* 0x007e220000000a00 */
[----:B------:R-:W-:-:S05]  /*11e0*/  @P0 LEA R2, R2, R3, 0x2 ;  /* 0x0000000302020211 */ /* 0x000fca00078e10ff */
[----:B------:R-:W-:-:S04]  /*11f0*/  @P0 IMAD R3, R2, R89, R0 ;  /* 0x0000005902030224 */ /* 0x000fc800078e0200 */
[----:B0-----:R-:W-:-:S05]  /*1200*/  @P0 IMAD.WIDE R2, R3, 0x2, R6 ;  /* 0x0000000203020825 */ /* 0x001fca00078e0206 */
[----:B------:R1:W-:Y:S02]  /*1210*/  @P0 STG.E.64 desc[UR6][R2.64], RZ ;  /* 0x000000ff02000986 */ /* 0x0003e4000c101b06 */
.L_x_1581:
        /* <DEDUP_REMOVED lines=24> */
.L_x_1586:
        /* <DEDUP_REMOVED lines=42> */
.L_x_1585:
        /* <DEDUP_REMOVED lines=12> */
.L_x_1587:
        /* <DEDUP_REMOVED lines=8> */
.L_x_1588:
        /* <DEDUP_REMOVED lines=11> */
.L_x_1589:
        /* <DEDUP_REMOVED lines=8> */
.L_x_1590:
        /* <DEDUP_REMOVED lines=9> */
.L_x_1591:
        /* <DEDUP_REMOVED lines=36> */
.L_x_1609:
        /* <DEDUP_REMOVED lines=197> */
.L_x_1594:
        /* <DEDUP_REMOVED lines=91> */
.L_x_1595:
        /* <DEDUP_REMOVED lines=93> */
.L_x_1596:
        /* <DEDUP_REMOVED lines=87> */
.L_x_1593:
        /* <DEDUP_REMOVED lines=200> */
.L_x_1598:
        /* <DEDUP_REMOVED lines=91> */
.L_x_1599:
        /* <DEDUP_REMOVED lines=93> */
.L_x_1600:
        /* <DEDUP_REMOVED lines=87> */
.L_x_1597:
        /* <DEDUP_REMOVED lines=199> */
.L_x_1602:
        /* <DEDUP_REMOVED lines=91> */
.L_x_1603:
        /* <DEDUP_REMOVED lines=93> */
.L_x_1604:
        /* <DEDUP_REMOVED lines=87> */
.L_x_1601:
        /* <DEDUP_REMOVED lines=199> */
.L_x_1606:
        /* <DEDUP_REMOVED lines=91> */
.L_x_1607:
        /* <DEDUP_REMOVED lines=93> */
.L_x_1608:
        /* <DEDUP_REMOVED lines=87> */
.L_x_1605:
        /* <DEDUP_REMOVED lines=9> */
.L_x_1592:
        /* <DEDUP_REMOVED lines=12> */
.L_x_1627:
        /* <DEDUP_REMOVED lines=8> */
[----:B------:R-:W-:Y:S02]  /*92c0*/  LOP3.LUT R4, R17, 0xf000f0, RZ, 0xc0, !PT ;  /* 0x00f000f011047812 */ /* 0x000fe400078ec0ff */
[C---:B------:R-:W-:Y:S02]  /*92d0*/  LOP3.LUT R28, R18.reuse, 0xf000f, RZ, 0xc0, !PT ;  /* 0x000f000f121c7812 */ /* 0x040fe400078ec0ff */
[----:B------:R-:W-:Y:S02]  /*92e0*/  LOP3.LUT R29, R18, 0xf000f0, RZ, 0xc0, !PT ;  /* 0x00f000f0121d7812 */ /* 0x000fe400078ec0ff */
[----:B------:R-:W-:Y:S02]  /*92f0*/  SHF.R.U32.HI R16, RZ, 0x8, R16 ;  /* 0x00000008ff107819 */ /* 0x000fe40000011610 */
[----:B------:R-:W-:Y:S02]  /*9300*/  SHF.R.U32.HI R20, RZ, 0x8, R17 ;  /* 0x00000008ff147819 */ /* 0x000fe40000011611 */
[----:B------:R-:W-:-:S02]  /*9310*/  SHF.R.U32.HI R18, RZ, 0x8, R18 ;  /* 0x00000008ff127819 */ /* 0x000fc40000011612 */
[----:B------:R-:W-:Y:S02]  /*9320*/  SHF.R.U32.HI R32, RZ, 0x8, R19 ;  /* 0x00000008ff207819 */ /* 0x000fe40000011613 */
[----:B------:R-:W-:Y:S02]  /*9330*/  LOP3.LUT R3, R17, 0xf000f, RZ, 0xc0, !PT ;  /* 0x000f000f11037812 */ /* 0x000fe400078ec0ff */
        /* <DEDUP_REMOVED lines=129> */
.L_x_1612:
        /* <DEDUP_REMOVED lines=91> */
.L_x_1614:
        /* <DEDUP_REMOVED lines=90> */
.L_x_1615:
        /* <DEDUP_REMOVED lines=87> */
.L_x_1613:
        /* <DEDUP_REMOVED lines=46> */
[----:B------:R-:W-:Y:S01]  /*aef0*/  HFMA2 R45, R47, R10.H0_H0, -72, -72 ;  /* 0xd480d4802f2d7431 */ /* 0x000fe2000004000a */
[----:B------:R-:W-:Y:S01]  /*af00*/  LOP3.LUT R49, R36, 0x64006400, RZ, 0xfc, !PT ;  /* 0x6400640024317812 */ /* 0x000fe200078efcff */
[----:B------:R-:W-:-:S02]  /*af10*/  HADD2 R29, R0, -1032, -1032 ;  /* 0xe408e408001d7430 */ /* 0x000fc40000000000 */
[----:B------:R-:W-:Y:S02]  /*af20*/  HADD2 R28, R4, -1032, -1032 ;  /* 0xe408e408041c7430 */ /* 0x000fe40000000000 */
[----:B------:R-:W-:Y:S02]  /*af30*/  HADD2 R35, R2, -1032, -1032 ;  /* 0xe408e40802237430 */ /* 0x000fe40000000000 */
[-C--:B------:R-:W-:Y:S02]  /*af40*/  HFMA2 R36, R19, R10.reuse.H0_H0, -72, -72 ;  /* 0xd480d48013247431 */ /* 0x080fe4000004000a */
        /* <DEDUP_REMOVED lines=90> */
.L_x_1616:
        /* <DEDUP_REMOVED lines=91> */
.L_x_1618:
        /* <DEDUP_REMOVED lines=90> */
.L_x_1619:
        /* <DEDUP_REMOVED lines=87> */
.L_x_1617:
        /* <DEDUP_REMOVED lines=141> */
.L_x_1620:
        /* <DEDUP_REMOVED lines=91> */
.L_x_1622:
        /* <DEDUP_REMOVED lines=90> */
.L_x_1623:
        /* <DEDUP_REMOVED lines=87> */
.L_x_1621:
[----:B------:R-:W-:-:S06]  /*df40*/  IMAD.WIDE R16, R15, 0x4, R16 ;  /* 0x000000040f107825 */ /* 0x000fcc00078e0210 */
[----:B------:R-:W2:Y:S02]  /*df50*/  LDG.E.128.CONSTANT R16, desc[UR6][R16.64] ;  /* 0x0000000610107981 */ /* 0x000ea4000c1e9d00 */
[C---:B--2---:R-:W-:Y:S02]  /*df60*/  LOP3.LUT R0, R16.reuse, 0xf000f, RZ, 0xc0, !PT ;  /* 0x000f000f10007812 */ /* 0x044fe400078ec0ff */
[----:B------:R-:W-:Y:S02]  /*df70*/  LOP3.LUT R2, R16, 0xf000f0, RZ, 0xc0, !PT ;  /* 0x00f000f010027812 */ /* 0x000fe400078ec0ff */
[----:B------:R-:W-:Y:S02]  /*df80*/  SHF.R.U32.HI R3, RZ, 0x8, R16 ;  /* 0x00000008ff037819 */ /* 0x000fe40000011610 */
        /* <DEDUP_REMOVED lines=136> */
.L_x_1624:
        /* <DEDUP_REMOVED lines=91> */
.L_x_1625:
        /* <DEDUP_REMOVED lines=90> */
.L_x_1626:
        /* <DEDUP_REMOVED lines=87> */
.L_x_1611:
[----:B------:R-:W0:Y:S01]  /*f8d0*/  LDC R89, c[0x0][0x23c] ;  /* 0x00008f00ff597b82 */ /* 0x000e220000000800 */
[----:B------:R-:W-:Y:S01]  /*f8e0*/  IADD3 R93, R93, 0x20, RZ ;  /* 0x000000205d5d7810 */ /* 0x000fe20007ffe0ff */
[----:B------:R-:W-:-:S03]  /*f8f0*/  UIADD3 UR4, UR4, 0x40, URZ ;  /* 0x0000004004047890 */ /* 0x000fc6000fffe03f */
[C---:B------:R-:W-:Y:S02]  /*f900*/  ISETP.GE.AND P2, PT, R93.reuse, UR5, PT ;  /* 0x000000055d007c0c */ /* 0x040fe4000bf46270 */
[----:B------:R-:W-:Y:S01]  /*f910*/  ISETP.LT.AND P3, PT, R93, R94, PT ;  /* 0x0000005e5d00720c */ /* 0x000fe20003f61270 */
[----:B0-----:R-:W-:-:S12]  /*f920*/  IMAD.WIDE R6, R89, 0x10, R6 ;  /* 0x0000001059067825 */ /* 0x001fd800078e0206 */
[----:B------:R-:W-:Y:S05]  /*f930*/  @!P2 BRA P3, `(.L_x_1627) ;  /* 0xffffff980040a947 */ /* 0x000fea000183ffff */
.L_x_1610:
        /* <DEDUP_REMOVED lines=11> */
.L_x_1633:
        /* <DEDUP_REMOVED lines=316> */
.L_x_1630:
        /* <DEDUP_REMOVED lines=83> */
.L_x_1631:
        /* <DEDUP_REMOVED lines=82> */
.L_x_1632:
        /* <DEDUP_REMOVED lines=79> */
.L_x_1629:
[----:B------:R-:W-:Y:S01]  /*11cf0*/  IADD3 R93, R93, 0x20, RZ ;  /* 0x000000205d5d7810 */ /* 0x000fe20007ffe0ff */
[----:B------:R-:W-:Y:S01]  /*11d00*/  UIADD3 UR4, UR4, 0x40, URZ ;  /* 0x0000004004047890 */ /* 0x000fe2000fffe03f */
[----:B-1----:R-:W-:Y:S02]  /*11d10*/  IMAD.WIDE R6, R89, 0x4, R96 ;  /* 0x0000000459067825 */ /* 0x002fe400078e0260 */
[C---:B------:R-:W-:Y:S02]  /*11d20*/  ISETP.GE.AND P2, PT, R93.reuse, UR5, PT ;  /* 0x000000055d007c0c */ /* 0x040fe4000bf46270 */
[----:B------:R-:W-:-:S13]  /*11d30*/  ISETP.LT.AND P3, PT, R93, R94, PT ;  /* 0x0000005e5d00720c */ /* 0x000fda0003f61270 */
[----:B------:R-:W-:Y:S05]  /*11d40*/  @!P2 BRA P3, `(.L_x_1633) ;  /* 0xffffffdc0028a947 */ /* 0x000fea000183ffff */
.L_x_1628:
        /* <DEDUP_REMOVED lines=17> */
.L_x_1637:
[----:B------:R-:W0:Y:S02]  /*11e60*/  LDS R2, [R0] ;  /* 0x0000000000027984 */ /* 0x000e240000000800 */
[----:B0-----:R-:W-:-:S06]  /*11e70*/  HADD2 R3, R2, R40 ;  /* 0x0000002802037230 */ /* 0x001fcc0000000000 */
[----:B------:R-:W0:Y:S02]  /*11e80*/  ATOMS.CAST.SPIN R3, [R0], R2, R3 ;  /* 0x000000020003738d */ /* 0x000e240001800003 */
[----:B0-----:R-:W-:-:S13]  /*11e90*/  ISETP.EQ.U32.AND P0, PT, R3, 0x1, PT ;  /* 0x000000010300780c */ /* 0x001fda0003f02070 */
[----:B------:R-:W-:Y:S05]  /*11ea0*/  @!P0 BRA `(.L_x_1637) ;  /* 0xfffffffc00ec8947 */ /* 0x000fea000383ffff */
[----:B------:R-:W-:Y:S05]  /*11eb0*/  BRA `(.L_x_1635) ;  /* 0x00000000000c7947 */ /* 0x000fea0003800000 */
.L_x_1636:
[----:B------:R-:W2:Y:S02]  /*11ec0*/  LD.E R0, desc[UR6][R4.64] ;  /* 0x0000000604007980 */ /* 0x000ea4000c101900 */
[----:B--2---:R-:W-:-:S05]  /*11ed0*/  IADD3 R3, R40, R0, RZ ;  /* 0x0000000028037210 */ /* 0x004fca0007ffe0ff */
[----:B------:R0:W-:Y:S02]  /*11ee0*/  ST.E desc[UR6][R4.64], R3 ;  /* 0x0000000304007985 */ /* 0x0001e4000c101906 */
.L_x_1635:
[----:B------:R-:W-:Y:S05]  /*11ef0*/  BSYNC B0 ;  /* 0x0000000000007941 */ /* 0x000fea0003800000 */
.L_x_1634:
[----:B------:R1:W-:Y:S01]  /*11f00*/  ATOM.E.ADD.F16x2.RN.STRONG.GPU P0, RZ, desc[UR6][R4.64+0x4], R27 ;  /* 0x0000041b04ff79a2 */ /* 0x0003e2000810e1c6 */
[----:B------:R-:W-:Y:S04]  /*11f10*/  BSSY B0, `(.L_x_1638) ;  /* 0x000000f000007945 */ /* 0x000fe80003800000 */
[----:B-1----:R-:W-:Y:S05]  /*11f20*/  @P0 BRA `(.L_x_1639) ;  /* 0x0000000000340947 */ /* 0x002fea0003800000 */
[----:B------:R-:W1:Y:S02]  /*11f30*/  QSPC.E.S P0, RZ, [R4+0x4] ;  /* 0x0000040004ff73aa */ /* 0x000e640000000500 */
[----:B-1----:R-:W-:Y:S05]  /*11f40*/  @!P0 BRA `(.L_x_1640) ;  /* 0x0000000000208947 */ /* 0x002fea0003800000 */
[----:B------:R-:W-:-:S04]  /*11f50*/  MOV R2, R4 ;  /* 0x0000000400027202 */ /* 0x000fc80000000f00 */
[----:B------:R-:W-:-:S07]  /*11f60*/  MOV R0, R2 ;  /* 0x0000000200007202 */ /* 0x000fce0000000f00 */
.L_x_1641:
[----:B------:R-:W0:Y:S02]  /*11f70*/  LDS R2, [R0+0x4] ;  /* 0x0000040000027984 */ /* 0x000e240000000800 */
[----:B0-----:R-:W-:-:S10]  /*11f80*/  HFMA2.MMA R3, R2, 1, 1, R27 ;  /* 0x3c003c0002037835 */ /* 0x001fd4000000001b */
[----:B------:R-:W0:Y:S02]  /*11f90*/  ATOMS.CAST.SPIN R3, [R0+0x4], R2, R3 ;  /* 0x000004020003738d */ /* 0x000e240001800003 */
[----:B0-----:R-:W-:-:S13]  /*11fa0*/  ISETP.EQ.U32.AND P0, PT, R3, 0x1, PT ;  /* 0x000000010300780c */ /* 0x001fda0003f02070 */
[----:B------:R-:W-:Y:S05]  /*11fb0*/  @!P0 BRA `(.L_x_1641) ;  /* 0xfffffffc00ec8947 */ /* 0x000fea000383ffff */
[----:B------:R-:W-:Y:S05]  /*11fc0*/  BRA `(.L_x_1639) ;  /* 0x00000000000c7947 */ /* 0x000fea0003800000 */
.L_x_1640:
[----:B------:R-:W0:Y:S02]  /*11fd0*/  LD.E R0, desc[UR6][R4.64+0x4] ;  /* 0x0000040604007980 */ /* 0x000e24000c101900 */
[----:B0-----:R-:W-:-:S05]  /*11fe0*/  IADD3 R3, R27, R0, RZ ;  /* 0x000000001b037210 */ /* 0x001fca0007ffe0ff */
[----:B------:R1:W-:Y:S02]  /*11ff0*/  ST.E desc[UR6][R4.64+0x4], R3 ;  /* 0x0000040304007985 */ /* 0x0003e4000c101906 */
.L_x_1639:
[----:B------:R-:W-:Y:S05]  /*12000*/  BSYNC B0 ;  /* 0x0000000000007941 */ /* 0x000fea0003800000 */
.L_x_1638:
        /* <DEDUP_REMOVED lines=10> */
.L_x_1645:
[----:B------:R-:W0:Y:S02]  /*120b0*/  LDS R2, [R0] ;  /* 0x0000000000027984 */ /* 0x000e240000000800 */
[----:B0-----:R-:W-:-:S06]  /*120c0*/  HADD2 R3, R2, R26 ;  /* 0x0000001a02037230 */ /* 0x001fcc0000000000 */
[----:B------:R-:W0:Y:S02]  /*120d0*/  ATOMS.CAST.SPIN R3, [R0], R2, R3 ;  /* 0x000000020003738d */ /* 0x000e240001800003 */
[----:B0-----:R-:W-:-:S13]  /*120e0*/  ISETP.EQ.U32.AND P0, PT, R3, 0x1, PT ;  /* 0x000000010300780c */ /* 0x001fda0003f02070 */
[----:B------:R-:W-:Y:S05]  /*120f0*/  @!P0 BRA `(.L_x_1645) ;  /* 0xfffffffc00ec8947 */ /* 0x000fea000383ffff */
[----:B------:R-:W-:Y:S05]  /*12100*/  BRA `(.L_x_1643) ;  /* 0x00000000000c7947 */ /* 0x000fea0003800000 */
.L_x_1644:
[----:B------:R-:W2:Y:S02]  /*12110*/  LD.E R0, desc[UR6][R4.64] ;  /* 0x0000000604007980 */ /* 0x000ea4000c101900 */
[----:B--2---:R-:W-:-:S05]  /*12120*/  IADD3 R3, R26, R0, RZ ;  /* 0x000000001a037210 */ /* 0x004fca0007ffe0ff */
[----:B------:R0:W-:Y:S02]  /*12130*/  ST.E desc[UR6][R4.64], R3 ;  /* 0x0000000304007985 */ /* 0x0001e4000c101906 */
.L_x_1643:
[----:B------:R-:W-:Y:S05]  /*12140*/  BSYNC B0 ;  /* 0x0000000000007941 */ /* 0x000fea0003800000 */
.L_x_1642:
[----:B------:R1:W-:Y:S01]  /*12150*/  ATOM.E.ADD.F16x2.RN.STRONG.GPU P0, RZ, desc[UR6][R4.64+0x4], R25 ;  /* 0x0000041904ff79a2 */ /* 0x0003e2000810e1c6 */
[----:B------:R-:W-:Y:S04]  /*12160*/  BSSY B0, `(.L_x_1646) ;  /* 0x000000f000007945 */ /* 0x000fe80003800000 */
[----:B-1----:R-:W-:Y:S05]  /*12170*/  @P0 BRA `(.L_x_1647) ;  /* 0x0000000000340947 */ /* 0x002fea0003800000 */
[----:B------:R-:W1:Y:S02]  /*12180*/  QSPC.E.S P0, RZ, [R4+0x4] ;  /* 0x0000040004ff73aa */ /* 0x000e640000000500 */
[----:B-1----:R-:W-:Y:S05]  /*12190*/  @!P0 BRA `(.L_x_1648) ;  /* 0x0000000000208947 */ /* 0x002fea0003800000 */
[----:B------:R-:W-:-:S04]  /*121a0*/  MOV R2, R4 ;  /* 0x0000000400027202 */ /* 0x000fc80000000f00 */
[----:B------:R-:W-:-:S07]  /*121b0*/  MOV R0, R2 ;  /* 0x0000000200007202 */ /* 0x000fce0000000f00 */
.L_x_1649:
[----:B------:R-:W0:Y:S02]  /*121c0*/  LDS R2, [R0+0x4] ;  /* 0x0000040000027984 */ /* 0x000e240000000800 */
[----:B0-----:R-:W-:-:S10]  /*121d0*/  HFMA2.MMA R3, R2, 1, 1, R25 ;  /* 0x3c003c0002037835 */ /* 0x001fd40000000019 */
[----:B------:R-:W0:Y:S02]  /*121e0*/  ATOMS.CAST.SPIN R3, [R0+0x4], R2, R3 ;  /* 0x000004020003738d */ /* 0x000e240001800003 */
[----:B0-----:R-:W-:-:S13]  /*121f0*/  ISETP.EQ.U32.AND P0, PT, R3, 0x1, PT ;  /* 0x000000010300780c */ /* 0x001fda0003f02070 */
[----:B------:R-:W-:Y:S05]  /*12200*/  @!P0 BRA `(.L_x_1649) ;  /* 0xfffffffc00ec8947 */ /* 0x000fea000383ffff */
[----:B------:R-:W-:Y:S05]  /*12210*/  BRA `(.L_x_1647) ;  /* 0x00000000000c7947 */ /* 0x000fea0003800000 */
.L_x_1648:
[----:B------:R-:W0:Y:S02]  /*12220*/  LD.E R0, desc[UR6][R4.64+0x4] ;  /* 0x0000040604007980 */ /* 0x000e24000c101900 */
[----:B0-----:R-:W-:-:S05]  /*12230*/  IADD3 R3, R25, R0, RZ ;  /* 0x0000000019037210 */ /* 0x001fca0007ffe0ff */
[----:B------:R1:W-:Y:S02]  /*12240*/  ST.E desc[UR6][R4.64+0x4], R3 ;  /* 0x0000040304007985 */ /* 0x0003e4000c101906 */
.L_x_1647:
[----:B------:R-:W-:Y:S05]  /*12250*/  BSYNC B0 ;  /* 0x0000000000007941 */ /* 0x000fea0003800000 */
.L_x_1646:
        /* <DEDUP_REMOVED lines=10> */
.L_x_1653:
[----:B------:R-:W0:Y:S02]  /*12300*/  LDS R2, [R0] ;  /* 0x0000000000027984 */ /* 0x000e240000000800 */
[----:B0-----:R-:W-:-:S06]  /*12310*/  HADD2 R3, R2, R24 ;  /* 0x0000001802037230 */ /* 0x001fcc0000000000 */
[----:B------:R-:W0:Y:S02]  /*12320*/  ATOMS.CAST.SPIN R3, [R0], R2, R3 ;  /* 0x000000020003738d */ /* 0x000e240001800003 */
[----:B0-----:R-:W-:-:S13]  /*12330*/  ISETP.EQ.U32.AND P0, PT, R3, 0x1, PT ;  /* 0x000000010300780c */ /* 0x001fda0003f02070 */
[----:B------:R-:W-:Y:S05]  /*12340*/  @!P0 BRA `(.L_x_1653) ;  /* 0xfffffffc00ec8947 */ /* 0x000fea000383ffff */
[----:B------:R-:W-:Y:S05]  /*12350*/  BRA `(.L_x_1651) ;  /* 0x00000000000c7947 */ /* 0x000fea0003800000 */
.L_x_1652:
[----:B------:R-:W2:Y:S02]  /*12360*/  LD.E R0, desc[UR6][R4.64] ;  /* 0x0000000604007980 */ /* 0x000ea4000c101900 */
[----:B--2---:R-:W-:-:S05]  /*12370*/  IADD3 R3, R24, R0, RZ ;  /* 0x0000000018037210 */ /* 0x004fca0007ffe0ff */
[----:B------:R0:W-:Y:S02]  /*12380*/  ST.E desc[UR6][R4.64], R3 ;  /* 0x0000000304007985 */ /* 0x0001e4000c101906 */
.L_x_1651:
[----:B------:R-:W-:Y:S05]  /*12390*/  BSYNC B0 ;  /* 0x0000000000007941 */ /* 0x000fea0003800000 */
.L_x_1650:
[----:B------:R1:W-:Y:S01]  /*123a0*/  ATOM.E.ADD.F16x2.RN.STRONG.GPU P0, RZ, desc[UR6][R4.64+0x4], R23 ;  /* 0x0000041704ff79a2 */ /* 0x0003e2000810e1c6 */
[----:B------:R-:W-:Y:S04]  /*123b0*/  BSSY B0, `(.L_x_1654) ;  /* 0x000000f000007945 */ /* 0x000fe80003800000 */
[----:B-1----:R-:W-:Y:S05]  /*123c0*/  @P0 BRA `(.L_x_1655) ;  /* 0x0000000000340947 */ /* 0x002fea0003800000 */
[----:B------:R-:W1:Y:S02]  /*123d0*/  QSPC.E.S P0, RZ, [R4+0x4] ;  /* 0x0000040004ff73aa */ /* 0x000e640000000500 */
[----:B-1----:R-:W-:Y:S05]  /*123e0*/  @!P0 BRA `(.L_x_1656) ;  /* 0x0000000000208947 */ /* 0x002fea0003800000 */
[----:B------:R-:W-:-:S04]  /*123f0*/  MOV R2, R4 ;  /* 0x0000000400027202 */ /* 0x000fc80000000f00 */
[----:B------:R-:W-:-:S07]  /*12400*/  MOV R0, R2 ;  /* 0x0000000200007202 */ /* 0x000fce0000000f00 */
.L_x_1657:
[----:B------:R-:W0:Y:S02]  /*12410*/  LDS R2, [R0+0x4] ;  /* 0x0000040000027984 */ /* 0x000e240000000800 */
[----:B0-----:R-:W-:-:S10]  /*12420*/  HFMA2.MMA R3, R2, 1, 1, R23 ;  /* 0x3c003c0002037835 */ /* 0x001fd40000000017 */
[----:B------:R-:W0:Y:S02]  /*12430*/  ATOMS.CAST.SPIN R3, [R0+0x4], R2, R3 ;  /* 0x000004020003738d */ /* 0x000e240001800003 */
[----:B0-----:R-:W-:-:S13]  /*12440*/  ISETP.EQ.U32.AND P0, PT, R3, 0x1, PT ;  /* 0x000000010300780c */ /* 0x001fda0003f02070 */
[----:B------:R-:W-:Y:S05]  /*12450*/  @!P0 BRA `(.L_x_1657) ;  /* 0xfffffffc00ec8947 */ /* 0x000fea000383ffff */
[----:B------:R-:W-:Y:S05]  /*12460*/  BRA `(.L_x_1655) ;  /* 0x00000000000c7947 */ /* 0x000fea0003800000 */
.L_x_1656:
[----:B------:R-:W0:Y:S02]  /*12470*/  LD.E R0, desc[UR6][R4.64+0x4] ;  /* 0x0000040604007980 */ /* 0x000e24000c101900 */
[----:B0-----:R-:W-:-:S05]  /*12480*/  IADD3 R3, R23, R0, RZ ;  /* 0x0000000017037210 */ /* 0x001fca0007ffe0ff */
[----:B------:R1:W-:Y:S02]  /*12490*/  ST.E desc[UR6][R4.64+0x4], R3 ;  /* 0x0000040304007985 */ /* 0x0003e4000c101906 */
.L_x_1655:
[----:B------:R-:W-:Y:S05]  /*124a0*/  BSYNC B0 ;  /* 0x0000000000007941 */ /* 0x000fea0003800000 */
.L_x_1654:
        /* <DEDUP_REMOVED lines=10> */
.L_x_1661:
[----:B------:R-:W0:Y:S02]  /*12550*/  LDS R2, [R0] ;  /* 0x0000000000027984 */ /* 0x000e240000000800 */
[----:B0-----:R-:W-:-:S06]  /*12560*/  HADD2 R3, R2, R22 ;  /* 0x0000001602037230 */ /* 0x001fcc0000000000 */
[----:B------:R-:W0:Y:S02]  /*12570*/  ATOMS.CAST.SPIN R3, [R0], R2, R3 ;  /* 0x000000020003738d */ /* 0x000e240001800003 */
[----:B0-----:R-:W-:-:S13]  /*12580*/  ISETP.EQ.U32.AND P0, PT, R3, 0x1, PT ;  /* 0x000000010300780c */ /* 0x001fda0003f02070 */
[----:B------:R-:W-:Y:S05]  /*12590*/  @!P0 BRA `(.L_x_1661) ;  /* 0xfffffffc00ec8947 */ /* 0x000fea000383ffff */
[----:B------:R-:W-:Y:S05]  /*125a0*/  BRA `(.L_x_1659) ;  /* 0x00000000000c7947 */ /* 0x000fea0003800000 */
.L_x_1660:
[----:B------:R-:W2:Y:S02]  /*125b0*/  LD.E R0, desc[UR6][R4.64] ;  /* 0x0000000604007980 */ /* 0x000ea4000c101900 */
[----:B--2---:R-:W-:-:S05]  /*125c0*/  IADD3 R3, R22, R0, RZ ;  /* 0x0000000016037210 */ /* 0x004fca0007ffe0ff */
[----:B------:R0:W-:Y:S02]  /*125d0*/  ST.E desc[UR6][R4.64], R3 ;  /* 0x0000000304007985 */ /* 0x0001e4000c101906 */
.L_x_1659:
[----:B------:R-:W-:Y:S05]  /*125e0*/  BSYNC B0 ;  /* 0x0000000000007941 */ /* 0x000fea0003800000 */
.L_x_1658:
[----:B------:R1:W-:Y:S02]  /*125f0*/  ATOM.E.ADD.F16x2.RN.STRONG.GPU P0, RZ, desc[UR6][R4.64+0x4], R21 ;  /* 0x0000041504ff79a2 */ /* 0x0003e4000810e1c6 */
[----:B-1----:R-:W-:Y:S05]  /*12600*/  @P0 EXIT ;  /* 0x000000000000094d */ /* 0x002fea0003800000 */
[----:B------:R-:W1:Y:S02]  /*12610*/  QSPC.E.S P0, RZ, [R4+0x4] ;  /* 0x0000040004ff73aa */ /* 0x000e640000000500 */
[----:B-1----:R-:W-:Y:S05]  /*12620*/  @!P0 BRA `(.L_x_1662) ;  /* 0x0000000000208947 */ /* 0x002fea0003800000 */
[----:B------:R-:W-:-:S04]  /*12630*/  MOV R2, R4 ;  /* 0x0000000400027202 */ /* 0x000fc80000000f00 */
[----:B------:R-:W-:-:S07]  /*12640*/  MOV R0, R2 ;  /* 0x0000000200007202 */ /* 0x000fce0000000f00 */
.L_x_1663:
[----:B------:R-:W0:Y:S02]  /*12650*/  LDS R2, [R0+0x4] ;  /* 0x0000040000027984 */ /* 0x000e240000000800 */
[----:B0-----:R-:W-:-:S10]  /*12660*/  HFMA2.MMA R3, R2, 1, 1, R21 ;  /* 0x3c003c0002037835 */ /* 0x001fd40000000015 */
[----:B------:R-:W0:Y:S02]  /*12670*/  ATOMS.CAST.SPIN R3, [R0+0x4], R2, R3 ;  /* 0x000004020003738d */ /* 0x000e240001800003 */
[----:B0-----:R-:W-:-:S13]  /*12680*/  ISETP.EQ.U32.AND P0, PT, R3, 0x1, PT ;  /* 0x000000010300780c */ /* 0x001fda0003f02070 */
[----:B------:R-:W-:Y:S05]  /*12690*/  @!P0 BRA `(.L_x_1663) ;  /* 0xfffffffc00ec8947 */ /* 0x000fea000383ffff */
[----:B------:R-:W-:Y:S05]  /*126a0*/  EXIT ;  /* 0x000000000000794d */ /* 0x000fea0003800000 */
.L_x_1662:
[----:B------:R-:W0:Y:S02]  /*126b0*/  LD.E R0, desc[UR6][R4.64+0x4] ;  /* 0x0000040604007980 */ /* 0x000e24000c101900 */
[----:B0-----:R-:W-:-:S05]  /*126c0*/  IADD3 R3, R21, R0, RZ ;  /* 0x0000000015037210 */ /* 0x001fca0007ffe0ff */
[----:B------:R-:W-:Y:S01]  /*126d0*/  ST.E desc[UR6][R4.64+0x4], R3 ;  /* 0x0000040304007985 */ /* 0x000fe2000c101906 */
[----:B------:R-:W-:Y:S05]  /*126e0*/  EXIT ;  /* 0x000000000000794d */ /* 0x000fea0003800000 */
.L_x_1664:
        /* <DEDUP_REMOVED lines=9> */
.L_x_5202:


//--------------------- .text._Z23gemm_half_q_half_kernelILi4ELi20ELb1ELb0ELi32EEvPK6__halfPKjS4_S2_PS0_iiiiPKtS7_iiiiiibS2_i --------------------------
	.section	.text._Z23gemm_half_q_half_kernelILi4ELi20ELb1ELb0ELi32EEvPK6__halfPKjS4_S2_PS0_iiiiPKtS7_iiiiiibS2_i,"ax",@progbits
	.align	128
        .global         _Z23gemm_half_q_half_kernelILi4ELi20ELb1ELb0ELi32EEvPK6__halfPKjS4_S2_PS0_iiiiPKtS7_iiiiiibS2_i
        .type           _Z23gemm_half_q_half_kernelILi4ELi20ELb1ELb0ELi32EEvPK6__halfPKjS4_S2_PS0_iiiiPKtS7_iiiiiibS2_i,@function
        .size           _Z23gemm_half_q_half_kernelILi4ELi20ELb1ELb0ELi32EEvPK6__halfPKjS4_S2_PS0_iiiiPKtS7_iiiiiibS2_i,(.L_x_5203 - _Z23gemm_half_q_half_kernelILi4ELi20ELb1ELb0ELi32EEvPK6__halfPKjS4_S2_PS0_iiiiPKtS7_iiiiiibS2_i)
        .other          _Z23gemm_half_q_half_kernelILi4ELi20ELb1ELb0ELi32EEvPK6__halfPKjS4_S2_PS0_iiiiPKtS7_iiiiiibS2_i,@"STO_CUDA_ENTRY STV_DEFAULT"
_Z23gemm_half_q_half_kernelILi4ELi20ELb1ELb0ELi32EEvPK6__halfPKjS4_S2_PS0_iiiiPKtS7_iiiiiibS2_i:
.text._Z23gemm_half_q_half_kernelILi4ELi20ELb1ELb0ELi32EEvPK6__halfPKjS4_S2_PS0_iiiiPKtS7_iiiiiibS2_i:
[----:B------:R-:W-:Y:S01]  /*0000*/  LDC R1, c[0x0][0x28] ;  /* 0x00000a00ff017b82 */ /* 0x000fe20000000800 */
[----:B------:R-:W0:Y:S07]  /*0010*/  S2R R14, SR_CTAID.Y ;  /* 0x00000000000e7919 */ /* 0x000e2e0000002600 */
[----:B------:R-:W0:Y:S01]  /*0020*/  LDC R3, c[0x0][0x238] ;  /* 0x00008e00ff037b82 */ /* 0x000e220000000800 */
[----:B------:R-:W-:Y:S01]  /*0030*/  ULDC.64 UR8, c[0x0][0x208] ;  /* 0x0000820000087ab9 */ /* 0x000fe20000000a00 */
[----:B------:R-:W-:Y:S01]  /*0040*/  PRMT R97, RZ, 0x7610, R97 ;  /* 0x00007610ff617816 */ /* 0x000fe20000000061 */
[----:B------:R-:W1:Y:S01]  /*0050*/  S2R R96, SR_CTAID.Z ;  /* 0x0000000000607919 */ /* 0x000e620000002700 */
[----:B------:R-:W-:-:S02]  /*0060*/  PRMT R92, RZ, 0x7610, R92 ;  /* 0x00007610ff5c7816 */ /* 0x000fc4000000005c */
[----:B------:R-:W-:Y:S01]  /*0070*/  PRMT R91, RZ, 0x7610, R91 ;  /* 0x00007610ff5b7816 */ /* 0x000fe2000000005b */
[----:B------:R-:W2:Y:S01]  /*0080*/  S2R R11, SR_TID.X ;  /* 0x00000000000b7919 */ /* 0x000ea20000002100 */
[----:B------:R-:W3:Y:S01]  /*0090*/  S2UR UR4, SR_CTAID.X ;  /* 0x00000000000479c3 */ /* 0x000ee20000002500 */
[----:B------:R-:W-:Y:S02]  /*00a0*/  PRMT R90, RZ, 0x7610, R90 ;  /* 0x00007610ff5a7816 */ /* 0x000fe4000000005a */
[----:B------:R-:W-:-:S05]  /*00b0*/  PRMT R6, RZ, 0x7610, R6 ;  /* 0x00007610ff067816 */ /* 0x000fca0000000006 */
[----:B------:R-:W4:Y:S01]  /*00c0*/  LDC R19, c[0x0][0x240] ;  /* 0x00009000ff137b82 */ /* 0x000f220000000800 */
[----:B0-----:R-:W-:Y:S01]  /*00d0*/  IMAD R98, R14, -0x4, R3 ;  /* 0xfffffffc0e627824 */ /* 0x001fe200078e0203 */
[----:B---3--:R-:W-:Y:S01]  /*00e0*/  USHF.L.U32 UR4, UR4, 0x7, URZ ;  /* 0x0000000704047899 */ /* 0x008fe2000800063f */
[----:B-1----:R-:W-:-:S03]  /*00f0*/  SHF.L.U32 R93, R96, 0x5, RZ ;  /* 0x00000005605d7819 */ /* 0x002fc600000006ff */
        /* <DEDUP_REMOVED lines=32> */
.L_x_1665:
        /* <DEDUP_REMOVED lines=13> */
[----:B------:R-:W-:Y:S01]  /*03d0*/  UMOV UR5, 0x400 ;  /* 0x0000040000057882 */ /* 0x000fe20000000000 */
[----:B------:R-:W-:Y:S02]  /*03e0*/  ULDC.64 UR10, c[0x0][0x210] ;  /* 0x00008400000a7ab9 */ /* 0x000fe40000000a00 */
[----:B------:R-:W-:-:S05]  /*03f0*/  LEA.HI.X R5, R3, UR7, R2, 0x1, P0 ;  /* 0x0000000703057c11 */ /* 0x000fca00080f0c02 */
[----:B------:R-:W2:Y:S01]  /*0400*/  LDG.E.U16.CONSTANT R4, desc[UR8][R4.64] ;  /* 0x0000000804047981 */ /* 0x000ea2000c1e9500 */
[----:B------:R-:W0:Y:S01]  /*0410*/  S2UR UR6, SR_CgaCtaId ;  /* 0x00000000000679c3 */ /* 0x000e220000008800 */
[----:B------:R-:W-:Y:S01]  /*0420*/  IMAD R2, R14, R19, RZ ;  /* 0x000000130e027224 */ /* 0x000fe200078e02ff */
[----:B------:R-:W-:Y:S01]  /*0430*/  ISETP.GT.AND P2, PT, R95, 0x3, PT ;  /* 0x000000035f00780c */ /* 0x000fe20003f44270 */
[----:B------:R-:W-:-:S03]  /*0440*/  HFMA2.MMA R12, -RZ, RZ, 0, 0 ;  /* 0x00000000ff0c7435 */ /* 0x000fc600000001ff */
[----:B------:R-:W-:Y:S01]  /*0450*/  SHF.L.U32 R3, R2, 0x2, RZ ;  /* 0x0000000202037819 */ /* 0x000fe200000006ff */
[----:B0-----:R-:W-:-:S06]  /*0460*/  ULEA UR5, UR6, UR5, 0x18 ;  /* 0x0000000506057291 */ /* 0x001fcc000f8ec03f */
[----:B------:R-:W-:Y:S02]  /*0470*/  LEA R10, R11, UR5, 0x1 ;  /* 0x000000050b0a7c11 */ /* 0x000fe4000f8e08ff */
[----:B--2---:R-:W-:-:S04]  /*0480*/  IADD3 R6, P0, R4, R3, RZ ;  /* 0x0000000304067210 */ /* 0x004fc80007f1e0ff */
[----:B------:R-:W-:Y:S02]  /*0490*/  LEA.HI.X.SX32 R3, R3, RZ, 0x1, P0 ;  /* 0x000000ff03037211 */ /* 0x000fe400000f0eff */
[----:B------:R-:W-:-:S04]  /*04a0*/  LEA R2, P0, R6, UR10, 0x1 ;  /* 0x0000000a06027c11 */ /* 0x000fc8000f8008ff */
[----:B------:R-:W-:Y:S02]  /*04b0*/  LEA.HI.X R3, R6, UR11, R3, 0x1, P0 ;  /* 0x0000000b06037c11 */ /* 0x000fe400080f0c03 */
[----:B------:R-:W-:Y:S01]  /*04c0*/  PLOP3.LUT P0, PT, PT, PT, PT, 0x80, 0x0 ;  /* 0x000000000000781c */ /* 0x000fe20003f0f070 */
[----:B------:R-:W-:-:S12]  /*04d0*/  @!P2 BRA `(.L_x_1669) ;  /* 0x000000000048a947 */ /* 0x000fd80003800000 */
[----:B------:R-:W-:Y:S02]  /*04e0*/  PLOP3.LUT P0, PT, PT, PT, PT, 0x8, 0x0 ;  /* 0x000000000000781c */ /* 0x000fe40003f0e170 */
[----:B------:R-:W-:-:S11]  /*04f0*/  IADD3 R17, R95, -0x3, RZ ;  /* 0xfffffffd5f117810 */ /* 0x000fd60007ffe0ff */
.L_x_1670:
        /* <DEDUP_REMOVED lines=16> */
.L_x_1669:
        /* <DEDUP_REMOVED lines=16> */
.L_x_1668:
        /* <DEDUP_REMOVED lines=17> */
.L_x_1672:
        /* <DEDUP_REMOVED lines=16> */
.L_x_1671:
        /* <DEDUP_REMOVED lines=14> */
.L_x_1667:
[----:B------:R-:W-:Y:S05]  /*09f0*/  BSYNC B0 ;  /* 0x0000000000007941 */ /* 0x000fea0003800000 */
.L_x_1666:
[----:B------:R-:W-:Y:S02]  /*0a00*/  ULDC UR5, c[0x0][0x23c] ;  /* 0x00008f0000057ab9 */ /* 0x000fe40000000800 */
[----:B------:R-:W-:-:S04]  /*0a10*/  MOV R89, UR5 ;  /* 0x0000000500597c02 */ /* 0x000fc80008000f00 */
[----:B------:R-:W-:-:S13]  /*0a20*/  ISETP.GE.AND P0, PT, R0, R89, PT ;  /* 0x000000590000720c */ /* 0x000fda0003f06270 */
[----:B------:R-:W-:Y:S05]  /*0a30*/  @P0 EXIT ;  /* 0x000000000000094d */ /* 0x000fea0003800000 */
[----:B------:R-:W2:Y:S02]  /*0a40*/  LDC.U8 R2, c[0x0][0x270] ;  /* 0x00009c00ff027b82 */ /* 0x000ea40000000000 */
[----:B--2---:R-:W-:-:S04]  /*0a50*/  PRMT R2, R2, 0x8880, RZ ;  /* 0x0000888002027816 */ /* 0x004fc800000000ff */
[----:B------:R-:W-:-:S04]  /*0a60*/  ISETP.NE.AND P0, PT, R2, RZ, PT ;  /* 0x000000ff0200720c */ /* 0x000fc80003f05270 */
[----:B------:R-:W-:-:S04]  /*0a70*/  ISETP.NE.OR P0, PT, R96, RZ, !P0 ;  /* 0x000000ff6000720c */ /* 0x000fc80004705670 */
[----:B------:R-:W-:-:S13]  /*0a80*/  ISETP.LT.OR P0, PT, R98, 0x1, P0 ;  /* 0x000000016200780c */ /* 0x000fda0000701670 */
[----:B------:R-:W-:Y:S05]  /*0a90*/  @P0 BRA `(.L_x_1673) ;  /* 0x0000000000800947 */ /* 0x000fea0003800000 */
[----:B0-----:R-:W0:Y:S01]  /*0aa0*/  LDC.64 R2, c[0x0][0x230] ;  /* 0x00008c00ff027b82 */ /* 0x001e220000000a00 */
[----:B------:R-:W-:Y:S01]  /*0ab0*/  ISETP.GT.AND P2, PT, R95, 0x3, PT ;  /* 0x000000035f00780c */ /* 0x000fe20003f44270 */
[----:B------:R-:W-:Y:S01]  /*0ac0*/  IMAD R4, R14, R89, RZ ;  /* 0x000000590e047224 */ /* 0x000fe200078e02ff */
[----:B-1----:R-:W-:Y:S01]  /*0ad0*/  HFMA2.MMA R10, -RZ, RZ, 0, 0 ;  /* 0x00000000ff0a7435 */ /* 0x002fe200000001ff */
[----:B------:R-:W-:-:S03]  /*0ae0*/  PLOP3.LUT P0, PT, PT, PT, PT, 0x80, 0x0 ;  /* 0x000000000000781c */ /* 0x000fc60003f0f070 */
[----:B------:R-:W-:-:S04]  /*0af0*/  LEA R4, R4, UR4, 0x2 ;  /* 0x0000000404047c11 */ /* 0x000fc8000f8e10ff */
[----:B------:R-:W-:-:S05]  /*0b00*/  LEA R5, R11, R4, 0x2 ;  /* 0x000000040b057211 */ /* 0x000fca00078e10ff */
[----:B0-----:R-:W-:Y:S01]  /*0b10*/  IMAD.WIDE R2, R5, 0x2, R2 ;  /* 0x0000000205027825 */ /* 0x001fe200078e0202 */
[----:B------:R-:W-:Y:S06]  /*0b20*/  @!P2 BRA `(.L_x_1674) ;  /* 0x000000000034a947 */ /* 0x000fec0003800000 */
[----:B------:R-:W-:Y:S02]  /*0b30*/  PLOP3.LUT P0, PT, PT, PT, PT, 0x8, 0x0 ;  /* 0x000000000000781c */ /* 0x000fe40003f0e170 */
[----:B------:R-:W-:-:S11]  /*0b40*/  IADD3 R11, R95, -0x3, RZ ;  /* 0xfffffffd5f0b7810 */ /* 0x000fd60007ffe0ff */
.L_x_1675:
        /* <DEDUP_REMOVED lines=11> */
.L_x_1674:
        /* <DEDUP_REMOVED lines=10> */
.L_x_1673:
[----:B------:R-:W3:Y:S08]  /*0ca0*/  LDC R18, c[0x0][0x25c] ;  /* 0x00009700ff127b82 */ /* 0x000ef00000000800 */
[----:B------:R-:W-:Y:S01]  /*0cb0*/  BAR.SYNC.DEFER_BLOCKING 0x0 ;  /* 0x0000000000007b1d */ /* 0x000fe20000010000 */
[----:B------:R-:W-:-:S05]  /*0cc0*/  ISETP.GE.AND P0, PT, R93, R94, PT ;  /* 0x0000005e5d00720c */ /* 0x000fca0003f06270 */
[----:B------:R-:W-:Y:S02]  /*0cd0*/  ULDC UR5, c[0x0][0x258] ;  /* 0x0000960000057ab9 */ /* 0x000fe40000000800 */
[----:B------:R-:W4:Y:S01]  /*0ce0*/  LDC R19, c[0x0][0x264] ;  /* 0x00009900ff137b82 */ /* 0x000f220000000800 */
[----:B------:R-:W-:Y:S01]  /*0cf0*/  ULDC UR10, c[0x0][0x260] ;  /* 0x00009800000a7ab9 */ /* 0x000fe20000000800 */
[----:B------:R-:W-:Y:S01]  /*0d00*/  ULDC UR6, c[0x0][0x268] ;  /* 0x00009a0000067ab9 */ /* 0x000fe20000000800 */
[C---:B------:R-:W-:Y:S02]  /*0d10*/  ISETP.GT.AND P5, PT, R93.reuse, UR5, PT ;  /* 0x000000055d007c0c */ /* 0x040fe4000bfa4270 */
[C---:B------:R-:W-:Y:S02]  /*0d20*/  ISETP.GT.AND P4, PT, R93.reuse, UR10, PT ;  /* 0x0000000a5d007c0c */ /* 0x040fe4000bf84270 */
[C---:B------:R-:W-:Y:S02]  /*0d30*/  ISETP.GT.AND P3, PT, R93.reuse, UR6, PT ;  /* 0x000000065d007c0c */ /* 0x040fe4000bf64270 */
[----:B------:R-:W-:-:S02]  /*0d40*/  VIMNMX R17, R93, UR5, PT ;  /* 0x000000055d117c48 */ /* 0x000fc4000bfe0100 */
[----:B---3--:R-:W-:Y:S01]  /*0d50*/  ISETP.GT.AND P2, PT, R93, R18, PT ;  /* 0x000000125d00720c */ /* 0x008fe20003f44270 */
[----:B------:R-:W-:-:S12]  /*0d60*/  @P0 BRA `(.L_x_1676) ;  /* 0x0000000000d40947 */ /* 0x000fd80003800000 */
[----:B------:R-:W3:Y:S01]  /*0d70*/  LDC.64 R8, c[0x0][0x248] ;  /* 0x00009200ff087b82 */ /* 0x000ee20000000a00 */
[----:B0-2---:R-:W-:-:S05]  /*0d80*/  SHF.L.U32 R3, R96, 0x6, RZ ;  /* 0x0000000660037819 */ /* 0x005fca00000006ff */
[----:B---3--:R-:W-:-:S05]  /*0d90*/  IMAD.WIDE R2, R3, 0x2, R8 ;  /* 0x0000000203027825 */ /* 0x008fca00078e0208 */
[----:B-1----:R0:W5:Y:S01]  /*0da0*/  LDG.E.U16.CONSTANT R10, desc[UR8][R2.64] ;  /* 0x00000008020a7981 */ /* 0x002162000c1e9500 */
[----:B------:R-:W-:Y:S01]  /*0db0*/  SHF.R.S32.HI R5, RZ, 0x1f, R0 ;  /* 0x0000001fff057819 */ /* 0x000fe20000011400 */
[----:B------:R-:W-:Y:S01]  /*0dc0*/  UMOV UR4, URZ ;  /* 0x0000003f00047c82 */ /* 0x000fe20008000000 */
[----:B------:R-:W-:Y:S02]  /*0dd0*/  SHF.L.U32 R4, R0, 0x2, RZ ;  /* 0x0000000200047819 */ /* 0x000fe400000006ff */
[----:B------:R-:W-:Y:S02]  /*0de0*/  LEA.HI R5, R5, R0, RZ, 0x3 ;  /* 0x0000000005057211 */ /* 0x000fe400078f18ff */
[----:B------:R-:W-:Y:S02]  /*0df0*/  MOV R13, R93 ;  /* 0x0000005d000d7202 */ /* 0x000fe40000000f00 */
[----:B------:R-:W-:Y:S02]  /*0e00*/  LOP3.LUT R11, R4, 0x10, RZ, 0xc0, !PT ;  /* 0x00000010040b7812 */ /* 0x000fe400078ec0ff */
[----:B0-----:R-:W-:-:S07]  /*0e10*/  SHF.R.S32.HI R12, RZ, 0x3, R5 ;  /* 0x00000003ff0c7819 */ /* 0x001fce0000011405 */
.L_x_1677:
        /* <DEDUP_REMOVED lines=42> */
.L_x_1676:
[----:B--2---:R-:W-:Y:S02]  /*10c0*/  SHF.R.S32.HI R2, RZ, 0x1f, R17 ;  /* 0x0000001fff027819 */ /* 0x004fe40000011411 */
[----:B----4-:R-:W-:Y:S02]  /*10d0*/  ISETP.GT.AND P6, PT, R93, R19, PT ;  /* 0x000000135d00720c */ /* 0x010fe40003fc4270 */
[----:B------:R-:W-:Y:S02]  /*10e0*/  LEA.HI R17, R2, R17, RZ, 0x5 ;  /* 0x0000001102117211 */ /* 0x000fe400078f28ff */
[----:B0-----:R-:W-:Y:S01]  /*10f0*/  CS2R R2, SRZ ;  /* 0x0000000000027805 */ /* 0x001fe2000001ff00 */
[----:B------:R-:W-:Y:S08]  /*1100*/  @!P5 BRA `(.L_x_1678) ;  /* 0x00000000001cd947 */ /* 0x000ff00003800000 */
[----:B------:R-:W0:Y:S02]  /*1110*/  LDC R4, c[0x0][0x25c] ;  /* 0x00009700ff047b82 */ /* 0x000e240000000800 */
[----:B0-----:R-:W-:-:S04]  /*1120*/  VIMNMX R3, R93, R4, PT ;  /* 0x000000045d037248 */ /* 0x001fc80003fe0100 */
[----:B------:R-:W-:-:S04]  /*1130*/  IADD3 R3, R3, -UR5, RZ ;  /* 0x8000000503037c10 */ /* 0x000fc8000fffe0ff */
[----:B------:R-:W-:-:S04]  /*1140*/  SHF.R.S32.HI R4, RZ, 0x1f, R3 ;  /* 0x0000001fff047819 */ /* 0x000fc80000011403 */
[----:B------:R-:W-:-:S04]  /*1150*/  LEA.HI R4, R4, R3, RZ, 0x5 ;  /* 0x0000000304047211 */ /* 0x000fc800078f28ff */
[----:B------:R-:W-:-:S05]  /*1160*/  SHF.R.S32.HI R4, RZ, 0x5, R4 ;  /* 0x00000005ff047819 */ /* 0x000fca0000011404 */
[----:B------:R-:W-:-:S07]  /*1170*/  IMAD R3, R4, 0x6, RZ ;  /* 0x0000000604037824 */ /* 0x000fce00078e02ff */
.L_x_1678:
        /* <DEDUP_REMOVED lines=8> */
.L_x_1679:
[----:B------:R-:W-:Y:S02]  /*1200*/  CS2R R4, SRZ ;  /* 0x0000000000047805 */ /* 0x000fe4000001ff00 */
        /* <DEDUP_REMOVED lines=9> */
.L_x_1680:
[----:B------:R-:W-:Y:S05]  /*12a0*/  @!P6 BRA `(.L_x_1681) ;  /* 0x00000000001ce947 */ /* 0x000fea0003800000 */
[----:B------:R-:W0:Y:S02]  /*12b0*/  LDC R4, c[0x0][0x268] ;  /* 0x00009a00ff047b82 */ /* 0x000e240000000800 */
[----:B0-----:R-:W-:-:S04]  /*12c0*/  VIMNMX R4, R93, R4, PT ;  /* 0x000000045d047248 */ /* 0x001fc80003fe0100 */
[----:B------:R-:W-:-:S04]  /*12d0*/  IADD3 R4, R4, -R19, RZ ;  /* 0x8000001304047210 */ /* 0x000fc80007ffe0ff */
[----:B-1----:R-:W-:-:S04]  /*12e0*/  SHF.R.S32.HI R7, RZ, 0x1f, R4 ;  /* 0x0000001fff077819 */ /* 0x002fc80000011404 */
[----:B------:R-:W-:-:S04]  /*12f0*/  LEA.HI R7, R7, R4, RZ, 0x5 ;  /* 0x0000000407077211 */ /* 0x000fc800078f28ff */
[----:B------:R-:W-:-:S04]  /*1300*/  SHF.R.S32.HI R7, RZ, 0x5, R7 ;  /* 0x00000005ff077819 */ /* 0x000fc80000011407 */
[----:B------:R-:W-:-:S07]  /*1310*/  LEA R4, R7, R7, 0x1 ;  /* 0x0000000707047211 */ /* 0x000fce00078e08ff */
.L_x_1681:
[----:B-1----:R-:W-:Y:S01]  /*1320*/  HFMA2.MMA R7, -RZ, RZ, 0, 0 ;  /* 0x00000000ff077435 */ /* 0x002fe200000001ff */
        /* <DEDUP_REMOVED lines=8> */
.L_x_1682:
        /* <DEDUP_REMOVED lines=23> */
[----:B------:R-:W-:Y:S01]  /*1520*/  PRMT R40, RZ, 0x7610, R40 ;  /* 0x00007610ff287816 */ /* 0x000fe20000000028 */
[----:B------:R-:W-:Y:S01]  /*1530*/  ULDC UR5, c[0x0][0x260] ;  /* 0x0000980000057ab9 */ /* 0x000fe20000000800 */
[----:B------:R-:W-:-:S05]  /*1540*/  ULDC UR6, c[0x0][0x240] ;  /* 0x0000900000067ab9 */ /* 0x000fca0000000800 */
.L_x_1688:
[----:B0-----:R-:W0:Y:S02]  /*1550*/  LDC R89, c[0x0][0x23c] ;  /* 0x00008f00ff597b82 */ /* 0x001e240000000800 */
[C---:B0-----:R-:W-:Y:S02]  /*1560*/  IMAD.WIDE R16, R89.reuse, 0x4, R28 ;  /* 0x0000000459107825 */ /* 0x041fe400078e021c */
[----:B------:R-:W5:Y:S02]  /*1570*/  LDG.E.128.CONSTANT R28, desc[UR8][R28.64] ;  /* 0x000000081c1c7981 */ /* 0x000f64000c1e9d00 */
        /* <DEDUP_REMOVED lines=34> */
[----:B0-----:R-:W-:Y:S02]  /*17a0*/  LOP3.LUT R3, R19, 0x1f001f, RZ, 0xc0, !PT ;  /* 0x001f001f13037812 */ /* 0x001fe400078ec0ff */
[----:B------:R-:W-:Y:S02]  /*17b0*/  SHF.R.U32.HI R28, RZ, 0xa, R19 ;  /* 0x0000000aff1c7819 */ /* 0x000fe40000011613 */
[----:B------:R-:W-:Y:S02]  /*17c0*/  SHF.R.U32.HI R18, RZ, 0xd, R13 ;  /* 0x0000000dff127819 */ /* 0x000fe4000001160d */
[----:B------:R-:W-:-:S02]  /*17d0*/  LOP3.LUT R79, R79, 0x10001, RZ, 0xc0, !PT ;  /* 0x000100014f4f7812 */ /* 0x000fc400078ec0ff */
        /* <DEDUP_REMOVED lines=8> */
[C---:B------:R-:W-:Y:S02]  /*1860*/  LOP3.LUT R73, R8.reuse, 0x3e003e0, RZ, 0xc0, !PT ;  /* 0x03e003e008497812 */ /* 0x040fe400078ec0ff */
[----:B------:R-:W-:Y:S02]  /*1870*/  LOP3.LUT R71, R8, 0x1f001f, RZ, 0xc0, !PT ;  /* 0x001f001f08477812 */ /* 0x000fe400078ec0ff */
[----:B------:R-:W-:Y:S02]  /*1880*/  SHF.R.U32.HI R72, RZ, 0xa, R8 ;  /* 0x0000000aff487819 */ /* 0x000fe40000011608 */
[----:B------:R-:W-:-:S02]  /*1890*/  SHF.R.U32.HI R81, RZ, 0xd, R15 ;  /* 0x0000000dff517819 */ /* 0x000fc4000001160f */
[--C-:B------:R-:W-:Y:S02]  /*18a0*/  SHF.R.U32.HI R8, RZ, 0xc, R9.reuse ;  /* 0x0000000cff087819 */ /* 0x100fe40000011609 */
[C---:B------:R-:W-:Y:S02]  /*18b0*/  LOP3.LUT R64, R9.reuse, 0x3e003e0, RZ, 0xc0, !PT ;  /* 0x03e003e009407812 */ /* 0x040fe400078ec0ff */
[----:B------:R-:W-:Y:S02]  /*18c0*/  LOP3.LUT R69, R9, 0x1f001f, RZ, 0xc0, !PT ;  /* 0x001f001f09457812 */ /* 0x000fe400078ec0ff */
[----:B------:R-:W-:Y:S02]  /*18d0*/  SHF.R.U32.HI R70, RZ, 0xa, R9 ;  /* 0x0000000aff467819 */ /* 0x000fe40000011609 */
[----:B------:R-:W-:Y:S02]  /*18e0*/  PRMT R74, R92, 0x9910, RZ ;  /* 0x000099105c4a7816 */ /* 0x000fe400000000ff */
[----:B------:R-:W-:-:S02]  /*18f0*/  LOP3.LUT R80, R79, 0x20002, R80, 0xf8, !PT ;  /* 0x000200024f507812 */ /* 0x000fc400078ef850 */
[----:B------:R-:W-:Y:S02]  /*1900*/  LOP3.LUT R75, R75, 0x40004, R18, 0xf8, !PT ;  /* 0x000400044b4b7812 */ /* 0x000fe400078ef812 */
[----:B------:R-:W-:Y:S02]  /*1910*/  SHF.R.U32.HI R9, RZ, 0xc, R10 ;  /* 0x0000000cff097819 */ /* 0x000fe4000001160a */
[----:B------:R-:W-:Y:S02]  /*1920*/  LOP3.LUT R78, R78, 0x40004, R19, 0xf8, !PT ;  /* 0x000400044e4e7812 */ /* 0x000fe400078ef813 */
[----:B------:R-:W-:Y:S02]  /*1930*/  LOP3.LUT R17, R16, 0x80008, R17, 0xf8, !PT ;  /* 0x0008000810117812 */ /* 0x000fe400078ef811 */
[----:B------:R-:W-:Y:S02]  /*1940*/  ISETP.NE.AND P0, PT, R74, RZ, PT ;  /* 0x000000ff4a00720c */ /* 0x000fe40003f05270 */
[----:B------:R-:W-:-:S02]  /*1950*/  LOP3.LUT R47, R80, 0x40004, R81, 0xf8, !PT ;  /* 0x00040004502f7812 */ /* 0x000fc400078ef851 */
[----:B------:R-:W-:Y:S02]  /*1960*/  LOP3.LUT R19, R75, 0x80008, R8, 0xf8, !PT ;  /* 0x000800084b137812 */ /* 0x000fe400078ef808 */
[----:B------:R-:W-:Y:S02]  /*1970*/  LOP3.LUT R81, R78, 0x80008, R9, 0xf8, !PT ;  /* 0x000800084e517812 */ /* 0x000fe400078ef809 */
[C---:B------:R-:W-:Y:S02]  /*1980*/  LOP3.LUT R63, R12.reuse, 0x3e003e0, RZ, 0xc0, !PT ;  /* 0x03e003e00c3f7812 */ /* 0x040fe400078ec0ff */
[----:B------:R-:W-:Y:S02]  /*1990*/  LOP3.LUT R67, R12, 0x1f001f, RZ, 0xc0, !PT ;  /* 0x001f001f0c437812 */ /* 0x000fe400078ec0ff */
[----:B------:R-:W-:Y:S02]  /*19a0*/  SHF.R.U32.HI R68, RZ, 0xa, R12 ;  /* 0x0000000aff447819 */ /* 0x000fe4000001160c */
[----:B------:R-:W-:-:S02]  /*19b0*/  MOV R82, 0x2800 ;  /* 0x0000280000527802 */ /* 0x000fc40000000f00 */
[C---:B------:R-:W-:Y:S02]  /*19c0*/  LOP3.LUT R61, R13.reuse, 0x3e003e0, RZ, 0xc0, !PT ;  /* 0x03e003e00d3d7812 */ /* 0x040fe400078ec0ff */
        /* <DEDUP_REMOVED lines=17> */
[C---:B------:R-:W-:Y:S02]  /*1ae0*/  LOP3.LUT R20, R30.reuse, 0x3e003e0, RZ, 0xc0, !PT ;  /* 0x03e003e01e147812 */ /* 0x040fe400078ec0ff */
[----:B------:R-:W-:Y:S02]  /*1af0*/  LOP3.LUT R2, R30, 0x1f001f, RZ, 0xc0, !PT ;  /* 0x001f001f1e027812 */ /* 0x000fe400078ec0ff */
[----:B------:R-:W-:Y:S02]  /*1b00*/  LOP3.LUT R85, R47, 0x80008, R10, 0xf8, !PT ;  /* 0x000800082f557812 */ /* 0x000fe400078ef80a */
[----:B------:R-:W-:Y:S02]  /*1b10*/  LOP3.LUT R82, R61, 0x64006400, RZ, 0xfc, !PT ;  /* 0x640064003d527812 */ /* 0x000fe400078efcff */
[----:B------:R-:W-:Y:S02]  /*1b20*/  LOP3.LUT R51, R51, 0x1f001f, RZ, 0xc0, !PT ;  /* 0x001f001f33337812 */ /* 0x000fe400078ec0ff */
[----:B------:R-:W-:-:S02]  /*1b30*/  SHF.R.U32.HI R30, RZ, 0xa, R30 ;  /* 0x0000000aff1e7819 */ /* 0x000fc4000001161e */
[C---:B------:R-:W-:Y:S02]  /*1b40*/  LOP3.LUT R36, R31.reuse, 0x3e003e0, RZ, 0xc0, !PT ;  /* 0x03e003e01f247812 */ /* 0x040fe400078ec0ff */
[----:B------:R-:W-:Y:S02]  /*1b50*/  LOP3.LUT R0, R31, 0x1f001f, RZ, 0xc0, !PT ;  /* 0x001f001f1f007812 */ /* 0x000fe400078ec0ff */
[----:B------:R-:W-:Y:S02]  /*1b60*/  LOP3.LUT R78, R73, 0x64006400, RZ, 0xfc, !PT ;  /* 0x64006400494e7812 */ /* 0x000fe400078efcff */
[----:B------:R-:W-:Y:S02]  /*1b70*/  SHF.R.U32.HI R31, RZ, 0xa, R31 ;  /* 0x0000000aff1f7819 */ /* 0x000fe4000001161f */
        /* <DEDUP_REMOVED lines=32> */
[----:B------:R-:W-:Y:S01]  /*1d80*/  HFMA2 R36, R88, R11.H0_H0, -48, -48 ;  /* 0xd200d20058247431 */ /* 0x000fe2000004000b */
[----:B------:R-:W-:Y:S01]  /*1d90*/  LOP3.LUT R69, R69, 0x64006400, RZ, 0xfc, !PT ;  /* 0x6400640045457812 */ /* 0x000fe200078efcff */
[----:B------:R-:W-:Y:S01]  /*1da0*/  HADD2 R88, R52, -1040, -1040 ;  /* 0xe410e41034587430 */ /* 0x000fe20000000000 */
        /* <DEDUP_REMOVED lines=26> */
[----:B------:R-:W-:Y:S01]  /*1f50*/  ISETP.GE.AND P2, PT, R95, 0x2, PT ;  /* 0x000000025f00780c */ /* 0x000fe20003f46270 */
[----:B------:R-:W-:-:S02]  /*1f60*/  HADD2 R82, R82, -1040, -1040 ;  /* 0xe410e41052527430 */ /* 0x000fc40000000000 */
        /* <DEDUP_REMOVED lines=9> */
[C---:B------:R-:W-:Y:S01]  /*2000*/  LOP3.LUT R75, R4.reuse, 0x3e003e0, RZ, 0xc0, !PT ;  /* 0x03e003e0044b7812 */ /* 0x040fe200078ec0ff */
[-C--:B------:R-:W-:Y:S01]  /*2010*/  HFMA2 R78, R104, R11.reuse.H0_H0, -48, -48 ;  /* 0xd200d200684e7431 */ /* 0x080fe2000004000b */
        /* <DEDUP_REMOVED lines=21> */
[----:B------:R-:W-:Y:S01]  /*2170*/  LOP3.LUT R19, R85, 0x100010, R76, 0xf8, !PT ;  /* 0x0010001055137812 */ /* 0x000fe200078ef84c */
        /* <DEDUP_REMOVED lines=148> */
.L_x_1685:
        /* <DEDUP_REMOVED lines=83> */
.L_x_1686:
        /* <DEDUP_REMOVED lines=85> */
.L_x_1687:
        /* <DEDUP_REMOVED lines=79> */
.L_x_1684:
        /* <DEDUP_REMOVED lines=8> */
.L_x_1683:
        /* <DEDUP_REMOVED lines=8> */
.L_x_1694:
[----:B------:R-:W0:Y:S01]  /*3b30*/  LDC R89, c[0x0][0x23c] ;  /* 0x00008f00ff597b82 */ /* 0x000e220000000800 */
[----:B-----5:R1:W5:Y:S01]  /*3b40*/  LDG.E.128.CONSTANT R12, desc[UR8][R28.64] ;  /* 0x000000081c0c7981 */ /* 0x020362000c1e9d00 */
[----:B0-----:R-:W-:-:S05]  /*3b50*/  IMAD.WIDE R2, R89, 0x4, R28 ;  /* 0x0000000459027825 */ /* 0x001fca00078e021c */
[----:B------:R1:W5:Y:S01]  /*3b60*/  LDG.E.128.CONSTANT R8, desc[UR8][R2.64] ;  /* 0x0000000802087981 */ /* 0x000362000c1e9d00 */
[----:B------:R-:W-:Y:S01]  /*3b70*/  IMAD.WIDE R96, R89, 0x4, R2 ;  /* 0x0000000459607825 */ /* 0x000fe200078e0202 */
[----:B------:R-:W-:Y:S06]  /*3b80*/  @!P1 BRA `(.L_x_1690) ;  /* 0x0000002000a89947 */ /* 0x000fec0003800000 */
[----:B------:R-:W2:Y:S01]  /*3b90*/  LDG.E.128.CONSTANT R4, desc[UR8][R96.64] ;  /* 0x0000000860047981 */ /* 0x000ea2000c1e9d00 */
[--C-:B-1---5:R-:W-:Y:S02]  /*3ba0*/  SHF.R.U32.HI R28, RZ, 0xf, R14.reuse ;  /* 0x0000000fff1c7819 */ /* 0x122fe4000001160e */
        /* <DEDUP_REMOVED lines=21> */
[----:B------:R-:W-:Y:S02]  /*3d00*/  SHF.R.U32.HI R34, RZ, 0x6, R12 ;  /* 0x00000006ff227819 */ /* 0x000fe4000001160c */
[----:B------:R-:W-:Y:S02]  /*3d10*/  LOP3.LUT R18, R15, 0x380038, RZ, 0xc0, !PT ;  /* 0x003800380f127812 */ /* 0x000fe400078ec0ff */
[----:B------:R-:W-:-:S02]  /*3d20*/  SHF.R.U32.HI R35, RZ, 0x6, R15 ;  /* 0x00000006ff237819 */ /* 0x000fc4000001160f */
[----:B------:R-:W-:Y:S02]  /*3d30*/  LOP3.LUT R52, R15, 0x70007, RZ, 0xc0, !PT ;  /* 0x000700070f347812 */ /* 0x000fe400078ec0ff */
[----:B------:R-:W-:Y:S02]  /*3d40*/  PRMT R0, R10, 0x7610, R0 ;  /* 0x000076100a007816 */ /* 0x000fe40000000000 */
[C---:B------:R-:W-:Y:S02]  /*3d50*/  LOP3.LUT R15, R11.reuse, 0x380038, RZ, 0xc0, !PT ;  /* 0x003800380b0f7812 */ /* 0x040fe400078ec0ff */
[----:B------:R-:W-:Y:S02]  /*3d60*/  SHF.R.U32.HI R53, RZ, 0x6, R11 ;  /* 0x00000006ff357819 */ /* 0x000fe4000001160b */
[----:B------:R-:W-:Y:S02]  /*3d70*/  LOP3.LUT R70, R11, 0x70007, RZ, 0xc0, !PT ;  /* 0x000700070b467812 */ /* 0x000fe400078ec0ff */
[----:B------:R-:W-:-:S02]  /*3d80*/  LOP3.LUT R19, R8, 0x20002, R17, 0xf8, !PT ;  /* 0x0002000208137812 */ /* 0x000fc400078ef811 */
[----:B------:R-:W-:Y:S02]  /*3d90*/  LOP3.LUT R10, R28, 0x20002, R31, 0xf8, !PT ;  /* 0x000200021c0a7812 */ /* 0x000fe400078ef81f */
[----:B------:R-:W-:Y:S02]  /*3da0*/  LOP3.LUT R61, R30, 0x20002, R37, 0xf8, !PT ;  /* 0x000200021e3d7812 */ /* 0x000fe400078ef825 */
[----:B------:R-:W-:Y:S02]  /*3db0*/  LOP3.LUT R2, R12, 0x380038, RZ, 0xc0, !PT ;  /* 0x003800380c027812 */ /* 0x000fe400078ec0ff */
[----:B------:R-:W-:Y:S02]  /*3dc0*/  PRMT R8, R92, 0x9910, RZ ;  /* 0x000099105c087816 */ /* 0x000fe400000000ff */
[----:B------:R-:W-:Y:S02]  /*3dd0*/  LOP3.LUT R20, R20, 0x20002, R29, 0xf8, !PT ;  /* 0x0002000214147812 */ /* 0x000fe400078ef81d */
        /* <DEDUP_REMOVED lines=27> */
[----:B------:R-:W-:Y:S01]  /*3f90*/  HFMA2 R18, R18, R9.H0_H0, -132, -132 ;  /* 0xd820d82012127431 */ /* 0x000fe20000040009 */
        /* <DEDUP_REMOVED lines=9> */
[----:B------:R-:W-:Y:S02]  /*4030*/  ISETP.GE.AND P3, PT, R95, 0x2, PT ;  /* 0x000000025f00780c */ /* 0x000fe40003f66270 */
[----:B--2---:R-:W-:Y:S02]  /*4040*/  SHF.R.U32.HI R31, RZ, 0xd, R5 ;  /* 0x0000000dff1f7819 */ /* 0x004fe40000011605 */
[----:B------:R-:W-:-:S02]  /*4050*/  LOP3.LUT R11, R5, 0x380038, RZ, 0xc0, !PT ;  /* 0x00380038050b7812 */ /* 0x000fc400078ec0ff */
[----:B------:R-:W-:Y:S02]  /*4060*/  SHF.R.U32.HI R37, RZ, 0x6, R5 ;  /* 0x00000006ff257819 */ /* 0x000fe40000011605 */
[----:B------:R-:W-:Y:S02]  /*4070*/  LOP3.LUT R49, R5, 0x70007, RZ, 0xc0, !PT ;  /* 0x0007000705317812 */ /* 0x000fe400078ec0ff */
[----:B------:R-:W-:Y:S02]  /*4080*/  LOP3.LUT R5, R46, 0x380038, RZ, 0xc0, !PT ;  /* 0x003800382e057812 */ /* 0x000fe400078ec0ff */
[----:B------:R-:W-:Y:S02]  /*4090*/  LOP3.LUT R31, R20, 0x40004, R31, 0xf8, !PT ;  /* 0x00040004141f7812 */ /* 0x000fe400078ef81f */
[----:B------:R-:W-:Y:S02]  /*40a0*/  SHF.R.U32.HI R30, RZ, 0xd, R4 ;  /* 0x0000000dff1e7819 */ /* 0x000fe40000011604 */
[----:B------:R-:W-:-:S02]  /*40b0*/  LOP3.LUT R8, R4, 0x380038, RZ, 0xc0, !PT ;  /* 0x0038003804087812 */ /* 0x000fc400078ec0ff */
[----:B------:R-:W-:Y:S02]  /*40c0*/  SHF.R.U32.HI R36, RZ, 0x6, R4 ;  /* 0x00000006ff247819 */ /* 0x000fe40000011604 */
[----:B------:R-:W-:Y:S02]  /*40d0*/  LOP3.LUT R48, R4, 0x70007, RZ, 0xc0, !PT ;  /* 0x0007000704307812 */ /* 0x000fe400078ec0ff */
[----:B------:R-:W-:Y:S02]  /*40e0*/  LOP3.LUT R20, R5, 0x64006400, RZ, 0xfc, !PT ;  /* 0x6400640005147812 */ /* 0x000fe400078efcff */
[--C-:B------:R-:W-:Y:S02]  /*40f0*/  SHF.R.U32.HI R29, RZ, 0xd, R6.reuse ;  /* 0x0000000dff1d7819 */ /* 0x100fe40000011606 */
[----:B------:R-:W-:Y:S01]  /*4100*/  LOP3.LUT R17, R6, 0x380038, RZ, 0xc0, !PT ;  /* 0x0038003806117812 */ /* 0x000fe200078ec0ff */
[----:B------:R-:W-:Y:S01]  /*4110*/  HFMA2 R20, R20, R9.H0_H0, -132, -132 ;  /* 0xd820d82014147431 */ /* 0x000fe20000040009 */
        /* <DEDUP_REMOVED lines=9> */
[----:B------:R-:W-:Y:S02]  /*41b0*/  SHF.R.U32.HI R28, RZ, 0xd, R7 ;  /* 0x0000000dff1c7819 */ /* 0x000fe40000011607 */
        /* <DEDUP_REMOVED lines=12> */
[----:B------:R-:W-:Y:S02]  /*4280*/  LOP3.LUT R30, R19, 0x40004, R30, 0xf8, !PT ;  /* 0x00040004131e7812 */ /* 0x000fe400078ef81e */
[----:B------:R-:W-:Y:S02]  /*4290*/  LOP3.LUT R29, R10, 0x40004, R29, 0xf8, !PT ;  /* 0x000400040a1d7812 */ /* 0x000fe400078ef81d */
[----:B------:R-:W-:-:S02]  /*42a0*/  LOP3.LUT R28, R61, 0x40004, R28, 0xf8, !PT ;  /* 0x000400043d1c7812 */ /* 0x000fc400078ef81c */
        /* <DEDUP_REMOVED lines=32> */
[----:B------:R-:W-:Y:S01]  /*44b0*/  LOP3.LUT R2, R36, 0x1c001c0, RZ, 0xc0, !PT ;  /* 0x01c001c024027812 */ /* 0x000fe200078ec0ff */
[-C--:B------:R-:W-:Y:S01]  /*44c0*/  HFMA2 R10, R10, R9.reuse.H0_H0, -132, -132 ;  /* 0xd820d8200a0a7431 */ /* 0x080fe20000040009 */
[----:B------:R-:W-:Y:S01]  /*44d0*/  LOP3.LUT R8, R50, 0x1c001c0, RZ, 0xc0, !PT ;  /* 0x01c001c032087812 */ /* 0x000fe200078ec0ff */
[----:B------:R-:W-:Y:S01]  /*44e0*/  HFMA2 R67, R67, R0.H0_H0, -20, -20 ;  /* 0xcd00cd0043437431 */ /* 0x000fe20000040000 */
        /* <DEDUP_REMOVED lines=23> */
[----:B------:R-:W-:Y:S02]  /*4660*/  LOP3.LUT R51, R51, 0x64006400, RZ, 0xfc, !PT ;  /* 0x6400640033337812 */ /* 0x000fe400078efcff */
        /* <DEDUP_REMOVED lines=136> */
.L_x_1691:
        /* <DEDUP_REMOVED lines=83> */
.L_x_1692:
        /* <DEDUP_REMOVED lines=82> */
.L_x_1693:
        /* <DEDUP_REMOVED lines=79> */
.L_x_1690:
[----:B------:R-:W-:Y:S01]  /*5e30*/  IADD3 R93, R93, 0x20, RZ ;  /* 0x000000205d5d7810 */ /* 0x000fe20007ffe0ff */
[----:B------:R-:W-:Y:S01]  /*5e40*/  UIADD3 UR4, UR4, 0x40, URZ ;  /* 0x0000004004047890 */ /* 0x000fe2000fffe03f */
[----:B-1----:R-:W-:Y:S02]  /*5e50*/  IMAD.WIDE R28, R89, 0x4, R96 ;  /* 0x00000004591c7825 */ /* 0x002fe400078e0260 */
[C---:B------:R-:W-:Y:S02]  /*5e60*/  ISETP.GE.AND P2, PT, R93.reuse, UR5, PT ;  /* 0x000000055d007c0c */ /* 0x040fe4000bf46270 */
[----:B------:R-:W-:-:S13]  /*5e70*/  ISETP.LT.AND P3, PT, R93, R94, PT ;  /* 0x0000005e5d00720c */ /* 0x000fda0003f61270 */
[----:B------:R-:W-:Y:S05]  /*5e80*/  @!P2 BRA P3, `(.L_x_1694) ;  /* 0xffffffdc0028a947 */ /* 0x000fea000183ffff */
.L_x_1689:
        /* <DEDUP_REMOVED lines=17> */
.L_x_1698:
[----:B------:R-:W0:Y:S02]  /*5fa0*/  LDS R2, [R0] ;  /* 0x0000000000027984 */ /* 0x000e240000000800 */
[----:B0-----:R-:W-:-:S06]  /*5fb0*/  HADD2 R3, R2, R40 ;  /* 0x0000002802037230 */ /* 0x001fcc0000000000 */
[----:B------:R-:W0:Y:S02]  /*5fc0*/  ATOMS.CAST.SPIN R3, [R0], R2, R3 ;  /* 0x000000020003738d */ /* 0x000e240001800003 */
[----:B0-----:R-:W-:-:S13]  /*5fd0*/  ISETP.EQ.U32.AND P0, PT, R3, 0x1, PT ;  /* 0x000000010300780c */ /* 0x001fda0003f02070 */
[----:B------:R-:W-:Y:S05]  /*5fe0*/  @!P0 BRA `(.L_x_1698) ;  /* 0xfffffffc00ec8947 */ /* 0x000fea000383ffff */
[----:B------:R-:W-:Y:S05]  /*5ff0*/  BRA `(.L_x_1696) ;  /* 0x00000000000c7947 */ /* 0x000fea0003800000 */
.L_x_1697:
[----:B------:R-:W2:Y:S02]  /*6000*/  LD.E R0, desc[UR8][R4.64] ;  /* 0x0000000804007980 */ /* 0x000ea4000c101900 */
[----:B--2---:R-:W-:-:S05]  /*6010*/  IADD3 R3, R40, R0, RZ ;  /* 0x0000000028037210 */ /* 0x004fca0007ffe0ff */
[----:B------:R0:W-:Y:S02]  /*6020*/  ST.E desc[UR8][R4.64], R3 ;  /* 0x0000000304007985 */ /* 0x0001e4000c101908 */
.L_x_1696:
[----:B------:R-:W-:Y:S05]  /*6030*/  BSYNC B0 ;  /* 0x0000000000007941 */ /* 0x000fea0003800000 */
.L_x_1695:
[----:B------:R1:W-:Y:S01]  /*6040*/  ATOM.E.ADD.F16x2.RN.STRONG.GPU P0, RZ, desc[UR8][R4.64+0x4], R27 ;  /* 0x0000041b04ff79a2 */ /* 0x0003e2000810e1c8 */
[----:B------:R-:W-:Y:S04]  /*6050*/  BSSY B0, `(.L_x_1699) ;  /* 0x000000f000007945 */ /* 0x000fe80003800000 */
[----:B-1----:R-:W-:Y:S05]  /*6060*/  @P0 BRA `(.L_x_1700) ;  /* 0x0000000000340947 */ /* 0x002fea0003800000 */
[----:B------:R-:W1:Y:S02]  /*6070*/  QSPC.E.S P0, RZ, [R4+0x4] ;  /* 0x0000040004ff73aa */ /* 0x000e640000000500 */
[----:B-1----:R-:W-:Y:S05]  /*6080*/  @!P0 BRA `(.L_x_1701) ;  /* 0x0000000000208947 */ /* 0x002fea0003800000 */
[----:B------:R-:W-:-:S04]  /*6090*/  MOV R2, R4 ;  /* 0x0000000400027202 */ /* 0x000fc80000000f00 */
[----:B------:R-:W-:-:S07]  /*60a0*/  MOV R0, R2 ;  /* 0x0000000200007202 */ /* 0x000fce0000000f00 */
.L_x_1702:
[----:B------:R-:W0:Y:S02]  /*60b0*/  LDS R2, [R0+0x4] ;  /* 0x0000040000027984 */ /* 0x000e240000000800 */
[----:B0-----:R-:W-:-:S10]  /*60c0*/  HFMA2.MMA R3, R2, 1, 1, R27 ;  /* 0x3c003c0002037835 */ /* 0x001fd4000000001b */
[----:B------:R-:W0:Y:S02]  /*60d0*/  ATOMS.CAST.SPIN R3, [R0+0x4], R2, R3 ;  /* 0x000004020003738d */ /* 0x000e240001800003 */
[----:B0-----:R-:W-:-:S13]  /*60e0*/  ISETP.EQ.U32.AND P0, PT, R3, 0x1, PT ;  /* 0x000000010300780c */ /* 0x001fda0003f02070 */
[----:B------:R-:W-:Y:S05]  /*60f0*/  @!P0 BRA `(.L_x_1702) ;  /* 0xfffffffc00ec8947 */ /* 0x000fea000383ffff */
[----:B------:R-:W-:Y:S05]  /*6100*/  BRA `(.L_x_1700) ;  /* 0x00000000000c7947 */ /* 0x000fea0003800000 */
.L_x_1701:
[----:B------:R-:W0:Y:S02]  /*6110*/  LD.E R0, desc[UR8][R4.64+0x4] ;  /* 0x0000040804007980 */ /* 0x000e24000c101900 */
[----:B0-----:R-:W-:-:S05]  /*6120*/  IADD3 R3, R27, R0, RZ ;  /* 0x000000001b037210 */ /* 0x001fca0007ffe0ff */
[----:B------:R1:W-:Y:S02]  /*6130*/  ST.E desc[UR8][R4.64+0x4], R3 ;  /* 0x0000040304007985 */ /* 0x0003e4000c101908 */
.L_x_1700:
[----:B------:R-:W-:Y:S05]  /*6140*/  BSYNC B0 ;  /* 0x0000000000007941 */ /* 0x000fea0003800000 */
.L_x_1699:
        /* <DEDUP_REMOVED lines=10> */
.L_x_1706:
[----:B------:R-:W0:Y:S02]  /*61f0*/  LDS R2, [R0] ;  /* 0x0000000000027984 */ /* 0x000e240000000800 */
[----:B0-----:R-:W-:-:S06]  /*6200*/  HADD2 R3, R2, R26 ;  /* 0x0000001a02037230 */ /* 0x001fcc0000000000 */
[----:B------:R-:W0:Y:S02]  /*6210*/  ATOMS.CAST.SPIN R3, [R0], R2, R3 ;  /* 0x000000020003738d */ /* 0x000e240001800003 */
[----:B0-----:R-:W-:-:S13]  /*6220*/  ISETP.EQ.U32.AND P0, PT, R3, 0x1, PT ;  /* 0x000000010300780c */ /* 0x001fda0003f02070 */
[----:B------:R-:W-:Y:S05]  /*6230*/  @!P0 BRA `(.L_x_1706) ;  /* 0xfffffffc00ec8947 */ /* 0x000fea000383ffff */
[----:B------:R-:W-:Y:S05]  /*6240*/  BRA `(.L_x_1704) ;  /* 0x00000000000c7947 */ /* 0x000fea0003800000 */
.L_x_1705:
[----:B------:R-:W2:Y:S02]  /*6250*/  LD.E R0, desc[UR8][R4.64] ;  /* 0x0000000804007980 */ /* 0x000ea4000c101900 */
[----:B--2---:R-:W-:-:S05]  /*6260*/  IADD3 R3, R26, R0, RZ ;  /* 0x000000001a037210 */ /* 0x004fca0007ffe0ff */
[----:B------:R0:W-:Y:S02]  /*6270*/  ST.E desc[UR8][R4.64], R3 ;  /* 0x0000000304007985 */ /* 0x0001e4000c101908 */
.L_x_1704:
[----:B------:R-:W-:Y:S05]  /*6280*/  BSYNC B0 ;  /* 0x0000000000007941 */ /* 0x000fea0003800000 */
.L_x_1703:
[----:B------:R1:W-:Y:S01]  /*6290*/  ATOM.E.ADD.F16x2.RN.STRONG.GPU P0, RZ, desc[UR8][R4.64+0x4], R25 ;  /* 0x0000041904ff79a2 */ /* 0x0003e2000810e1c8 */
[----:B------:R-:W-:Y:S04]  /*62a0*/  BSSY B0, `(.L_x_1707) ;  /* 0x000000f000007945 */ /* 0x000fe80003800000 */
[----:B-1----:R-:W-:Y:S05]  /*62b0*/  @P0 BRA `(.L_x_1708) ;  /* 0x0000000000340947 */ /* 0x002fea0003800000 */
[----:B------:R-:W1:Y:S02]  /*62c0*/  QSPC.E.S P0, RZ, [R4+0x4] ;  /* 0x0000040004ff73aa */ /* 0x000e640000000500 */
[----:B-1----:R-:W-:Y:S05]  /*62d0*/  @!P0 BRA `(.L_x_1709) ;  /* 0x0000000000208947 */ /* 0x002fea0003800000 */
[----:B------:R-:W-:-:S04]  /*62e0*/  MOV R2, R4 ;  /* 0x0000000400027202 */ /* 0x000fc80000000f00 */
[----:B------:R-:W-:-:S07]  /*62f0*/  MOV R0, R2 ;  /* 0x0000000200007202 */ /* 0x000fce0000000f00 */
.L_x_1710:
[----:B------:R-:W0:Y:S02]  /*6300*/  LDS R2, [R0+0x4] ;  /* 0x0000040000027984 */ /* 0x000e240000000800 */
[----:B0-----:R-:W-:-:S10]  /*6310*/  HFMA2.MMA R3, R2, 1, 1, R25 ;  /* 0x3c003c0002037835 */ /* 0x001fd40000000019 */
[----:B------:R-:W0:Y:S02]  /*6320*/  ATOMS.CAST.SPIN R3, [R0+0x4], R2, R3 ;  /* 0x000004020003738d */ /* 0x000e240001800003 */
[----:B0-----:R-:W-:-:S13]  /*6330*/  ISETP.EQ.U32.AND P0, PT, R3, 0x1, PT ;  /* 0x000000010300780c */ /* 0x001fda0003f02070 */
[----:B------:R-:W-:Y:S05]  /*6340*/  @!P0 BRA `(.L_x_1710) ;  /* 0xfffffffc00ec8947 */ /* 0x000fea000383ffff */
[----:B------:R-:W-:Y:S05]  /*6350*/  BRA `(.L_x_1708) ;  /* 0x00000000000c7947 */ /* 0x000fea0003800000 */
.L_x_1709:
[----:B------:R-:W0:Y:S02]  /*6360*/  LD.E R0, desc[UR8][R4.64+0x4] ;  /* 0x0000040804007980 */ /* 0x000e24000c101900 */
[----:B0-----:R-:W-:-:S05]  /*6370*/  IADD3 R3, R25, R0, RZ ;  /* 0x0000000019037210 */ /* 0x001fca0007ffe0ff */
[----:B------:R1:W-:Y:S02]  /*6380*/  ST.E desc[UR8][R4.64+0x4], R3 ;  /* 0x0000040304007985 */ /* 0x0003e4000c101908 */
.L_x_1708:
[----:B------:R-:W-:Y:S05]  /*6390*/  BSYNC B0 ;  /* 0x0000000000007941 */ /* 0x000fea0003800000 */
.L_x_1707:
        /* <DEDUP_REMOVED lines=10> */
.L_x_1714:
[----:B------:R-:W0:Y:S02]  /*6440*/  LDS R2, [R0] ;  /* 0x0000000000027984 */ /* 0x000e240000000800 */
[----:B0-----:R-:W-:-:S06]  /*6450*/  HADD2 R3, R2, R24 ;  /* 0x0000001802037230 */ /* 0x001fcc0000000000 */
[----:B------:R-:W0:Y:S02]  /*6460*/  ATOMS.CAST.SPIN R3, [R0], R2, R3 ;  /* 0x000000020003738d */ /* 0x000e240001800003 */
[----:B0-----:R-:W-:-:S13]  /*6470*/  ISETP.EQ.U32.AND P0, PT, R3, 0x1, PT ;  /* 0x000000010300780c */ /* 0x001fda0003f02070 */
[----:B------:R-:W-:Y:S05]  /*6480*/  @!P0 BRA `(.L_x_1714) ;  /* 0xfffffffc00ec8947 */ /* 0x000fea000383ffff */
[----:B------:R-:W-:Y:S05]  /*6490*/  BRA `(.L_x_1712) ;  /* 0x00000000000c7947 */ /* 0x000fea0003800000 */
.L_x_1713:
[----:B------:R-:W2:Y:S02]  /*64a0*/  LD.E R0, desc[UR8][R4.64] ;  /* 0x0000000804007980 */ /* 0x000ea4000c101900 */
[----:B--2---:R-:W-:-:S05]  /*64b0*/  IADD3 R3, R24, R0, RZ ;  /* 0x0000000018037210 */ /* 0x004fca0007ffe0ff */
[----:B------:R0:W-:Y:S02]  /*64c0*/  ST.E desc[UR8][R4.64], R3 ;  /* 0x0000000304007985 */ /* 0x0001e4000c101908 */
.L_x_1712:
[----:B------:R-:W-:Y:S05]  /*64d0*/  BSYNC B0 ;  /* 0x0000000000007941 */ /* 0x000fea0003800000 */
.L_x_1711:
[----:B------:R1:W-:Y:S01]  /*64e0*/  ATOM.E.ADD.F16x2.RN.STRONG.GPU P0, RZ, desc[UR8][R4.64+0x4], R23 ;  /* 0x0000041704ff79a2 */ /* 0x0003e2000810e1c8 */
[----:B------:R-:W-:Y:S04]  /*64f0*/  BSSY B0, `(.L_x_1715) ;  /* 0x000000f000007945 */ /* 0x000fe80003800000 */
[----:B-1----:R-:W-:Y:S05]  /*6500*/  @P0 BRA `(.L_x_1716) ;  /* 0x0000000000340947 */ /* 0x002fea0003800000 */
[----:B------:R-:W1:Y:S02]  /*6510*/  QSPC.E.S P0, RZ, [R4+0x4] ;  /* 0x0000040004ff73aa */ /* 0x000e640000000500 */
[----:B-1----:R-:W-:Y:S05]  /*6520*/  @!P0 BRA `(.L_x_1717) ;  /* 0x0000000000208947 */ /* 0x002fea0003800000 */
[----:B------:R-:W-:-:S04]  /*6530*/  MOV R2, R4 ;  /* 0x0000000400027202 */ /* 0x000fc80000000f00 */
[----:B------:R-:W-:-:S07]  /*6540*/  MOV R0, R2 ;  /* 0x0000000200007202 */ /* 0x000fce0000000f00 */
.L_x_1718:
[----:B------:R-:W0:Y:S02]  /*6550*/  LDS R2, [R0+0x4] ;  /* 0x0000040000027984 */ /* 0x000e240000000800 */
[----:B0-----:R-:W-:-:S10]  /*6560*/  HFMA2.MMA R3, R2, 1, 1, R23 ;  /* 0x3c003c0002037835 */ /* 0x001fd40000000017 */
[----:B------:R-:W0:Y:S02]  /*6570*/  ATOMS.CAST.SPIN R3, [R0+0x4], R2, R3 ;  /* 0x000004020003738d */ /* 0x000e240001800003 */
[----:B0-----:R-:W-:-:S13]  /*6580*/  ISETP.EQ.U32.AND P0, PT, R3, 0x1, PT ;  /* 0x000000010300780c */ /* 0x001fda0003f02070 */
[----:B------:R-:W-:Y:S05]  /*6590*/  @!P0 BRA `(.L_x_1718) ;  /* 0xfffffffc00ec8947 */ /* 0x000fea000383ffff */
[----:B------:R-:W-:Y:S05]  /*65a0*/  BRA `(.L_x_1716) ;  /* 0x00000000000c7947 */ /* 0x000fea0003800000 */
.L_x_1717:
[----:B------:R-:W0:Y:S02]  /*65b0*/  LD.E R0, desc[UR8][R4.64+0x4] ;  /* 0x0000040804007980 */ /* 0x000e24000c101900 */
[----:B0-----:R-:W-:-:S05]  /*65c0*/  IADD3 R3, R23, R0, RZ ;  /* 0x0000000017037210 */ /* 0x001fca0007ffe0ff */
[----:B------:R1:W-:Y:S02]  /*65d0*/  ST.E desc[UR8][R4.64+0x4], R3 ;  /* 0x0000040304007985 */ /* 0x0003e4000c101908 */
.L_x_1716:
[----:B------:R-:W-:Y:S05]  /*65e0*/  BSYNC B0 ;  /* 0x0000000000007941 */ /* 0x000fea0003800000 */
.L_x_1715:
        /* <DEDUP_REMOVED lines=10> */
.L_x_1722:
[----:B------:R-:W0:Y:S02]  /*6690*/  LDS R2, [R0] ;  /* 0x0000000000027984 */ /* 0x000e240000000800 */
[----:B0-----:R-:W-:-:S06]  /*66a0*/  HADD2 R3, R2, R22 ;  /* 0x0000001602037230 */ /* 0x001fcc0000000000 */
[----:B------:R-:W0:Y:S02]  /*66b0*/  ATOMS.CAST.SPIN R3, [R0], R2, R3 ;  /* 0x000000020003738d */ /* 0x000e240001800003 */
[----:B0-----:R-:W-:-:S13]  /*66c0*/  ISETP.EQ.U32.AND P0, PT, R3, 0x1, PT ;  /* 0x000000010300780c */ /* 0x001fda0003f02070 */
[----:B------:R-:W-:Y:S05]  /*66d0*/  @!P0 BRA `(.L_x_1722) ;  /* 0xfffffffc00ec8947 */ /* 0x000fea000383ffff */
[----:B------:R-:W-:Y:S05]  /*66e0*/  BRA `(.L_x_1720) ;  /* 0x00000000000c7947 */ /* 0x000fea0003800000 */
.L_x_1721:
[----:B------:R-:W2:Y:S02]  /*66f0*/  LD.E R0, desc[UR8][R4.64] ;  /* 0x0000000804007980 */ /* 0x000ea4000c101900 */
[----:B--2---:R-:W-:-:S05]  /*6700*/  IADD3 R3, R22, R0, RZ ;  /* 0x0000000016037210 */ /* 0x004fca0007ffe0ff */
[----:B------:R0:W-:Y:S02]  /*6710*/  ST.E desc[UR8][R4.64], R3 ;  /* 0x0000000304007985 */ /* 0x0001e4000c101908 */
.L_x_1720:
[----:B------:R-:W-:Y:S05]  /*6720*/  BSYNC B0 ;  /* 0x0000000000007941 */ /* 0x000fea0003800000 */
.L_x_1719:
[----:B------:R1:W-:Y:S02]  /*6730*/  ATOM.E.ADD.F16x2.RN.STRONG.GPU P0, RZ, desc[UR8][R4.64+0x4], R21 ;  /* 0x0000041504ff79a2 */ /* 0x0003e4000810e1c8 */
[----:B-1----:R-:W-:Y:S05]  /*6740*/  @P0 EXIT ;  /* 0x000000000000094d */ /* 0x002fea0003800000 */
[----:B------:R-:W1:Y:S02]  /*6750*/  QSPC.E.S P0, RZ, [R4+0x4] ;  /* 0x0000040004ff73aa */ /* 0x000e640000000500 */
[----:B-1----:R-:W-:Y:S05]  /*6760*/  @!P0 BRA `(.L_x_1723) ;  /* 0x0000000000208947 */ /* 0x002fea0003800000 */
[----:B------:R-:W-:-:S04]  /*6770*/  MOV R2, R4 ;  /* 0x0000000400027202 */ /* 0x000fc80000000f00 */
[----:B------:R-:W-:-:S07]  /*6780*/  MOV R0, R2 ;  /* 0x0000000200007202 */ /* 0x000fce0000000f00 */
.L_x_1724:
[----:B------:R-:W0:Y:S02]  /*6790*/  LDS R2, [R0+0x4] ;  /* 0x0000040000027984 */ /* 0x000e240000000800 */
[----:B0-----:R-:W-:-:S10]  /*67a0*/  HFMA2.MMA R3, R2, 1, 1, R21 ;  /* 0x3c003c0002037835 */ /* 0x001fd40000000015 */
[----:B------:R-:W0:Y:S02]  /*67b0*/  ATOMS.CAST.SPIN R3, [R0+0x4], R2, R3 ;  /* 0x000004020003738d */ /* 0x000e240001800003 */
[----:B0-----:R-:W-:-:S13]  /*67c0*/  ISETP.EQ.U32.AND P0, PT, R3, 0x1, PT ;  /* 0x000000010300780c */ /* 0x001fda0003f02070 */
[----:B------:R-:W-:Y:S05]  /*67d0*/  @!P0 BRA `(.L_x_1724) ;  /* 0xfffffffc00ec8947 */ /* 0x000fea000383ffff */
[----:B------:R-:W-:Y:S05]  /*67e0*/  EXIT ;  /* 0x000000000000794d */ /* 0x000fea0003800000 */
.L_x_1723:
[----:B------:R-:W0:Y:S02]  /*67f0*/  LD.E R0, desc[UR8][R4.64+0x4] ;  /* 0x0000040804007980 */ /* 0x000e24000c101900 */
[----:B0-----:R-:W-:-:S05]  /*6800*/  IADD3 R3, R21, R0, RZ ;  /* 0x0000000015037210 */ /* 0x001fca0007ffe0ff */
[----:B------:R-:W-:Y:S01]  /*6810*/  ST.E desc[UR8][R4.64+0x4], R3 ;  /* 0x0000040304007985 */ /* 0x000fe2000c101908 */
[----:B------:R-:W-:Y:S05]  /*6820*/  EXIT ;  /* 0x000000000000794d */ /* 0x000fea0003800000 */
.L_x_1725:
        /* <DEDUP_REMOVED lines=13> */
.L_x_5203:


//--------------------- .text._Z23gemm_half_q_half_kernelILi4ELi38ELb1ELb0ELi32EEvPK6__halfPKjS4_S2_PS0_iiiiPKtS7_iiiiiibS2_i --------------------------
	.section	.text._Z23gemm_half_q_half_kernelILi4ELi38ELb1ELb0ELi32EEvPK6__halfPKjS4_S2_PS0_iiiiPKtS7_iiiiiibS2_i,"ax",@progbits
	.align	128
        .global         _Z23gemm_half_q_half_kernelILi4ELi38ELb1ELb0ELi32EEvPK6__halfPKjS4_S2_PS0_iiiiPKtS7_iiiiiibS2_i
        .type           _Z23gemm_half_q_half_kernelILi4ELi38ELb1ELb0ELi32EEvPK6__halfPKjS4_S2_PS0_iiiiPKtS7_iiiiiibS2_i,@function
        .size           _Z23gemm_half_q_half_kernelILi4ELi38ELb1ELb0ELi32EEvPK6__halfPKjS4_S2_PS0_iiiiPKtS7_iiiiiibS2_i,(.L_x_5204 - _Z23gemm_half_q_half_kernelILi4ELi38ELb1ELb0ELi32EEvPK6__halfPKjS4_S2_PS0_iiiiPKtS7_iiiiiibS2_i)
        .other          _Z23gemm_half_q_half_kernelILi4ELi38ELb1ELb0ELi32EEvPK6__halfPKjS4_S2_PS0_iiiiPKtS7_iiiiiibS2_i,@"STO_CUDA_ENTRY STV_DEFAULT"
_Z23gemm_half_q_half_kernelILi4ELi38ELb1ELb0ELi32EEvPK6__halfPKjS4_S2_PS0_iiiiPKtS7_iiiiiibS2_i:
.text._Z23gemm_half_q_half_kernelILi4ELi38ELb1ELb0ELi32EEvPK6__halfPKjS4_S2_PS0_iiiiPKtS7_iiiiiibS2_i:
        /* <DEDUP_REMOVED lines=48> */
.L_x_1726:
        /* <DEDUP_REMOVED lines=25> */
.L_x_1731:
        /* <DEDUP_REMOVED lines=37> */
.L_x_1730:
        /* <DEDUP_REMOVED lines=24> */
.L_x_1732:
        /* <DEDUP_REMOVED lines=14> */
.L_x_1729:
        /* <DEDUP_REMOVED lines=10> */
.L_x_1734:
        /* <DEDUP_REMOVED lines=37> */
.L_x_1733:
        /* <DEDUP_REMOVED lines=24> */
.L_x_1735:
        /* <DEDUP_REMOVED lines=13> */
.L_x_1728:
[----:B------:R-:W-:Y:S05]  /*0e80*/  BSYNC B0 ;  /* 0x0000000000007941 */ /* 0x000fea0003800000 */
.L_x_1727:
        /* <DEDUP_REMOVED lines=17> */
.L_x_1738:
        /* <DEDUP_REMOVED lines=19> */
.L_x_1737:
        /* <DEDUP_REMOVED lines=14> */
.L_x_1739:
[----:B------:R-:W-:-:S13]  /*11b0*/  ISETP.LT.OR P0, PT, R3, R97, P0 ;  /* 0x000000610300720c */ /* 0x000fda0000701670 */
[----:B01----:R-:W0:Y:S01]  /*11c0*/  @P0 LDC.64 R4, c[0x0][0x230] ;  /* 0x00008c00ff040b82 */ /* 0x003e220000000a00 */
[----:B------:R-:W-:-:S05]  /*11d0*/  @P0 LEA R2, R2, R3, 0x2 ;  /* 0x0000000302020211 */ /* 0x000fca00078e10ff */
[----:B------:R-:W-:-:S04]  /*11e0*/  @P0 IMAD R3, R2, R89, R0 ;  /* 0x0000005902030224 */ /* 0x000fc800078e0200 */
[----:B0-----:R-:W-:-:S05]  /*11f0*/  @P0 IMAD.WIDE R2, R3, 0x2, R4 ;  /* 0x0000000203020825 */ /* 0x001fca00078e0204 */
[----:B------:R1:W-:Y:S02]  /*1200*/  @P0 STG.E.64 desc[UR6][R2.64], RZ ;  /* 0x000000ff02000986 */ /* 0x0003e4000c101b06 */
.L_x_1736:
[----:B------:R-:W2:Y:S08]  /*1210*/  LDC R20, c[0x0][0x25c] ;  /* 0x00009700ff147b82 */ /* 0x000eb00000000800 */
[----:B------:R-:W-:Y:S01]  /*1220*/  BAR.SYNC.DEFER_BLOCKING 0x0 ;  /* 0x0000000000007b1d */ /* 0x000fe20000010000 */
[----:B------:R-:W-:-:S05]  /*1230*/  ISETP.GE.AND P0, PT, R95, R96, PT ;  /* 0x000000605f00720c */ /* 0x000fca0003f06270 */
[----:B------:R-:W-:Y:S02]  /*1240*/  ULDC UR5, c[0x0][0x258] ;  /* 0x0000960000057ab9 */ /* 0x000fe40000000800 */
[----:B------:R-:W3:Y:S01]  /*1250*/  LDC R19, c[0x0][0x264] ;  /* 0x00009900ff137b82 */ /* 0x000ee20000000800 */
[----:B------:R-:W-:Y:S01]  /*1260*/  ULDC UR8, c[0x0][0x260] ;  /* 0x0000980000087ab9 */ /* 0x000fe20000000800 */
[----:B------:R-:W-:Y:S01]  /*1270*/  ULDC UR9, c[0x0][0x268] ;  /* 0x00009a0000097ab9 */ /* 0x000fe20000000800 */
[C---:B------:R-:W-:Y:S02]  /*1280*/  VIMNMX R17, R95.reuse, UR5, PT ;  /* 0x000000055f117c48 */ /* 0x040fe4000bfe0100 */
[C---:B------:R-:W-:Y:S02]  /*1290*/  ISETP.GT.AND P5, PT, R95.reuse, UR5, PT ;  /* 0x000000055f007c0c */ /* 0x040fe4000bfa4270 */
[C---:B------:R-:W-:Y:S02]  /*12a0*/  ISETP.GT.AND P4, PT, R95.reuse, UR8, PT ;  /* 0x000000085f007c0c */ /* 0x040fe4000bf84270 */
[----:B------:R-:W-:-:S02]  /*12b0*/  ISETP.GT.AND P3, PT, R95, UR9, PT ;  /* 0x000000095f007c0c */ /* 0x000fc4000bf64270 */
[----:B------:R-:W-:Y:S02]  /*12c0*/  SHF.R.S32.HI R18, RZ, 0x1f, R17 ;  /* 0x0000001fff127819 */ /* 0x000fe40000011411 */
[----:B--2---:R-:W-:Y:S01]  /*12d0*/  ISETP.GT.AND P2, PT, R95, R20, PT ;  /* 0x000000145f00720c */ /* 0x004fe20003f44270 */
[----:B------:R-:W-:-:S12]  /*12e0*/  @P0 BRA `(.L_x_1740) ;  /* 0x0000000000d40947 */ /* 0x000fd80003800000 */
[----:B-1----:R-:W1:Y:S01]  /*12f0*/  LDC.64 R2, c[0x0][0x248] ;  /* 0x00009200ff027b82 */ /* 0x002e620000000a00 */
[----:B0-----:R-:W-:-:S05]  /*1300*/  SHF.L.U32 R5, R90, 0x6, RZ ;  /* 0x000000065a057819 */ /* 0x001fca00000006ff */
[----:B-1----:R-:W-:-:S05]  /*1310*/  IMAD.WIDE R4, R5, 0x2, R2 ;  /* 0x0000000205047825 */ /* 0x002fca00078e0202 */
        /* <DEDUP_REMOVED lines=8> */
.L_x_1741:
        /* <DEDUP_REMOVED lines=42> */
.L_x_1740:
[----:B------:R-:W-:Y:S02]  /*1640*/  LEA.HI R18, R18, R17, RZ, 0x5 ;  /* 0x0000001112127211 */ /* 0x000fe400078f28ff */
[----:B-1----:R-:W-:Y:S02]  /*1650*/  CS2R R2, SRZ ;  /* 0x0000000000027805 */ /* 0x002fe4000001ff00 */
[----:B---3--:R-:W-:Y:S02]  /*1660*/  ISETP.GT.AND P6, PT, R95, R19, PT ;  /* 0x000000135f00720c */ /* 0x008fe40003fc4270 */
[----:B------:R-:W-:Y:S02]  /*1670*/  CS2R R6, SRZ ;  /* 0x0000000000067805 */ /* 0x000fe4000001ff00 */
[----:B------:R-:W-:Y:S01]  /*1680*/  SHF.R.S32.HI R18, RZ, 0x5, R18 ;  /* 0x00000005ff127819 */ /* 0x000fe20000011412 */
        /* <DEDUP_REMOVED lines=8> */
.L_x_1742:
        /* <DEDUP_REMOVED lines=8> */
.L_x_1743:
[----:B------:R-:W-:Y:S05]  /*1790*/  @!P4 BRA `(.L_x_1744) ;  /* 0x00000000001cc947 */ /* 0x000fea0003800000 */
[----:B------:R-:W1:Y:S02]  /*17a0*/  LDC R4, c[0x0][0x264] ;  /* 0x00009900ff047b82 */ /* 0x000e640000000800 */
[----:B-1----:R-:W-:-:S04]  /*17b0*/  VIMNMX R4, R95, R4, PT ;  /* 0x000000045f047248 */ /* 0x002fc80003fe0100 */
[----:B------:R-:W-:-:S04]  /*17c0*/  IADD3 R4, R4, -UR8, RZ ;  /* 0x8000000804047c10 */ /* 0x000fc8000fffe0ff */
[----:B0-----:R-:W-:-:S04]  /*17d0*/  SHF.R.S32.HI R5, RZ, 0x1f, R4 ;  /* 0x0000001fff057819 */ /* 0x001fc80000011404 */
[----:B------:R-:W-:-:S04]  /*17e0*/  LEA.HI R5, R5, R4, RZ, 0x5 ;  /* 0x0000000405057211 */ /* 0x000fc800078f28ff */
[----:B------:R-:W-:-:S04]  /*17f0*/  SHF.R.S32.HI R5, RZ, 0x5, R5 ;  /* 0x00000005ff057819 */ /* 0x000fc80000011405 */
[----:B------:R-:W-:-:S07]  /*1800*/  SHF.L.U32 R7, R5, 0x2, RZ ;  /* 0x0000000205077819 */ /* 0x000fce00000006ff */
.L_x_1744:
        /* <DEDUP_REMOVED lines=8> */
.L_x_1745:
[----:B0-----:R-:W-:Y:S01]  /*1890*/  HFMA2.MMA R5, -RZ, RZ, 0, 0 ;  /* 0x00000000ff057435 */ /* 0x001fe200000001ff */
        /* <DEDUP_REMOVED lines=8> */
.L_x_1746:
        /* <DEDUP_REMOVED lines=14> */
[----:B-----5:R-:W-:Y:S02]  /*1a00*/  PRMT R24, RZ, 0x5410, RZ ;  /* 0x00005410ff187816 */ /* 0x020fe400000000ff */
        /* <DEDUP_REMOVED lines=9> */
[----:B------:R-:W-:Y:S01]  /*1aa0*/  PRMT R40, RZ, 0x7610, R40 ;  /* 0x00007610ff287816 */ /* 0x000fe20000000028 */
[----:B------:R-:W-:Y:S01]  /*1ab0*/  ULDC UR5, c[0x0][0x25c] ;  /* 0x0000970000057ab9 */ /* 0x000fe20000000800 */
[----:B------:R-:W-:-:S05]  /*1ac0*/  ULDC UR8, c[0x0][0x240] ;  /* 0x0000900000087ab9 */ /* 0x000fca0000000800 */
.L_x_1756:
[----:B-----5:R1:W5:Y:S01]  /*1ad0*/  LDG.E.128.CONSTANT R4, desc[UR6][R2.64] ;  /* 0x0000000602047981 */ /* 0x020362000c1e9d00 */
[----:B------:R-:W-:Y:S05]  /*1ae0*/  @!P1 BRA `(.L_x_1748) ;  /* 0x0000001400289947 */ /* 0x000fea0003800000 */
[----:B0-----:R-:W-:-:S04]  /*1af0*/  IMAD.WIDE R12, R89, 0x4, R2 ;  /* 0x00000004590c7825 */ /* 0x001fc800078e0202 */
        /* <DEDUP_REMOVED lines=18> */
[----:B------:R-:W-:Y:S02]  /*1c20*/  SHF.R.U32.HI R4, RZ, 0x6, R4 ;  /* 0x00000006ff047819 */ /* 0x000fe40000011604 */
        /* <DEDUP_REMOVED lines=8> */
[----:B---3--:R-:W-:Y:S02]  /*1cb0*/  SHF.R.U32.HI R5, RZ, 0x8, R8 ;  /* 0x00000008ff057819 */ /* 0x008fe40000011608 */
[----:B------:R-:W-:Y:S02]  /*1cc0*/  SHF.R.U32.HI R6, RZ, 0x8, R9 ;  /* 0x00000008ff067819 */ /* 0x000fe40000011609 */
[--C-:B------:R-:W-:Y:S02]  /*1cd0*/  SHF.R.U32.HI R48, RZ, 0x8, R11.reuse ;  /* 0x00000008ff307819 */ /* 0x100fe4000001160b */
[--C-:B------:R-:W-:Y:S02]  /*1ce0*/  SHF.R.U32.HI R53, RZ, 0xa, R11.reuse ;  /* 0x0000000aff357819 */ /* 0x100fe4000001160b */
[----:B------:R-:W-:Y:S02]  /*1cf0*/  LOP3.LUT R50, R11, 0x3f003f, RZ, 0xc0, !PT ;  /* 0x003f003f0b327812 */ /* 0x000fe400078ec0ff */
[----:B------:R-:W-:-:S02]  /*1d00*/  SHF.R.U32.HI R51, RZ, 0x6, R11 ;  /* 0x00000006ff337819 */ /* 0x000fc4000001160b */
[--C-:B------:R-:W-:Y:S02]  /*1d10*/  SHF.R.U32.HI R35, RZ, 0x8, R10.reuse ;  /* 0x00000008ff237819 */ /* 0x100fe4000001160a */
[--C-:B------:R-:W-:Y:S02]  /*1d20*/  SHF.R.U32.HI R45, RZ, 0xa, R10.reuse ;  /* 0x0000000aff2d7819 */ /* 0x100fe4000001160a */
[----:B------:R-:W-:Y:S02]  /*1d30*/  LOP3.LUT R37, R10, 0x3f003f, RZ, 0xc0, !PT ;  /* 0x003f003f0a257812 */ /* 0x000fe400078ec0ff */
[----:B------:R-:W-:Y:S02]  /*1d40*/  SHF.R.U32.HI R38, RZ, 0x6, R10 ;  /* 0x00000006ff267819 */ /* 0x000fe4000001160a */
[----:B------:R-:W-:Y:S02]  /*1d50*/  LOP3.LUT R11, R36, 0xf000f, RZ, 0xc0, !PT ;  /* 0x000f000f240b7812 */ /* 0x000fe400078ec0ff */
[----:B------:R-:W-:-:S02]  /*1d60*/  LOP3.LUT R10, R33, 0xf000f, RZ, 0xc0, !PT ;  /* 0x000f000f210a7812 */ /* 0x000fc400078ec0ff */
[--C-:B------:R-:W-:Y:S02]  /*1d70*/  SHF.R.U32.HI R30, RZ, 0xa, R9.reuse ;  /* 0x0000000aff1e7819 */ /* 0x100fe40000011609 */
[----:B------:R-:W-:Y:S02]  /*1d80*/  LOP3.LUT R29, R9, 0x3f003f, RZ, 0xc0, !PT ;  /* 0x003f003f091d7812 */ /* 0x000fe400078ec0ff */
[----:B------:R-:W-:Y:S02]  /*1d90*/  SHF.R.U32.HI R32, RZ, 0x6, R9 ;  /* 0x00000006ff207819 */ /* 0x000fe40000011609 */
[----:B------:R-:W-:Y:S02]  /*1da0*/  LOP3.LUT R9, R16, 0x300030, R5, 0xf8, !PT ;  /* 0x0030003010097812 */ /* 0x000fe400078ef805 */
[----:B------:R-:W-:Y:S02]  /*1db0*/  LOP3.LUT R33, R7, 0x300030, R6, 0xf8, !PT ;  /* 0x0030003007217812 */ /* 0x000fe400078ef806 */
[----:B------:R-:W-:-:S02]  /*1dc0*/  LOP3.LUT R52, R11, 0x300030, R48, 0xf8, !PT ;  /* 0x003000300b347812 */ /* 0x000fc400078ef830 */
[--C-:B--2---:R-:W-:Y:S02]  /*1dd0*/  SHF.R.U32.HI R7, RZ, 0xc, R12.reuse ;  /* 0x0000000cff077819 */ /* 0x104fe4000001160c */
        /* <DEDUP_REMOVED lines=12> */
[--C-:B------:R-:W-:Y:S02]  /*1ea0*/  SHF.R.U32.HI R17, RZ, 0xa, R8.reuse ;  /* 0x0000000aff117819 */ /* 0x100fe40000011608 */
[----:B------:R-:W-:Y:S02]  /*1eb0*/  LOP3.LUT R19, R8, 0x3f003f, RZ, 0xc0, !PT ;  /* 0x003f003f08137812 */ /* 0x000fe400078ec0ff */
[----:B------:R-:W-:Y:S02]  /*1ec0*/  LOP3.LUT R7, R12, 0xf000f, RZ, 0xc0, !PT ;  /* 0x000f000f0c077812 */ /* 0x000fe400078ec0ff */
[----:B------:R-:W-:Y:S02]  /*1ed0*/  SHF.R.U32.HI R8, RZ, 0x6, R8 ;  /* 0x00000006ff087819 */ /* 0x000fe40000011608 */
[----:B------:R-:W-:-:S02]  /*1ee0*/  SHF.R.U32.HI R15, RZ, 0x6, R15 ;  /* 0x00000006ff0f7819 */ /* 0x000fc4000001160f */
[----:B------:R-:W-:Y:S02]  /*1ef0*/  LOP3.LUT R12, R13, 0xf000f, RZ, 0xc0, !PT ;  /* 0x000f000f0d0c7812 */ /* 0x000fe400078ec0ff */
[----:B------:R-:W-:Y:S02]  /*1f00*/  LOP3.LUT R14, R14, 0xf000f, RZ, 0xc0, !PT ;  /* 0x000f000f0e0e7812 */ /* 0x000fe400078ec0ff */
[----:B------:R-:W-:Y:S02]  /*1f10*/  LOP3.LUT R48, R48, 0x64006400, RZ, 0xfc, !PT ;  /* 0x6400640030307812 */ /* 0x000fe400078efcff */
[----:B------:R-:W-:Y:S02]  /*1f20*/  LOP3.LUT R16, R20, 0x64006400, RZ, 0xfc, !PT ;  /* 0x6400640014107812 */ /* 0x000fe400078efcff */
[----:B------:R-:W-:Y:S02]  /*1f30*/  LOP3.LUT R51, R51, 0x3f003f, RZ, 0xc0, !PT ;  /* 0x003f003f33337812 */ /* 0x000fe400078ec0ff */
[----:B------:R-:W-:-:S02]  /*1f40*/  LOP3.LUT R10, R10, 0x300030, R17, 0xf8, !PT ;  /* 0x003000300a0a7812 */ /* 0x000fc400078ef811 */
[----:B------:R-:W-:Y:S02]  /*1f50*/  LOP3.LUT R7, R7, 0x300030, R30, 0xf8, !PT ;  /* 0x0030003007077812 */ /* 0x000fe400078ef81e */
        /* <DEDUP_REMOVED lines=80> */
[----:B------:R-:W-:Y:S01]  /*2460*/  HFMA2 R56, R20, R6, R56 ;  /* 0x0000000614387231 */ /* 0x000fe20000000038 */
[----:B------:R-:W-:-:S03]  /*2470*/  HFMA2.MMA R57, R17, R5, R57 ;  /* 0x0000000511397235 */ /* 0x000fc60000000039 */
[----:B------:R-:W-:-:S03]  /*2480*/  HFMA2 R56, R35, R7, R56 ;  /* 0x0000000723387231 */ /* 0x000fc60000000038 */
[-C--:B------:R-:W-:Y:S01]  /*2490*/  HFMA2.MMA R55, R19, R6.reuse, R55 ;  /* 0x0000000613377235 */ /* 0x080fe20000000037 */
[----:B--2---:R-:W-:Y:S01]  /*24a0*/  HFMA2 R56, R31, R8, R56 ;  /* 0x000000081f387231 */ /* 0x004fe20000000038 */
[----:B------:R-:W-:Y:S01]  /*24b0*/  HFMA2.MMA R57, R28, R6, R57 ;  /* 0x000000061c397235 */ /* 0x000fe20000000039 */
[----:B------:R-:W-:Y:S02]  /*24c0*/  HFMA2 R6, R29, R6, R4 ;  /* 0x000000061d067231 */ /* 0x000fe40000000004 */
[----:B------:R-:W-:Y:S02]  /*24d0*/  HFMA2 R56, R45, R9, R56 ;  /* 0x000000092d387231 */ /* 0x000fe40000000038 */
[----:B------:R-:W-:Y:S01]  /*24e0*/  HFMA2 R6, R37, R7, R6 ;  /* 0x0000000725067231 */ /* 0x000fe20000000006 */
[-C--:B------:R-:W-:Y:S01]  /*24f0*/  HFMA2.MMA R4, R34, R7.reuse, R55 ;  /* 0x0000000722047235 */ /* 0x080fe20000000037 */
[----:B------:R-:W-:Y:S01]  /*2500*/  HFMA2 R56, R46, R10, R56 ;  /* 0x0000000a2e387231 */ /* 0x000fe20000000038 */
[----:B------:R-:W-:Y:S01]  /*2510*/  HFMA2.MMA R57, R36, R7, R57 ;  /* 0x0000000724397235 */ /* 0x000fe20000000039 */
[----:B------:R-:W-:-:S02]  /*2520*/  HFMA2 R6, R33, R8, R6 ;  /* 0x0000000821067231 */ /* 0x000fc40000000006 */
[----:B------:R-:W-:Y:S02]  /*2530*/  HFMA2 R56, R52, R11, R56 ;  /* 0x0000000b34387231 */ /* 0x000fe40000000038 */
[----:B------:R-:W-:Y:S01]  /*2540*/  HFMA2 R6, R49, R9, R6 ;  /* 0x0000000931067231 */ /* 0x000fe20000000006 */
[-C--:B------:R-:W-:Y:S01]  /*2550*/  HFMA2.MMA R4, R30, R8.reuse, R4 ;  /* 0x000000081e047235 */ /* 0x080fe20000000004 */
[----:B------:R-:W-:Y:S01]  /*2560*/  HADD2 R56, R56.H0_H0, R56.H1_H1 ;  /* 0x3000003838387230 */ /* 0x000fe20000000800 */
[----:B------:R-:W-:Y:S01]  /*2570*/  HFMA2.MMA R57, R32, R8, R57 ;  /* 0x0000000820397235 */ /* 0x000fe20000000039 */
[----:B------:R-:W-:-:S04]  /*2580*/  HFMA2 R6, R50, R10, R6 ;  /* 0x0000000a32067231 */ /* 0x000fc80000000006 */
        /* <DEDUP_REMOVED lines=14> */
.L_x_1749:
        /* <DEDUP_REMOVED lines=49> */
.L_x_1750:
        /* <DEDUP_REMOVED lines=51> */
.L_x_1751:
        /* <DEDUP_REMOVED lines=46> */
.L_x_1748:
        /* <DEDUP_REMOVED lines=16> */
[----:B------:R-:W-:Y:S02]  /*3090*/  LOP3.LUT R18, R18, 0xf000f, RZ, 0xc0, !PT ;  /* 0x000f000f12127812 */ /* 0x000fe400078ec0ff */
[----:B----4-:R-:W-:Y:S02]  /*30a0*/  SHF.R.U32.HI R5, RZ, 0x8, R8 ;  /* 0x00000008ff057819 */ /* 0x010fe40000011608 */
[----:B------:R-:W-:Y:S02]  /*30b0*/  LOP3.LUT R31, R6, 0x3f003f, RZ, 0xc0, !PT ;  /* 0x003f003f061f7812 */ /* 0x000fe400078ec0ff */
[----:B------:R-:W-:-:S02]  /*30c0*/  SHF.R.U32.HI R34, RZ, 0x6, R6 ;  /* 0x00000006ff227819 */ /* 0x000fc40000011606 */
[--C-:B------:R-:W-:Y:S02]  /*30d0*/  SHF.R.U32.HI R46, RZ, 0x8, R11.reuse ;  /* 0x00000008ff2e7819 */ /* 0x100fe4000001160b */
        /* <DEDUP_REMOVED lines=14> */
[----:B------:R-:W-:Y:S02]  /*31c0*/  LOP3.LUT R9, R18, 0x300030, R5, 0xf8, !PT ;  /* 0x0030003012097812 */ /* 0x000fe400078ef805 */
[----:B------:R-:W-:Y:S02]  /*31d0*/  LOP3.LUT R0, R4, 0x3f003f, RZ, 0xc0, !PT ;  /* 0x003f003f04007812 */ /* 0x000fe400078ec0ff */
[----:B---3--:R-:W-:-:S02]  /*31e0*/  SHF.R.U32.HI R18, RZ, 0xc, R13 ;  /* 0x0000000cff127819 */ /* 0x008fc4000001160d */
[----:B------:R-:W-:Y:S02]  /*31f0*/  SHF.R.U32.HI R4, RZ, 0x6, R4 ;  /* 0x00000006ff047819 */ /* 0x000fe40000011604 */
[----:B------:R-:W-:Y:S02]  /*3200*/  LOP3.LUT R32, R11, 0x300030, R6, 0xf8, !PT ;  /* 0x003000300b207812 */ /* 0x000fe400078ef806 */
[----:B------:R-:W-:Y:S02]  /*3210*/  LOP3.LUT R38, R7, 0x3f003f, RZ, 0xc0, !PT ;  /* 0x003f003f07267812 */ /* 0x000fe400078ec0ff */
[----:B------:R-:W-:Y:S02]  /*3220*/  SHF.R.U32.HI R45, RZ, 0x6, R7 ;  /* 0x00000006ff2d7819 */ /* 0x000fe40000011607 */
[----:B------:R-:W-:Y:S02]  /*3230*/  LOP3.LUT R48, R10, 0x300030, R33, 0xf8, !PT ;  /* 0x003000300a307812 */ /* 0x000fe400078ef821 */
[----:B------:R-:W-:-:S02]  /*3240*/  LOP3.LUT R53, R39, 0x300030, R46, 0xf8, !PT ;  /* 0x0030003027357812 */ /* 0x000fc400078ef82e */
[----:B------:R-:W-:Y:S02]  /*3250*/  SHF.R.U32.HI R6, RZ, 0xc, R12 ;  /* 0x0000000cff067819 */ /* 0x000fe4000001160c */
[----:B------:R-:W-:Y:S02]  /*3260*/  SHF.R.U32.HI R33, RZ, 0xc, R14 ;  /* 0x0000000cff217819 */ /* 0x000fe4000001160e */
[--C-:B------:R-:W-:Y:S02]  /*3270*/  SHF.R.U32.HI R49, RZ, 0xc, R15.reuse ;  /* 0x0000000cff317819 */ /* 0x100fe4000001160f */
[----:B------:R-:W-:Y:S02]  /*3280*/  LOP3.LUT R46, R15, 0x3f003f, RZ, 0xc0, !PT ;  /* 0x003f003f0f2e7812 */ /* 0x000fe400078ec0ff */
[----:B------:R-:W-:Y:S02]  /*3290*/  SHF.R.U32.HI R47, RZ, 0x6, R15 ;  /* 0x00000006ff2f7819 */ /* 0x000fe4000001160f */
[----:B------:R-:W-:-:S02]  /*32a0*/  LOP3.LUT R10, R13, 0x3f003f, RZ, 0xc0, !PT ;  /* 0x003f003f0d0a7812 */ /* 0x000fc400078ec0ff */
[----:B------:R-:W-:Y:S02]  /*32b0*/  LOP3.LUT R15, R18, 0xf000f, RZ, 0xc0, !PT ;  /* 0x000f000f120f7812 */ /* 0x000fe400078ec0ff */
[----:B------:R-:W-:Y:S02]  /*32c0*/  LOP3.LUT R5, R12, 0x3f003f, RZ, 0xc0, !PT ;  /* 0x003f003f0c057812 */ /* 0x000fe400078ec0ff */
[----:B------:R-:W-:Y:S02]  /*32d0*/  SHF.R.U32.HI R13, RZ, 0x6, R13 ;  /* 0x00000006ff0d7819 */ /* 0x000fe4000001160d */
[----:B------:R-:W-:Y:S02]  /*32e0*/  LOP3.LUT R20, R14, 0x3f003f, RZ, 0xc0, !PT ;  /* 0x003f003f0e147812 */ /* 0x000fe400078ec0ff */
[----:B------:R-:W-:Y:S02]  /*32f0*/  LOP3.LUT R4, R4, 0x3f003f, RZ, 0xc0, !PT ;  /* 0x003f003f04047812 */ /* 0x000fe400078ec0ff */
        /* <DEDUP_REMOVED lines=8> */
[----:B------:R-:W-:Y:S02]  /*3380*/  SHF.R.U32.HI R8, RZ, 0x6, R8 ;  /* 0x00000006ff087819 */ /* 0x000fe40000011608 */
[----:B------:R-:W-:Y:S02]  /*3390*/  SHF.R.U32.HI R12, RZ, 0x6, R12 ;  /* 0x00000006ff0c7819 */ /* 0x000fe4000001160c */
        /* <DEDUP_REMOVED lines=10> */
[----:B------:R-:W-:Y:S02]  /*3440*/  LOP3.LUT R49, R39, 0x300030, R36, 0xf8, !PT ;  /* 0x0030003027317812 */ /* 0x000fe400078ef824 */
[----:B------:R-:W-:Y:S02]  /*3450*/  LOP3.LUT R54, R6, 0x300030, R51, 0xf8, !PT ;  /* 0x0030003006367812 */ /* 0x000fe400078ef833 */
        /* <DEDUP_REMOVED lines=110> */
.L_x_1753:
        /* <DEDUP_REMOVED lines=49> */
.L_x_1754:
        /* <DEDUP_REMOVED lines=51> */
.L_x_1755:
        /* <DEDUP_REMOVED lines=45> */
.L_x_1752:
[----:B------:R-:W-:Y:S01]  /*4450*/  LEA R0, R90, 0x20, 0x5 ;  /* 0x000000205a007811 */ /* 0x000fe200078e28ff */
[----:B------:R-:W-:Y:S01]  /*4460*/  UIADD3 UR4, UR4, 0x40, URZ ;  /* 0x0000004004047890 */ /* 0x000fe2000fffe03f */
[----:B------:R-:W-:Y:S01]  /*4470*/  IADD3 R95, R95, 0x20, RZ ;  /* 0x000000205f5f7810 */ /* 0x000fe20007ffe0ff */
[----:B01----:R-:W-:Y:S01]  /*4480*/  IMAD.WIDE R2, R89, 0x18, R2 ;  /* 0x0000001859027825 */ /* 0x003fe200078e0202 */
[----:B------:R-:W-:Y:S02]  /*4490*/  VIMNMX R0, R0, UR8, PT ;  /* 0x0000000800007c48 */ /* 0x000fe4000bfe0100 */
[C---:B------:R-:W-:Y:S02]  /*44a0*/  ISETP.GE.AND P0, PT, R95.reuse, UR5, PT ;  /* 0x000000055f007c0c */ /* 0x040fe4000bf06270 */
[----:B------:R-:W-:-:S13]  /*44b0*/  ISETP.LT.AND P2, PT, R95, R0, PT ;  /* 0x000000005f00720c */ /* 0x000fda0003f41270 */
[----:B------:R-:W-:Y:S05]  /*44c0*/  @!P0 BRA P2, `(.L_x_1756) ;  /* 0xffffffd400808947 */ /* 0x000fea000103ffff */
.L_x_1747:
        /* <DEDUP_REMOVED lines=8> */
.L_x_1762:
[----:B------:R-:W0:Y:S01]  /*4550*/  LDC R89, c[0x0][0x23c] ;  /* 0x00008f00ff597b82 */ /* 0x000e220000000800 */
[----:B-----5:R-:W-:Y:S02]  /*4560*/  MOV R12, R2 ;  /* 0x00000002000c7202 */ /* 0x020fe40000000f00 */
[----:B------:R-:W-:-:S03]  /*4570*/  MOV R13, R3 ;  /* 0x00000003000d7202 */ /* 0x000fc60000000f00 */
[----:B0-----:R-:W-:-:S03]  /*4580*/  IMAD.WIDE R2, R89, 0x4, R12 ;  /* 0x0000000459027825 */ /* 0x001fc600078e020c */
[----:B-----5:R-:W5:Y:S04]  /*4590*/  LDG.E.128.CONSTANT R12, desc[UR6][R12.64] ;  /* 0x000000060c0c7981 */ /* 0x020f68000c1e9d00 */
[----:B------:R0:W5:Y:S01]  /*45a0*/  LDG.E.128.CONSTANT R8, desc[UR6][R2.64] ;  /* 0x0000000602087981 */ /* 0x000162000c1e9d00 */
[----:B------:R-:W-:Y:S01]  /*45b0*/  IMAD.WIDE R100, R89, 0x4, R2 ;  /* 0x0000000459647825 */ /* 0x000fe200078e0202 */
[----:B------:R-:W-:Y:S06]  /*45c0*/  @!P1 BRA `(.L_x_1758) ;  /* 0x0000002000a89947 */ /* 0x000fec0003800000 */
[----:B------:R-:W2:Y:S01]  /*45d0*/  LDG.E.128.CONSTANT R4, desc[UR6][R100.64] ;  /* 0x0000000664047981 */ /* 0x000ea2000c1e9d00 */
[----:B-----5:R-:W-:Y:S02]  /*45e0*/  SHF.R.U32.HI R0, RZ, 0xf, R12 ;  /* 0x0000000fff007819 */ /* 0x020fe4000001160c */
[----:B------:R-:W-:Y:S02]  /*45f0*/  SHF.R.U32.HI R28, RZ, 0xf, R15 ;  /* 0x0000000fff1c7819 */ /* 0x000fe4000001160f */
[--C-:B------:R-:W-:Y:S02]  /*4600*/  SHF.R.U32.HI R29, RZ, 0xe, R11.reuse ;  /* 0x0000000eff1d7819 */ /* 0x100fe4000001160b */
[C---:B------:R-:W-:Y:S02]  /*4610*/  LOP3.LUT R62, R11.reuse, 0x380038, RZ, 0xc0, !PT ;  /* 0x003800380b3e7812 */ /* 0x040fe400078ec0ff */
[----:B------:R-:W-:Y:S02]  /*4620*/  SHF.R.U32.HI R48, RZ, 0x6, R11 ;  /* 0x00000006ff307819 */ /* 0x000fe4000001160b */
[----:B------:R-:W-:-:S02]  /*4630*/  LOP3.LUT R70, R11, 0x70007, RZ, 0xc0, !PT ;  /* 0x000700070b467812 */ /* 0x000fc400078ec0ff */
[----:B------:R-:W-:Y:S02]  /*4640*/  SHF.R.U32.HI R17, RZ, 0xf, R13 ;  /* 0x0000000fff117819 */ /* 0x000fe4000001160d */
[--C-:B------:R-:W-:Y:S02]  /*4650*/  SHF.R.U32.HI R19, RZ, 0xf, R14.reuse ;  /* 0x0000000fff137819 */ /* 0x100fe4000001160e */
[C---:B------:R-:W-:Y:S02]  /*4660*/  LOP3.LUT R18, R14.reuse, 0x380038, RZ, 0xc0, !PT ;  /* 0x003800380e127812 */ /* 0x040fe400078ec0ff */
[----:B------:R-:W-:Y:S02]  /*4670*/  SHF.R.U32.HI R33, RZ, 0x6, R14 ;  /* 0x00000006ff217819 */ /* 0x000fe4000001160e */
[----:B------:R-:W-:Y:S02]  /*4680*/  LOP3.LUT R37, R14, 0x70007, RZ, 0xc0, !PT ;  /* 0x000700070e257812 */ /* 0x000fe400078ec0ff */
[----:B------:R-:W-:-:S02]  /*4690*/  PRMT R11, R93, 0x9910, RZ ;  /* 0x000099105d0b7816 */ /* 0x000fc400000000ff */
[C---:B0-----:R-:W-:Y:S02]  /*46a0*/  LOP3.LUT R2, R12.reuse, 0x380038, RZ, 0xc0, !PT ;  /* 0x003800380c027812 */ /* 0x041fe400078ec0ff */
[----:B------:R-:W-:Y:S02]  /*46b0*/  SHF.R.U32.HI R34, RZ, 0x6, R12 ;  /* 0x00000006ff227819 */ /* 0x000fe4000001160c */
[----:B------:R-:W-:Y:S02]  /*46c0*/  LOP3.LUT R47, R12, 0x70007, RZ, 0xc0, !PT ;  /* 0x000700070c2f7812 */ /* 0x000fe400078ec0ff */
[C---:B------:R-:W-:Y:S02]  /*46d0*/  LOP3.LUT R61, R15.reuse, 0x380038, RZ, 0xc0, !PT ;  /* 0x003800380f3d7812 */ /* 0x040fe400078ec0ff */
[----:B------:R-:W-:Y:S02]  /*46e0*/  SHF.R.U32.HI R35, RZ, 0x6, R15 ;  /* 0x00000006ff237819 */ /* 0x000fe4000001160f */
[----:B------:R-:W-:-:S02]  /*46f0*/  LOP3.LUT R46, R15, 0x70007, RZ, 0xc0, !PT ;  /* 0x000700070f2e7812 */ /* 0x000fc400078ec0ff */
[----:B------:R-:W-:Y:S02]  /*4700*/  SHF.R.U32.HI R14, RZ, 0xe, R8 ;  /* 0x0000000eff0e7819 */ /* 0x000fe40000011608 */
[----:B------:R-:W-:Y:S02]  /*4710*/  LOP3.LUT R3, R0, 0x10001, RZ, 0xc0, !PT ;  /* 0x0001000100037812 */ /* 0x000fe400078ec0ff */
[C---:B------:R-:W-:Y:S02]  /*4720*/  LOP3.LUT R16, R13.reuse, 0x380038, RZ, 0xc0, !PT ;  /* 0x003800380d107812 */ /* 0x040fe400078ec0ff */
[----:B------:R-:W-:Y:S02]  /*4730*/  SHF.R.U32.HI R32, RZ, 0x6, R13 ;  /* 0x00000006ff207819 */ /* 0x000fe4000001160d */
[----:B------:R-:W-:Y:S02]  /*4740*/  LOP3.LUT R36, R13, 0x70007, RZ, 0xc0, !PT ;  /* 0x000700070d247812 */ /* 0x000fe400078ec0ff */
        /* <DEDUP_REMOVED lines=8> */
[--C-:B------:R-:W-:Y:S02]  /*47d0*/  SHF.R.U32.HI R8, RZ, 0xe, R9.reuse ;  /* 0x0000000eff087819 */ /* 0x100fe40000011609 */
[C---:B------:R-:W-:Y:S02]  /*47e0*/  LOP3.LUT R13, R9.reuse, 0x380038, RZ, 0xc0, !PT ;  /* 0x00380038090d7812 */ /* 0x040fe400078ec0ff */
[----:B------:R-:W-:Y:S02]  /*47f0*/  SHF.R.U32.HI R39, RZ, 0x6, R9 ;  /* 0x00000006ff277819 */ /* 0x000fe40000011609 */
[----:B------:R-:W-:Y:S01]  /*4800*/  LOP3.LUT R53, R9, 0x70007, RZ, 0xc0, !PT ;  /* 0x0007000709357812 */ /* 0x000fe200078ec0ff */
[----:B------:R-:W-:Y:S01]  /*4810*/  HFMA2.MMA R9, -RZ, RZ, 0, 0.125 ;  /* 0x00003000ff097435 */ /* 0x000fe200000001ff */
[----:B------:R-:W-:-:S02]  /*4820*/  MOV R10, 0x2400 ;  /* 0x00002400000a7802 */ /* 0x000fc40000000f00 */
[----:B------:R-:W-:Y:S02]  /*4830*/  LOP3.LUT R17, R17, 0x10001, RZ, 0xc0, !PT ;  /* 0x0001000111117812 */ /* 0x000fe400078ec0ff */
[----:B------:R-:W-:Y:S02]  /*4840*/  ISETP.NE.AND P2, PT, R11, RZ, PT ;  /* 0x000000ff0b00720c */ /* 0x000fe40003f45270 */
[----:B------:R-:W-:Y:S02]  /*4850*/  LOP3.LUT R14, R3, 0x20002, R14, 0xf8, !PT ;  /* 0x00020002030e7812 */ /* 0x000fe400078ef80e */
[----:B------:R-:W-:Y:S02]  /*4860*/  LOP3.LUT R19, R19, 0x10001, RZ, 0xc0, !PT ;  /* 0x0001000113137812 */ /* 0x000fe400078ec0ff */
[----:B------:R-:W-:Y:S02]  /*4870*/  LOP3.LUT R3, R28, 0x20002, R29, 0xf8, !PT ;  /* 0x000200021c037812 */ /* 0x000fe400078ef81d */
[----:B------:R-:W-:-:S02]  /*4880*/  PRMT R0, R10, 0x7610, R0 ;  /* 0x000076100a007816 */ /* 0x000fc40000000000 */
[----:B------:R-:W-:Y:S02]  /*4890*/  LOP3.LUT R10, R17, 0x20002, R8, 0xf8, !PT ;  /* 0x00020002110a7812 */ /* 0x000fe400078ef808 */
[----:B------:R-:W-:Y:S02]  /*48a0*/  LOP3.LUT R19, R19, 0x20002, R20, 0xf8, !PT ;  /* 0x0002000213137812 */ /* 0x000fe400078ef814 */
[----:B------:R-:W-:Y:S02]  /*48b0*/  LOP3.LUT R2, R2, 0x64006400, RZ, 0xfc, !PT ;  /* 0x6400640002027812 */ /* 0x000fe400078efcff */
[----:B------:R-:W-:Y:S02]  /*48c0*/  LOP3.LUT R76, R62, 0x64006400, RZ, 0xfc, !PT ;  /* 0x640064003e4c7812 */ /* 0x000fe400078efcff */
        /* <DEDUP_REMOVED lines=29> */
[----:B------:R-:W-:Y:S02]  /*4aa0*/  ISETP.GE.AND P3, PT, R97, 0x2, PT ;  /* 0x000000026100780c */ /* 0x000fe40003f66270 */
[----:B--2---:R-:W-:Y:S02]  /*4ab0*/  SHF.R.U32.HI R31, RZ, 0xd, R5 ;  /* 0x0000000dff1f7819 */ /* 0x004fe40000011605 */
[----:B------:R-:W-:-:S02]  /*4ac0*/  LOP3.LUT R11, R5, 0x380038, RZ, 0xc0, !PT ;  /* 0x00380038050b7812 */ /* 0x000fc400078ec0ff */
[----:B------:R-:W-:Y:S02]  /*4ad0*/  SHF.R.U32.HI R49, RZ, 0x6, R5 ;  /* 0x00000006ff317819 */ /* 0x000fe40000011605 */
[----:B------:R-:W-:Y:S02]  /*4ae0*/  LOP3.LUT R55, R5, 0x70007, RZ, 0xc0, !PT ;  /* 0x0007000705377812 */ /* 0x000fe400078ec0ff */
[----:B------:R-:W-:Y:S02]  /*4af0*/  LOP3.LUT R5, R38, 0x380038, RZ, 0xc0, !PT ;  /* 0x0038003826057812 */ /* 0x000fe400078ec0ff */
[----:B------:R-:W-:Y:S02]  /*4b00*/  SHF.R.U32.HI R28, RZ, 0xd, R7 ;  /* 0x0000000dff1c7819 */ /* 0x000fe40000011607 */
[----:B------:R-:W-:Y:S02]  /*4b10*/  SHF.R.U32.HI R30, RZ, 0xd, R6 ;  /* 0x0000000dff1e7819 */ /* 0x000fe40000011606 */
[----:B------:R-:W-:-:S02]  /*4b20*/  LOP3.LUT R17, R6, 0x380038, RZ, 0xc0, !PT ;  /* 0x0038003806117812 */ /* 0x000fc400078ec0ff */
[----:B------:R-:W-:Y:S02]  /*4b30*/  SHF.R.U32.HI R51, RZ, 0x6, R6 ;  /* 0x00000006ff337819 */ /* 0x000fe40000011606 */
[----:B------:R-:W-:Y:S02]  /*4b40*/  LOP3.LUT R57, R6, 0x70007, RZ, 0xc0, !PT ;  /* 0x0007000706397812 */ /* 0x000fe400078ec0ff */
[----:B------:R-:W-:Y:S02]  /*4b50*/  LOP3.LUT R6, R32, 0x380038, RZ, 0xc0, !PT ;  /* 0x0038003820067812 */ /* 0x000fe400078ec0ff */
[----:B------:R-:W-:Y:S02]  /*4b60*/  LOP3.LUT R20, R5, 0x64006400, RZ, 0xfc, !PT ;  /* 0x6400640005147812 */ /* 0x000fe400078efcff */
[----:B------:R-:W-:Y:S02]  /*4b70*/  SHF.R.U32.HI R52, RZ, 0x6, R7 ;  /* 0x00000006ff347819 */ /* 0x000fe40000011607 */
[----:B------:R-:W-:Y:S01]  /*4b80*/  LOP3.LUT R28, R3, 0x40004, R28, 0xf8, !PT ;  /* 0x00040004031c7812 */ /* 0x000fe200078ef81c */
[----:B------:R-:W-:Y:S01]  /*4b90*/  HFMA2 R20, R20, R9.H0_H0, -132, -132 ;  /* 0xd820d82014147431 */ /* 0x000fe20000040009 */
[----:B------:R-:W-:-:S02]  /*4ba0*/  LOP3.LUT R5, R49, 0x380038, RZ, 0xc0, !PT ;  /* 0x0038003831057812 */ /* 0x000fc400078ec0ff */
[----:B------:R-:W-:Y:S02]  /*4bb0*/  LOP3.LUT R3, R34, 0x380038, RZ, 0xc0, !PT ;  /* 0x0038003822037812 */ /* 0x000fe400078ec0ff */
[----:B------:R-:W-:Y:S02]  /*4bc0*/  LOP3.LUT R63, R7, 0x380038, RZ, 0xc0, !PT ;  /* 0x00380038073f7812 */ /* 0x000fe400078ec0ff */
[----:B------:R-:W-:Y:S02]  /*4bd0*/  LOP3.LUT R8, R4, 0x380038, RZ, 0xc0, !PT ;  /* 0x0038003804087812 */ /* 0x000fe400078ec0ff */
[----:B------:R-:W-:Y:S02]  /*4be0*/  LOP3.LUT R6, R6, 0x64006400, RZ, 0xfc, !PT ;  /* 0x6400640006067812 */ /* 0x000fe400078efcff */
[----:B------:R-:W-:Y:S02]  /*4bf0*/  LOP3.LUT R66, R11, 0x64006400, RZ, 0xfc, !PT ;  /* 0x640064000b427812 */ /* 0x000fe400078efcff */
[--C-:B------:R-:W-:Y:S01]  /*4c00*/  SHF.R.U32.HI R29, RZ, 0xd, R4.reuse ;  /* 0x0000000dff1d7819 */ /* 0x100fe20000011604 */
[-C--:B------:R-:W-:Y:S01]  /*4c10*/  HFMA2 R77, R6, R9.reuse.H0_H0, -132, -132 ;  /* 0xd820d820064d7431 */ /* 0x080fe20000040009 */
[----:B------:R-:W-:Y:S01]  /*4c20*/  SHF.R.U32.HI R50, RZ, 0x6, R4 ;  /* 0x00000006ff327819 */ /* 0x000fe20000011604 */
        /* <DEDUP_REMOVED lines=22> */
[----:B------:R-:W-:Y:S01]  /*4d90*/  LOP3.LUT R67, R6, 0x64006400, RZ, 0xfc, !PT ;  /* 0x6400640006437812 */ /* 0x000fe200078efcff */
[----:B------:R-:W-:Y:S01]  /*4da0*/  HFMA2 R12, R12, R9.H0_H0, -132, -132 ;  /* 0xd820d8200c0c7431 */ /* 0x000fe20000040009 */
[----:B------:R-:W-:Y:S02]  /*4db0*/  LOP3.LUT R29, R14, 0x40004, R29, 0xf8, !PT ;  /* 0x000400040e1d7812 */ /* 0x000fe400078ef81d */
[----:B------:R-:W-:Y:S01]  /*4dc0*/  LOP3.LUT R10, R13, 0x64006400, RZ, 0xfc, !PT ;  /* 0x640064000d0a7812 */ /* 0x000fe200078efcff */
[----:B------:R-:W-:Y:S01]  /*4dd0*/  HFMA2 R67, R67, R0.H0_H0, -20, -20 ;  /* 0xcd00cd0043437431 */ /* 0x000fe20000040000 */
[----:B------:R-:W-:-:S02]  /*4de0*/  LOP3.LUT R3, R2, 0x64006400, RZ, 0xfc, !PT ;  /* 0x6400640002037812 */ /* 0x000fc400078efcff */
[----:B------:R-:W-:Y:S01]  /*4df0*/  LOP3.LUT R75, R66, 0x64006400, RZ, 0xfc, !PT ;  /* 0x64006400424b7812 */ /* 0x000fe200078efcff */
[----:B------:R-:W-:Y:S01]  /*4e00*/  HFMA2 R61, R10, R9.H0_H0, -132, -132 ;  /* 0xd820d8200a3d7431 */ /* 0x000fe20000040009 */
        /* <DEDUP_REMOVED lines=178> */
.L_x_1759:
        /* <DEDUP_REMOVED lines=83> */
.L_x_1760:
        /* <DEDUP_REMOVED lines=82> */
.L_x_1761:
        /* <DEDUP_REMOVED lines=79> */
.L_x_1758:
[----:B------:R-:W-:Y:S01]  /*6870*/  IADD3 R95, R95, 0x20, RZ ;  /* 0x000000205f5f7810 */ /* 0x000fe20007ffe0ff */
[----:B------:R-:W-:Y:S01]  /*6880*/  UIADD3 UR4, UR4, 0x40, URZ ;  /* 0x0000004004047890 */ /* 0x000fe2000fffe03f */
[----:B0-----:R-:W-:Y:S02]  /*6890*/  IMAD.WIDE R2, R89, 0x4, R100 ;  /* 0x0000000459027825 */ /* 0x001fe400078e0264 */
[C---:B------:R-:W-:Y:S02]  /*68a0*/  ISETP.GE.AND P2, PT, R95.reuse, UR5, PT ;  /* 0x000000055f007c0c */ /* 0x040fe4000bf46270 */
[----:B------:R-:W-:-:S13]  /*68b0*/  ISETP.LT.AND P3, PT, R95, R96, PT ;  /* 0x000000605f00720c */ /* 0x000fda0003f61270 */
[----:B------:R-:W-:Y:S05]  /*68c0*/  @!P2 BRA P3, `(.L_x_1762) ;  /* 0xffffffdc0020a947 */ /* 0x000fea000183ffff */
.L_x_1757:
        /* <DEDUP_REMOVED lines=14> */
.L_x_1768:
[----:B------:R-:W-:Y:S05]  /*69b0*/  @!P1 BRA `(.L_x_1764) ;  /* 0x0000001000a09947 */ /* 0x000fea0003800000 */
        /* <DEDUP_REMOVED lines=24> */
[----:B------:R-:W-:Y:S02]  /*6b40*/  LOP3.LUT R16, R6, 0x64006400, RZ, 0xfc, !PT ;  /* 0x6400640006107812 */ /* 0x000fe400078efcff */
[----:B------:R-:W-:Y:S01]  /*6b50*/  LOP3.LUT R6, R51, 0xc000c, RZ, 0xc0, !PT ;  /* 0x000c000c33067812 */ /* 0x000fe200078ec0ff */
[-C--:B------:R-:W-:Y:S01]  /*6b60*/  HFMA2 R17, R5, R8.reuse.H1_H1, -258, -258 ;  /* 0xdc08dc0805117431 */ /* 0x080fe20000060008 */
[----:B------:R-:W-:Y:S01]  /*6b70*/  LOP3.LUT R5, R49, 0x300030, RZ, 0xc0, !PT ;  /* 0x0030003031057812 */ /* 0x000fe200078ec0ff */
[----:B------:R-:W-:Y:S01]  /*6b80*/  HFMA2 R16, R16, R8.H1_H1, -258, -258 ;  /* 0xdc08dc0810107431 */ /* 0x000fe20000060008 */
[----:B------:R-:W-:-:S02]  /*6b90*/  SHF.R.U32.HI R55, RZ, 0x8, R7 ;  /* 0x00000008ff377819 */ /* 0x000fc40000011607 */
[C---:B------:R-:W-:Y:S02]  /*6ba0*/  LOP3.LUT R31, R7.reuse, 0x300030, RZ, 0xc0, !PT ;  /* 0x00300030071f7812 */ /* 0x040fe400078ec0ff */
[C---:B------:R-:W-:Y:S02]  /*6bb0*/  LOP3.LUT R39, R7.reuse, 0xc000c0, RZ, 0xc0, !PT ;  /* 0x00c000c007277812 */ /* 0x040fe400078ec0ff */
[----:B------:R-:W-:Y:S02]  /*6bc0*/  LOP3.LUT R54, R7, 0x30003, RZ, 0xc0, !PT ;  /* 0x0003000307367812 */ /* 0x000fe400078ec0ff */
[----:B------:R-:W-:Y:S02]  /*6bd0*/  LOP3.LUT R7, R53, 0xc000c, RZ, 0xc0, !PT ;  /* 0x000c000c35077812 */ /* 0x000fe400078ec0ff */
[----:B------:R-:W-:Y:S02]  /*6be0*/  LOP3.LUT R6, R6, 0x64006400, RZ, 0xfc, !PT ;  /* 0x6400640006067812 */ /* 0x000fe400078efcff */
[----:B------:R-:W-:-:S02]  /*6bf0*/  LOP3.LUT R9, R4, 0xc000c, RZ, 0xc0, !PT ;  /* 0x000c000c04097812 */ /* 0x000fc400078ec0ff */
[----:B------:R-:W-:Y:S01]  /*6c00*/  LOP3.LUT R5, R5, 0x64006400, RZ, 0xfc, !PT ;  /* 0x6400640005057812 */ /* 0x000fe200078efcff */
[-C--:B------:R-:W-:Y:S01]  /*6c10*/  HFMA2 R18, R6, R8.reuse.H1_H1, -258, -258 ;  /* 0xdc08dc0806127431 */ /* 0x080fe20000060008 */
[----:B------:R-:W-:Y:S02]  /*6c20*/  LOP3.LUT R7, R7, 0x64006400, RZ, 0xfc, !PT ;  /* 0x6400640007077812 */ /* 0x000fe400078efcff */
        /* <DEDUP_REMOVED lines=31> */
[C---:B------:R-:W-:Y:S01]  /*6e20*/  LOP3.LUT R11, R4.reuse, 0xc000c0, RZ, 0xc0, !PT ;  /* 0x00c000c0040b7812 */ /* 0x040fe200078ec0ff */
[----:B------:R-:W-:Y:S01]  /*6e30*/  HFMA2 R35, R9, R35.H0_H0, -66, -66 ;  /* 0xd420d42009237431 */ /* 0x000fe20000040023 */
        /* <DEDUP_REMOVED lines=52> */
[----:B-1----:R-:W-:Y:S01]  /*7180*/  HFMA2 R58, R54, R8, R58 ;  /* 0x00000008363a7231 */ /* 0x002fe2000000003a */
        /* <DEDUP_REMOVED lines=28> */
.L_x_1765:
        /* <DEDUP_REMOVED lines=49> */
.L_x_1766:
        /* <DEDUP_REMOVED lines=48> */
.L_x_1767:
        /* <DEDUP_REMOVED lines=46> */
.L_x_1764:
[----:B------:R-:W-:Y:S01]  /*7c40*/  IADD3 R95, R95, 0x10, RZ ;  /* 0x000000105f5f7810 */ /* 0x000fe20007ffe0ff */
[----:B------:R-:W-:Y:S01]  /*7c50*/  UIADD3 UR4, UR4, 0x20, URZ ;  /* 0x0000002004047890 */ /* 0x000fe2000fffe03f */
[----:B------:R-:W-:Y:S02]  /*7c60*/  IADD3 R2, P3, R2, R13, RZ ;  /* 0x0000000d02027210 */ /* 0x000fe40007f7e0ff */
[C---:B------:R-:W-:Y:S02]  /*7c70*/  ISETP.GE.AND P2, PT, R95.reuse, UR5, PT ;  /* 0x000000055f007c0c */ /* 0x040fe4000bf46270 */
[----:B------:R-:W-:Y:S02]  /*7c80*/  ISETP.LT.AND P4, PT, R95, R96, PT ;  /* 0x000000605f00720c */ /* 0x000fe40003f81270 */
[----:B------:R-:W-:-:S11]  /*7c90*/  IADD3.X R3, R3, R0, RZ, P3, !PT ;  /* 0x0000000003037210 */ /* 0x000fd60001ffe4ff */
[----:B------:R-:W-:Y:S05]  /*7ca0*/  @!P2 BRA P4, `(.L_x_1768) ;  /* 0xffffffec0040a947 */ /* 0x000fea000203ffff */
.L_x_1763:
[----:B------:R-:W-:Y:S05]  /*7cb0*/  @!P1 EXIT ;  /* 0x000000000000994d */ /* 0x000fea0003800000 */
[----:B------:R-:W0:Y:S01]  /*7cc0*/  S2R R0, SR_CTAID.X ;  /* 0x0000000000007919 */ /* 0x000e220000002500 */
[----:B------:R-:W1:Y:S01]  /*7cd0*/  S2UR UR4, SR_CTAID.Y ;  /* 0x00000000000479c3 */ /* 0x000e620000002600 */
[----:B-----5:R-:W0:Y:S07]  /*7ce0*/  S2R R5, SR_TID.X ;  /* 0x0000000000057919 */ /* 0x020e2e0000002100 */
[----:B------:R-:W2:Y:S08]  /*7cf0*/  LDC R9, c[0x0][0x23c] ;  /* 0x00008f00ff097b82 */ /* 0x000eb00000000800 */
        /* <DEDUP_REMOVED lines=13> */
.L_x_1772:
[----:B------:R-:W0:Y:S02]  /*7dd0*/  LDS R6, [R4] ;  /* 0x0000000004067984 */ /* 0x000e240000000800 */
[----:B0-----:R-:W-:-:S06]  /*7de0*/  HADD2 R7, R6, R40 ;  /* 0x0000002806077230 */ /* 0x001fcc0000000000 */
[----:B------:R-:W0:Y:S02]  /*7df0*/  ATOMS.CAST.SPIN R7, [R4], R6, R7 ;  /* 0x000000060407738d */ /* 0x000e240001800007 */
[----:B0-----:R-:W-:-:S13]  /*7e00*/  ISETP.EQ.U32.AND P0, PT, R7, 0x1, PT ;  /* 0x000000010700780c */ /* 0x001fda0003f02070 */
[----:B------:R-:W-:Y:S05]  /*7e10*/  @!P0 BRA `(.L_x_1772) ;  /* 0xfffffffc00ec8947 */ /* 0x000fea000383ffff */
[----:B------:R-:W-:Y:S05]  /*7e20*/  BRA `(.L_x_1770) ;  /* 0x00000000000c7947 */ /* 0x000fea0003800000 */
.L_x_1771:
[----:B------:R-:W2:Y:S02]  /*7e30*/  LD.E R0, desc[UR6][R2.64] ;  /* 0x0000000602007980 */ /* 0x000ea4000c101900 */
[----:B--2---:R-:W-:-:S05]  /*7e40*/  IADD3 R5, R40, R0, RZ ;  /* 0x0000000028057210 */ /* 0x004fca0007ffe0ff */
[----:B------:R0:W-:Y:S02]  /*7e50*/  ST.E desc[UR6][R2.64], R5 ;  /* 0x0000000502007985 */ /* 0x0001e4000c101906 */
.L_x_1770:
[----:B------:R-:W-:Y:S05]  /*7e60*/  BSYNC B0 ;  /* 0x0000000000007941 */ /* 0x000fea0003800000 */
.L_x_1769:
[----:B------:R1:W-:Y:S01]  /*7e70*/  ATOM.E.ADD.F16x2.RN.STRONG.GPU P0, RZ, desc[UR6][R2.64+0x4], R27 ;  /* 0x0000041b02ff79a2 */ /* 0x0003e2000810e1c6 */
[----:B------:R-:W-:Y:S04]  /*7e80*/  BSSY B0, `(.L_x_1773) ;  /* 0x000000f000007945 */ /* 0x000fe80003800000 */
[----:B-1----:R-:W-:Y:S05]  /*7e90*/  @P0 BRA `(.L_x_1774) ;  /* 0x0000000000340947 */ /* 0x002fea0003800000 */
[----:B------:R-:W1:Y:S02]  /*7ea0*/  QSPC.E.S P0, RZ, [R2+0x4] ;  /* 0x0000040002ff73aa */ /* 0x000e640000000500 */
[----:B-1----:R-:W-:Y:S05]  /*7eb0*/  @!P0 BRA `(.L_x_1775) ;  /* 0x0000000000208947 */ /* 0x002fea0003800000 */
[----:B------:R-:W-:-:S04]  /*7ec0*/  MOV R4, R2 ;  /* 0x0000000200047202 */ /* 0x000fc80000000f00 */
[----:B------:R-:W-:-:S07]  /*7ed0*/  MOV R4, R4 ;  /* 0x0000000400047202 */ /* 0x000fce0000000f00 */
.L_x_1776:
[----:B------:R-:W1:Y:S02]  /*7ee0*/  LDS R6, [R4+0x4] ;  /* 0x0000040004067984 */ /* 0x000e640000000800 */
[----:B-1----:R-:W-:-:S10]  /*7ef0*/  HFMA2.MMA R7, R6, 1, 1, R27 ;  /* 0x3c003c0006077835 */ /* 0x002fd4000000001b */
[----:B------:R-:W1:Y:S02]  /*7f00*/  ATOMS.CAST.SPIN R7, [R4+0x4], R6, R7 ;  /* 0x000004060407738d */ /* 0x000e640001800007 */
[----:B-1----:R-:W-:-:S13]  /*7f10*/  ISETP.EQ.U32.AND P0, PT, R7, 0x1, PT ;  /* 0x000000010700780c */ /* 0x002fda0003f02070 */
[----:B------:R-:W-:Y:S05]  /*7f20*/  @!P0 BRA `(.L_x_1776) ;  /* 0xfffffffc00ec8947 */ /* 0x000fea000383ffff */
[----:B------:R-:W-:Y:S05]  /*7f30*/  BRA `(.L_x_1774) ;  /* 0x00000000000c7947 */ /* 0x000fea0003800000 */
.L_x_1775:
[----:B------:R-:W0:Y:S02]  /*7f40*/  LD.E R0, desc[UR6][R2.64+0x4] ;  /* 0x0000040602007980 */ /* 0x000e24000c101900 */
[----:B0-----:R-:W-:-:S05]  /*7f50*/  IADD3 R5, R27, R0, RZ ;  /* 0x000000001b057210 */ /* 0x001fca0007ffe0ff */
[----:B------:R1:W-:Y:S02]  /*7f60*/  ST.E desc[UR6][R2.64+0x4], R5 ;  /* 0x0000040502007985 */ /* 0x0003e4000c101906 */
.L_x_1774:
[----:B------:R-:W-:Y:S05]  /*7f70*/  BSYNC B0 ;  /* 0x0000000000007941 */ /* 0x000fea0003800000 */
.L_x_1773:
        /* <DEDUP_REMOVED lines=10> */
.L_x_1780:
[----:B------:R-:W0:Y:S02]  /*8020*/  LDS R6, [R4] ;  /* 0x0000000004067984 */ /* 0x000e240000000800 */
[----:B0-----:R-:W-:-:S06]  /*8030*/  HADD2 R7, R6, R26 ;  /* 0x0000001a06077230 */ /* 0x001fcc0000000000 */
[----:B------:R-:W0:Y:S02]  /*8040*/  ATOMS.CAST.SPIN R7, [R4], R6, R7 ;  /* 0x000000060407738d */ /* 0x000e240001800007 */
[----:B0-----:R-:W-:-:S13]  /*8050*/  ISETP.EQ.U32.AND P0, PT, R7, 0x1, PT ;  /* 0x000000010700780c */ /* 0x001fda0003f02070 */
[----:B------:R-:W-:Y:S05]  /*8060*/  @!P0 BRA `(.L_x_1780) ;  /* 0xfffffffc00ec8947 */ /* 0x000fea000383ffff */
[----:B------:R-:W-:Y:S05]  /*8070*/  BRA `(.L_x_1778) ;  /* 0x00000000000c7947 */ /* 0x000fea0003800000 */
.L_x_1779:
[----:B------:R-:W2:Y:S02]  /*8080*/  LD.E R0, desc[UR6][R2.64] ;  /* 0x0000000602007980 */ /* 0x000ea4000c101900 */
[----:B--2---:R-:W-:-:S05]  /*8090*/  IADD3 R5, R26, R0, RZ ;  /* 0x000000001a057210 */ /* 0x004fca0007ffe0ff */
[----:B------:R0:W-:Y:S02]  /*80a0*/  ST.E desc[UR6][R2.64], R5 ;  /* 0x0000000502007985 */ /* 0x0001e4000c101906 */
.L_x_1778:
[----:B------:R-:W-:Y:S05]  /*80b0*/  BSYNC B0 ;  /* 0x0000000000007941 */ /* 0x000fea0003800000 */
.L_x_1777:
[----:B------:R1:W-:Y:S01]  /*80c0*/  ATOM.E.ADD.F16x2.RN.STRONG.GPU P0, RZ, desc[UR6][R2.64+0x4], R25 ;  /* 0x0000041902ff79a2 */ /* 0x0003e2000810e1c6 */
[----:B------:R-:W-:Y:S04]  /*80d0*/  BSSY B0, `(.L_x_1781) ;  /* 0x000000f000007945 */ /* 0x000fe80003800000 */
[----:B-1----:R-:W-:Y:S05]  /*80e0*/  @P0 BRA `(.L_x_1782) ;  /* 0x0000000000340947 */ /* 0x002fea0003800000 */
[----:B------:R-:W1:Y:S02]  /*80f0*/  QSPC.E.S P0, RZ, [R2+0x4] ;  /* 0x0000040002ff73aa */ /* 0x000e640000000500 */
[----:B-1----:R-:W-:Y:S05]  /*8100*/  @!P0 BRA `(.L_x_1783) ;  /* 0x0000000000208947 */ /* 0x002fea0003800000 */
[----:B------:R-:W-:-:S04]  /*8110*/  MOV R4, R2 ;  /* 0x0000000200047202 */ /* 0x000fc80000000f00 */
[----:B------:R-:W-:-:S07]  /*8120*/  MOV R4, R4 ;  /* 0x0000000400047202 */ /* 0x000fce0000000f00 */
.L_x_1784:
[----:B------:R-:W1:Y:S02]  /*8130*/  LDS R6, [R4+0x4] ;  /* 0x0000040004067984 */ /* 0x000e640000000800 */
[----:B-1----:R-:W-:-:S10]  /*8140*/  HFMA2.MMA R7, R6, 1, 1, R25 ;  /* 0x3c003c0006077835 */ /* 0x002fd40000000019 */
[----:B------:R-:W1:Y:S02]  /*8150*/  ATOMS.CAST.SPIN R7, [R4+0x4], R6, R7 ;  /* 0x000004060407738d */ /* 0x000e640001800007 */
[----:B-1----:R-:W-:-:S13]  /*8160*/  ISETP.EQ.U32.AND P0, PT, R7, 0x1, PT ;  /* 0x000000010700780c */ /* 0x002fda0003f02070 */
[----:B------:R-:W-:Y:S05]  /*8170*/  @!P0 BRA `(.L_x_1784) ;  /* 0xfffffffc00ec8947 */ /* 0x000fea000383ffff */
[----:B------:R-:W-:Y:S05]  /*8180*/  BRA `(.L_x_1782) ;  /* 0x00000000000c7947 */ /* 0x000fea0003800000 */
.L_x_1783:
[----:B------:R-:W0:Y:S02]  /*8190*/  LD.E R0, desc[UR6][R2.64+0x4] ;  /* 0x0000040602007980 */ /* 0x000e24000c101900 */
[----:B0-----:R-:W-:-:S05]  /*81a0*/  IADD3 R5, R25, R0, RZ ;  /* 0x0000000019057210 */ /* 0x001fca0007ffe0ff */
[----:B------:R1:W-:Y:S02]  /*81b0*/  ST.E desc[UR6][R2.64+0x4], R5 ;  /* 0x0000040502007985 */ /* 0x0003e4000c101906 */
.L_x_1782:
[----:B------:R-:W-:Y:S05]  /*81c0*/  BSYNC B0 ;  /* 0x0000000000007941 */ /* 0x000fea0003800000 */
.L_x_1781:
        /* <DEDUP_REMOVED lines=10> */
.L_x_1788:
[----:B------:R-:W0:Y:S02]  /*8270*/  LDS R6, [R4] ;  /* 0x0000000004067984 */ /* 0x000e240000000800 */
[----:B0-----:R-:W-:-:S06]  /*8280*/  HADD2 R7, R6, R24 ;  /* 0x0000001806077230 */ /* 0x001fcc0000000000 */
[----:B------:R-:W0:Y:S02]  /*8290*/  ATOMS.CAST.SPIN R7, [R4], R6, R7 ;  /* 0x000000060407738d */ /* 0x000e240001800007 */
[----:B0-----:R-:W-:-:S13]  /*82a0*/  ISETP.EQ.U32.AND P0, PT, R7, 0x1, PT ;  /* 0x000000010700780c */ /* 0x001fda0003f02070 */
[----:B------:R-:W-:Y:S05]  /*82b0*/  @!P0 BRA `(.L_x_1788) ;  /* 0xfffffffc00ec8947 */ /* 0x000fea000383ffff */
[----:B------:R-:W-:Y:S05]  /*82c0*/  BRA `(.L_x_1786) ;  /* 0x00000000000c7947 */ /* 0x000fea0003800000 */
.L_x_1787:
[----:B------:R-:W2:Y:S02]  /*82d0*/  LD.E R0, desc[UR6][R2.64] ;  /* 0x0000000602007980 */ /* 0x000ea4000c101900 */
[----:B--2---:R-:W-:-:S05]  /*82e0*/  IADD3 R5, R24, R0, RZ ;  /* 0x0000000018057210 */ /* 0x004fca0007ffe0ff */
[----:B------:R0:W-:Y:S02]  /*82f0*/  ST.E desc[UR6][R2.64], R5 ;  /* 0x0000000502007985 */ /* 0x0001e4000c101906 */
.L_x_1786:
[----:B------:R-:W-:Y:S05]  /*8300*/  BSYNC B0 ;  /* 0x0000000000007941 */ /* 0x000fea0003800000 */
.L_x_1785:
[----:B------:R1:W-:Y:S01]  /*8310*/  ATOM.E.ADD.F16x2.RN.STRONG.GPU P0, RZ, desc[UR6][R2.64+0x4], R23 ;  /* 0x0000041702ff79a2 */ /* 0x0003e2000810e1c6 */
[----:B------:R-:W-:Y:S04]  /*8320*/  BSSY B0, `(.L_x_1789) ;  /* 0x000000f000007945 */ /* 0x000fe80003800000 */
[----:B-1----:R-:W-:Y:S05]  /*8330*/  @P0 BRA `(.L_x_1790) ;  /* 0x0000000000340947 */ /* 0x002fea0003800000 */
[----:B------:R-:W1:Y:S02]  /*8340*/  QSPC.E.S P0, RZ, [R2+0x4] ;  /* 0x0000040002ff73aa */ /* 0x000e640000000500 */
[----:B-1----:R-:W-:Y:S05]  /*8350*/  @!P0 BRA `(.L_x_1791) ;  /* 0x0000000000208947 */ /* 0x002fea0003800000 */
[----:B------:R-:W-:-:S04]  /*8360*/  MOV R4, R2 ;  /* 0x0000000200047202 */ /* 0x000fc80000000f00 */
[----:B------:R-:W-:-:S07]  /*8370*/  MOV R4, R4 ;  /* 0x0000000400047202 */ /* 0x000fce0000000f00 */
.L_x_1792:
[----:B------:R-:W1:Y:S02]  /*8380*/  LDS R6, [R4+0x4] ;  /* 0x0000040004067984 */ /* 0x000e640000000800 */
[----:B-1----:R-:W-:-:S10]  /*8390*/  HFMA2.MMA R7, R6, 1, 1, R23 ;  /* 0x3c003c0006077835 */ /* 0x002fd40000000017 */
[----:B------:R-:W1:Y:S02]  /*83a0*/  ATOMS.CAST.SPIN R7, [R4+0x4], R6, R7 ;  /* 0x000004060407738d */ /* 0x000e640001800007 */
[----:B-1----:R-:W-:-:S13]  /*83b0*/  ISETP.EQ.U32.AND P0, PT, R7, 0x1, PT ;  /* 0x000000010700780c */ /* 0x002fda0003f02070 */
[----:B------:R-:W-:Y:S05]  /*83c0*/  @!P0 BRA `(.L_x_1792) ;  /* 0xfffffffc00ec8947 */ /* 0x000fea000383ffff */
[----:B------:R-:W-:Y:S05]  /*83d0*/  BRA `(.L_x_1790) ;  /* 0x00000000000c7947 */ /* 0x000fea0003800000 */
.L_x_1791:
[----:B------:R-:W0:Y:S02]  /*83e0*/  LD.E R0, desc[UR6][R2.64+0x4] ;  /* 0x0000040602007980 */ /* 0x000e24000c101900 */
[----:B0-----:R-:W-:-:S05]  /*83f0*/  IADD3 R5, R23, R0, RZ ;  /* 0x0000000017057210 */ /* 0x001fca0007ffe0ff */
[----:B------:R1:W-:Y:S02]  /*8400*/  ST.E desc[UR6][R2.64+0x4], R5 ;  /* 0x0000040502007985 */ /* 0x0003e4000c101906 */
.L_x_1790:
[----:B------:R-:W-:Y:S05]  /*8410*/  BSYNC B0 ;  /* 0x0000000000007941 */ /* 0x000fea0003800000 */
.L_x_1789:
        /* <DEDUP_REMOVED lines=10> */
.L_x_1796:
[----:B------:R-:W0:Y:S02]  /*84c0*/  LDS R6, [R4] ;  /* 0x0000000004067984 */ /* 0x000e240000000800 */
[----:B0-----:R-:W-:-:S06]  /*84d0*/  HADD2 R7, R6, R22 ;  /* 0x0000001606077230 */ /* 0x001fcc0000000000 */
[----:B------:R-:W0:Y:S02]  /*84e0*/  ATOMS.CAST.SPIN R7, [R4], R6, R7 ;  /* 0x000000060407738d */ /* 0x000e240001800007 */
[----:B0-----:R-:W-:-:S13]  /*84f0*/  ISETP.EQ.U32.AND P0, PT, R7, 0x1, PT ;  /* 0x000000010700780c */ /* 0x001fda0003f02070 */
[----:B------:R-:W-:Y:S05]  /*8500*/  @!P0 BRA `(.L_x_1796) ;  /* 0xfffffffc00ec8947 */ /* 0x000fea000383ffff */
[----:B------:R-:W-:Y:S05]  /*8510*/  BRA `(.L_x_1794) ;  /* 0x00000000000c7947 */ /* 0x000fea0003800000 */
.L_x_1795:
[----:B------:R-:W2:Y:S02]  /*8520*/  LD.E R0, desc[UR6][R2.64] ;  /* 0x0000000602007980 */ /* 0x000ea4000c101900 */
[----:B--2---:R-:W-:-:S05]  /*8530*/  IADD3 R5, R22, R0, RZ ;  /* 0x0000000016057210 */ /* 0x004fca0007ffe0ff */
[----:B------:R0:W-:Y:S02]  /*8540*/  ST.E desc[UR6][R2.64], R5 ;  /* 0x0000000502007985 */ /* 0x0001e4000c101906 */
.L_x_1794:
[----:B------:R-:W-:Y:S05]  /*8550*/  BSYNC B0 ;  /* 0x0000000000007941 */ /* 0x000fea0003800000 */
.L_x_1793:
[----:B------:R1:W-:Y:S02]  /*8560*/  ATOM.E.ADD.F16x2.RN.STRONG.GPU P0, RZ, desc[UR6][R2.64+0x4], R21 ;  /* 0x0000041502ff79a2 */ /* 0x0003e4000810e1c6 */
[----:B-1----:R-:W-:Y:S05]  /*8570*/  @P0 EXIT ;  /* 0x000000000000094d */ /* 0x002fea0003800000 */
[----:B------:R-:W1:Y:S02]  /*8580*/  QSPC.E.S P0, RZ, [R2+0x4] ;  /* 0x0000040002ff73aa */ /* 0x000e640000000500 */
[----:B-1----:R-:W-:Y:S05]  /*8590*/  @!P0 BRA `(.L_x_1797) ;  /* 0x00000000001c8947 */ /* 0x002fea0003800000 */
[----:B0-----:R-:W-:-:S07]  /*85a0*/  MOV R2, R2 ;  /* 0x0000000200027202 */ /* 0x001fce0000000f00 */
.L_x_1798:
[----:B------:R-:W0:Y:S02]  /*85b0*/  LDS R4, [R2+0x4] ;  /* 0x0000040002047984 */ /* 0x000e240000000800 */
[----:B0-----:R-:W-:-:S10]  /*85c0*/  HFMA2.MMA R5, R4, 1, 1, R21 ;  /* 0x3c003c0004057835 */ /* 0x001fd40000000015 */
[----:B------:R-:W0:Y:S02]  /*85d0*/  ATOMS.CAST.SPIN R5, [R2+0x4], R4, R5 ;  /* 0x000004040205738d */ /* 0x000e240001800005 */
[----:B0-----:R-:W-:-:S13]  /*85e0*/  ISETP.EQ.U32.AND P0, PT, R5, 0x1, PT ;  /* 0x000000010500780c */ /* 0x001fda0003f02070 */
[----:B------:R-:W-:Y:S05]  /*85f0*/  @!P0 BRA `(.L_x_1798) ;  /* 0xfffffffc00ec8947 */ /* 0x000fea000383ffff */
[----:B------:R-:W-:Y:S05]  /*8600*/  EXIT ;  /* 0x000000000000794d */ /* 0x000fea0003800000 */
.L_x_1797:
[----:B------:R-:W0:Y:S02]  /*8610*/  LD.E R0, desc[UR6][R2.64+0x4] ;  /* 0x0000040602007980 */ /* 0x000e24000c101900 */
[----:B0-----:R-:W-:-:S05]  /*8620*/  IADD3 R5, R21, R0, RZ ;  /* 0x0000000015057210 */ /* 0x001fca0007ffe0ff */
[----:B------:R-:W-:Y:S01]  /*8630*/  ST.E desc[UR6][R2.64+0x4], R5 ;  /* 0x0000040502007985 */ /* 0x000fe2000c101906 */
[----:B------:R-:W-:Y:S05]  /*8640*/  EXIT ;  /* 0x000000000000794d */ /* 0x000fea0003800000 */
.L_x_1799:
        /* <DEDUP_REMOVED lines=11> */
.L_x_5204:


//--------------------- .text._Z23gemm_half_q_half_kernelILi4ELi128ELb1ELb0ELi32EEvPK6__halfPKjS4_S2_PS0_iiiiPKtS7_iiiiiibS2_i --------------------------
	.section	.text._Z23gemm_half_q_half_kernelILi4ELi128ELb1ELb0ELi32EEvPK6__halfPKjS4_S2_PS0_iiiiPKtS7_iiiiiibS2_i,"ax",@progbits
	.align	128
        .global         _Z23gemm_half_q_half_kernelILi4ELi128ELb1ELb0ELi32EEvPK6__halfPKjS4_S2_PS0_iiiiPKtS7_iiiiiibS2_i
        .type           _Z23gemm_half_q_half_kernelILi4ELi128ELb1ELb0ELi32EEvPK6__halfPKjS4_S2_PS0_iiiiPKtS7_iiiiiibS2_i,@function
        .size           _Z23gemm_half_q_half_kernelILi4ELi128ELb1ELb0ELi32EEvPK6__halfPKjS4_S2_PS0_iiiiPKtS7_iiiiiibS2_i,(.L_x_5205 - _Z23gemm_half_q_half_kernelILi4ELi128ELb1ELb0ELi32EEvPK6__halfPKjS4_S2_PS0_iiiiPKtS7_iiiiiibS2_i)
        .other          _Z23gemm_half_q_half_kernelILi4ELi128ELb1ELb0ELi32EEvPK6__halfPKjS4_S2_PS0_iiiiPKtS7_iiiiiibS2_i,@"STO_CUDA_ENTRY STV_DEFAULT"
_Z23gemm_half_q_half_kernelILi4ELi128ELb1ELb0ELi32EEvPK6__halfPKjS4_S2_PS0_iiiiPKtS7_iiiiiibS2_i:
.text._Z23gemm_half_q_half_kernelILi4ELi128ELb1ELb0ELi32EEvPK6__halfPKjS4_S2_PS0_iiiiPKtS7_iiiiiibS2_i:
        /* <DEDUP_REMOVED lines=50> */
.L_x_1800:
        /* <DEDUP_REMOVED lines=25> */
.L_x_1805:
        /* <DEDUP_REMOVED lines=37> */
.L_x_1804:
        /* <DEDUP_REMOVED lines=24> */
.L_x_1806:
[----:B------:R-:W-:-:S13]  /*0880*/  ISETP.LT.OR P0, PT, R11, R21, P0 ;  /* 0x000000150b00720c */ /* 0x000fda0000701670 */
[----:B------:R-:W-:Y:S05]  /*0890*/  @!P0 BRA `(.L_x_1802) ;  /* 0x0000000400808947 */ /* 0x000fea0003800000 */
[----:B------:R-:W-:Y:S01]  /*08a0*/  LEA R10, R6, R11, 0x2 ;  /* 0x0000000b060a7211 */ /* 0x000fe200078e10ff */
[----:B------:R-:W-:-:S04]  /*08b0*/  ULDC.64 UR4, c[0x0][0x210] ;  /* 0x0000840000047ab9 */ /* 0x000fc80000000a00 */
[----:B------:R-:W-:-:S05]  /*08c0*/  IMAD R10, R10, R9, RZ ;  /* 0x000000090a0a7224 */ /* 0x000fca00078e02ff */
[----:B-----5:R-:W-:-:S04]  /*08d0*/  IADD3 R9, P0, R29, R10, RZ ;  /* 0x0000000a1d097210 */ /* 0x020fc80007f1e0ff */
[----:B------:R-:W-:Y:S02]  /*08e0*/  LEA.HI.X.SX32 R10, R10, RZ, 0x1, P0 ;  /* 0x000000ff0a0a7211 */ /* 0x000fe400000f0eff */
[----:B01----:R-:W-:-:S04]  /*08f0*/  LEA R12, P0, R9, UR4, 0x1 ;  /* 0x00000004090c7c11 */ /* 0x003fc8000f8008ff */
[----:B------:R-:W-:-:S05]  /*0900*/  LEA.HI.X R13, R9, UR5, R10, 0x1, P0 ;  /* 0x00000005090d7c11 */ /* 0x000fca00080f0c0a */
[----:B------:R-:W2:Y:S01]  /*0910*/  LDG.E.U16.CONSTANT R12, desc[UR8][R12.64] ;  /* 0x000000080c0c7981 */ /* 0x000ea2000c1e9500 */
[----:B------:R-:W-:-:S04]  /*0920*/  LEA R8, R11, R8, 0x6 ;  /* 0x000000080b087211 */ /* 0x000fc800078e30ff */
[----:B------:R-:W-:-:S05]  /*0930*/  LEA R7, R7, R8, 0x1 ;  /* 0x0000000807077211 */ /* 0x000fca00078e08ff */
[----:B--2---:R2:W-:Y:S01]  /*0940*/  STS.U16 [R7], R12 ;  /* 0x0000000c07007388 */ /* 0x0045e20000000400 */
[----:B------:R-:W-:Y:S05]  /*0950*/  BRA `(.L_x_1802) ;  /* 0x0000000400507947 */ /* 0x000fea0003800000 */
.L_x_1803:
        /* <DEDUP_REMOVED lines=10> */
.L_x_1808:
        /* <DEDUP_REMOVED lines=37> */
.L_x_1807:
        /* <DEDUP_REMOVED lines=24> */
.L_x_1809:
        /* <DEDUP_REMOVED lines=13> */
.L_x_1802:
[----:B------:R-:W-:Y:S05]  /*0ea0*/  BSYNC B0 ;  /* 0x0000000000007941 */ /* 0x000fea0003800000 */
.L_x_1801:
[----:B------:R-:W-:Y:S02]  /*0eb0*/  ULDC UR6, c[0x0][0x23c] ;  /* 0x00008f0000067ab9 */ /* 0x000fe40000000800 */
[----:B------:R-:W-:-:S13]  /*0ec0*/  ISETP.GE.AND P0, PT, R2, UR6, PT ;  /* 0x0000000602007c0c */ /* 0x000fda000bf06270 */
        /* <DEDUP_REMOVED lines=14> */
.L_x_1812:
[----:B-1----:R-:W-:Y:S02]  /*0fb0*/  LEA R9, R6, R7, 0x2 ;  /* 0x0000000706097211 */ /* 0x002fe400078e10ff */
[----:B------:R-:W-:Y:S02]  /*0fc0*/  IADD3 R7, R7, 0x4, RZ ;  /* 0x0000000407077810 */ /* 0x000fe40007ffe0ff */
[C---:B------:R-:W-:Y:S02]  /*0fd0*/  IADD3 R11, R9.reuse, 0x1, RZ ;  /* 0x00000001090b7810 */ /* 0x040fe40007ffe0ff */
[C---:B------:R-:W-:Y:S02]  /*0fe0*/  IADD3 R13, R9.reuse, 0x2, RZ ;  /* 0x00000002090d7810 */ /* 0x040fe40007ffe0ff */
[C---:B------:R-:W-:Y:S01]  /*0ff0*/  IADD3 R15, R9.reuse, 0x3, RZ ;  /* 0x00000003090f7810 */ /* 0x040fe20007ffe0ff */
[--C-:B------:R-:W-:Y:S01]  /*1000*/  IMAD R9, R9, UR6, R2.reuse ;  /* 0x0000000609097c24 */ /* 0x100fe2000f8e0202 */
[----:B------:R-:W-:Y:S01]  /*1010*/  ISETP.GE.AND P2, PT, R7, R18, PT ;  /* 0x000000120700720c */ /* 0x000fe20003f46270 */
[----:B------:R-:W-:-:S02]  /*1020*/  IMAD R11, R11, UR6, R2 ;  /* 0x000000060b0b7c24 */ /* 0x000fc4000f8e0202 */
[--C-:B------:R-:W-:Y:S02]  /*1030*/  IMAD R13, R13, UR6, R2.reuse ;  /* 0x000000060d0d7c24 */ /* 0x100fe4000f8e0202 */
        /* <DEDUP_REMOVED lines=10> */
.L_x_1811:
[----:B-1----:R-:W-:-:S04]  /*10e0*/  IADD3 R8, R21, -R7, RZ ;  /* 0x8000000715087210 */ /* 0x002fc80007ffe0ff */
[----:B------:R-:W-:-:S13]  /*10f0*/  ISETP.GT.AND P2, PT, R8, 0x1, PT ;  /* 0x000000010800780c */ /* 0x000fda0003f44270 */
[----:B------:R-:W-:Y:S05]  /*1100*/  @!P2 BRA `(.L_x_1813) ;  /* 0x00000000002ca947 */ /* 0x000fea0003800000 */
[----:B------:R-:W1:Y:S01]  /*1110*/  LDC.64 R10, c[0x0][0x230] ;  /* 0x00008c00ff0a7b82 */ /* 0x000e620000000a00 */
[----:B------:R-:W-:Y:S02]  /*1120*/  LEA R9, R6, R7, 0x2 ;  /* 0x0000000706097211 */ /* 0x000fe400078e10ff */
[----:B------:R-:W-:Y:S02]  /*1130*/  PLOP3.LUT P0, PT, PT, PT, PT, 0x8, 0x0 ;  /* 0x000000000000781c */ /* 0x000fe40003f0e170 */
[C---:B0-----:R-:W-:Y:S01]  /*1140*/  IADD3 R13, R9.reuse, 0x1, RZ ;  /* 0x00000001090d7810 */ /* 0x041fe20007ffe0ff */
[----:B------:R-:W-:Y:S01]  /*1150*/  IMAD R9, R9, UR6, R2 ;  /* 0x0000000609097c24 */ /* 0x000fe2000f8e0202 */
[----:B------:R-:W-:-:S03]  /*1160*/  IADD3 R7, R7, 0x2, RZ ;  /* 0x0000000207077810 */ /* 0x000fc60007ffe0ff */
[----:B------:R-:W-:Y:S02]  /*1170*/  IMAD R13, R13, UR6, R2 ;  /* 0x000000060d0d7c24 */ /* 0x000fe4000f8e0202 */
[----:B-1----:R-:W-:-:S04]  /*1180*/  IMAD.WIDE R8, R9, 0x2, R10 ;  /* 0x0000000209087825 */ /* 0x002fc800078e020a */
[----:B------:R-:W-:Y:S01]  /*1190*/  IMAD.WIDE R10, R13, 0x2, R10 ;  /* 0x000000020d0a7825 */ /* 0x000fe200078e020a */
[----:B------:R1:W-:Y:S04]  /*11a0*/  STG.E.64 desc[UR8][R8.64], RZ ;  /* 0x000000ff08007986 */ /* 0x0003e8000c101b08 */
[----:B------:R1:W-:Y:S02]  /*11b0*/  STG.E.64 desc[UR8][R10.64], RZ ;  /* 0x000000ff0a007986 */ /* 0x0003e4000c101b08 */
.L_x_1813:
[----:B------:R-:W-:-:S13]  /*11c0*/  ISETP.LT.OR P0, PT, R7, R21, P0 ;  /* 0x000000150700720c */ /* 0x000fda0000701670 */
[----:B-1----:R-:W1:Y:S01]  /*11d0*/  @P0 LDC.64 R8, c[0x0][0x230] ;  /* 0x00008c00ff080b82 */ /* 0x002e620000000a00 */
[----:B------:R-:W-:-:S05]  /*11e0*/  @P0 LEA R7, R6, R7, 0x2 ;  /* 0x0000000706070211 */ /* 0x000fca00078e10ff */
[----:B------:R-:W-:-:S04]  /*11f0*/  @P0 IMAD R7, R7, UR6, R2 ;  /* 0x0000000607070c24 */ /* 0x000fc8000f8e0202 */
[----:B-1----:R-:W-:-:S05]  /*1200*/  @P0 IMAD.WIDE R6, R7, 0x2, R8 ;  /* 0x0000000207060825 */ /* 0x002fca00078e0208 */
[----:B------:R1:W-:Y:S02]  /*1210*/  @P0 STG.E.64 desc[UR8][R6.64], RZ ;  /* 0x000000ff06000986 */ /* 0x0003e4000c101b08 */
.L_x_1810:
[----:B0-----:R-:W0:Y:S08]  /*1220*/  LDC R13, c[0x0][0x25c] ;  /* 0x00009700ff0d7b82 */ /* 0x001e300000000800 */
[----:B------:R-:W-:Y:S01]  /*1230*/  BAR.SYNC.DEFER_BLOCKING 0x0 ;  /* 0x0000000000007b1d */ /* 0x000fe20000010000 */
[----:B------:R-:W-:-:S05]  /*1240*/  ISETP.GE.AND P6, PT, R22, R5, PT ;  /* 0x000000051600720c */ /* 0x000fca0003fc6270 */
[----:B------:R-:W-:Y:S02]  /*1250*/  ULDC UR5, c[0x0][0x258] ;  /* 0x0000960000057ab9 */ /* 0x000fe40000000800 */
[----:B------:R-:W2:Y:S01]  /*1260*/  LDC R15, c[0x0][0x264] ;  /* 0x00009900ff0f7b82 */ /* 0x000ea20000000800 */
[----:B------:R-:W-:Y:S01]  /*1270*/  ULDC UR7, c[0x0][0x260] ;  /* 0x0000980000077ab9 */ /* 0x000fe20000000800 */
[----:B------:R-:W-:Y:S01]  /*1280*/  ULDC UR10, c[0x0][0x268] ;  /* 0x00009a00000a7ab9 */ /* 0x000fe20000000800 */
[C---:B------:R-:W-:Y:S02]  /*1290*/  VIMNMX R32, R22.reuse, UR5, PT ;  /* 0x0000000516207c48 */ /* 0x040fe4000bfe0100 */
[C---:B------:R-:W-:Y:S02]  /*12a0*/  ISETP.GT.AND P0, PT, R22.reuse, UR5, PT ;  /* 0x0000000516007c0c */ /* 0x040fe4000bf04270 */
[C---:B------:R-:W-:Y:S02]  /*12b0*/  ISETP.GT.AND P2, PT, R22.reuse, UR7, PT ;  /* 0x0000000716007c0c */ /* 0x040fe4000bf44270 */
[----:B------:R-:W-:-:S02]  /*12c0*/  ISETP.GT.AND P3, PT, R22, UR10, PT ;  /* 0x0000000a16007c0c */ /* 0x000fc4000bf64270 */
[----:B------:R-:W-:Y:S02]  /*12d0*/  SHF.R.S32.HI R35, RZ, 0x1f, R32 ;  /* 0x0000001fff237819 */ /* 0x000fe40000011420 */
[C---:B0-----:R-:W-:Y:S02]  /*12e0*/  ISETP.GT.AND P4, PT, R22.reuse, R13, PT ;  /* 0x0000000d1600720c */ /* 0x041fe40003f84270 */
[----:B--2---:R-:W-:Y:S01]  /*12f0*/  ISETP.GT.AND P5, PT, R22, R15, PT ;  /* 0x0000000f1600720c */ /* 0x004fe20003fa4270 */
[----:B------:R-:W-:-:S12]  /*1300*/  @P6 BRA `(.L_x_1814) ;  /* 0x0000000000d46947 */ /* 0x000fd80003800000 */
[----:B-1----:R-:W0:Y:S01]  /*1310*/  LDC.64 R6, c[0x0][0x248] ;  /* 0x00009200ff067b82 */ /* 0x002e220000000a00 */
[----:B------:R-:W-:-:S07]  /*1320*/  SHF.L.U32 R17, R4, 0x6, RZ ;  /* 0x0000000604117819 */ /* 0x000fce00000006ff */
[----:B------:R-:W1:Y:S08]  /*1330*/  LDC.64 R8, c[0x0][0x220] ;  /* 0x00008800ff087b82 */ /* 0x000e700000000a00 */
[----:B------:R-:W2:Y:S01]  /*1340*/  LDC.64 R10, c[0x0][0x228] ;  /* 0x00008a00ff0a7b82 */ /* 0x000ea20000000a00 */
        /* <DEDUP_REMOVED lines=8> */
[----:B012---:R-:W-:-:S07]  /*13d0*/  SHF.R.S32.HI R28, RZ, 0x3, R19 ;  /* 0x00000003ff1c7819 */ /* 0x007fce0000011413 */
.L_x_1815:
[----:B-----5:R-:W-:-:S05]  /*13e0*/  IADD3 R19, R14, UR4, RZ ;  /* 0x000000040e137c10 */ /* 0x020fca000fffe0ff */
[----:B------:R-:W-:-:S05]  /*13f0*/  IMAD R4, R19, UR6, RZ ;  /* 0x0000000613047c24 */ /* 0x000fca000f8e02ff */
        /* <DEDUP_REMOVED lines=8> */
[----:B------:R-:W-:-:S06]  /*1480*/  IMAD.WIDE R18, R19, 0x2, R10 ;  /* 0x0000000213127825 */ /* 0x000fcc00078e020a */
[----:B------:R0:W4:Y:S01]  /*1490*/  LDG.E.U16.CONSTANT R18, desc[UR8][R18.64] ;  /* 0x0000000812127981 */ /* 0x000122000c1e9500 */
[----:B------:R-:W-:Y:S01]  /*14a0*/  UIADD3 UR4, UR4, 0x1, URZ ;  /* 0x0000000104047890 */ /* 0x000fe2000fffe03f */
[----:B--2---:R-:W-:-:S04]  /*14b0*/  SHF.R.U32.HI R4, RZ, R20, R17 ;  /* 0x00000014ff047219 */ /* 0x004fc80000011611 */
[----:B------:R-:W-:Y:S02]  /*14c0*/  LOP3.LUT R12, R4, 0xf, RZ, 0xc0, !PT ;  /* 0x0000000f040c7812 */ /* 0x000fe400078ec0ff */
[--C-:B------:R-:W-:Y:S02]  /*14d0*/  SHF.R.U32.HI R29, RZ, 0x4, R4.reuse ;  /* 0x00000004ff1d7819 */ /* 0x100fe40000011604 */
[----:B------:R-:W-:Y:S02]  /*14e0*/  IADD3 R12, R12, 0x1, RZ ;  /* 0x000000010c0c7810 */ /* 0x000fe40007ffe0ff */
[----:B------:R-:W-:Y:S02]  /*14f0*/  LOP3.LUT R29, R29, 0xf, RZ, 0xc0, !PT ;  /* 0x0000000f1d1d7812 */ /* 0x000fe400078ec0ff */
[----:B---3--:R-:W-:Y:S01]  /*1500*/  IADD3 R30, R33, R30, RZ ;  /* 0x0000001e211e7210 */ /* 0x008fe20007ffe0ff */
[----:B------:R-:W-:Y:S01]  /*1510*/  IMAD R16, R12, R12, RZ ;  /* 0x0000000c0c107224 */ /* 0x000fe200078e02ff */
[----:B------:R-:W-:-:S02]  /*1520*/  SHF.R.U32.HI R12, RZ, 0x8, R4 ;  /* 0x00000008ff0c7819 */ /* 0x000fc40000011604 */
[----:B------:R-:W-:Y:S01]  /*1530*/  SHF.R.U32.HI R4, RZ, 0xc, R4 ;  /* 0x0000000cff047819 */ /* 0x000fe20000011604 */
[----:B------:R-:W4:Y:S01]  /*1540*/  I2F.F16 R17, R16 ;  /* 0x0000001000117306 */ /* 0x000f220000200c00 */
[----:B------:R-:W-:Y:S02]  /*1550*/  LOP3.LUT R12, R12, 0xf, RZ, 0xc0, !PT ;  /* 0x0000000f0c0c7812 */ /* 0x000fe400078ec0ff */
[----:B------:R-:W-:Y:S02]  /*1560*/  LOP3.LUT R4, R4, 0xf, RZ, 0xc0, !PT ;  /* 0x0000000f04047812 */ /* 0x000fe400078ec0ff */
[----:B------:R-:W-:Y:S02]  /*1570*/  IADD3 R29, R29, 0x1, RZ ;  /* 0x000000011d1d7810 */ /* 0x000fe40007ffe0ff */
[----:B------:R-:W-:Y:S02]  /*1580*/  IADD3 R12, R12, 0x1, RZ ;  /* 0x000000010c0c7810 */ /* 0x000fe40007ffe0ff */
[----:B------:R-:W-:Y:S01]  /*1590*/  IADD3 R4, R4, 0x1, RZ ;  /* 0x0000000104047810 */ /* 0x000fe20007ffe0ff */
[----:B------:R-:W-:Y:S01]  /*15a0*/  IMAD R29, R29, R29, RZ ;  /* 0x0000001d1d1d7224 */ /* 0x000fe200078e02ff */
[----:B------:R-:W-:Y:S01]  /*15b0*/  ISETP.GE.AND P6, PT, R30, R5, PT ;  /* 0x000000051e00720c */ /* 0x000fe20003fc6270 */
[----:B0-----:R-:W-:-:S02]  /*15c0*/  IMAD R19, R12, R12, RZ ;  /* 0x0000000c0c137224 */ /* 0x001fc400078e02ff */
[----:B------:R-:W-:Y:S02]  /*15d0*/  IMAD R31, R4, R4, RZ ;  /* 0x00000004041f7224 */ /* 0x000fe400078e02ff */
[-C--:B----4-:R-:W-:Y:S01]  /*15e0*/  HMUL2 R12, R17.H0_H0, R18.reuse.H0_H0 ;  /* 0x20000012110c7232 */ /* 0x090fe20000000800 */
[----:B------:R-:W0:Y:S08]  /*15f0*/  I2F.F16 R29, R29 ;  /* 0x0000001d001d7306 */ /* 0x000e300000200c00 */
[----:B------:R-:W1:Y:S01]  /*1600*/  I2F.F16 R19, R19 ;  /* 0x0000001300137306 */ /* 0x000e620000200c00 */
[----:B0-----:R-:W-:-:S07]  /*1610*/  HMUL2 R26, R29.H0_H0, R18.H0_H0 ;  /* 0x200000121d1a7232 */ /* 0x001fce0000000800 */
[----:B------:R-:W0:Y:S01]  /*1620*/  I2F.F16 R27, R31 ;  /* 0x0000001f001b7306 */ /* 0x000e220000200c00 */
[-C--:B-1----:R-:W-:Y:S02]  /*1630*/  HMUL2 R4, R19.H0_H0, R18.reuse.H0_H0 ;  /* 0x2000001213047232 */ /* 0x082fe40000000800 */
[----:B0-----:R-:W-:Y:S01]  /*1640*/  HMUL2 R27, R27.H0_H0, R18.H0_H0 ;  /* 0x200000121b1b7232 */ /* 0x001fe20000000800 */
[----:B------:R-:W-:Y:S06]  /*1650*/  @!P6 BRA `(.L_x_1815) ;  /* 0xfffffffc0060e947 */ /* 0x000fec000383ffff */
.L_x_1814:
[----:B------:R-:W-:Y:S02]  /*1660*/  LEA.HI R35, R35, R32, RZ, 0x5 ;  /* 0x0000002023237211 */ /* 0x000fe400078f28ff */
[----:B-1----:R-:W-:Y:S01]  /*1670*/  CS2R R6, SRZ ;  /* 0x0000000000067805 */ /* 0x002fe2000001ff00 */
        /* <DEDUP_REMOVED lines=8> */
.L_x_1816:
        /* <DEDUP_REMOVED lines=8> */
.L_x_1817:
        /* <DEDUP_REMOVED lines=10> */
.L_x_1818:
        /* <DEDUP_REMOVED lines=8> */
.L_x_1819:
        /* <DEDUP_REMOVED lines=9> */
.L_x_1820:
[----:B------:R-:W-:Y:S02]  /*1930*/  ISETP.GE.AND P0, PT, R22, R5, PT ;  /* 0x000000051600720c */ /* 0x000fe40003f06270 */
[----:B------:R-:W-:Y:S02]  /*1940*/  LEA R7, R14, R7, 0x3 ;  /* 0x000000070e077211 */ /* 0x000fe400078e18ff */
[----:B------:R-:W-:Y:S02]  /*1950*/  ISETP.GE.OR P0, PT, R22, UR5, P0 ;  /* 0x0000000516007c0c */ /* 0x000fe40008706670 */
[----:B------:R-:W-:Y:S02]  /*1960*/  IADD3 R6, R9, R7, R6 ;  /* 0x0000000709067210 */ /* 0x000fe40007ffe006 */
[----:B------:R-:W-:Y:S02]  /*1970*/  PRMT R20, RZ, 0x5410, RZ ;  /* 0x00005410ff147816 */ /* 0x000fe400000000ff */
[----:B------:R-:W-:-:S02]  /*1980*/  IADD3 R5, R11, R6, R8 ;  /* 0x000000060b057210 */ /* 0x000fc40007ffe008 */
[----:B------:R-:W-:Y:S02]  /*1990*/  PRMT R19, RZ, 0x5410, RZ ;  /* 0x00005410ff137816 */ /* 0x000fe400000000ff */
[----:B------:R-:W-:Y:S02]  /*19a0*/  PRMT R18, RZ, 0x5410, RZ ;  /* 0x00005410ff127816 */ /* 0x000fe400000000ff */
[----:B------:R-:W-:Y:S02]  /*19b0*/  PRMT R17, RZ, 0x5410, RZ ;  /* 0x00005410ff117816 */ /* 0x000fe400000000ff */
[----:B------:R-:W-:Y:S02]  /*19c0*/  PRMT R16, RZ, 0x5410, RZ ;  /* 0x00005410ff107816 */ /* 0x000fe400000000ff */
[----:B------:R-:W-:Y:S02]  /*19d0*/  PRMT R15, RZ, 0x5410, RZ ;  /* 0x00005410ff0f7816 */ /* 0x000fe400000000ff */
[----:B------:R-:W-:-:S02]  /*19e0*/  PRMT R14, RZ, 0x5410, RZ ;  /* 0x00005410ff0e7816 */ /* 0x000fc400000000ff */
[----:B------:R-:W-:Y:S01]  /*19f0*/  PRMT R13, RZ, 0x5410, RZ ;  /* 0x00005410ff0d7816 */ /* 0x000fe200000000ff */
[----:B------:R-:W-:Y:S06]  /*1a00*/  @P0 BRA `(.L_x_1821) ;  /* 0x0000007400f00947 */ /* 0x000fec0003800000 */
[----:B------:R-:W0:Y:S01]  /*1a10*/  S2UR UR5, SR_CgaCtaId ;  /* 0x00000000000579c3 */ /* 0x000e220000008800 */
[----:B------:R-:W-:Y:S01]  /*1a20*/  IMAD R5, R5, UR6, RZ ;  /* 0x0000000605057c24 */ /* 0x000fe2000f8e02ff */
[----:B------:R-:W-:Y:S01]  /*1a30*/  USHF.R.S32.HI UR4, URZ, 0x1f, UR6 ;  /* 0x0000001f3f047899 */ /* 0x000fe20008011406 */
[----:B------:R-:W-:Y:S01]  /*1a40*/  PRMT R3, R3, 0x9910, RZ ;  /* 0x0000991003037816 */ /* 0x000fe200000000ff */
[----:B------:R-:W-:Y:S01]  /*1a50*/  HADD2.F32 R12, -RZ, R12.H0_H0 ;  /* 0x2000000cff0c7230 */ /* 0x000fe20000004100 */
[----:B------:R-:W-:Y:S01]  /*1a60*/  SHF.R.S32.HI R7, RZ, 0x1f, R2 ;  /* 0x0000001fff077819 */ /* 0x000fe20000011402 */
[----:B------:R-:W-:Y:S01]  /*1a70*/  ULDC UR10, c[0x0][0x240] ;  /* 0x00009000000a7ab9 */ /* 0x000fe20000000800 */
[--C-:B------:R-:W-:Y:S02]  /*1a80*/  SHF.R.S32.HI R6, RZ, 0x1f, R5.reuse ;  /* 0x0000001fff067819 */ /* 0x100fe40000011405 */
[C---:B------:R-:W-:Y:S01]  /*1a90*/  IADD3 R8, P2, P3, R2.reuse, UR6, R5 ;  /* 0x0000000602087c10 */ /* 0x040fe2000fb5e005 */
[----:B------:R-:W-:Y:S01]  /*1aa0*/  ULDC.64 UR6, c[0x0][0x218] ;  /* 0x0000860000067ab9 */ /* 0x000fe20000000a00 */
[----:B------:R-:W-:-:S02]  /*1ab0*/  IADD3 R2, P4, R2, R5, RZ ;  /* 0x0000000502027210 */ /* 0x000fc40007f9e0ff */
[----:B------:R-:W-:Y:S02]  /*1ac0*/  ISETP.NE.AND P0, PT, R3, RZ, PT ;  /* 0x000000ff0300720c */ /* 0x000fe40003f05270 */
[----:B------:R-:W-:Y:S01]  /*1ad0*/  IADD3.X R3, R7, UR4, R6, P2, P3 ;  /* 0x0000000407037c10 */ /* 0x000fe200097e6406 */
[----:B------:R-:W-:Y:S01]  /*1ae0*/  UMOV UR4, 0x400 ;  /* 0x0000040000047882 */ /* 0x000fe20000000000 */
[----:B------:R-:W-:Y:S02]  /*1af0*/  IADD3.X R7, R6, R7, RZ, P4, !PT ;  /* 0x0000000706077210 */ /* 0x000fe400027fe4ff */
[----:B------:R-:W-:Y:S02]  /*1b00*/  LEA R5, P2, R8, UR6, 0x2 ;  /* 0x0000000608057c11 */ /* 0x000fe4000f8410ff */
[----:B------:R-:W-:Y:S01]  /*1b10*/  LEA R28, P3, R2, UR6, 0x2 ;  /* 0x00000006021c7c11 */ /* 0x000fe2000f8610ff */
[----:B------:R-:W-:Y:S01]  /*1b20*/  ULDC UR6, c[0x0][0x23c] ;  /* 0x00008f0000067ab9 */ /* 0x000fe20000000800 */
[----:B------:R-:W-:Y:S01]  /*1b30*/  ISETP.LT.OR P0, PT, R0, 0x4, !P0 ;  /* 0x000000040000780c */ /* 0x000fe20004701670 */
[----:B------:R-:W-:Y:S01]  /*1b40*/  HADD2.F32 R0, -RZ, R27.H0_H0 ;  /* 0x2000001bff007230 */ /* 0x000fe20000004100 */
[----:B------:R-:W-:Y:S01]  /*1b50*/  LEA.HI.X R6, R8, UR7, R3, 0x2, P2 ;  /* 0x0000000708067c11 */ /* 0x000fe200090f1403 */
[----:B------:R-:W-:Y:S01]  /*1b60*/  HADD2.F32 R3, -RZ, R26.H0_H0 ;  /* 0x2000001aff037230 */ /* 0x000fe20000004100 */
[----:B-----5:R-:W-:Y:S01]  /*1b70*/  LEA.HI.X R29, R2, UR7, R7, 0x2, P3 ;  /* 0x00000007021d7c11 */ /* 0x020fe200098f1407 */
[----:B------:R-:W-:Y:S01]  /*1b80*/  HADD2.F32 R2, -RZ, R4.H0_H0 ;  /* 0x20000004ff027230 */ /* 0x000fe20000004100 */
[----:B------:R-:W-:Y:S01]  /*1b90*/  PRMT R20, R20, 0x5410, RZ ;  /* 0x0000541014147816 */ /* 0x000fe200000000ff */
[----:B0-----:R-:W-:Y:S01]  /*1ba0*/  ULEA UR4, UR5, UR4, 0x18 ;  /* 0x0000000405047291 */ /* 0x001fe2000f8ec03f */
[----:B------:R-:W-:-:S11]  /*1bb0*/  ULDC UR7, c[0x0][0x258] ;  /* 0x0000960000077ab9 */ /* 0x000fd60000000800 */
.L_x_1838:
        /* <DEDUP_REMOVED lines=37> */
[----:B------:R5:W0:Y:S01]  /*1e10*/  I2F.F16 R30, R50 ;  /* 0x00000032001e7306 */ /* 0x000a220000200c00 */
[----:B------:R-:W-:-:S02]  /*1e20*/  IADD3 R4, R4, -0x80, RZ ;  /* 0xffffff8004047810 */ /* 0x000fc40007ffe0ff */
[----:B------:R-:W-:Y:S02]  /*1e30*/  SHF.R.U32.HI R5, RZ, 0x10, R5 ;  /* 0x00000010ff057819 */ /* 0x000fe40000011605 */
[----:B------:R-:W-:Y:S02]  /*1e40*/  LOP3.LUT R48, R46, 0xff, RZ, 0xc0, !PT ;  /* 0x000000ff2e307812 */ /* 0x000fe400078ec0ff */
[----:B------:R-:W-:Y:S01]  /*1e50*/  LOP3.LUT R5, R5, 0xff, RZ, 0xc0, !PT ;  /* 0x000000ff05057812 */ /* 0x000fe200078ec0ff */
[----:B------:R2:W0:Y:S01]  /*1e60*/  I2F.F16 R46, R4 ;  /* 0x00000004002e7306 */ /* 0x0004220000200c00 */
[----:B------:R-:W-:Y:S02]  /*1e70*/  IADD3 R49, R48, -0x80, RZ ;  /* 0xffffff8030317810 */ /* 0x000fe40007ffe0ff */
[----:B------:R-:W-:Y:S02]  /*1e80*/  SHF.R.U32.HI R48, RZ, 0x8, R6 ;  /* 0x00000008ff307819 */ /* 0x000fe40000011606 */
[----:B------:R-:W-:-:S02]  /*1e90*/  IADD3 R5, R5, -0x80, RZ ;  /* 0xffffff8005057810 */ /* 0x000fc40007ffe0ff */
[----:B-----5:R-:W-:Y:S01]  /*1ea0*/  LOP3.LUT R50, R48, 0xff, RZ, 0xc0, !PT ;  /* 0x000000ff30327812 */ /* 0x020fe200078ec0ff */
[----:B------:R-:W0:Y:S01]  /*1eb0*/  I2F.F16 R41, R41 ;  /* 0x0000002900297306 */ /* 0x000e220000200c00 */
[----:B--2---:R-:W-:Y:S02]  /*1ec0*/  SHF.R.U32.HI R4, RZ, 0x8, R7 ;  /* 0x00000008ff047819 */ /* 0x004fe40000011607 */
[----:B------:R-:W-:Y:S02]  /*1ed0*/  SHF.R.U32.HI R6, RZ, 0x10, R6 ;  /* 0x00000010ff067819 */ /* 0x000fe40000011606 */
[----:B------:R-:W-:Y:S02]  /*1ee0*/  LOP3.LUT R4, R4, 0xff, RZ, 0xc0, !PT ;  /* 0x000000ff04047812 */ /* 0x000fe400078ec0ff */
[----:B------:R-:W-:Y:S01]  /*1ef0*/  LOP3.LUT R6, R6, 0xff, RZ, 0xc0, !PT ;  /* 0x000000ff06067812 */ /* 0x000fe200078ec0ff */
[----:B------:R2:W0:Y:S01]  /*1f00*/  I2F.F16 R48, R5 ;  /* 0x0000000500307306 */ /* 0x0004220000200c00 */
[----:B------:R-:W-:-:S02]  /*1f10*/  IADD3 R53, R4, -0x80, RZ ;  /* 0xffffff8004357810 */ /* 0x000fc40007ffe0ff */
[----:B------:R-:W-:Y:S02]  /*1f20*/  SHF.R.U32.HI R4, RZ, 0x8, R8 ;  /* 0x00000008ff047819 */ /* 0x000fe40000011608 */
[----:B------:R-:W-:Y:S02]  /*1f30*/  IADD3 R6, R6, -0x80, RZ ;  /* 0xffffff8006067810 */ /* 0x000fe40007ffe0ff */
[----:B------:R-:W-:Y:S01]  /*1f40*/  LOP3.LUT R4, R4, 0xff, RZ, 0xc0, !PT ;  /* 0x000000ff04047812 */ /* 0x000fe200078ec0ff */
[----:B------:R-:W0:Y:S01]  /*1f50*/  I2F.F16 R35, R35 ;  /* 0x0000002300237306 */ /* 0x000e220000200c00 */
[----:B--2---:R-:W-:Y:S02]  /*1f60*/  SHF.R.U32.HI R5, RZ, 0x8, R9 ;  /* 0x00000008ff057819 */ /* 0x004fe40000011609 */
[----:B------:R-:W-:Y:S02]  /*1f70*/  IADD3 R4, R4, -0x80, RZ ;  /* 0xffffff8004047810 */ /* 0x000fe40007ffe0ff */
[----:B------:R-:W-:-:S02]  /*1f80*/  LOP3.LUT R5, R5, 0xff, RZ, 0xc0, !PT ;  /* 0x000000ff05057812 */ /* 0x000fc400078ec0ff */
[----:B------:R-:W-:Y:S01]  /*1f90*/  IADD3 R51, R50, -0x80, RZ ;  /* 0xffffff8032337810 */ /* 0x000fe20007ffe0ff */
[----:B------:R2:W0:Y:S01]  /*1fa0*/  I2F.F16 R54, R4 ;  /* 0x0000000400367306 */ /* 0x0004220000200c00 */
[----:B------:R-:W-:Y:S02]  /*1fb0*/  IADD3 R5, R5, -0x80, RZ ;  /* 0xffffff8005057810 */ /* 0x000fe40007ffe0ff */
[----:B------:R-:W-:Y:S02]  /*1fc0*/  LEA.HI R40, R9, 0xffffff80, RZ, 0x8 ;  /* 0xffffff8009287811 */ /* 0x000fe400078f40ff */
[----:B------:R-:W-:Y:S02]  /*1fd0*/  LEA.HI R39, R10, 0xffffff80, RZ, 0x8 ;  /* 0xffffff800a277811 */ /* 0x000fe400078f40ff */
[----:B------:R-:W-:Y:S01]  /*1fe0*/  SHF.R.U32.HI R8, RZ, 0x10, R8 ;  /* 0x00000010ff087819 */ /* 0x000fe20000011608 */
[----:B------:R5:W0:Y:S01]  /*1ff0*/  I2F.F16 R50, R6 ;  /* 0x0000000600327306 */ /* 0x000a220000200c00 */
[----:B------:R-:W-:-:S02]  /*2000*/  SHF.R.U32.HI R9, RZ, 0x10, R9 ;  /* 0x00000010ff097819 */ /* 0x000fc40000011609 */
[----:B------:R-:W-:Y:S02]  /*2010*/  LEA.HI R42, R7, 0xffffff80, RZ, 0x8 ;  /* 0xffffff80072a7811 */ /* 0x000fe400078f40ff */
[----:B------:R-:W-:Y:S02]  /*2020*/  LEA.HI R38, R11, 0xffffff80, RZ, 0x8 ;  /* 0xffffff800b267811 */ /* 0x000fe400078f40ff */
[----:B--2---:R-:W-:Y:S01]  /*2030*/  SHF.R.U32.HI R4, RZ, 0x8, R11 ;  /* 0x00000008ff047819 */ /* 0x004fe2000001160b */
[----:B------:R2:W0:Y:S01]  /*2040*/  I2F.F16 R55, R5 ;  /* 0x0000000500377306 */ /* 0x0004220000200c00 */
[--C-:B-----5:R-:W-:Y:S02]  /*2050*/  SHF.R.U32.HI R6, RZ, 0x8, R10.reuse ;  /* 0x00000008ff067819 */ /* 0x120fe4000001160a */
[----:B------:R-:W-:Y:S02]  /*2060*/  SHF.R.U32.HI R10, RZ, 0x10, R10 ;  /* 0x00000010ff0a7819 */ /* 0x000fe4000001160a */
[----:B------:R-:W-:-:S02]  /*2070*/  SHF.R.U32.HI R7, RZ, 0x10, R7 ;  /* 0x00000010ff077819 */ /* 0x000fc40000011607 */
[----:B------:R-:W-:Y:S01]  /*2080*/  SHF.R.U32.HI R11, RZ, 0x10, R11 ;  /* 0x00000010ff0b7819 */ /* 0x000fe2000001160b */
[----:B------:R-:W0:Y:S01]  /*2090*/  I2F.F16 R42, R42 ;  /* 0x0000002a002a7306 */ /* 0x000e220000200c00 */
[----:B--2---:R-:W-:Y:S02]  /*20a0*/  PRMT R5, R23, 0x9910, RZ ;  /* 0x0000991017057816 */ /* 0x004fe400000000ff */
[----:B------:R-:W-:Y:S02]  /*20b0*/  LOP3.LUT R8, R8, 0xff, RZ, 0xc0, !PT ;  /* 0x000000ff08087812 */ /* 0x000fe400078ec0ff */
[----:B------:R-:W-:Y:S02]  /*20c0*/  LOP3.LUT R9, R9, 0xff, RZ, 0xc0, !PT ;  /* 0x000000ff09097812 */ /* 0x000fe400078ec0ff */
[----:B------:R-:W-:Y:S01]  /*20d0*/  LOP3.LUT R10, R10, 0xff, RZ, 0xc0, !PT ;  /* 0x000000ff0a0a7812 */ /* 0x000fe200078ec0ff */
[----:B------:R-:W2:Y:S01]  /*20e0*/  I2F.F16 R40, R40 ;  /* 0x0000002800287306 */ /* 0x000ea20000200c00 */
[----:B------:R-:W-:-:S02]  /*20f0*/  ISETP.NE.AND P2, PT, R5, RZ, PT ;  /* 0x000000ff0500720c */ /* 0x000fc40003f45270 */
[----:B------:R-:W-:Y:S02]  /*2100*/  LOP3.LUT R7, R7, 0xff, RZ, 0xc0, !PT ;  /* 0x000000ff07077812 */ /* 0x000fe400078ec0ff */
[----:B------:R-:W-:Y:S02]  /*2110*/  LOP3.LUT R6, R6, 0xff, RZ, 0xc0, !PT ;  /* 0x000000ff06067812 */ /* 0x000fe400078ec0ff */
[----:B------:R-:W-:Y:S01]  /*2120*/  LOP3.LUT R4, R4, 0xff, RZ, 0xc0, !PT ;  /* 0x000000ff04047812 */ /* 0x000fe200078ec0ff */
[----:B------:R-:W0:Y:S01]  /*2130*/  I2F.F16 R39, R39 ;  /* 0x0000002700277306 */ /* 0x000e220000200c00 */
[----:B------:R-:W-:Y:S02]  /*2140*/  LOP3.LUT R5, R11, 0xff, RZ, 0xc0, !PT ;  /* 0x000000ff0b057812 */ /* 0x000fe400078ec0ff */
        /* <DEDUP_REMOVED lines=29> */
[--C-:B0-----:R-:W-:Y:S02]  /*2320*/  HADD2.F32 R58, -RZ, R4.reuse.H0_H0 ;  /* 0x20000004ff3a7230 */ /* 0x101fe40000004100 */
[----:B------:R-:W-:-:S03]  /*2330*/  HADD2.F32 R4, -RZ, R4.H1_H1 ;  /* 0x30000004ff047230 */ /* 0x000fc60000004100 */
[----:B------:R-:W-:Y:S01]  /*2340*/  FFMA.FTZ R60, R59, R58, RZ ;  /* 0x0000003a3b3c7223 */ /* 0x000fe200000100ff */
[----:B------:R-:W-:Y:S01]  /*2350*/  FFMA.FTZ R63, R58, R61, RZ ;  /* 0x0000003d3a3f7223 */ /* 0x000fe200000100ff */
[----:B------:R-:W-:Y:S02]  /*2360*/  HADD2.F32 R59, -RZ, R47.H0_H0 ;  /* 0x2000002fff3b7230 */ /* 0x000fe40000004100 */
[----:B------:R-:W-:-:S03]  /*2370*/  HADD2.F32 R61, -RZ, R49.H0_H0 ;  /* 0x20000031ff3d7230 */ /* 0x000fc60000004100 */
[----:B------:R-:W-:Y:S01]  /*2380*/  FFMA.FTZ R60, R59, R4, R60 ;  /* 0x000000043b3c7223 */ /* 0x000fe2000001003c */
[----:B------:R-:W-:Y:S02]  /*2390*/  HADD2.F32 R59, -RZ, R5.H0_H0 ;  /* 0x20000005ff3b7230 */ /* 0x000fe40000004100 */
[----:B------:R-:W-:Y:S01]  /*23a0*/  FFMA.FTZ R64, R4, R61, R63 ;  /* 0x0000003d04407223 */ /* 0x000fe2000001003f */
[----:B------:R-:W-:Y:S02]  /*23b0*/  HADD2.F32 R61, -RZ, R46.H0_H0 ;  /* 0x2000002eff3d7230 */ /* 0x000fe40000004100 */
[----:B------:R-:W-:-:S03]  /*23c0*/  HADD2.F32 R63, -RZ, R48.H0_H0 ;  /* 0x20000030ff3f7230 */ /* 0x000fc60000004100 */
[----:B------:R-:W-:Y:S01]  /*23d0*/  FFMA.FTZ R62, R61, R59, R60 ;  /* 0x0000003b3d3e7223 */ /* 0x000fe2000001003c */
[----:B------:R-:W-:Y:S02]  /*23e0*/  HADD2.F32 R60, -RZ, R5.H1_H1 ;  /* 0x30000005ff3c7230 */ /* 0x000fe40000004100 */
[----:B------:R-:W-:Y:S01]  /*23f0*/  FFMA.FTZ R63, R59, R63, R64 ;  /* 0x0000003f3b3f7223 */ /* 0x000fe20000010040 */
[----:B------:R-:W-:Y:S02]  /*2400*/  HADD2.F32 R5, -RZ, R45.H0_H0 ;  /* 0x2000002dff057230 */ /* 0x000fe40000004100 */
[----:B------:R-:W-:-:S03]  /*2410*/  HADD2.F32 R61, -RZ, R44.H0_H0 ;  /* 0x2000002cff3d7230 */ /* 0x000fc60000004100 */
[----:B------:R-:W-:Y:S01]  /*2420*/  FFMA.FTZ R62, R5, R60, R62 ;  /* 0x0000003c053e7223 */ /* 0x000fe2000001003e */
[----:B------:R-:W-:Y:S02]  /*2430*/  HADD2.F32 R5, -RZ, R33.H0_H0 ;  /* 0x20000021ff057230 */ /* 0x000fe40000004100 */
[----:B------:R-:W-:Y:S01]  /*2440*/  FFMA.FTZ R64, R60, R61, R63 ;  /* 0x0000003d3c407223 */ /* 0x000fe2000001003f */
[----:B-1----:R-:W-:Y:S02]  /*2450*/  HADD2.F32 R61, -RZ, R6.H0_H0 ;  /* 0x20000006ff3d7230 */ /* 0x002fe40000004100 */
[----:B------:R-:W-:Y:S02]  /*2460*/  HADD2.F32 R63, -RZ, R32.H0_H0 ;  /* 0x20000020ff3f7230 */ /* 0x000fe40000004100 */
        /* <DEDUP_REMOVED lines=18> */
[----:B------:R-:W-:Y:S01]  /*2590*/  FFMA.FTZ R65, R58, R65, RZ ;  /* 0x000000413a417223 */ /* 0x000fe200000100ff */
[----:B------:R-:W-:Y:S01]  /*25a0*/  FMUL.FTZ R63, R12, R63 ;  /* 0x0000003f0c3f7220 */ /* 0x000fe20000410000 */
[----:B------:R-:W-:Y:S01]  /*25b0*/  FFMA.FTZ R66, R58, R5, RZ ;  /* 0x000000053a427223 */ /* 0x000fe200000100ff */
[----:B------:R-:W-:-:S02]  /*25c0*/  HADD2.F32 R5, -RZ, R51.H0_H0 ;  /* 0x20000033ff057230 */ /* 0x000fc40000004100 */
[----:B------:R-:W-:Y:S01]  /*25d0*/  FMUL.FTZ R64, R3, R64 ;  /* 0x0000004003407220 */ /* 0x000fe20000410000 */
[----:B------:R-:W-:Y:S02]  /*25e0*/  F2FP.F16.F32.PACK_AB R63, RZ, R63 ;  /* 0x0000003fff3f723e */ /* 0x000fe400000000ff */
[----:B------:R-:W-:Y:S01]  /*25f0*/  FFMA.FTZ R58, R4, R5, R65 ;  /* 0x00000005043a7223 */ /* 0x000fe20000010041 */
[----:B------:R-:W-:Y:S01]  /*2600*/  HADD2.F32 R5, -RZ, R53.H0_H0 ;  /* 0x20000035ff057230 */ /* 0x000fe20000004100 */
[----:B------:R-:W-:-:S04]  /*2610*/  F2FP.F16.F32.PACK_AB R64, RZ, R64 ;  /* 0x00000040ff40723e */ /* 0x000fc800000000ff */
[----:B------:R-:W-:Y:S01]  /*2620*/  FFMA.FTZ R66, R4, R5, R66 ;  /* 0x0000000504427223 */ /* 0x000fe20000010042 */
[----:B------:R-:W-:Y:S01]  /*2630*/  HADD2.F32 R5, -RZ, R52.H0_H0 ;  /* 0x20000034ff057230 */ /* 0x000fe20000004100 */
[----:B------:R-:W-:Y:S01]  /*2640*/  PRMT R63, R63, 0x5410, R64 ;  /* 0x000054103f3f7816 */ /* 0x000fe20000000040 */
[----:B------:R-:W-:-:S03]  /*2650*/  HADD2.F32 R4, -RZ, R50.H0_H0 ;  /* 0x20000032ff047230 */ /* 0x000fc60000004100 */
[C---:B------:R-:W-:Y:S01]  /*2660*/  FFMA.FTZ R66, R59.reuse, R5, R66 ;  /* 0x000000053b427223 */ /* 0x040fe20000010042 */
[----:B------:R-:W-:Y:S02]  /*2670*/  HADD2.F32 R5, -RZ, R43.H0_H0 ;  /* 0x2000002bff057230 */ /* 0x000fe40000004100 */
[----:B------:R-:W-:Y:S01]  /*2680*/  FFMA.FTZ R65, R59, R4, R58 ;  /* 0x000000043b417223 */ /* 0x000fe2000001003a */
[----:B------:R-:W-:Y:S01]  /*2690*/  HADD2.F32 R59, -RZ, R42.H0_H0 ;  /* 0x2000002aff3b7230 */ /* 0x000fe20000004100 */
[----:B------:R-:W-:Y:S01]  /*26a0*/  HFMA2.MMA R13, R63, 1, 1, R13 ;  /* 0x3c003c003f0d7835 */ /* 0x000fe2000000000d */
        /* <DEDUP_REMOVED lines=11> */
[----:B------:R-:W-:-:S03]  /*2760*/  FFMA.FTZ R61, R6, R61, R66 ;  /* 0x0000003d063d7223 */ /* 0x000fc60000010042 */
[C---:B------:R-:W-:Y:S01]  /*2770*/  FFMA.FTZ R6, R62.reuse, R4, R5 ;  /* 0x000000043e067223 */ /* 0x040fe20000010005 */
[----:B------:R-:W-:Y:S02]  /*2780*/  HADD2.F32 R4, -RZ, R39.H0_H0 ;  /* 0x20000027ff047230 */ /* 0x000fe40000004100 */
[----:B------:R-:W-:Y:S01]  /*2790*/  FFMA.FTZ R61, R62, R58, R61 ;  /* 0x0000003a3e3d7223 */ /* 0x000fe2000001003d */
[----:B------:R-:W-:Y:S02]  /*27a0*/  HADD2.F32 R58, -RZ, R38.H0_H0 ;  /* 0x20000026ff3a7230 */ /* 0x000fe40000004100 */
[----:B------:R-:W-:-:S03]  /*27b0*/  FFMA.FTZ R5, R7, R4, R6 ;  /* 0x0000000407057223 */ /* 0x000fc60000010006 */
[----:B------:R-:W-:Y:S01]  /*27c0*/  FFMA.FTZ R61, R7, R58, R61 ;  /* 0x0000003a073d7223 */ /* 0x000fe2000001003d */
[----:B------:R-:W-:-:S03]  /*27d0*/  FMUL.FTZ R5, R2, R5 ;  /* 0x0000000502057220 */ /* 0x000fc60000410000 */
[----:B------:R-:W-:Y:S02]  /*27e0*/  FMUL.FTZ R61, R0, R61 ;  /* 0x0000003d003d7220 */ /* 0x000fe40000410000 */
[----:B------:R-:W-:-:S03]  /*27f0*/  F2FP.F16.F32.PACK_AB R5, RZ, R5 ;  /* 0x00000005ff05723e */ /* 0x000fc600000000ff */
[----:B------:R-:W-:-:S04]  /*2800*/  F2FP.F16.F32.PACK_AB R61, RZ, R61 ;  /* 0x0000003dff3d723e */ /* 0x000fc800000000ff */
[----:B------:R-:W-:-:S05]  /*2810*/  PRMT R5, R5, 0x5410, R61 ;  /* 0x0000541005057816 */ /* 0x000fca000000003d */
[----:B------:R-:W-:-:S07]  /*2820*/  HADD2 R14, R5, R14 ;  /* 0x0000000e050e7230 */ /* 0x000fce0000000000 */
.L_x_1823:
        /* <DEDUP_REMOVED lines=17> */
[----:B------:R-:W-:Y:S02]  /*2940*/  HADD2.F32 R59, -RZ, R47.H0_H0 ;  /* 0x2000002fff3b7230 */ /* 0x000fe40000004100 */
[----:B------:R-:W-:Y:S01]  /*2950*/  FFMA.FTZ R58, R58, R60, RZ ;  /* 0x0000003c3a3a7223 */ /* 0x000fe200000100ff */
[-C--:B------:R-:W-:Y:S01]  /*2960*/  FFMA.FTZ R63, R63, R61.reuse, R4 ;  /* 0x0000003d3f3f7223 */ /* 0x080fe20000010004 */
[----:B------:R-:W-:Y:S02]  /*2970*/  HADD2.F32 R4, -RZ, R46.H0_H0 ;  /* 0x2000002eff047230 */ /* 0x000fe40000004100 */
[----:B------:R-:W-:Y:S01]  /*2980*/  FFMA.FTZ R59, R59, R61, R58 ;  /* 0x0000003d3b3b7223 */ /* 0x000fe2000001003a */
[----:B------:R-:W-:-:S05]  /*2990*/  HADD2.F32 R58, -RZ, R5.H0_H0 ;  /* 0x20000005ff3a7230 */ /* 0x000fca0000004100 */
[-C--:B------:R-:W-:Y:S01]  /*29a0*/  FFMA.FTZ R4, R4, R58.reuse, R59 ;  /* 0x0000003a04047223 */ /* 0x080fe2000001003b */
[----:B------:R-:W-:Y:S01]  /*29b0*/  FFMA.FTZ R62, R62, R58, R63 ;  /* 0x0000003a3e3e7223 */ /* 0x000fe2000001003f */
[----:B------:R-:W-:Y:S02]  /*29c0*/  HADD2.F32 R59, -RZ, R5.H1_H1 ;  /* 0x30000005ff3b7230 */ /* 0x000fe40000004100 */
[----:B------:R-:W-:Y:S02]  /*29d0*/  HADD2.F32 R63, -RZ, R44.H0_H0 ;  /* 0x2000002cff3f7230 */ /* 0x000fe40000004100 */
[----:B------:R-:W-:-:S03]  /*29e0*/  HADD2.F32 R5, -RZ, R45.H0_H0 ;  /* 0x2000002dff057230 */ /* 0x000fc60000004100 */
[-C--:B------:R-:W-:Y:S01]  /*29f0*/  FFMA.FTZ R63, R63, R59.reuse, R62 ;  /* 0x0000003b3f3f7223 */ /* 0x080fe2000001003e */
[--C-:B-1----:R-:W-:Y:S02]  /*2a00*/  HADD2.F32 R62, -RZ, R6.reuse.H0_H0 ;  /* 0x20000006ff3e7230 */ /* 0x102fe40000004100 */
[----:B------:R-:W-:Y:S01]  /*2a10*/  FFMA.FTZ R5, R5, R59, R4 ;  /* 0x0000003b05057223 */ /* 0x000fe20000010004 */
[----:B------:R-:W-:Y:S02]  /*2a20*/  HADD2.F32 R4, -RZ, R33.H0_H0 ;  /* 0x20000021ff047230 */ /* 0x000fe40000004100 */
[----:B------:R-:W-:Y:S02]  /*2a30*/  HADD2.F32 R6, -RZ, R6.H1_H1 ;  /* 0x30000006ff067230 */ /* 0x000fe40000004100 */
[-C--:B------:R-:W-:Y:S01]  /*2a40*/  FFMA.FTZ R63, R64, R62.reuse, R63 ;  /* 0x0000003e403f7223 */ /* 0x080fe2000001003f */
[----:B------:R-:W-:Y:S02]  /*2a50*/  HADD2.F32 R64, -RZ, R55.H0_H0 ;  /* 0x20000037ff407230 */ /* 0x000fe40000004100 */
[----:B------:R-:W-:Y:S01]  /*2a60*/  FFMA.FTZ R5, R4, R62, R5 ;  /* 0x0000003e04057223 */ /* 0x000fe20000010005 */
[----:B------:R-:W-:-:S02]  /*2a70*/  HADD2.F32 R4, -RZ, R54.H0_H0 ;  /* 0x20000036ff047230 */ /* 0x000fc40000004100 */
[-C--:B------:R-:W-:Y:S01]  /*2a80*/  FFMA.FTZ R64, R64, R6.reuse, R63 ;  /* 0x0000000640407223 */ /* 0x080fe2000001003f */
[--C-:B------:R-:W-:Y:S02]  /*2a90*/  HADD2.F32 R63, -RZ, R7.reuse.H0_H0 ;  /* 0x20000007ff3f7230 */ /* 0x100fe40000004100 */
[----:B------:R-:W-:Y:S01]  /*2aa0*/  FFMA.FTZ R4, R4, R6, R5 ;  /* 0x0000000604047223 */ /* 0x000fe20000010005 */
[----:B------:R-:W-:Y:S02]  /*2ab0*/  HADD2.F32 R5, -RZ, R8.H0_H0 ;  /* 0x20000008ff057230 */ /* 0x000fe40000004100 */
[----:B------:R-:W-:Y:S02]  /*2ac0*/  HADD2.F32 R7, -RZ, R7.H1_H1 ;  /* 0x30000007ff077230 */ /* 0x000fe40000004100 */
[-C--:B------:R-:W-:Y:S01]  /*2ad0*/  FFMA.FTZ R64, R65, R63.reuse, R64 ;  /* 0x0000003f41407223 */ /* 0x080fe20000010040 */
[----:B------:R-:W-:Y:S02]  /*2ae0*/  HADD2.F32 R65, -RZ, R41.H0_H0 ;  /* 0x20000029ff417230 */ /* 0x000fe40000004100 */
[----:B------:R-:W-:Y:S01]  /*2af0*/  FFMA.FTZ R4, R5, R63, R4 ;  /* 0x0000003f05047223 */ /* 0x000fe20000010004 */
[----:B------:R-:W-:-:S03]  /*2b00*/  HADD2.F32 R5, -RZ, R40.H0_H0 ;  /* 0x20000028ff057230 */ /* 0x000fc60000004100 */
[-C--:B------:R-:W-:Y:S01]  /*2b10*/  FFMA.FTZ R65, R65, R7.reuse, R4 ;  /* 0x0000000741417223 */ /* 0x080fe20000010004 */
[----:B------:R-:W-:Y:S02]  /*2b20*/  HADD2.F32 R4, -RZ, R35.H0_H0 ;  /* 0x20000023ff047230 */ /* 0x000fe40000004100 */
[----:B------:R-:W-:Y:S01]  /*2b30*/  FFMA.FTZ R64, R5, R7, R64 ;  /* 0x0000000705407223 */ /* 0x000fe20000010040 */
[----:B------:R-:W-:Y:S02]  /*2b40*/  HADD2.F32 R5, -RZ, R34.H0_H0 ;  /* 0x20000022ff057230 */ /* 0x000fe40000004100 */
[----:B------:R-:W-:Y:S01]  /*2b50*/  FMUL.FTZ R65, R12, R65 ;  /* 0x000000410c417220 */ /* 0x000fe20000410000 */
[----:B------:R-:W-:Y:S01]  /*2b60*/  FFMA.FTZ R4, R4, R60, RZ ;  /* 0x0000003c04047223 */ /* 0x000fe200000100ff */
[----:B------:R-:W-:Y:S01]  /*2b70*/  FMUL.FTZ R64, R3, R64 ;  /* 0x0000004003407220 */ /* 0x000fe20000410000 */
[----:B------:R-:W-:Y:S01]  /*2b80*/  FFMA.FTZ R60, R5, R60, RZ ;  /* 0x0000003c053c7223 */ /* 0x000fe200000100ff */
[----:B------:R-:W-:Y:S01]  /*2b90*/  HADD2.F32 R5, -RZ, R51.H0_H0 ;  /* 0x20000033ff057230 */ /* 0x000fe20000004100 */
[----:B------:R-:W-:-:S02]  /*2ba0*/  F2FP.F16.F32.PACK_AB R65, RZ, R65 ;  /* 0x00000041ff41723e */ /* 0x000fc400000000ff */
[----:B------:R-:W-:Y:S02]  /*2bb0*/  F2FP.F16.F32.PACK_AB R64, RZ, R64 ;  /* 0x00000040ff40723e */ /* 0x000fe400000000ff */
[-C--:B------:R-:W-:Y:S01]  /*2bc0*/  FFMA.FTZ R5, R5, R61.reuse, R4 ;  /* 0x0000003d05057223 */ /* 0x080fe20000010004 */
[----:B------:R-:W-:Y:S01]  /*2bd0*/  FFMA.FTZ R61, R67, R61, R60 ;  /* 0x0000003d433d7223 */ /* 0x000fe2000001003c */
[----:B------:R-:W-:Y:S01]  /*2be0*/  HADD2.F32 R4, -RZ, R50.H0_H0 ;  /* 0x20000032ff047230 */ /* 0x000fe20000004100 */
[----:B------:R-:W-:Y:S01]  /*2bf0*/  PRMT R65, R65, 0x5410, R64 ;  /* 0x0000541041417816 */ /* 0x000fe20000000040 */
[----:B------:R-:W-:-:S03]  /*2c00*/  HADD2.F32 R60, -RZ, R52.H0_H0 ;  /* 0x20000034ff3c7230 */ /* 0x000fc60000004100 */
[-C--:B------:R-:W-:Y:S01]  /*2c10*/  FFMA.FTZ R4, R4, R58.reuse, R5 ;  /* 0x0000003a04047223 */ /* 0x080fe20000010005 */
[----:B------:R-:W-:Y:S02]  /*2c20*/  HADD2.F32 R5, -RZ, R43.H0_H0 ;  /* 0x2000002bff057230 */ /* 0x000fe40000004100 */
[----:B------:R-:W-:Y:S01]  /*2c30*/  FFMA.FTZ R58, R60, R58, R61 ;  /* 0x0000003a3c3a7223 */ /* 0x000fe2000001003d */
[----:B------:R-:W-:Y:S01]  /*2c40*/  HADD2.F32 R61, -RZ, R42.H0_H0 ;  /* 0x2000002aff3d7230 */ /* 0x000fe20000004100 */
[----:B------:R-:W-:Y:S01]  /*2c50*/  HFMA2.MMA R15, R65, 1, 1, R15 ;  /* 0x3c003c00410f7835 */ /* 0x000fe2000000000f */
        /* <DEDUP_REMOVED lines=24> */
.L_x_1824:
        /* <DEDUP_REMOVED lines=90> */
.L_x_1825:
        /* <DEDUP_REMOVED lines=50> */
[----:B------:R-:W-:Y:S02]  /*36a0*/  HADD2.F32 R6, -RZ, R6.H1_H1 ;  /* 0x30000006ff067230 */ /* 0x000fe40000004100 */
[----:B------:R-:W-:Y:S02]  /*36b0*/  HADD2.F32 R30, -RZ, R55.H0_H0 ;  /* 0x20000037ff1e7230 */ /* 0x000fe40000004100 */
[-C--:B------:R-:W-:Y:S01]  /*36c0*/  FFMA.FTZ R31, R35, R33.reuse, R36 ;  /* 0x00000021231f7223 */ /* 0x080fe20000010024 */
[-C--:B------:R-:W-:Y:S01]  /*36d0*/  FFMA.FTZ R35, R37, R33.reuse, R46 ;  /* 0x0000002125237223 */ /* 0x080fe2000001002e */
[----:B------:R-:W-:Y:S02]  /*36e0*/  HADD2.F32 R32, -RZ, R11.H0_H0 ;  /* 0x2000000bff207230 */ /* 0x000fe40000004100 */
        /* <DEDUP_REMOVED lines=13> */
[----:B------:R-:W-:Y:S02]  /*37c0*/  HADD2.F32 R9, -RZ, R40.H0_H0 ;  /* 0x20000028ff097230 */ /* 0x000fe40000004100 */
[----:B------:R-:W-:Y:S01]  /*37d0*/  FFMA.FTZ R4, R30, R4, R33 ;  /* 0x000000041e047223 */ /* 0x000fe20000010021 */
[----:B------:R-:W-:Y:S02]  /*37e0*/  HADD2.F32 R11, -RZ, R38.H0_H0 ;  /* 0x20000026ff0b7230 */ /* 0x000fe40000004100 */
        /* <DEDUP_REMOVED lines=16> */
.L_x_1822:
[----:B0-----:R-:W-:-:S05]  /*38f0*/  MOV R5, UR6 ;  /* 0x0000000600057c02 */ /* 0x001fca0008000f00 */
        /* <DEDUP_REMOVED lines=200> */
.L_x_1827:
        /* <DEDUP_REMOVED lines=91> */
.L_x_1828:
        /* <DEDUP_REMOVED lines=90> */
.L_x_1829:
        /* <DEDUP_REMOVED lines=87> */
.L_x_1826:
        /* <DEDUP_REMOVED lines=201> */
.L_x_1831:
        /* <DEDUP_REMOVED lines=91> */
.L_x_1832:
        /* <DEDUP_REMOVED lines=90> */
.L_x_1833:
        /* <DEDUP_REMOVED lines=87> */
.L_x_1830:
        /* <DEDUP_REMOVED lines=201> */
.L_x_1835:
        /* <DEDUP_REMOVED lines=91> */
.L_x_1836:
        /* <DEDUP_REMOVED lines=90> */
.L_x_1837:
        /* <DEDUP_REMOVED lines=87> */
.L_x_1834:
        /* <DEDUP_REMOVED lines=15> */
.L_x_1821:
        /* <DEDUP_REMOVED lines=18> */
.L_x_1842:
[----:B------:R-:W0:Y:S02]  /*92f0*/  LDS R2, [R0] ;  /* 0x0000000000027984 */ /* 0x000e240000000800 */
[----:B0-----:R-:W-:-:S10]  /*9300*/  HFMA2.MMA R3, R2, 1, 1, R13 ;  /* 0x3c003c0002037835 */ /* 0x001fd4000000000d */
[----:B------:R-:W0:Y:S02]  /*9310*/  ATOMS.CAST.SPIN R3, [R0], R2, R3 ;  /* 0x000000020003738d */ /* 0x000e240001800003 */
[----:B0-----:R-:W-:-:S13]  /*9320*/  ISETP.EQ.U32.AND P0, PT, R3, 0x1, PT ;  /* 0x000000010300780c */ /* 0x001fda0003f02070 */
[----:B------:R-:W-:Y:S05]  /*9330*/  @!P0 BRA `(.L_x_1842) ;  /* 0xfffffffc00ec8947 */ /* 0x000fea000383ffff */
[----:B------:R-:W-:Y:S05]  /*9340*/  BRA `(.L_x_1840) ;  /* 0x00000000000c7947 */ /* 0x000fea0003800000 */
.L_x_1841:
[----:B------:R-:W2:Y:S02]  /*9350*/  LD.E R0, desc[UR8][R4.64] ;  /* 0x0000000804007980 */ /* 0x000ea4000c101900 */
[----:B--2---:R-:W-:-:S05]  /*9360*/  IADD3 R3, R13, R0, RZ ;  /* 0x000000000d037210 */ /* 0x004fca0007ffe0ff */
[----:B------:R0:W-:Y:S02]  /*9370*/  ST.E desc[UR8][R4.64], R3 ;  /* 0x0000000304007985 */ /* 0x0001e4000c101908 */
.L_x_1840:
[----:B------:R-:W-:Y:S05]  /*9380*/  BSYNC B0 ;  /* 0x0000000000007941 */ /* 0x000fea0003800000 */
.L_x_1839:
[----:B------:R1:W-:Y:S01]  /*9390*/  ATOM.E.ADD.F16x2.RN.STRONG.GPU P0, RZ, desc[UR8][R4.64+0x4], R14 ;  /* 0x0000040e04ff79a2 */ /* 0x0003e2000810e1c8 */
[----:B------:R-:W-:Y:S04]  /*93a0*/  BSSY B0, `(.L_x_1843) ;  /* 0x000000f000007945 */ /* 0x000fe80003800000 */
[----:B-1----:R-:W-:Y:S05]  /*93b0*/  @P0 BRA `(.L_x_1844) ;  /* 0x0000000000340947 */ /* 0x002fea0003800000 */
[----:B------:R-:W1:Y:S02]  /*93c0*/  QSPC.E.S P0, RZ, [R4+0x4] ;  /* 0x0000040004ff73aa */ /* 0x000e640000000500 */
[----:B-1----:R-:W-:Y:S05]  /*93d0*/  @!P0 BRA `(.L_x_1845) ;  /* 0x0000000000208947 */ /* 0x002fea0003800000 */
[----:B------:R-:W-:-:S04]  /*93e0*/  MOV R2, R4 ;  /* 0x0000000400027202 */ /* 0x000fc80000000f00 */
[----:B------:R-:W-:-:S07]  /*93f0*/  MOV R0, R2 ;  /* 0x0000000200007202 */ /* 0x000fce0000000f00 */
.L_x_1846:
[----:B------:R-:W0:Y:S02]  /*9400*/  LDS R2, [R0+0x4] ;  /* 0x0000040000027984 */ /* 0x000e240000000800 */
[----:B0-----:R-:W-:-:S06]  /*9410*/  HADD2 R3, R2, R14 ;  /* 0x0000000e02037230 */ /* 0x001fcc0000000000 */
[----:B------:R-:W0:Y:S02]  /*9420*/  ATOMS.CAST.SPIN R3, [R0+0x4], R2, R3 ;  /* 0x000004020003738d */ /* 0x000e240001800003 */
[----:B0-----:R-:W-:-:S13]  /*9430*/  ISETP.EQ.U32.AND P0, PT, R3, 0x1, PT ;  /* 0x000000010300780c */ /* 0x001fda0003f02070 */
[----:B------:R-:W-:Y:S05]  /*9440*/  @!P0 BRA `(.L_x_1846) ;  /* 0xfffffffc00ec8947 */ /* 0x000fea000383ffff */
[----:B------:R-:W-:Y:S05]  /*9450*/  BRA `(.L_x_1844) ;  /* 0x00000000000c7947 */ /* 0x000fea0003800000 */
.L_x_1845:
[----:B------:R-:W0:Y:S02]  /*9460*/  LD.E R0, desc[UR8][R4.64+0x4] ;  /* 0x0000040804007980 */ /* 0x000e24000c101900 */
[----:B0-----:R-:W-:-:S05]  /*9470*/  IADD3 R3, R14, R0, RZ ;  /* 0x000000000e037210 */ /* 0x001fca0007ffe0ff */
[----:B------:R1:W-:Y:S02]  /*9480*/  ST.E desc[UR8][R4.64+0x4], R3 ;  /* 0x0000040304007985 */ /* 0x0003e4000c101908 */
.L_x_1844:
[----:B------:R-:W-:Y:S05]  /*9490*/  BSYNC B0 ;  /* 0x0000000000007941 */ /* 0x000fea0003800000 */
.L_x_1843:
        /* <DEDUP_REMOVED lines=11> */
.L_x_1850:
[----:B------:R-:W0:Y:S02]  /*9550*/  LDS R2, [R0] ;  /* 0x0000000000027984 */ /* 0x000e240000000800 */
[----:B0-----:R-:W-:-:S10]  /*9560*/  HFMA2.MMA R3, R2, 1, 1, R15 ;  /* 0x3c003c0002037835 */ /* 0x001fd4000000000f */
[----:B------:R-:W0:Y:S02]  /*9570*/  ATOMS.CAST.SPIN R3, [R0], R2, R3 ;  /* 0x000000020003738d */ /* 0x000e240001800003 */
[----:B0-----:R-:W-:-:S13]  /*9580*/  ISETP.EQ.U32.AND P0, PT, R3, 0x1, PT ;  /* 0x000000010300780c */ /* 0x001fda0003f02070 */
[----:B------:R-:W-:Y:S05]  /*9590*/  @!P0 BRA `(.L_x_1850) ;  /* 0xfffffffc00ec8947 */ /* 0x000fea000383ffff */
[----:B------:R-:W-:Y:S05]  /*95a0*/  BRA `(.L_x_1848) ;  /* 0x00000000000c7947 */ /* 0x000fea0003800000 */
.L_x_1849:
[----:B------:R-:W2:Y:S02]  /*95b0*/  LD.E R0, desc[UR8][R4.64] ;  /* 0x0000000804007980 */ /* 0x000ea4000c101900 */
[----:B--2---:R-:W-:-:S05]  /*95c0*/  IADD3 R3, R15, R0, RZ ;  /* 0x000000000f037210 */ /* 0x004fca0007ffe0ff */
[----:B------:R0:W-:Y:S02]  /*95d0*/  ST.E desc[UR8][R4.64], R3 ;  /* 0x0000000304007985 */ /* 0x0001e4000c101908 */
.L_x_1848:
[----:B------:R-:W-:Y:S05]  /*95e0*/  BSYNC B0 ;  /* 0x0000000000007941 */ /* 0x000fea0003800000 */
.L_x_1847:
[----:B------:R1:W-:Y:S01]  /*95f0*/  ATOM.E.ADD.F16x2.RN.STRONG.GPU P0, RZ, desc[UR8][R4.64+0x4], R16 ;  /* 0x0000041004ff79a2 */ /* 0x0003e2000810e1c8 */
[----:B------:R-:W-:Y:S04]  /*9600*/  BSSY B0, `(.L_x_1851) ;  /* 0x000000f000007945 */ /* 0x000fe80003800000 */
[----:B-1----:R-:W-:Y:S05]  /*9610*/  @P0 BRA `(.L_x_1852) ;  /* 0x0000000000340947 */ /* 0x002fea0003800000 */
[----:B------:R-:W1:Y:S02]  /*9620*/  QSPC.E.S P0, RZ, [R4+0x4] ;  /* 0x0000040004ff73aa */ /* 0x000e640000000500 */
[----:B-1----:R-:W-:Y:S05]  /*9630*/  @!P0 BRA `(.L_x_1853) ;  /* 0x0000000000208947 */ /* 0x002fea0003800000 */
[----:B------:R-:W-:-:S04]  /*9640*/  MOV R2, R4 ;  /* 0x0000000400027202 */ /* 0x000fc80000000f00 */
[----:B------:R-:W-:-:S07]  /*9650*/  MOV R0, R2 ;  /* 0x0000000200007202 */ /* 0x000fce0000000f00 */
.L_x_1854:
[----:B------:R-:W0:Y:S02]  /*9660*/  LDS R2, [R0+0x4] ;  /* 0x0000040000027984 */ /* 0x000e240000000800 */
[----:B0-----:R-:W-:-:S06]  /*9670*/  HADD2 R3, R2, R16 ;  /* 0x0000001002037230 */ /* 0x001fcc0000000000 */
[----:B------:R-:W0:Y:S02]  /*9680*/  ATOMS.CAST.SPIN R3, [R0+0x4], R2, R3 ;  /* 0x000004020003738d */ /* 0x000e240001800003 */
[----:B0-----:R-:W-:-:S13]  /*9690*/  ISETP.EQ.U32.AND P0, PT, R3, 0x1, PT ;  /* 0x000000010300780c */ /* 0x001fda0003f02070 */
[----:B------:R-:W-:Y:S05]  /*96a0*/  @!P0 BRA `(.L_x_1854) ;  /* 0xfffffffc00ec8947 */ /* 0x000fea000383ffff */
[----:B------:R-:W-:Y:S05]  /*96b0*/  BRA `(.L_x_1852) ;  /* 0x00000000000c7947 */ /* 0x000fea0003800000 */
.L_x_1853:
[----:B------:R-:W0:Y:S02]  /*96c0*/  LD.E R0, desc[UR8][R4.64+0x4] ;  /* 0x0000040804007980 */ /* 0x000e24000c101900 */
[----:B0-----:R-:W-:-:S05]  /*96d0*/  IADD3 R3, R16, R0, RZ ;  /* 0x0000000010037210 */ /* 0x001fca0007ffe0ff */
[----:B------:R1:W-:Y:S02]  /*96e0*/  ST.E desc[UR8][R4.64+0x4], R3 ;  /* 0x0000040304007985 */ /* 0x0003e4000c101908 */
.L_x_1852:
[----:B------:R-:W-:Y:S05]  /*96f0*/  BSYNC B0 ;  /* 0x0000000000007941 */ /* 0x000fea0003800000 */
.L_x_1851:
        /* <DEDUP_REMOVED lines=11> */
.L_x_1858:
[----:B------:R-:W0:Y:S02]  /*97b0*/  LDS R2, [R0] ;  /* 0x0000000000027984 */ /* 0x000e240000000800 */
[----:B0-----:R-:W-:-:S10]  /*97c0*/  HFMA2.MMA R3, R2, 1, 1, R17 ;  /* 0x3c003c0002037835 */ /* 0x001fd40000000011 */
[----:B------:R-:W0:Y:S02]  /*97d0*/  ATOMS.CAST.SPIN R3, [R0], R2, R3 ;  /* 0x000000020003738d */ /* 0x000e240001800003 */
[----:B0-----:R-:W-:-:S13]  /*97e0*/  ISETP.EQ.U32.AND P0, PT, R3, 0x1, PT ;  /* 0x000000010300780c */ /* 0x001fda0003f02070 */
[----:B------:R-:W-:Y:S05]  /*97f0*/  @!P0 BRA `(.L_x_1858) ;  /* 0xfffffffc00ec8947 */ /* 0x000fea000383ffff */
[----:B------:R-:W-:Y:S05]  /*9800*/  BRA `(.L_x_1856) ;  /* 0x00000000000c7947 */ /* 0x000fea0003800000 */
.L_x_1857:
[----:B------:R-:W2:Y:S02]  /*9810*/  LD.E R0, desc[UR8][R4.64] ;  /* 0x0000000804007980 */ /* 0x000ea4000c101900 */
[----:B--2---:R-:W-:-:S05]  /*9820*/  IADD3 R3, R17, R0, RZ ;  /* 0x0000000011037210 */ /* 0x004fca0007ffe0ff */
[----:B------:R0:W-:Y:S02]  /*9830*/  ST.E desc[UR8][R4.64], R3 ;  /* 0x0000000304007985 */ /* 0x0001e4000c101908 */
.L_x_1856:
[----:B------:R-:W-:Y:S05]  /*9840*/  BSYNC B0 ;  /* 0x0000000000007941 */ /* 0x000fea0003800000 */
.L_x_1855:
[----:B------:R1:W-:Y:S01]  /*9850*/  ATOM.E.ADD.F16x2.RN.STRONG.GPU P0, RZ, desc[UR8][R4.64+0x4], R18 ;  /* 0x0000041204ff79a2 */ /* 0x0003e2000810e1c8 */
[----:B------:R-:W-:Y:S04]  /*9860*/  BSSY B0, `(.L_x_1859) ;  /* 0x000000f000007945 */ /* 0x000fe80003800000 */
[----:B-1----:R-:W-:Y:S05]  /*9870*/  @P0 BRA `(.L_x_1860) ;  /* 0x0000000000340947 */ /* 0x002fea0003800000 */
[----:B------:R-:W1:Y:S02]  /*9880*/  QSPC.E.S P0, RZ, [R4+0x4] ;  /* 0x0000040004ff73aa */ /* 0x000e640000000500 */
[----:B-1----:R-:W-:Y:S05]  /*9890*/  @!P0 BRA `(.L_x_1861) ;  /* 0x0000000000208947 */ /* 0x002fea0003800000 */
[----:B------:R-:W-:-:S04]  /*98a0*/  MOV R2, R4 ;  /* 0x0000000400027202 */ /* 0x000fc80000000f00 */
[----:B------:R-:W-:-:S07]  /*98b0*/  MOV R0, R2 ;  /* 0x0000000200007202 */ /* 0x000fce0000000f00 */
.L_x_1862:
[----:B------:R-:W0:Y:S02]  /*98c0*/  LDS R2, [R0+0x4] ;  /* 0x0000040000027984 */ /* 0x000e240000000800 */
[----:B0-----:R-:W-:-:S06]  /*98d0*/  HADD2 R3, R2, R18 ;  /* 0x0000001202037230 */ /* 0x001fcc0000000000 */
[----:B------:R-:W0:Y:S02]  /*98e0*/  ATOMS.CAST.SPIN R3, [R0+0x4], R2, R3 ;  /* 0x000004020003738d */ /* 0x000e240001800003 */
[----:B0-----:R-:W-:-:S13]  /*98f0*/  ISETP.EQ.U32.AND P0, PT, R3, 0x1, PT ;  /* 0x000000010300780c */ /* 0x001fda0003f02070 */
[----:B------:R-:W-:Y:S05]  /*9900*/  @!P0 BRA `(.L_x_1862) ;  /* 0xfffffffc00ec8947 */ /* 0x000fea000383ffff */
[----:B------:R-:W-:Y:S05]  /*9910*/  BRA `(.L_x_1860) ;  /* 0x00000000000c7947 */ /* 0x000fea0003800000 */
.L_x_1861:
[----:B------:R-:W0:Y:S02]  /*9920*/  LD.E R0, desc[UR8][R4.64+0x4] ;  /* 0x0000040804007980 */ /* 0x000e24000c101900 */
[----:B0-----:R-:W-:-:S05]  /*9930*/  IADD3 R3, R18, R0, RZ ;  /* 0x0000000012037210 */ /* 0x001fca0007ffe0ff */
[----:B------:R1:W-:Y:S02]  /*9940*/  ST.E desc[UR8][R4.64+0x4], R3 ;  /* 0x0000040304007985 */ /* 0x0003e4000c101908 */
.L_x_1860:
[----:B------:R-:W-:Y:S05]  /*9950*/  BSYNC B0 ;  /* 0x0000000000007941 */ /* 0x000fea0003800000 */
.L_x_1859:
        /* <DEDUP_REMOVED lines=11> */
.L_x_1866:
[----:B------:R-:W0:Y:S02]  /*9a10*/  LDS R2, [R0] ;  /* 0x0000000000027984 */ /* 0x000e240000000800 */
[----:B0-----:R-:W-:-:S10]  /*9a20*/  HFMA2.MMA R3, R2, 1, 1, R19 ;  /* 0x3c003c0002037835 */ /* 0x001fd40000000013 */
[----:B------:R-:W0:Y:S02]  /*9a30*/  ATOMS.CAST.SPIN R3, [R0], R2, R3 ;  /* 0x000000020003738d */ /* 0x000e240001800003 */
[----:B0-----:R-:W-:-:S13]  /*9a40*/  ISETP.EQ.U32.AND P0, PT, R3, 0x1, PT ;  /* 0x000000010300780c */ /* 0x001fda0003f02070 */
[----:B------:R-:W-:Y:S05]  /*9a50*/  @!P0 BRA `(.L_x_1866) ;  /* 0xfffffffc00ec8947 */ /* 0x000fea000383ffff */
[----:B------:R-:W-:Y:S05]  /*9a60*/  BRA `(.L_x_1864) ;  /* 0x00000000000c7947 */ /* 0x000fea0003800000 */
.L_x_1865:
[----:B------:R-:W2:Y:S02]  /*9a70*/  LD.E R0, desc[UR8][R4.64] ;  /* 0x0000000804007980 */ /* 0x000ea4000c101900 */
[----:B--2---:R-:W-:-:S05]  /*9a80*/  IADD3 R3, R19, R0, RZ ;  /* 0x0000000013037210 */ /* 0x004fca0007ffe0ff */
[----:B------:R0:W-:Y:S02]  /*9a90*/  ST.E desc[UR8][R4.64], R3 ;  /* 0x0000000304007985 */ /* 0x0001e4000c101908 */
.L_x_1864:
[----:B------:R-:W-:Y:S05]  /*9aa0*/  BSYNC B0 ;  /* 0x0000000000007941 */ /* 0x000fea0003800000 */
.L_x_1863:
[----:B------:R1:W-:Y:S02]  /*9ab0*/  ATOM.E.ADD.F16x2.RN.STRONG.GPU P0, RZ, desc[UR8][R4.64+0x4], R20 ;  /* 0x0000041404ff79a2 */ /* 0x0003e4000810e1c8 */
[----:B-1----:R-:W-:Y:S05]  /*9ac0*/  @P0 EXIT ;  /* 0x000000000000094d */ /* 0x002fea0003800000 */
[----:B------:R-:W1:Y:S02]  /*9ad0*/  QSPC.E.S P0, RZ, [R4+0x4] ;  /* 0x0000040004ff73aa */ /* 0x000e640000000500 */
[----:B-1----:R-:W-:Y:S05]  /*9ae0*/  @!P0 BRA `(.L_x_1867) ;  /* 0x0000000000208947 */ /* 0x002fea0003800000 */
[----:B------:R-:W-:-:S04]  /*9af0*/  MOV R2, R4 ;  /* 0x0000000400027202 */ /* 0x000fc80000000f00 */
[----:B------:R-:W-:-:S07]  /*9b00*/  MOV R0, R2 ;  /* 0x0000000200007202 */ /* 0x000fce0000000f00 */
.L_x_1868:
[----:B------:R-:W0:Y:S02]  /*9b10*/  LDS R2, [R0+0x4] ;  /* 0x0000040000027984 */ /* 0x000e240000000800 */
[----:B0-----:R-:W-:-:S06]  /*9b20*/  HADD2 R3, R2, R20 ;  /* 0x0000001402037230 */ /* 0x001fcc0000000000 */
[----:B------:R-:W0:Y:S02]  /*9b30*/  ATOMS.CAST.SPIN R3, [R0+0x4], R2, R3 ;  /* 0x000004020003738d */ /* 0x000e240001800003 */
[----:B0-----:R-:W-:-:S13]  /*9b40*/  ISETP.EQ.U32.AND P0, PT, R3, 0x1, PT ;  /* 0x000000010300780c */ /* 0x001fda0003f02070 */
[----:B------:R-:W-:Y:S05]  /*9b50*/  @!P0 BRA `(.L_x_1868) ;  /* 0xfffffffc00ec8947 */ /* 0x000fea000383ffff */
[----:B------:R-:W-:Y:S05]  /*9b60*/  EXIT ;  /* 0x000000000000794d */ /* 0x000fea0003800000 */
.L_x_1867:
[----:B------:R-:W0:Y:S02]  /*9b70*/  LD.E R0, desc[UR8][R4.64+0x4] ;  /* 0x0000040804007980 */ /* 0x000e24000c101900 */
[----:B0-----:R-:W-:-:S05]  /*9b80*/  IADD3 R3, R20, R0, RZ ;  /* 0x0000000014037210 */ /* 0x001fca0007ffe0ff */
[----:B------:R-:W-:Y:S01]  /*9b90*/  ST.E desc[UR8][R4.64+0x4], R3 ;  /* 0x0000040304007985 */ /* 0x000fe2000c101908 */
[----:B------:R-:W-:Y:S05]  /*9ba0*/  EXIT ;  /* 0x000000000000794d */ /* 0x000fea0003800000 */
.L_x_1869:
        /* <DEDUP_REMOVED lines=13> */
.L_x_5205:


//--------------------- .text._Z23gemm_half_q_half_kernelILi3ELi190ELb1ELb0ELi64EEvPK6__halfPKjS4_S2_PS0_iiiiPKtS7_iiiiiibS2_i --------------------------
	.section	.text._Z23gemm_half_q_half_kernelILi3ELi190ELb1ELb0ELi64EEvPK6__halfPKjS4_S2_PS0_iiiiPKtS7_iiiiiibS2_i,"ax",@progbits
	.align	128
        .global         _Z23gemm_half_q_half_kernelILi3ELi190ELb1ELb0ELi64EEvPK6__halfPKjS4_S2_PS0_iiiiPKtS7_iiiiiibS2_i
        .type           _Z23gemm_half_q_half_kernelILi3ELi190ELb1ELb0ELi64EEvPK6__halfPKjS4_S2_PS0_iiiiPKtS7_iiiiiibS2_i,@function
        .size           _Z23gemm_half_q_half_kernelILi3ELi190ELb1ELb0ELi64EEvPK6__halfPKjS4_S2_PS0_iiiiPKtS7_iiiiiibS2_i,(.L_x_5206 - _Z23gemm_half_q_half_kernelILi3ELi190ELb1ELb0ELi64EEvPK6__halfPKjS4_S2_PS0_iiiiPKtS7_iiiiiibS2_i)
        .other          _Z23gemm_half_q_half_kernelILi3ELi190ELb1ELb0ELi64EEvPK6__halfPKjS4_S2_PS0_iiiiPKtS7_iiiiiibS2_i,@"STO_CUDA_ENTRY STV_DEFAULT"
_Z23gemm_half_q_half_kernelILi3ELi190ELb1ELb0ELi64EEvPK6__halfPKjS4_S2_PS0_iiiiPKtS7_iiiiiibS2_i:
.text._Z23gemm_half_q_half_kernelILi3ELi190ELb1ELb0ELi64EEvPK6__halfPKjS4_S2_PS0_iiiiPKtS7_iiiiiibS2_i:
        /* <DEDUP_REMOVED lines=8> */
[----:B------:R-:W2:Y:S01]  /*0080*/  S2R R4, SR_CTAID.X ;  /* 0x0000000000047919 */ /* 0x000ea20000002500 */
[----:B------:R-:W3:Y:S01]  /*0090*/  LDC R7, c[0x0][0x240] ;  /* 0x00009000ff077b82 */ /* 0x000ee20000000800 */
[----:B------:R-:W-:Y:S01]  /*00a0*/  PRMT R48, RZ, 0x7610, R48 ;  /* 0x00007610ff307816 */ /* 0x000fe20000000030 */
[----:B------:R-:W4:Y:S01]  /*00b0*/  S2R R0, SR_CTAID.Z ;  /* 0x0000000000007919 */ /* 0x000f220000002700 */
[----:B------:R-:W-:Y:S01]  /*00c0*/  PRMT R13, RZ, 0x7610, R13 ;  /* 0x00007610ff0d7816 */ /* 0x000fe2000000000d */
[----:B-1----:R-:W-:-:S05]  /*00d0*/  IMAD R51, R3, -0x3, R2 ;  /* 0xfffffffd03337824 */ /* 0x002fca00078e0202 */
[C---:B------:R-:W-:Y:S02]  /*00e0*/  ISETP.GE.AND P1, PT, R51.reuse, 0x1, PT ;  /* 0x000000013300780c */ /* 0x040fe40003f26270 */
[----:B------:R-:W-:-:S11]  /*00f0*/  VIMNMX R47, R51, 0x3, PT ;  /* 0x00000003332f7848 */ /* 0x000fd60003fe0100 */
[----:B------:R-:W-:Y:S05]  /*0100*/  @!P1 BRA `(.L_x_1870) ;  /* 0x0000000000509947 */ /* 0x000fea0003800000 */
[----:B------:R-:W1:Y:S02]  /*0110*/  LDC.64 R8, c[0x0][0x278] ;  /* 0x00009e00ff087b82 */ /* 0x000e640000000a00 */
[----:B-1----:R-:W5:Y:S01]  /*0120*/  LDG.E.U16 R49, desc[UR6][R8.64] ;  /* 0x0000000608317981 */ /* 0x002f62000c1e1500 */
[----:B------:R-:W-:Y:S02]  /*0130*/  ISETP.GE.AND P0, PT, R47, 0x2, PT ;  /* 0x000000022f00780c */ /* 0x000fe40003f06270 */
[----:B-----5:R-:W-:-:S11]  /*0140*/  PRMT R13, R49, 0x7610, R13 ;  /* 0x00007610310d7816 */ /* 0x020fd6000000000d */
[----:B------:R-:W-:Y:S05]  /*0150*/  @!P0 BRA `(.L_x_1870) ;  /* 0x00000000003c8947 */ /* 0x000fea0003800000 */
[----:B------:R-:W1:Y:S01]  /*0160*/  LDC R9, c[0x0][0x280] ;  /* 0x0000a000ff097b82 */ /* 0x000e620000000800 */
[----:B------:R-:W-:-:S07]  /*0170*/  ISETP.NE.AND P0, PT, R47, 0x2, PT ;  /* 0x000000022f00780c */ /* 0x000fce0003f05270 */
[----:B------:R-:W5:Y:S01]  /*0180*/  LDC.64 R12, c[0x0][0x278] ;  /* 0x00009e00ff0c7b82 */ /* 0x000f620000000a00 */
[----:B-1----:R-:W-:Y:S02]  /*0190*/  SHF.R.S32.HI R2, RZ, 0x1f, R9 ;  /* 0x0000001fff027819 */ /* 0x002fe40000011409 */
[C---:B------:R-:W-:Y:S02]  /*01a0*/  SHF.L.U32 R11, R9.reuse, 0x1, RZ ;  /* 0x00000001090b7819 */ /* 0x040fe400000006ff */
[----:B------:R-:W-:Y:S02]  /*01b0*/  SHF.L.U64.HI R2, R9, 0x1, R2 ;  /* 0x0000000109027819 */ /* 0x000fe40000010202 */
[----:B-----5:R-:W-:-:S04]  /*01c0*/  IADD3 R8, P2, R11, R12, RZ ;  /* 0x0000000c0b087210 */ /* 0x020fc80007f5e0ff */
[----:B------:R-:W-:Y:S02]  /*01d0*/  IADD3.X R9, R2, R13, RZ, P2, !PT ;  /* 0x0000000d02097210 */ /* 0x000fe400017fe4ff */
[----:B------:R-:W-:-:S03]  /*01e0*/  @P0 IADD3 R10, P2, R8, R11, RZ ;  /* 0x0000000b080a0210 */ /* 0x000fc60007f5e0ff */
[----:B------:R-:W5:Y:S01]  /*01f0*/  LDG.E.U16 R48, desc[UR6][R8.64] ;  /* 0x0000000608307981 */ /* 0x000f62000c1e1500 */
[----:B------:R-:W-:-:S05]  /*0200*/  @P0 IADD3.X R11, R9, R2, RZ, P2, !PT ;  /* 0x00000002090b0210 */ /* 0x000fca00017fe4ff */
[----:B------:R-:W2:Y:S01]  /*0210*/  @P0 LDG.E.U16 R50, desc[UR6][R10.64] ;  /* 0x000000060a320981 */ /* 0x000ea2000c1e1500 */
[----:B-----5:R-:W-:-:S04]  /*0220*/  LOP3.LUT R13, R48, R49, RZ, 0xfc, !PT ;  /* 0x00000031300d7212 */ /* 0x020fc800078efcff */
[----:B--2---:R-:W-:-:S04]  /*0230*/  @P0 LOP3.LUT R2, R50, R13, RZ, 0xfc, !PT ;  /* 0x0000000d32020212 */ /* 0x004fc800078efcff */
[----:B------:R-:W-:-:S07]  /*0240*/  @P0 PRMT R13, R2, 0x7610, R13 ;  /* 0x00007610020d0816 */ /* 0x000fce000000000d */
.L_x_1870:
[----:B------:R-:W-:Y:S02]  /*0250*/  PRMT R2, R13, 0x9910, RZ ;  /* 0x000099100d027816 */ /* 0x000fe400000000ff */
[----:B----4-:R-:W-:Y:S02]  /*0260*/  SHF.L.U32 R46, R0, 0x6, RZ ;  /* 0x00000006002e7819 */ /* 0x010fe400000006ff */
[----:B------:R-:W-:Y:S02]  /*0270*/  ISETP.NE.AND P0, PT, R2, RZ, PT ;  /* 0x000000ff0200720c */ /* 0x000fe40003f05270 */
[----:B---3--:R-:W-:-:S11]  /*0280*/  VIADDMNMX R45, R46, 0x40, R7, PT ;  /* 0x000000402e2d7846 */ /* 0x008fd60003800107 */
[----:B------:R-:W-:Y:S05]  /*0290*/  @!P0 EXIT ;  /* 0x000000000000894d */ /* 0x000fea0003800000 */
[-C--:B0-----:R-:W-:Y:S01]  /*02a0*/  IADD3 R19, R46, R5.reuse, RZ ;  /* 0x000000052e137210 */ /* 0x081fe20007ffe0ff */
[----:B------:R-:W-:Y:S01]  /*02b0*/  BSSY B0, `(.L_x_1871) ;  /* 0x00000b6000007945 */ /* 0x000fe20003800000 */
[----:B--2---:R-:W-:Y:S02]  /*02c0*/  LEA R2, R4, R5, 0x6 ;  /* 0x0000000504027211 */ /* 0x004fe400078e30ff */
[----:B------:R-:W-:Y:S02]  /*02d0*/  ISETP.GE.OR P0, PT, R19, R45, !P1 ;  /* 0x0000002d1300720c */ /* 0x000fe40004f06670 */
[----:B------:R-:W-:-:S11]  /*02e0*/  SHF.L.U32 R2, R2, 0x2, RZ ;  /* 0x0000000202027819 */ /* 0x000fd600000006ff */
        /* <DEDUP_REMOVED lines=19> */
.L_x_1875:
[----:B------:R-:W-:-:S04]  /*0420*/  IMAD R6, R3, 0x3, R16 ;  /* 0x0000000303067824 */ /* 0x000fc800078e0210 */
[CC--:B0-----:R-:W-:Y:S01]  /*0430*/  IMAD R8, R6.reuse, R7.reuse, RZ ;  /* 0x0000000706087224 */ /* 0x0c1fe200078e02ff */
[C---:B------:R-:W-:Y:S02]  /*0440*/  IADD3 R10, R6.reuse, 0x1, RZ ;  /* 0x00000001060a7810 */ /* 0x040fe40007ffe0ff */
        /* <DEDUP_REMOVED lines=34> */
.L_x_1874:
[----:B------:R-:W-:-:S04]  /*0670*/  IADD3 R6, R47, -R16, RZ ;  /* 0x800000102f067210 */ /* 0x000fc80007ffe0ff */
[----:B------:R-:W-:-:S13]  /*0680*/  ISETP.GT.AND P2, PT, R6, 0x1, PT ;  /* 0x000000010600780c */ /* 0x000fda0003f44270 */
[----:B------:R-:W-:Y:S05]  /*0690*/  @!P2 BRA `(.L_x_1876) ;  /* 0x000000000054a947 */ /* 0x000fea0003800000 */
[----:B------:R-:W-:Y:S01]  /*06a0*/  IMAD R6, R3, 0x3, R16 ;  /* 0x0000000303067824 */ /* 0x000fe200078e0210 */
[----:B------:R-:W-:-:S04]  /*06b0*/  ULDC.64 UR4, c[0x0][0x210] ;  /* 0x0000840000047ab9 */ /* 0x000fc80000000a00 */
        /* <DEDUP_REMOVED lines=19> */
.L_x_1876:
[----:B------:R-:W-:-:S13]  /*07f0*/  ISETP.LT.OR P0, PT, R16, R47, P0 ;  /* 0x0000002f1000720c */ /* 0x000fda0000701670 */
[----:B------:R-:W-:Y:S05]  /*0800*/  @!P0 BRA `(.L_x_1872) ;  /* 0x0000000400808947 */ /* 0x000fea0003800000 */
[----:B------:R-:W-:Y:S01]  /*0810*/  IMAD R6, R3, 0x3, R16 ;  /* 0x0000000303067824 */ /* 0x000fe200078e0210 */
[----:B------:R-:W-:-:S03]  /*0820*/  ULDC.64 UR4, c[0x0][0x210] ;  /* 0x0000840000047ab9 */ /* 0x000fc60000000a00 */
        /* <DEDUP_REMOVED lines=10> */
.L_x_1873:
        /* <DEDUP_REMOVED lines=10> */
.L_x_1878:
[----:B------:R-:W-:-:S04]  /*0970*/  IMAD R6, R3, 0x3, R4 ;  /* 0x0000000303067824 */ /* 0x000fc800078e0204 */
[CC--:B0-----:R-:W-:Y:S01]  /*0980*/  IMAD R8, R6.reuse, R7.reuse, RZ ;  /* 0x0000000706087224 */ /* 0x0c1fe200078e02ff */
[C---:B------:R-:W-:Y:S02]  /*0990*/  IADD3 R10, R6.reuse, 0x1, RZ ;  /* 0x00000001060a7810 */ /* 0x040fe40007ffe0ff */
        /* <DEDUP_REMOVED lines=34> */
.L_x_1877:
        /* <DEDUP_REMOVED lines=24> */
.L_x_1879:
[----:B------:R-:W-:-:S13]  /*0d40*/  ISETP.LT.OR P0, PT, R4, R47, P0 ;  /* 0x0000002f0400720c */ /* 0x000fda0000701670 */
[----:B------:R-:W-:Y:S05]  /*0d50*/  @!P0 BRA `(.L_x_1872) ;  /* 0x00000000002c8947 */ /* 0x000fea0003800000 */
[----:B------:R-:W-:Y:S01]  /*0d60*/  IMAD R6, R3, 0x3, R4 ;  /* 0x0000000303067824 */ /* 0x000fe200078e0204 */
[----:B------:R-:W-:-:S03]  /*0d70*/  ULDC.64 UR4, c[0x0][0x210] ;  /* 0x0000840000047ab9 */ /* 0x000fc60000000a00 */
        /* <DEDUP_REMOVED lines=9> */
.L_x_1872:
[----:B------:R-:W-:Y:S05]  /*0e10*/  BSYNC B0 ;  /* 0x0000000000007941 */ /* 0x000fea0003800000 */
.L_x_1871:
        /* <DEDUP_REMOVED lines=17> */
.L_x_1882:
[----:B----4-:R-:W-:Y:S01]  /*0f30*/  IMAD R4, R3, 0x3, R14 ;  /* 0x0000000303047824 */ /* 0x010fe200078e020e */
[----:B------:R-:W-:-:S03]  /*0f40*/  IADD3 R14, R14, 0x4, RZ ;  /* 0x000000040e0e7810 */ /* 0x000fc60007ffe0ff */
[CCC-:B--23--:R-:W-:Y:S01]  /*0f50*/  IMAD R5, R4.reuse, R43.reuse, R2.reuse ;  /* 0x0000002b04057224 */ /* 0x1ccfe200078e0202 */
[C---:B------:R-:W-:Y:S02]  /*0f60*/  IADD3 R6, R4.reuse, 0x1, RZ ;  /* 0x0000000104067810 */ /* 0x040fe40007ffe0ff */
[C---:B------:R-:W-:Y:S02]  /*0f70*/  IADD3 R8, R4.reuse, 0x2, RZ ;  /* 0x0000000204087810 */ /* 0x040fe40007ffe0ff */
[----:B------:R-:W-:Y:S01]  /*0f80*/  IADD3 R10, R4, 0x3, RZ ;  /* 0x00000003040a7810 */ /* 0x000fe20007ffe0ff */
[--C-:B------:R-:W-:Y:S01]  /*0f90*/  IMAD R7, R6, R43, R2.reuse ;  /* 0x0000002b06077224 */ /* 0x100fe200078e0202 */
[----:B------:R-:W-:Y:S01]  /*0fa0*/  ISETP.GE.AND P2, PT, R14, R15, PT ;  /* 0x0000000f0e00720c */ /* 0x000fe20003f46270 */
[-CC-:B------:R-:W-:Y:S02]  /*0fb0*/  IMAD R9, R8, R43.reuse, R2.reuse ;  /* 0x0000002b08097224 */ /* 0x180fe400078e0202 */
[----:B------:R-:W-:-:S02]  /*0fc0*/  IMAD R11, R10, R43, R2 ;  /* 0x0000002b0a0b7224 */ /* 0x000fc400078e0202 */
        /* <DEDUP_REMOVED lines=9> */
.L_x_1881:
[----:B----4-:R-:W-:-:S04]  /*1060*/  IADD3 R4, R47, -R14, RZ ;  /* 0x8000000e2f047210 */ /* 0x010fc80007ffe0ff */
[----:B------:R-:W-:-:S13]  /*1070*/  ISETP.GT.AND P2, PT, R4, 0x1, PT ;  /* 0x000000010400780c */ /* 0x000fda0003f44270 */
[----:B------:R-:W-:Y:S05]  /*1080*/  @!P2 BRA `(.L_x_1883) ;  /* 0x00000000002ca947 */ /* 0x000fea0003800000 */
[----:B--23--:R-:W0:Y:S01]  /*1090*/  LDC.64 R6, c[0x0][0x230] ;  /* 0x00008c00ff067b82 */ /* 0x00ce220000000a00 */
[----:B------:R-:W-:Y:S01]  /*10a0*/  IMAD R4, R3, 0x3, R14 ;  /* 0x0000000303047824 */ /* 0x000fe200078e020e */
[----:B------:R-:W-:Y:S02]  /*10b0*/  PLOP3.LUT P0, PT, PT, PT, PT, 0x8, 0x0 ;  /* 0x000000000000781c */ /* 0x000fe40003f0e170 */
[----:B------:R-:W-:Y:S01]  /*10c0*/  IADD3 R14, R14, 0x2, RZ ;  /* 0x000000020e0e7810 */ /* 0x000fe20007ffe0ff */
[C---:B------:R-:W-:Y:S01]  /*10d0*/  IMAD R5, R4.reuse, R43, R2 ;  /* 0x0000002b04057224 */ /* 0x040fe200078e0202 */
[----:B-1----:R-:W-:-:S05]  /*10e0*/  IADD3 R8, R4, 0x1, RZ ;  /* 0x0000000104087810 */ /* 0x002fca0007ffe0ff */
[----:B------:R-:W-:Y:S02]  /*10f0*/  IMAD R9, R8, R43, R2 ;  /* 0x0000002b08097224 */ /* 0x000fe400078e0202 */
[----:B0-----:R-:W-:-:S04]  /*1100*/  IMAD.WIDE R4, R5, 0x2, R6 ;  /* 0x0000000205047825 */ /* 0x001fc800078e0206 */
[----:B------:R-:W-:Y:S01]  /*1110*/  IMAD.WIDE R6, R9, 0x2, R6 ;  /* 0x0000000209067825 */ /* 0x000fe200078e0206 */
[----:B------:R0:W-:Y:S04]  /*1120*/  STG.E.64 desc[UR6][R4.64], RZ ;  /* 0x000000ff04007986 */ /* 0x0001e8000c101b06 */
[----:B------:R0:W-:Y:S02]  /*1130*/  STG.E.64 desc[UR6][R6.64], RZ ;  /* 0x000000ff06007986 */ /* 0x0001e4000c101b06 */
.L_x_1883:
[----:B------:R-:W-:-:S13]  /*1140*/  ISETP.LT.OR P0, PT, R14, R47, P0 ;  /* 0x0000002f0e00720c */ /* 0x000fda0000701670 */
[----:B0-23--:R-:W0:Y:S01]  /*1150*/  @P0 LDC.64 R4, c[0x0][0x230] ;  /* 0x00008c00ff040b82 */ /* 0x00de220000000a00 */
[----:B------:R-:W-:-:S04]  /*1160*/  @P0 IMAD R3, R3, 0x3, R14 ;  /* 0x0000000303030824 */ /* 0x000fc800078e020e */
[----:B------:R-:W-:-:S04]  /*1170*/  @P0 IMAD R3, R3, R43, R2 ;  /* 0x0000002b03030224 */ /* 0x000fc800078e0202 */
[----:B0-----:R-:W-:-:S05]  /*1180*/  @P0 IMAD.WIDE R4, R3, 0x2, R4 ;  /* 0x0000000203040825 */ /* 0x001fca00078e0204 */
[----:B------:R4:W-:Y:S02]  /*1190*/  @P0 STG.E.64 desc[UR6][R4.64], RZ ;  /* 0x000000ff04000986 */ /* 0x0009e4000c101b06 */
.L_x_1880:
[----:B01----:R-:W0:Y:S01]  /*11a0*/  LDC.64 R12, c[0x0][0x248] ;  /* 0x00009200ff0c7b82 */ /* 0x003e220000000a00 */
[----:B--234-:R-:W-:-:S05]  /*11b0*/  SHF.L.U32 R5, R0, 0x7, RZ ;  /* 0x0000000700057819 */ /* 0x01cfca00000006ff */
        /* <DEDUP_REMOVED lines=13> */
.L_x_1885:
        /* <DEDUP_REMOVED lines=44> */
.L_x_1884:
        /* <DEDUP_REMOVED lines=24> */
.L_x_1886:
        /* <DEDUP_REMOVED lines=8> */
.L_x_1887:
        /* <DEDUP_REMOVED lines=10> */
.L_x_1888:
        /* <DEDUP_REMOVED lines=8> */
.L_x_1889:
        /* <DEDUP_REMOVED lines=10> */
.L_x_1890:
        /* <DEDUP_REMOVED lines=8> */
[----:B------:R-:W-:-:S02]  /*1990*/  SHF.R.S32.HI R3, RZ, 0x1f, R2 ;  /* 0x0000001fff037819 */ /* 0x000fc40000011402 */
        /* <DEDUP_REMOVED lines=12> */
[----:B------:R-:W-:Y:S02]  /*1a60*/  PRMT R0, R10, 0x7610, R10 ;  /* 0x000076100a007816 */ /* 0x000fe4000000000a */
[----:B------:R-:W-:-:S02]  /*1a70*/  PRMT R38, RZ, 0x5410, RZ ;  /* 0x00005410ff267816 */ /* 0x000fc400000000ff */
        /* <DEDUP_REMOVED lines=11> */
.L_x_1904:
[----:B------:R-:W-:-:S13]  /*1b30*/  ISETP.NE.AND P0, PT, R46, R36, PT ;  /* 0x000000242e00720c */ /* 0x000fda0003f05270 */
[----:B------:R-:W0:Y:S01]  /*1b40*/  @!P0 LDC.64 R2, c[0x0][0x248] ;  /* 0x00009200ff028b82 */ /* 0x000e220000000a00 */
[----:B------:R-:W-:Y:S02]  /*1b50*/  @!P0 IADD3 R44, R44, 0x1, RZ ;  /* 0x000000012c2c8810 */ /* 0x000fe40007ffe0ff */
[----:B-----5:R-:W-:Y:S02]  /*1b60*/  @!P0 SHF.L.U32 R5, R46, 0x1, RZ ;  /* 0x000000012e058819 */ /* 0x020fe400000006ff */
        /* <DEDUP_REMOVED lines=21> */
[----:B------:R-:W-:Y:S02]  /*1cc0*/  SHF.R.U32.HI R35, RZ, 0x8, R6 ;  /* 0x00000008ff237819 */ /* 0x000fe40000011606 */
[----:B------:R-:W-:-:S02]  /*1cd0*/  IADD3 R27, R3, -0x80, RZ ;  /* 0xffffff80031b7810 */ /* 0x000fc40007ffe0ff */
[----:B---3--:R-:W-:Y:S01]  /*1ce0*/  LOP3.LUT R3, R12, 0xff, RZ, 0xc0, !PT ;  /* 0x000000ff0c037812 */ /* 0x008fe200078ec0ff */
[----:B------:R1:W2:Y:S01]  /*1cf0*/  I2F.F16 R24, R2 ;  /* 0x0000000200187306 */ /* 0x0002a20000200c00 */
[----:B------:R-:W-:Y:S02]  /*1d00*/  LEA.HI R16, R4, 0xffffff80, RZ, 0x8 ;  /* 0xffffff8004107811 */ /* 0x000fe400078f40ff */
[----:B------:R-:W-:Y:S02]  /*1d10*/  IADD3 R3, R3, -0x80, RZ ;  /* 0xffffff8003037810 */ /* 0x000fe40007ffe0ff */
[----:B------:R-:W-:Y:S02]  /*1d20*/  LEA.HI R17, R5, 0xffffff80, RZ, 0x8 ;  /* 0xffffff8005117811 */ /* 0x000fe400078f40ff */
[----:B------:R-:W-:Y:S01]  /*1d30*/  LEA.HI R19, R7, 0xffffff80, RZ, 0x8 ;  /* 0xffffff8007137811 */ /* 0x000fe200078f40ff */
[----:B------:R3:W4:Y:S01]  /*1d40*/  I2F.F16 R28, R3 ;  /* 0x00000003001c7306 */ /* 0x0007220000200c00 */
[----:B-1----:R-:W-:-:S02]  /*1d50*/  LOP3.LUT R2, R13, 0xff, RZ, 0xc0, !PT ;  /* 0x000000ff0d027812 */ /* 0x002fc400078ec0ff */
[----:B------:R-:W-:Y:S02]  /*1d60*/  LEA.HI R18, R6, 0xffffff80, RZ, 0x8 ;  /* 0xffffff8006127811 */ /* 0x000fe400078f40ff */
[----:B------:R-:W-:Y:S02]  /*1d70*/  IADD3 R29, R2, -0x80, RZ ;  /* 0xffffff80021d7810 */ /* 0x000fe40007ffe0ff */
[----:B------:R-:W-:Y:S01]  /*1d80*/  LOP3.LUT R2, R14, 0xff, RZ, 0xc0, !PT ;  /* 0x000000ff0e027812 */ /* 0x000fe200078ec0ff */
[----:B------:R-:W1:Y:S01]  /*1d90*/  I2F.F16 R16, R16 ;  /* 0x0000001000107306 */ /* 0x000e620000200c00 */
[----:B---3--:R-:W-:Y:S02]  /*1da0*/  SHF.R.U32.HI R3, RZ, 0x8, R5 ;  /* 0x00000008ff037819 */ /* 0x008fe40000011605 */
[----:B------:R-:W-:Y:S02]  /*1db0*/  IADD3 R30, R2, -0x80, RZ ;  /* 0xffffff80021e7810 */ /* 0x000fe40007ffe0ff */
[----:B------:R-:W-:-:S02]  /*1dc0*/  SHF.R.U32.HI R2, RZ, 0x8, R4 ;  /* 0x00000008ff027819 */ /* 0x000fc40000011604 */
[----:B------:R-:W-:Y:S01]  /*1dd0*/  LOP3.LUT R3, R3, 0xff, RZ, 0xc0, !PT ;  /* 0x000000ff03037812 */ /* 0x000fe200078ec0ff */
[----:B------:R-:W3:Y:S01]  /*1de0*/  I2F.F16 R17, R17 ;  /* 0x0000001100117306 */ /* 0x000ee20000200c00 */
[----:B------:R-:W-:Y:S02]  /*1df0*/  LOP3.LUT R2, R2, 0xff, RZ, 0xc0, !PT ;  /* 0x000000ff02027812 */ /* 0x000fe400078ec0ff */
[----:B------:R-:W-:Y:S02]  /*1e00*/  IADD3 R3, R3, -0x80, RZ ;  /* 0xffffff8003037810 */ /* 0x000fe40007ffe0ff */
[----:B------:R-:W-:Y:S02]  /*1e10*/  IADD3 R2, R2, -0x80, RZ ;  /* 0xffffff8002027810 */ /* 0x000fe40007ffe0ff */
[----:B------:R-:W-:Y:S01]  /*1e20*/  SHF.R.U32.HI R4, RZ, 0x10, R4 ;  /* 0x00000010ff047819 */ /* 0x000fe20000011604 */
[----:B------:R5:W0:Y:S01]  /*1e30*/  I2F.F16 R34, R3 ;  /* 0x0000000300227306 */ /* 0x000a220000200c00 */
[----:B------:R-:W-:-:S02]  /*1e40*/  SHF.R.U32.HI R5, RZ, 0x10, R5 ;  /* 0x00000010ff057819 */ /* 0x000fc40000011605 */
[----:B------:R-:W-:Y:S02]  /*1e50*/  LOP3.LUT R4, R4, 0xff, RZ, 0xc0, !PT ;  /* 0x000000ff04047812 */ /* 0x000fe400078ec0ff */
[----:B------:R-:W-:Y:S02]  /*1e60*/  LOP3.LUT R5, R5, 0xff, RZ, 0xc0, !PT ;  /* 0x000000ff05057812 */ /* 0x000fe400078ec0ff */
[----:B------:R-:W-:Y:S01]  /*1e70*/  IADD3 R4, R4, -0x80, RZ ;  /* 0xffffff8004047810 */ /* 0x000fe20007ffe0ff */
[----:B------:R2:W0:Y:S01]  /*1e80*/  I2F.F16 R32, R2 ;  /* 0x0000000200207306 */ /* 0x0004220000200c00 */
[----:B-----5:R-:W-:Y:S02]  /*1e90*/  SHF.R.U32.HI R3, RZ, 0x10, R7 ;  /* 0x00000010ff037819 */ /* 0x020fe40000011607 */
[----:B------:R-:W-:Y:S02]  /*1ea0*/  IADD3 R5, R5, -0x80, RZ ;  /* 0xffffff8005057810 */ /* 0x000fe40007ffe0ff */
[----:B------:R-:W-:-:S02]  /*1eb0*/  LOP3.LUT R3, R3, 0xff, RZ, 0xc0, !PT ;  /* 0x000000ff03037812 */ /* 0x000fc400078ec0ff */
[----:B------:R-:W-:Y:S01]  /*1ec0*/  LEA.HI R20, R12, 0xffffff80, RZ, 0x8 ;  /* 0xffffff800c147811 */ /* 0x000fe200078f40ff */
[----:B------:R5:W0:Y:S01]  /*1ed0*/  I2F.F16 R33, R4 ;  /* 0x0000000400217306 */ /* 0x000a220000200c00 */
[----:B--2---:R-:W-:Y:S02]  /*1ee0*/  LOP3.LUT R2, R35, 0xff, RZ, 0xc0, !PT ;  /* 0x000000ff23027812 */ /* 0x004fe400078ec0ff */
        /* <DEDUP_REMOVED lines=8> */
[----:B------:R-:W0:Y:S01]  /*1f70*/  I2F.F16 R18, R18 ;  /* 0x0000001200127306 */ /* 0x000e220000200c00 */
[----:B------:R-:W-:Y:S02]  /*1f80*/  SHF.R.U32.HI R2, RZ, 0x8, R12 ;  /* 0x00000008ff027819 */ /* 0x000fe4000001160c */
[----:B------:R-:W-:Y:S02]  /*1f90*/  IADD3 R3, R3, -0x80, RZ ;  /* 0xffffff8003037810 */ /* 0x000fe40007ffe0ff */
[----:B------:R-:W-:-:S02]  /*1fa0*/  LOP3.LUT R2, R2, 0xff, RZ, 0xc0, !PT ;  /* 0x000000ff02027812 */ /* 0x000fc400078ec0ff */
[----:B------:R-:W-:Y:S01]  /*1fb0*/  LEA.HI R21, R13, 0xffffff80, RZ, 0x8 ;  /* 0xffffff800d157811 */ /* 0x000fe200078f40ff */
[----:B------:R4:W0:Y:S01]  /*1fc0*/  I2F.F16 R56, R3 ;  /* 0x0000000300387306 */ /* 0x0008220000200c00 */
[----:B------:R-:W-:Y:S02]  /*1fd0*/  LEA.HI R22, R14, 0xffffff80, RZ, 0x8 ;  /* 0xffffff800e167811 */ /* 0x000fe400078f40ff */
[C---:B------:R-:W-:Y:S02]  /*1fe0*/  LEA.HI R23, R15.reuse, 0xffffff80, RZ, 0x8 ;  /* 0xffffff800f177811 */ /* 0x040fe400078f40ff */
[----:B------:R-:W-:Y:S02]  /*1ff0*/  LOP3.LUT R31, R15, 0xff, RZ, 0xc0, !PT ;  /* 0x000000ff0f1f7812 */ /* 0x000fe400078ec0ff */
[----:B------:R-:W-:Y:S01]  /*2000*/  IADD3 R2, R2, -0x80, RZ ;  /* 0xffffff8002027810 */ /* 0x000fe20007ffe0ff */
[----:B------:R-:W0:Y:S01]  /*2010*/  I2F.F16 R19, R19 ;  /* 0x0000001300137306 */ /* 0x000e220000200c00 */
[----:B-----5:R-:W-:-:S02]  /*2020*/  SHF.R.U32.HI R4, RZ, 0x8, R14 ;  /* 0x00000008ff047819 */ /* 0x020fc4000001160e */
[----:B--2---:R-:W-:Y:S02]  /*2030*/  SHF.R.U32.HI R5, RZ, 0x8, R15 ;  /* 0x00000008ff057819 */ /* 0x004fe4000001160f */
[----:B----4-:R-:W-:Y:S02]  /*2040*/  PRMT R3, R49, 0x9910, RZ ;  /* 0x0000991031037816 */ /* 0x010fe400000000ff */
[----:B------:R-:W-:Y:S01]  /*2050*/  SHF.R.U32.HI R6, RZ, 0x10, R6 ;  /* 0x00000010ff067819 */ /* 0x000fe20000011606 */
[----:B------:R2:W4:Y:S01]  /*2060*/  I2F.F16 R54, R2 ;  /* 0x0000000200367306 */ /* 0x0005220000200c00 */
[----:B------:R-:W-:Y:S02]  /*2070*/  SHF.R.U32.HI R12, RZ, 0x10, R12 ;  /* 0x00000010ff0c7819 */ /* 0x000fe4000001160c */
[----:B------:R-:W-:Y:S02]  /*2080*/  SHF.R.U32.HI R13, RZ, 0x10, R13 ;  /* 0x00000010ff0d7819 */ /* 0x000fe4000001160d */
[----:B------:R-:W-:-:S02]  /*2090*/  SHF.R.U32.HI R14, RZ, 0x10, R14 ;  /* 0x00000010ff0e7819 */ /* 0x000fc4000001160e */
[----:B------:R-:W-:Y:S01]  /*20a0*/  SHF.R.U32.HI R15, RZ, 0x10, R15 ;  /* 0x00000010ff0f7819 */ /* 0x000fe2000001160f */
[----:B------:R-:W0:Y:S01]  /*20b0*/  I2F.F16 R20, R20 ;  /* 0x0000001400147306 */ /* 0x000e220000200c00 */
[----:B------:R-:W-:Y:S02]  /*20c0*/  ISETP.NE.AND P0, PT, R3, RZ, PT ;  /* 0x000000ff0300720c */ /* 0x000fe40003f05270 */
[----:B------:R-:W-:Y:S02]  /*20d0*/  LOP3.LUT R6, R6, 0xff, RZ, 0xc0, !PT ;  /* 0x000000ff06067812 */ /* 0x000fe400078ec0ff */
[----:B------:R-:W-:Y:S02]  /*20e0*/  LOP3.LUT R12, R12, 0xff, RZ, 0xc0, !PT ;  /* 0x000000ff0c0c7812 */ /* 0x000fe400078ec0ff */
[----:B------:R-:W-:Y:S01]  /*20f0*/  LOP3.LUT R13, R13, 0xff, RZ, 0xc0, !PT ;  /* 0x000000ff0d0d7812 */ /* 0x000fe200078ec0ff */
[----:B------:R-:W0:Y:S01]  /*2100*/  I2F.F16 R21, R21 ;  /* 0x0000001500157306 */ /* 0x000e220000200c00 */
[----:B------:R-:W-:-:S02]  /*2110*/  LOP3.LUT R4, R4, 0xff, RZ, 0xc0, !PT ;  /* 0x000000ff04047812 */ /* 0x000fc400078ec0ff */
[----:B--2---:R-:W-:Y:S02]  /*2120*/  LOP3.LUT R2, R14, 0xff, RZ, 0xc0, !PT ;  /* 0x000000ff0e027812 */ /* 0x004fe400078ec0ff */
[----:B------:R-:W-:Y:S02]  /*2130*/  LOP3.LUT R5, R5, 0xff, RZ, 0xc0, !PT ;  /* 0x000000ff05057812 */ /* 0x000fe400078ec0ff */
[----:B------:R-:W-:Y:S01]  /*2140*/  LOP3.LUT R3, R15, 0xff, RZ, 0xc0, !PT ;  /* 0x000000ff0f037812 */ /* 0x000fe200078ec0ff */
[----:B------:R-:W2:Y:S01]  /*2150*/  I2F.F16 R22, R22 ;  /* 0x0000001600167306 */ /* 0x000ea20000200c00 */
        /* <DEDUP_REMOVED lines=41> */
[----:B------:R-:W-:Y:S02]  /*23f0*/  HADD2.F32 R5, -RZ, R32.H0_H0 ;  /* 0x20000020ff057230 */ /* 0x000fe40000004100 */
[----:B------:R-:W-:Y:S01]  /*2400*/  FFMA.FTZ R4, R60, R65, R67 ;  /* 0x000000413c047223 */ /* 0x000fe20000010043 */
[----:B------:R-:W-:Y:S02]  /*2410*/  HADD2.F32 R65, -RZ, R43.H0_H0 ;  /* 0x2000002bff417230 */ /* 0x000fe40000004100 */
[----:B------:R-:W-:Y:S01]  /*2420*/  FFMA.FTZ R6, R3, R6, RZ ;  /* 0x0000000603067223 */ /* 0x000fe200000100ff */
[----:B------:R-:W-:Y:S02]  /*2430*/  HADD2.F32 R3, -RZ, R33.H0_H0 ;  /* 0x20000021ff037230 */ /* 0x000fe40000004100 */
[----:B------:R-:W-:Y:S01]  /*2440*/  FFMA.FTZ R2, R5, R60, R2 ;  /* 0x0000003c05027223 */ /* 0x000fe20000010002 */
[----:B------:R-:W-:-:S02]  /*2450*/  HADD2.F32 R5, -RZ, R35.H0_H0 ;  /* 0x20000023ff057230 */ /* 0x000fc40000004100 */
[C---:B------:R-:W-:Y:S01]  /*2460*/  FFMA.FTZ R62, R60.reuse, R65, R69 ;  /* 0x000000413c3e7223 */ /* 0x040fe20000010045 */
[----:B------:R-:W-:Y:S01]  /*2470*/  FFMA.FTZ R60, R60, R71, R6 ;  /* 0x000000473c3c7223 */ /* 0x000fe20000010006 */
        /* <DEDUP_REMOVED lines=12> */
[--C-:B-1----:R-:W-:Y:S02]  /*2540*/  HADD2.F32 R5, -RZ, R12.reuse.H0_H0 ;  /* 0x2000000cff057230 */ /* 0x102fe40000004100 */
[----:B------:R-:W-:Y:S01]  /*2550*/  FFMA.FTZ R60, R63, R4, R6 ;  /* 0x000000043f3c7223 */ /* 0x000fe20000010006 */
[----:B------:R-:W-:-:S02]  /*2560*/  HADD2.F32 R61, -RZ, R12.H1_H1 ;  /* 0x3000000cff3d7230 */ /* 0x000fc40000004100 */
[----:B------:R-:W-:Y:S01]  /*2570*/  FFMA.FTZ R62, R63, R62, R67 ;  /* 0x0000003e3f3e7223 */ /* 0x000fe20000010043 */
        /* <DEDUP_REMOVED lines=49> */
.L_x_1893:
[----:B------:R-:W-:Y:S05]  /*2890*/  @!P2 BRA `(.L_x_1892) ;  /* 0x0000000800eca947 */ /* 0x000fea0003800000 */
[----:B0-----:R-:W-:Y:S02]  /*28a0*/  PRMT R2, R48, 0x9910, RZ ;  /* 0x0000991030027816 */ /* 0x001fe400000000ff */
        /* <DEDUP_REMOVED lines=95> */
.L_x_1894:
        /* <DEDUP_REMOVED lines=25> */
[-C--:B------:R-:W-:Y:S01]  /*3030*/  FFMA.FTZ R5, R5, R6.reuse, RZ ;  /* 0x0000000605057223 */ /* 0x080fe200000100ff */
[----:B------:R-:W-:Y:S02]  /*3040*/  HADD2.F32 R4, -RZ, R35.H0_H0 ;  /* 0x20000023ff047230 */ /* 0x000fe40000004100 */
[----:B------:R-:W-:Y:S01]  /*3050*/  FFMA.FTZ R25, R2, R6, RZ ;  /* 0x0000000602197223 */ /* 0x000fe200000100ff */
[----:B------:R-:W-:-:S02]  /*3060*/  HADD2.F32 R6, -RZ, R43.H0_H0 ;  /* 0x2000002bff067230 */ /* 0x000fc40000004100 */
[-C--:B------:R-:W-:Y:S01]  /*3070*/  FFMA.FTZ R3, R34, R60.reuse, R3 ;  /* 0x0000003c22037223 */ /* 0x080fe20000010003 */
[----:B------:R-:W-:Y:S02]  /*3080*/  HADD2.F32 R2, -RZ, R33.H0_H0 ;  /* 0x20000021ff027230 */ /* 0x000fe40000004100 */
[-C--:B------:R-:W-:Y:S01]  /*3090*/  FFMA.FTZ R25, R32, R60.reuse, R25 ;  /* 0x0000003c20197223 */ /* 0x080fe20000010019 */
[----:B------:R-:W-:Y:S02]  /*30a0*/  HADD2.F32 R24, -RZ, R52.H0_H0 ;  /* 0x20000034ff187230 */ /* 0x000fe40000004100 */
[----:B------:R-:W-:Y:S01]  /*30b0*/  FFMA.FTZ R27, R6, R60, R27 ;  /* 0x0000003c061b7223 */ /* 0x000fe2000001001b */
[----:B------:R-:W-:Y:S01]  /*30c0*/  FFMA.FTZ R4, R4, R62, R3 ;  /* 0x0000003e04047223 */ /* 0x000fe20000010003 */
[----:B------:R-:W-:Y:S02]  /*30d0*/  HADD2.F32 R6, -RZ, R53.H0_H0 ;  /* 0x20000035ff067230 */ /* 0x000fe40000004100 */
[----:B------:R-:W-:Y:S01]  /*30e0*/  FFMA.FTZ R5, R26, R60, R5 ;  /* 0x0000003c1a057223 */ /* 0x000fe20000010005 */
[----:B------:R-:W-:-:S02]  /*30f0*/  HADD2.F32 R3, -RZ, R16.H0_H0 ;  /* 0x20000010ff037230 */ /* 0x000fc40000004100 */
[-C--:B------:R-:W-:Y:S01]  /*3100*/  FFMA.FTZ R2, R2, R62.reuse, R25 ;  /* 0x0000003e02027223 */ /* 0x080fe20000010019 */
[-C--:B------:R-:W-:Y:S01]  /*3110*/  FFMA.FTZ R24, R24, R62.reuse, R27 ;  /* 0x0000003e18187223 */ /* 0x080fe2000001001b */
[----:B------:R-:W-:Y:S01]  /*3120*/  FFMA.FTZ R62, R6, R62, R5 ;  /* 0x0000003e063e7223 */ /* 0x000fe20000010005 */
[----:B------:R-:W-:Y:S02]  /*3130*/  HADD2.F32 R5, -RZ, R28.H0_H0 ;  /* 0x2000001cff057230 */ /* 0x000fe40000004100 */
[-C--:B------:R-:W-:Y:S01]  /*3140*/  FFMA.FTZ R2, R3, R61.reuse, R2 ;  /* 0x0000003d03027223 */ /* 0x080fe20000010002 */
[----:B-1----:R-:W-:Y:S02]  /*3150*/  HADD2.F32 R3, -RZ, R12.H0_H0 ;  /* 0x2000000cff037230 */ /* 0x002fe40000004100 */
[-C--:B------:R-:W-:Y:S01]  /*3160*/  FFMA.FTZ R6, R17, R61.reuse, R4 ;  /* 0x0000003d11067223 */ /* 0x080fe20000010004 */
        /* <DEDUP_REMOVED lines=20> */
[----:B------:R-:W-:Y:S02]  /*32b0*/  HADD2.F32 R13, -RZ, R13.H1_H1 ;  /* 0x3000000dff0d7230 */ /* 0x000fe40000004100 */
        /* <DEDUP_REMOVED lines=25> */
.L_x_1892:
[----:B0-----:R-:W0:Y:S02]  /*3450*/  LDC R43, c[0x0][0x23c] ;  /* 0x00008f00ff2b7b82 */ /* 0x001e240000000800 */
        /* <DEDUP_REMOVED lines=10> */
[----:B------:R-:W-:-:S02]  /*3500*/  SHF.R.U32.HI R31, RZ, 0x8, R6 ;  /* 0x00000008ff1f7819 */ /* 0x000fc40000011606 */
[----:B------:R-:W-:Y:S02]  /*3510*/  LOP3.LUT R22, R6, 0xff, RZ, 0xc0, !PT ;  /* 0x000000ff06167812 */ /* 0x000fe400078ec0ff */
[C---:B------:R-:W-:Y:S02]  /*3520*/  LEA.HI R19, R7.reuse, 0xffffff80, RZ, 0x8 ;  /* 0xffffff8007137811 */ /* 0x040fe400078f40ff */
[----:B------:R-:W-:Y:S01]  /*3530*/  IADD3 R24, R22, -0x80, RZ ;  /* 0xffffff8016187810 */ /* 0x000fe20007ffe0ff */
[----:B------:R4:W0:Y:S01]  /*3540*/  I2F.F16 R21, R3 ;  /* 0x0000000300157306 */ /* 0x0008220000200c00 */
[----:B-1----:R-:W-:Y:S02]  /*3550*/  SHF.R.U32.HI R2, RZ, 0x8, R4 ;  /* 0x00000008ff027819 */ /* 0x002fe40000011604 */
[----:B------:R-:W-:Y:S02]  /*3560*/  LOP3.LUT R22, R7, 0xff, RZ, 0xc0, !PT ;  /* 0x000000ff07167812 */ /* 0x000fe400078ec0ff */
[----:B------:R-:W-:-:S02]  /*3570*/  LOP3.LUT R2, R2, 0xff, RZ, 0xc0, !PT ;  /* 0x000000ff02027812 */ /* 0x000fc400078ec0ff */
[----:B------:R-:W-:Y:S01]  /*3580*/  LEA.HI R16, R4, 0xffffff80, RZ, 0x8 ;  /* 0xffffff8004107811 */ /* 0x000fe200078f40ff */
[----:B------:R-:W1:Y:S01]  /*3590*/  I2F.F16 R19, R19 ;  /* 0x0000001300137306 */ /* 0x000e620000200c00 */
[----:B------:R-:W-:Y:S02]  /*35a0*/  IADD3 R2, R2, -0x80, RZ ;  /* 0xffffff8002027810 */ /* 0x000fe40007ffe0ff */
[----:B----4-:R-:W-:Y:S02]  /*35b0*/  SHF.R.U32.HI R3, RZ, 0x8, R5 ;  /* 0x00000008ff037819 */ /* 0x010fe40000011605 */
[----:B------:R-:W-:Y:S02]  /*35c0*/  SHF.R.U32.HI R4, RZ, 0x10, R4 ;  /* 0x00000010ff047819 */ /* 0x000fe40000011604 */
[----:B------:R-:W-:Y:S01]  /*35d0*/  LOP3.LUT R3, R3, 0xff, RZ, 0xc0, !PT ;  /* 0x000000ff03037812 */ /* 0x000fe200078ec0ff */
[----:B------:R4:W0:Y:S01]  /*35e0*/  I2F.F16 R28, R2 ;  /* 0x00000002001c7306 */ /* 0x0008220000200c00 */
[----:B------:R-:W-:-:S02]  /*35f0*/  LOP3.LUT R4, R4, 0xff, RZ, 0xc0, !PT ;  /* 0x000000ff04047812 */ /* 0x000fc400078ec0ff */
[----:B------:R-:W-:Y:S02]  /*3600*/  IADD3 R3, R3, -0x80, RZ ;  /* 0xffffff8003037810 */ /* 0x000fe40007ffe0ff */
[----:B------:R-:W-:Y:S02]  /*3610*/  LEA.HI R17, R5, 0xffffff80, RZ, 0x8 ;  /* 0xffffff8005117811 */ /* 0x000fe400078f40ff */
[----:B------:R-:W-:Y:S01]  /*3620*/  IADD3 R4, R4, -0x80, RZ ;  /* 0xffffff8004047810 */ /* 0x000fe20007ffe0ff */
[----:B------:R3:W0:Y:S01]  /*3630*/  I2F.F16 R30, R3 ;  /* 0x00000003001e7306 */ /* 0x0006220000200c00 */
[----:B----4-:R-:W-:Y:S02]  /*3640*/  LOP3.LUT R2, R31, 0xff, RZ, 0xc0, !PT ;  /* 0x000000ff1f027812 */ /* 0x010fe400078ec0ff */
[----:B------:R-:W-:Y:S02]  /*3650*/  SHF.R.U32.HI R5, RZ, 0x10, R5 ;  /* 0x00000010ff057819 */ /* 0x000fe40000011605 */
[----:B------:R-:W-:-:S02]  /*3660*/  IADD3 R32, R2, -0x80, RZ ;  /* 0xffffff8002207810 */ /* 0x000fc40007ffe0ff */
[--C-:B------:R-:W-:Y:S01]  /*3670*/  SHF.R.U32.HI R2, RZ, 0x8, R7.reuse ;  /* 0x00000008ff027819 */ /* 0x100fe20000011607 */
[----:B------:R4:W0:Y:S01]  /*3680*/  I2F.F16 R29, R4 ;  /* 0x00000004001d7306 */ /* 0x0008220000200c00 */
[----:B---3--:R-:W-:Y:S02]  /*3690*/  SHF.R.U32.HI R3, RZ, 0x10, R7 ;  /* 0x00000010ff037819 */ /* 0x008fe40000011607 */
[----:B------:R-:W-:Y:S02]  /*36a0*/  LOP3.LUT R2, R2, 0xff, RZ, 0xc0, !PT ;  /* 0x000000ff02027812 */ /* 0x000fe400078ec0ff */
[----:B------:R-:W-:Y:S02]  /*36b0*/  LOP3.LUT R3, R3, 0xff, RZ, 0xc0, !PT ;  /* 0x000000ff03037812 */ /* 0x000fe400078ec0ff */
[----:B------:R-:W-:Y:S01]  /*36c0*/  IADD3 R7, R2, -0x80, RZ ;  /* 0xffffff8002077810 */ /* 0x000fe20007ffe0ff */
[----:B------:R-:W3:Y:S01]  /*36d0*/  I2F.F16 R16, R16 ;  /* 0x0000001000107306 */ /* 0x000ee20000200c00 */
[----:B------:R-:W-:-:S02]  /*36e0*/  IADD3 R34, R3, -0x80, RZ ;  /* 0xffffff8003227810 */ /* 0x000fc40007ffe0ff */
[----:B------:R-:W-:Y:S02]  /*36f0*/  LOP3.LUT R5, R5, 0xff, RZ, 0xc0, !PT ;  /* 0x000000ff05057812 */ /* 0x000fe400078ec0ff */
[----:B------:R-:W-:Y:S02]  /*3700*/  LEA.HI R18, R6, 0xffffff80, RZ, 0x8 ;  /* 0xffffff8006127811 */ /* 0x000fe400078f40ff */
[----:B------:R-:W-:Y:S01]  /*3710*/  IADD3 R5, R5, -0x80, RZ ;  /* 0xffffff8005057810 */ /* 0x000fe20007ffe0ff */
[----:B------:R-:W0:Y:S01]  /*3720*/  I2F.F16 R17, R17 ;  /* 0x0000001100117306 */ /* 0x000e220000200c00 */
[----:B------:R-:W-:Y:S02]  /*3730*/  SHF.R.U32.HI R6, RZ, 0x10, R6 ;  /* 0x00000010ff067819 */ /* 0x000fe40000011606 */
[----:B------:R-:W-:Y:S02]  /*3740*/  IADD3 R22, R22, -0x80, RZ ;  /* 0xffffff8016167810 */ /* 0x000fe40007ffe0ff */
[----:B------:R-:W-:-:S02]  /*3750*/  LOP3.LUT R6, R6, 0xff, RZ, 0xc0, !PT ;  /* 0x000000ff06067812 */ /* 0x000fc400078ec0ff */
[----:B------:R-:W-:Y:S01]  /*3760*/  ISETP.GE.AND P2, PT, R47, 0x2, PT ;  /* 0x000000022f00780c */ /* 0x000fe20003f46270 */
[----:B------:R-:W0:Y:S01]  /*3770*/  I2F.F16 R31, R5 ;  /* 0x00000005001f7306 */ /* 0x000e220000200c00 */
[----:B------:R-:W-:-:S07]  /*3780*/  IADD3 R6, R6, -0x80, RZ ;  /* 0xffffff8006067810 */ /* 0x000fce0007ffe0ff */
        /* <DEDUP_REMOVED lines=8> */
[----:B------:R-:W-:Y:S02]  /*3810*/  LOP3.LUT R3, R9, 0xff, RZ, 0xc0, !PT ;  /* 0x000000ff09037812 */ /* 0x000fe400078ec0ff */
[----:B------:R-:W-:Y:S02]  /*3820*/  IADD3 R2, R2, -0x80, RZ ;  /* 0xffffff8002027810 */ /* 0x000fe40007ffe0ff */
[----:B------:R-:W-:Y:S02]  /*3830*/  IADD3 R52, R3, -0x80, RZ ;  /* 0xffffff8003347810 */ /* 0x000fe40007ffe0ff */
[----:B------:R2:W0:Y:S01]  /*3840*/  I2F.F16 R35, R2 ;  /* 0x0000000200237306 */ /* 0x0004220000200c00 */
[----:B------:R-:W-:Y:S02]  /*3850*/  LOP3.LUT R3, R10, 0xff, RZ, 0xc0, !PT ;  /* 0x000000ff0a037812 */ /* 0x000fe400078ec0ff */
[----:B----4-:R-:W-:Y:S02]  /*3860*/  LOP3.LUT R4, R11, 0xff, RZ, 0xc0, !PT ;  /* 0x000000ff0b047812 */ /* 0x010fe400078ec0ff */
[----:B------:R-:W-:-:S02]  /*3870*/  IADD3 R53, R3, -0x80, RZ ;  /* 0xffffff8003357810 */ /* 0x000fc40007ffe0ff */
[----:B------:R-:W-:Y:S01]  /*3880*/  SHF.R.U32.HI R3, RZ, 0x8, R8 ;  /* 0x00000008ff037819 */ /* 0x000fe20000011608 */
[----:B------:R-:W4:Y:S01]  /*3890*/  I2F.F16 R52, R52 ;  /* 0x0000003400347306 */ /* 0x000f220000200c00 */
[----:B--2---:R-:W-:Y:S02]  /*38a0*/  SHF.R.U32.HI R2, RZ, 0x8, R9 ;  /* 0x00000008ff027819 */ /* 0x004fe40000011609 */
        /* <DEDUP_REMOVED lines=11> */
[----:B--2---:R-:W-:-:S02]  /*3960*/  SHF.R.U32.HI R4, RZ, 0x8, R10 ;  /* 0x00000008ff047819 */ /* 0x004fc4000001160a */
[----:B------:R-:W-:Y:S01]  /*3970*/  SHF.R.U32.HI R5, RZ, 0x8, R11 ;  /* 0x00000008ff057819 */ /* 0x000fe2000001160b */
[----:B------:R2:W0:Y:S01]  /*3980*/  I2F.F16 R55, R3 ;  /* 0x0000000300377306 */ /* 0x0004220000200c00 */
[----:B-1----:R-:W-:Y:S02]  /*3990*/  PRMT R2, R49, 0x9910, RZ ;  /* 0x0000991031027816 */ /* 0x002fe400000000ff */
[----:B------:R-:W-:Y:S02]  /*39a0*/  SHF.R.U32.HI R8, RZ, 0x10, R8 ;  /* 0x00000010ff087819 */ /* 0x000fe40000011608 */
[----:B------:R-:W-:Y:S02]  /*39b0*/  SHF.R.U32.HI R9, RZ, 0x10, R9 ;  /* 0x00000010ff097819 */ /* 0x000fe40000011609 */
[----:B------:R-:W-:Y:S01]  /*39c0*/  SHF.R.U32.HI R10, RZ, 0x10, R10 ;  /* 0x00000010ff0a7819 */ /* 0x000fe2000001160a */
[----:B------:R-:W1:Y:S01]  /*39d0*/  I2F.F16 R23, R23 ;  /* 0x0000001700177306 */ /* 0x000e620000200c00 */
[----:B------:R-:W-:-:S02]  /*39e0*/  SHF.R.U32.HI R11, RZ, 0x10, R11 ;  /* 0x00000010ff0b7819 */ /* 0x000fc4000001160b */
[----:B------:R-:W-:Y:S02]  /*39f0*/  ISETP.NE.AND P0, PT, R2, RZ, PT ;  /* 0x000000ff0200720c */ /* 0x000fe40003f05270 */
[----:B------:R-:W-:Y:S02]  /*3a00*/  LOP3.LUT R8, R8, 0xff, RZ, 0xc0, !PT ;  /* 0x000000ff08087812 */ /* 0x000fe400078ec0ff */
[----:B------:R-:W-:Y:S01]  /*3a10*/  LOP3.LUT R9, R9, 0xff, RZ, 0xc0, !PT ;  /* 0x000000ff09097812 */ /* 0x000fe200078ec0ff */
[----:B------:R-:W0:Y:S01]  /*3a20*/  I2F.F16 R25, R25 ;  /* 0x0000001900197306 */ /* 0x000e220000200c00 */
[----:B------:R-:W-:Y:S02]  /*3a30*/  LOP3.LUT R4, R4, 0xff, RZ, 0xc0, !PT ;  /* 0x000000ff04047812 */ /* 0x000fe400078ec0ff */
[----:B--2---:R-:W-:Y:S02]  /*3a40*/  LOP3.LUT R3, R10, 0xff, RZ, 0xc0, !PT ;  /* 0x000000ff0a037812 */ /* 0x004fe400078ec0ff */
[----:B------:R-:W-:-:S02]  /*3a50*/  LOP3.LUT R5, R5, 0xff, RZ, 0xc0, !PT ;  /* 0x000000ff05057812 */ /* 0x000fc400078ec0ff */
[----:B------:R-:W-:Y:S01]  /*3a60*/  LOP3.LUT R2, R11, 0xff, RZ, 0xc0, !PT ;  /* 0x000000ff0b027812 */ /* 0x000fe200078ec0ff */
[----:B------:R-:W2:Y:S01]  /*3a70*/  I2F.F16 R26, R26 ;  /* 0x0000001a001a7306 */ /* 0x000ea20000200c00 */
        /* <DEDUP_REMOVED lines=105> */
.L_x_1896:
        /* <DEDUP_REMOVED lines=25> */
[----:B------:R-:W-:Y:S02]  /*42a0*/  HADD2.F32 R65, -RZ, R32.H0_H0 ;  /* 0x20000020ff417230 */ /* 0x000fe40000004100 */
        /* <DEDUP_REMOVED lines=71> */
.L_x_1897:
        /* <DEDUP_REMOVED lines=19> */
[----:B------:R-:W-:Y:S02]  /*4850*/  HADD2.F32 R3, -RZ, R21.H0_H0 ;  /* 0x20000015ff037230 */ /* 0x000fe40000004100 */
[----:B------:R-:W-:-:S02]  /*4860*/  HADD2.F32 R61, -RZ, R2.H1_H1 ;  /* 0x30000002ff3d7230 */ /* 0x000fc40000004100 */
[-C--:B------:R-:W-:Y:S01]  /*4870*/  FFMA.FTZ R4, R4, R6.reuse, RZ ;  /* 0x0000000604047223 */ /* 0x080fe200000100ff */
[----:B------:R-:W-:Y:S02]  /*4880*/  HADD2.F32 R2, -RZ, R20.H0_H0 ;  /* 0x20000014ff027230 */ /* 0x000fe40000004100 */
[-C--:B------:R-:W-:Y:S01]  /*4890*/  FFMA.FTZ R20, R3, R6.reuse, RZ ;  /* 0x0000000603147223 */ /* 0x080fe200000100ff */
[----:B------:R-:W-:Y:S02]  /*48a0*/  HADD2.F32 R21, -RZ, R30.H0_H0 ;  /* 0x2000001eff157230 */ /* 0x000fe40000004100 */
[----:B------:R-:W-:Y:S02]  /*48b0*/  HADD2.F32 R3, -RZ, R29.H0_H0 ;  /* 0x2000001dff037230 */ /* 0x000fe40000004100 */
[-C--:B------:R-:W-:Y:S01]  /*48c0*/  FFMA.FTZ R2, R2, R6.reuse, RZ ;  /* 0x0000000602027223 */ /* 0x080fe200000100ff */
[----:B------:R-:W-:Y:S01]  /*48d0*/  FFMA.FTZ R6, R5, R6, RZ ;  /* 0x0000000605067223 */ /* 0x000fe200000100ff */
[----:B------:R-:W-:Y:S01]  /*48e0*/  FFMA.FTZ R20, R21, R61, R20 ;  /* 0x0000003d15147223 */ /* 0x000fe20000010014 */
[----:B------:R-:W-:-:S02]  /*48f0*/  HADD2.F32 R21, -RZ, R32.H0_H0 ;  /* 0x20000020ff157230 */ /* 0x000fc40000004100 */
[-C--:B------:R-:W-:Y:S01]  /*4900*/  FFMA.FTZ R2, R65, R61.reuse, R2 ;  /* 0x0000003d41027223 */ /* 0x080fe20000010002 */
        /* <DEDUP_REMOVED lines=13> */
[--C-:B-1----:R-:W-:Y:S02]  /*49e0*/  HADD2.F32 R2, -RZ, R8.reuse.H0_H0 ;  /* 0x20000008ff027230 */ /* 0x102fe40000004100 */
        /* <DEDUP_REMOVED lines=13> */
[----:B------:R-:W-:Y:S01]  /*4ac0*/  FFMA.FTZ R63, R54, R2, R63 ;  /* 0x00000002363f7223 */ /* 0x000fe2000001003f */
[----:B------:R-:W-:Y:S02]  /*4ad0*/  HADD2.F32 R4, -RZ, R9.H0_H0 ;  /* 0x20000009ff047230 */ /* 0x000fe40000004100 */
[-C--:B------:R-:W-:Y:S01]  /*4ae0*/  FFMA.FTZ R5, R6, R8.reuse, R5 ;  /* 0x0000000806057223 */ /* 0x080fe20000010005 */
[----:B------:R-:W-:Y:S02]  /*4af0*/  HADD2.F32 R2, -RZ, R56.H0_H0 ;  /* 0x20000038ff027230 */ /* 0x000fe40000004100 */
[-C--:B------:R-:W-:Y:S01]  /*4b00*/  FFMA.FTZ R7, R10, R8.reuse, R7 ;  /* 0x000000080a077223 */ /* 0x080fe20000010007 */
[----:B------:R-:W-:Y:S01]  /*4b10*/  FFMA.FTZ R63, R16, R8, R63 ;  /* 0x00000008103f7223 */ /* 0x000fe2000001003f */
[----:B------:R-:W-:Y:S02]  /*4b20*/  HADD2.F32 R8, -RZ, R59.H0_H0 ;  /* 0x2000003bff087230 */ /* 0x000fe40000004100 */
[-C--:B------:R-:W-:Y:S01]  /*4b30*/  FFMA.FTZ R6, R58, R4.reuse, R5 ;  /* 0x000000043a067223 */ /* 0x080fe20000010005 */
[----:B------:R-:W-:Y:S01]  /*4b40*/  FFMA.FTZ R2, R2, R4, R3 ;  /* 0x0000000402027223 */ /* 0x000fe20000010003 */
[----:B------:R-:W-:-:S02]  /*4b50*/  HADD2.F32 R9, -RZ, R9.H1_H1 ;  /* 0x30000009ff097230 */ /* 0x000fc40000004100 */
[----:B------:R-:W-:Y:S02]  /*4b60*/  HADD2.F32 R3, -RZ, R26.H0_H0 ;  /* 0x2000001aff037230 */ /* 0x000fe40000004100 */
[-C--:B------:R-:W-:Y:S01]  /*4b70*/  FFMA.FTZ R8, R8, R4.reuse, R7 ;  /* 0x0000000408087223 */ /* 0x080fe20000010007 */
[----:B------:R-:W-:Y:S01]  /*4b80*/  FFMA.FTZ R4, R60, R4, R63 ;  /* 0x000000043c047223 */ /* 0x000fe2000001003f */
[--C-:B------:R-:W-:Y:S02]  /*4b90*/  HADD2.F32 R5, -RZ, R0.reuse.H1_H1 ;  /* 0x30000000ff057230 */ /* 0x100fe40000004100 */
[-C--:B------:R-:W-:Y:S01]  /*4ba0*/  FFMA.FTZ R2, R23, R9.reuse, R2 ;  /* 0x0000000917027223 */ /* 0x080fe20000010002 */
[-C--:B------:R-:W-:Y:S01]  /*4bb0*/  FFMA.FTZ R8, R3, R9.reuse, R8 ;  /* 0x0000000903087223 */ /* 0x080fe20000010008 */
[----:B------:R-:W-:Y:S02]  /*4bc0*/  HADD2.F32 R3, -RZ, R0.H0_H0 ;  /* 0x20000000ff037230 */ /* 0x000fe40000004100 */
        /* <DEDUP_REMOVED lines=16> */
.L_x_1895:
        /* <DEDUP_REMOVED lines=203> */
.L_x_1899:
        /* <DEDUP_REMOVED lines=97> */
.L_x_1900:
        /* <DEDUP_REMOVED lines=91> */
.L_x_1898:
        /* <DEDUP_REMOVED lines=203> */
.L_x_1902:
        /* <DEDUP_REMOVED lines=97> */
.L_x_1903:
        /* <DEDUP_REMOVED lines=91> */
.L_x_1901:
[----:B------:R-:W-:Y:S01]  /*7db0*/  IADD3 R46, R46, 0x20, RZ ;  /* 0x000000202e2e7810 */ /* 0x000fe20007ffe0ff */
[C---:B------:R-:W-:Y:S01]  /*7dc0*/  IMAD.WIDE R12, R43.reuse, 0x8, R12 ;  /* 0x000000082b0c7825 */ /* 0x040fe200078e020c */
[----:B------:R-:W-:Y:S02]  /*7dd0*/  UIADD3 UR4, UR4, 0x40, URZ ;  /* 0x0000004004047890 */ /* 0x000fe4000fffe03f */
[C---:B------:R-:W-:Y:S01]  /*7de0*/  ISETP.GE.AND P0, PT, R46.reuse, UR5, PT ;  /* 0x000000052e007c0c */ /* 0x040fe2000bf06270 */
[----:B0-----:R-:W-:Y:S01]  /*7df0*/  IMAD.WIDE R8, R43, 0x8, R14 ;  /* 0x000000082b087825 */ /* 0x001fe200078e020e */
[----:B------:R-:W-:Y:S02]  /*7e00*/  ISETP.LT.AND P2, PT, R46, R45, PT ;  /* 0x0000002d2e00720c */ /* 0x000fe40003f41270 */
[----:B------:R-:W-:Y:S02]  /*7e10*/  MOV R10, R12 ;  /* 0x0000000c000a7202 */ /* 0x000fe40000000f00 */
[----:B------:R-:W-:-:S09]  /*7e20*/  MOV R11, R13 ;  /* 0x0000000d000b7202 */ /* 0x000fd20000000f00 */
[----:B------:R-:W-:Y:S05]  /*7e30*/  @!P0 BRA P2, `(.L_x_1904) ;  /* 0xffffff9c003c8947 */ /* 0x000fea000103ffff */
.L_x_1891:
        /* <DEDUP_REMOVED lines=10> */
.L_x_1912:
        /* <DEDUP_REMOVED lines=38> */
[----:B------:R-:W-:-:S04]  /*8140*/  SHF.R.U32.HI R4, RZ, 0x6, R4 ;  /* 0x00000006ff047819 */ /* 0x000fc80000011604 */
[----:B------:R-:W-:Y:S02]  /*8150*/  LOP3.LUT R4, R4, 0x3f003f, RZ, 0xc0, !PT ;  /* 0x003f003f04047812 */ /* 0x000fe400078ec0ff */
[----:B------:R-:W-:Y:S02]  /*8160*/  LOP3.LUT R53, R53, 0x3f003f, RZ, 0xc0, !PT ;  /* 0x003f003f35357812 */ /* 0x000fe400078ec0ff */
[----:B------:R-:W-:Y:S02]  /*8170*/  LOP3.LUT R4, R4, 0x64006400, RZ, 0xfc, !PT ;  /* 0x6400640004047812 */ /* 0x000fe400078efcff */
[----:B------:R-:W-:Y:S02]  /*8180*/  LOP3.LUT R22, R22, 0x3f003f, RZ, 0xc0, !PT ;  /* 0x003f003f16167812 */ /* 0x000fe400078ec0ff */
[----:B------:R-:W-:Y:S02]  /*8190*/  LOP3.LUT R30, R30, 0x3f003f, RZ, 0xc0, !PT ;  /* 0x003f003f1e1e7812 */ /* 0x000fe400078ec0ff */
[----:B------:R-:W-:-:S02]  /*81a0*/  LOP3.LUT R13, R13, 0x64006400, RZ, 0xfc, !PT ;  /* 0x640064000d0d7812 */ /* 0x000fc400078efcff */
        /* <DEDUP_REMOVED lines=16> */
[----:B------:R-:W-:Y:S02]  /*82b0*/  LOP3.LUT R59, R54, 0x300030, R31, 0xf8, !PT ;  /* 0x00300030363b7812 */ /* 0x000fe400078ef81f */
[--C-:B--2---:R-:W-:Y:S02]  /*82c0*/  SHF.R.U32.HI R7, RZ, 0xc, R16.reuse ;  /* 0x0000000cff077819 */ /* 0x104fe40000011610 */
[----:B------:R-:W-:Y:S02]  /*82d0*/  LOP3.LUT R5, R16, 0x3f003f, RZ, 0xc0, !PT ;  /* 0x003f003f10057812 */ /* 0x000fe400078ec0ff */
[----:B------:R-:W-:-:S02]  /*82e0*/  SHF.R.U32.HI R6, RZ, 0x6, R16 ;  /* 0x00000006ff067819 */ /* 0x000fc40000011610 */
[--C-:B------:R-:W-:Y:S02]  /*82f0*/  SHF.R.U32.HI R16, RZ, 0xc, R18.reuse ;  /* 0x0000000cff107819 */ /* 0x100fe40000011612 */
[----:B------:R-:W-:Y:S02]  /*8300*/  LOP3.LUT R23, R18, 0x3f003f, RZ, 0xc0, !PT ;  /* 0x003f003f12177812 */ /* 0x000fe400078ec0ff */
[----:B------:R-:W-:Y:S02]  /*8310*/  SHF.R.U32.HI R31, RZ, 0x6, R18 ;  /* 0x00000006ff1f7819 */ /* 0x000fe40000011612 */
[----:B------:R-:W-:Y:S02]  /*8320*/  SHF.R.U32.HI R18, RZ, 0xc, R19 ;  /* 0x0000000cff127819 */ /* 0x000fe40000011613 */
[----:B------:R-:W-:Y:S02]  /*8330*/  SHF.R.U32.HI R14, RZ, 0xc, R17 ;  /* 0x0000000cff0e7819 */ /* 0x000fe40000011611 */
        /* <DEDUP_REMOVED lines=14> */
[----:B------:R-:W-:Y:S02]  /*8420*/  LOP3.LUT R5, R5, 0x64006400, RZ, 0xfc, !PT ;  /* 0x6400640005057812 */ /* 0x000fe400078efcff */
[----:B------:R-:W-:Y:S02]  /*8430*/  LOP3.LUT R54, R54, 0x64006400, RZ, 0xfc, !PT ;  /* 0x6400640036367812 */ /* 0x000fe400078efcff */
[----:B------:R-:W-:Y:S02]  /*8440*/  LOP3.LUT R60, R7, 0x300030, R60, 0xf8, !PT ;  /* 0x00300030073c7812 */ /* 0x000fe400078ef83c */
[----:B------:R-:W-:Y:S02]  /*8450*/  LOP3.LUT R56, R56, 0x3f003f, RZ, 0xc0, !PT ;  /* 0x003f003f38387812 */ /* 0x000fe400078ec0ff */
[----:B------:R-:W-:-:S02]  /*8460*/  LOP3.LUT R58, R58, 0x3f003f, RZ, 0xc0, !PT ;  /* 0x003f003f3a3a7812 */ /* 0x000fc400078ec0ff */
        /* <DEDUP_REMOVED lines=111> */
.L_x_1907:
        /* <DEDUP_REMOVED lines=46> */
.L_x_1908:
        /* <DEDUP_REMOVED lines=43> */
.L_x_1906:
        /* <DEDUP_REMOVED lines=24> */
[----:B------:R-:W-:Y:S02]  /*9270*/  LOP3.LUT R26, R6, 0x3f003f, RZ, 0xc0, !PT ;  /* 0x003f003f061a7812 */ /* 0x000fe400078ec0ff */
[----:B------:R-:W-:Y:S02]  /*9280*/  SHF.R.U32.HI R29, RZ, 0x6, R6 ;  /* 0x00000006ff1d7819 */ /* 0x000fe40000011606 */
[--C-:B------:R-:W-:Y:S02]  /*9290*/  SHF.R.U32.HI R10, RZ, 0x8, R11.reuse ;  /* 0x00000008ff0a7819 */ /* 0x100fe4000001160b */
        /* <DEDUP_REMOVED lines=8> */
[----:B------:R-:W-:Y:S02]  /*9320*/  LOP3.LUT R11, R22, 0xf000f, RZ, 0xc0, !PT ;  /* 0x000f000f160b7812 */ /* 0x000fe400078ec0ff */
[----:B------:R-:W-:Y:S02]  /*9330*/  LOP3.LUT R55, R30, 0xf000f, RZ, 0xc0, !PT ;  /* 0x000f000f1e377812 */ /* 0x000fe400078ec0ff */
[----:B------:R-:W-:Y:S02]  /*9340*/  LOP3.LUT R13, R4, 0x3f003f, RZ, 0xc0, !PT ;  /* 0x003f003f040d7812 */ /* 0x000fe400078ec0ff */
[----:B------:R-:W-:Y:S02]  /*9350*/  LOP3.LUT R9, R20, 0x300030, R5, 0xf8, !PT ;  /* 0x0030003014097812 */ /* 0x000fe400078ef805 */
[----:B------:R-:W-:-:S02]  /*9360*/  SHF.R.U32.HI R4, RZ, 0x6, R4 ;  /* 0x00000006ff047819 */ /* 0x000fc40000011604 */
[----:B---3--:R-:W-:Y:S02]  /*9370*/  SHF.R.U32.HI R20, RZ, 0xc, R17 ;  /* 0x0000000cff147819 */ /* 0x008fe40000011611 */
[----:B------:R-:W-:Y:S02]  /*9380*/  SHF.R.U32.HI R53, RZ, 0x6, R7 ;  /* 0x00000006ff357819 */ /* 0x000fe40000011607 */
[----:B------:R-:W-:Y:S02]  /*9390*/  LOP3.LUT R34, R35, 0x300030, R28, 0xf8, !PT ;  /* 0x0030003023227812 */ /* 0x000fe400078ef81c */
[----:B------:R-:W-:Y:S02]  /*93a0*/  LOP3.LUT R27, R11, 0x300030, R6, 0xf8, !PT ;  /* 0x003000300b1b7812 */ /* 0x000fe400078ef806 */
[----:B------:R-:W-:Y:S02]  /*93b0*/  LOP3.LUT R59, R55, 0x300030, R10, 0xf8, !PT ;  /* 0x00300030373b7812 */ /* 0x000fe400078ef80a */
[----:B------:R-:W-:-:S02]  /*93c0*/  SHF.R.U32.HI R28, RZ, 0xc, R18 ;  /* 0x0000000cff1c7819 */ /* 0x000fc40000011612 */
[----:B------:R-:W-:Y:S02]  /*93d0*/  LOP3.LUT R22, R18, 0x3f003f, RZ, 0xc0, !PT ;  /* 0x003f003f12167812 */ /* 0x000fe400078ec0ff */
[----:B------:R-:W-:Y:S02]  /*93e0*/  SHF.R.U32.HI R30, RZ, 0x6, R18 ;  /* 0x00000006ff1e7819 */ /* 0x000fe40000011612 */
        /* <DEDUP_REMOVED lines=9> */
[----:B------:R-:W-:-:S02]  /*9480*/  LOP3.LUT R53, R53, 0x3f003f, RZ, 0xc0, !PT ;  /* 0x003f003f35357812 */ /* 0x000fc400078ec0ff */
[--C-:B------:R-:W-:Y:S02]  /*9490*/  SHF.R.U32.HI R14, RZ, 0xa, R8.reuse ;  /* 0x0000000aff0e7819 */ /* 0x100fe40000011608 */
[----:B------:R-:W-:Y:S02]  /*94a0*/  LOP3.LUT R7, R8, 0x3f003f, RZ, 0xc0, !PT ;  /* 0x003f003f08077812 */ /* 0x000fe400078ec0ff */
[----:B------:R-:W-:Y:S02]  /*94b0*/  SHF.R.U32.HI R54, RZ, 0x6, R19 ;  /* 0x00000006ff367819 */ /* 0x000fe40000011613 */
[----:B------:R-:W-:Y:S02]  /*94c0*/  SHF.R.U32.HI R8, RZ, 0x6, R8 ;  /* 0x00000006ff087819 */ /* 0x000fe40000011608 */
[----:B------:R-:W-:Y:S02]  /*94d0*/  SHF.R.U32.HI R16, RZ, 0x6, R16 ;  /* 0x00000006ff107819 */ /* 0x000fe40000011610 */
        /* <DEDUP_REMOVED lines=124> */
.L_x_1910:
        /* <DEDUP_REMOVED lines=46> */
.L_x_1911:
        /* <DEDUP_REMOVED lines=43> */
.L_x_1909:
        /* <DEDUP_REMOVED lines=9> */
.L_x_1905:
        /* <DEDUP_REMOVED lines=8> */
.L_x_1917:
[----:B------:R-:W-:Y:S01]  /*a340*/  ISETP.NE.AND P2, PT, R46, R36, PT ;  /* 0x000000242e00720c */ /* 0x000fe20003f45270 */
[----:B------:R-:W0:-:S12]  /*a350*/  LDC R43, c[0x0][0x23c] ;  /* 0x00008f00ff2b7b82 */ /* 0x000e180000000800 */
[----:B------:R-:W1:Y:S01]  /*a360*/  @!P2 LDC.64 R2, c[0x0][0x248] ;  /* 0x00009200ff02ab82 */ /* 0x000e620000000a00 */
[----:B------:R-:W-:Y:S02]  /*a370*/  @!P2 IADD3 R44, R44, 0x1, RZ ;  /* 0x000000012c2ca810 */ /* 0x000fe40007ffe0ff */
[----:B-----5:R-:W-:Y:S02]  /*a380*/  @!P2 LEA R5, R46, 0x1, 0x1 ;  /* 0x000000012e05a811 */ /* 0x020fe400078e08ff */
[----:B------:R-:W-:-:S06]  /*a390*/  @!P2 LEA R6, R44, R1, 0x3 ;  /* 0x000000012c06a211 */ /* 0x000fcc00078e18ff */
        /* <DEDUP_REMOVED lines=19> */
[----:B------:R-:W-:Y:S02]  /*a4d0*/  SHF.R.U32.HI R81, RZ, 0xf, R9 ;  /* 0x0000000fff517819 */ /* 0x000fe40000011609 */
[----:B------:R-:W-:Y:S02]  /*a4e0*/  SHF.R.U32.HI R84, RZ, 0xf, R10 ;  /* 0x0000000fff547819 */ /* 0x000fe4000001160a */
[----:B------:R-:W-:Y:S02]  /*a4f0*/  SHF.R.U32.HI R86, RZ, 0xf, R11 ;  /* 0x0000000fff567819 */ /* 0x000fe4000001160b */
[C---:B------:R-:W-:Y:S02]  /*a500*/  LOP3.LUT R33, R8.reuse, 0x3e003e0, RZ, 0xc0, !PT ;  /* 0x03e003e008217812 */ /* 0x040fe400078ec0ff */
        /* <DEDUP_REMOVED lines=8> */
[----:B------:R-:W-:Y:S02]  /*a590*/  SHF.R.U32.HI R85, RZ, 0xe, R22 ;  /* 0x0000000eff557819 */ /* 0x000fe40000011616 */
[----:B------:R-:W-:Y:S02]  /*a5a0*/  SHF.R.U32.HI R87, RZ, 0xe, R23 ;  /* 0x0000000eff577819 */ /* 0x000fe40000011617 */
[----:B------:R-:W-:Y:S02]  /*a5b0*/  LOP3.LUT R81, R81, 0x10001, RZ, 0xc0, !PT ;  /* 0x0001000151517812 */ /* 0x000fe400078ec0ff */
[----:B------:R-:W-:Y:S02]  /*a5c0*/  LOP3.LUT R84, R84, 0x10001, RZ, 0xc0, !PT ;  /* 0x0001000154547812 */ /* 0x000fe400078ec0ff */
[----:B------:R-:W-:-:S02]  /*a5d0*/  LOP3.LUT R86, R86, 0x10001, RZ, 0xc0, !PT ;  /* 0x0001000156567812 */ /* 0x000fc400078ec0ff */
        /* <DEDUP_REMOVED lines=11> */
[----:B------:R-:W-:-:S02]  /*a690*/  LOP3.LUT R9, R8, 0x20002, R9, 0xf8, !PT ;  /* 0x0002000208097812 */ /* 0x000fc400078ef809 */
[----:B------:R-:W-:Y:S02]  /*a6a0*/  SHF.R.U32.HI R10, RZ, 0xd, R16 ;  /* 0x0000000dff0a7819 */ /* 0x000fe40000011610 */
[----:B------:R-:W-:Y:S02]  /*a6b0*/  SHF.R.U32.HI R18, RZ, 0xd, R19 ;  /* 0x0000000dff127819 */ /* 0x000fe40000011613 */
[----:B------:R-:W-:Y:S02]  /*a6c0*/  PRMT R8, R49, 0x9910, RZ ;  /* 0x0000991031087816 */ /* 0x000fe400000000ff */
[----:B------:R-:W-:Y:S02]  /*a6d0*/  LOP3.LUT R82, R81, 0x20002, R82, 0xf8, !PT ;  /* 0x0002000251527812 */ /* 0x000fe400078ef852 */
[----:B------:R-:W-:Y:S02]  /*a6e0*/  LOP3.LUT R84, R84, 0x20002, R85, 0xf8, !PT ;  /* 0x0002000254547812 */ /* 0x000fe400078ef855 */
[----:B------:R-:W-:-:S02]  /*a6f0*/  LOP3.LUT R87, R86, 0x20002, R87, 0xf8, !PT ;  /* 0x0002000256577812 */ /* 0x000fc400078ef857 */
        /* <DEDUP_REMOVED lines=12> */
[--C-:B------:R-:W-:Y:S02]  /*a7c0*/  SHF.R.U32.HI R13, RZ, 0xc, R14.reuse ;  /* 0x0000000cff0d7819 */ /* 0x100fe4000001160e */
[C---:B------:R-:W-:Y:S02]  /*a7d0*/  LOP3.LUT R54, R14.reuse, 0x3e003e0, RZ, 0xc0, !PT ;  /* 0x03e003e00e367812 */ /* 0x040fe400078ec0ff */
[----:B------:R-:W-:Y:S02]  /*a7e0*/  LOP3.LUT R69, R14, 0x1f001f, RZ, 0xc0, !PT ;  /* 0x001f001f0e457812 */ /* 0x000fe400078ec0ff */
[----:B------:R-:W-:Y:S02]  /*a7f0*/  SHF.R.U32.HI R70, RZ, 0xa, R14 ;  /* 0x0000000aff467819 */ /* 0x000fe4000001160e */
[----:B------:R-:W-:Y:S02]  /*a800*/  MOV R88, 0x2800 ;  /* 0x0000280000587802 */ /* 0x000fe40000000f00 */
[----:B------:R-:W-:-:S02]  /*a810*/  ISETP.NE.AND P2, PT, R8, RZ, PT ;  /* 0x000000ff0800720c */ /* 0x000fc40003f45270 */
[----:B------:R-:W-:Y:S02]  /*a820*/  LOP3.LUT R10, R9, 0x40004, R10, 0xf8, !PT ;  /* 0x00040004090a7812 */ /* 0x000fe400078ef80a */
[----:B------:R-:W-:Y:S02]  /*a830*/  LOP3.LUT R83, R82, 0x40004, R83, 0xf8, !PT ;  /* 0x0004000452537812 */ /* 0x000fe400078ef853 */
[----:B------:R-:W-:Y:S02]  /*a840*/  LOP3.LUT R84, R84, 0x40004, R17, 0xf8, !PT ;  /* 0x0004000454547812 */ /* 0x000fe400078ef811 */
[----:B------:R-:W-:Y:S02]  /*a850*/  LOP3.LUT R87, R87, 0x40004, R18, 0xf8, !PT ;  /* 0x0004000457577812 */ /* 0x000fe400078ef812 */
[----:B------:R-:W-:Y:S02]  /*a860*/  SHF.R.U32.HI R14, RZ, 0xc, R15 ;  /* 0x0000000cff0e7819 */ /* 0x000fe4000001160f */
[----:B------:R-:W-:-:S02]  /*a870*/  LOP3.LUT R77, R15, 0x3e003e0, RZ, 0xc0, !PT ;  /* 0x03e003e00f4d7812 */ /* 0x000fc400078ec0ff */
[----:B------:R-:W-:Y:S02]  /*a880*/  LOP3.LUT R31, R23, 0x3e003e0, RZ, 0xc0, !PT ;  /* 0x03e003e0171f7812 */ /* 0x000fe400078ec0ff */
[----:B------:R-:W-:Y:S02]  /*a890*/  LOP3.LUT R53, R20, 0x3e003e0, RZ, 0xc0, !PT ;  /* 0x03e003e014357812 */ /* 0x000fe400078ec0ff */
[----:B------:R-:W-:Y:S02]  /*a8a0*/  PRMT R28, R88, 0x7610, R28 ;  /* 0x00007610581c7816 */ /* 0x000fe4000000001c */
[----:B------:R-:W-:Y:S02]  /*a8b0*/  LOP3.LUT R11, R10, 0x80008, R11, 0xf8, !PT ;  /* 0x000800080a0b7812 */ /* 0x000fe400078ef80b */
[----:B------:R-:W-:Y:S02]  /*a8c0*/  LOP3.LUT R91, R30, 0x64006400, RZ, 0xfc, !PT ;  /* 0x640064001e5b7812 */ /* 0x000fe400078efcff */
[----:B------:R-:W-:-:S02]  /*a8d0*/  LOP3.LUT R10, R83, 0x80008, R12, 0xf8, !PT ;  /* 0x00080008530a7812 */ /* 0x000fc400078ef80c */
[----:B------:R-:W-:Y:S02]  /*a8e0*/  LOP3.LUT R88, R87, 0x80008, R14, 0xf8, !PT ;  /* 0x0008000857587812 */ /* 0x000fe400078ef80e */
[----:B------:R-:W-:Y:S02]  /*a8f0*/  LOP3.LUT R79, R79, 0x64006400, RZ, 0xfc, !PT ;  /* 0x640064004f4f7812 */ /* 0x000fe400078efcff */
[----:B------:R-:W-:Y:S02]  /*a900*/  LOP3.LUT R107, R77, 0x64006400, RZ, 0xfc, !PT ;  /* 0x640064004d6b7812 */ /* 0x000fe400078efcff */
[----:B------:R-:W-:Y:S02]  /*a910*/  LOP3.LUT R65, R20, 0x1f001f, RZ, 0xc0, !PT ;  /* 0x001f001f14417812 */ /* 0x000fe400078ec0ff */
[----:B------:R-:W-:Y:S02]  /*a920*/  SHF.R.U32.HI R67, RZ, 0xa, R20 ;  /* 0x0000000aff437819 */ /* 0x000fe40000011614 */
[----:B------:R-:W-:-:S02]  /*a930*/  SHF.R.U32.HI R72, RZ, 0xa, R16 ;  /* 0x0000000aff487819 */ /* 0x000fc40000011610 */
[----:B------:R-:W-:Y:S02]  /*a940*/  LOP3.LUT R20, R23, 0x1f001f, RZ, 0xc0, !PT ;  /* 0x001f001f17147812 */ /* 0x000fe400078ec0ff */
[C---:B------:R-:W-:Y:S02]  /*a950*/  LOP3.LUT R78, R16.reuse, 0x3e003e0, RZ, 0xc0, !PT ;  /* 0x03e003e0104e7812 */ /* 0x040fe400078ec0ff */
[----:B------:R-:W-:Y:S02]  /*a960*/  LOP3.LUT R74, R16, 0x1f001f, RZ, 0xc0, !PT ;  /* 0x001f001f104a7812 */ /* 0x000fe400078ec0ff */
[----:B------:R-:W-:Y:S02]  /*a970*/  LOP3.LUT R86, R84, 0x80008, R13, 0xf8, !PT ;  /* 0x0008000854567812 */ /* 0x000fe400078ef80d */
[----:B------:R-:W-:Y:S02]  /*a980*/  LOP3.LUT R103, R31, 0x64006400, RZ, 0xfc, !PT ;  /* 0x640064001f677812 */ /* 0x000fe400078efcff */
[----:B------:R-:W-:-:S02]  /*a990*/  LOP3.LUT R32, R21, 0x3e003e0, RZ, 0xc0, !PT ;  /* 0x03e003e015207812 */ /* 0x000fc400078ec0ff */
[----:B------:R-:W-:Y:S02]  /*a9a0*/  LOP3.LUT R62, R21, 0x1f001f, RZ, 0xc0, !PT ;  /* 0x001f001f153e7812 */ /* 0x000fe400078ec0ff */
[----:B------:R-:W-:Y:S02]  /*a9b0*/  SHF.R.U32.HI R58, RZ, 0xa, R21 ;  /* 0x0000000aff3a7819 */ /* 0x000fe40000011615 */
[----:B------:R-:W-:Y:S02]  /*a9c0*/  SHF.R.U32.HI R23, RZ, 0xa, R23 ;  /* 0x0000000aff177819 */ /* 0x000fe40000011617 */
[C---:B------:R-:W-:Y:S02]  /*a9d0*/  LOP3.LUT R35, R19.reuse, 0x3e003e0, RZ, 0xc0, !PT ;  /* 0x03e003e013237812 */ /* 0x040fe400078ec0ff */
[----:B------:R-:W-:Y:S02]  /*a9e0*/  LOP3.LUT R16, R19, 0x1f001f, RZ, 0xc0, !PT ;  /* 0x001f001f13107812 */ /* 0x000fe400078ec0ff */
[----:B------:R-:W-:-:S02]  /*a9f0*/  LOP3.LUT R53, R53, 0x64006400, RZ, 0xfc, !PT ;  /* 0x6400640035357812 */ /* 0x000fc400078efcff */
[----:B------:R-:W-:Y:S02]  /*aa00*/  LOP3.LUT R21, R22, 0x1f001f, RZ, 0xc0, !PT ;  /* 0x001f001f16157812 */ /* 0x000fe400078ec0ff */
[----:B------:R-:W-:Y:S02]  /*aa10*/  SHF.R.U32.HI R19, RZ, 0xa, R19 ;  /* 0x0000000aff137819 */ /* 0x000fe40000011613 */
[----:B------:R-:W-:Y:S02]  /*aa20*/  LOP3.LUT R60, R15, 0x1f001f, RZ, 0xc0, !PT ;  /* 0x001f001f0f3c7812 */ /* 0x000fe400078ec0ff */
[----:B------:R-:W-:Y:S02]  /*aa30*/  SHF.R.U32.HI R61, RZ, 0xa, R15 ;  /* 0x0000000aff3d7819 */ /* 0x000fe4000001160f */
[----:B------:R-:W-:Y:S01]  /*aa40*/  LOP3.LUT R87, R52, 0x64006400, RZ, 0xfc, !PT ;  /* 0x6400640034577812 */ /* 0x000fe200078efcff */
[----:B------:R-:W-:Y:S01]  /*aa50*/  HFMA2 R52, R79, R28.H0_H0, -48, -48 ;  /* 0xd200d2004f347431 */ /* 0x000fe2000004001c */
[----:B------:R-:W-:-:S02]  /*aa60*/  LOP3.LUT R89, R2, 0x64006400, RZ, 0xfc, !PT ;  /* 0x6400640002597812 */ /* 0x000fc400078efcff */
        /* <DEDUP_REMOVED lines=49> */
[C---:B------:R-:W-:Y:S02]  /*ad80*/  LOP3.LUT R82, R4.reuse, 0x3e003e0, RZ, 0xc0, !PT ;  /* 0x03e003e004527812 */ /* 0x040fe400078ec0ff */
[----:B------:R-:W-:Y:S02]  /*ad90*/  LOP3.LUT R17, R4, 0x1f001f, RZ, 0xc0, !PT ;  /* 0x001f001f04117812 */ /* 0x000fe400078ec0ff */
[----:B------:R-:W-:Y:S02]  /*ada0*/  SHF.R.U32.HI R18, RZ, 0xa, R4 ;  /* 0x0000000aff127819 */ /* 0x000fe40000011604 */
[C---:B------:R-:W-:Y:S02]  /*adb0*/  LOP3.LUT R4, R5.reuse, 0x3e003e0, RZ, 0xc0, !PT ;  /* 0x03e003e005047812 */ /* 0x040fe400078ec0ff */
[----:B------:R-:W-:Y:S02]  /*adc0*/  SHF.R.U32.HI R9, RZ, 0xb, R5 ;  /* 0x0000000bff097819 */ /* 0x000fe40000011605 */
[----:B------:R-:W-:-:S02]  /*add0*/  LOP3.LUT R14, R5, 0x1f001f, RZ, 0xc0, !PT ;  /* 0x001f001f050e7812 */ /* 0x000fc400078ec0ff */
[----:B------:R-:W-:Y:S02]  /*ade0*/  SHF.R.U32.HI R12, RZ, 0xa, R5 ;  /* 0x0000000aff0c7819 */ /* 0x000fe40000011605 */
[----:B------:R-:W-:Y:S01]  /*adf0*/  LOP3.LUT R77, R4, 0x64006400, RZ, 0xfc, !PT ;  /* 0x64006400044d7812 */ /* 0x000fe200078efcff */
[-C--:B------:R-:W-:Y:S01]  /*ae00*/  HFMA2 R4, R89, R28.reuse.H0_H0, -48, -48 ;  /* 0xd200d20059047431 */ /* 0x080fe2000004001c */
[----:B------:R-:W-:Y:S02]  /*ae10*/  SHF.R.U32.HI R5, RZ, 0xb, R6 ;  /* 0x0000000bff057819 */ /* 0x000fe40000011606 */
[----:B------:R-:W-:Y:S01]  /*ae20*/  LOP3.LUT R85, R7, 0x3e003e0, RZ, 0xc0, !PT ;  /* 0x03e003e007557812 */ /* 0x000fe200078ec0ff */
[-C--:B------:R-:W-:Y:S01]  /*ae30*/  HFMA2 R30, R77, R28.reuse.H0_H0, -48, -48 ;  /* 0xd200d2004d1e7431 */ /* 0x080fe2000004001c */
[----:B------:R-:W-:Y:S01]  /*ae40*/  LOP3.LUT R31, R82, 0x64006400, RZ, 0xfc, !PT ;  /* 0x64006400521f7812 */ /* 0x000fe200078efcff */
[----:B------:R-:W-:Y:S01]  /*ae50*/  HFMA2 R82, R91, R28.H0_H0, -48, -48 ;  /* 0xd200d2005b527431 */ /* 0x000fe2000004001c */
[----:B------:R-:W-:-:S02]  /*ae60*/  LOP3.LUT R84, R6, 0x3e003e0, RZ, 0xc0, !PT ;  /* 0x03e003e006547812 */ /* 0x000fc400078ec0ff */
[----:B------:R-:W-:Y:S01]  /*ae70*/  LOP3.LUT R13, R6, 0x1f001f, RZ, 0xc0, !PT ;  /* 0x001f001f060d7812 */ /* 0x000fe200078ec0ff */
[----:B------:R-:W-:Y:S01]  /*ae80*/  HFMA2 R31, R31, R28.H0_H0, -48, -48 ;  /* 0xd200d2001f1f7431 */ /* 0x000fe2000004001c */
[----:B------:R-:W-:Y:S02]  /*ae90*/  SHF.R.U32.HI R81, RZ, 0xb, R7 ;  /* 0x0000000bff517819 */ /* 0x000fe40000011607 */
[----:B------:R-:W-:Y:S02]  /*aea0*/  LOP3.LUT R15, R7, 0x1f001f, RZ, 0xc0, !PT ;  /* 0x001f001f070f7812 */ /* 0x000fe400078ec0ff */
[----:B------:R-:W-:Y:S02]  /*aeb0*/  LOP3.LUT R9, R10, 0x100010, R9, 0xf8, !PT ;  /* 0x001000100a097812 */ /* 0x000fe400078ef809 */
[----:B------:R-:W-:Y:S02]  /*aec0*/  LOP3.LUT R91, R56, 0x1f001f, RZ, 0xc0, !PT ;  /* 0x001f001f385b7812 */ /* 0x000fe400078ec0ff */
[----:B------:R-:W-:-:S02]  /*aed0*/  SHF.R.U32.HI R6, RZ, 0xa, R6 ;  /* 0x0000000aff067819 */ /* 0x000fc40000011606 */
[----:B------:R-:W-:Y:S02]  /*aee0*/  SHF.R.U32.HI R7, RZ, 0xa, R7 ;  /* 0x0000000aff077819 */ /* 0x000fe40000011607 */
        /* <DEDUP_REMOVED lines=167> */
.L_x_1915:
        /* <DEDUP_REMOVED lines=80> */
.L_x_1916:
        /* <DEDUP_REMOVED lines=22> */
[----:B------:R-:W0:Y:S01]  /*bfc0*/  LDS.128 R4, [UR4+0x120] ;  /* 0x00012004ff047984 */ /* 0x000e220008000c00 */
[----:B------:R-:W-:Y:S01]  /*bfd0*/  HFMA2.MMA R16, R78, R11, R16 ;  /* 0x0000000b4e107235 */ /* 0x000fe20000000010 */
[----:B------:R-:W-:-:S02]  /*bfe0*/  HFMA2 R10, R81, R12, R10 ;  /* 0x0000000c510a7231 */ /* 0x000fc4000000000a */
[----:B------:R-:W-:Y:S02]  /*bff0*/  HFMA2 R3, R53, R15, R3 ;  /* 0x0000000f35037231 */ /* 0x000fe40000000003 */
[-C--:B------:R-:W-:Y:S01]  /*c000*/  HFMA2.MMA R2, R85, R12.reuse, R2 ;  /* 0x0000000c55027235 */ /* 0x080fe20000000002 */
[----:B------:R-:W-:Y:S02]  /*c010*/  HFMA2 R10, R89, R13, R10 ;  /* 0x0000000d590a7231 */ /* 0x000fe4000000000a */
[----:B------:R-:W-:-:S05]  /*c020*/  HFMA2.MMA R16, R82, R12, R16 ;  /* 0x0000000c52107235 */ /* 0x000fca0000000010 */
[----:B------:R-:W-:-:S03]  /*c030*/  HFMA2.MMA R2, R86, R13, R2 ;  /* 0x0000000d56027235 */ /* 0x000fc60000000002 */
[----:B------:R-:W-:-:S05]  /*c040*/  HFMA2.MMA R16, R88, R13, R16 ;  /* 0x0000000d58107235 */ /* 0x000fca0000000010 */
[----:B------:R-:W-:-:S03]  /*c050*/  HFMA2.MMA R2, R80, R14, R2 ;  /* 0x0000000e50027235 */ /* 0x000fc60000000002 */
[----:B------:R-:W-:Y:S01]  /*c060*/  HFMA2.MMA R16, R77, R14, R16 ;  /* 0x0000000e4d107235 */ /* 0x000fe20000000010 */
[----:B------:R-:W-:Y:S02]  /*c070*/  HFMA2 R14, R75, R14, R10 ;  /* 0x0000000e4b0e7231 */ /* 0x000fe4000000000a */
[----:B------:R-:W1:Y:S02]  /*c080*/  LDS.128 R8, [UR4+0x130] ;  /* 0x00013004ff087984 */ /* 0x000e640008000c00 */
[-C--:B------:R-:W-:Y:S01]  /*c090*/  HFMA2.MMA R2, R84, R15.reuse, R2 ;  /* 0x0000000f54027235 */ /* 0x080fe20000000002 */
[----:B------:R-:W-:Y:S02]  /*c0a0*/  HFMA2 R14, R33, R15, R14 ;  /* 0x0000000f210e7231 */ /* 0x000fe4000000000e */
        /* <DEDUP_REMOVED lines=16> */
[----:B------:R-:W-:Y:S01]  /*c1b0*/  HFMA2.MMA R16, R60, R7, R16 ;  /* 0x000000073c107235 */ /* 0x000fe20000000010 */
[-C--:B-1----:R-:W-:Y:S02]  /*c1c0*/  HFMA2 R12, R64, R8.reuse, R12 ;  /* 0x00000008400c7231 */ /* 0x082fe4000000000c */
[----:B------:R-:W-:-:S03]  /*c1d0*/  HFMA2 R14, R66, R8, R14 ;  /* 0x00000008420e7231 */ /* 0x000fc6000000000e */
        /* <DEDUP_REMOVED lines=22> */
.L_x_1914:
[----:B------:R-:W-:Y:S01]  /*c340*/  IADD3 R46, R46, 0x20, RZ ;  /* 0x000000202e2e7810 */ /* 0x000fe20007ffe0ff */
[----:B------:R-:W-:Y:S01]  /*c350*/  UIADD3 UR4, UR4, 0x40, URZ ;  /* 0x0000004004047890 */ /* 0x000fe2000fffe03f */
[----:B-----5:R-:W-:Y:S02]  /*c360*/  IMAD.WIDE R8, R43, 0x4, R94 ;  /* 0x000000042b087825 */ /* 0x020fe400078e025e */
[C---:B------:R-:W-:Y:S02]  /*c370*/  ISETP.GE.AND P2, PT, R46.reuse, UR5, PT ;  /* 0x000000052e007c0c */ /* 0x040fe4000bf46270 */
[----:B------:R-:W-:-:S13]  /*c380*/  ISETP.LT.AND P3, PT, R46, R45, PT ;  /* 0x0000002d2e00720c */ /* 0x000fda0003f61270 */
[----:B------:R-:W-:Y:S05]  /*c390*/  @!P2 BRA P3, `(.L_x_1917) ;  /* 0xffffffdc00e8a947 */ /* 0x000fea000183ffff */
.L_x_1913:
        /* <DEDUP_REMOVED lines=8> */
.L_x_1931:
        /* <DEDUP_REMOVED lines=162> */
.L_x_1920:
        /* <DEDUP_REMOVED lines=94> */
.L_x_1922:
[----:B------:R-:W-:Y:S05]  /*d420*/  @P0 BRA `(.L_x_1921) ;  /* 0x0000000400680947 */ /* 0x000fea0003800000 */
[----:B------:R-:W0:Y:S01]  /*d430*/  LDS.64 R2, [UR4+0x100] ;  /* 0x00010004ff027984 */ /* 0x000e220008000a00 */
[----:B------:R-:W-:Y:S02]  /*d440*/  HADD2.F32 R4, -RZ, R16.H0_H0 ;  /* 0x20000010ff047230 */ /* 0x000fe40000004100 */
        /* <DEDUP_REMOVED lines=11> */
[--C-:B------:R-:W-:Y:S02]  /*d500*/  HADD2.F32 R2, -RZ, R14.reuse.H0_H0 ;  /* 0x2000000eff027230 */ /* 0x100fe40000004100 */
[----:B------:R-:W-:Y:S01]  /*d510*/  FFMA.FTZ R5, R5, R6, RZ ;  /* 0x0000000605057223 */ /* 0x000fe200000100ff */
[----:B------:R-:W-:-:S02]  /*d520*/  HADD2.F32 R14, -RZ, R14.H1_H1 ;  /* 0x3000000eff0e7230 */ /* 0x000fc40000004100 */
[-C--:B------:R-:W-:Y:S01]  /*d530*/  FFMA.FTZ R3, R3, R6.reuse, RZ ;  /* 0x0000000603037223 */ /* 0x080fe200000100ff */
[----:B------:R-:W-:Y:S02]  /*d540*/  HADD2.F32 R4, -RZ, R15.H0_H0 ;  /* 0x2000000fff047230 */ /* 0x000fe40000004100 */
[----:B------:R-:W-:Y:S01]  /*d550*/  FFMA.FTZ R13, R2, R6, RZ ;  /* 0x00000006020d7223 */ /* 0x000fe200000100ff */
[----:B------:R-:W-:Y:S02]  /*d560*/  HADD2.F32 R2, -RZ, R12.H0_H0 ;  /* 0x2000000cff027230 */ /* 0x000fe40000004100 */
[-C--:B------:R-:W-:Y:S01]  /*d570*/  FFMA.FTZ R3, R32, R28.reuse, R3 ;  /* 0x0000001c20037223 */ /* 0x080fe20000010003 */
[-C--:B------:R-:W-:Y:S01]  /*d580*/  FFMA.FTZ R31, R16, R28.reuse, R31 ;  /* 0x0000001c101f7223 */ /* 0x080fe2000001001f */
[----:B------:R-:W-:Y:S01]  /*d590*/  FFMA.FTZ R13, R14, R28, R13 ;  /* 0x0000001c0e0d7223 */ /* 0x000fe2000001000d */
[----:B------:R-:W-:Y:S02]  /*d5a0*/  HADD2.F32 R14, -RZ, R17.H0_H0 ;  /* 0x20000011ff0e7230 */ /* 0x000fe40000004100 */
        /* <DEDUP_REMOVED lines=66> */
.L_x_1921:
        /* <DEDUP_REMOVED lines=146> */
.L_x_1923:
        /* <DEDUP_REMOVED lines=94> */
.L_x_1925:
        /* <DEDUP_REMOVED lines=13> */
[----:B------:R-:W-:Y:S01]  /*e9a0*/  FFMA.FTZ R4, R4, R6, RZ ;  /* 0x0000000604047223 */ /* 0x000fe200000100ff */
[----:B------:R-:W-:Y:S02]  /*e9b0*/  HADD2.F32 R2, -RZ, R16.H0_H0 ;  /* 0x20000010ff027230 */ /* 0x000fe40000004100 */
        /* <DEDUP_REMOVED lines=58> */
[--C-:B------:R-:W-:Y:S02]  /*ed60*/  HADD2.F32 R3, -RZ, R0.reuse.H0_H0 ;  /* 0x20000000ff037230 */ /* 0x100fe40000004100 */
[----:B------:R-:W-:Y:S01]  /*ed70*/  FFMA.FTZ R4, R14, R4, R33 ;  /* 0x000000040e047223 */ /* 0x000fe20000010021 */
[----:B------:R-:W-:-:S02]  /*ed80*/  HADD2.F32 R5, -RZ, R0.H1_H1 ;  /* 0x30000000ff057230 */ /* 0x000fc40000004100 */
        /* <DEDUP_REMOVED lines=15> */
.L_x_1924:
        /* <DEDUP_REMOVED lines=145> */
.L_x_1926:
        /* <DEDUP_REMOVED lines=94> */
.L_x_1928:
        /* <DEDUP_REMOVED lines=91> */
.L_x_1927:
        /* <DEDUP_REMOVED lines=8> */
[----:B------:R-:W-:Y:S02]  /*103a0*/  SHF.R.U32.HI R4, RZ, 0x8, R12 ;  /* 0x00000008ff047819 */ /* 0x000fe4000001160c */
[----:B------:R-:W-:Y:S02]  /*103b0*/  SHF.R.U32.HI R21, RZ, 0x8, R14 ;  /* 0x00000008ff157819 */ /* 0x000fe4000001160e */
[----:B------:R-:W-:Y:S02]  /*103c0*/  LOP3.LUT R19, R14, 0xf000f, RZ, 0xc0, !PT ;  /* 0x000f000f0e137812 */ /* 0x000fe400078ec0ff */
[----:B------:R-:W-:Y:S02]  /*103d0*/  SHF.R.U32.HI R23, RZ, 0x8, R15 ;  /* 0x00000008ff177819 */ /* 0x000fe4000001160f */
        /* <DEDUP_REMOVED lines=133> */
.L_x_1929:
        /* <DEDUP_REMOVED lines=94> */
.L_x_1930:
[----:B------:R-:W-:Y:S05]  /*11210*/  @P0 BRA `(.L_x_1919) ;  /* 0x0000000400680947 */ /* 0x000fea0003800000 */
[----:B------:R-:W0:Y:S01]  /*11220*/  LDS.64 R2, [UR4+0x130] ;  /* 0x00013004ff027984 */ /* 0x000e220008000a00 */
[----:B------:R-:W-:Y:S02]  /*11230*/  HADD2.F32 R4, -RZ, R20.H0_H0 ;  /* 0x20000014ff047230 */ /* 0x000fe40000004100 */
[--C-:B------:R-:W-:Y:S01]  /*11240*/  HADD2.F32 R5, -RZ, R22.reuse.H0_H0 ;  /* 0x20000016ff057230 */ /* 0x100fe20000004100 */
[----:B------:R-:W1:Y:S01]  /*11250*/  LDS.64 R10, [UR4+0x138] ;  /* 0x00013804ff0a7984 */ /* 0x000e620008000a00 */
[----:B------:R-:W-:Y:S02]  /*11260*/  HADD2.F32 R31, -RZ, R22.H1_H1 ;  /* 0x30000016ff1f7230 */ /* 0x000fe40000004100 */
[--C-:B------:R-:W-:Y:S02]  /*11270*/  HADD2.F32 R22, -RZ, R26.reuse.H0_H0 ;  /* 0x2000001aff167230 */ /* 0x100fe40000004100 */
        /* <DEDUP_REMOVED lines=8> */
[----:B------:R-:W-:Y:S01]  /*11300*/  FFMA.FTZ R30, R3, R6, RZ ;  /* 0x00000006031e7223 */ /* 0x000fe200000100ff */
[----:B------:R-:W-:-:S02]  /*11310*/  HADD2.F32 R19, -RZ, R19.H1_H1 ;  /* 0x30000013ff137230 */ /* 0x000fc40000004100 */
[----:B------:R-:W-:Y:S02]  /*11320*/  HADD2.F32 R21, -RZ, R21.H1_H1 ;  /* 0x30000015ff157230 */ /* 0x000fe40000004100 */
[-C--:B------:R-:W-:Y:S01]  /*11330*/  FFMA.FTZ R2, R2, R6.reuse, RZ ;  /* 0x0000000602027223 */ /* 0x080fe200000100ff */
[----:B------:R-:W-:Y:S02]  /*11340*/  HADD2.F32 R3, -RZ, R12.H0_H0 ;  /* 0x2000000cff037230 */ /* 0x000fe40000004100 */
[-C--:B------:R-:W-:Y:S01]  /*11350*/  FFMA.FTZ R30, R19, R27.reuse, R30 ;  /* 0x0000001b131e7223 */ /* 0x080fe2000001001e */
[----:B------:R-:W-:Y:S02]  /*11360*/  HADD2.F32 R19, -RZ, R20.H1_H1 ;  /* 0x30000014ff137230 */ /* 0x000fe40000004100 */
[----:B------:R-:W-:Y:S01]  /*11370*/  FFMA.FTZ R2, R21, R27, R2 ;  /* 0x0000001b15027223 */ /* 0x000fe20000010002 */
[----:B------:R-:W-:Y:S02]  /*11380*/  HADD2.F32 R21, -RZ, R14.H0_H0 ;  /* 0x2000000eff157230 */ /* 0x000fe40000004100 */
[----:B------:R-:W-:Y:S01]  /*11390*/  FFMA.FTZ R6, R5, R6, RZ ;  /* 0x0000000605067223 */ /* 0x000fe200000100ff */
[----:B------:R-:W-:-:S02]  /*113a0*/  HADD2.F32 R5, -RZ, R13.H0_H0 ;  /* 0x2000000dff057230 */ /* 0x000fc40000004100 */
[----:B------:R-:W-:Y:S01]  /*113b0*/  FFMA.FTZ R4, R19, R27, R4 ;  /* 0x0000001b13047223 */ /* 0x000fe20000010004 */
[----:B------:R-:W-:Y:S01]  /*113c0*/  FFMA.FTZ R3, R3, R29, R2 ;  /* 0x0000001d03037223 */ /* 0x000fe20000010002 */
[----:B------:R-:W-:Y:S02]  /*113d0*/  HADD2.F32 R2, -RZ, R13.H1_H1 ;  /* 0x3000000dff027230 */ /* 0x000fe40000004100 */
[----:B------:R-:W-:Y:S01]  /*113e0*/  FFMA.FTZ R6, R31, R27, R6 ;  /* 0x0000001b1f067223 */ /* 0x000fe20000010006 */
[-C--:B------:R-:W-:Y:S01]  /*113f0*/  FFMA.FTZ R19, R21, R29.reuse, R4 ;  /* 0x0000001d15137223 */ /* 0x080fe20000010004 */
[----:B------:R-:W-:Y:S02]  /*11400*/  HADD2.F32 R21, -RZ, R15.H0_H0 ;  /* 0x2000000fff157230 */ /* 0x000fe40000004100 */
[----:B------:R-:W-:Y:S01]  /*11410*/  FFMA.FTZ R5, R5, R29, R30 ;  /* 0x0000001d05057223 */ /* 0x000fe2000001001e */
[----:B------:R-:W-:Y:S02]  /*11420*/  HADD2.F32 R12, -RZ, R12.H1_H1 ;  /* 0x3000000cff0c7230 */ /* 0x000fe40000004100 */
[----:B------:R-:W-:-:S02]  /*11430*/  HADD2.F32 R14, -RZ, R14.H1_H1 ;  /* 0x3000000eff0e7230 */ /* 0x000fc40000004100 */
[----:B------:R-:W-:Y:S01]  /*11440*/  FFMA.FTZ R29, R21, R29, R6 ;  /* 0x0000001d151d7223 */ /* 0x000fe20000010006 */
[-C--:B------:R-:W-:Y:S01]  /*11450*/  FFMA.FTZ R5, R2, R28.reuse, R5 ;  /* 0x0000001c02057223 */ /* 0x080fe20000010005 */
[--C-:B-1----:R-:W-:Y:S02]  /*11460*/  HADD2.F32 R2, -RZ, R10.reuse.H0_H0 ;  /* 0x2000000aff027230 */ /* 0x102fe40000004100 */
[-C--:B------:R-:W-:Y:S01]  /*11470*/  FFMA.FTZ R3, R12, R28.reuse, R3 ;  /* 0x0000001c0c037223 */ /* 0x080fe20000010003 */
[----:B------:R-:W-:Y:S02]  /*11480*/  HADD2.F32 R6, -RZ, R23.H0_H0 ;  /* 0x20000017ff067230 */ /* 0x000fe40000004100 */
[----:B------:R-:W-:Y:S01]  /*11490*/  FFMA.FTZ R19, R14, R28, R19 ;  /* 0x0000001c0e137223 */ /* 0x000fe20000010013 */
[----:B------:R-:W-:Y:S02]  /*114a0*/  HADD2.F32 R4, -RZ, R15.H1_H1 ;  /* 0x3000000fff047230 */ /* 0x000fe40000004100 */
[----:B------:R-:W-:-:S02]  /*114b0*/  HADD2.F32 R10, -RZ, R10.H1_H1 ;  /* 0x3000000aff0a7230 */ /* 0x000fc40000004100 */
[----:B------:R-:W-:Y:S01]  /*114c0*/  FFMA.FTZ R3, R6, R2, R3 ;  /* 0x0000000206037223 */ /* 0x000fe20000010003 */
[----:B------:R-:W-:Y:S02]  /*114d0*/  HADD2.F32 R12, -RZ, R23.H1_H1 ;  /* 0x30000017ff0c7230 */ /* 0x000fe40000004100 */
[----:B------:R-:W-:Y:S01]  /*114e0*/  FFMA.FTZ R29, R4, R28, R29 ;  /* 0x0000001c041d7223 */ /* 0x000fe2000001001d */
[--C-:B------:R-:W-:Y:S02]  /*114f0*/  HADD2.F32 R14, -RZ, R24.reuse.H0_H0 ;  /* 0x20000018ff0e7230 */ /* 0x100fe40000004100 */
[--C-:B------:R-:W-:Y:S02]  /*11500*/  HADD2.F32 R20, -RZ, R25.reuse.H0_H0 ;  /* 0x20000019ff147230 */ /* 0x100fe40000004100 */
[----:B------:R-:W-:Y:S01]  /*11510*/  FFMA.FTZ R3, R12, R10, R3 ;  /* 0x0000000a0c037223 */ /* 0x000fe20000010003 */
[----:B------:R-:W-:Y:S02]  /*11520*/  HADD2.F32 R24, -RZ, R24.H1_H1 ;  /* 0x30000018ff187230 */ /* 0x000fe40000004100 */
[----:B------:R-:W-:Y:S01]  /*11530*/  FFMA.FTZ R5, R14, R2, R5 ;  /* 0x000000020e057223 */ /* 0x000fe20000010005 */
[----:B------:R-:W-:-:S02]  /*11540*/  HADD2.F32 R12, -RZ, R25.H1_H1 ;  /* 0x30000019ff0c7230 */ /* 0x000fc40000004100 */
[-C--:B------:R-:W-:Y:S01]  /*11550*/  FFMA.FTZ R19, R20, R2.reuse, R19 ;  /* 0x0000000214137223 */ /* 0x080fe20000010013 */
        /* <DEDUP_REMOVED lines=14> */
[----:B------:R-:W-:Y:S02]  /*11640*/  HADD2.F32 R12, -RZ, R7.H0_H0 ;  /* 0x20000007ff0c7230 */ /* 0x000fe40000004100 */
[----:B------:R-:W-:Y:S01]  /*11650*/  FFMA.FTZ R2, R3, R11, R2 ;  /* 0x0000000b03027223 */ /* 0x000fe20000010002 */
[----:B------:R-:W-:-:S02]  /*11660*/  HADD2.F32 R17, -RZ, R17.H1_H1 ;  /* 0x30000011ff117230 */ /* 0x000fc40000004100 */
[-C--:B------:R-:W-:Y:S01]  /*11670*/  FFMA.FTZ R10, R5, R11.reuse, R10 ;  /* 0x0000000b050a7223 */ /* 0x080fe2000001000a */
[----:B------:R-:W-:Y:S02]  /*11680*/  HADD2.F32 R13, -RZ, R7.H1_H1 ;  /* 0x30000007ff0d7230 */ /* 0x000fe40000004100 */
[----:B------:R-:W-:Y:S01]  /*11690*/  FFMA.FTZ R4, R12, R4, R29 ;  /* 0x000000040c047223 */ /* 0x000fe2000001001d */
        /* <DEDUP_REMOVED lines=18> */
.L_x_1919:
[----:B------:R-:W0:Y:S01]  /*117c0*/  LDC R43, c[0x0][0x23c] ;  /* 0x00008f00ff2b7b82 */ /* 0x000e220000000800 */
[----:B------:R-:W-:Y:S01]  /*117d0*/  IADD3 R46, R46, 0x20, RZ ;  /* 0x000000202e2e7810 */ /* 0x000fe20007ffe0ff */
[----:B------:R-:W-:-:S03]  /*117e0*/  UIADD3 UR4, UR4, 0x40, URZ ;  /* 0x0000004004047890 */ /* 0x000fc6000fffe03f */
[C---:B------:R-:W-:Y:S02]  /*117f0*/  ISETP.GE.AND P2, PT, R46.reuse, UR5, PT ;  /* 0x000000052e007c0c */ /* 0x040fe4000bf46270 */
[----:B------:R-:W-:Y:S01]  /*11800*/  ISETP.LT.AND P3, PT, R46, R45, PT ;  /* 0x0000002d2e00720c */ /* 0x000fe20003f61270 */
[----:B0-----:R-:W-:-:S12]  /*11810*/  IMAD.WIDE R8, R43, 0x10, R8 ;  /* 0x000000102b087825 */ /* 0x001fd800078e0208 */
[----:B------:R-:W-:Y:S05]  /*11820*/  @!P2 BRA P3, `(.L_x_1931) ;  /* 0xffffffa800fca947 */ /* 0x000fea000183ffff */
.L_x_1918:
        /* <DEDUP_REMOVED lines=8> */
.L_x_1936:
[----:B------:R-:W-:Y:S01]  /*118b0*/  ISETP.NE.AND P2, PT, R46, R36, PT ;  /* 0x000000242e00720c */ /* 0x000fe20003f45270 */
[----:B------:R-:W0:-:S12]  /*118c0*/  LDC R43, c[0x0][0x23c] ;  /* 0x00008f00ff2b7b82 */ /* 0x000e180000000800 */
[----:B-----5:R-:W1:Y:S01]  /*118d0*/  @!P2 LDC.64 R4, c[0x0][0x248] ;  /* 0x00009200ff04ab82 */ /* 0x020e620000000a00 */
[----:B------:R-:W-:Y:S02]  /*118e0*/  @!P2 IADD3 R44, R44, 0x1, RZ ;  /* 0x000000012c2ca810 */ /* 0x000fe40007ffe0ff */
[----:B------:R-:W-:Y:S02]  /*118f0*/  @!P2 LEA R3, R46, 0x1, 0x1 ;  /* 0x000000012e03a811 */ /* 0x000fe400078e08ff */
[----:B------:R-:W-:Y:S01]  /*11900*/  @!P2 LEA R16, R44, R1, 0x3 ;  /* 0x000000012c10a211 */ /* 0x000fe200078e18ff */
[----:B0-----:R-:W-:Y:S02]  /*11910*/  IMAD.WIDE R6, R43, 0x4, R8 ;  /* 0x000000042b067825 */ /* 0x001fe400078e0208 */
[----:B------:R-:W5:Y:S04]  /*11920*/  LDG.E.128.CONSTANT R8, desc[UR6][R8.64] ;  /* 0x0000000608087981 */ /* 0x000f68000c1e9d00 */
[----:B------:R0:W5:Y:S01]  /*11930*/  LDG.E.128.CONSTANT R12, desc[UR6][R6.64] ;  /* 0x00000006060c7981 */ /* 0x000162000c1e9d00 */
[----:B-1----:R-:W-:-:S03]  /*11940*/  @!P2 IMAD.WIDE R4, R3, 0x2, R4 ;  /* 0x000000020304a825 */ /* 0x002fc600078e0204 */
[----:B------:R-:W2:Y:S04]  /*11950*/  @!P2 LDL.64 R2, [R16] ;  /* 0x000000001002a983 */ /* 0x000ea80000100a00 */
[----:B------:R-:W3:Y:S01]  /*11960*/  @!P2 LDG.E.U16.CONSTANT R5, desc[UR6][R4.64] ;  /* 0x000000060405a981 */ /* 0x000ee2000c1e9500 */
[----:B--2---:R-:W-:Y:S02]  /*11970*/  @!P2 PRMT R0, R2, 0x7610, R0 ;  /* 0x000076100200a816 */ /* 0x004fe40000000000 */
[----:B------:R-:W-:Y:S02]  /*11980*/  @!P2 PRMT R96, R3, 0x7610, R96 ;  /* 0x000076100360a816 */ /* 0x000fe40000000060 */
[----:B------:R-:W-:Y:S02]  /*11990*/  @!P2 PRMT R0, R0, 0x7610, R2 ;  /* 0x000076100000a816 */ /* 0x000fe40000000002 */
[----:B------:R-:W-:Y:S01]  /*119a0*/  @!P2 PRMT R96, R96, 0x7610, R3 ;  /* 0x000076106060a816 */ /* 0x000fe20000000003 */
[----:B------:R-:W-:Y:S01]  /*119b0*/  IMAD.WIDE R2, R43, 0x4, R6 ;  /* 0x000000042b027825 */ /* 0x000fe200078e0206 */
[----:B---3--:R-:W-:Y:S01]  /*119c0*/  @!P2 IADD3 R36, R5, R46, RZ ;  /* 0x0000002e0524a210 */ /* 0x008fe20007ffe0ff */
[----:B0-----:R-:W-:Y:S06]  /*119d0*/  @!P1 BRA `(.L_x_1933) ;  /* 0x0000001c00449947 */ /* 0x001fec0003800000 */
[----:B------:R-:W2:Y:S01]  /*119e0*/  LDG.E.128.CONSTANT R4, desc[UR6][R2.64] ;  /* 0x0000000602047981 */ /* 0x000ea2000c1e9d00 */
[--C-:B-----5:R-:W-:Y:S02]  /*119f0*/  SHF.R.U32.HI R22, RZ, 0xe, R12.reuse ;  /* 0x0000000eff167819 */ /* 0x120fe4000001160c */
[C---:B------:R-:W-:Y:S02]  /*11a00*/  LOP3.LUT R18, R12.reuse, 0x380038, RZ, 0xc0, !PT ;  /* 0x003800380c127812 */ /* 0x040fe400078ec0ff */
[----:B------:R-:W-:Y:S02]  /*11a10*/  SHF.R.U32.HI R55, RZ, 0x6, R12 ;  /* 0x00000006ff377819 */ /* 0x000fe4000001160c */
[----:B------:R-:W-:Y:S02]  /*11a20*/  LOP3.LUT R67, R12, 0x70007, RZ, 0xc0, !PT ;  /* 0x000700070c437812 */ /* 0x000fe400078ec0ff */
[----:B------:R-:W-:Y:S02]  /*11a30*/  SHF.R.U32.HI R21, RZ, 0xf, R10 ;  /* 0x0000000fff157819 */ /* 0x000fe4000001160a */
[----:B------:R-:W-:-:S02]  /*11a40*/  SHF.R.U32.HI R12, RZ, 0xe, R13 ;  /* 0x0000000eff0c7819 */ /* 0x000fc4000001160d */
[C---:B------:R-:W-:Y:S02]  /*11a50*/  LOP3.LUT R23, R13.reuse, 0x380038, RZ, 0xc0, !PT ;  /* 0x003800380d177812 */ /* 0x040fe400078ec0ff */
[----:B------:R-:W-:Y:S02]  /*11a60*/  SHF.R.U32.HI R53, RZ, 0x6, R13 ;  /* 0x00000006ff357819 */ /* 0x000fe4000001160d */
[----:B------:R-:W-:Y:S01]  /*11a70*/  LOP3.LUT R65, R13, 0x70007, RZ, 0xc0, !PT ;  /* 0x000700070d417812 */ /* 0x000fe200078ec0ff */
[----:B------:R-:W-:Y:S01]  /*11a80*/  HFMA2.MMA R13, -RZ, RZ, 0, 0.015625 ;  /* 0x00002400ff0d7435 */ /* 0x000fe200000001ff */
[----:B------:R-:W-:Y:S02]  /*11a90*/  SHF.R.U32.HI R19, RZ, 0xf, R9 ;  /* 0x0000000fff137819 */ /* 0x000fe40000011609 */
        /* <DEDUP_REMOVED lines=21> */
[----:B------:R-:W-:Y:S02]  /*11bf0*/  SHF.R.U32.HI R14, RZ, 0xe, R15 ;  /* 0x0000000eff0e7819 */ /* 0x000fe4000001160f */
[----:B------:R-:W-:Y:S02]  /*11c00*/  LOP3.LUT R27, R27, 0x10001, RZ, 0xc0, !PT ;  /* 0x000100011b1b7812 */ /* 0x000fe400078ec0ff */
[----:B------:R-:W-:Y:S02]  /*11c10*/  LOP3.LUT R70, R21, 0x20002, R26, 0xf8, !PT ;  /* 0x0002000215467812 */ /* 0x000fe400078ef81a */
[----:B------:R-:W-:Y:S02]  /*11c20*/  LOP3.LUT R31, R15, 0x380038, RZ, 0xc0, !PT ;  /* 0x003800380f1f7812 */ /* 0x000fe400078ec0ff */
[----:B------:R-:W-:-:S02]  /*11c30*/  LOP3.LUT R68, R19, 0x20002, R12, 0xf8, !PT ;  /* 0x0002000213447812 */ /* 0x000fc400078ef80c */
[----:B------:R-:W-:Y:S02]  /*11c40*/  LOP3.LUT R32, R11, 0x20002, R22, 0xf8, !PT ;  /* 0x000200020b207812 */ /* 0x000fe400078ef816 */
[----:B------:R-:W-:Y:S02]  /*11c50*/  PRMT R16, R13, 0x7610, R16 ;  /* 0x000076100d107816 */ /* 0x000fe40000000010 */
[----:B------:R-:W-:Y:S02]  /*11c60*/  PRMT R11, R49, 0x9910, RZ ;  /* 0x00009910310b7816 */ /* 0x000fe400000000ff */
[----:B------:R-:W-:Y:S02]  /*11c70*/  LOP3.LUT R72, R27, 0x20002, R14, 0xf8, !PT ;  /* 0x000200021b487812 */ /* 0x000fe400078ef80e */
[----:B------:R-:W-:Y:S02]  /*11c80*/  LOP3.LUT R83, R20, 0x64006400, RZ, 0xfc, !PT ;  /* 0x6400640014537812 */ /* 0x000fe400078efcff */
[----:B------:R-:W-:-:S02]  /*11c90*/  LOP3.LUT R77, R31, 0x64006400, RZ, 0xfc, !PT ;  /* 0x640064001f4d7812 */ /* 0x000fc400078efcff */
[----:B------:R-:W-:Y:S02]  /*11ca0*/  LOP3.LUT R85, R29, 0x64006400, RZ, 0xfc, !PT ;  /* 0x640064001d557812 */ /* 0x000fe400078efcff */
[----:B------:R-:W-:Y:S02]  /*11cb0*/  LOP3.LUT R20, R55, 0x380038, RZ, 0xc0, !PT ;  /* 0x0038003837147812 */ /* 0x000fe400078ec0ff */
[----:B------:R-:W-:Y:S02]  /*11cc0*/  LOP3.LUT R31, R10, 0x380038, RZ, 0xc0, !PT ;  /* 0x003800380a1f7812 */ /* 0x000fe400078ec0ff */
[----:B------:R-:W-:Y:S02]  /*11cd0*/  ISETP.NE.AND P2, PT, R11, RZ, PT ;  /* 0x000000ff0b00720c */ /* 0x000fe40003f45270 */
[----:B------:R-:W-:Y:S02]  /*11ce0*/  LOP3.LUT R29, R54, 0x380038, RZ, 0xc0, !PT ;  /* 0x00380038361d7812 */ /* 0x000fe400078ec0ff */
[----:B------:R-:W-:-:S02]  /*11cf0*/  SHF.R.U32.HI R61, RZ, 0x6, R15 ;  /* 0x00000006ff3d7819 */ /* 0x000fc4000001160f */
[----:B------:R-:W-:Y:S02]  /*11d00*/  LOP3.LUT R66, R15, 0x70007, RZ, 0xc0, !PT ;  /* 0x000700070f427812 */ /* 0x000fe400078ec0ff */
[----:B------:R-:W-:Y:S02]  /*11d10*/  MOV R24, 0x3000 ;  /* 0x0000300000187802 */ /* 0x000fe40000000f00 */
        /* <DEDUP_REMOVED lines=29> */
[----:B------:R-:W-:-:S02]  /*11ef0*/  LOP3.LUT R59, R59, 0x64006400, RZ, 0xfc, !PT ;  /* 0x640064003b3b7812 */ /* 0x000fc400078efcff */
[----:B------:R-:W-:Y:S02]  /*11f00*/  LOP3.LUT R66, R66, 0x64006400, RZ, 0xfc, !PT ;  /* 0x6400640042427812 */ /* 0x000fe400078efcff */
[----:B------:R-:W-:Y:S02]  /*11f10*/  ISETP.GE.AND P3, PT, R47, 0x2, PT ;  /* 0x000000022f00780c */ /* 0x000fe40003f66270 */
[--C-:B--2---:R-:W-:Y:S02]  /*11f20*/  SHF.R.U32.HI R21, RZ, 0xd, R5.reuse ;  /* 0x0000000dff157819 */ /* 0x104fe40000011605 */
        /* <DEDUP_REMOVED lines=8> */
[----:B------:R-:W-:-:S02]  /*11fb0*/  LOP3.LUT R6, R68, 0x40004, R21, 0xf8, !PT ;  /* 0x0004000444067812 */ /* 0x000fc400078ef815 */
[--C-:B------:R-:W-:Y:S02]  /*11fc0*/  SHF.R.U32.HI R19, RZ, 0xd, R4.reuse ;  /* 0x0000000dff137819 */ /* 0x100fe40000011604 */
[----:B------:R-:W-:Y:S02]  /*11fd0*/  LOP3.LUT R21, R18, 0x64006400, RZ, 0xfc, !PT ;  /* 0x6400640012157812 */ /* 0x000fe400078efcff */
[----:B------:R-:W-:Y:S02]  /*11fe0*/  LOP3.LUT R22, R4, 0x380038, RZ, 0xc0, !PT ;  /* 0x0038003804167812 */ /* 0x000fe400078ec0ff */
[----:B------:R-:W-:Y:S01]  /*11ff0*/  LOP3.LUT R18, R52, 0x380038, RZ, 0xc0, !PT ;  /* 0x0038003834127812 */ /* 0x000fe200078ec0ff */
[----:B------:R-:W-:Y:S01]  /*12000*/  HFMA2 R80, R21, R24.H0_H0, -132, -132 ;  /* 0xd820d82015507431 */ /* 0x000fe20000040018 */
[----:B------:R-:W-:Y:S02]  /*12010*/  SHF.R.U32.HI R11, RZ, 0x6, R4 ;  /* 0x00000006ff0b7819 */ /* 0x000fe40000011604 */
[----:B------:R-:W-:-:S02]  /*12020*/  LOP3.LUT R34, R7, 0x380038, RZ, 0xc0, !PT ;  /* 0x0038003807227812 */ /* 0x000fc400078ec0ff */
[----:B------:R-:W-:Y:S02]  /*12030*/  SHF.R.U32.HI R14, RZ, 0x6, R7 ;  /* 0x00000006ff0e7819 */ /* 0x000fe40000011607 */
[----:B------:R-:W-:Y:S02]  /*12040*/  LOP3.LUT R63, R7, 0x70007, RZ, 0xc0, !PT ;  /* 0x00070007073f7812 */ /* 0x000fe400078ec0ff */
[----:B------:R-:W-:Y:S02]  /*12050*/  LOP3.LUT R15, R4, 0x70007, RZ, 0xc0, !PT ;  /* 0x00070007040f7812 */ /* 0x000fe400078ec0ff */
[----:B------:R-:W-:Y:S02]  /*12060*/  LOP3.LUT R7, R72, 0x40004, R27, 0xf8, !PT ;  /* 0x0004000448077812 */ /* 0x000fe400078ef81b */
[----:B------:R-:W-:Y:S02]  /*12070*/  LOP3.LUT R4, R32, 0x40004, R19, 0xf8, !PT ;  /* 0x0004000420047812 */ /* 0x000fe400078ef813 */
        /* <DEDUP_REMOVED lines=39> */
[----:B------:R-:W-:Y:S02]  /*122f0*/  LOP3.LUT R5, R70, 0x40004, R5, 0xf8, !PT ;  /* 0x0004000446057812 */ /* 0x000fe400078ef805 */
        /* <DEDUP_REMOVED lines=118> */
[-C--:B------:R-:W-:Y:S02]  /*12a60*/  HFMA2.MMA R4, R81, R7.reuse, R12 ;  /* 0x0000000751047235 */ /* 0x080fe4000000000c */
[----:B------:R-:W1:Y:S01]  /*12a70*/  LDS.128 R12, [UR4+0x30] ;  /* 0x00003004ff0c7984 */ /* 0x000e620008000c00 */
[----:B------:R-:W-:Y:S01]  /*12a80*/  HFMA2.MMA R97, R53, R7, R97 ;  /* 0x0000000735617235 */ /* 0x000fe20000000061 */
[----:B------:R-:W-:-:S04]  /*12a90*/  HFMA2 R7, R54, R7, R6 ;  /* 0x0000000736077231 */ /* 0x000fc80000000006 */
        /* <DEDUP_REMOVED lines=40> */
.L_x_1934:
        /* <DEDUP_REMOVED lines=80> */
.L_x_1935:
        /* <DEDUP_REMOVED lines=77> */
.L_x_1933:
[----:B------:R-:W-:Y:S01]  /*136f0*/  IADD3 R46, R46, 0x20, RZ ;  /* 0x000000202e2e7810 */ /* 0x000fe20007ffe0ff */
[----:B------:R-:W-:Y:S01]  /*13700*/  UIADD3 UR4, UR4, 0x40, URZ ;  /* 0x0000004004047890 */ /* 0x000fe2000fffe03f */
[----:B-----5:R-:W-:Y:S02]  /*13710*/  IMAD.WIDE R8, R43, 0x4, R2 ;  /* 0x000000042b087825 */ /* 0x020fe400078e0202 */
[C---:B------:R-:W-:Y:S02]  /*13720*/  ISETP.GE.AND P2, PT, R46.reuse, UR5, PT ;  /* 0x000000052e007c0c */ /* 0x040fe4000bf46270 */
[----:B------:R-:W-:-:S13]  /*13730*/  ISETP.LT.AND P3, PT, R46, R45, PT ;  /* 0x0000002d2e00720c */ /* 0x000fda0003f61270 */
[----:B------:R-:W-:Y:S05]  /*13740*/  @!P2 BRA P3, `(.L_x_1936) ;  /* 0xffffffe00058a947 */ /* 0x000fea000183ffff */
.L_x_1932:
        /* <DEDUP_REMOVED lines=11> */
.L_x_1941:
[----:B------:R-:W-:-:S13]  /*13800*/  ISETP.NE.AND P2, PT, R46, R36, PT ;  /* 0x000000242e00720c */ /* 0x000fda0003f45270 */
[----:B-----5:R-:W0:Y:S01]  /*13810*/  @!P2 LDC.64 R4, c[0x0][0x248] ;  /* 0x00009200ff04ab82 */ /* 0x020e220000000a00 */
        /* <DEDUP_REMOVED lines=27> */
[C---:B------:R-:W-:Y:S02]  /*139d0*/  LOP3.LUT R5, R6.reuse, 0xc000c, RZ, 0xc0, !PT ;  /* 0x000c000c06057812 */ /* 0x040fe400078ec0ff */
[----:B------:R-:W-:Y:S02]  /*139e0*/  SHF.R.U32.HI R15, RZ, 0x8, R4 ;  /* 0x00000008ff0f7819 */ /* 0x000fe40000011604 */
[----:B------:R-:W-:Y:S02]  /*139f0*/  SHF.R.U32.HI R55, RZ, 0x8, R6 ;  /* 0x00000008ff377819 */ /* 0x000fe40000011606 */
[C---:B------:R-:W-:Y:S02]  /*13a00*/  LOP3.LUT R23, R6.reuse, 0x300030, RZ, 0xc0, !PT ;  /* 0x0030003006177812 */ /* 0x040fe400078ec0ff */
[C---:B------:R-:W-:Y:S02]  /*13a10*/  LOP3.LUT R31, R6.reuse, 0xc000c0, RZ, 0xc0, !PT ;  /* 0x00c000c0061f7812 */ /* 0x040fe400078ec0ff */
[----:B------:R-:W-:-:S02]  /*13a20*/  LOP3.LUT R54, R6, 0x30003, RZ, 0xc0, !PT ;  /* 0x0003000306367812 */ /* 0x000fc400078ec0ff */
[----:B------:R-:W-:Y:S02]  /*13a30*/  LOP3.LUT R6, R7, 0xc000c, RZ, 0xc0, !PT ;  /* 0x000c000c07067812 */ /* 0x000fe400078ec0ff */
[----:B------:R-:W-:Y:S02]  /*13a40*/  LOP3.LUT R11, R5, 0x64006400, RZ, 0xfc, !PT ;  /* 0x64006400050b7812 */ /* 0x000fe400078efcff */
[----:B------:R-:W-:Y:S02]  /*13a50*/  SHF.R.U32.HI R57, RZ, 0x8, R7 ;  /* 0x00000008ff397819 */ /* 0x000fe40000011607 */
[----:B------:R-:W-:Y:S01]  /*13a60*/  LOP3.LUT R5, R15, 0xc000c, RZ, 0xc0, !PT ;  /* 0x000c000c0f057812 */ /* 0x000fe200078ec0ff */
[----:B------:R-:W-:Y:S01]  /*13a70*/  HFMA2 R11, R11, R12.H1_H1, -258, -258 ;  /* 0xdc08dc080b0b7431 */ /* 0x000fe2000006000c */
[----:B------:R-:W-:Y:S02]  /*13a80*/  LOP3.LUT R16, R6, 0x64006400, RZ, 0xfc, !PT ;  /* 0x6400640006107812 */ /* 0x000fe400078efcff */
[----:B------:R-:W-:-:S02]  /*13a90*/  LOP3.LUT R6, R53, 0xc000c, RZ, 0xc0, !PT ;  /* 0x000c000c35067812 */ /* 0x000fc400078ec0ff */
[C---:B------:R-:W-:Y:S01]  /*13aa0*/  LOP3.LUT R24, R7.reuse, 0x300030, RZ, 0xc0, !PT ;  /* 0x0030003007187812 */ /* 0x040fe200078ec0ff */
[----:B------:R-:W-:Y:S01]  /*13ab0*/  HFMA2 R16, R16, R12.H1_H1, -258, -258 ;  /* 0xdc08dc0810107431 */ /* 0x000fe2000006000c */
[C---:B------:R-:W-:Y:S02]  /*13ac0*/  LOP3.LUT R32, R7.reuse, 0xc000c0, RZ, 0xc0, !PT ;  /* 0x00c000c007207812 */ /* 0x040fe400078ec0ff */
        /* <DEDUP_REMOVED lines=122> */
.L_x_1939:
        /* <DEDUP_REMOVED lines=46> */
.L_x_1940:
        /* <DEDUP_REMOVED lines=44> */
.L_x_1938:
[----:B------:R-:W-:Y:S01]  /*14810*/  IADD3 R46, R46, 0x10, RZ ;  /* 0x000000102e2e7810 */ /* 0x000fe20007ffe0ff */
[----:B------:R-:W-:Y:S01]  /*14820*/  UIADD3 UR4, UR4, 0x20, URZ ;  /* 0x0000002004047890 */ /* 0x000fe2000fffe03f */
[----:B------:R-:W-:Y:S02]  /*14830*/  IADD3 R8, P3, R8, R3, RZ ;  /* 0x0000000308087210 */ /* 0x000fe40007f7e0ff */
[C---:B------:R-:W-:Y:S02]  /*14840*/  ISETP.GE.AND P2, PT, R46.reuse, UR5, PT ;  /* 0x000000052e007c0c */ /* 0x040fe4000bf46270 */
[----:B------:R-:W-:Y:S02]  /*14850*/  ISETP.LT.AND P4, PT, R46, R45, PT ;  /* 0x0000002d2e00720c */ /* 0x000fe40003f81270 */
[----:B------:R-:W-:-:S11]  /*14860*/  IADD3.X R9, R9, R43, RZ, P3, !PT ;  /* 0x0000002b09097210 */ /* 0x000fd60001ffe4ff */
[----:B------:R-:W-:Y:S05]  /*14870*/  @!P2 BRA P4, `(.L_x_1941) ;  /* 0xffffffec00e0a947 */ /* 0x000fea000203ffff */
.L_x_1937:
[----:B------:R-:W-:Y:S05]  /*14880*/  @!P1 EXIT ;  /* 0x000000000000994d */ /* 0x000fea0003800000 */
[----:B------:R-:W0:Y:S01]  /*14890*/  S2R R0, SR_CTAID.X ;  /* 0x0000000000007919 */ /* 0x000e220000002500 */
[----:B------:R-:W1:Y:S01]  /*148a0*/  S2UR UR4, SR_CTAID.Y ;  /* 0x00000000000479c3 */ /* 0x000e620000002600 */
[----:B------:R-:W0:Y:S07]  /*148b0*/  S2R R3, SR_TID.X ;  /* 0x0000000000037919 */ /* 0x000e2e0000002100 */
[----:B------:R-:W2:Y:S08]  /*148c0*/  LDC R8, c[0x0][0x23c] ;  /* 0x00008f00ff087b82 */ /* 0x000eb00000000800 */
[----:B-----5:R-:W3:Y:S01]  /*148d0*/  LDC.64 R6, c[0x0][0x230] ;  /* 0x00008c00ff067b82 */ /* 0x020ee20000000a00 */
[----:B-1----:R-:W-:Y:S01]  /*148e0*/  UIMAD UR4, UR4, 0x3, URZ ;  /* 0x00000003040478a4 */ /* 0x002fe2000f8e023f */
        /* <DEDUP_REMOVED lines=11> */
.L_x_1945:
[----:B------:R-:W0:Y:S02]  /*149a0*/  LDS R10, [R4] ;  /* 0x00000000040a7984 */ /* 0x000e240000000800 */
[----:B0-----:R-:W-:-:S06]  /*149b0*/  HADD2 R11, R10, R42 ;  /* 0x0000002a0a0b7230 */ /* 0x001fcc0000000000 */
[----:B------:R-:W0:Y:S02]  /*149c0*/  ATOMS.CAST.SPIN R11, [R4], R10, R11 ;  /* 0x0000000a040b738d */ /* 0x000e24000180000b */
[----:B0-----:R-:W-:-:S13]  /*149d0*/  ISETP.EQ.U32.AND P0, PT, R11, 0x1, PT ;  /* 0x000000010b00780c */ /* 0x001fda0003f02070 */
[----:B------:R-:W-:Y:S05]  /*149e0*/  @!P0 BRA `(.L_x_1945) ;  /* 0xfffffffc00ec8947 */ /* 0x000fea000383ffff */
[----:B------:R-:W-:Y:S05]  /*149f0*/  BRA `(.L_x_1943) ;  /* 0x00000000000c7947 */ /* 0x000fea0003800000 */
.L_x_1944:
[----:B------:R-:W2:Y:S02]  /*14a00*/  LD.E R0, desc[UR6][R2.64] ;  /* 0x0000000602007980 */ /* 0x000ea4000c101900 */
[----:B--2---:R-:W-:-:S05]  /*14a10*/  IADD3 R5, R42, R0, RZ ;  /* 0x000000002a057210 */ /* 0x004fca0007ffe0ff */
[----:B------:R0:W-:Y:S02]  /*14a20*/  ST.E desc[UR6][R2.64], R5 ;  /* 0x0000000502007985 */ /* 0x0001e4000c101906 */
.L_x_1943:
[----:B------:R-:W-:Y:S05]  /*14a30*/  BSYNC B0 ;  /* 0x0000000000007941 */ /* 0x000fea0003800000 */
.L_x_1942:
[----:B------:R1:W-:Y:S01]  /*14a40*/  ATOM.E.ADD.F16x2.RN.STRONG.GPU P0, RZ, desc[UR6][R2.64+0x4], R41 ;  /* 0x0000042902ff79a2 */ /* 0x0003e2000810e1c6 */
[----:B------:R-:W-:Y:S04]  /*14a50*/  BSSY B0, `(.L_x_1946) ;  /* 0x000000e000007945 */ /* 0x000fe80003800000 */
[----:B-1----:R-:W-:Y:S05]  /*14a60*/  @P0 BRA `(.L_x_1947) ;  /* 0x0000000000300947 */ /* 0x002fea0003800000 */
[----:B------:R-:W1:Y:S02]  /*14a70*/  QSPC.E.S P0, RZ, [R2+0x4] ;  /* 0x0000040002ff73aa */ /* 0x000e640000000500 */
[----:B-1----:R-:W-:Y:S05]  /*14a80*/  @!P0 BRA `(.L_x_1948) ;  /* 0x00000000001c8947 */ /* 0x002fea0003800000 */
[----:B0-----:R-:W-:-:S07]  /*14a90*/  MOV R2, R2 ;  /* 0x0000000200027202 */ /* 0x001fce0000000f00 */
.L_x_1949:
[----:B------:R-:W0:Y:S02]  /*14aa0*/  LDS R4, [R2+0x4] ;  /* 0x0000040002047984 */ /* 0x000e240000000800 */
[----:B0-----:R-:W-:-:S10]  /*14ab0*/  HFMA2.MMA R5, R4, 1, 1, R41 ;  /* 0x3c003c0004057835 */ /* 0x001fd40000000029 */
[----:B------:R-:W0:Y:S02]  /*14ac0*/  ATOMS.CAST.SPIN R5, [R2+0x4], R4, R5 ;  /* 0x000004040205738d */ /* 0x000e240001800005 */
[----:B0-----:R-:W-:-:S13]  /*14ad0*/  ISETP.EQ.U32.AND P0, PT, R5, 0x1, PT ;  /* 0x000000010500780c */ /* 0x001fda0003f02070 */
[----:B------:R-:W-:Y:S05]  /*14ae0*/  @!P0 BRA `(.L_x_1949) ;  /* 0xfffffffc00ec8947 */ /* 0x000fea000383ffff */
[----:B------:R-:W-:Y:S05]  /*14af0*/  BRA `(.L_x_1947) ;  /* 0x00000000000c7947 */ /* 0x000fea0003800000 */
.L_x_1948:
[----:B------:R-:W0:Y:S02]  /*14b00*/  LD.E R0, desc[UR6][R2.64+0x4] ;  /* 0x0000040602007980 */ /* 0x000e24000c101900 */
[----:B0-----:R-:W-:-:S05]  /*14b10*/  IADD3 R5, R41, R0, RZ ;  /* 0x0000000029057210 */ /* 0x001fca0007ffe0ff */
[----:B------:R1:W-:Y:S02]  /*14b20*/  ST.E desc[UR6][R2.64+0x4], R5 ;  /* 0x0000040502007985 */ /* 0x0003e4000c101906 */
.L_x_1947:
[----:B------:R-:W-:Y:S05]  /*14b30*/  BSYNC B0 ;  /* 0x0000000000007941 */ /* 0x000fea0003800000 */
.L_x_1946:
[----:B------:R-:W-:-:S13]  /*14b40*/  ISETP.GE.AND P0, PT, R47, 0x2, PT ;  /* 0x000000022f00780c */ /* 0x000fda0003f06270 */
[----:B------:R-:W-:Y:S05]  /*14b50*/  @!P0 EXIT ;  /* 0x000000000000894d */ /* 0x000fea0003800000 */
[----:B------:R-:W-:-:S05]  /*14b60*/  IADD3 R9, R9, R8, RZ ;  /* 0x0000000809097210 */ /* 0x000fca0007ffe0ff */
        /* <DEDUP_REMOVED lines=8> */
.L_x_1953:
[----:B------:R-:W0:Y:S02]  /*14bf0*/  LDS R10, [R4] ;  /* 0x00000000040a7984 */ /* 0x000e240000000800 */
[----:B0-----:R-:W-:-:S06]  /*14c00*/  HADD2 R11, R10, R40 ;  /* 0x000000280a0b7230 */ /* 0x001fcc0000000000 */
[----:B------:R-:W0:Y:S02]  /*14c10*/  ATOMS.CAST.SPIN R11, [R4], R10, R11 ;  /* 0x0000000a040b738d */ /* 0x000e24000180000b */
[----:B0-----:R-:W-:-:S13]  /*14c20*/  ISETP.EQ.U32.AND P0, PT, R11, 0x1, PT ;  /* 0x000000010b00780c */ /* 0x001fda0003f02070 */
[----:B------:R-:W-:Y:S05]  /*14c30*/  @!P0 BRA `(.L_x_1953) ;  /* 0xfffffffc00ec8947 */ /* 0x000fea000383ffff */
[----:B------:R-:W-:Y:S05]  /*14c40*/  BRA `(.L_x_1951) ;  /* 0x00000000000c7947 */ /* 0x000fea0003800000 */
.L_x_1952:
[----:B------:R-:W2:Y:S02]  /*14c50*/  LD.E R0, desc[UR6][R2.64] ;  /* 0x0000000602007980 */ /* 0x000ea4000c101900 */
[----:B--2---:R-:W-:-:S05]  /*14c60*/  IADD3 R5, R40, R0, RZ ;  /* 0x0000000028057210 */ /* 0x004fca0007ffe0ff */
[----:B------:R0:W-:Y:S02]  /*14c70*/  ST.E desc[UR6][R2.64], R5 ;  /* 0x0000000502007985 */ /* 0x0001e4000c101906 */
.L_x_1951:
[----:B------:R-:W-:Y:S05]  /*14c80*/  BSYNC B0 ;  /* 0x0000000000007941 */ /* 0x000fea0003800000 */
.L_x_1950:
[----:B------:R1:W-:Y:S01]  /*14c90*/  ATOM.E.ADD.F16x2.RN.STRONG.GPU P0, RZ, desc[UR6][R2.64+0x4], R39 ;  /* 0x0000042702ff79a2 */ /* 0x0003e2000810e1c6 */
[----:B------:R-:W-:Y:S04]  /*14ca0*/  BSSY B0, `(.L_x_1954) ;  /* 0x000000e000007945 */ /* 0x000fe80003800000 */
[----:B-1----:R-:W-:Y:S05]  /*14cb0*/  @P0 BRA `(.L_x_1955) ;  /* 0x0000000000300947 */ /* 0x002fea0003800000 */
[----:B------:R-:W1:Y:S02]  /*14cc0*/  QSPC.E.S P0, RZ, [R2+0x4] ;  /* 0x0000040002ff73aa */ /* 0x000e640000000500 */
[----:B-1----:R-:W-:Y:S05]  /*14cd0*/  @!P0 BRA `(.L_x_1956) ;  /* 0x00000000001c8947 */ /* 0x002fea0003800000 */
[----:B0-----:R-:W-:-:S07]  /*14ce0*/  MOV R2, R2 ;  /* 0x0000000200027202 */ /* 0x001fce0000000f00 */
.L_x_1957:
[----:B------:R-:W0:Y:S02]  /*14cf0*/  LDS R4, [R2+0x4] ;  /* 0x0000040002047984 */ /* 0x000e240000000800 */
[----:B0-----:R-:W-:-:S10]  /*14d00*/  HFMA2.MMA R5, R4, 1, 1, R39 ;  /* 0x3c003c0004057835 */ /* 0x001fd40000000027 */
[----:B------:R-:W0:Y:S02]  /*14d10*/  ATOMS.CAST.SPIN R5, [R2+0x4], R4, R5 ;  /* 0x000004040205738d */ /* 0x000e240001800005 */
[----:B0-----:R-:W-:-:S13]  /*14d20*/  ISETP.EQ.U32.AND P0, PT, R5, 0x1, PT ;  /* 0x000000010500780c */ /* 0x001fda0003f02070 */
[----:B------:R-:W-:Y:S05]  /*14d30*/  @!P0 BRA `(.L_x_1957) ;  /* 0xfffffffc00ec8947 */ /* 0x000fea000383ffff */
[----:B------:R-:W-:Y:S05]  /*14d40*/  BRA `(.L_x_1955) ;  /* 0x00000000000c7947 */ /* 0x000fea0003800000 */
.L_x_1956:
[----:B------:R-:W0:Y:S02]  /*14d50*/  LD.E R0, desc[UR6][R2.64+0x4] ;  /* 0x0000040602007980 */ /* 0x000e24000c101900 */
[----:B0-----:R-:W-:-:S05]  /*14d60*/  IADD3 R5, R39, R0, RZ ;  /* 0x0000000027057210 */ /* 0x001fca0007ffe0ff */
[----:B------:R1:W-:Y:S02]  /*14d70*/  ST.E desc[UR6][R2.64+0x4], R5 ;  /* 0x0000040502007985 */ /* 0x0003e4000c101906 */
.L_x_1955:
[----:B------:R-:W-:Y:S05]  /*14d80*/  BSYNC B0 ;  /* 0x0000000000007941 */ /* 0x000fea0003800000 */
.L_x_1954:
[----:B------:R-:W-:-:S13]  /*14d90*/  ISETP.NE.AND P0, PT, R47, 0x2, PT ;  /* 0x000000022f00780c */ /* 0x000fda0003f05270 */
[----:B------:R-:W-:Y:S05]  /*14da0*/  @!P0 EXIT ;  /* 0x000000000000894d */ /* 0x000fea0003800000 */
[----:B01----:R-:W-:-:S05]  /*14db0*/  IADD3 R3, R9, R8, RZ ;  /* 0x0000000809037210 */ /* 0x003fca0007ffe0ff */
        /* <DEDUP_REMOVED lines=8> */
.L_x_1961:
[----:B------:R-:W0:Y:S02]  /*14e40*/  LDS R6, [R4] ;  /* 0x0000000004067984 */ /* 0x000e240000000800 */
[----:B0-----:R-:W-:-:S06]  /*14e50*/  HADD2 R7, R6, R38 ;  /* 0x0000002606077230 */ /* 0x001fcc0000000000 */
[----:B------:R-:W0:Y:S02]  /*14e60*/  ATOMS.CAST.SPIN R7, [R4], R6, R7 ;  /* 0x000000060407738d */ /* 0x000e240001800007 */
[----:B0-----:R-:W-:-:S13]  /*14e70*/  ISETP.EQ.U32.AND P0, PT, R7, 0x1, PT ;  /* 0x000000010700780c */ /* 0x001fda0003f02070 */
[----:B------:R-:W-:Y:S05]  /*14e80*/  @!P0 BRA `(.L_x_1961) ;  /* 0xfffffffc00ec8947 */ /* 0x000fea000383ffff */
[----:B------:R-:W-:Y:S05]  /*14e90*/  BRA `(.L_x_1959) ;  /* 0x00000000000c7947 */ /* 0x000fea0003800000 */
.L_x_1960:
[----:B------:R-:W2:Y:S02]  /*14ea0*/  LD.E R0, desc[UR6][R2.64] ;  /* 0x0000000602007980 */ /* 0x000ea4000c101900 */
[----:B--2---:R-:W-:-:S05]  /*14eb0*/  IADD3 R5, R38, R0, RZ ;  /* 0x0000000026057210 */ /* 0x004fca0007ffe0ff */
[----:B------:R0:W-:Y:S02]  /*14ec0*/  ST.E desc[UR6][R2.64], R5 ;  /* 0x0000000502007985 */ /* 0x0001e4000c101906 */
.L_x_1959:
[----:B------:R-:W-:Y:S05]  /*14ed0*/  BSYNC B0 ;  /* 0x0000000000007941 */ /* 0x000fea0003800000 */
.L_x_1958:
[----:B------:R1:W-:Y:S02]  /*14ee0*/  ATOM.E.ADD.F16x2.RN.STRONG.GPU P0, RZ, desc[UR6][R2.64+0x4], R37 ;  /* 0x0000042502ff79a2 */ /* 0x0003e4000810e1c6 */
[----:B-1----:R-:W-:Y:S05]  /*14ef0*/  @P0 EXIT ;  /* 0x000000000000094d */ /* 0x002fea0003800000 */
[----:B------:R-:W1:Y:S02]  /*14f00*/  QSPC.E.S P0, RZ, [R2+0x4] ;  /* 0x0000040002ff73aa */ /* 0x000e640000000500 */
[----:B-1----:R-:W-:Y:S05]  /*14f10*/  @!P0 BRA `(.L_x_1962) ;  /* 0x00000000001c8947 */ /* 0x002fea0003800000 */
[----:B0-----:R-:W-:-:S07]  /*14f20*/  MOV R2, R2 ;  /* 0x0000000200027202 */ /* 0x001fce0000000f00 */
.L_x_1963:
[----:B------:R-:W0:Y:S02]  /*14f30*/  LDS R4, [R2+0x4] ;  /* 0x0000040002047984 */ /* 0x000e240000000800 */
[----:B0-----:R-:W-:-:S10]  /*14f40*/  HFMA2.MMA R5, R4, 1, 1, R37 ;  /* 0x3c003c0004057835 */ /* 0x001fd40000000025 */
[----:B------:R-:W0:Y:S02]  /*14f50*/  ATOMS.CAST.SPIN R5, [R2+0x4], R4, R5 ;  /* 0x000004040205738d */ /* 0x000e240001800005 */
[----:B0-----:R-:W-:-:S13]  /*14f60*/  ISETP.EQ.U32.AND P0, PT, R5, 0x1, PT ;  /* 0x000000010500780c */ /* 0x001fda0003f02070 */
[----:B------:R-:W-:Y:S05]  /*14f70*/  @!P0 BRA `(.L_x_1963) ;  /* 0xfffffffc00ec8947 */ /* 0x000fea000383ffff */
[----:B------:R-:W-:Y:S05]  /*14f80*/  EXIT ;  /* 0x000000000000794d */ /* 0x000fea0003800000 */
.L_x_1962:
[----:B------:R-:W0:Y:S02]  /*14f90*/  LD.E R0, desc[UR6][R2.64+0x4] ;  /* 0x0000040602007980 */ /* 0x000e24000c101900 */
[----:B0-----:R-:W-:-:S05]  /*14fa0*/  IADD3 R5, R37, R0, RZ ;  /* 0x0000000025057210 */ /* 0x001fca0007ffe0ff */
[----:B------:R-:W-:Y:S01]  /*14fb0*/  ST.E desc[UR6][R2.64+0x4], R5 ;  /* 0x0000040502007985 */ /* 0x000fe2000c101906 */
[----:B------:R-:W-:Y:S05]  /*14fc0*/  EXIT ;  /* 0x000000000000794d */ /* 0x000fea0003800000 */
.L_x_1964:
        /* <DEDUP_REMOVED lines=11> */
.L_x_5206:


//--------------------- .text._Z23gemm_half_q_half_kernelILi3ELi160ELb1ELb0ELi64EEvPK6__halfPKjS4_S2_PS0_iiiiPKtS7_iiiiiibS2_i --------------------------
	.section	.text._Z23gemm_half_q_half_kernelILi3ELi160ELb1ELb0ELi64EEvPK6__halfPKjS4_S2_PS0_iiiiPKtS7_iiiiiibS2_i,"ax",@progbits
	.align	128
        .global         _Z23gemm_half_q_half_kernelILi3ELi160ELb1ELb0ELi64EEvPK6__halfPKjS4_S2_PS0_iiiiPKtS7_iiiiiibS2_i
        .type           _Z23gemm_half_q_half_kernelILi3ELi160ELb1ELb0ELi64EEvPK6__halfPKjS4_S2_PS0_iiiiPKtS7_iiiiiibS2_i,@function
        .size           _Z23gemm_half_q_half_kernelILi3ELi160ELb1ELb0ELi64EEvPK6__halfPKjS4_S2_PS0_iiiiPKtS7_iiiiiibS2_i,(.L_x_5207 - _Z23gemm_half_q_half_kernelILi3ELi160ELb1ELb0ELi64EEvPK6__halfPKjS4_S2_PS0_iiiiPKtS7_iiiiiibS2_i)
        .other          _Z23gemm_half_q_half_kernelILi3ELi160ELb1ELb0ELi64EEvPK6__halfPKjS4_S2_PS0_iiiiPKtS7_iiiiiibS2_i,@"STO_CUDA_ENTRY STV_DEFAULT"
_Z23gemm_half_q_half_kernelILi3ELi160ELb1ELb0ELi64EEvPK6__halfPKjS4_S2_PS0_iiiiPKtS7_iiiiiibS2_i:
.text._Z23gemm_half_q_half_kernelILi3ELi160ELb1ELb0ELi64EEvPK6__halfPKjS4_S2_PS0_iiiiPKtS7_iiiiiibS2_i:
        /* <DEDUP_REMOVED lines=37> */
.L_x_1965:
        /* <DEDUP_REMOVED lines=29> */
.L_x_1970:
        /* <DEDUP_REMOVED lines=37> */
.L_x_1969:
        /* <DEDUP_REMOVED lines=24> */
.L_x_1971:
[----:B------:R-:W-:-:S13]  /*07f0*/  ISETP.LT.OR P0, PT, R7, R55, P0 ;  /* 0x000000370700720c */ /* 0x000fda0000701670 */
[----:B------:R-:W-:Y:S05]  /*0800*/  @!P0 BRA `(.L_x_1967) ;  /* 0x0000000400808947 */ /* 0x000fea0003800000 */
[----:B------:R-:W-:Y:S01]  /*0810*/  IMAD R6, R2, 0x3, R7 ;  /* 0x0000000302067824 */ /* 0x000fe200078e0207 */
[----:B------:R-:W-:-:S03]  /*0820*/  ULDC.64 UR4, c[0x0][0x210] ;  /* 0x0000840000047ab9 */ /* 0x000fc60000000a00 */
        /* <DEDUP_REMOVED lines=10> */
.L_x_1968:
        /* <DEDUP_REMOVED lines=10> */
.L_x_1973:
[----:B------:R-:W-:-:S04]  /*0970*/  IMAD R8, R2, 0x3, R7 ;  /* 0x0000000302087824 */ /* 0x000fc800078e0207 */
[CC--:B------:R-:W-:Y:S01]  /*0980*/  IMAD R10, R8.reuse, R5.reuse, RZ ;  /* 0x00000005080a7224 */ /* 0x0c0fe200078e02ff */
[C---:B------:R-:W-:Y:S02]  /*0990*/  IADD3 R12, R8.reuse, 0x1, RZ ;  /* 0x00000001080c7810 */ /* 0x040fe40007ffe0ff */
[C---:B0-----:R-:W-:Y:S02]  /*09a0*/  IADD3 R14, R8.reuse, 0x2, RZ ;  /* 0x00000002080e7810 */ /* 0x041fe40007ffe0ff */
[----:B------:R-:W-:Y:S01]  /*09b0*/  IADD3 R16, R8, 0x3, RZ ;  /* 0x0000000308107810 */ /* 0x000fe20007ffe0ff */
[-C--:B------:R-:W-:Y:S01]  /*09c0*/  IMAD R12, R12, R5.reuse, RZ ;  /* 0x000000050c0c7224 */ /* 0x080fe200078e02ff */
        /* <DEDUP_REMOVED lines=31> */
.L_x_1972:
[----:B------:R-:W-:-:S04]  /*0bc0*/  IADD3 R8, R55, -R7, RZ ;  /* 0x8000000737087210 */ /* 0x000fc80007ffe0ff */
[----:B------:R-:W-:-:S13]  /*0bd0*/  ISETP.GT.AND P2, PT, R8, 0x1, PT ;  /* 0x000000010800780c */ /* 0x000fda0003f44270 */
[----:B------:R-:W-:Y:S05]  /*0be0*/  @!P2 BRA `(.L_x_1974) ;  /* 0x000000000054a947 */ /* 0x000fea0003800000 */
[----:B------:R-:W-:Y:S01]  /*0bf0*/  IMAD R8, R2, 0x3, R7 ;  /* 0x0000000302087824 */ /* 0x000fe200078e0207 */
[----:B------:R-:W-:-:S04]  /*0c00*/  ULDC.64 UR4, c[0x0][0x210] ;  /* 0x0000840000047ab9 */ /* 0x000fc80000000a00 */
[C---:B------:R-:W-:Y:S01]  /*0c10*/  IADD3 R10, R8.reuse, 0x1, RZ ;  /* 0x00000001080a7810 */ /* 0x040fe20007ffe0ff */
[----:B------:R-:W-:-:S04]  /*0c20*/  IMAD R8, R8, R5, RZ ;  /* 0x0000000508087224 */ /* 0x000fc800078e02ff */
[----:B------:R-:W-:Y:S01]  /*0c30*/  IMAD R10, R10, R5, RZ ;  /* 0x000000050a0a7224 */ /* 0x000fe200078e02ff */
[----:B------:R-:W-:-:S04]  /*0c40*/  IADD3 R15, P0, R4, R8, RZ ;  /* 0x00000008040f7210 */ /* 0x000fc80007f1e0ff */
[----:B------:R-:W-:Y:S02]  /*0c50*/  IADD3 R12, P2, R4, R10, RZ ;  /* 0x0000000a040c7210 */ /* 0x000fe40007f5e0ff */
[-C--:B------:R-:W-:Y:S02]  /*0c60*/  LEA.HI.X.SX32 R8, R8, R9.reuse, 0x1, P0 ;  /* 0x0000000908087211 */ /* 0x080fe400000f0eff */
[----:B------:R-:W-:Y:S02]  /*0c70*/  LEA.HI.X.SX32 R17, R10, R9, 0x1, P2 ;  /* 0x000000090a117211 */ /* 0x000fe400010f0eff */
        /* <DEDUP_REMOVED lines=12> */
.L_x_1974:
[----:B------:R-:W-:-:S13]  /*0d40*/  ISETP.LT.OR P0, PT, R7, R55, P0 ;  /* 0x000000370700720c */ /* 0x000fda0000701670 */
[----:B------:R-:W-:Y:S05]  /*0d50*/  @!P0 BRA `(.L_x_1967) ;  /* 0x00000000002c8947 */ /* 0x000fea0003800000 */
[----:B------:R-:W-:Y:S01]  /*0d60*/  IMAD R8, R2, 0x3, R7 ;  /* 0x0000000302087824 */ /* 0x000fe200078e0207 */
[----:B------:R-:W-:-:S03]  /*0d70*/  ULDC.64 UR4, c[0x0][0x210] ;  /* 0x0000840000047ab9 */ /* 0x000fc60000000a00 */
        /* <DEDUP_REMOVED lines=9> */
.L_x_1967:
[----:B------:R-:W-:Y:S05]  /*0e10*/  BSYNC B0 ;  /* 0x0000000000007941 */ /* 0x000fea0003800000 */
.L_x_1966:
        /* <DEDUP_REMOVED lines=17> */
.L_x_1977:
[----:B--2---:R-:W-:Y:S01]  /*0f30*/  IMAD R4, R2, 0x3, R3 ;  /* 0x0000000302047824 */ /* 0x004fe200078e0203 */
[----:B------:R-:W-:-:S03]  /*0f40*/  IADD3 R3, R3, 0x4, RZ ;  /* 0x0000000403037810 */ /* 0x000fc60007ffe0ff */
[CCC-:B------:R-:W-:Y:S01]  /*0f50*/  IMAD R5, R4.reuse, R56.reuse, R13.reuse ;  /* 0x0000003804057224 */ /* 0x1c0fe200078e020d */
        /* <DEDUP_REMOVED lines=16> */
.L_x_1976:
[----:B--2---:R-:W-:-:S04]  /*1060*/  IADD3 R4, R55, -R3, RZ ;  /* 0x8000000337047210 */ /* 0x004fc80007ffe0ff */
[----:B------:R-:W-:-:S13]  /*1070*/  ISETP.GT.AND P2, PT, R4, 0x1, PT ;  /* 0x000000010400780c */ /* 0x000fda0003f44270 */
[----:B------:R-:W-:Y:S05]  /*1080*/  @!P2 BRA `(.L_x_1978) ;  /* 0x00000000002ca947 */ /* 0x000fea0003800000 */
[----:B------:R-:W2:Y:S01]  /*1090*/  LDC.64 R6, c[0x0][0x230] ;  /* 0x00008c00ff067b82 */ /* 0x000ea20000000a00 */
[----:B------:R-:W-:Y:S01]  /*10a0*/  IMAD R4, R2, 0x3, R3 ;  /* 0x0000000302047824 */ /* 0x000fe200078e0203 */
[----:B------:R-:W-:Y:S02]  /*10b0*/  PLOP3.LUT P0, PT, PT, PT, PT, 0x8, 0x0 ;  /* 0x000000000000781c */ /* 0x000fe40003f0e170 */
[----:B------:R-:W-:Y:S01]  /*10c0*/  IADD3 R3, R3, 0x2, RZ ;  /* 0x0000000203037810 */ /* 0x000fe20007ffe0ff */
[C---:B------:R-:W-:Y:S01]  /*10d0*/  IMAD R5, R4.reuse, R56, R13 ;  /* 0x0000003804057224 */ /* 0x040fe200078e020d */
[----:B01----:R-:W-:-:S05]  /*10e0*/  IADD3 R8, R4, 0x1, RZ ;  /* 0x0000000104087810 */ /* 0x003fca0007ffe0ff */
[----:B------:R-:W-:Y:S02]  /*10f0*/  IMAD R9, R8, R56, R13 ;  /* 0x0000003808097224 */ /* 0x000fe400078e020d */
[----:B--2---:R-:W-:-:S04]  /*1100*/  IMAD.WIDE R4, R5, 0x2, R6 ;  /* 0x0000000205047825 */ /* 0x004fc800078e0206 */
[----:B------:R-:W-:Y:S01]  /*1110*/  IMAD.WIDE R6, R9, 0x2, R6 ;  /* 0x0000000209067825 */ /* 0x000fe200078e0206 */
[----:B------:R2:W-:Y:S04]  /*1120*/  STG.E.64 desc[UR6][R4.64], RZ ;  /* 0x000000ff04007986 */ /* 0x0005e8000c101b06 */
[----:B------:R2:W-:Y:S02]  /*1130*/  STG.E.64 desc[UR6][R6.64], RZ ;  /* 0x000000ff06007986 */ /* 0x0005e4000c101b06 */
.L_x_1978:
[----:B------:R-:W-:-:S13]  /*1140*/  ISETP.LT.OR P0, PT, R3, R55, P0 ;  /* 0x000000370300720c */ /* 0x000fda0000701670 */
[----:B--2---:R-:W2:Y:S01]  /*1150*/  @P0 LDC.64 R4, c[0x0][0x230] ;  /* 0x00008c00ff040b82 */ /* 0x004ea20000000a00 */
[----:B------:R-:W-:-:S04]  /*1160*/  @P0 IMAD R2, R2, 0x3, R3 ;  /* 0x0000000302020824 */ /* 0x000fc800078e0203 */
[----:B------:R-:W-:-:S04]  /*1170*/  @P0 IMAD R3, R2, R56, R13 ;  /* 0x0000003802030224 */ /* 0x000fc800078e020d */
[----:B--2---:R-:W-:-:S05]  /*1180*/  @P0 IMAD.WIDE R2, R3, 0x2, R4 ;  /* 0x0000000203020825 */ /* 0x004fca00078e0204 */
[----:B------:R2:W-:Y:S02]  /*1190*/  @P0 STG.E.64 desc[UR6][R2.64], RZ ;  /* 0x000000ff02000986 */ /* 0x0005e4000c101b06 */
.L_x_1975:
[----:B--2---:R-:W2:Y:S01]  /*11a0*/  LDC.64 R2, c[0x0][0x248] ;  /* 0x00009200ff027b82 */ /* 0x004ea20000000a00 */
[----:B------:R-:W-:-:S05]  /*11b0*/  SHF.L.U32 R5, R0, 0x7, RZ ;  /* 0x0000000700057819 */ /* 0x000fca00000006ff */
[----:B--2---:R-:W-:-:S05]  /*11c0*/  IMAD.WIDE R4, R5, 0x2, R2 ;  /* 0x0000000205047825 */ /* 0x004fca00078e0202 */
[----:B------:R2:W5:Y:S01]  /*11d0*/  LDG.E.U16.CONSTANT R15, desc[UR6][R4.64+0x2] ;  /* 0x00000206040f7981 */ /* 0x000562000c1e9500 */
[----:B------:R-:W-:Y:S01]  /*11e0*/  BAR.SYNC.DEFER_BLOCKING 0x0 ;  /* 0x0000000000007b1d */ /* 0x000fe20000010000 */
[----:B------:R-:W-:-:S13]  /*11f0*/  ISETP.GE.AND P0, PT, R54, R53, PT ;  /* 0x000000353600720c */ /* 0x000fda0003f06270 */
[----:B--2---:R-:W-:Y:S05]  /*1200*/  @P0 BRA `(.L_x_1979) ;  /* 0x0000000000d00947 */ /* 0x004fea0003800000 */
[----:B------:R2:W5:Y:S01]  /*1210*/  LDG.E.U16.CONSTANT R0, desc[UR6][R4.64] ;  /* 0x0000000604007981 */ /* 0x000562000c1e9500 */
[----:B01----:R-:W-:Y:S01]  /*1220*/  SHF.R.S32.HI R8, RZ, 0x1f, R13 ;  /* 0x0000001fff087819 */ /* 0x003fe2000001140d */
[----:B------:R-:W-:Y:S01]  /*1230*/  HFMA2.MMA R14, -RZ, RZ, 0, 0 ;  /* 0x00000000ff0e7435 */ /* 0x000fe200000001ff */
[----:B------:R-:W-:Y:S02]  /*1240*/  SHF.L.U32 R6, R13, 0x2, RZ ;  /* 0x000000020d067819 */ /* 0x000fe400000006ff */
[----:B------:R-:W-:Y:S02]  /*1250*/  LEA.HI R8, R8, R13, RZ, 0x3 ;  /* 0x0000000d08087211 */ /* 0x000fe400078f18ff */
[----:B------:R-:W-:Y:S02]  /*1260*/  MOV R16, R54 ;  /* 0x0000003600107202 */ /* 0x000fe40000000f00 */
[----:B------:R-:W-:Y:S02]  /*1270*/  LOP3.LUT R10, R6, 0x10, RZ, 0xc0, !PT ;  /* 0x00000010060a7812 */ /* 0x000fe400078ec0ff */
[----:B--2---:R-:W-:-:S07]  /*1280*/  SHF.R.S32.HI R12, RZ, 0x3, R8 ;  /* 0x00000003ff0c7819 */ /* 0x004fce0000011408 */
.L_x_1980:
[----:B--2---:R-:W0:Y:S01]  /*1290*/  LDC.64 R4, c[0x0][0x220] ;  /* 0x00008800ff047b82 */ /* 0x004e220000000a00 */
        /* <DEDUP_REMOVED lines=43> */
.L_x_1979:
[----:B--2---:R2:W5:Y:S01]  /*1550*/  LDL.64 R6, [R1] ;  /* 0x0000000001067983 */ /* 0x0045620000100a00 */
        /* <DEDUP_REMOVED lines=8> */
[----:B------:R-:W-:-:S02]  /*15e0*/  SHF.R.S32.HI R9, RZ, 0x1f, R0 ;  /* 0x0000001fff097819 */ /* 0x000fc40000011400 */
[C---:B------:R-:W-:Y:S02]  /*15f0*/  ISETP.GT.AND P6, PT, R54.reuse, UR5, PT ;  /* 0x0000000536007c0c */ /* 0x040fe4000bfc4270 */
[----:B01----:R-:W-:Y:S01]  /*1600*/  LEA.HI R8, R9, R0, RZ, 0x5 ;  /* 0x0000000009087211 */ /* 0x003fe200078f28ff */
[----:B------:R-:W-:Y:S01]  /*1610*/  HFMA2.MMA R0, -RZ, RZ, 0, 0 ;  /* 0x00000000ff007435 */ /* 0x000fe200000001ff */
[----:B------:R-:W-:Y:S02]  /*1620*/  MOV R2, RZ ;  /* 0x000000ff00027202 */ /* 0x000fe40000000f00 */
[C---:B---3--:R-:W-:Y:S02]  /*1630*/  ISETP.GT.AND P3, PT, R54.reuse, R3, PT ;  /* 0x000000033600720c */ /* 0x048fe40003f64270 */
[----:B----4-:R-:W-:Y:S01]  /*1640*/  ISETP.GT.AND P5, PT, R54, R5, PT ;  /* 0x000000053600720c */ /* 0x010fe20003fa4270 */
        /* <DEDUP_REMOVED lines=8> */
.L_x_1981:
        /* <DEDUP_REMOVED lines=8> */
.L_x_1982:
        /* <DEDUP_REMOVED lines=10> */
.L_x_1983:
        /* <DEDUP_REMOVED lines=8> */
.L_x_1984:
        /* <DEDUP_REMOVED lines=10> */
.L_x_1985:
[----:B------:R-:W-:Y:S01]  /*1910*/  LEA R2, R17, R2, 0x3 ;  /* 0x0000000211027211 */ /* 0x000fe200078e18ff */
[----:B------:R-:W0:Y:S01]  /*1920*/  S2UR UR5, SR_CgaCtaId ;  /* 0x00000000000579c3 */ /* 0x000e220000008800 */
[----:B------:R-:W-:Y:S01]  /*1930*/  ISETP.GE.OR P0, PT, R54, UR8, P0 ;  /* 0x0000000836007c0c */ /* 0x000fe20008706670 */
[----:B------:R-:W-:Y:S01]  /*1940*/  ULDC.64 UR10, c[0x0][0x218] ;  /* 0x00008600000a7ab9 */ /* 0x000fe20000000a00 */
[----:B------:R-:W-:Y:S01]  /*1950*/  IADD3 R0, R9, R2, R0 ;  /* 0x0000000209007210 */ /* 0x000fe20007ffe000 */
[----:B------:R-:W-:Y:S01]  /*1960*/  UMOV UR4, 0x400 ;  /* 0x0000040000047882 */ /* 0x000fe20000000000 */
        /* <DEDUP_REMOVED lines=22> */
[----:B------:R-:W-:Y:S01]  /*1ad0*/  SHF.R.S32.HI R13, RZ, 0x1f, R56 ;  /* 0x0000001fff0d7819 */ /* 0x000fe20000011438 */
[----:B------:R-:W-:Y:S01]  /*1ae0*/  ULDC UR9, c[0x0][0x240] ;  /* 0x0000900000097ab9 */ /* 0x000fe20000000800 */
[C---:B------:R-:W-:Y:S02]  /*1af0*/  LEA R22, P3, R23.reuse, UR10, 0x2 ;  /* 0x0000000a17167c11 */ /* 0x040fe4000f8610ff */
[----:B------:R-:W-:Y:S02]  /*1b00*/  IADD3.X R12, R12, R13, R17, P0, P2 ;  /* 0x0000000d0c0c7210 */ /* 0x000fe400007e4411 */
[----:B------:R-:W-:Y:S02]  /*1b10*/  MOV R10, RZ ;  /* 0x000000ff000a7202 */ /* 0x000fe40000000f00 */
[----:B------:R-:W-:-:S02]  /*1b20*/  LEA.HI.X R23, R23, UR11, R12, 0x2, P3 ;  /* 0x0000000b17177c11 */ /* 0x000fc400098f140c */
[----:B------:R-:W-:-:S07]  /*1b30*/  PRMT R9, R9, 0x5410, RZ ;  /* 0x0000541009097816 */ /* 0x000fce00000000ff */
.L_x_1999:
        /* <DEDUP_REMOVED lines=38> */
[C---:B------:R-:W-:Y:S01]  /*1da0*/  LOP3.LUT R26, R18.reuse, 0xff, RZ, 0xc0, !PT ;  /* 0x000000ff121a7812 */ /* 0x040fe200078ec0ff */
        /* <DEDUP_REMOVED lines=39> */
[----:B------:R-:W-:Y:S01]  /*2020*/  LEA.HI R36, R17, 0xffffff80, RZ, 0x8 ;  /* 0xffffff8011247811 */ /* 0x000fe200078f40ff */
[----:B------:R5:W0:Y:S01]  /*2030*/  I2F.F16 R46, R14 ;  /* 0x0000000e002e7306 */ /* 0x000a220000200c00 */
[----:B------:R-:W-:-:S02]  /*2040*/  LEA.HI R34, R19, 0xffffff80, RZ, 0x8 ;  /* 0xffffff8013227811 */ /* 0x000fc400078f40ff */
[----:B--2---:R-:W-:Y:S02]  /*2050*/  SHF.R.U32.HI R12, RZ, 0x8, R19 ;  /* 0x00000008ff0c7819 */ /* 0x004fe40000011613 */
[----:B------:R-:W-:Y:S02]  /*2060*/  SHF.R.U32.HI R15, RZ, 0x10, R15 ;  /* 0x00000010ff0f7819 */ /* 0x000fe4000001160f */
[----:B------:R-:W-:Y:S01]  /*2070*/  SHF.R.U32.HI R16, RZ, 0x10, R16 ;  /* 0x00000010ff107819 */ /* 0x000fe20000011610 */
        /* <DEDUP_REMOVED lines=8> */
[----:B------:R-:W-:Y:S02]  /*2100*/  ISETP.NE.AND P0, PT, R13, RZ, PT ;  /* 0x000000ff0d00720c */ /* 0x000fe40003f05270 */
[----:B------:R-:W-:Y:S01]  /*2110*/  LOP3.LUT R15, R15, 0xff, RZ, 0xc0, !PT ;  /* 0x000000ff0f0f7812 */ /* 0x000fe200078ec0ff */
[----:B------:R-:W2:Y:S01]  /*2120*/  I2F.F16 R37, R37 ;  /* 0x0000002500257306 */ /* 0x000ea20000200c00 */
[----:B------:R-:W-:-:S02]  /*2130*/  LOP3.LUT R16, R16, 0xff, RZ, 0xc0, !PT ;  /* 0x000000ff10107812 */ /* 0x000fc400078ec0ff */
        /* <DEDUP_REMOVED lines=38> */
[----:B------:R-:W-:-:S03]  /*23a0*/  FFMA.FTZ R65, R12, R65, RZ ;  /* 0x000000410c417223 */ /* 0x000fc600000100ff */
[----:B------:R-:W-:Y:S01]  /*23b0*/  FFMA.FTZ R61, R61, R14, R60 ;  /* 0x0000000e3d3d7223 */ /* 0x000fe2000001003c */
[----:B------:R-:W-:-:S05]  /*23c0*/  HADD2.F32 R60, -RZ, R15.H0_H0 ;  /* 0x2000000fff3c7230 */ /* 0x000fca0000004100 */
[----:B------:R-:W-:Y:S01]  /*23d0*/  FFMA.FTZ R13, R62, R60, R61 ;  /* 0x0000003c3e0d7223 */ /* 0x000fe2000001003d */
[----:B------:R-:W-:Y:S02]  /*23e0*/  HADD2.F32 R61, -RZ, R15.H1_H1 ;  /* 0x3000000fff3d7230 */ /* 0x000fe40000004100 */
[----:B------:R-:W-:Y:S02]  /*23f0*/  HADD2.F32 R62, -RZ, R41.H0_H0 ;  /* 0x20000029ff3e7230 */ /* 0x000fe40000004100 */
[----:B-1----:R-:W-:-:S03]  /*2400*/  HADD2.F32 R15, -RZ, R16.H0_H0 ;  /* 0x20000010ff0f7230 */ /* 0x002fc60000004100 */
[----:B------:R-:W-:Y:S01]  /*2410*/  FFMA.FTZ R62, R62, R61, R13 ;  /* 0x0000003d3e3e7223 */ /* 0x000fe2000001000d */
[----:B------:R-:W-:-:S05]  /*2420*/  HADD2.F32 R13, -RZ, R29.H0_H0 ;  /* 0x2000001dff0d7230 */ /* 0x000fca0000004100 */
[----:B------:R-:W-:Y:S01]  /*2430*/  FFMA.FTZ R64, R13, R15, R62 ;  /* 0x0000000f0d407223 */ /* 0x000fe2000001003e */
[----:B------:R-:W-:Y:S02]  /*2440*/  HADD2.F32 R62, -RZ, R16.H1_H1 ;  /* 0x30000010ff3e7230 */ /* 0x000fe40000004100 */
        /* <DEDUP_REMOVED lines=10> */
[----:B------:R-:W-:Y:S02]  /*24f0*/  HADD2.F32 R13, -RZ, R45.H0_H0 ;  /* 0x2000002dff0d7230 */ /* 0x000fe40000004100 */
[----:B------:R-:W-:Y:S02]  /*2500*/  HADD2.F32 R64, -RZ, R44.H0_H0 ;  /* 0x2000002cff407230 */ /* 0x000fe40000004100 */
[----:B------:R-:W-:Y:S01]  /*2510*/  F2FP.F16.F32.PACK_AB R63, RZ, R63 ;  /* 0x0000003fff3f723e */ /* 0x000fe200000000ff */
[----:B------:R-:W-:-:S04]  /*2520*/  FFMA.FTZ R13, R14, R13, R65 ;  /* 0x0000000d0e0d7223 */ /* 0x000fc80000010041 */
[----:B------:R-:W-:Y:S01]  /*2530*/  FFMA.FTZ R66, R60, R64, R13 ;  /* 0x000000403c427223 */ /* 0x000fe2000001000d */
[----:B------:R-:W-:Y:S02]  /*2540*/  HADD2.F32 R64, -RZ, R40.H0_H0 ;  /* 0x20000028ff407230 */ /* 0x000fe40000004100 */
[----:B------:R-:W-:-:S03]  /*2550*/  HADD2.F32 R13, -RZ, R28.H0_H0 ;  /* 0x2000001cff0d7230 */ /* 0x000fc60000004100 */
[----:B------:R-:W-:-:S04]  /*2560*/  FFMA.FTZ R64, R61, R64, R66 ;  /* 0x000000403d407223 */ /* 0x000fc80000010042 */
        /* <DEDUP_REMOVED lines=9> */
[----:B------:R-:W-:-:S04]  /*2600*/  FFMA.FTZ R64, R17, R64, R66 ;  /* 0x0000004011407223 */ /* 0x000fc80000010042 */
[----:B------:R-:W-:Y:S01]  /*2610*/  FMUL.FTZ R64, R64, R13 ;  /* 0x0000000d40407220 */ /* 0x000fe20000410000 */
[----:B------:R-:W-:-:S04]  /*2620*/  HADD2.F32 R13, -RZ, R30.H0_H0 ;  /* 0x2000001eff0d7230 */ /* 0x000fc80000004100 */
[----:B------:R-:W-:Y:S01]  /*2630*/  F2FP.F16.F32.PACK_AB R64, RZ, R64 ;  /* 0x00000040ff40723e */ /* 0x000fe200000000ff */
[----:B------:R-:W-:Y:S01]  /*2640*/  FFMA.FTZ R13, R12, R13, RZ ;  /* 0x0000000d0c0d7223 */ /* 0x000fe200000100ff */
[----:B------:R-:W-:Y:S02]  /*2650*/  HADD2.F32 R12, -RZ, R47.H0_H0 ;  /* 0x2000002fff0c7230 */ /* 0x000fe40000004100 */
[----:B------:R-:W-:-:S03]  /*2660*/  PRMT R63, R63, 0x5410, R64 ;  /* 0x000054103f3f7816 */ /* 0x000fc60000000040 */
[----:B------:R-:W-:Y:S01]  /*2670*/  FFMA.FTZ R65, R14, R12, R65 ;  /* 0x0000000c0e417223 */ /* 0x000fe20000010041 */
[----:B------:R-:W-:Y:S02]  /*2680*/  HADD2.F32 R12, -RZ, R49.H0_H0 ;  /* 0x20000031ff0c7230 */ /* 0x000fe40000004100 */
[----:B------:R-:W-:-:S03]  /*2690*/  HFMA2.MMA R4, R63, 1, 1, R4 ;  /* 0x3c003c003f047835 */ /* 0x000fc60000000004 */
[----:B------:R-:W-:Y:S01]  /*26a0*/  FFMA.FTZ R13, R14, R12, R13 ;  /* 0x0000000c0e0d7223 */ /* 0x000fe2000001000d */
[----:B------:R-:W-:Y:S02]  /*26b0*/  HADD2.F32 R12, -RZ, R46.H0_H0 ;  /* 0x2000002eff0c7230 */ /* 0x000fe40000004100 */
[----:B------:R-:W-:-:S03]  /*26c0*/  HADD2.F32 R14, -RZ, R48.H0_H0 ;  /* 0x20000030ff0e7230 */ /* 0x000fc60000004100 */
[C---:B------:R-:W-:Y:S02]  /*26d0*/  FFMA.FTZ R12, R60.reuse, R12, R65 ;  /* 0x0000000c3c0c7223 */ /* 0x040fe40000010041 */
[----:B------:R-:W-:Y:S01]  /*26e0*/  FFMA.FTZ R65, R60, R14, R13 ;  /* 0x0000000e3c417223 */ /* 0x000fe2000001000d */
[----:B------:R-:W-:Y:S02]  /*26f0*/  HADD2.F32 R13, -RZ, R39.H0_H0 ;  /* 0x20000027ff0d7230 */ /* 0x000fe40000004100 */
        /* <DEDUP_REMOVED lines=17> */
[--C-:B------:R-:W-:Y:S02]  /*2810*/  HADD2.F32 R13, -RZ, R0.reuse.H0_H0 ;  /* 0x20000000ff0d7230 */ /* 0x100fe40000004100 */
[C---:B------:R-:W-:Y:S01]  /*2820*/  FFMA.FTZ R12, R17.reuse, R12, R14 ;  /* 0x0000000c110c7223 */ /* 0x040fe2000001000e */
[----:B------:R-:W-:Y:S02]  /*2830*/  HADD2.F32 R14, -RZ, R0.H1_H1 ;  /* 0x30000000ff0e7230 */ /* 0x000fe40000004100 */
[----:B------:R-:W-:Y:S01]  /*2840*/  FFMA.FTZ R15, R17, R16, R15 ;  /* 0x00000010110f7223 */ /* 0x000fe2000001000f */
[----:B------:R-:W-:-:S03]  /*2850*/  FMUL.FTZ R12, R12, R13 ;  /* 0x0000000d0c0c7220 */ /* 0x000fc60000410000 */
[----:B------:R-:W-:Y:S02]  /*2860*/  FMUL.FTZ R14, R15, R14 ;  /* 0x0000000e0f0e7220 */ /* 0x000fe40000410000 */
[----:B------:R-:W-:-:S03]  /*2870*/  F2FP.F16.F32.PACK_AB R12, RZ, R12 ;  /* 0x0000000cff0c723e */ /* 0x000fc600000000ff */
[----:B------:R-:W-:-:S04]  /*2880*/  F2FP.F16.F32.PACK_AB R14, RZ, R14 ;  /* 0x0000000eff0e723e */ /* 0x000fc800000000ff */
[----:B------:R-:W-:-:S05]  /*2890*/  PRMT R12, R12, 0x5410, R14 ;  /* 0x000054100c0c7816 */ /* 0x000fca000000000e */
[----:B------:R-:W-:-:S07]  /*28a0*/  HADD2 R5, R12, R5 ;  /* 0x000000050c057230 */ /* 0x000fce0000000000 */
.L_x_1988:
        /* <DEDUP_REMOVED lines=97> */
.L_x_1989:
        /* <DEDUP_REMOVED lines=31> */
[-C--:B------:R-:W-:Y:S01]  /*30b0*/  FFMA.FTZ R31, R45, R17.reuse, R62 ;  /* 0x000000112d1f7223 */ /* 0x080fe2000001003e */
[-C--:B------:R-:W-:Y:S01]  /*30c0*/  FFMA.FTZ R43, R43, R17.reuse, R32 ;  /* 0x000000112b2b7223 */ /* 0x080fe20000010020 */
[----:B------:R-:W-:Y:S01]  /*30d0*/  FFMA.FTZ R17, R49, R17, R30 ;  /* 0x0000001131117223 */ /* 0x000fe2000001001e */
[-C--:B------:R-:W-:Y:S01]  /*30e0*/  FFMA.FTZ R16, R16, R12.reuse, R33 ;  /* 0x0000000c10107223 */ /* 0x080fe20000010021 */
[-C--:B------:R-:W-:Y:S01]  /*30f0*/  FFMA.FTZ R30, R44, R12.reuse, R31 ;  /* 0x0000000c2c1e7223 */ /* 0x080fe2000001001f */
[----:B------:R-:W-:Y:S02]  /*3100*/  HADD2.F32 R13, -RZ, R13.H1_H1 ;  /* 0x3000000dff0d7230 */ /* 0x000fe40000004100 */
[-C--:B------:R-:W-:Y:S01]  /*3110*/  FFMA.FTZ R32, R46, R12.reuse, R43 ;  /* 0x0000000c2e207223 */ /* 0x080fe2000001002b */
[----:B------:R-:W-:Y:S02]  /*3120*/  HADD2.F32 R31, -RZ, R40.H0_H0 ;  /* 0x20000028ff1f7230 */ /* 0x000fe40000004100 */
[----:B------:R-:W-:Y:S01]  /*3130*/  FFMA.FTZ R12, R48, R12, R17 ;  /* 0x0000000c300c7223 */ /* 0x000fe20000010011 */
[----:B------:R-:W-:-:S02]  /*3140*/  HADD2.F32 R33, -RZ, R38.H0_H0 ;  /* 0x20000026ff217230 */ /* 0x000fc40000004100 */
[-C--:B------:R-:W-:Y:S01]  /*3150*/  FFMA.FTZ R16, R41, R13.reuse, R16 ;  /* 0x0000000d29107223 */ /* 0x080fe20000010010 */
[-C--:B------:R-:W-:Y:S01]  /*3160*/  FFMA.FTZ R32, R39, R13.reuse, R32 ;  /* 0x0000000d27207223 */ /* 0x080fe20000010020 */
[-C--:B------:R-:W-:Y:S01]  /*3170*/  FFMA.FTZ R30, R31, R13.reuse, R30 ;  /* 0x0000000d1f1e7223 */ /* 0x080fe2000001001e */
[----:B------:R-:W-:Y:S02]  /*3180*/  HADD2.F32 R17, -RZ, R29.H0_H0 ;  /* 0x2000001dff117230 */ /* 0x000fe40000004100 */
[----:B------:R-:W-:Y:S01]  /*3190*/  FFMA.FTZ R38, R33, R13, R12 ;  /* 0x0000000d21267223 */ /* 0x000fe2000001000c */
[----:B-1----:R-:W-:Y:S02]  /*31a0*/  HADD2.F32 R13, -RZ, R14.H0_H0 ;  /* 0x2000000eff0d7230 */ /* 0x002fe40000004100 */
[----:B------:R-:W-:Y:S02]  /*31b0*/  HADD2.F32 R33, -RZ, R26.H0_H0 ;  /* 0x2000001aff217230 */ /* 0x000fe40000004100 */
[----:B------:R-:W-:-:S02]  /*31c0*/  HADD2.F32 R14, -RZ, R14.H1_H1 ;  /* 0x3000000eff0e7230 */ /* 0x000fc40000004100 */
[-C--:B------:R-:W-:Y:S01]  /*31d0*/  FFMA.FTZ R17, R17, R13.reuse, R16 ;  /* 0x0000000d11117223 */ /* 0x080fe20000010010 */
[----:B------:R-:W-:Y:S02]  /*31e0*/  HADD2.F32 R29, -RZ, R28.H0_H0 ;  /* 0x2000001cff1d7230 */ /* 0x000fe40000004100 */
[----:B------:R-:W-:Y:S02]  /*31f0*/  HADD2.F32 R26, -RZ, R51.H0_H0 ;  /* 0x20000033ff1a7230 */ /* 0x000fe40000004100 */
[----:B------:R-:W-:Y:S02]  /*3200*/  HADD2.F32 R31, -RZ, R27.H0_H0 ;  /* 0x2000001bff1f7230 */ /* 0x000fe40000004100 */
[----:B------:R-:W-:Y:S01]  /*3210*/  FFMA.FTZ R27, R29, R13, R30 ;  /* 0x0000000d1d1b7223 */ /* 0x000fe2000001001e */
[----:B------:R-:W-:Y:S02]  /*3220*/  HADD2.F32 R16, -RZ, R57.H0_H0 ;  /* 0x20000039ff107230 */ /* 0x000fe40000004100 */
[----:B------:R-:W-:Y:S01]  /*3230*/  FFMA.FTZ R17, R26, R14, R17 ;  /* 0x0000000e1a117223 */ /* 0x000fe20000010011 */
[----:B------:R-:W-:-:S02]  /*3240*/  HADD2.F32 R26, -RZ, R19.H0_H0 ;  /* 0x20000013ff1a7230 */ /* 0x000fc40000004100 */
[-C--:B------:R-:W-:Y:S01]  /*3250*/  FFMA.FTZ R29, R31, R13.reuse, R32 ;  /* 0x0000000d1f1d7223 */ /* 0x080fe20000010020 */
[--C-:B------:R-:W-:Y:S02]  /*3260*/  HADD2.F32 R12, -RZ, R15.reuse.H0_H0 ;  /* 0x2000000fff0c7230 */ /* 0x100fe40000004100 */
[----:B------:R-:W-:Y:S01]  /*3270*/  FFMA.FTZ R13, R33, R13, R38 ;  /* 0x0000000d210d7223 */ /* 0x000fe20000010026 */
[-C--:B------:R-:W-:Y:S01]  /*3280*/  FFMA.FTZ R27, R16, R14.reuse, R27 ;  /* 0x0000000e101b7223 */ /* 0x080fe2000001001b */
[-C--:B------:R-:W-:Y:S01]  /*3290*/  FFMA.FTZ R29, R58, R14.reuse, R29 ;  /* 0x0000000e3a1d7223 */ /* 0x080fe2000001001d */
[----:B------:R-:W-:Y:S02]  /*32a0*/  HADD2.F32 R15, -RZ, R15.H1_H1 ;  /* 0x3000000fff0f7230 */ /* 0x000fe40000004100 */
        /* <DEDUP_REMOVED lines=28> */
.L_x_1987:
        /* <DEDUP_REMOVED lines=120> */
[----:B------:R-:W-:Y:S02]  /*3bf0*/  HADD2.F32 R61, -RZ, R12.H1_H1 ;  /* 0x3000000cff3d7230 */ /* 0x000fe40000004100 */
[----:B------:R-:W-:-:S02]  /*3c00*/  HADD2.F32 R12, -RZ, R39.H0_H0 ;  /* 0x20000027ff0c7230 */ /* 0x000fc40000004100 */
[----:B------:R-:W-:Y:S01]  /*3c10*/  FFMA.FTZ R63, R60, R59, RZ ;  /* 0x0000003b3c3f7223 */ /* 0x000fe200000100ff */
[--C-:B------:R-:W-:Y:S02]  /*3c20*/  HADD2.F32 R60, -RZ, R13.reuse.H0_H0 ;  /* 0x2000000dff3c7230 */ /* 0x100fe40000004100 */
[----:B------:R-:W-:Y:S01]  /*3c30*/  FFMA.FTZ R66, R59, R64, RZ ;  /* 0x000000403b427223 */ /* 0x000fe200000100ff */
[----:B------:R-:W-:Y:S02]  /*3c40*/  HADD2.F32 R62, -RZ, R13.H1_H1 ;  /* 0x3000000dff3e7230 */ /* 0x000fe40000004100 */
[----:B------:R-:W-:Y:S01]  /*3c50*/  FFMA.FTZ R63, R12, R61, R63 ;  /* 0x0000003d0c3f7223 */ /* 0x000fe2000001003f */
[----:B------:R-:W-:Y:S02]  /*3c60*/  HADD2.F32 R12, -RZ, R38.H0_H0 ;  /* 0x20000026ff0c7230 */ /* 0x000fe40000004100 */
[----:B------:R-:W-:Y:S02]  /*3c70*/  HADD2.F32 R13, -RZ, R37.H0_H0 ;  /* 0x20000025ff0d7230 */ /* 0x000fe40000004100 */
[----:B------:R-:W-:-:S02]  /*3c80*/  HADD2.F32 R64, -RZ, R41.H0_H0 ;  /* 0x20000029ff407230 */ /* 0x000fc40000004100 */
[----:B------:R-:W-:Y:S01]  /*3c90*/  FFMA.FTZ R12, R12, R60, R63 ;  /* 0x0000003c0c0c7223 */ /* 0x000fe2000001003f */
[----:B------:R-:W-:-:S03]  /*3ca0*/  HADD2.F32 R63, -RZ, R47.H0_H0 ;  /* 0x2000002fff3f7230 */ /* 0x000fc60000004100 */
[----:B------:R-:W-:Y:S01]  /*3cb0*/  FFMA.FTZ R12, R13, R62, R12 ;  /* 0x0000003e0d0c7223 */ /* 0x000fe2000001000c */
[--C-:B-1----:R-:W-:Y:S02]  /*3cc0*/  HADD2.F32 R13, -RZ, R14.reuse.H0_H0 ;  /* 0x2000000eff0d7230 */ /* 0x102fe40000004100 */
[----:B------:R-:W-:-:S03]  /*3cd0*/  HADD2.F32 R14, -RZ, R14.H1_H1 ;  /* 0x3000000eff0e7230 */ /* 0x000fc60000004100 */
[----:B------:R-:W-:Y:S01]  /*3ce0*/  FFMA.FTZ R12, R63, R13, R12 ;  /* 0x0000000d3f0c7223 */ /* 0x000fe2000001000c */
[----:B------:R-:W-:-:S05]  /*3cf0*/  HADD2.F32 R63, -RZ, R50.H0_H0 ;  /* 0x20000032ff3f7230 */ /* 0x000fca0000004100 */
[----:B------:R-:W-:Y:S01]  /*3d00*/  FFMA.FTZ R12, R63, R14, R12 ;  /* 0x0000000e3f0c7223 */ /* 0x000fe2000001000c */
[--C-:B------:R-:W-:Y:S02]  /*3d10*/  HADD2.F32 R63, -RZ, R15.reuse.H0_H0 ;  /* 0x2000000fff3f7230 */ /* 0x100fe40000004100 */
[----:B------:R-:W-:-:S03]  /*3d20*/  HADD2.F32 R15, -RZ, R15.H1_H1 ;  /* 0x3000000fff0f7230 */ /* 0x000fc60000004100 */
[----:B------:R-:W-:Y:S01]  /*3d30*/  FFMA.FTZ R65, R65, R63, R12 ;  /* 0x0000003f41417223 */ /* 0x000fe2000001000c */
[----:B------:R-:W-:-:S05]  /*3d40*/  HADD2.F32 R12, -RZ, R29.H0_H0 ;  /* 0x2000001dff0c7230 */ /* 0x000fca0000004100 */
[----:B------:R-:W-:Y:S01]  /*3d50*/  FFMA.FTZ R12, R12, R15, R65 ;  /* 0x0000000f0c0c7223 */ /* 0x000fe20000010041 */
[----:B------:R-:W-:-:S05]  /*3d60*/  HADD2.F32 R65, -RZ, R2.H0_H0 ;  /* 0x20000002ff417230 */ /* 0x000fca0000004100 */
[----:B------:R-:W-:Y:S01]  /*3d70*/  FMUL.FTZ R12, R65, R12 ;  /* 0x0000000c410c7220 */ /* 0x000fe20000410000 */
[----:B------:R-:W-:Y:S01]  /*3d80*/  FFMA.FTZ R65, R61, R64, R66 ;  /* 0x000000403d417223 */ /* 0x000fe20000010042 */
[----:B------:R-:W-:-:S03]  /*3d90*/  HADD2.F32 R64, -RZ, R40.H0_H0 ;  /* 0x20000028ff407230 */ /* 0x000fc60000004100 */
[----:B------:R-:W-:Y:S02]  /*3da0*/  F2FP.F16.F32.PACK_AB R12, RZ, R12 ;  /* 0x0000000cff0c723e */ /* 0x000fe400000000ff */
        /* <DEDUP_REMOVED lines=10> */
[----:B------:R-:W-:-:S03]  /*3e50*/  HADD2.F32 R65, -RZ, R2.H1_H1 ;  /* 0x30000002ff417230 */ /* 0x000fc60000004100 */
[----:B------:R-:W-:-:S04]  /*3e60*/  FFMA.FTZ R64, R15, R64, R66 ;  /* 0x000000400f407223 */ /* 0x000fc80000010042 */
[----:B------:R-:W-:-:S05]  /*3e70*/  FMUL.FTZ R64, R65, R64 ;  /* 0x0000004041407220 */ /* 0x000fca0000410000 */
[----:B------:R-:W-:-:S04]  /*3e80*/  F2FP.F16.F32.PACK_AB R64, RZ, R64 ;  /* 0x00000040ff40723e */ /* 0x000fc800000000ff */
[----:B------:R-:W-:Y:S01]  /*3e90*/  PRMT R12, R12, 0x5410, R64 ;  /* 0x000054100c0c7816 */ /* 0x000fe20000000040 */
[----:B------:R-:W-:-:S05]  /*3ea0*/  HADD2.F32 R64, -RZ, R31.H0_H0 ;  /* 0x2000001fff407230 */ /* 0x000fca0000004100 */
[----:B------:R-:W-:Y:S01]  /*3eb0*/  HFMA2.MMA R4, R12, 1, 1, R4 ;  /* 0x3c003c000c047835 */ /* 0x000fe20000000004 */
[----:B------:R-:W-:Y:S02]  /*3ec0*/  HADD2.F32 R12, -RZ, R30.H0_H0 ;  /* 0x2000001eff0c7230 */ /* 0x000fe40000004100 */
[----:B------:R-:W-:-:S03]  /*3ed0*/  FFMA.FTZ R64, R59, R64, RZ ;  /* 0x000000403b407223 */ /* 0x000fc600000100ff */
[----:B------:R-:W-:Y:S01]  /*3ee0*/  FFMA.FTZ R65, R59, R12, RZ ;  /* 0x0000000c3b417223 */ /* 0x000fe200000100ff */
[----:B------:R-:W-:-:S05]  /*3ef0*/  HADD2.F32 R12, -RZ, R43.H0_H0 ;  /* 0x2000002bff0c7230 */ /* 0x000fca0000004100 */
[----:B------:R-:W-:Y:S01]  /*3f00*/  FFMA.FTZ R59, R61, R12, R64 ;  /* 0x0000000c3d3b7223 */ /* 0x000fe20000010040 */
[----:B------:R-:W-:Y:S02]  /*3f10*/  HADD2.F32 R12, -RZ, R49.H0_H0 ;  /* 0x20000031ff0c7230 */ /* 0x000fe40000004100 */
[----:B------:R-:W-:-:S03]  /*3f20*/  HADD2.F32 R64, -RZ, R48.H0_H0 ;  /* 0x20000030ff407230 */ /* 0x000fc60000004100 */
[----:B------:R-:W-:Y:S01]  /*3f30*/  FFMA.FTZ R65, R61, R12, R65 ;  /* 0x0000000c3d417223 */ /* 0x000fe20000010041 */
        /* <DEDUP_REMOVED lines=8> */
[----:B------:R-:W-:-:S02]  /*3fc0*/  HADD2.F32 R59, -RZ, R45.H0_H0 ;  /* 0x2000002dff3b7230 */ /* 0x000fc40000004100 */
[----:B------:R-:W-:-:S03]  /*3fd0*/  HADD2.F32 R61, -RZ, R44.H0_H0 ;  /* 0x2000002cff3d7230 */ /* 0x000fc60000004100 */
[C---:B------:R-:W-:Y:S02]  /*3fe0*/  FFMA.FTZ R59, R13.reuse, R59, R12 ;  /* 0x0000003b0d3b7223 */ /* 0x040fe4000001000c */
        /* <DEDUP_REMOVED lines=12> */
[----:B------:R-:W-:Y:S02]  /*40b0*/  HADD2.F32 R14, -RZ, R0.H1_H1 ;  /* 0x30000000ff0e7230 */ /* 0x000fe40000004100 */
[----:B------:R-:W-:Y:S01]  /*40c0*/  FFMA.FTZ R59, R15, R60, R59 ;  /* 0x0000003c0f3b7223 */ /* 0x000fe2000001003b */
[----:B------:R-:W-:-:S03]  /*40d0*/  FMUL.FTZ R12, R13, R12 ;  /* 0x0000000c0d0c7220 */ /* 0x000fc60000410000 */
[----:B------:R-:W-:Y:S02]  /*40e0*/  FMUL.FTZ R59, R14, R59 ;  /* 0x0000003b0e3b7220 */ /* 0x000fe40000410000 */
[----:B------:R-:W-:-:S03]  /*40f0*/  F2FP.F16.F32.PACK_AB R12, RZ, R12 ;  /* 0x0000000cff0c723e */ /* 0x000fc600000000ff */
[----:B------:R-:W-:-:S04]  /*4100*/  F2FP.F16.F32.PACK_AB R59, RZ, R59 ;  /* 0x0000003bff3b723e */ /* 0x000fc800000000ff */
[----:B------:R-:W-:-:S06]  /*4110*/  PRMT R12, R12, 0x5410, R59 ;  /* 0x000054100c0c7816 */ /* 0x000fcc000000003b */
[----:B------:R-:W-:-:S11]  /*4120*/  HFMA2.MMA R5, R12, 1, 1, R5 ;  /* 0x3c003c000c057835 */ /* 0x000fd60000000005 */
.L_x_1991:
        /* <DEDUP_REMOVED lines=12> */
[--C-:B0-----:R-:W-:Y:S02]  /*41f0*/  HADD2.F32 R60, -RZ, R12.reuse.H0_H0 ;  /* 0x2000000cff3c7230 */ /* 0x101fe40000004100 */
[----:B------:R-:W-:Y:S02]  /*4200*/  HADD2.F32 R61, -RZ, R12.H1_H1 ;  /* 0x3000000cff3d7230 */ /* 0x000fe40000004100 */
[----:B-1----:R-:W-:-:S02]  /*4210*/  HADD2.F32 R62, -RZ, R14.H0_H0 ;  /* 0x2000000eff3e7230 */ /* 0x002fc40000004100 */
[----:B------:R-:W-:Y:S01]  /*4220*/  FFMA.FTZ R12, R59, R60, RZ ;  /* 0x0000003c3b0c7223 */ /* 0x000fe200000100ff */
[----:B------:R-:W-:Y:S02]  /*4230*/  HADD2.F32 R59, -RZ, R39.H0_H0 ;  /* 0x20000027ff3b7230 */ /* 0x000fe40000004100 */
[----:B------:R-:W-:Y:S02]  /*4240*/  HADD2.F32 R64, -RZ, R14.H1_H1 ;  /* 0x3000000eff407230 */ /* 0x000fe40000004100 */
[----:B------:R-:W-:Y:S02]  /*4250*/  HADD2.F32 R14, -RZ, R15.H0_H0 ;  /* 0x2000000fff0e7230 */ /* 0x000fe40000004100 */
[----:B------:R-:W-:Y:S01]  /*4260*/  FFMA.FTZ R12, R59, R61, R12 ;  /* 0x0000003d3b0c7223 */ /* 0x000fe2000001000c */
[----:B------:R-:W-:Y:S02]  /*4270*/  HADD2.F32 R59, -RZ, R13.H0_H0 ;  /* 0x2000000dff3b7230 */ /* 0x000fe40000004100 */
[----:B------:R-:W-:-:S03]  /*4280*/  HADD2.F32 R15, -RZ, R15.H1_H1 ;  /* 0x3000000fff0f7230 */ /* 0x000fc60000004100 */
[----:B------:R-:W-:Y:S01]  /*4290*/  FFMA.FTZ R12, R63, R59, R12 ;  /* 0x0000003b3f0c7223 */ /* 0x000fe2000001000c */
[----:B------:R-:W-:Y:S02]  /*42a0*/  HADD2.F32 R63, -RZ, R13.H1_H1 ;  /* 0x3000000dff3f7230 */ /* 0x000fe40000004100 */
        /* <DEDUP_REMOVED lines=73> */
.L_x_1992:
        /* <DEDUP_REMOVED lines=66> */
[----:B------:R-:W-:Y:S02]  /*4b60*/  HADD2.F32 R17, -RZ, R28.H0_H0 ;  /* 0x2000001cff117230 */ /* 0x000fe40000004100 */
[-C--:B------:R-:W-:Y:S01]  /*4b70*/  FFMA.FTZ R18, R18, R12.reuse, R35 ;  /* 0x0000000c12127223 */ /* 0x080fe20000010023 */
[-C--:B------:R-:W-:Y:S01]  /*4b80*/  FFMA.FTZ R16, R32, R12.reuse, R33 ;  /* 0x0000000c20107223 */ /* 0x080fe20000010021 */
[----:B------:R-:W-:Y:S01]  /*4b90*/  FFMA.FTZ R12, R58, R12, R13 ;  /* 0x0000000c3a0c7223 */ /* 0x000fe2000001000d */
[----:B------:R-:W-:-:S02]  /*4ba0*/  HADD2.F32 R13, -RZ, R2.H0_H0 ;  /* 0x20000002ff0d7230 */ /* 0x000fc40000004100 */
[-C--:B------:R-:W-:Y:S01]  /*4bb0*/  FFMA.FTZ R18, R27, R15.reuse, R18 ;  /* 0x0000000f1b127223 */ /* 0x080fe20000010012 */
[-C--:B------:R-:W-:Y:S01]  /*4bc0*/  FFMA.FTZ R16, R17, R15.reuse, R16 ;  /* 0x0000000f11107223 */ /* 0x080fe20000010010 */
[----:B------:R-:W-:Y:S02]  /*4bd0*/  HADD2.F32 R27, -RZ, R26.H0_H0 ;  /* 0x2000001aff1b7230 */ /* 0x000fe40000004100 */
[-C--:B------:R-:W-:Y:S01]  /*4be0*/  FFMA.FTZ R14, R29, R15.reuse, R14 ;  /* 0x0000000f1d0e7223 */ /* 0x080fe2000001000e */
[----:B------:R-:W-:Y:S02]  /*4bf0*/  HADD2.F32 R17, -RZ, R2.H1_H1 ;  /* 0x30000002ff117230 */ /* 0x000fe40000004100 */
[--C-:B------:R-:W-:Y:S02]  /*4c00*/  HADD2.F32 R19, -RZ, R0.reuse.H0_H0 ;  /* 0x20000000ff137230 */ /* 0x100fe40000004100 */
[----:B------:R-:W-:Y:S01]  /*4c10*/  FFMA.FTZ R12, R27, R15, R12 ;  /* 0x0000000f1b0c7223 */ /* 0x000fe2000001000c */
[----:B------:R-:W-:-:S02]  /*4c20*/  HADD2.F32 R29, -RZ, R0.H1_H1 ;  /* 0x30000000ff1d7230 */ /* 0x000fc40000004100 */
        /* <DEDUP_REMOVED lines=12> */
.L_x_1990:
        /* <DEDUP_REMOVED lines=203> */
.L_x_1994:
        /* <DEDUP_REMOVED lines=97> */
.L_x_1995:
        /* <DEDUP_REMOVED lines=91> */
.L_x_1993:
        /* <DEDUP_REMOVED lines=203> */
.L_x_1997:
        /* <DEDUP_REMOVED lines=97> */
.L_x_1998:
        /* <DEDUP_REMOVED lines=91> */
.L_x_1996:
[----:B------:R-:W1:Y:S01]  /*7dd0*/  S2UR UR5, SR_CTAID.Z ;  /* 0x00000000000579c3 */ /* 0x000e620000002700 */
[----:B------:R-:W-:Y:S01]  /*7de0*/  IADD3 R54, R54, 0x20, RZ ;  /* 0x0000002036367810 */ /* 0x000fe20007ffe0ff */
[----:B0-----:R-:W-:Y:S01]  /*7df0*/  IMAD.WIDE R24, R56, 0x8, R24 ;  /* 0x0000000838187825 */ /* 0x001fe200078e0218 */
        /* <DEDUP_REMOVED lines=9> */
.L_x_1986:
[----:B------:R-:W-:Y:S01]  /*7e90*/  ISETP.GE.AND P0, PT, R54, R53, PT ;  /* 0x000000353600720c */ /* 0x000fe20003f06270 */
[----:B------:R-:W-:-:S03]  /*7ea0*/  ULDC UR5, c[0x0][0x25c] ;  /* 0x0000970000057ab9 */ /* 0x000fc60000000800 */
[----:B------:R-:W-:-:S13]  /*7eb0*/  ISETP.GE.OR P0, PT, R54, UR5, P0 ;  /* 0x0000000536007c0c */ /* 0x000fda0008706670 */
[----:B------:R-:W-:Y:S05]  /*7ec0*/  @P0 BRA `(.L_x_2000) ;  /* 0x0000002400080947 */ /* 0x000fea0003800000 */
[----:B------:R-:W0:Y:S01]  /*7ed0*/  LDC R57, c[0x0][0x23c] ;  /* 0x00008f00ff397b82 */ /* 0x000e220000000800 */
[----:B-----5:R-:W-:Y:S01]  /*7ee0*/  PRMT R12, R21, 0x9910, RZ ;  /* 0x00009910150c7816 */ /* 0x020fe200000000ff */
[----:B------:R-:W-:Y:S01]  /*7ef0*/  ULDC UR5, c[0x0][0x25c] ;  /* 0x0000970000057ab9 */ /* 0x000fe20000000800 */
[----:B------:R-:W-:Y:S02]  /*7f00*/  SHF.R.S32.HI R58, RZ, 0x1f, R56 ;  /* 0x0000001fff3a7819 */ /* 0x000fe40000011438 */
[----:B------:R-:W-:-:S04]  /*7f10*/  ISETP.NE.AND P0, PT, R12, RZ, PT ;  /* 0x000000ff0c00720c */ /* 0x000fc80003f05270 */
[----:B------:R-:W-:-:S13]  /*7f20*/  ISETP.LT.OR P0, PT, R20, 0x3, !P0 ;  /* 0x000000031400780c */ /* 0x000fda0004701670 */
.L_x_2007:
[----:B------:R-:W-:-:S13]  /*7f30*/  ISETP.NE.AND P2, PT, R54, R3, PT ;  /* 0x000000033600720c */ /* 0x000fda0003f45270 */
[----:B------:R-:W1:Y:S01]  /*7f40*/  @!P2 LDC.64 R16, c[0x0][0x248] ;  /* 0x00009200ff10ab82 */ /* 0x000e620000000a00 */
[----:B------:R-:W-:Y:S02]  /*7f50*/  @!P2 IADD3 R10, R10, 0x1, RZ ;  /* 0x000000010a0aa810 */ /* 0x000fe40007ffe0ff */
[----:B-----5:R-:W-:Y:S02]  /*7f60*/  @!P2 LEA R13, R54, 0x1, 0x1 ;  /* 0x00000001360da811 */ /* 0x020fe400078e08ff */
[----:B------:R-:W-:Y:S02]  /*7f70*/  @!P2 LEA R18, R10, R1, 0x3 ;  /* 0x000000010a12a211 */ /* 0x000fe400078e18ff */
[----:B------:R-:W-:-:S04]  /*7f80*/  MOV R61, R25 ;  /* 0x00000019003d7202 */ /* 0x000fc80000000f00 */
        /* <DEDUP_REMOVED lines=18> */
[----:B------:R-:W-:Y:S02]  /*80b0*/  PRMT R28, R11, 0x9910, RZ ;  /* 0x000099100b1c7816 */ /* 0x000fe400000000ff */
[----:B------:R-:W-:Y:S02]  /*80c0*/  LOP3.LUT R38, R37, 0xf000f, RZ, 0xc0, !PT ;  /* 0x000f000f25267812 */ /* 0x000fe400078ec0ff */
[--C-:B------:R-:W-:Y:S02]  /*80d0*/  SHF.R.U32.HI R26, RZ, 0xc, R12.reuse ;  /* 0x0000000cff1a7819 */ /* 0x100fe4000001160c */
[----:B------:R-:W-:Y:S02]  /*80e0*/  SHF.R.U32.HI R27, RZ, 0xc, R13 ;  /* 0x0000000cff1b7819 */ /* 0x000fe4000001160d */
[----:B------:R-:W-:Y:S02]  /*80f0*/  LOP3.LUT R24, R12, 0x3f003f, RZ, 0xc0, !PT ;  /* 0x003f003f0c187812 */ /* 0x000fe400078ec0ff */
[----:B------:R-:W-:-:S02]  /*8100*/  SHF.R.U32.HI R25, RZ, 0x6, R12 ;  /* 0x00000006ff197819 */ /* 0x000fc4000001160c */
[----:B------:R-:W-:Y:S02]  /*8110*/  ISETP.NE.AND P2, PT, R28, RZ, PT ;  /* 0x000000ff1c00720c */ /* 0x000fe40003f45270 */
[----:B------:R-:W-:Y:S02]  /*8120*/  LOP3.LUT R12, R13, 0x3f003f, RZ, 0xc0, !PT ;  /* 0x003f003f0d0c7812 */ /* 0x000fe400078ec0ff */
[----:B------:R-:W-:Y:S02]  /*8130*/  LOP3.LUT R26, R26, 0xf000f, RZ, 0xc0, !PT ;  /* 0x000f000f1a1a7812 */ /* 0x000fe400078ec0ff */
[----:B------:R-:W-:Y:S02]  /*8140*/  LOP3.LUT R28, R27, 0xf000f, RZ, 0xc0, !PT ;  /* 0x000f000f1b1c7812 */ /* 0x000fe400078ec0ff */
        /* <DEDUP_REMOVED lines=8> */
[----:B------:R-:W-:Y:S02]  /*81d0*/  ISETP.GE.AND P3, PT, R55, 0x2, PT ;  /* 0x000000023700780c */ /* 0x000fe40003f66270 */
[----:B---3--:R-:W-:Y:S02]  /*81e0*/  SHF.R.U32.HI R45, RZ, 0x8, R18 ;  /* 0x00000008ff2d7819 */ /* 0x008fe40000011612 */
[----:B------:R-:W-:Y:S02]  /*81f0*/  SHF.R.U32.HI R47, RZ, 0x8, R19 ;  /* 0x00000008ff2f7819 */ /* 0x000fe40000011613 */
[----:B------:R-:W-:Y:S02]  /*8200*/  LOP3.LUT R45, R36, 0x300030, R45, 0xf8, !PT ;  /* 0x00300030242d7812 */ /* 0x000fe400078ef82d */
[----:B--2---:R-:W-:Y:S02]  /*8210*/  SHF.R.U32.HI R36, RZ, 0xc, R20 ;  /* 0x0000000cff247819 */ /* 0x004fe40000011614 */
[----:B------:R-:W-:-:S02]  /*8220*/  LOP3.LUT R47, R38, 0x300030, R47, 0xf8, !PT ;  /* 0x00300030262f7812 */ /* 0x000fc400078ef82f */
[--C-:B------:R-:W-:Y:S02]  /*8230*/  SHF.R.U32.HI R41, RZ, 0x8, R16.reuse ;  /* 0x00000008ff297819 */ /* 0x100fe40000011610 */
[----:B------:R-:W-:Y:S02]  /*8240*/  SHF.R.U32.HI R48, RZ, 0xa, R16 ;  /* 0x0000000aff307819 */ /* 0x000fe40000011610 */
[----:B------:R-:W-:Y:S02]  /*8250*/  SHF.R.U32.HI R43, RZ, 0x8, R17 ;  /* 0x00000008ff2b7819 */ /* 0x000fe40000011611 */
[----:B------:R-:W-:Y:S02]  /*8260*/  SHF.R.U32.HI R38, RZ, 0xc, R21 ;  /* 0x0000000cff267819 */ /* 0x000fe40000011615 */
[----:B------:R-:W-:Y:S02]  /*8270*/  SHF.R.U32.HI R39, RZ, 0xc, R22 ;  /* 0x0000000cff277819 */ /* 0x000fe40000011616 */
[----:B------:R-:W-:-:S02]  /*8280*/  LOP3.LUT R37, R36, 0xf000f, RZ, 0xc0, !PT ;  /* 0x000f000f24257812 */ /* 0x000fc400078ec0ff */
[----:B------:R-:W-:Y:S02]  /*8290*/  SHF.R.U32.HI R40, RZ, 0xc, R23 ;  /* 0x0000000cff287819 */ /* 0x000fe40000011617 */
[----:B------:R-:W-:Y:S02]  /*82a0*/  SHF.R.U32.HI R49, RZ, 0xa, R17 ;  /* 0x0000000aff317819 */ /* 0x000fe40000011611 */
[----:B------:R-:W-:Y:S02]  /*82b0*/  SHF.R.U32.HI R50, RZ, 0xa, R18 ;  /* 0x0000000aff327819 */ /* 0x000fe40000011612 */
[----:B------:R-:W-:Y:S02]  /*82c0*/  LOP3.LUT R41, R26, 0x300030, R41, 0xf8, !PT ;  /* 0x003000301a297812 */ /* 0x000fe400078ef829 */
[----:B------:R-:W-:Y:S02]  /*82d0*/  LOP3.LUT R43, R28, 0x300030, R43, 0xf8, !PT ;  /* 0x003000301c2b7812 */ /* 0x000fe400078ef82b */
[----:B------:R-:W-:-:S02]  /*82e0*/  LOP3.LUT R38, R38, 0xf000f, RZ, 0xc0, !PT ;  /* 0x000f000f26267812 */ /* 0x000fc400078ec0ff */
[----:B------:R-:W-:Y:S02]  /*82f0*/  LOP3.LUT R39, R39, 0xf000f, RZ, 0xc0, !PT ;  /* 0x000f000f27277812 */ /* 0x000fe400078ec0ff */
[----:B------:R-:W-:Y:S02]  /*8300*/  LOP3.LUT R48, R37, 0x300030, R48, 0xf8, !PT ;  /* 0x0030003025307812 */ /* 0x000fe400078ef830 */
        /* <DEDUP_REMOVED lines=9> */
[----:B------:R-:W-:-:S02]  /*83a0*/  SHF.R.U32.HI R51, RZ, 0xa, R19 ;  /* 0x0000000aff337819 */ /* 0x000fc40000011613 */
[----:B------:R-:W-:Y:S02]  /*83b0*/  LOP3.LUT R35, R19, 0x3f003f, RZ, 0xc0, !PT ;  /* 0x003f003f13237812 */ /* 0x000fe400078ec0ff */
[----:B------:R-:W-:Y:S02]  /*83c0*/  LOP3.LUT R21, R22, 0x3f003f, RZ, 0xc0, !PT ;  /* 0x003f003f16157812 */ /* 0x000fe400078ec0ff */
[----:B------:R-:W-:Y:S02]  /*83d0*/  LOP3.LUT R20, R23, 0x3f003f, RZ, 0xc0, !PT ;  /* 0x003f003f17147812 */ /* 0x000fe400078ec0ff */
[----:B------:R-:W-:Y:S02]  /*83e0*/  SHF.R.U32.HI R16, RZ, 0x6, R16 ;  /* 0x00000006ff107819 */ /* 0x000fe40000011610 */
[----:B------:R-:W-:Y:S02]  /*83f0*/  SHF.R.U32.HI R17, RZ, 0x6, R17 ;  /* 0x00000006ff117819 */ /* 0x000fe40000011611 */
[----:B------:R-:W-:-:S02]  /*8400*/  SHF.R.U32.HI R18, RZ, 0x6, R18 ;  /* 0x00000006ff127819 */ /* 0x000fc40000011612 */
[----:B------:R-:W-:Y:S02]  /*8410*/  SHF.R.U32.HI R19, RZ, 0x6, R19 ;  /* 0x00000006ff137819 */ /* 0x000fe40000011613 */
[----:B------:R-:W-:Y:S02]  /*8420*/  SHF.R.U32.HI R22, RZ, 0x6, R22 ;  /* 0x00000006ff167819 */ /* 0x000fe40000011616 */
[----:B------:R-:W-:Y:S02]  /*8430*/  SHF.R.U32.HI R23, RZ, 0x6, R23 ;  /* 0x00000006ff177819 */ /* 0x000fe40000011617 */
[----:B------:R-:W-:Y:S02]  /*8440*/  LOP3.LUT R40, R40, 0xf000f, RZ, 0xc0, !PT ;  /* 0x000f000f28287812 */ /* 0x000fe400078ec0ff */
[----:B------:R-:W-:Y:S02]  /*8450*/  LOP3.LUT R49, R38, 0x300030, R49, 0xf8, !PT ;  /* 0x0030003026317812 */ /* 0x000fe400078ef831 */
[----:B------:R-:W-:-:S02]  /*8460*/  LOP3.LUT R50, R39, 0x300030, R50, 0xf8, !PT ;  /* 0x0030003027327812 */ /* 0x000fc400078ef832 */
[----:B------:R-:W-:Y:S01]  /*8470*/  LOP3.LUT R24, R25, 0x3f003f, RZ, 0xc0, !PT ;  /* 0x003f003f19187812 */ /* 0x000fe200078ec0ff */
[----:B------:R-:W-:Y:S01]  /*8480*/  HADD2 R12, R36, -1056, -1056 ;  /* 0xe420e420240c7430 */ /* 0x000fe20000000000 */
[----:B------:R-:W-:Y:S02]  /*8490*/  LOP3.LUT R38, R30, 0x64006400, RZ, 0xfc, !PT ;  /* 0x640064001e267812 */ /* 0x000fe400078efcff */
[----:B------:R-:W-:Y:S02]  /*84a0*/  LOP3.LUT R39, R31, 0x64006400, RZ, 0xfc, !PT ;  /* 0x640064001f277812 */ /* 0x000fe400078efcff */
[----:B------:R-:W-:Y:S01]  /*84b0*/  LOP3.LUT R25, R13, 0x64006400, RZ, 0xfc, !PT ;  /* 0x640064000d197812 */ /* 0x000fe200078efcff */
[----:B------:R-:W-:Y:S01]  /*84c0*/  HADD2 R13, R37, -1056, -1056 ;  /* 0xe420e420250d7430 */ /* 0x000fe20000000000 */
        /* <DEDUP_REMOVED lines=109> */
.L_x_2002:
        /* <DEDUP_REMOVED lines=46> */
.L_x_2003:
        /* <DEDUP_REMOVED lines=43> */
.L_x_2001:
        /* <DEDUP_REMOVED lines=16> */
[--C-:B----4-:R-:W-:Y:S02]  /*9230*/  SHF.R.U32.HI R41, RZ, 0x8, R16.reuse ;  /* 0x00000008ff297819 */ /* 0x110fe40000011610 */
        /* <DEDUP_REMOVED lines=11> */
[----:B------:R-:W-:Y:S02]  /*92f0*/  LOP3.LUT R41, R28, 0x300030, R41, 0xf8, !PT ;  /* 0x003000301c297812 */ /* 0x000fe400078ef829 */
[----:B------:R-:W-:Y:S02]  /*9300*/  LOP3.LUT R43, R16, 0x300030, R43, 0xf8, !PT ;  /* 0x00300030102b7812 */ /* 0x000fe400078ef82b */
[----:B------:R-:W-:Y:S02]  /*9310*/  SHF.R.U32.HI R30, RZ, 0xc, R14 ;  /* 0x0000000cff1e7819 */ /* 0x000fe4000001160e */
[--C-:B------:R-:W-:Y:S02]  /*9320*/  SHF.R.U32.HI R51, RZ, 0xa, R19.reuse ;  /* 0x0000000aff337819 */ /* 0x100fe40000011613 */
[----:B------:R-:W-:Y:S02]  /*9330*/  LOP3.LUT R35, R19, 0x3f003f, RZ, 0xc0, !PT ;  /* 0x003f003f13237812 */ /* 0x000fe400078ec0ff */
[----:B------:R-:W-:-:S02]  /*9340*/  SHF.R.U32.HI R46, RZ, 0x6, R19 ;  /* 0x00000006ff2e7819 */ /* 0x000fc40000011613 */
[----:B------:R-:W-:Y:S02]  /*9350*/  LOP3.LUT R47, R18, 0x300030, R47, 0xf8, !PT ;  /* 0x00300030122f7812 */ /* 0x000fe400078ef82f */
[--C-:B---3--:R-:W-:Y:S02]  /*9360*/  SHF.R.U32.HI R16, RZ, 0xc, R20.reuse ;  /* 0x0000000cff107819 */ /* 0x108fe40000011614 */
[----:B------:R-:W-:Y:S02]  /*9370*/  LOP3.LUT R28, R20, 0x3f003f, RZ, 0xc0, !PT ;  /* 0x003f003f141c7812 */ /* 0x000fe400078ec0ff */
[----:B------:R-:W-:Y:S02]  /*9380*/  SHF.R.U32.HI R36, RZ, 0x6, R20 ;  /* 0x00000006ff247819 */ /* 0x000fe40000011614 */
[----:B------:R-:W-:Y:S02]  /*9390*/  SHF.R.U32.HI R18, RZ, 0xc, R21 ;  /* 0x0000000cff127819 */ /* 0x000fe40000011615 */
[----:B------:R-:W-:-:S02]  /*93a0*/  SHF.R.U32.HI R19, RZ, 0xc, R22 ;  /* 0x0000000cff137819 */ /* 0x000fc40000011616 */
        /* <DEDUP_REMOVED lines=147> */
.L_x_2005:
        /* <DEDUP_REMOVED lines=46> */
.L_x_2006:
        /* <DEDUP_REMOVED lines=43> */
.L_x_2004:
[----:B------:R-:W-:Y:S01]  /*a270*/  IADD3 R54, R54, 0x20, RZ ;  /* 0x0000002036367810 */ /* 0x000fe20007ffe0ff */
[----:B------:R-:W-:Y:S01]  /*a280*/  IMAD.WIDE.U32 R60, R56, 0x18, R60 ;  /* 0x00000018383c7825 */ /* 0x000fe200078e003c */
[----:B------:R-:W-:Y:S02]  /*a290*/  UIADD3 UR4, UR4, 0x40, URZ ;  /* 0x0000004004047890 */ /* 0x000fe4000fffe03f */
[----:B------:R-:W-:Y:S01]  /*a2a0*/  ISETP.GE.AND P2, PT, R54, UR5, PT ;  /* 0x0000000536007c0c */ /* 0x000fe2000bf46270 */
[----:B------:R-:W-:Y:S01]  /*a2b0*/  IMAD R25, R58, 0x18, RZ ;  /* 0x000000183a197824 */ /* 0x000fe200078e02ff */
[----:B------:R-:W-:-:S04]  /*a2c0*/  ISETP.LT.AND P3, PT, R54, R53, PT ;  /* 0x000000353600720c */ /* 0x000fc80003f61270 */
[----:B------:R-:W-:-:S09]  /*a2d0*/  IADD3 R25, R61, R25, RZ ;  /* 0x000000193d197210 */ /* 0x000fd20007ffe0ff */
[----:B------:R-:W-:Y:S05]  /*a2e0*/  @!P2 BRA P3, `(.L_x_2007) ;  /* 0xffffffdc0010a947 */ /* 0x000fea000183ffff */
.L_x_2000:
[----:B------:R-:W-:Y:S05]  /*a2f0*/  @!P1 EXIT ;  /* 0x000000000000994d */ /* 0x000fea0003800000 */
[----:B------:R-:W0:Y:S01]  /*a300*/  S2R R0, SR_CTAID.X ;  /* 0x0000000000007919 */ /* 0x000e220000002500 */
[----:B------:R-:W1:Y:S01]  /*a310*/  S2UR UR4, SR_CTAID.Y ;  /* 0x00000000000479c3 */ /* 0x000e620000002600 */
[----:B------:R-:W0:Y:S07]  /*a320*/  S2R R11, SR_TID.X ;  /* 0x00000000000b7919 */ /* 0x000e2e0000002100 */
[----:B------:R-:W2:Y:S01]  /*a330*/  LDC.64 R2, c[0x0][0x230] ;  /* 0x00008c00ff027b82 */ /* 0x000ea20000000a00 */
[----:B-1----:R-:W-:Y:S01]  /*a340*/  UIMAD UR4, UR4, 0x3, URZ ;  /* 0x00000003040478a4 */ /* 0x002fe2000f8e023f */
[----:B0-----:R-:W-:-:S04]  /*a350*/  LEA R0, R0, R11, 0x6 ;  /* 0x0000000b00007211 */ /* 0x001fc800078e30ff */
[----:B-----5:R-:W-:-:S05]  /*a360*/  SHF.L.U32 R15, R0, 0x2, RZ ;  /* 0x00000002000f7819 */ /* 0x020fca00000006ff */
        /* <DEDUP_REMOVED lines=9> */
.L_x_2011:
[----:B------:R-:W0:Y:S02]  /*a400*/  LDS R10, [R0] ;  /* 0x00000000000a7984 */ /* 0x000e240000000800 */
[----:B0-----:R-:W-:-:S06]  /*a410*/  HADD2 R11, R10, R4 ;  /* 0x000000040a0b7230 */ /* 0x001fcc0000000000 */
[----:B------:R-:W0:Y:S02]  /*a420*/  ATOMS.CAST.SPIN R11, [R0], R10, R11 ;  /* 0x0000000a000b738d */ /* 0x000e24000180000b */
[----:B0-----:R-:W-:-:S13]  /*a430*/  ISETP.EQ.U32.AND P0, PT, R11, 0x1, PT ;  /* 0x000000010b00780c */ /* 0x001fda0003f02070 */
[----:B------:R-:W-:Y:S05]  /*a440*/  @!P0 BRA `(.L_x_2011) ;  /* 0xfffffffc00ec8947 */ /* 0x000fea000383ffff */
[----:B------:R-:W-:Y:S05]  /*a450*/  BRA `(.L_x_2009) ;  /* 0x00000000000c7947 */ /* 0x000fea0003800000 */
.L_x_2010:
[----:B------:R-:W2:Y:S02]  /*a460*/  LD.E R0, desc[UR6][R12.64] ;  /* 0x000000060c007980 */ /* 0x000ea4000c101900 */
[----:B--2---:R-:W-:-:S05]  /*a470*/  IADD3 R11, R4, R0, RZ ;  /* 0x00000000040b7210 */ /* 0x004fca0007ffe0ff */
[----:B------:R0:W-:Y:S02]  /*a480*/  ST.E desc[UR6][R12.64], R11 ;  /* 0x0000000b0c007985 */ /* 0x0001e4000c101906 */
.L_x_2009:
[----:B------:R-:W-:Y:S05]  /*a490*/  BSYNC B0 ;  /* 0x0000000000007941 */ /* 0x000fea0003800000 */
.L_x_2008:
[----:B------:R1:W-:Y:S01]  /*a4a0*/  ATOM.E.ADD.F16x2.RN.STRONG.GPU P0, RZ, desc[UR6][R12.64+0x4], R5 ;  /* 0x000004050cff79a2 */ /* 0x0003e2000810e1c6 */
[----:B------:R-:W-:Y:S04]  /*a4b0*/  BSSY B0, `(.L_x_2012) ;  /* 0x0000010000007945 */ /* 0x000fe80003800000 */
[----:B-1----:R-:W-:Y:S05]  /*a4c0*/  @P0 BRA `(.L_x_2013) ;  /* 0x0000000000380947 */ /* 0x002fea0003800000 */
[----:B------:R-:W1:Y:S02]  /*a4d0*/  QSPC.E.S P0, RZ, [R12+0x4] ;  /* 0x000004000cff73aa */ /* 0x000e640000000500 */
[----:B-1----:R-:W-:Y:S05]  /*a4e0*/  @!P0 BRA `(.L_x_2014) ;  /* 0x0000000000248947 */ /* 0x002fea0003800000 */
[----:B------:R-:W-:-:S04]  /*a4f0*/  MOV R10, R12 ;  /* 0x0000000c000a7202 */ /* 0x000fc80000000f00 */
[----:B------:R-:W-:Y:S02]  /*a500*/  MOV R10, R10 ;  /* 0x0000000a000a7202 */ /* 0x000fe40000000f00 */
[----:B0-----:R-:W-:-:S07]  /*a510*/  MOV R11, R5 ;  /* 0x00000005000b7202 */ /* 0x001fce0000000f00 */
.L_x_2015:
[----:B------:R-:W0:Y:S02]  /*a520*/  LDS R4, [R10+0x4] ;  /* 0x000004000a047984 */ /* 0x000e240000000800 */
[----:B0-----:R-:W-:-:S10]  /*a530*/  HFMA2.MMA R5, R4, 1, 1, R11 ;  /* 0x3c003c0004057835 */ /* 0x001fd4000000000b */
[----:B------:R-:W0:Y:S02]  /*a540*/  ATOMS.CAST.SPIN R5, [R10+0x4], R4, R5 ;  /* 0x000004040a05738d */ /* 0x000e240001800005 */
[----:B0-----:R-:W-:-:S13]  /*a550*/  ISETP.EQ.U32.AND P0, PT, R5, 0x1, PT ;  /* 0x000000010500780c */ /* 0x001fda0003f02070 */
[----:B------:R-:W-:Y:S05]  /*a560*/  @!P0 BRA `(.L_x_2015) ;  /* 0xfffffffc00ec8947 */ /* 0x000fea000383ffff */
[----:B------:R-:W-:Y:S05]  /*a570*/  BRA `(.L_x_2013) ;  /* 0x00000000000c7947 */ /* 0x000fea0003800000 */
.L_x_2014:
[----:B------:R-:W2:Y:S02]  /*a580*/  LD.E R0, desc[UR6][R12.64+0x4] ;  /* 0x000004060c007980 */ /* 0x000ea4000c101900 */
[----:B--2---:R-:W-:-:S05]  /*a590*/  IADD3 R5, R5, R0, RZ ;  /* 0x0000000005057210 */ /* 0x004fca0007ffe0ff */
[----:B------:R1:W-:Y:S02]  /*a5a0*/  ST.E desc[UR6][R12.64+0x4], R5 ;  /* 0x000004050c007985 */ /* 0x0003e4000c101906 */
.L_x_2013:
[----:B------:R-:W-:Y:S05]  /*a5b0*/  BSYNC B0 ;  /* 0x0000000000007941 */ /* 0x000fea0003800000 */
.L_x_2012:
[----:B------:R-:W-:-:S13]  /*a5c0*/  ISETP.GE.AND P0, PT, R55, 0x2, PT ;  /* 0x000000023700780c */ /* 0x000fda0003f06270 */
[----:B------:R-:W-:Y:S05]  /*a5d0*/  @!P0 EXIT ;  /* 0x000000000000894d */ /* 0x000fea0003800000 */
[----:B------:R-:W-:-:S05]  /*a5e0*/  IADD3 R15, R15, R56, RZ ;  /* 0x000000380f0f7210 */ /* 0x000fca0007ffe0ff */
        /* <DEDUP_REMOVED lines=8> */
.L_x_2019:
[----:B------:R-:W1:Y:S02]  /*a670*/  LDS R4, [R0] ;  /* 0x0000000000047984 */ /* 0x000e640000000800 */
[----:B-1----:R-:W-:-:S06]  /*a680*/  HADD2 R5, R4, R6 ;  /* 0x0000000604057230 */ /* 0x002fcc0000000000 */
[----:B------:R-:W0:Y:S02]  /*a690*/  ATOMS.CAST.SPIN R5, [R0], R4, R5 ;  /* 0x000000040005738d */ /* 0x000e240001800005 */
[----:B0-----:R-:W-:-:S13]  /*a6a0*/  ISETP.EQ.U32.AND P0, PT, R5, 0x1, PT ;  /* 0x000000010500780c */ /* 0x001fda0003f02070 */
[----:B------:R-:W-:Y:S05]  /*a6b0*/  @!P0 BRA `(.L_x_2019) ;  /* 0xfffffffc00ec8947 */ /* 0x000fea000383ffff */
[----:B------:R-:W-:Y:S05]  /*a6c0*/  BRA `(.L_x_2017) ;  /* 0x00000000000c7947 */ /* 0x000fea0003800000 */
.L_x_2018:
[----:B------:R-:W1:Y:S02]  /*a6d0*/  LD.E R0, desc[UR6][R10.64] ;  /* 0x000000060a007980 */ /* 0x000e64000c101900 */
[----:B-1----:R-:W-:-:S05]  /*a6e0*/  IADD3 R5, R6, R0, RZ ;  /* 0x0000000006057210 */ /* 0x002fca0007ffe0ff */
[----:B------:R0:W-:Y:S02]  /*a6f0*/  ST.E desc[UR6][R10.64], R5 ;  /* 0x000000050a007985 */ /* 0x0001e4000c101906 */
.L_x_2017:
[----:B------:R-:W-:Y:S05]  /*a700*/  BSYNC B0 ;  /* 0x0000000000007941 */ /* 0x000fea0003800000 */
.L_x_2016:
[----:B------:R2:W-:Y:S01]  /*a710*/  ATOM.E.ADD.F16x2.RN.STRONG.GPU P0, RZ, desc[UR6][R10.64+0x4], R7 ;  /* 0x000004070aff79a2 */ /* 0x0005e2000810e1c6 */
[----:B------:R-:W-:Y:S04]  /*a720*/  BSSY B0, `(.L_x_2020) ;  /* 0x000000f000007945 */ /* 0x000fe80003800000 */
[----:B--2---:R-:W-:Y:S05]  /*a730*/  @P0 BRA `(.L_x_2021) ;  /* 0x0000000000340947 */ /* 0x004fea0003800000 */
[----:B------:R-:W2:Y:S02]  /*a740*/  QSPC.E.S P0, RZ, [R10+0x4] ;  /* 0x000004000aff73aa */ /* 0x000ea40000000500 */
[----:B--2---:R-:W-:Y:S05]  /*a750*/  @!P0 BRA `(.L_x_2022) ;  /* 0x0000000000208947 */ /* 0x004fea0003800000 */
[----:B------:R-:W-:-:S04]  /*a760*/  MOV R4, R10 ;  /* 0x0000000a00047202 */ /* 0x000fc80000000f00 */
[----:B------:R-:W-:-:S07]  /*a770*/  MOV R0, R4 ;  /* 0x0000000400007202 */ /* 0x000fce0000000f00 */
.L_x_2023:
[----:B------:R-:W0:Y:S02]  /*a780*/  LDS R4, [R0+0x4] ;  /* 0x0000040000047984 */ /* 0x000e240000000800 */
[----:B01----:R-:W-:-:S10]  /*a790*/  HFMA2.MMA R5, R4, 1, 1, R7 ;  /* 0x3c003c0004057835 */ /* 0x003fd40000000007 */
[----:B------:R-:W0:Y:S02]  /*a7a0*/  ATOMS.CAST.SPIN R5, [R0+0x4], R4, R5 ;  /* 0x000004040005738d */ /* 0x000e240001800005 */
[----:B0-----:R-:W-:-:S13]  /*a7b0*/  ISETP.EQ.U32.AND P0, PT, R5, 0x1, PT ;  /* 0x000000010500780c */ /* 0x001fda0003f02070 */
[----:B------:R-:W-:Y:S05]  /*a7c0*/  @!P0 BRA `(.L_x_2023) ;  /* 0xfffffffc00ec8947 */ /* 0x000fea000383ffff */
[----:B------:R-:W-:Y:S05]  /*a7d0*/  BRA `(.L_x_2021) ;  /* 0x00000000000c7947 */ /* 0x000fea0003800000 */
.L_x_2022:
[----:B------:R-:W0:Y:S02]  /*a7e0*/  LD.E R0, desc[UR6][R10.64+0x4] ;  /* 0x000004060a007980 */ /* 0x000e24000c101900 */
[----:B01----:R-:W-:-:S05]  /*a7f0*/  IADD3 R5, R7, R0, RZ ;  /* 0x0000000007057210 */ /* 0x003fca0007ffe0ff */
[----:B------:R2:W-:Y:S02]  /*a800*/  ST.E desc[UR6][R10.64+0x4], R5 ;  /* 0x000004050a007985 */ /* 0x0005e4000c101906 */
.L_x_2021:
[----:B------:R-:W-:Y:S05]  /*a810*/  BSYNC B0 ;  /* 0x0000000000007941 */ /* 0x000fea0003800000 */
.L_x_2020:
[----:B------:R-:W-:-:S13]  /*a820*/  ISETP.NE.AND P0, PT, R55, 0x2, PT ;  /* 0x000000023700780c */ /* 0x000fda0003f05270 */
[----:B------:R-:W-:Y:S05]  /*a830*/  @!P0 EXIT ;  /* 0x000000000000894d */ /* 0x000fea0003800000 */
[----:B012---:R-:W-:-:S05]  /*a840*/  IADD3 R5, R15, R56, RZ ;  /* 0x000000380f057210 */ /* 0x007fca0007ffe0ff */
        /* <DEDUP_REMOVED lines=8> */
.L_x_2027:
[----:B------:R-:W0:Y:S02]  /*a8d0*/  LDS R2, [R0] ;  /* 0x0000000000027984 */ /* 0x000e240000000800 */
[----:B0-----:R-:W-:-:S06]  /*a8e0*/  HADD2 R3, R2, R8 ;  /* 0x0000000802037230 */ /* 0x001fcc0000000000 */
[----:B------:R-:W0:Y:S02]  /*a8f0*/  ATOMS.CAST.SPIN R3, [R0], R2, R3 ;  /* 0x000000020003738d */ /* 0x000e240001800003 */
[----:B0-----:R-:W-:-:S13]  /*a900*/  ISETP.EQ.U32.AND P0, PT, R3, 0x1, PT ;  /* 0x000000010300780c */ /* 0x001fda0003f02070 */
[----:B------:R-:W-:Y:S05]  /*a910*/  @!P0 BRA `(.L_x_2027) ;  /* 0xfffffffc00ec8947 */ /* 0x000fea000383ffff */
[----:B------:R-:W-:Y:S05]  /*a920*/  BRA `(.L_x_2025) ;  /* 0x00000000000c7947 */ /* 0x000fea0003800000 */
.L_x_2026:
[----:B------:R-:W2:Y:S02]  /*a930*/  LD.E R0, desc[UR6][R4.64] ;  /* 0x0000000604007980 */ /* 0x000ea4000c101900 */
[----:B--2---:R-:W-:-:S05]  /*a940*/  IADD3 R3, R8, R0, RZ ;  /* 0x0000000008037210 */ /* 0x004fca0007ffe0ff */
[----:B------:R0:W-:Y:S02]  /*a950*/  ST.E desc[UR6][R4.64], R3 ;  /* 0x0000000304007985 */ /* 0x0001e4000c101906 */
.L_x_2025:
[----:B------:R-:W-:Y:S05]  /*a960*/  BSYNC B0 ;  /* 0x0000000000007941 */ /* 0x000fea0003800000 */
.L_x_2024:
[----:B------:R1:W-:Y:S02]  /*a970*/  ATOM.E.ADD.F16x2.RN.STRONG.GPU P0, RZ, desc[UR6][R4.64+0x4], R9 ;  /* 0x0000040904ff79a2 */ /* 0x0003e4000810e1c6 */
[----:B-1----:R-:W-:Y:S05]  /*a980*/  @P0 EXIT ;  /* 0x000000000000094d */ /* 0x002fea0003800000 */
[----:B------:R-:W1:Y:S02]  /*a990*/  QSPC.E.S P0, RZ, [R4+0x4] ;  /* 0x0000040004ff73aa */ /* 0x000e640000000500 */
[----:B-1----:R-:W-:Y:S05]  /*a9a0*/  @!P0 BRA `(.L_x_2028) ;  /* 0x0000000000208947 */ /* 0x002fea0003800000 */
[----:B------:R-:W-:-:S04]  /*a9b0*/  MOV R2, R4 ;  /* 0x0000000400027202 */ /* 0x000fc80000000f00 */
[----:B------:R-:W-:-:S07]  /*a9c0*/  MOV R0, R2 ;  /* 0x0000000200007202 */ /* 0x000fce0000000f00 */
.L_x_2029:
[----:B------:R-:W0:Y:S02]  /*a9d0*/  LDS R2, [R0+0x4] ;  /* 0x0000040000027984 */ /* 0x000e240000000800 */
[----:B0-----:R-:W-:-:S10]  /*a9e0*/  HFMA2.MMA R3, R2, 1, 1, R9 ;  /* 0x3c003c0002037835 */ /* 0x001fd40000000009 */
[----:B------:R-:W0:Y:S02]  /*a9f0*/  ATOMS.CAST.SPIN R3, [R0+0x4], R2, R3 ;  /* 0x000004020003738d */ /* 0x000e240001800003 */
[----:B0-----:R-:W-:-:S13]  /*aa00*/  ISETP.EQ.U32.AND P0, PT, R3, 0x1, PT ;  /* 0x000000010300780c */ /* 0x001fda0003f02070 */
[----:B------:R-:W-:Y:S05]  /*aa10*/  @!P0 BRA `(.L_x_2029) ;  /* 0xfffffffc00ec8947 */ /* 0x000fea000383ffff */
[----:B------:R-:W-:Y:S05]  /*aa20*/  EXIT ;  /* 0x000000000000794d */ /* 0x000fea0003800000 */
.L_x_2028:
[----:B------:R-:W0:Y:S02]  /*aa30*/  LD.E R0, desc[UR6][R4.64+0x4] ;  /* 0x0000040604007980 */ /* 0x000e24000c101900 */
[----:B0-----:R-:W-:-:S05]  /*aa40*/  IADD3 R3, R9, R0, RZ ;  /* 0x0000000009037210 */ /* 0x001fca0007ffe0ff */
[----:B------:R-:W-:Y:S01]  /*aa50*/  ST.E desc[UR6][R4.64+0x4], R3 ;  /* 0x0000040304007985 */ /* 0x000fe2000c101906 */
[----:B------:R-:W-:Y:S05]  /*aa60*/  EXIT ;  /* 0x000000000000794d */ /* 0x000fea0003800000 */
.L_x_2030:
        /* <DEDUP_REMOVED lines=9> */
.L_x_5207:


//--------------------- .text._Z23gemm_half_q_half_kernelILi3ELi40ELb1ELb0ELi64EEvPK6__halfPKjS4_S2_PS0_iiiiPKtS7_iiiiiibS2_i --------------------------
	.section	.text._Z23gemm_half_q_half_kernelILi3ELi40ELb1ELb0ELi64EEvPK6__halfPKjS4_S2_PS0_iiiiPKtS7_iiiiiibS2_i,"ax",@progbits
	.align	128
        .global         _Z23gemm_half_q_half_kernelILi3ELi40ELb1ELb0ELi64EEvPK6__halfPKjS4_S2_PS0_iiiiPKtS7_iiiiiibS2_i
        .type           _Z23gemm_half_q_half_kernelILi3ELi40ELb1ELb0ELi64EEvPK6__halfPKjS4_S2_PS0_iiiiPKtS7_iiiiiibS2_i,@function
        .size           _Z23gemm_half_q_half_kernelILi3ELi40ELb1ELb0ELi64EEvPK6__halfPKjS4_S2_PS0_iiiiPKtS7_iiiiiibS2_i,(.L_x_5208 - _Z23gemm_half_q_half_kernelILi3ELi40ELb1ELb0ELi64EEvPK6__halfPKjS4_S2_PS0_iiiiPKtS7_iiiiiibS2_i)
        .other          _Z23gemm_half_q_half_kernelILi3ELi40ELb1ELb0ELi64EEvPK6__halfPKjS4_S2_PS0_iiiiPKtS7_iiiiiibS2_i,@"STO_CUDA_ENTRY STV_DEFAULT"
_Z23gemm_half_q_half_kernelILi3ELi40ELb1ELb0ELi64EEvPK6__halfPKjS4_S2_PS0_iiiiPKtS7_iiiiiibS2_i:
.text._Z23gemm_half_q_half_kernelILi3ELi40ELb1ELb0ELi64EEvPK6__halfPKjS4_S2_PS0_iiiiPKtS7_iiiiiibS2_i:
[----:B------:R-:W0:Y:S01]  /*0000*/  LDC R1, c[0x0][0x28] ;  /* 0x00000a00ff017b82 */ /* 0x000e220000000800 */
[----:B------:R-:W1:Y:S07]  /*0010*/  S2R R5, SR_CTAID.Y ;  /* 0x0000000000057919 */ /* 0x000e6e0000002600 */
[----:B------:R-:W1:Y:S01]  /*0020*/  LDC R12, c[0x0][0x238] ;  /* 0x00008e00ff0c7b82 */ /* 0x000e620000000800 */
[----:B------:R-:W-:Y:S01]  /*0030*/  ULDC.64 UR6, c[0x0][0x208] ;  /* 0x0000820000067ab9 */ /* 0x000fe20000000a00 */
[----:B0-----:R-:W-:Y:S01]  /*0040*/  IADD3 R1, R1, -0x10, RZ ;  /* 0xfffffff001017810 */ /* 0x001fe20007ffe0ff */
[----:B------:R-:W0:Y:S01]  /*0050*/  S2R R13, SR_CTAID.X ;  /* 0x00000000000d7919 */ /* 0x000e220000002500 */
[----:B------:R-:W-:-:S02]  /*0060*/  PRMT R57, RZ, 0x7610, R57 ;  /* 0x00007610ff397816 */ /* 0x000fc40000000039 */
[----:B------:R-:W-:Y:S01]  /*0070*/  PRMT R52, RZ, 0x7610, R52 ;  /* 0x00007610ff347816 */ /* 0x000fe20000000034 */
[----:B------:R-:W2:Y:S01]  /*0080*/  S2R R3, SR_TID.X ;  /* 0x0000000000037919 */ /* 0x000ea20000002100 */
        /* <DEDUP_REMOVED lines=28> */
.L_x_2031:
[----:B------:R-:W-:Y:S02]  /*0250*/  PRMT R4, R4, 0x9910, RZ ;  /* 0x0000991004047816 */ /* 0x000fe400000000ff */
[----:B----4-:R-:W-:Y:S02]  /*0260*/  SHF.L.U32 R54, R0, 0x6, RZ ;  /* 0x0000000600367819 */ /* 0x010fe400000006ff */
[----:B------:R-:W-:Y:S02]  /*0270*/  ISETP.NE.AND P0, PT, R4, RZ, PT ;  /* 0x000000ff0400720c */ /* 0x000fe40003f05270 */
[----:B---3--:R-:W-:-:S11]  /*0280*/  VIADDMNMX R53, R54, 0x40, R2, PT ;  /* 0x0000004036357846 */ /* 0x008fd60003800102 */
[----:B------:R-:W-:Y:S05]  /*0290*/  @!P0 EXIT ;  /* 0x000000000000894d */ /* 0x000fea0003800000 */
[----:B--2---:R-:W-:Y:S01]  /*02a0*/  IADD3 R6, R54, R3, RZ ;  /* 0x0000000336067210 */ /* 0x004fe20007ffe0ff */
[----:B------:R-:W-:Y:S01]  /*02b0*/  BSSY B0, `(.L_x_2032) ;  /* 0x000006d000007945 */ /* 0x000fe20003800000 */
[----:B0-----:R-:W-:Y:S02]  /*02c0*/  SHF.L.U32 R4, R13, 0x8, RZ ;  /* 0x000000080d047819 */ /* 0x001fe400000006ff */
[----:B------:R-:W-:Y:S02]  /*02d0*/  ISETP.GE.OR P0, PT, R6, R53, !P1 ;  /* 0x000000350600720c */ /* 0x000fe40004f06670 */
[----:B------:R-:W-:-:S11]  /*02e0*/  LEA R7, R3, R4, 0x2 ;  /* 0x0000000403077211 */ /* 0x000fd600078e10ff */
[----:B------:R-:W-:Y:S05]  /*02f0*/  @P0 BRA `(.L_x_2033) ;  /* 0x0000000400a00947 */ /* 0x000fea0003800000 */
[----:B------:R-:W-:Y:S01]  /*0300*/  ULDC.64 UR4, c[0x0][0x250] ;  /* 0x0000940000047ab9 */ /* 0x000fe20000000a00 */
[----:B------:R-:W-:Y:S02]  /*0310*/  SHF.R.S32.HI R9, RZ, 0x1f, R6 ;  /* 0x0000001fff097819 */ /* 0x000fe40000011406 */
[----:B------:R-:W-:-:S04]  /*0320*/  ISETP.NE.U32.AND P0, PT, RZ, UR4, PT ;  /* 0x00000004ff007c0c */ /* 0x000fc8000bf05070 */
[----:B------:R-:W-:-:S13]  /*0330*/  ISETP.NE.AND.EX P0, PT, RZ, UR5, PT, P0 ;  /* 0x00000005ff007c0c */ /* 0x000fda000bf05300 */
[----:B------:R-:W-:Y:S05]  /*0340*/  @!P0 BRA `(.L_x_2034) ;  /* 0x0000000000d08947 */ /* 0x000fea0003800000 */
[----:B------:R-:W-:Y:S01]  /*0350*/  LEA R14, P0, R6, UR4, 0x1 ;  /* 0x00000004060e7c11 */ /* 0x000fe2000f8008ff */
[----:B------:R-:W-:-:S03]  /*0360*/  ULDC.64 UR8, c[0x0][0x210] ;  /* 0x0000840000087ab9 */ /* 0x000fc60000000a00 */
[----:B------:R-:W-:-:S05]  /*0370*/  LEA.HI.X R15, R6, UR5, R9, 0x1, P0 ;  /* 0x00000005060f7c11 */ /* 0x000fca00080f0c09 */
[----:B------:R-:W2:Y:S01]  /*0380*/  LDG.E.U16.CONSTANT R14, desc[UR6][R14.64] ;  /* 0x000000060e0e7981 */ /* 0x000ea2000c1e9500 */
[----:B------:R-:W0:Y:S01]  /*0390*/  S2UR UR5, SR_CgaCtaId ;  /* 0x00000000000579c3 */ /* 0x000e220000008800 */
[----:B------:R-:W-:Y:S01]  /*03a0*/  IMAD R6, R5, R2, RZ ;  /* 0x0000000205067224 */ /* 0x000fe200078e02ff */
[----:B------:R-:W-:Y:S01]  /*03b0*/  ISETP.GT.AND P2, PT, R55, 0x3, PT ;  /* 0x000000033700780c */ /* 0x000fe20003f44270 */
[----:B------:R-:W-:Y:S01]  /*03c0*/  UMOV UR4, 0x400 ;  /* 0x0000040000047882 */ /* 0x000fe20000000000 */
[----:B------:R-:W-:Y:S02]  /*03d0*/  HFMA2.MMA R10, -RZ, RZ, 0, 0 ;  /* 0x00000000ff0a7435 */ /* 0x000fe400000001ff */
[----:B------:R-:W-:Y:S01]  /*03e0*/  LEA R9, R6, R6, 0x1 ;  /* 0x0000000606097211 */ /* 0x000fe200078e08ff */
[----:B0-----:R-:W-:-:S03]  /*03f0*/  ULEA UR4, UR5, UR4, 0x18 ;  /* 0x0000000405047291 */ /* 0x001fc6000f8ec03f */
        /* <DEDUP_REMOVED lines=9> */
.L_x_2036:
        /* <DEDUP_REMOVED lines=16> */
.L_x_2035:
[----:B------:R-:W-:-:S04]  /*0590*/  IADD3 R13, R55, -R10, RZ ;  /* 0x8000000a370d7210 */ /* 0x000fc80007ffe0ff */
[----:B------:R-:W-:-:S13]  /*05a0*/  ISETP.GT.AND P2, PT, R13, 0x1, PT ;  /* 0x000000010d00780c */ /* 0x000fda0003f44270 */
[----:B------:R-:W-:Y:S01]  /*05b0*/  @P2 IMAD.WIDE R14, R2, 0x2, R8 ;  /* 0x00000002020e2825 */ /* 0x000fe200078e0208 */
        /* <DEDUP_REMOVED lines=13> */
.L_x_2034:
[----:B------:R-:W0:Y:S01]  /*0690*/  S2UR UR5, SR_CgaCtaId ;  /* 0x00000000000579c3 */ /* 0x000e220000008800 */
[----:B------:R-:W-:Y:S01]  /*06a0*/  IMAD R8, R5, R2, RZ ;  /* 0x0000000205087224 */ /* 0x000fe200078e02ff */
[----:B------:R-:W-:Y:S01]  /*06b0*/  ISETP.GT.AND P2, PT, R55, 0x3, PT ;  /* 0x000000033700780c */ /* 0x000fe20003f44270 */
[----:B------:R-:W-:Y:S01]  /*06c0*/  UMOV UR4, 0x400 ;  /* 0x0000040000047882 */ /* 0x000fe20000000000 */
[----:B------:R-:W-:Y:S01]  /*06d0*/  ULDC.64 UR8, c[0x0][0x210] ;  /* 0x0000840000087ab9 */ /* 0x000fe20000000a00 */
[----:B------:R-:W-:Y:S01]  /*06e0*/  HFMA2.MMA R10, -RZ, RZ, 0, 0 ;  /* 0x00000000ff0a7435 */ /* 0x000fe200000001ff */
[----:B------:R-:W-:-:S04]  /*06f0*/  LEA R8, R8, R8, 0x1 ;  /* 0x0000000808087211 */ /* 0x000fc800078e08ff */
        /* <DEDUP_REMOVED lines=10> */
.L_x_2038:
        /* <DEDUP_REMOVED lines=16> */
.L_x_2037:
[----:B------:R-:W-:-:S04]  /*08a0*/  IADD3 R13, R55, -R10, RZ ;  /* 0x8000000a370d7210 */ /* 0x000fc80007ffe0ff */
[----:B------:R-:W-:-:S13]  /*08b0*/  ISETP.GT.AND P2, PT, R13, 0x1, PT ;  /* 0x000000010d00780c */ /* 0x000fda0003f44270 */
[----:B------:R-:W-:Y:S01]  /*08c0*/  @P2 PLOP3.LUT P0, PT, PT, PT, PT, 0x8, 0x0 ;  /* 0x000000000000281c */ /* 0x000fe20003f0e170 */
[----:B------:R-:W-:Y:S01]  /*08d0*/  @P2 IMAD.WIDE R14, R2, 0x2, R8 ;  /* 0x00000002020e2825 */ /* 0x000fe200078e0208 */
        /* <DEDUP_REMOVED lines=10> */
.L_x_2033:
[----:B------:R-:W-:Y:S05]  /*0980*/  BSYNC B0 ;  /* 0x0000000000007941 */ /* 0x000fea0003800000 */
.L_x_2032:
[----:B------:R-:W2:Y:S02]  /*0990*/  LDC R56, c[0x0][0x23c] ;  /* 0x00008f00ff387b82 */ /* 0x000ea40000000800 */
[----:B--2---:R-:W-:-:S13]  /*09a0*/  ISETP.GE.AND P0, PT, R7, R56, PT ;  /* 0x000000380700720c */ /* 0x004fda0003f06270 */
[----:B------:R-:W-:Y:S05]  /*09b0*/  @P0 EXIT ;  /* 0x000000000000094d */ /* 0x000fea0003800000 */
[----:B------:R-:W2:Y:S02]  /*09c0*/  LDC.U8 R2, c[0x0][0x270] ;  /* 0x00009c00ff027b82 */ /* 0x000ea40000000000 */
[----:B--2---:R-:W-:-:S04]  /*09d0*/  PRMT R2, R2, 0x8880, RZ ;  /* 0x0000888002027816 */ /* 0x004fc800000000ff */
[----:B------:R-:W-:-:S04]  /*09e0*/  ISETP.NE.AND P0, PT, R2, RZ, PT ;  /* 0x000000ff0200720c */ /* 0x000fc80003f05270 */
[----:B------:R-:W-:-:S04]  /*09f0*/  ISETP.NE.OR P0, PT, R0, RZ, !P0 ;  /* 0x000000ff0000720c */ /* 0x000fc80004705670 */
[----:B------:R-:W-:-:S13]  /*0a00*/  ISETP.LT.OR P0, PT, R12, 0x1, P0 ;  /* 0x000000010c00780c */ /* 0x000fda0000701670 */
[----:B------:R-:W-:Y:S05]  /*0a10*/  @P0 BRA `(.L_x_2039) ;  /* 0x0000000000800947 */ /* 0x000fea0003800000 */
[----:B-1----:R-:W1:Y:S01]  /*0a20*/  LDC.64 R8, c[0x0][0x230] ;  /* 0x00008c00ff087b82 */ /* 0x002e620000000a00 */
[----:B------:R-:W-:Y:S01]  /*0a30*/  ISETP.GT.AND P2, PT, R55, 0x3, PT ;  /* 0x000000033700780c */ /* 0x000fe20003f44270 */
[----:B------:R-:W-:Y:S01]  /*0a40*/  IMAD R5, R5, R56, RZ ;  /* 0x0000003805057224 */ /* 0x000fe200078e02ff */
[----:B0-----:R-:W-:Y:S01]  /*0a50*/  HFMA2.MMA R6, -RZ, RZ, 0, 0 ;  /* 0x00000000ff067435 */ /* 0x001fe200000001ff */
[----:B------:R-:W-:Y:S02]  /*0a60*/  PLOP3.LUT P0, PT, PT, PT, PT, 0x80, 0x0 ;  /* 0x000000000000781c */ /* 0x000fe40003f0f070 */
[----:B------:R-:W-:-:S05]  /*0a70*/  IMAD R4, R5, 0x3, R4 ;  /* 0x0000000305047824 */ /* 0x000fca00078e0204 */
[----:B------:R-:W-:-:S05]  /*0a80*/  LEA R3, R3, R4, 0x2 ;  /* 0x0000000403037211 */ /* 0x000fca00078e10ff */
[----:B-1----:R-:W-:Y:S01]  /*0a90*/  IMAD.WIDE R2, R3, 0x2, R8 ;  /* 0x0000000203027825 */ /* 0x002fe200078e0208 */
[----:B------:R-:W-:Y:S06]  /*0aa0*/  @!P2 BRA `(.L_x_2040) ;  /* 0x000000000034a947 */ /* 0x000fec0003800000 */
[----:B------:R-:W-:Y:S02]  /*0ab0*/  PLOP3.LUT P0, PT, PT, PT, PT, 0x8, 0x0 ;  /* 0x000000000000781c */ /* 0x000fe40003f0e170 */
[----:B------:R-:W-:-:S11]  /*0ac0*/  IADD3 R13, R55, -0x3, RZ ;  /* 0xfffffffd370d7810 */ /* 0x000fd60007ffe0ff */
.L_x_2041:
        /* <DEDUP_REMOVED lines=11> */
.L_x_2040:
[----:B-1----:R-:W-:-:S04]  /*0b80*/  IADD3 R4, R55, -R6, RZ ;  /* 0x8000000637047210 */ /* 0x002fc80007ffe0ff */
[----:B------:R-:W-:-:S13]  /*0b90*/  ISETP.GT.AND P2, PT, R4, 0x1, PT ;  /* 0x000000010400780c */ /* 0x000fda0003f44270 */
[----:B------:R-:W-:Y:S01]  /*0ba0*/  @P2 PLOP3.LUT P0, PT, PT, PT, PT, 0x8, 0x0 ;  /* 0x000000000000281c */ /* 0x000fe20003f0e170 */
[----:B------:R-:W-:Y:S01]  /*0bb0*/  @P2 IMAD.WIDE R4, R56, 0x2, R2 ;  /* 0x0000000238042825 */ /* 0x000fe200078e0202 */
[----:B------:R-:W-:Y:S01]  /*0bc0*/  @P2 IADD3 R6, R6, 0x2, RZ ;  /* 0x0000000206062810 */ /* 0x000fe20007ffe0ff */
[----:B------:R0:W-:Y:S03]  /*0bd0*/  @P2 STG.E.64 desc[UR6][R2.64], RZ ;  /* 0x000000ff02002986 */ /* 0x0001e6000c101b06 */
[----:B------:R-:W-:Y:S01]  /*0be0*/  ISETP.LT.OR P0, PT, R6, R55, P0 ;  /* 0x000000370600720c */ /* 0x000fe20000701670 */
[----:B------:R2:W-:Y:S01]  /*0bf0*/  @P2 STG.E.64 desc[UR6][R4.64], RZ ;  /* 0x000000ff04002986 */ /* 0x0005e2000c101b06 */
[----:B0-----:R-:W-:-:S11]  /*0c00*/  @P2 IMAD.WIDE R2, R56, 0x2, R4 ;  /* 0x0000000238022825 */ /* 0x001fd600078e0204 */
[----:B------:R2:W-:Y:S02]  /*0c10*/  @P0 STG.E.64 desc[UR6][R2.64], RZ ;  /* 0x000000ff02000986 */ /* 0x0005e4000c101b06 */
.L_x_2039:
[----:B--2---:R-:W2:Y:S01]  /*0c20*/  LDC.64 R2, c[0x0][0x248] ;  /* 0x00009200ff027b82 */ /* 0x004ea20000000a00 */
[----:B------:R-:W-:-:S05]  /*0c30*/  SHF.L.U32 R5, R0, 0x7, RZ ;  /* 0x0000000700057819 */ /* 0x000fca00000006ff */
[----:B--2---:R-:W-:-:S05]  /*0c40*/  IMAD.WIDE R4, R5, 0x2, R2 ;  /* 0x0000000205047825 */ /* 0x004fca00078e0202 */
[----:B0-----:R0:W5:Y:S01]  /*0c50*/  LDG.E.U16.CONSTANT R13, desc[UR6][R4.64+0x2] ;  /* 0x00000206040d7981 */ /* 0x001162000c1e9500 */
[----:B------:R-:W-:Y:S01]  /*0c60*/  BAR.SYNC.DEFER_BLOCKING 0x0 ;  /* 0x0000000000007b1d */ /* 0x000fe20000010000 */
[----:B------:R-:W-:-:S13]  /*0c70*/  ISETP.GE.AND P0, PT, R54, R53, PT ;  /* 0x000000353600720c */ /* 0x000fda0003f06270 */
[----:B0-----:R-:W-:Y:S05]  /*0c80*/  @P0 BRA `(.L_x_2042) ;  /* 0x0000000000d00947 */ /* 0x001fea0003800000 */
[----:B------:R0:W5:Y:S01]  /*0c90*/  LDG.E.U16.CONSTANT R0, desc[UR6][R4.64] ;  /* 0x0000000604007981 */ /* 0x000162000c1e9500 */
[----:B------:R-:W-:Y:S02]  /*0ca0*/  SHF.R.S32.HI R8, RZ, 0x1f, R7 ;  /* 0x0000001fff087819 */ /* 0x000fe40000011407 */
[----:B-1----:R-:W-:Y:S02]  /*0cb0*/  SHF.L.U32 R6, R7, 0x2, RZ ;  /* 0x0000000207067819 */ /* 0x002fe400000006ff */
[----:B------:R-:W-:Y:S02]  /*0cc0*/  LEA.HI R8, R8, R7, RZ, 0x3 ;  /* 0x0000000708087211 */ /* 0x000fe400078f18ff */
[----:B------:R-:W-:Y:S02]  /*0cd0*/  MOV R16, RZ ;  /* 0x000000ff00107202 */ /* 0x000fe40000000f00 */
[----:B------:R-:W-:Y:S02]  /*0ce0*/  MOV R18, R54 ;  /* 0x0000003600127202 */ /* 0x000fe40000000f00 */
[----:B------:R-:W-:-:S02]  /*0cf0*/  LOP3.LUT R6, R6, 0x10, RZ, 0xc0, !PT ;  /* 0x0000001006067812 */ /* 0x000fc400078ec0ff */
[----:B0-----:R-:W-:-:S07]  /*0d00*/  SHF.R.S32.HI R10, RZ, 0x3, R8 ;  /* 0x00000003ff0a7819 */ /* 0x001fce0000011408 */
.L_x_2043:
        /* <DEDUP_REMOVED lines=44> */
.L_x_2042:
[----:B01----:R0:W5:Y:S01]  /*0fd0*/  LDL.64 R8, [R1] ;  /* 0x0000000001087983 */ /* 0x0031620000100a00 */
        /* <DEDUP_REMOVED lines=25> */
.L_x_2044:
        /* <DEDUP_REMOVED lines=8> */
.L_x_2045:
        /* <DEDUP_REMOVED lines=8> */
.L_x_2046:
        /* <DEDUP_REMOVED lines=8> */
.L_x_2047:
        /* <DEDUP_REMOVED lines=10> */
.L_x_2048:
        /* <DEDUP_REMOVED lines=20> */
[----:B------:R-:W-:Y:S02]  /*14d0*/  PRMT R0, R9, 0x7610, R9 ;  /* 0x0000761009007816 */ /* 0x000fe40000000009 */
[----:B------:R-:W-:Y:S02]  /*14e0*/  PRMT R9, RZ, 0x5410, RZ ;  /* 0x00005410ff097816 */ /* 0x000fe400000000ff */
[----:B------:R-:W-:-:S02]  /*14f0*/  PRMT R7, RZ, 0x5410, RZ ;  /* 0x00005410ff077816 */ /* 0x000fc400000000ff */
[----:B------:R-:W-:Y:S01]  /*1500*/  IADD3 R3, R54, R13, RZ ;  /* 0x0000000d36037210 */ /* 0x000fe20007ffe0ff */
[----:B------:R-:W-:Y:S06]  /*1510*/  @P0 BRA `(.L_x_2049) ;  /* 0x0000002000f40947 */ /* 0x000fec0003800000 */
[----:B------:R-:W0:Y:S01]  /*1520*/  LDC R56, c[0x0][0x23c] ;  /* 0x00008f00ff387b82 */ /* 0x000e220000000800 */
[----:B------:R-:W-:Y:S01]  /*1530*/  PRMT R10, R57, 0x9910, RZ ;  /* 0x00009910390a7816 */ /* 0x000fe200000000ff */
[----:B------:R-:W-:Y:S01]  /*1540*/  ULDC UR5, c[0x0][0x25c] ;  /* 0x0000970000057ab9 */ /* 0x000fe20000000800 */
[----:B------:R-:W-:Y:S02]  /*1550*/  PRMT R9, R9, 0x5410, RZ ;  /* 0x0000541009097816 */ /* 0x000fe400000000ff */
[----:B------:R-:W-:Y:S02]  /*1560*/  ISETP.NE.AND P0, PT, R10, RZ, PT ;  /* 0x000000ff0a00720c */ /* 0x000fe40003f05270 */
[----:B------:R-:W-:Y:S02]  /*1570*/  MOV R10, RZ ;  /* 0x000000ff000a7202 */ /* 0x000fe40000000f00 */
[----:B------:R-:W-:-:S13]  /*1580*/  ISETP.LT.OR P0, PT, R12, 0x3, !P0 ;  /* 0x000000030c00780c */ /* 0x000fda0004701670 */
.L_x_2056:
[----:B------:R-:W-:-:S13]  /*1590*/  ISETP.NE.AND P2, PT, R54, R3, PT ;  /* 0x000000033600720c */ /* 0x000fda0003f45270 */
[----:B------:R-:W1:Y:S01]  /*15a0*/  @!P2 LDC.64 R16, c[0x0][0x248] ;  /* 0x00009200ff10ab82 */ /* 0x000e620000000a00 */
[----:B------:R-:W-:Y:S02]  /*15b0*/  @!P2 IADD3 R10, R10, 0x1, RZ ;  /* 0x000000010a0aa810 */ /* 0x000fe40007ffe0ff */
[----:B-----5:R-:W-:Y:S02]  /*15c0*/  @!P2 SHF.L.U32 R13, R54, 0x1, RZ ;  /* 0x00000001360da819 */ /* 0x020fe400000006ff */
        /* <DEDUP_REMOVED lines=193> */
.L_x_2051:
        /* <DEDUP_REMOVED lines=46> */
.L_x_2052:
        /* <DEDUP_REMOVED lines=43> */
.L_x_2050:
        /* <DEDUP_REMOVED lines=185> */
.L_x_2054:
        /* <DEDUP_REMOVED lines=46> */
.L_x_2055:
        /* <DEDUP_REMOVED lines=43> */
.L_x_2053:
[----:B------:R-:W-:Y:S01]  /*3890*/  IADD3 R54, R54, 0x20, RZ ;  /* 0x0000002036367810 */ /* 0x000fe20007ffe0ff */
[----:B------:R-:W-:Y:S01]  /*38a0*/  UIADD3 UR4, UR4, 0x40, URZ ;  /* 0x0000004004047890 */ /* 0x000fe2000fffe03f */
[----:B0-----:R-:W-:Y:S02]  /*38b0*/  IMAD.WIDE R58, R56, 0x18, R58 ;  /* 0x00000018383a7825 */ /* 0x001fe400078e023a */
[C---:B------:R-:W-:Y:S02]  /*38c0*/  ISETP.GE.AND P2, PT, R54.reuse, UR5, PT ;  /* 0x0000000536007c0c */ /* 0x040fe4000bf46270 */
[----:B------:R-:W-:-:S13]  /*38d0*/  ISETP.LT.AND P3, PT, R54, R53, PT ;  /* 0x000000353600720c */ /* 0x000fda0003f61270 */
[----:B------:R-:W-:Y:S05]  /*38e0*/  @!P2 BRA P3, `(.L_x_2056) ;  /* 0xffffffdc0028a947 */ /* 0x000fea000183ffff */
.L_x_2049:
[----:B------:R-:W-:Y:S01]  /*38f0*/  ISETP.GE.AND P0, PT, R54, R53, PT ;  /* 0x000000353600720c */ /* 0x000fe20003f06270 */
[----:B------:R-:W-:-:S03]  /*3900*/  ULDC UR5, c[0x0][0x264] ;  /* 0x0000990000057ab9 */ /* 0x000fc60000000800 */
[----:B------:R-:W-:-:S13]  /*3910*/  ISETP.GE.OR P0, PT, R54, UR5, P0 ;  /* 0x0000000536007c0c */ /* 0x000fda0008706670 */
[----:B------:R-:W-:Y:S05]  /*3920*/  @P0 BRA `(.L_x_2057) ;  /* 0x0000005400200947 */ /* 0x000fea0003800000 */
[----:B-----5:R-:W0:Y:S01]  /*3930*/  S2R R12, SR_CTAID.Y ;  /* 0x00000000000c7919 */ /* 0x020e220000002600 */
[----:B------:R-:W0:Y:S01]  /*3940*/  LDC R13, c[0x0][0x238] ;  /* 0x00008e00ff0d7b82 */ /* 0x000e220000000800 */
[----:B------:R-:W-:Y:S01]  /*3950*/  PRMT R14, R57, 0x9910, RZ ;  /* 0x00009910390e7816 */ /* 0x000fe200000000ff */
[----:B------:R-:W-:-:S03]  /*3960*/  ULDC UR5, c[0x0][0x264] ;  /* 0x0000990000057ab9 */ /* 0x000fc60000000800 */
[----:B------:R-:W-:Y:S01]  /*3970*/  ISETP.NE.AND P0, PT, R14, RZ, PT ;  /* 0x000000ff0e00720c */ /* 0x000fe20003f05270 */
[----:B0-----:R-:W-:-:S05]  /*3980*/  IMAD R12, R12, -0x3, R13 ;  /* 0xfffffffd0c0c7824 */ /* 0x001fca00078e020d */
[----:B------:R-:W-:-:S13]  /*3990*/  ISETP.LT.OR P0, PT, R12, 0x3, !P0 ;  /* 0x000000030c00780c */ /* 0x000fda0004701670 */
.L_x_2070:
        /* <DEDUP_REMOVED lines=20> */
[----:B------:R-:W-:-:S02]  /*3ae0*/  SHF.R.U32.HI R25, RZ, 0x8, R14 ;  /* 0x00000008ff197819 */ /* 0x000fc4000001160e */
[C---:B------:R-:W-:Y:S02]  /*3af0*/  LOP3.LUT R16, R12.reuse, 0xf000f, RZ, 0xc0, !PT ;  /* 0x000f000f0c107812 */ /* 0x040fe400078ec0ff */
[----:B------:R-:W-:Y:S02]  /*3b00*/  LOP3.LUT R18, R12, 0xf000f0, RZ, 0xc0, !PT ;  /* 0x00f000f00c127812 */ /* 0x000fe400078ec0ff */
[C---:B------:R-:W-:Y:S02]  /*3b10*/  LOP3.LUT R23, R14.reuse, 0xf000f0, RZ, 0xc0, !PT ;  /* 0x00f000f00e177812 */ /* 0x040fe400078ec0ff */
[----:B------:R-:W-:Y:S02]  /*3b20*/  SHF.R.U32.HI R12, RZ, 0x8, R12 ;  /* 0x00000008ff0c7819 */ /* 0x000fe4000001160c */
        /* <DEDUP_REMOVED lines=11> */
[C---:B------:R-:W-:Y:S01]  /*3be0*/  LOP3.LUT R13, R12.reuse, 0xf000f, RZ, 0xc0, !PT ;  /* 0x000f000f0c0d7812 */ /* 0x040fe200078ec0ff */
        /* <DEDUP_REMOVED lines=30> */
[----:B------:R-:W-:-:S02]  /*3dd0*/  HFMA2 R29, R28, R17.H0_H0, -72, -72 ;  /* 0xd480d4801c1d7431 */ /* 0x000fc40000040011 */
        /* <DEDUP_REMOVED lines=8> */
[----:B------:R-:W-:Y:S02]  /*3e60*/  HADD2.F32 R16, -RZ, R33.H0_H0 ;  /* 0x20000021ff107230 */ /* 0x000fe40000004100 */
[----:B------:R-:W-:Y:S02]  /*3e70*/  HADD2.F32 R39, -RZ, R34.H1_H1 ;  /* 0x30000022ff277230 */ /* 0x000fe40000004100 */
[----:B------:R-:W-:Y:S02]  /*3e80*/  HADD2.F32 R37, -RZ, R35.H1_H1 ;  /* 0x30000023ff257230 */ /* 0x000fe40000004100 */
[----:B------:R-:W-:-:S02]  /*3e90*/  HADD2.F32 R45, -RZ, R33.H1_H1 ;  /* 0x30000021ff2d7230 */ /* 0x000fc40000004100 */
[--C-:B0-----:R-:W-:Y:S02]  /*3ea0*/  HADD2.F32 R13, -RZ, R14.reuse.H0_H0 ;  /* 0x2000000eff0d7230 */ /* 0x101fe40000004100 */
[----:B------:R-:W-:Y:S02]  /*3eb0*/  HADD2.F32 R38, -RZ, R14.H1_H1 ;  /* 0x3000000eff267230 */ /* 0x000fe40000004100 */
[--C-:B------:R-:W-:Y:S02]  /*3ec0*/  HADD2.F32 R14, -RZ, R24.reuse.H0_H0 ;  /* 0x20000018ff0e7230 */ /* 0x100fe40000004100 */
[C---:B------:R-:W-:Y:S01]  /*3ed0*/  FFMA.FTZ R41, R13.reuse, R40, RZ ;  /* 0x000000280d297223 */ /* 0x040fe200000100ff */
[----:B------:R-:W-:Y:S01]  /*3ee0*/  FFMA.FTZ R12, R12, R13, RZ ;  /* 0x0000000d0c0c7223 */ /* 0x000fe200000100ff */
[C---:B------:R-:W-:Y:S01]  /*3ef0*/  FFMA.FTZ R16, R13.reuse, R16, RZ ;  /* 0x000000100d107223 */ /* 0x040fe200000100ff */
[----:B------:R-:W-:Y:S02]  /*3f00*/  HADD2.F32 R36, -RZ, R15.H0_H0 ;  /* 0x2000000fff247230 */ /* 0x000fe40000004100 */
[----:B------:R-:W-:Y:S01]  /*3f10*/  FFMA.FTZ R43, R13, R14, RZ ;  /* 0x0000000e0d2b7223 */ /* 0x000fe200000100ff */
        /* <DEDUP_REMOVED lines=24> */
[----:B-1----:R-:W-:Y:S02]  /*40a0*/  HADD2.F32 R15, -RZ, R18.H0_H0 ;  /* 0x20000012ff0f7230 */ /* 0x002fe40000004100 */
[----:B------:R-:W-:Y:S02]  /*40b0*/  HADD2.F32 R39, -RZ, R27.H0_H0 ;  /* 0x2000001bff277230 */ /* 0x000fe40000004100 */
[----:B------:R-:W-:-:S02]  /*40c0*/  HADD2.F32 R41, -RZ, R26.H0_H0 ;  /* 0x2000001aff297230 */ /* 0x000fc40000004100 */
[----:B------:R-:W-:Y:S01]  /*40d0*/  FFMA.FTZ R14, R14, R15, R37 ;  /* 0x0000000f0e0e7223 */ /* 0x000fe20000010025 */
[C---:B------:R-:W-:Y:S01]  /*40e0*/  FFMA.FTZ R37, R15.reuse, R36, R16 ;  /* 0x000000240f257223 */ /* 0x040fe20000010010 */
[C---:B------:R-:W-:Y:S01]  /*40f0*/  FFMA.FTZ R38, R15.reuse, R39, R38 ;  /* 0x000000270f267223 */ /* 0x040fe20000010026 */
[----:B------:R-:W-:Y:S02]  /*4100*/  HADD2.F32 R18, -RZ, R18.H1_H1 ;  /* 0x30000012ff127230 */ /* 0x000fe40000004100 */
[----:B------:R-:W-:Y:S01]  /*4110*/  FFMA.FTZ R40, R15, R41, R40 ;  /* 0x000000290f287223 */ /* 0x000fe20000010028 */
[----:B------:R-:W-:Y:S02]  /*4120*/  HADD2.F32 R15, -RZ, R28.H1_H1 ;  /* 0x3000001cff0f7230 */ /* 0x000fe40000004100 */
[----:B------:R-:W-:Y:S02]  /*4130*/  HADD2.F32 R13, -RZ, R25.H1_H1 ;  /* 0x30000019ff0d7230 */ /* 0x000fe40000004100 */
        /* <DEDUP_REMOVED lines=17> */
[----:B------:R-:W-:Y:S01]  /*4250*/  FFMA.FTZ R13, R14, R19, R13 ;  /* 0x000000130e0d7223 */ /* 0x000fe2000001000d */
        /* <DEDUP_REMOVED lines=22> */
.L_x_2059:
        /* <DEDUP_REMOVED lines=29> */
[--C-:B------:R-:W-:Y:S02]  /*4590*/  HADD2.F32 R42, -RZ, R30.reuse.H0_H0 ;  /* 0x2000001eff2a7230 */ /* 0x100fe40000004100 */
        /* <DEDUP_REMOVED lines=64> */
.L_x_2061:
[----:B------:R-:W-:Y:S05]  /*49a0*/  @P0 BRA `(.L_x_2060) ;  /* 0x0000000400680947 */ /* 0x000fea0003800000 */
[----:B------:R-:W0:Y:S01]  /*49b0*/  LDS.64 R12, [UR4+0x100] ;  /* 0x00010004ff0c7984 */ /* 0x000e220008000a00 */
[--C-:B------:R-:W-:Y:S02]  /*49c0*/  HADD2.F32 R14, -RZ, R24.reuse.H0_H0 ;  /* 0x20000018ff0e7230 */ /* 0x100fe40000004100 */
[----:B------:R-:W-:Y:S01]  /*49d0*/  HADD2.F32 R40, -RZ, R35.H1_H1 ;  /* 0x30000023ff287230 */ /* 0x000fe20000004100 */
[----:B------:R-:W1:Y:S01]  /*49e0*/  LDS.64 R18, [UR4+0x108] ;  /* 0x00010804ff127984 */ /* 0x000e620008000a00 */
[----:B------:R-:W-:Y:S02]  /*49f0*/  HADD2.F32 R15, -RZ, R33.H0_H0 ;  /* 0x20000021ff0f7230 */ /* 0x000fe40000004100 */
[----:B------:R-:W-:Y:S02]  /*4a00*/  HADD2.F32 R24, -RZ, R24.H1_H1 ;  /* 0x30000018ff187230 */ /* 0x000fe40000004100 */
[--C-:B0-----:R-:W-:Y:S02]  /*4a10*/  HADD2.F32 R37, -RZ, R12.reuse.H0_H0 ;  /* 0x2000000cff257230 */ /* 0x101fe40000004100 */
[----:B------:R-:W-:-:S02]  /*4a20*/  HADD2.F32 R38, -RZ, R12.H1_H1 ;  /* 0x3000000cff267230 */ /* 0x000fc40000004100 */
[--C-:B------:R-:W-:Y:S02]  /*4a30*/  HADD2.F32 R36, -RZ, R13.reuse.H0_H0 ;  /* 0x2000000dff247230 */ /* 0x100fe40000004100 */
[-C--:B------:R-:W-:Y:S01]  /*4a40*/  FFMA.FTZ R39, R14, R37.reuse, RZ ;  /* 0x000000250e277223 */ /* 0x080fe200000100ff */
[----:B------:R-:W-:Y:S02]  /*4a50*/  HADD2.F32 R16, -RZ, R13.H1_H1 ;  /* 0x3000000dff107230 */ /* 0x000fe40000004100 */
[----:B------:R-:W-:Y:S01]  /*4a60*/  FFMA.FTZ R15, R15, R37, RZ ;  /* 0x000000250f0f7223 */ /* 0x000fe200000100ff */
[----:B------:R-:W-:Y:S02]  /*4a70*/  HADD2.F32 R12, -RZ, R35.H0_H0 ;  /* 0x20000023ff0c7230 */ /* 0x000fe40000004100 */
[----:B------:R-:W-:Y:S01]  /*4a80*/  FFMA.FTZ R39, R24, R38, R39 ;  /* 0x0000002618277223 */ /* 0x000fe20000010027 */
[--C-:B------:R-:W-:Y:S02]  /*4a90*/  HADD2.F32 R13, -RZ, R34.reuse.H0_H0 ;  /* 0x20000022ff0d7230 */ /* 0x100fe40000004100 */
[----:B------:R-:W-:-:S02]  /*4aa0*/  HADD2.F32 R34, -RZ, R34.H1_H1 ;  /* 0x30000022ff227230 */ /* 0x000fc40000004100 */
[-C--:B------:R-:W-:Y:S01]  /*4ab0*/  FFMA.FTZ R35, R12, R37.reuse, RZ ;  /* 0x000000250c237223 */ /* 0x080fe200000100ff */
[----:B------:R-:W-:Y:S02]  /*4ac0*/  HADD2.F32 R14, -RZ, R31.H0_H0 ;  /* 0x2000001fff0e7230 */ /* 0x000fe40000004100 */
[----:B------:R-:W-:Y:S01]  /*4ad0*/  FFMA.FTZ R13, R13, R37, RZ ;  /* 0x000000250d0d7223 */ /* 0x000fe200000100ff */
[----:B------:R-:W-:Y:S02]  /*4ae0*/  HADD2.F32 R12, -RZ, R32.H0_H0 ;  /* 0x20000020ff0c7230 */ /* 0x000fe40000004100 */
[-C--:B------:R-:W-:Y:S01]  /*4af0*/  FFMA.FTZ R35, R40, R38.reuse, R35 ;  /* 0x0000002628237223 */ /* 0x080fe20000010023 */
[----:B------:R-:W-:Y:S02]  /*4b00*/  HADD2.F32 R40, -RZ, R33.H1_H1 ;  /* 0x30000021ff287230 */ /* 0x000fe40000004100 */
[----:B------:R-:W-:Y:S01]  /*4b10*/  FFMA.FTZ R13, R34, R38, R13 ;  /* 0x00000026220d7223 */ /* 0x000fe2000001000d */
[----:B------:R-:W-:-:S02]  /*4b20*/  HADD2.F32 R34, -RZ, R30.H0_H0 ;  /* 0x2000001eff227230 */ /* 0x000fc40000004100 */
[-C--:B------:R-:W-:Y:S01]  /*4b30*/  FFMA.FTZ R35, R12, R36.reuse, R35 ;  /* 0x000000240c237223 */ /* 0x080fe20000010023 */
        /* <DEDUP_REMOVED lines=65> */
.L_x_2060:
        /* <DEDUP_REMOVED lines=146> */
.L_x_2062:
        /* <DEDUP_REMOVED lines=94> */
.L_x_2064:
        /* <DEDUP_REMOVED lines=11> */
[--C-:B------:R-:W-:Y:S02]  /*5f00*/  HADD2.F32 R13, -RZ, R25.reuse.H0_H0 ;  /* 0x20000019ff0d7230 */ /* 0x100fe40000004100 */
[----:B------:R-:W-:Y:S02]  /*5f10*/  HADD2.F32 R41, -RZ, R12.H1_H1 ;  /* 0x3000000cff297230 */ /* 0x000fe40000004100 */
[-C--:B------:R-:W-:Y:S01]  /*5f20*/  FFMA.FTZ R14, R14, R40.reuse, RZ ;  /* 0x000000280e0e7223 */ /* 0x080fe200000100ff */
[----:B------:R-:W-:Y:S02]  /*5f30*/  HADD2.F32 R12, -RZ, R38.H0_H0 ;  /* 0x20000026ff0c7230 */ /* 0x000fe40000004100 */
[----:B------:R-:W-:Y:S01]  /*5f40*/  FFMA.FTZ R38, R13, R40, RZ ;  /* 0x000000280d267223 */ /* 0x000fe200000100ff */
[----:B------:R-:W-:-:S02]  /*5f50*/  HADD2.F32 R25, -RZ, R25.H1_H1 ;  /* 0x30000019ff197230 */ /* 0x000fc40000004100 */
[-C--:B------:R-:W-:Y:S01]  /*5f60*/  FFMA.FTZ R14, R27, R41.reuse, R14 ;  /* 0x000000291b0e7223 */ /* 0x080fe2000001000e */
[----:B------:R-:W-:Y:S02]  /*5f70*/  HADD2.F32 R13, -RZ, R24.H0_H0 ;  /* 0x20000018ff0d7230 */ /* 0x000fe40000004100 */
        /* <DEDUP_REMOVED lines=50> */
[--C-:B------:R-:W-:Y:S02]  /*62a0*/  HADD2.F32 R24, -RZ, R20.reuse.H0_H0 ;  /* 0x20000014ff187230 */ /* 0x100fe40000004100 */
[----:B------:R-:W-:Y:S01]  /*62b0*/  FFMA.FTZ R12, R13, R23, R12 ;  /* 0x000000170d0c7223 */ /* 0x000fe2000001000c */
[----:B------:R-:W-:-:S02]  /*62c0*/  HADD2.F32 R27, -RZ, R20.H1_H1 ;  /* 0x30000014ff1b7230 */ /* 0x000fc40000004100 */
[-C--:B------:R-:W-:Y:S01]  /*62d0*/  FFMA.FTZ R16, R15, R23.reuse, R16 ;  /* 0x000000170f107223 */ /* 0x080fe20000010010 */
[--C-:B------:R-:W-:Y:S02]  /*62e0*/  HADD2.F32 R13, -RZ, R2.reuse.H0_H0 ;  /* 0x20000002ff0d7230 */ /* 0x100fe40000004100 */
[----:B------:R-:W-:Y:S01]  /*62f0*/  FFMA.FTZ R14, R24, R14, R39 ;  /* 0x0000000e180e7223 */ /* 0x000fe20000010027 */
[----:B------:R-:W-:Y:S02]  /*6300*/  HADD2.F32 R15, -RZ, R2.H1_H1 ;  /* 0x30000002ff0f7230 */ /* 0x000fe40000004100 */
        /* <DEDUP_REMOVED lines=15> */
.L_x_2063:
        /* <DEDUP_REMOVED lines=145> */
.L_x_2065:
        /* <DEDUP_REMOVED lines=94> */
.L_x_2067:
        /* <DEDUP_REMOVED lines=91> */
.L_x_2066:
        /* <DEDUP_REMOVED lines=11> */
[----:B------:R-:W-:Y:S02]  /*7950*/  LOP3.LUT R21, R14, 0xf000f0, RZ, 0xc0, !PT ;  /* 0x00f000f00e157812 */ /* 0x000fe400078ec0ff */
[----:B------:R-:W-:Y:S01]  /*7960*/  LOP3.LUT R12, R19, 0xf000f0, RZ, 0xc0, !PT ;  /* 0x00f000f0130c7812 */ /* 0x000fe200078ec0ff */
[----:B------:R-:W-:Y:S01]  /*7970*/  HFMA2 R23, R22, R17.H0_H0, -72, -72 ;  /* 0xd480d48016177431 */ /* 0x000fe20000040011 */
[----:B------:R-:W-:-:S02]  /*7980*/  LOP3.LUT R15, R31, 0xf000f0, RZ, 0xc0, !PT ;  /* 0x00f000f01f0f7812 */ /* 0x000fc400078ec0ff */
[----:B------:R-:W-:Y:S02]  /*7990*/  SHF.R.U32.HI R29, RZ, 0x8, R13 ;  /* 0x00000008ff1d7819 */ /* 0x000fe4000001160d */
        /* <DEDUP_REMOVED lines=129> */
.L_x_2068:
        /* <DEDUP_REMOVED lines=94> */
.L_x_2069:
        /* <DEDUP_REMOVED lines=91> */
.L_x_2058:
[----:B------:R-:W0:Y:S01]  /*8d40*/  LDC R56, c[0x0][0x23c] ;  /* 0x00008f00ff387b82 */ /* 0x000e220000000800 */
[----:B------:R-:W-:Y:S01]  /*8d50*/  IADD3 R54, R54, 0x20, RZ ;  /* 0x0000002036367810 */ /* 0x000fe20007ffe0ff */
[----:B------:R-:W-:-:S03]  /*8d60*/  UIADD3 UR4, UR4, 0x40, URZ ;  /* 0x0000004004047890 */ /* 0x000fc6000fffe03f */
[C---:B------:R-:W-:Y:S02]  /*8d70*/  ISETP.GE.AND P2, PT, R54.reuse, UR5, PT ;  /* 0x0000000536007c0c */ /* 0x040fe4000bf46270 */
[----:B------:R-:W-:Y:S01]  /*8d80*/  ISETP.LT.AND P3, PT, R54, R53, PT ;  /* 0x000000353600720c */ /* 0x000fe20003f61270 */
[----:B0-----:R-:W-:-:S12]  /*8d90*/  IMAD.WIDE R58, R56, 0x10, R58 ;  /* 0x00000010383a7825 */ /* 0x001fd800078e023a */
[----:B------:R-:W-:Y:S05]  /*8da0*/  @!P2 BRA P3, `(.L_x_2070) ;  /* 0xffffffa800fca947 */ /* 0x000fea000183ffff */
.L_x_2057:
[----:B------:R-:W-:Y:S05]  /*8db0*/  @!P1 EXIT ;  /* 0x000000000000994d */ /* 0x000fea0003800000 */
[----:B------:R-:W0:Y:S01]  /*8dc0*/  S2R R11, SR_CTAID.X ;  /* 0x00000000000b7919 */ /* 0x000e220000002500 */
[----:B------:R-:W1:Y:S01]  /*8dd0*/  S2UR UR4, SR_CTAID.Y ;  /* 0x00000000000479c3 */ /* 0x000e620000002600 */
[----:B------:R-:W0:Y:S07]  /*8de0*/  S2R R0, SR_TID.X ;  /* 0x0000000000007919 */ /* 0x000e2e0000002100 */
[----:B------:R-:W2:Y:S01]  /*8df0*/  LDC.64 R2, c[0x0][0x230] ;  /* 0x00008c00ff027b82 */ /* 0x000ea20000000a00 */
[----:B-1----:R-:W-:Y:S01]  /*8e00*/  UIMAD UR4, UR4, 0x3, URZ ;  /* 0x00000003040478a4 */ /* 0x002fe2000f8e023f */
[----:B0-----:R-:W-:-:S04]  /*8e10*/  LEA R11, R11, R0, 0x6 ;  /* 0x000000000b0b7211 */ /* 0x001fc800078e30ff */
[----:B------:R-:W-:-:S05]  /*8e20*/  SHF.L.U32 R11, R11, 0x2, RZ ;  /* 0x000000020b0b7819 */ /* 0x000fca00000006ff */
[----:B-----5:R-:W-:-:S04]  /*8e30*/  IMAD R15, R56, UR4, R11 ;  /* 0x00000004380f7c24 */ /* 0x020fc8000f8e020b */
        /* <DEDUP_REMOVED lines=8> */
.L_x_2074:
[----:B------:R-:W0:Y:S02]  /*8ec0*/  LDS R10, [R0] ;  /* 0x00000000000a7984 */ /* 0x000e240000000800 */
[----:B0-----:R-:W-:-:S10]  /*8ed0*/  HFMA2.MMA R11, R10, 1, 1, R4 ;  /* 0x3c003c000a0b7835 */ /* 0x001fd40000000004 */
[----:B------:R-:W0:Y:S02]  /*8ee0*/  ATOMS.CAST.SPIN R11, [R0], R10, R11 ;  /* 0x0000000a000b738d */ /* 0x000e24000180000b */
[----:B0-----:R-:W-:-:S13]  /*8ef0*/  ISETP.EQ.U32.AND P0, PT, R11, 0x1, PT ;  /* 0x000000010b00780c */ /* 0x001fda0003f02070 */
[----:B------:R-:W-:Y:S05]  /*8f00*/  @!P0 BRA `(.L_x_2074) ;  /* 0xfffffffc00ec8947 */ /* 0x000fea000383ffff */
[----:B------:R-:W-:Y:S05]  /*8f10*/  BRA `(.L_x_2072) ;  /* 0x00000000000c7947 */ /* 0x000fea0003800000 */
.L_x_2073:
[----:B------:R-:W2:Y:S02]  /*8f20*/  LD.E R0, desc[UR6][R12.64] ;  /* 0x000000060c007980 */ /* 0x000ea4000c101900 */
[----:B--2---:R-:W-:-:S05]  /*8f30*/  IADD3 R11, R4, R0, RZ ;  /* 0x00000000040b7210 */ /* 0x004fca0007ffe0ff */
[----:B------:R0:W-:Y:S02]  /*8f40*/  ST.E desc[UR6][R12.64], R11 ;  /* 0x0000000b0c007985 */ /* 0x0001e4000c101906 */
.L_x_2072:
[----:B------:R-:W-:Y:S05]  /*8f50*/  BSYNC B0 ;  /* 0x0000000000007941 */ /* 0x000fea0003800000 */
.L_x_2071:
        /* <DEDUP_REMOVED lines=8> */
.L_x_2078:
[----:B------:R-:W0:Y:S02]  /*8fe0*/  LDS R4, [R10+0x4] ;  /* 0x000004000a047984 */ /* 0x000e240000000800 */
[----:B0-----:R-:W-:-:S06]  /*8ff0*/  HADD2 R5, R4, R11 ;  /* 0x0000000b04057230 */ /* 0x001fcc0000000000 */
[----:B------:R-:W0:Y:S02]  /*9000*/  ATOMS.CAST.SPIN R5, [R10+0x4], R4, R5 ;  /* 0x000004040a05738d */ /* 0x000e240001800005 */
[----:B0-----:R-:W-:-:S13]  /*9010*/  ISETP.EQ.U32.AND P0, PT, R5, 0x1, PT ;  /* 0x000000010500780c */ /* 0x001fda0003f02070 */
[----:B------:R-:W-:Y:S05]  /*9020*/  @!P0 BRA `(.L_x_2078) ;  /* 0xfffffffc00ec8947 */ /* 0x000fea000383ffff */
[----:B------:R-:W-:Y:S05]  /*9030*/  BRA `(.L_x_2076) ;  /* 0x00000000000c7947 */ /* 0x000fea0003800000 */
.L_x_2077:
[----:B------:R-:W2:Y:S02]  /*9040*/  LD.E R0, desc[UR6][R12.64+0x4] ;  /* 0x000004060c007980 */ /* 0x000ea4000c101900 */
[----:B--2---:R-:W-:-:S05]  /*9050*/  IADD3 R5, R5, R0, RZ ;  /* 0x0000000005057210 */ /* 0x004fca0007ffe0ff */
[----:B------:R1:W-:Y:S02]  /*9060*/  ST.E desc[UR6][R12.64+0x4], R5 ;  /* 0x000004050c007985 */ /* 0x0003e4000c101906 */
.L_x_2076:
[----:B------:R-:W-:Y:S05]  /*9070*/  BSYNC B0 ;  /* 0x0000000000007941 */ /* 0x000fea0003800000 */
.L_x_2075:
        /* <DEDUP_REMOVED lines=11> */
.L_x_2082:
[----:B------:R-:W1:Y:S02]  /*9130*/  LDS R4, [R0] ;  /* 0x0000000000047984 */ /* 0x000e640000000800 */
[----:B-1----:R-:W-:-:S10]  /*9140*/  HFMA2.MMA R5, R4, 1, 1, R6 ;  /* 0x3c003c0004057835 */ /* 0x002fd40000000006 */
[----:B------:R-:W0:Y:S02]  /*9150*/  ATOMS.CAST.SPIN R5, [R0], R4, R5 ;  /* 0x000000040005738d */ /* 0x000e240001800005 */
[----:B0-----:R-:W-:-:S13]  /*9160*/  ISETP.EQ.U32.AND P0, PT, R5, 0x1, PT ;  /* 0x000000010500780c */ /* 0x001fda0003f02070 */
[----:B------:R-:W-:Y:S05]  /*9170*/  @!P0 BRA `(.L_x_2082) ;  /* 0xfffffffc00ec8947 */ /* 0x000fea000383ffff */
[----:B------:R-:W-:Y:S05]  /*9180*/  BRA `(.L_x_2080) ;  /* 0x00000000000c7947 */ /* 0x000fea0003800000 */
.L_x_2081:
[----:B------:R-:W1:Y:S02]  /*9190*/  LD.E R0, desc[UR6][R10.64] ;  /* 0x000000060a007980 */ /* 0x000e64000c101900 */
[----:B-1----:R-:W-:-:S05]  /*91a0*/  IADD3 R5, R6, R0, RZ ;  /* 0x0000000006057210 */ /* 0x002fca0007ffe0ff */
[----:B------:R0:W-:Y:S02]  /*91b0*/  ST.E desc[UR6][R10.64], R5 ;  /* 0x000000050a007985 */ /* 0x0001e4000c101906 */
.L_x_2080:
[----:B------:R-:W-:Y:S05]  /*91c0*/  BSYNC B0 ;  /* 0x0000000000007941 */ /* 0x000fea0003800000 */
.L_x_2079:
[----:B------:R2:W-:Y:S01]  /*91d0*/  ATOM.E.ADD.F16x2.RN.STRONG.GPU P0, RZ, desc[UR6][R10.64+0x4], R7 ;  /* 0x000004070aff79a2 */ /* 0x0005e2000810e1c6 */
[----:B------:R-:W-:Y:S04]  /*91e0*/  BSSY B0, `(.L_x_2083) ;  /* 0x000000f000007945 */ /* 0x000fe80003800000 */
[----:B--2---:R-:W-:Y:S05]  /*91f0*/  @P0 BRA `(.L_x_2084) ;  /* 0x0000000000340947 */ /* 0x004fea0003800000 */
[----:B------:R-:W2:Y:S02]  /*9200*/  QSPC.E.S P0, RZ, [R10+0x4] ;  /* 0x000004000aff73aa */ /* 0x000ea40000000500 */
[----:B--2---:R-:W-:Y:S05]  /*9210*/  @!P0 BRA `(.L_x_2085) ;  /* 0x0000000000208947 */ /* 0x004fea0003800000 */
[----:B------:R-:W-:-:S04]  /*9220*/  MOV R4, R10 ;  /* 0x0000000a00047202 */ /* 0x000fc80000000f00 */
[----:B------:R-:W-:-:S07]  /*9230*/  MOV R0, R4 ;  /* 0x0000000400007202 */ /* 0x000fce0000000f00 */
.L_x_2086:
[----:B------:R-:W0:Y:S02]  /*9240*/  LDS R4, [R0+0x4] ;  /* 0x0000040000047984 */ /* 0x000e240000000800 */
[----:B01----:R-:W-:-:S06]  /*9250*/  HADD2 R5, R4, R7 ;  /* 0x0000000704057230 */ /* 0x003fcc0000000000 */
[----:B------:R-:W0:Y:S02]  /*9260*/  ATOMS.CAST.SPIN R5, [R0+0x4], R4, R5 ;  /* 0x000004040005738d */ /* 0x000e240001800005 */
[----:B0-----:R-:W-:-:S13]  /*9270*/  ISETP.EQ.U32.AND P0, PT, R5, 0x1, PT ;  /* 0x000000010500780c */ /* 0x001fda0003f02070 */
[----:B------:R-:W-:Y:S05]  /*9280*/  @!P0 BRA `(.L_x_2086) ;  /* 0xfffffffc00ec8947 */ /* 0x000fea000383ffff */
[----:B------:R-:W-:Y:S05]  /*9290*/  BRA `(.L_x_2084) ;  /* 0x00000000000c7947 */ /* 0x000fea0003800000 */
.L_x_2085:
[----:B------:R-:W0:Y:S02]  /*92a0*/  LD.E R0, desc[UR6][R10.64+0x4] ;  /* 0x000004060a007980 */ /* 0x000e24000c101900 */
[----:B01----:R-:W-:-:S05]  /*92b0*/  IADD3 R5, R7, R0, RZ ;  /* 0x0000000007057210 */ /* 0x003fca0007ffe0ff */
[----:B------:R2:W-:Y:S02]  /*92c0*/  ST.E desc[UR6][R10.64+0x4], R5 ;  /* 0x000004050a007985 */ /* 0x0005e4000c101906 */
.L_x_2084:
[----:B------:R-:W-:Y:S05]  /*92d0*/  BSYNC B0 ;  /* 0x0000000000007941 */ /* 0x000fea0003800000 */
.L_x_2083:
        /* <DEDUP_REMOVED lines=11> */
.L_x_2090:
[----:B------:R-:W0:Y:S02]  /*9390*/  LDS R2, [R0] ;  /* 0x0000000000027984 */ /* 0x000e240000000800 */
[----:B0-----:R-:W-:-:S10]  /*93a0*/  HFMA2.MMA R3, R2, 1, 1, R8 ;  /* 0x3c003c0002037835 */ /* 0x001fd40000000008 */
[----:B------:R-:W0:Y:S02]  /*93b0*/  ATOMS.CAST.SPIN R3, [R0], R2, R3 ;  /* 0x000000020003738d */ /* 0x000e240001800003 */
[----:B0-----:R-:W-:-:S13]  /*93c0*/  ISETP.EQ.U32.AND P0, PT, R3, 0x1, PT ;  /* 0x000000010300780c */ /* 0x001fda0003f02070 */
[----:B------:R-:W-:Y:S05]  /*93d0*/  @!P0 BRA `(.L_x_2090) ;  /* 0xfffffffc00ec8947 */ /* 0x000fea000383ffff */
[----:B------:R-:W-:Y:S05]  /*93e0*/  BRA `(.L_x_2088) ;  /* 0x00000000000c7947 */ /* 0x000fea0003800000 */
.L_x_2089:
[----:B------:R-:W2:Y:S02]  /*93f0*/  LD.E R0, desc[UR6][R4.64] ;  /* 0x0000000604007980 */ /* 0x000ea4000c101900 */
[----:B--2---:R-:W-:-:S05]  /*9400*/  IADD3 R3, R8, R0, RZ ;  /* 0x0000000008037210 */ /* 0x004fca0007ffe0ff */
[----:B------:R0:W-:Y:S02]  /*9410*/  ST.E desc[UR6][R4.64], R3 ;  /* 0x0000000304007985 */ /* 0x0001e4000c101906 */
.L_x_2088:
[----:B------:R-:W-:Y:S05]  /*9420*/  BSYNC B0 ;  /* 0x0000000000007941 */ /* 0x000fea0003800000 */
.L_x_2087:
[----:B------:R1:W-:Y:S02]  /*9430*/  ATOM.E.ADD.F16x2.RN.STRONG.GPU P0, RZ, desc[UR6][R4.64+0x4], R9 ;  /* 0x0000040904ff79a2 */ /* 0x0003e4000810e1c6 */
[----:B-1----:R-:W-:Y:S05]  /*9440*/  @P0 EXIT ;  /* 0x000000000000094d */ /* 0x002fea0003800000 */
[----:B------:R-:W1:Y:S02]  /*9450*/  QSPC.E.S P0, RZ, [R4+0x4] ;  /* 0x0000040004ff73aa */ /* 0x000e640000000500 */
[----:B-1----:R-:W-:Y:S05]  /*9460*/  @!P0 BRA `(.L_x_2091) ;  /* 0x0000000000208947 */ /* 0x002fea0003800000 */
[----:B------:R-:W-:-:S04]  /*9470*/  MOV R2, R4 ;  /* 0x0000000400027202 */ /* 0x000fc80000000f00 */
[----:B------:R-:W-:-:S07]  /*9480*/  MOV R0, R2 ;  /* 0x0000000200007202 */ /* 0x000fce0000000f00 */
.L_x_2092:
[----:B------:R-:W0:Y:S02]  /*9490*/  LDS R2, [R0+0x4] ;  /* 0x0000040000027984 */ /* 0x000e240000000800 */
[----:B0-----:R-:W-:-:S06]  /*94a0*/  HADD2 R3, R2, R9 ;  /* 0x0000000902037230 */ /* 0x001fcc0000000000 */
[----:B------:R-:W0:Y:S02]  /*94b0*/  ATOMS.CAST.SPIN R3, [R0+0x4], R2, R3 ;  /* 0x000004020003738d */ /* 0x000e240001800003 */
[----:B0-----:R-:W-:-:S13]  /*94c0*/  ISETP.EQ.U32.AND P0, PT, R3, 0x1, PT ;  /* 0x000000010300780c */ /* 0x001fda0003f02070 */
[----:B------:R-:W-:Y:S05]  /*94d0*/  @!P0 BRA `(.L_x_2092) ;  /* 0xfffffffc00ec8947 */ /* 0x000fea000383ffff */
[----:B------:R-:W-:Y:S05]  /*94e0*/  EXIT ;  /* 0x000000000000794d */ /* 0x000fea0003800000 */
.L_x_2091:
[----:B------:R-:W0:Y:S02]  /*94f0*/  LD.E R0, desc[UR6][R4.64+0x4] ;  /* 0x0000040604007980 */ /* 0x000e24000c101900 */
[----:B0-----:R-:W-:-:S05]  /*9500*/  IADD3 R3, R9, R0, RZ ;  /* 0x0000000009037210 */ /* 0x001fca0007ffe0ff */
[----:B------:R-:W-:Y:S01]  /*9510*/  ST.E desc[UR6][R4.64+0x4], R3 ;  /* 0x0000040304007985 */ /* 0x000fe2000c101906 */
[----:B------:R-:W-:Y:S05]  /*9520*/  EXIT ;  /* 0x000000000000794d */ /* 0x000fea0003800000 */
.L_x_2093:
        /* <DEDUP_REMOVED lines=13> */
.L_x_5208:


//--------------------- .text._Z23gemm_half_q_half_kernelILi3ELi10ELb1ELb0ELi64EEvPK6__halfPKjS4_S2_PS0_iiiiPKtS7_iiiiiibS2_i --------------------------
	.section	.text._Z23gemm_half_q_half_kernelILi3ELi10ELb1ELb0ELi64EEvPK6__halfPKjS4_S2_PS0_iiiiPKtS7_iiiiiibS2_i,"ax",@progbits
	.align	128
        .global         _Z23gemm_half_q_half_kernelILi3ELi10ELb1ELb0ELi64EEvPK6__halfPKjS4_S2_PS0_iiiiPKtS7_iiiiiibS2_i
        .type           _Z23gemm_half_q_half_kernelILi3ELi10ELb1ELb0ELi64EEvPK6__halfPKjS4_S2_PS0_iiiiPKtS7_iiiiiibS2_i,@function
        .size           _Z23gemm_half_q_half_kernelILi3ELi10ELb1ELb0ELi64EEvPK6__halfPKjS4_S2_PS0_iiiiPKtS7_iiiiiibS2_i,(.L_x_5209 - _Z23gemm_half_q_half_kernelILi3ELi10ELb1ELb0ELi64EEvPK6__halfPKjS4_S2_PS0_iiiiPKtS7_iiiiiibS2_i)
        .other          _Z23gemm_half_q_half_kernelILi3ELi10ELb1ELb0ELi64EEvPK6__halfPKjS4_S2_PS0_iiiiPKtS7_iiiiiibS2_i,@"STO_CUDA_ENTRY STV_DEFAULT"
_Z23gemm_half_q_half_kernelILi3ELi10ELb1ELb0ELi64EEvPK6__halfPKjS4_S2_PS0_iiiiPKtS7_iiiiiibS2_i:
.text._Z23gemm_half_q_half_kernelILi3ELi10ELb1ELb0ELi64EEvPK6__halfPKjS4_S2_PS0_iiiiPKtS7_iiiiiibS2_i:
        /* <DEDUP_REMOVED lines=12> */
[--C-:B-1----:R-:W-:Y:S01]  /*00c0*/  IMAD R12, R6, -0x3, R7.reuse ;  /* 0xfffffffd060c7824 */ /* 0x102fe200078e0207 */
[----:B------:R-:W-:-:S04]  /*00d0*/  PRMT R7, RZ, 0x7610, R7 ;  /* 0x00007610ff077816 */ /* 0x000fc80000000007 */
        /* <DEDUP_REMOVED lines=23> */
.L_x_2094:
        /* <DEDUP_REMOVED lines=16> */
[----:B------:R-:W-:Y:S01]  /*0350*/  LEA R14, P0, R10, UR4, 0x1 ;  /* 0x000000040a0e7c11 */ /* 0x000fe2000f8008ff */
[----:B------:R-:W-:Y:S01]  /*0360*/  IMAD R7, R6, R5, RZ ;  /* 0x0000000506077224 */ /* 0x000fe200078e02ff */
[----:B------:R-:W-:Y:S02]  /*0370*/  ULDC.64 UR8, c[0x0][0x210] ;  /* 0x0000840000087ab9 */ /* 0x000fe40000000a00 */
[----:B------:R-:W-:-:S05]  /*0380*/  LEA.HI.X R15, R10, UR5, R9, 0x1, P0 ;  /* 0x000000050a0f7c11 */ /* 0x000fca00080f0c09 */
[----:B------:R-:W2:Y:S01]  /*0390*/  LDG.E.U16.CONSTANT R14, desc[UR6][R14.64] ;  /* 0x000000060e0e7981 */ /* 0x000ea2000c1e9500 */
[----:B------:R-:W0:Y:S01]  /*03a0*/  S2UR UR5, SR_CgaCtaId ;  /* 0x00000000000579c3 */ /* 0x000e220000008800 */
[----:B------:R-:W-:Y:S01]  /*03b0*/  LEA R7, R7, R7, 0x1 ;  /* 0x0000000707077211 */ /* 0x000fe200078e08ff */
[----:B------:R-:W-:Y:S01]  /*03c0*/  UMOV UR4, 0x400 ;  /* 0x0000040000047882 */ /* 0x000fe20000000000 */
[----:B------:R-:W-:Y:S01]  /*03d0*/  ISETP.GT.AND P2, PT, R56, 0x3, PT ;  /* 0x000000033800780c */ /* 0x000fe20003f44270 */
[----:B0-----:R-:W-:Y:S01]  /*03e0*/  ULEA UR4, UR5, UR4, 0x18 ;  /* 0x0000000405047291 */ /* 0x001fe2000f8ec03f */
[----:B--2---:R-:W-:-:S04]  /*03f0*/  IADD3 R9, P0, R14, R7, RZ ;  /* 0x000000070e097210 */ /* 0x004fc80007f1e0ff */
[----:B------:R-:W-:Y:S02]  /*0400*/  LEA.HI.X.SX32 R16, R7, RZ, 0x1, P0 ;  /* 0x000000ff07107211 */ /* 0x000fe400000f0eff */
[----:B------:R-:W-:Y:S02]  /*0410*/  LEA R10, P0, R9, UR8, 0x1 ;  /* 0x00000008090a7c11 */ /* 0x000fe4000f8008ff */
[----:B------:R-:W-:Y:S02]  /*0420*/  LEA R7, R3, UR4, 0x1 ;  /* 0x0000000403077c11 */ /* 0x000fe4000f8e08ff */
[----:B------:R-:W-:Y:S01]  /*0430*/  LEA.HI.X R11, R9, UR9, R16, 0x1, P0 ;  /* 0x00000009090b7c11 */ /* 0x000fe200080f0c10 */
[----:B------:R-:W-:Y:S01]  /*0440*/  HFMA2.MMA R9, -RZ, RZ, 0, 0 ;  /* 0x00000000ff097435 */ /* 0x000fe200000001ff */
[----:B------:R-:W-:Y:S01]  /*0450*/  PLOP3.LUT P0, PT, PT, PT, PT, 0x80, 0x0 ;  /* 0x000000000000781c */ /* 0x000fe20003f0f070 */
[----:B------:R-:W-:-:S12]  /*0460*/  @!P2 BRA `(.L_x_2098) ;  /* 0x000000000048a947 */ /* 0x000fd80003800000 */
[----:B------:R-:W-:Y:S02]  /*0470*/  PLOP3.LUT P0, PT, PT, PT, PT, 0x8, 0x0 ;  /* 0x000000000000781c */ /* 0x000fe40003f0e170 */
[----:B------:R-:W-:-:S11]  /*0480*/  IADD3 R26, R56, -0x3, RZ ;  /* 0xfffffffd381a7810 */ /* 0x000fd60007ffe0ff */
.L_x_2099:
        /* <DEDUP_REMOVED lines=16> */
.L_x_2098:
        /* <DEDUP_REMOVED lines=16> */
.L_x_2097:
[----:B------:R-:W0:Y:S01]  /*0690*/  S2UR UR5, SR_CgaCtaId ;  /* 0x00000000000579c3 */ /* 0x000e220000008800 */
[----:B------:R-:W-:Y:S01]  /*06a0*/  IMAD R7, R6, R5, RZ ;  /* 0x0000000506077224 */ /* 0x000fe200078e02ff */
[----:B------:R-:W-:Y:S01]  /*06b0*/  ISETP.GT.AND P2, PT, R56, 0x3, PT ;  /* 0x000000033800780c */ /* 0x000fe20003f44270 */
[----:B------:R-:W-:Y:S01]  /*06c0*/  UMOV UR4, 0x400 ;  /* 0x0000040000047882 */ /* 0x000fe20000000000 */
[----:B------:R-:W-:Y:S02]  /*06d0*/  ULDC.64 UR8, c[0x0][0x210] ;  /* 0x0000840000087ab9 */ /* 0x000fe40000000a00 */
[----:B------:R-:W-:-:S04]  /*06e0*/  LEA R14, R7, R7, 0x1 ;  /* 0x00000007070e7211 */ /* 0x000fc800078e08ff */
[----:B------:R-:W-:-:S04]  /*06f0*/  IADD3 R7, P0, R10, R14, RZ ;  /* 0x0000000e0a077210 */ /* 0x000fc80007f1e0ff */
[----:B------:R-:W-:Y:S01]  /*0700*/  LEA.HI.X.SX32 R14, R14, R9, 0x1, P0 ;  /* 0x000000090e0e7211 */ /* 0x000fe200000f0eff */
[----:B------:R-:W-:Y:S01]  /*0710*/  HFMA2.MMA R9, -RZ, RZ, 0, 0 ;  /* 0x00000000ff097435 */ /* 0x000fe200000001ff */
        /* <DEDUP_REMOVED lines=8> */
.L_x_2101:
        /* <DEDUP_REMOVED lines=16> */
.L_x_2100:
        /* <DEDUP_REMOVED lines=14> */
.L_x_2096:
[----:B------:R-:W-:Y:S05]  /*0980*/  BSYNC B0 ;  /* 0x0000000000007941 */ /* 0x000fea0003800000 */
.L_x_2095:
        /* <DEDUP_REMOVED lines=9> */
[----:B-1----:R-:W0:Y:S01]  /*0a20*/  LDC.64 R10, c[0x0][0x230] ;  /* 0x00008c00ff0a7b82 */ /* 0x002e220000000a00 */
[----:B------:R-:W-:Y:S01]  /*0a30*/  SHF.L.U32 R8, R8, 0x8, RZ ;  /* 0x0000000808087819 */ /* 0x000fe200000006ff */
[----:B------:R-:W-:Y:S01]  /*0a40*/  IMAD R5, R6, R15, RZ ;  /* 0x0000000f06057224 */ /* 0x000fe200078e02ff */
[----:B------:R-:W-:Y:S02]  /*0a50*/  ISETP.GT.AND P2, PT, R56, 0x3, PT ;  /* 0x000000033800780c */ /* 0x000fe40003f44270 */
[----:B------:R-:W-:Y:S01]  /*0a60*/  PLOP3.LUT P0, PT, PT, PT, PT, 0x80, 0x0 ;  /* 0x000000000000781c */ /* 0x000fe20003f0f070 */
[----:B------:R-:W-:-:S05]  /*0a70*/  IMAD R8, R5, 0x3, R8 ;  /* 0x0000000305087824 */ /* 0x000fca00078e0208 */
[----:B------:R-:W-:-:S05]  /*0a80*/  LEA R3, R3, R8, 0x2 ;  /* 0x0000000803037211 */ /* 0x000fca00078e10ff */
[----:B0-----:R-:W-:Y:S01]  /*0a90*/  IMAD.WIDE R6, R3, 0x2, R10 ;  /* 0x0000000203067825 */ /* 0x001fe200078e020a */
[----:B------:R-:W-:Y:S01]  /*0aa0*/  HFMA2.MMA R3, -RZ, RZ, 0, 0 ;  /* 0x00000000ff037435 */ /* 0x000fe200000001ff */
[----:B------:R-:W-:Y:S10]  /*0ab0*/  @!P2 BRA `(.L_x_2103) ;  /* 0x000000000034a947 */ /* 0x000ff40003800000 */
[----:B------:R-:W-:Y:S02]  /*0ac0*/  PLOP3.LUT P0, PT, PT, PT, PT, 0x8, 0x0 ;  /* 0x000000000000781c */ /* 0x000fe40003f0e170 */
[----:B------:R-:W-:-:S11]  /*0ad0*/  IADD3 R14, R56, -0x3, RZ ;  /* 0xfffffffd380e7810 */ /* 0x000fd60007ffe0ff */
.L_x_2104:
        /* <DEDUP_REMOVED lines=11> */
.L_x_2103:
[----:B------:R-:W-:-:S04]  /*0b90*/  IADD3 R5, R56, -R3, RZ ;  /* 0x8000000338057210 */ /* 0x000fc80007ffe0ff */
[----:B------:R-:W-:-:S13]  /*0ba0*/  ISETP.GT.AND P2, PT, R5, 0x1, PT ;  /* 0x000000010500780c */ /* 0x000fda0003f44270 */
[----:B------:R-:W-:Y:S01]  /*0bb0*/  @P2 PLOP3.LUT P0, PT, PT, PT, PT, 0x8, 0x0 ;  /* 0x000000000000281c */ /* 0x000fe20003f0e170 */
[----:B-1----:R-:W-:Y:S01]  /*0bc0*/  @P2 IMAD.WIDE R8, R15, 0x2, R6 ;  /* 0x000000020f082825 */ /* 0x002fe200078e0206 */
[----:B------:R-:W-:Y:S01]  /*0bd0*/  @P2 IADD3 R3, R3, 0x2, RZ ;  /* 0x0000000203032810 */ /* 0x000fe20007ffe0ff */
[----:B------:R0:W-:Y:S03]  /*0be0*/  @P2 STG.E.64 desc[UR6][R6.64], RZ ;  /* 0x000000ff06002986 */ /* 0x0001e6000c101b06 */
[----:B------:R-:W-:Y:S01]  /*0bf0*/  ISETP.LT.OR P0, PT, R3, R56, P0 ;  /* 0x000000380300720c */ /* 0x000fe20000701670 */
[----:B------:R2:W-:Y:S01]  /*0c00*/  @P2 STG.E.64 desc[UR6][R8.64], RZ ;  /* 0x000000ff08002986 */ /* 0x0005e2000c101b06 */
[----:B0-----:R-:W-:-:S11]  /*0c10*/  @P2 IMAD.WIDE R6, R15, 0x2, R8 ;  /* 0x000000020f062825 */ /* 0x001fd600078e0208 */
[----:B------:R2:W-:Y:S02]  /*0c20*/  @P0 STG.E.64 desc[UR6][R6.64], RZ ;  /* 0x000000ff06000986 */ /* 0x0005e4000c101b06 */
.L_x_2102:
[----:B012---:R-:W0:Y:S01]  /*0c30*/  LDC.64 R6, c[0x0][0x248] ;  /* 0x00009200ff067b82 */ /* 0x007e220000000a00 */
[----:B------:R-:W-:-:S05]  /*0c40*/  SHF.L.U32 R3, R2, 0x7, RZ ;  /* 0x0000000702037819 */ /* 0x000fca00000006ff */
        /* <DEDUP_REMOVED lines=13> */
.L_x_2106:
        /* <DEDUP_REMOVED lines=44> */
.L_x_2105:
        /* <DEDUP_REMOVED lines=10> */
[C---:B------:R-:W-:Y:S02]  /*1080*/  ISETP.GT.AND P6, PT, R54.reuse, UR8, PT ;  /* 0x0000000836007c0c */ /* 0x040fe4000bfc4270 */
        /* <DEDUP_REMOVED lines=13> */
.L_x_2107:
        /* <DEDUP_REMOVED lines=8> */
.L_x_2108:
[----:B------:R-:W-:Y:S01]  /*11e0*/  HFMA2.MMA R3, -RZ, RZ, 0, 0 ;  /* 0x00000000ff037435 */ /* 0x000fe200000001ff */
[----:B------:R-:W-:Y:S01]  /*11f0*/  MOV R10, RZ ;  /* 0x000000ff000a7202 */ /* 0x000fe20000000f00 */
        /* <DEDUP_REMOVED lines=10> */
.L_x_2109:
        /* <DEDUP_REMOVED lines=8> */
.L_x_2110:
        /* <DEDUP_REMOVED lines=8> */
.L_x_2111:
        /* <DEDUP_REMOVED lines=20> */
[----:B------:R-:W-:Y:S02]  /*14e0*/  MOV R4, RZ ;  /* 0x000000ff00047202 */ /* 0x000fe40000000f00 */
[----:B-----5:R-:W-:Y:S01]  /*14f0*/  IADD3 R11, R54, R11, RZ ;  /* 0x0000000b360b7210 */ /* 0x020fe20007ffe0ff */
[----:B------:R-:W-:Y:S06]  /*1500*/  @P0 BRA `(.L_x_2112) ;  /* 0x0000005400240947 */ /* 0x000fec0003800000 */
[----:B------:R-:W-:Y:S01]  /*1510*/  PRMT R4, R18, 0x9910, RZ ;  /* 0x0000991012047816 */ /* 0x000fe200000000ff */
[----:B------:R-:W-:Y:S01]  /*1520*/  ULDC UR5, c[0x0][0x264] ;  /* 0x0000990000057ab9 */ /* 0x000fe20000000800 */
[----:B------:R-:W-:Y:S02]  /*1530*/  PRMT R5, RZ, 0x7610, R5 ;  /* 0x00007610ff057816 */ /* 0x000fe40000000005 */
[----:B------:R-:W-:Y:S01]  /*1540*/  ISETP.NE.AND P0, PT, R4, RZ, PT ;  /* 0x000000ff0400720c */ /* 0x000fe20003f05270 */
[----:B------:R-:W-:-:S03]  /*1550*/  HFMA2.MMA R4, -RZ, RZ, 0, 0 ;  /* 0x00000000ff047435 */ /* 0x000fc600000001ff */
[----:B------:R-:W-:-:S13]  /*1560*/  ISETP.LT.OR P0, PT, R12, 0x3, !P0 ;  /* 0x000000030c00780c */ /* 0x000fda0004701670 */
.L_x_2125:
        /* <DEDUP_REMOVED lines=25> */
[----:B------:R-:W-:Y:S02]  /*1700*/  LOP3.LUT R23, R14, 0xf000f, RZ, 0xc0, !PT ;  /* 0x000f000f0e177812 */ /* 0x000fe400078ec0ff */
[----:B------:R-:W-:Y:S02]  /*1710*/  SHF.R.U32.HI R25, RZ, 0x8, R14 ;  /* 0x00000008ff197819 */ /* 0x000fe4000001160e */
[----:B------:R-:W-:Y:S02]  /*1720*/  SHF.R.U32.HI R20, RZ, 0x8, R12 ;  /* 0x00000008ff147819 */ /* 0x000fe4000001160c */
[----:B------:R-:W-:-:S02]  /*1730*/  SHF.R.U32.HI R31, RZ, 0x8, R15 ;  /* 0x00000008ff1f7819 */ /* 0x000fc4000001160f */
[----:B------:R-:W-:Y:S02]  /*1740*/  LOP3.LUT R2, R12, 0xf000f, RZ, 0xc0, !PT ;  /* 0x000f000f0c027812 */ /* 0x000fe400078ec0ff */
        /* <DEDUP_REMOVED lines=134> */
.L_x_2114:
        /* <DEDUP_REMOVED lines=94> */
.L_x_2116:
[----:B------:R-:W-:Y:S05]  /*2590*/  @P0 BRA `(.L_x_2115) ;  /* 0x0000000400680947 */ /* 0x000fea0003800000 */
[----:B------:R-:W0:Y:S01]  /*25a0*/  LDS.64 R2, [UR4+0x100] ;  /* 0x00010004ff027984 */ /* 0x000e220008000a00 */
[----:B------:R-:W-:Y:S02]  /*25b0*/  HADD2.F32 R12, -RZ, R26.H0_H0 ;  /* 0x2000001aff0c7230 */ /* 0x000fe40000004100 */
[----:B------:R-:W-:Y:S01]  /*25c0*/  HADD2.F32 R13, -RZ, R28.H0_H0 ;  /* 0x2000001cff0d7230 */ /* 0x000fe20000004100 */
[----:B------:R-:W1:Y:S01]  /*25d0*/  LDS.64 R14, [UR4+0x108] ;  /* 0x00010804ff0e7984 */ /* 0x000e620008000a00 */
[----:B------:R-:W-:Y:S02]  /*25e0*/  HADD2.F32 R41, -RZ, R24.H1_H1 ;  /* 0x30000018ff297230 */ /* 0x000fe40000004100 */
[----:B------:R-:W-:Y:S02]  /*25f0*/  HADD2.F32 R43, -RZ, R28.H1_H1 ;  /* 0x3000001cff2b7230 */ /* 0x000fe40000004100 */
[--C-:B------:R-:W-:Y:S02]  /*2600*/  HADD2.F32 R28, -RZ, R36.reuse.H0_H0 ;  /* 0x20000024ff1c7230 */ /* 0x100fe40000004100 */
[----:B------:R-:W-:-:S02]  /*2610*/  HADD2.F32 R36, -RZ, R36.H1_H1 ;  /* 0x30000024ff247230 */ /* 0x000fc40000004100 */
[--C-:B0-----:R-:W-:Y:S02]  /*2620*/  HADD2.F32 R38, -RZ, R2.reuse.H0_H0 ;  /* 0x20000002ff267230 */ /* 0x101fe40000004100 */
[----:B------:R-:W-:Y:S02]  /*2630*/  HADD2.F32 R39, -RZ, R2.H1_H1 ;  /* 0x30000002ff277230 */ /* 0x000fe40000004100 */
[----:B------:R-:W-:Y:S02]  /*2640*/  HADD2.F32 R2, -RZ, R37.H0_H0 ;  /* 0x20000025ff027230 */ /* 0x000fe40000004100 */
[-C--:B------:R-:W-:Y:S01]  /*2650*/  FFMA.FTZ R12, R12, R38.reuse, RZ ;  /* 0x000000260c0c7223 */ /* 0x080fe200000100ff */
[--C-:B------:R-:W-:Y:S02]  /*2660*/  HADD2.F32 R21, -RZ, R3.reuse.H0_H0 ;  /* 0x20000003ff157230 */ /* 0x100fe40000004100 */
[----:B------:R-:W-:Y:S02]  /*2670*/  HADD2.F32 R20, -RZ, R3.H1_H1 ;  /* 0x30000003ff147230 */ /* 0x000fe40000004100 */
[----:B------:R-:W-:Y:S01]  /*2680*/  FFMA.FTZ R2, R2, R38, RZ ;  /* 0x0000002602027223 */ /* 0x000fe200000100ff */
[----:B------:R-:W-:-:S02]  /*2690*/  HADD2.F32 R37, -RZ, R37.H1_H1 ;  /* 0x30000025ff257230 */ /* 0x000fc40000004100 */
[----:B------:R-:W-:-:S03]  /*26a0*/  HADD2.F32 R3, -RZ, R24.H0_H0 ;  /* 0x20000018ff037230 */ /* 0x000fc60000004100 */
[-C--:B------:R-:W-:Y:S01]  /*26b0*/  FFMA.FTZ R2, R37, R39.reuse, R2 ;  /* 0x0000002725027223 */ /* 0x080fe20000010002 */
[----:B------:R-:W-:Y:S02]  /*26c0*/  HADD2.F32 R37, -RZ, R26.H1_H1 ;  /* 0x3000001aff257230 */ /* 0x000fe40000004100 */
[-C--:B------:R-:W-:Y:S01]  /*26d0*/  FFMA.FTZ R24, R3, R38.reuse, RZ ;  /* 0x0000002603187223 */ /* 0x080fe200000100ff */
[----:B------:R-:W-:Y:S01]  /*26e0*/  FFMA.FTZ R38, R13, R38, RZ ;  /* 0x000000260d267223 */ /* 0x000fe200000100ff */
[----:B------:R-:W-:Y:S02]  /*26f0*/  HADD2.F32 R3, -RZ, R23.H0_H0 ;  /* 0x20000017ff037230 */ /* 0x000fe40000004100 */
[----:B------:R-:W-:Y:S02]  /*2700*/  HADD2.F32 R13, -RZ, R25.H0_H0 ;  /* 0x20000019ff0d7230 */ /* 0x000fe40000004100 */
[----:B------:R-:W-:Y:S01]  /*2710*/  FFMA.FTZ R24, R41, R39, R24 ;  /* 0x0000002729187223 */ /* 0x000fe20000010018 */
[----:B------:R-:W-:-:S02]  /*2720*/  HADD2.F32 R41, -RZ, R27.H0_H0 ;  /* 0x2000001bff297230 */ /* 0x000fc40000004100 */
[-C--:B------:R-:W-:Y:S01]  /*2730*/  FFMA.FTZ R12, R37, R39.reuse, R12 ;  /* 0x00000027250c7223 */ /* 0x080fe2000001000c */
        /* <DEDUP_REMOVED lines=64> */
.L_x_2115:
        /* <DEDUP_REMOVED lines=146> */
.L_x_2117:
        /* <DEDUP_REMOVED lines=94> */
.L_x_2119:
[----:B------:R-:W-:Y:S05]  /*3a40*/  @P0 BRA `(.L_x_2118) ;  /* 0x0000000400680947 */ /* 0x000fea0003800000 */
[----:B------:R-:W0:Y:S01]  /*3a50*/  LDS.64 R2, [UR4+0x110] ;  /* 0x00011004ff027984 */ /* 0x000e220008000a00 */
[----:B------:R-:W-:Y:S02]  /*3a60*/  HADD2.F32 R44, -RZ, R27.H1_H1 ;  /* 0x3000001bff2c7230 */ /* 0x000fe40000004100 */
[----:B------:R-:W-:Y:S01]  /*3a70*/  HADD2.F32 R12, -RZ, R29.H0_H0 ;  /* 0x2000001dff0c7230 */ /* 0x000fe20000004100 */
[----:B------:R-:W1:Y:S01]  /*3a80*/  LDS.64 R14, [UR4+0x118] ;  /* 0x00011804ff0e7984 */ /* 0x000e620008000a00 */
[----:B------:R-:W-:Y:S02]  /*3a90*/  HADD2.F32 R13, -RZ, R31.H0_H0 ;  /* 0x2000001fff0d7230 */ /* 0x000fe40000004100 */
[--C-:B0-----:R-:W-:Y:S02]  /*3aa0*/  HADD2.F32 R41, -RZ, R2.reuse.H0_H0 ;  /* 0x20000002ff297230 */ /* 0x101fe40000004100 */
[----:B------:R-:W-:Y:S02]  /*3ab0*/  HADD2.F32 R42, -RZ, R2.H1_H1 ;  /* 0x30000002ff2a7230 */ /* 0x000fe40000004100 */
[----:B------:R-:W-:-:S02]  /*3ac0*/  HADD2.F32 R2, -RZ, R40.H0_H0 ;  /* 0x20000028ff027230 */ /* 0x000fc40000004100 */
[-C--:B------:R-:W-:Y:S01]  /*3ad0*/  FFMA.FTZ R43, R12, R41.reuse, RZ ;  /* 0x000000290c2b7223 */ /* 0x080fe200000100ff */
[--C-:B------:R-:W-:Y:S02]  /*3ae0*/  HADD2.F32 R25, -RZ, R3.reuse.H0_H0 ;  /* 0x20000003ff197230 */ /* 0x100fe40000004100 */
[-C--:B------:R-:W-:Y:S01]  /*3af0*/  FFMA.FTZ R13, R13, R41.reuse, RZ ;  /* 0x000000290d0d7223 */ /* 0x080fe200000100ff */
[----:B------:R-:W-:Y:S02]  /*3b00*/  HADD2.F32 R24, -RZ, R3.H1_H1 ;  /* 0x30000003ff187230 */ /* 0x000fe40000004100 */
[----:B------:R-:W-:Y:S02]  /*3b10*/  HADD2.F32 R3, -RZ, R27.H0_H0 ;  /* 0x2000001bff037230 */ /* 0x000fe40000004100 */
[-C--:B------:R-:W-:Y:S01]  /*3b20*/  FFMA.FTZ R27, R2, R41.reuse, RZ ;  /* 0x00000029021b7223 */ /* 0x080fe200000100ff */
[----:B------:R-:W-:Y:S02]  /*3b30*/  HADD2.F32 R40, -RZ, R40.H1_H1 ;  /* 0x30000028ff287230 */ /* 0x000fe40000004100 */
[----:B------:R-:W-:-:S03]  /*3b40*/  FFMA.FTZ R3, R3, R41, RZ ;  /* 0x0000002903037223 */ /* 0x000fc600000100ff */
[-C--:B------:R-:W-:Y:S01]  /*3b50*/  FFMA.FTZ R2, R40, R42.reuse, R27 ;  /* 0x0000002a28027223 */ /* 0x080fe2000001001b */
[----:B------:R-:W-:Y:S02]  /*3b60*/  HADD2.F32 R40, -RZ, R29.H1_H1 ;  /* 0x3000001dff287230 */ /* 0x000fe40000004100 */
[-C--:B------:R-:W-:Y:S01]  /*3b70*/  FFMA.FTZ R12, R44, R42.reuse, R3 ;  /* 0x0000002a2c0c7223 */ /* 0x080fe20000010003 */
[----:B------:R-:W-:Y:S02]  /*3b80*/  HADD2.F32 R44, -RZ, R31.H1_H1 ;  /* 0x3000001fff2c7230 */ /* 0x000fe40000004100 */
        /* <DEDUP_REMOVED lines=70> */
.L_x_2118:
        /* <DEDUP_REMOVED lines=145> */
.L_x_2120:
        /* <DEDUP_REMOVED lines=94> */
.L_x_2122:
        /* <DEDUP_REMOVED lines=91> */
.L_x_2121:
[----:B------:R-:W-:-:S06]  /*5490*/  IMAD.WIDE R12, R23, 0x4, R20 ;  /* 0x00000004170c7825 */ /* 0x000fcc00078e0214 */
[----:B------:R-:W2:Y:S02]  /*54a0*/  LDG.E.128.CONSTANT R12, desc[UR6][R12.64] ;  /* 0x000000060c0c7981 */ /* 0x000ea4000c1e9d00 */
[----:B--2---:R-:W-:Y:S02]  /*54b0*/  LOP3.LUT R3, R12, 0xf000f0, RZ, 0xc0, !PT ;  /* 0x00f000f00c037812 */ /* 0x004fe400078ec0ff */
[----:B------:R-:W-:Y:S02]  /*54c0*/  SHF.R.U32.HI R20, RZ, 0x8, R12 ;  /* 0x00000008ff147819 */ /* 0x000fe4000001160c */
[C---:B------:R-:W-:Y:S02]  /*54d0*/  LOP3.LUT R21, R13.reuse, 0xf000f, RZ, 0xc0, !PT ;  /* 0x000f000f0d157812 */ /* 0x040fe400078ec0ff */
[----:B------:R-:W-:Y:S02]  /*54e0*/  LOP3.LUT R23, R13, 0xf000f0, RZ, 0xc0, !PT ;  /* 0x00f000f00d177812 */ /* 0x000fe400078ec0ff */
[----:B------:R-:W-:-:S02]  /*54f0*/  SHF.R.U32.HI R29, RZ, 0x8, R13 ;  /* 0x00000008ff1d7819 */ /* 0x000fc4000001160d */
        /* <DEDUP_REMOVED lines=50> */
[--C-:B------:R-:W-:Y:S01]  /*5820*/  HADD2.F32 R40, -RZ, R35.reuse.H0_H0 ;  /* 0x20000023ff287230 */ /* 0x100fe20000004100 */
        /* <DEDUP_REMOVED lines=87> */
.L_x_2123:
        /* <DEDUP_REMOVED lines=94> */
.L_x_2124:
        /* <DEDUP_REMOVED lines=91> */
.L_x_2113:
[----:B------:R-:W0:Y:S01]  /*6930*/  LDC R15, c[0x0][0x23c] ;  /* 0x00008f00ff0f7b82 */ /* 0x000e220000000800 */
[----:B------:R-:W-:Y:S01]  /*6940*/  IADD3 R54, R54, 0x20, RZ ;  /* 0x0000002036367810 */ /* 0x000fe20007ffe0ff */
[----:B------:R-:W-:-:S03]  /*6950*/  UIADD3 UR4, UR4, 0x40, URZ ;  /* 0x0000004004047890 */ /* 0x000fc6000fffe03f */
[C---:B------:R-:W-:Y:S02]  /*6960*/  ISETP.GE.AND P2, PT, R54.reuse, UR5, PT ;  /* 0x0000000536007c0c */ /* 0x040fe4000bf46270 */
[----:B------:R-:W-:Y:S01]  /*6970*/  ISETP.LT.AND P3, PT, R54, R57, PT ;  /* 0x000000393600720c */ /* 0x000fe20003f61270 */
[----:B0-----:R-:W-:-:S12]  /*6980*/  IMAD.WIDE R2, R15, 0x10, R16 ;  /* 0x000000100f027825 */ /* 0x001fd800078e0210 */
[----:B------:R-:W-:Y:S05]  /*6990*/  @!P2 BRA P3, `(.L_x_2125) ;  /* 0xffffffa800f4a947 */ /* 0x000fea000183ffff */
.L_x_2112:
[----:B------:R-:W-:Y:S01]  /*69a0*/  ISETP.GE.AND P0, PT, R54, R57, PT ;  /* 0x000000393600720c */ /* 0x000fe20003f06270 */
[----:B------:R-:W-:-:S03]  /*69b0*/  ULDC UR5, c[0x0][0x26c] ;  /* 0x00009b0000057ab9 */ /* 0x000fc60000000800 */
[----:B------:R-:W-:-:S13]  /*69c0*/  ISETP.GE.OR P0, PT, R54, UR5, P0 ;  /* 0x0000000536007c0c */ /* 0x000fda0008706670 */
[----:B------:R-:W-:Y:S05]  /*69d0*/  @P0 BRA `(.L_x_2126) ;  /* 0x00000010003c0947 */ /* 0x000fea0003800000 */
[----:B------:R-:W0:Y:S01]  /*69e0*/  S2R R12, SR_CTAID.Y ;  /* 0x00000000000c7919 */ /* 0x000e220000002600 */
[----:B------:R-:W0:Y:S01]  /*69f0*/  LDC R13, c[0x0][0x238] ;  /* 0x00008e00ff0d7b82 */ /* 0x000e220000000800 */
[----:B------:R-:W-:Y:S01]  /*6a00*/  PRMT R14, R18, 0x9910, RZ ;  /* 0x00009910120e7816 */ /* 0x000fe200000000ff */
[----:B------:R-:W-:-:S03]  /*6a10*/  ULDC UR5, c[0x0][0x26c] ;  /* 0x00009b0000057ab9 */ /* 0x000fc60000000800 */
[----:B------:R-:W-:Y:S01]  /*6a20*/  ISETP.NE.AND P0, PT, R14, RZ, PT ;  /* 0x000000ff0e00720c */ /* 0x000fe20003f05270 */
[----:B0-----:R-:W-:Y:S01]  /*6a30*/  IMAD R12, R12, -0x3, R13 ;  /* 0xfffffffd0c0c7824 */ /* 0x001fe200078e020d */
[----:B------:R-:W-:-:S04]  /*6a40*/  SHF.L.U32 R13, R15, 0x2, RZ ;  /* 0x000000020f0d7819 */ /* 0x000fc800000006ff */
[----:B------:R-:W-:Y:S02]  /*6a50*/  ISETP.LT.OR P0, PT, R12, 0x3, !P0 ;  /* 0x000000030c00780c */ /* 0x000fe40004701670 */
[----:B------:R-:W-:-:S04]  /*6a60*/  SHF.R.S32.HI R12, RZ, 0x1f, R15 ;  /* 0x0000001fff0c7819 */ /* 0x000fc8000001140f */
[----:B------:R-:W-:-:S07]  /*6a70*/  SHF.L.U64.HI R12, R15, 0x2, R12 ;  /* 0x000000020f0c7819 */ /* 0x000fce000001020c */
.L_x_2130:
        /* <DEDUP_REMOVED lines=15> */
[----:B------:R-:W-:Y:S01]  /*6b70*/  PRMT R14, R55, 0x9910, RZ ;  /* 0x00009910370e7816 */ /* 0x000fe200000000ff */
[----:B------:R-:W-:Y:S01]  /*6b80*/  HFMA2.MMA R37, -RZ, RZ, 0, 0.0625 ;  /* 0x00002c00ff257435 */ /* 0x000fe200000001ff */
[----:B------:R-:W-:Y:S02]  /*6b90*/  MOV R29, 0x3400 ;  /* 0x00003400001d7802 */ /* 0x000fe40000000f00 */
[----:B------:R-:W-:Y:S02]  /*6ba0*/  ISETP.NE.AND P2, PT, R14, RZ, PT ;  /* 0x000000ff0e00720c */ /* 0x000fe40003f45270 */
[----:B------:R-:W-:Y:S02]  /*6bb0*/  MOV R45, 0x2400 ;  /* 0x00002400002d7802 */ /* 0x000fe40000000f00 */
[----:B------:R-:W-:Y:S02]  /*6bc0*/  ISETP.GE.AND P3, PT, R56, 0x2, PT ;  /* 0x000000023800780c */ /* 0x000fe40003f66270 */
[----:B--2---:R-:W-:-:S02]  /*6bd0*/  LOP3.LUT R14, R16, 0xc000c, RZ, 0xc0, !PT ;  /* 0x000c000c100e7812 */ /* 0x004fc400078ec0ff */
[----:B------:R-:W-:Y:S02]  /*6be0*/  SHF.R.U32.HI R20, RZ, 0x8, R16 ;  /* 0x00000008ff147819 */ /* 0x000fe40000011610 */
[C---:B------:R-:W-:Y:S02]  /*6bf0*/  LOP3.LUT R30, R16.reuse, 0x300030, RZ, 0xc0, !PT ;  /* 0x00300030101e7812 */ /* 0x040fe400078ec0ff */
[C---:B------:R-:W-:Y:S02]  /*6c00*/  LOP3.LUT R39, R16.reuse, 0xc000c0, RZ, 0xc0, !PT ;  /* 0x00c000c010277812 */ /* 0x040fe400078ec0ff */
[----:B------:R-:W-:Y:S02]  /*6c10*/  LOP3.LUT R22, R16, 0x30003, RZ, 0xc0, !PT ;  /* 0x0003000310167812 */ /* 0x000fe400078ec0ff */
[----:B------:R-:W-:Y:S02]  /*6c20*/  LOP3.LUT R25, R18, 0xc000c, RZ, 0xc0, !PT ;  /* 0x000c000c12197812 */ /* 0x000fe400078ec0ff */
[----:B------:R-:W-:-:S02]  /*6c30*/  LOP3.LUT R15, R17, 0xc000c, RZ, 0xc0, !PT ;  /* 0x000c000c110f7812 */ /* 0x000fc400078ec0ff */
[----:B------:R-:W-:Y:S02]  /*6c40*/  SHF.R.U32.HI R16, RZ, 0x8, R17 ;  /* 0x00000008ff107819 */ /* 0x000fe40000011611 */
[C---:B------:R-:W-:Y:S02]  /*6c50*/  LOP3.LUT R31, R17.reuse, 0x300030, RZ, 0xc0, !PT ;  /* 0x00300030111f7812 */ /* 0x040fe400078ec0ff */
[C---:B------:R-:W-:Y:S02]  /*6c60*/  LOP3.LUT R38, R17.reuse, 0xc000c0, RZ, 0xc0, !PT ;  /* 0x00c000c011267812 */ /* 0x040fe400078ec0ff */
[----:B------:R-:W-:Y:S02]  /*6c70*/  LOP3.LUT R21, R17, 0x30003, RZ, 0xc0, !PT ;  /* 0x0003000311157812 */ /* 0x000fe400078ec0ff */
[----:B------:R-:W-:Y:S02]  /*6c80*/  SHF.R.U32.HI R17, RZ, 0x8, R18 ;  /* 0x00000008ff117819 */ /* 0x000fe40000011612 */
[----:B------:R-:W-:-:S02]  /*6c90*/  LOP3.LUT R33, R18, 0x300030, RZ, 0xc0, !PT ;  /* 0x0030003012217812 */ /* 0x000fc400078ec0ff */
[C---:B------:R-:W-:Y:S02]  /*6ca0*/  LOP3.LUT R40, R18.reuse, 0xc000c0, RZ, 0xc0, !PT ;  /* 0x00c000c012287812 */ /* 0x040fe400078ec0ff */
        /* <DEDUP_REMOVED lines=129> */
.L_x_2128:
        /* <DEDUP_REMOVED lines=46> */
.L_x_2129:
        /* <DEDUP_REMOVED lines=44> */
.L_x_2127:
[----:B------:R-:W-:Y:S01]  /*7a60*/  IADD3 R54, R54, 0x10, RZ ;  /* 0x0000001036367810 */ /* 0x000fe20007ffe0ff */
[----:B------:R-:W-:Y:S01]  /*7a70*/  UIADD3 UR4, UR4, 0x20, URZ ;  /* 0x0000002004047890 */ /* 0x000fe2000fffe03f */
[----:B------:R-:W-:Y:S02]  /*7a80*/  IADD3 R2, P3, R2, R13, RZ ;  /* 0x0000000d02027210 */ /* 0x000fe40007f7e0ff */
[C---:B------:R-:W-:Y:S02]  /*7a90*/  ISETP.GE.AND P2, PT, R54.reuse, UR5, PT ;  /* 0x0000000536007c0c */ /* 0x040fe4000bf46270 */
[----:B------:R-:W-:Y:S02]  /*7aa0*/  ISETP.LT.AND P4, PT, R54, R57, PT ;  /* 0x000000393600720c */ /* 0x000fe40003f81270 */
[----:B------:R-:W-:-:S11]  /*7ab0*/  IADD3.X R3, R3, R12, RZ, P3, !PT ;  /* 0x0000000c03037210 */ /* 0x000fd60001ffe4ff */
[----:B------:R-:W-:Y:S05]  /*7ac0*/  @!P2 BRA P4, `(.L_x_2130) ;  /* 0xffffffec00eca947 */ /* 0x000fea000203ffff */
.L_x_2126:
[----:B------:R-:W-:Y:S05]  /*7ad0*/  @!P1 EXIT ;  /* 0x000000000000994d */ /* 0x000fea0003800000 */
[----:B------:R-:W0:Y:S01]  /*7ae0*/  S2R R0, SR_CTAID.X ;  /* 0x0000000000007919 */ /* 0x000e220000002500 */
[----:B------:R-:W1:Y:S01]  /*7af0*/  S2UR UR4, SR_CTAID.Y ;  /* 0x00000000000479c3 */ /* 0x000e620000002600 */
[----:B------:R-:W0:Y:S07]  /*7b00*/  S2R R11, SR_TID.X ;  /* 0x00000000000b7919 */ /* 0x000e2e0000002100 */
[----:B------:R-:W2:Y:S08]  /*7b10*/  LDC R16, c[0x0][0x23c] ;  /* 0x00008f00ff107b82 */ /* 0x000eb00000000800 */
[----:B------:R-:W3:Y:S01]  /*7b20*/  LDC.64 R2, c[0x0][0x230] ;  /* 0x00008c00ff027b82 */ /* 0x000ee20000000a00 */
        /* <DEDUP_REMOVED lines=11> */
[----:B------:R-:W-:Y:S02]  /*7be0*/  MOV R14, R14 ;  /* 0x0000000e000e7202 */ /* 0x000fe40000000f00 */
[----:B------:R-:W-:-:S07]  /*7bf0*/  MOV R15, R5 ;  /* 0x00000005000f7202 */ /* 0x000fce0000000f00 */
.L_x_2134:
[----:B------:R-:W0:Y:S02]  /*7c00*/  LDS R4, [R14] ;  /* 0x000000000e047984 */ /* 0x000e240000000800 */
[----:B0-----:R-:W-:-:S06]  /*7c10*/  HADD2 R5, R4, R15 ;  /* 0x0000000f04057230 */ /* 0x001fcc0000000000 */
[----:B------:R-:W0:Y:S02]  /*7c20*/  ATOMS.CAST.SPIN R5, [R14], R4, R5 ;  /* 0x000000040e05738d */ /* 0x000e240001800005 */
[----:B0-----:R-:W-:-:S13]  /*7c30*/  ISETP.EQ.U32.AND P0, PT, R5, 0x1, PT ;  /* 0x000000010500780c */ /* 0x001fda0003f02070 */
[----:B------:R-:W-:Y:S05]  /*7c40*/  @!P0 BRA `(.L_x_2134) ;  /* 0xfffffffc00ec8947 */ /* 0x000fea000383ffff */
[----:B------:R-:W-:Y:S05]  /*7c50*/  BRA `(.L_x_2132) ;  /* 0x00000000000c7947 */ /* 0x000fea0003800000 */
.L_x_2133:
[----:B------:R-:W2:Y:S02]  /*7c60*/  LD.E R0, desc[UR6][R12.64] ;  /* 0x000000060c007980 */ /* 0x000ea4000c101900 */
[----:B--2---:R-:W-:-:S05]  /*7c70*/  IADD3 R5, R5, R0, RZ ;  /* 0x0000000005057210 */ /* 0x004fca0007ffe0ff */
[----:B------:R0:W-:Y:S02]  /*7c80*/  ST.E desc[UR6][R12.64], R5 ;  /* 0x000000050c007985 */ /* 0x0001e4000c101906 */
.L_x_2132:
[----:B------:R-:W-:Y:S05]  /*7c90*/  BSYNC B0 ;  /* 0x0000000000007941 */ /* 0x000fea0003800000 */
.L_x_2131:
[----:B------:R1:W-:Y:S01]  /*7ca0*/  ATOM.E.ADD.F16x2.RN.STRONG.GPU P0, RZ, desc[UR6][R12.64+0x4], R6 ;  /* 0x000004060cff79a2 */ /* 0x0003e2000810e1c6 */
[----:B------:R-:W-:Y:S04]  /*7cb0*/  BSSY B0, `(.L_x_2135) ;  /* 0x000000e000007945 */ /* 0x000fe80003800000 */
[----:B-1----:R-:W-:Y:S05]  /*7cc0*/  @P0 BRA `(.L_x_2136) ;  /* 0x0000000000300947 */ /* 0x002fea0003800000 */
[----:B------:R-:W1:Y:S02]  /*7cd0*/  QSPC.E.S P0, RZ, [R12+0x4] ;  /* 0x000004000cff73aa */ /* 0x000e640000000500 */
[----:B-1----:R-:W-:Y:S05]  /*7ce0*/  @!P0 BRA `(.L_x_2137) ;  /* 0x00000000001c8947 */ /* 0x002fea0003800000 */
[----:B0-----:R-:W-:-:S07]  /*7cf0*/  MOV R12, R12 ;  /* 0x0000000c000c7202 */ /* 0x001fce0000000f00 */
.L_x_2138:
[----:B------:R-:W0:Y:S02]  /*7d00*/  LDS R4, [R12+0x4] ;  /* 0x000004000c047984 */ /* 0x000e240000000800 */
[----:B0-----:R-:W-:-:S10]  /*7d10*/  HFMA2.MMA R5, R4, 1, 1, R6 ;  /* 0x3c003c0004057835 */ /* 0x001fd40000000006 */
[----:B------:R-:W0:Y:S02]  /*7d20*/  ATOMS.CAST.SPIN R5, [R12+0x4], R4, R5 ;  /* 0x000004040c05738d */ /* 0x000e240001800005 */
[----:B0-----:R-:W-:-:S13]  /*7d30*/  ISETP.EQ.U32.AND P0, PT, R5, 0x1, PT ;  /* 0x000000010500780c */ /* 0x001fda0003f02070 */
[----:B------:R-:W-:Y:S05]  /*7d40*/  @!P0 BRA `(.L_x_2138) ;  /* 0xfffffffc00ec8947 */ /* 0x000fea000383ffff */
[----:B------:R-:W-:Y:S05]  /*7d50*/  BRA `(.L_x_2136) ;  /* 0x00000000000c7947 */ /* 0x000fea0003800000 */
.L_x_2137:
[----:B------:R-:W0:Y:S02]  /*7d60*/  LD.E R0, desc[UR6][R12.64+0x4] ;  /* 0x000004060c007980 */ /* 0x000e24000c101900 */
[----:B0-----:R-:W-:-:S05]  /*7d70*/  IADD3 R5, R6, R0, RZ ;  /* 0x0000000006057210 */ /* 0x001fca0007ffe0ff */
[----:B------:R1:W-:Y:S02]  /*7d80*/  ST.E desc[UR6][R12.64+0x4], R5 ;  /* 0x000004050c007985 */ /* 0x0003e4000c101906 */
.L_x_2136:
[----:B------:R-:W-:Y:S05]  /*7d90*/  BSYNC B0 ;  /* 0x0000000000007941 */ /* 0x000fea0003800000 */
.L_x_2135:
        /* <DEDUP_REMOVED lines=12> */
.L_x_2142:
[----:B------:R-:W0:Y:S02]  /*7e60*/  LDS R6, [R12] ;  /* 0x000000000c067984 */ /* 0x000e240000000800 */
[----:B0-----:R-:W-:-:S06]  /*7e70*/  HADD2 R7, R6, R13 ;  /* 0x0000000d06077230 */ /* 0x001fcc0000000000 */
[----:B------:R-:W0:Y:S02]  /*7e80*/  ATOMS.CAST.SPIN R7, [R12], R6, R7 ;  /* 0x000000060c07738d */ /* 0x000e240001800007 */
[----:B0-----:R-:W-:-:S13]  /*7e90*/  ISETP.EQ.U32.AND P0, PT, R7, 0x1, PT ;  /* 0x000000010700780c */ /* 0x001fda0003f02070 */
[----:B------:R-:W-:Y:S05]  /*7ea0*/  @!P0 BRA `(.L_x_2142) ;  /* 0xfffffffc00ec8947 */ /* 0x000fea000383ffff */
[----:B------:R-:W-:Y:S05]  /*7eb0*/  BRA `(.L_x_2140) ;  /* 0x00000000000c7947 */ /* 0x000fea0003800000 */
.L_x_2141:
[----:B------:R-:W2:Y:S02]  /*7ec0*/  LD.E R0, desc[UR6][R4.64] ;  /* 0x0000000604007980 */ /* 0x000ea4000c101900 */
[----:B--2---:R-:W-:-:S05]  /*7ed0*/  IADD3 R7, R7, R0, RZ ;  /* 0x0000000007077210 */ /* 0x004fca0007ffe0ff */
[----:B------:R0:W-:Y:S02]  /*7ee0*/  ST.E desc[UR6][R4.64], R7 ;  /* 0x0000000704007985 */ /* 0x0001e4000c101906 */
.L_x_2140:
[----:B------:R-:W-:Y:S05]  /*7ef0*/  BSYNC B0 ;  /* 0x0000000000007941 */ /* 0x000fea0003800000 */
.L_x_2139:
[----:B------:R1:W-:Y:S01]  /*7f00*/  ATOM.E.ADD.F16x2.RN.STRONG.GPU P0, RZ, desc[UR6][R4.64+0x4], R8 ;  /* 0x0000040804ff79a2 */ /* 0x0003e2000810e1c6 */
[----:B------:R-:W-:Y:S04]  /*7f10*/  BSSY B0, `(.L_x_2143) ;  /* 0x000000e000007945 */ /* 0x000fe80003800000 */
[----:B-1----:R-:W-:Y:S05]  /*7f20*/  @P0 BRA `(.L_x_2144) ;  /* 0x0000000000300947 */ /* 0x002fea0003800000 */
[----:B------:R-:W1:Y:S02]  /*7f30*/  QSPC.E.S P0, RZ, [R4+0x4] ;  /* 0x0000040004ff73aa */ /* 0x000e640000000500 */
[----:B-1----:R-:W-:Y:S05]  /*7f40*/  @!P0 BRA `(.L_x_2145) ;  /* 0x00000000001c8947 */ /* 0x002fea0003800000 */
[----:B0-----:R-:W-:-:S07]  /*7f50*/  MOV R4, R4 ;  /* 0x0000000400047202 */ /* 0x001fce0000000f00 */
.L_x_2146:
[----:B------:R-:W0:Y:S02]  /*7f60*/  LDS R6, [R4+0x4] ;  /* 0x0000040004067984 */ /* 0x000e240000000800 */
[----:B0-----:R-:W-:-:S10]  /*7f70*/  HFMA2.MMA R7, R6, 1, 1, R8 ;  /* 0x3c003c0006077835 */ /* 0x001fd40000000008 */
[----:B------:R-:W0:Y:S02]  /*7f80*/  ATOMS.CAST.SPIN R7, [R4+0x4], R6, R7 ;  /* 0x000004060407738d */ /* 0x000e240001800007 */
[----:B0-----:R-:W-:-:S13]  /*7f90*/  ISETP.EQ.U32.AND P0, PT, R7, 0x1, PT ;  /* 0x000000010700780c */ /* 0x001fda0003f02070 */
[----:B------:R-:W-:Y:S05]  /*7fa0*/  @!P0 BRA `(.L_x_2146) ;  /* 0xfffffffc00ec8947 */ /* 0x000fea000383ffff */
[----:B------:R-:W-:Y:S05]  /*7fb0*/  BRA `(.L_x_2144) ;  /* 0x00000000000c7947 */ /* 0x000fea0003800000 */
.L_x_2145:
[----:B------:R-:W0:Y:S02]  /*7fc0*/  LD.E R0, desc[UR6][R4.64+0x4] ;  /* 0x0000040604007980 */ /* 0x000e24000c101900 */
[----:B0-----:R-:W-:-:S05]  /*7fd0*/  IADD3 R7, R8, R0, RZ ;  /* 0x0000000008077210 */ /* 0x001fca0007ffe0ff */
[----:B------:R1:W-:Y:S02]  /*7fe0*/  ST.E desc[UR6][R4.64+0x4], R7 ;  /* 0x0000040704007985 */ /* 0x0003e4000c101906 */
.L_x_2144:
[----:B------:R-:W-:Y:S05]  /*7ff0*/  BSYNC B0 ;  /* 0x0000000000007941 */ /* 0x000fea0003800000 */
.L_x_2143:
[----:B------:R-:W-:-:S13]  /*8000*/  ISETP.NE.AND P0, PT, R56, 0x2, PT ;  /* 0x000000023800780c */ /* 0x000fda0003f05270 */
[----:B------:R-:W-:Y:S05]  /*8010*/  @!P0 EXIT ;  /* 0x000000000000894d */ /* 0x000fea0003800000 */
[----:B------:R-:W-:-:S05]  /*8020*/  IADD3 R11, R11, R16, RZ ;  /* 0x000000100b0b7210 */ /* 0x000fca0007ffe0ff */
[----:B------:R-:W-:-:S05]  /*8030*/  IMAD.WIDE R2, R11, 0x2, R2 ;  /* 0x000000020b027825 */ /* 0x000fca00078e0202 */
[----:B------:R2:W-:Y:S01]  /*8040*/  ATOM.E.ADD.F16x2.RN.STRONG.GPU P0, RZ, desc[UR6][R2.64], R9 ;  /* 0x0000000902ff79a2 */ /* 0x0005e2000810e1c6 */
[----:B------:R-:W-:Y:S04]  /*8050*/  BSSY B0, `(.L_x_2147) ;  /* 0x000000f000007945 */ /* 0x000fe80003800000 */
[----:B--2---:R-:W-:Y:S05]  /*8060*/  @P0 BRA `(.L_x_2148) ;  /* 0x0000000000340947 */ /* 0x004fea0003800000 */
[----:B------:R-:W2:Y:S02]  /*8070*/  QSPC.E.S P0, RZ, [R2] ;  /* 0x0000000002ff73aa */ /* 0x000ea40000000500 */
[----:B--2---:R-:W-:Y:S05]  /*8080*/  @!P0 BRA `(.L_x_2149) ;  /* 0x0000000000208947 */ /* 0x004fea0003800000 */
[----:B01----:R-:W-:-:S04]  /*8090*/  MOV R4, R2 ;  /* 0x0000000200047202 */ /* 0x003fc80000000f00 */
[----:B------:R-:W-:-:S07]  /*80a0*/  MOV R4, R4 ;  /* 0x0000000400047202 */ /* 0x000fce0000000f00 */
.L_x_2150:
[----:B------:R-:W0:Y:S02]  /*80b0*/  LDS R6, [R4] ;  /* 0x0000000004067984 */ /* 0x000e240000000800 */
[----:B0-----:R-:W-:-:S06]  /*80c0*/  HADD2 R7, R6, R9 ;  /* 0x0000000906077230 */ /* 0x001fcc0000000000 */
[----:B------:R-:W0:Y:S02]  /*80d0*/  ATOMS.CAST.SPIN R7, [R4], R6, R7 ;  /* 0x000000060407738d */ /* 0x000e240001800007 */
[----:B0-----:R-:W-:-:S13]  /*80e0*/  ISETP.EQ.U32.AND P0, PT, R7, 0x1, PT ;  /* 0x000000010700780c */ /* 0x001fda0003f02070 */
[----:B------:R-:W-:Y:S05]  /*80f0*/  @!P0 BRA `(.L_x_2150) ;  /* 0xfffffffc00ec8947 */ /* 0x000fea000383ffff */
[----:B------:R-:W-:Y:S05]  /*8100*/  BRA `(.L_x_2148) ;  /* 0x00000000000c7947 */ /* 0x000fea0003800000 */
.L_x_2149:
[----:B------:R-:W0:Y:S02]  /*8110*/  LD.E R0, desc[UR6][R2.64] ;  /* 0x0000000602007980 */ /* 0x000e24000c101900 */
[----:B01----:R-:W-:-:S05]  /*8120*/  IADD3 R5, R9, R0, RZ ;  /* 0x0000000009057210 */ /* 0x003fca0007ffe0ff */
[----:B------:R2:W-:Y:S02]  /*8130*/  ST.E desc[UR6][R2.64], R5 ;  /* 0x0000000502007985 */ /* 0x0005e4000c101906 */
.L_x_2148:
[----:B------:R-:W-:Y:S05]  /*8140*/  BSYNC B0 ;  /* 0x0000000000007941 */ /* 0x000fea0003800000 */
.L_x_2147:
[----:B------:R3:W-:Y:S02]  /*8150*/  ATOM.E.ADD.F16x2.RN.STRONG.GPU P0, RZ, desc[UR6][R2.64+0x4], R10 ;  /* 0x0000040a02ff79a2 */ /* 0x0007e4000810e1c6 */
[----:B---3--:R-:W-:Y:S05]  /*8160*/  @P0 EXIT ;  /* 0x000000000000094d */ /* 0x008fea0003800000 */
[----:B------:R-:W3:Y:S02]  /*8170*/  QSPC.E.S P0, RZ, [R2+0x4] ;  /* 0x0000040002ff73aa */ /* 0x000ee40000000500 */
[----:B---3--:R-:W-:Y:S05]  /*8180*/  @!P0 BRA `(.L_x_2151) ;  /* 0x00000000001c8947 */ /* 0x008fea0003800000 */
[----:B--2---:R-:W-:-:S07]  /*8190*/  MOV R2, R2 ;  /* 0x0000000200027202 */ /* 0x004fce0000000f00 */
.L_x_2152:
[----:B01----:R-:W0:Y:S02]  /*81a0*/  LDS R4, [R2+0x4] ;  /* 0x0000040002047984 */ /* 0x003e240000000800 */
[----:B0-----:R-:W-:-:S10]  /*81b0*/  HFMA2.MMA R5, R4, 1, 1, R10 ;  /* 0x3c003c0004057835 */ /* 0x001fd4000000000a */
[----:B------:R-:W0:Y:S02]  /*81c0*/  ATOMS.CAST.SPIN R5, [R2+0x4], R4, R5 ;  /* 0x000004040205738d */ /* 0x000e240001800005 */
[----:B0-----:R-:W-:-:S13]  /*81d0*/  ISETP.EQ.U32.AND P0, PT, R5, 0x1, PT ;  /* 0x000000010500780c */ /* 0x001fda0003f02070 */
[----:B------:R-:W-:Y:S05]  /*81e0*/  @!P0 BRA `(.L_x_2152) ;  /* 0xfffffffc00ec8947 */ /* 0x000fea000383ffff */
[----:B------:R-:W-:Y:S05]  /*81f0*/  EXIT ;  /* 0x000000000000794d */ /* 0x000fea0003800000 */
.L_x_2151:
[----:B------:R-:W0:Y:S02]  /*8200*/  LD.E R0, desc[UR6][R2.64+0x4] ;  /* 0x0000040602007980 */ /* 0x000e24000c101900 */
[----:B012---:R-:W-:-:S05]  /*8210*/  IADD3 R5, R10, R0, RZ ;  /* 0x000000000a057210 */ /* 0x007fca0007ffe0ff */
[----:B------:R-:W-:Y:S01]  /*8220*/  ST.E desc[UR6][R2.64+0x4], R5 ;  /* 0x0000040502007985 */ /* 0x000fe2000c101906 */
[----:B------:R-:W-:Y:S05]  /*8230*/  EXIT ;  /* 0x000000000000794d */ /* 0x000fea0003800000 */
.L_x_2153:
        /* <DEDUP_REMOVED lines=12> */
.L_x_5209:


//--------------------- .text._Z23gemm_half_q_half_kernelILi3ELi172ELb1ELb0ELi64EEvPK6__halfPKjS4_S2_PS0_iiiiPKtS7_iiiiiibS2_i --------------------------
	.section	.text._Z23gemm_half_q_half_kernelILi3ELi172ELb1ELb0ELi64EEvPK6__halfPKjS4_S2_PS0_iiiiPKtS7_iiiiiibS2_i,"ax",@progbits
	.align	128
        .global         _Z23gemm_half_q_half_kernelILi3ELi172ELb1ELb0ELi64EEvPK6__halfPKjS4_S2_PS0_iiiiPKtS7_iiiiiibS2_i
        .type           _Z23gemm_half_q_half_kernelILi3ELi172ELb1ELb0ELi64EEvPK6__halfPKjS4_S2_PS0_iiiiPKtS7_iiiiiibS2_i,@function
        .size           _Z23gemm_half_q_half_kernelILi3ELi172ELb1ELb0ELi64EEvPK6__halfPKjS4_S2_PS0_iiiiPKtS7_iiiiiibS2_i,(.L_x_5210 - _Z23gemm_half_q_half_kernelILi3ELi172ELb1ELb0ELi64EEvPK6__halfPKjS4_S2_PS0_iiiiPKtS7_iiiiiibS2_i)
        .other          _Z23gemm_half_q_half_kernelILi3ELi172ELb1ELb0ELi64EEvPK6__halfPKjS4_S2_PS0_iiiiPKtS7_iiiiiibS2_i,@"STO_CUDA_ENTRY STV_DEFAULT"
_Z23gemm_half_q_half_kernelILi3ELi172ELb1ELb0ELi64EEvPK6__halfPKjS4_S2_PS0_iiiiPKtS7_iiiiiibS2_i:
.text._Z23gemm_half_q_half_kernelILi3ELi172ELb1ELb0ELi64EEvPK6__halfPKjS4_S2_PS0_iiiiPKtS7_iiiiiibS2_i:
        /* <DEDUP_REMOVED lines=37> */
.L_x_2154:
        /* <DEDUP_REMOVED lines=29> */
.L_x_2159:
[----:B0-----:R-:W-:-:S04]  /*0420*/  IMAD R6, R0, 0x3, R21 ;  /* 0x0000000300067824 */ /* 0x001fc800078e0215 */
[CC--:B------:R-:W-:Y:S01]  /*0430*/  IMAD R7, R6.reuse, R5.reuse, RZ ;  /* 0x0000000506077224 */ /* 0x0c0fe200078e02ff */
[C---:B------:R-:W-:Y:S02]  /*0440*/  IADD3 R8, R6.reuse, 0x1, RZ ;  /* 0x0000000106087810 */ /* 0x040fe40007ffe0ff */
        /* <DEDUP_REMOVED lines=34> */
.L_x_2158:
[----:B0-----:R-:W-:-:S04]  /*0670*/  IADD3 R6, R11, -R21, RZ ;  /* 0x800000150b067210 */ /* 0x001fc80007ffe0ff */
[----:B------:R-:W-:-:S13]  /*0680*/  ISETP.GT.AND P2, PT, R6, 0x1, PT ;  /* 0x000000010600780c */ /* 0x000fda0003f44270 */
[----:B------:R-:W-:Y:S05]  /*0690*/  @!P2 BRA `(.L_x_2160) ;  /* 0x000000000054a947 */ /* 0x000fea0003800000 */
[----:B------:R-:W-:Y:S01]  /*06a0*/  IMAD R6, R0, 0x3, R21 ;  /* 0x0000000300067824 */ /* 0x000fe200078e0215 */
[----:B------:R-:W-:-:S04]  /*06b0*/  ULDC.64 UR4, c[0x0][0x210] ;  /* 0x0000840000047ab9 */ /* 0x000fc80000000a00 */
        /* <DEDUP_REMOVED lines=19> */
.L_x_2160:
[----:B------:R-:W-:-:S13]  /*07f0*/  ISETP.LT.OR P0, PT, R21, R11, P0 ;  /* 0x0000000b1500720c */ /* 0x000fda0000701670 */
[----:B------:R-:W-:Y:S05]  /*0800*/  @!P0 BRA `(.L_x_2156) ;  /* 0x0000000400808947 */ /* 0x000fea0003800000 */
[----:B0-----:R-:W-:Y:S01]  /*0810*/  IMAD R6, R0, 0x3, R21 ;  /* 0x0000000300067824 */ /* 0x001fe200078e0215 */
[----:B------:R-:W-:-:S03]  /*0820*/  ULDC.64 UR4, c[0x0][0x210] ;  /* 0x0000840000047ab9 */ /* 0x000fc60000000a00 */
        /* <DEDUP_REMOVED lines=10> */
.L_x_2157:
        /* <DEDUP_REMOVED lines=10> */
.L_x_2162:
        /* <DEDUP_REMOVED lines=17> */
[----:B------:R-:W-:Y:S01]  /*0a80*/  LEA.HI.X.SX32 R2, R2, R29, 0x1, P5 ;  /* 0x0000001d02027211 */ /* 0x000fe200028f0eff */
        /* <DEDUP_REMOVED lines=19> */
.L_x_2161:
        /* <DEDUP_REMOVED lines=24> */
.L_x_2163:
[----:B------:R-:W-:-:S13]  /*0d40*/  ISETP.LT.OR P0, PT, R21, R11, P0 ;  /* 0x0000000b1500720c */ /* 0x000fda0000701670 */
[----:B------:R-:W-:Y:S05]  /*0d50*/  @!P0 BRA `(.L_x_2156) ;  /* 0x00000000002c8947 */ /* 0x000fea0003800000 */
[----:B------:R-:W-:Y:S01]  /*0d60*/  IMAD R2, R0, 0x3, R21 ;  /* 0x0000000300027824 */ /* 0x000fe200078e0215 */
[----:B------:R-:W-:-:S03]  /*0d70*/  ULDC.64 UR4, c[0x0][0x210] ;  /* 0x0000840000047ab9 */ /* 0x000fc60000000a00 */
[----:B------:R-:W-:-:S05]  /*0d80*/  IMAD R2, R2, R5, RZ ;  /* 0x0000000502027224 */ /* 0x000fca00078e02ff */
[----:B------:R-:W-:-:S04]  /*0d90*/  IADD3 R5, P0, R27, R2, RZ ;  /* 0x000000021b057210 */ /* 0x000fc80007f1e0ff */
[----:B------:R-:W-:Y:S02]  /*0da0*/  LEA.HI.X.SX32 R2, R2, R29, 0x1, P0 ;  /* 0x0000001d02027211 */ /* 0x000fe400000f0eff */
[----:B01----:R-:W-:-:S04]  /*0db0*/  LEA R6, P0, R5, UR4, 0x1 ;  /* 0x0000000405067c11 */ /* 0x003fc8000f8008ff */
[----:B------:R-:W-:-:S05]  /*0dc0*/  LEA.HI.X R7, R5, UR5, R2, 0x1, P0 ;  /* 0x0000000505077c11 */ /* 0x000fca00080f0c02 */
[----:B------:R-:W2:Y:S01]  /*0dd0*/  LDG.E.U16.CONSTANT R6, desc[UR6][R6.64] ;  /* 0x0000000606067981 */ /* 0x000ea2000c1e9500 */
[----:B------:R-:W-:-:S04]  /*0de0*/  LEA R2, R21, R26, 0x7 ;  /* 0x0000001a15027211 */ /* 0x000fc800078e38ff */
[----:B------:R-:W-:-:S05]  /*0df0*/  LEA R3, R3, R2, 0x1 ;  /* 0x0000000203037211 */ /* 0x000fca00078e08ff */
[----:B--2---:R2:W-:Y:S02]  /*0e00*/  STS.U16 [R3], R6 ;  /* 0x0000000603007388 */ /* 0x0045e40000000400 */
.L_x_2156:
[----:B------:R-:W-:Y:S05]  /*0e10*/  BSYNC B0 ;  /* 0x0000000000007941 */ /* 0x000fea0003800000 */
.L_x_2155:
[----:B------:R-:W-:Y:S02]  /*0e20*/  ULDC UR4, c[0x0][0x23c] ;  /* 0x00008f0000047ab9 */ /* 0x000fe40000000800 */
[----:B0-----:R-:W-:-:S04]  /*0e30*/  MOV R23, UR4 ;  /* 0x0000000400177c02 */ /* 0x001fc80008000f00 */
[----:B------:R-:W-:-:S13]  /*0e40*/  ISETP.GE.AND P0, PT, R4, R23, PT ;  /* 0x000000170400720c */ /* 0x000fda0003f06270 */
[----:B------:R-:W-:Y:S05]  /*0e50*/  @P0 EXIT ;  /* 0x000000000000094d */ /* 0x000fea0003800000 */
[----:B------:R-:W0:Y:S02]  /*0e60*/  LDC.U8 R2, c[0x0][0x270] ;  /* 0x00009c00ff027b82 */ /* 0x000e240000000000 */
[----:B0-----:R-:W-:-:S04]  /*0e70*/  PRMT R2, R2, 0x8880, RZ ;  /* 0x0000888002027816 */ /* 0x001fc800000000ff */
        /* <DEDUP_REMOVED lines=8> */
[----:B------:R-:W0:Y:S01]  /*0f00*/  LDC.64 R18, c[0x0][0x230] ;  /* 0x00008c00ff127b82 */ /* 0x000e220000000a00 */
[----:B------:R-:W-:Y:S02]  /*0f10*/  PLOP3.LUT P0, PT, PT, PT, PT, 0x8, 0x0 ;  /* 0x000000000000781c */ /* 0x000fe40003f0e170 */
[----:B------:R-:W-:-:S11]  /*0f20*/  IADD3 R20, R11, -0x3, RZ ;  /* 0xfffffffd0b147810 */ /* 0x000fd60007ffe0ff */
.L_x_2166:
[----:B---3--:R-:W-:Y:S01]  /*0f30*/  IMAD R2, R0, 0x3, R5 ;  /* 0x0000000300027824 */ /* 0x008fe200078e0205 */
[----:B------:R-:W-:-:S03]  /*0f40*/  IADD3 R5, R5, 0x4, RZ ;  /* 0x0000000405057810 */ /* 0x000fc60007ffe0ff */
[CCC-:B-12---:R-:W-:Y:S01]  /*0f50*/  IMAD R3, R2.reuse, R23.reuse, R4.reuse ;  /* 0x0000001702037224 */ /* 0x1c6fe200078e0204 */
[C---:B------:R-:W-:Y:S02]  /*0f60*/  IADD3 R6, R2.reuse, 0x1, RZ ;  /* 0x0000000102067810 */ /* 0x040fe40007ffe0ff */
[C---:B------:R-:W-:Y:S02]  /*0f70*/  IADD3 R8, R2.reuse, 0x2, RZ ;  /* 0x0000000202087810 */ /* 0x040fe40007ffe0ff */
[----:B------:R-:W-:Y:S01]  /*0f80*/  IADD3 R14, R2, 0x3, RZ ;  /* 0x00000003020e7810 */ /* 0x000fe20007ffe0ff */
[-CC-:B------:R-:W-:Y:S01]  /*0f90*/  IMAD R7, R6, R23.reuse, R4.reuse ;  /* 0x0000001706077224 */ /* 0x180fe200078e0204 */
        /* <DEDUP_REMOVED lines=12> */
.L_x_2165:
[----:B---3--:R-:W-:-:S04]  /*1060*/  IADD3 R2, R11, -R5, RZ ;  /* 0x800000050b027210 */ /* 0x008fc80007ffe0ff */
[----:B------:R-:W-:-:S13]  /*1070*/  ISETP.GT.AND P2, PT, R2, 0x1, PT ;  /* 0x000000010200780c */ /* 0x000fda0003f44270 */
[----:B------:R-:W-:Y:S05]  /*1080*/  @!P2 BRA `(.L_x_2167) ;  /* 0x00000000002ca947 */ /* 0x000fea0003800000 */
[----:B-12---:R-:W0:Y:S01]  /*1090*/  LDC.64 R6, c[0x0][0x230] ;  /* 0x00008c00ff067b82 */ /* 0x006e220000000a00 */
[----:B------:R-:W-:Y:S01]  /*10a0*/  IMAD R2, R0, 0x3, R5 ;  /* 0x0000000300027824 */ /* 0x000fe200078e0205 */
[----:B------:R-:W-:Y:S02]  /*10b0*/  PLOP3.LUT P0, PT, PT, PT, PT, 0x8, 0x0 ;  /* 0x000000000000781c */ /* 0x000fe40003f0e170 */
[----:B------:R-:W-:Y:S01]  /*10c0*/  IADD3 R5, R5, 0x2, RZ ;  /* 0x0000000205057810 */ /* 0x000fe20007ffe0ff */
[C---:B------:R-:W-:Y:S01]  /*10d0*/  IMAD R3, R2.reuse, R23, R4 ;  /* 0x0000001702037224 */ /* 0x040fe200078e0204 */
[----:B------:R-:W-:-:S05]  /*10e0*/  IADD3 R8, R2, 0x1, RZ ;  /* 0x0000000102087810 */ /* 0x000fca0007ffe0ff */
[----:B------:R-:W-:Y:S02]  /*10f0*/  IMAD R15, R8, R23, R4 ;  /* 0x00000017080f7224 */ /* 0x000fe400078e0204 */
[----:B0-----:R-:W-:-:S04]  /*1100*/  IMAD.WIDE R2, R3, 0x2, R6 ;  /* 0x0000000203027825 */ /* 0x001fc800078e0206 */
[----:B------:R-:W-:Y:S01]  /*1110*/  IMAD.WIDE R6, R15, 0x2, R6 ;  /* 0x000000020f067825 */ /* 0x000fe200078e0206 */
[----:B------:R0:W-:Y:S04]  /*1120*/  STG.E.64 desc[UR6][R2.64], RZ ;  /* 0x000000ff02007986 */ /* 0x0001e8000c101b06 */
[----:B------:R0:W-:Y:S02]  /*1130*/  STG.E.64 desc[UR6][R6.64], RZ ;  /* 0x000000ff06007986 */ /* 0x0001e4000c101b06 */
.L_x_2167:
[----:B------:R-:W-:-:S13]  /*1140*/  ISETP.LT.OR P0, PT, R5, R11, P0 ;  /* 0x0000000b0500720c */ /* 0x000fda0000701670 */
[----:B012---:R-:W0:Y:S01]  /*1150*/  @P0 LDC.64 R2, c[0x0][0x230] ;  /* 0x00008c00ff020b82 */ /* 0x007e220000000a00 */
[----:B------:R-:W-:-:S04]  /*1160*/  @P0 IMAD R0, R0, 0x3, R5 ;  /* 0x0000000300000824 */ /* 0x000fc800078e0205 */
[----:B------:R-:W-:-:S04]  /*1170*/  @P0 IMAD R5, R0, R23, R4 ;  /* 0x0000001700050224 */ /* 0x000fc800078e0204 */
[----:B0-----:R-:W-:-:S05]  /*1180*/  @P0 IMAD.WIDE R2, R5, 0x2, R2 ;  /* 0x0000000205020825 */ /* 0x001fca00078e0202 */
[----:B------:R0:W-:Y:S02]  /*1190*/  @P0 STG.E.64 desc[UR6][R2.64], RZ ;  /* 0x000000ff02000986 */ /* 0x0001e4000c101b06 */
.L_x_2164:
[----:B-1----:R-:W1:Y:S01]  /*11a0*/  LDC.64 R16, c[0x0][0x248] ;  /* 0x00009200ff107b82 */ /* 0x002e620000000a00 */
[----:B0-2---:R-:W-:-:S05]  /*11b0*/  SHF.L.U32 R3, R25, 0x7, RZ ;  /* 0x0000000719037819 */ /* 0x005fca00000006ff */
[----:B-1----:R-:W-:-:S05]  /*11c0*/  IMAD.WIDE R2, R3, 0x2, R16 ;  /* 0x0000000203027825 */ /* 0x002fca00078e0210 */
        /* <DEDUP_REMOVED lines=12> */
.L_x_2169:
        /* <DEDUP_REMOVED lines=44> */
.L_x_2168:
        /* <DEDUP_REMOVED lines=24> */
.L_x_2170:
        /* <DEDUP_REMOVED lines=8> */
.L_x_2171:
        /* <DEDUP_REMOVED lines=10> */
.L_x_2172:
        /* <DEDUP_REMOVED lines=8> */
.L_x_2173:
        /* <DEDUP_REMOVED lines=10> */
.L_x_2174:
        /* <DEDUP_REMOVED lines=34> */
[----:B------:R-:W-:-:S07]  /*1b30*/  PRMT R15, RZ, 0x7610, R15 ;  /* 0x00007610ff0f7816 */ /* 0x000fce000000000f */
.L_x_2188:
[----:B------:R-:W-:-:S13]  /*1b40*/  ISETP.NE.AND P0, PT, R12, R19, PT ;  /* 0x000000130c00720c */ /* 0x000fda0003f05270 */
[----:B------:R-:W0:Y:S01]  /*1b50*/  @!P0 LDC.64 R2, c[0x0][0x248] ;  /* 0x00009200ff028b82 */ /* 0x000e220000000a00 */
[----:B------:R-:W-:Y:S02]  /*1b60*/  @!P0 IADD3 R14, R14, 0x1, RZ ;  /* 0x000000010e0e8810 */ /* 0x000fe40007ffe0ff */
[----:B------:R-:W-:Y:S02]  /*1b70*/  @!P0 SHF.L.U32 R23, R12, 0x1, RZ ;  /* 0x000000010c178819 */ /* 0x000fe400000006ff */
[----:B------:R-:W-:-:S05]  /*1b80*/  @!P0 LEA R0, R14, R1, 0x3 ;  /* 0x000000010e008211 */ /* 0x000fca00078e18ff */
[----:B------:R-:W2:Y:S01]  /*1b90*/  @!P0 LDL.64 R26, [R0] ;  /* 0x00000000001a8983 */ /* 0x000ea20000100a00 */
[----:B0-----:R-:W-:-:S06]  /*1ba0*/  @!P0 IMAD.WIDE R2, R23, 0x2, R2 ;  /* 0x0000000217028825 */ /* 0x001fcc00078e0202 */
[----:B------:R-:W3:Y:S01]  /*1bb0*/  @!P0 LDG.E.U16.CONSTANT R3, desc[UR6][R2.64+0x2] ;  /* 0x0000020602038981 */ /* 0x000ee2000c1e9500 */
[----:B--2---:R-:W-:Y:S02]  /*1bc0*/  @!P0 PRMT R5, R26, 0x7610, R5 ;  /* 0x000076101a058816 */ /* 0x004fe40000000005 */
[----:B------:R-:W-:Y:S02]  /*1bd0*/  @!P0 PRMT R8, R27, 0x7610, R8 ;  /* 0x000076101b088816 */ /* 0x000fe40000000008 */
[----:B------:R-:W-:Y:S02]  /*1be0*/  @!P0 PRMT R5, R5, 0x7610, R26 ;  /* 0x0000761005058816 */ /* 0x000fe4000000001a */
[----:B------:R-:W-:Y:S02]  /*1bf0*/  @!P0 PRMT R8, R8, 0x7610, R27 ;  /* 0x0000761008088816 */ /* 0x000fe4000000001b */
[----:B------:R-:W-:Y:S02]  /*1c00*/  MOV R26, R4 ;  /* 0x00000004001a7202 */ /* 0x000fe40000000f00 */
[----:B------:R-:W-:-:S02]  /*1c10*/  MOV R27, R29 ;  /* 0x0000001d001b7202 */ /* 0x000fc40000000f00 */
[----:B---3--:R-:W-:Y:S01]  /*1c20*/  @!P0 IADD3 R19, R3, R12, RZ ;  /* 0x0000000c03138210 */ /* 0x008fe20007ffe0ff */
[----:B------:R-:W-:Y:S06]  /*1c30*/  @!P1 BRA `(.L_x_2176) ;  /* 0x0000001800109947 */ /* 0x000fec0003800000 */
[----:B------:R-:W2:Y:S04]  /*1c40*/  LDG.E.128.CONSTANT R28, desc[UR6][R6.64] ;  /* 0x00000006061c7981 */ /* 0x000ea8000c1e9d00 */
[----:B------:R-:W3:Y:S01]  /*1c50*/  LDG.E.128.CONSTANT R32, desc[UR6][R26.64] ;  /* 0x000000061a207981 */ /* 0x000ee2000c1e9d00 */
[----:B------:R-:W-:Y:S02]  /*1c60*/  ISETP.GE.AND P2, PT, R11, 0x2, PT ;  /* 0x000000020b00780c */ /* 0x000fe40003f46270 */
[----:B--2---:R-:W-:Y:S02]  /*1c70*/  LOP3.LUT R0, R28, 0xff, RZ, 0xc0, !PT ;  /* 0x000000ff1c007812 */ /* 0x004fe400078ec0ff */
[----:B------:R-:W-:Y:S02]  /*1c80*/  LOP3.LUT R2, R29, 0xff, RZ, 0xc0, !PT ;  /* 0x000000ff1d027812 */ /* 0x000fe400078ec0ff */
[----:B------:R-:W-:-:S02]  /*1c90*/  IADD3 R0, R0, -0x80, RZ ;  /* 0xffffff8000007810 */ /* 0x000fc40007ffe0ff */
[----:B------:R-:W-:Y:S02]  /*1ca0*/  IADD3 R44, R2, -0x80, RZ ;  /* 0xffffff80022c7810 */ /* 0x000fe40007ffe0ff */
[----:B------:R3:W0:Y:S01]  /*1cb0*/  I2F.F16 R43, R0 ;  /* 0x00000000002b7306 */ /* 0x0006220000200c00 */
[----:B------:R-:W-:Y:S02]  /*1cc0*/  LOP3.LUT R2, R30, 0xff, RZ, 0xc0, !PT ;  /* 0x000000ff1e027812 */ /* 0x000fe400078ec0ff */
[----:B------:R-:W-:Y:S02]  /*1cd0*/  LEA.HI R23, R28, 0xffffff80, RZ, 0x8 ;  /* 0xffffff801c177811 */ /* 0x000fe400078f40ff */
[----:B------:R-:W-:Y:S02]  /*1ce0*/  IADD3 R45, R2, -0x80, RZ ;  /* 0xffffff80022d7810 */ /* 0x000fe40007ffe0ff */
[----:B------:R-:W-:Y:S01]  /*1cf0*/  LOP3.LUT R2, R31, 0xff, RZ, 0xc0, !PT ;  /* 0x000000ff1f027812 */ /* 0x000fe200078ec0ff */
[----:B------:R-:W1:Y:S01]  /*1d00*/  I2F.F16 R44, R44 ;  /* 0x0000002c002c7306 */ /* 0x000e620000200c00 */
[----:B---3--:R-:W-:-:S02]  /*1d10*/  LOP3.LUT R0, R33, 0xff, RZ, 0xc0, !PT ;  /* 0x000000ff21007812 */ /* 0x008fc400078ec0ff */
[----:B------:R-:W-:Y:S02]  /*1d20*/  IADD3 R46, R2, -0x80, RZ ;  /* 0xffffff80022e7810 */ /* 0x000fe40007ffe0ff */
[----:B------:R-:W-:Y:S02]  /*1d30*/  IADD3 R48, R0, -0x80, RZ ;  /* 0xffffff8000307810 */ /* 0x000fe40007ffe0ff */
[----:B------:R-:W-:Y:S01]  /*1d40*/  LOP3.LUT R0, R34, 0xff, RZ, 0xc0, !PT ;  /* 0x000000ff22007812 */ /* 0x000fe200078ec0ff */
[----:B------:R-:W2:Y:S01]  /*1d50*/  I2F.F16 R23, R23 ;  /* 0x0000001700177306 */ /* 0x000ea20000200c00 */
[----:B------:R-:W-:Y:S02]  /*1d60*/  LOP3.LUT R2, R32, 0xff, RZ, 0xc0, !PT ;  /* 0x000000ff20027812 */ /* 0x000fe400078ec0ff */
[----:B------:R-:W-:Y:S02]  /*1d70*/  IADD3 R49, R0, -0x80, RZ ;  /* 0xffffff8000317810 */ /* 0x000fe40007ffe0ff */
[----:B------:R-:W-:-:S02]  /*1d80*/  SHF.R.U32.HI R0, RZ, 0x8, R28 ;  /* 0x00000008ff007819 */ /* 0x000fc4000001161c */
[----:B------:R-:W-:Y:S01]  /*1d90*/  IADD3 R2, R2, -0x80, RZ ;  /* 0xffffff8002027810 */ /* 0x000fe20007ffe0ff */
[----:B------:R-:W3:Y:S01]  /*1da0*/  I2F.F16 R45, R45 ;  /* 0x0000002d002d7306 */ /* 0x000ee20000200c00 */
[----:B------:R-:W-:Y:S02]  /*1db0*/  LOP3.LUT R0, R0, 0xff, RZ, 0xc0, !PT ;  /* 0x000000ff00007812 */ /* 0x000fe400078ec0ff */
[----:B------:R-:W-:Y:S02]  /*1dc0*/  SHF.R.U32.HI R28, RZ, 0x10, R28 ;  /* 0x00000010ff1c7819 */ /* 0x000fe4000001161c */
[----:B------:R-:W-:Y:S02]  /*1dd0*/  IADD3 R0, R0, -0x80, RZ ;  /* 0xffffff8000007810 */ /* 0x000fe40007ffe0ff */
[----:B------:R-:W-:Y:S01]  /*1de0*/  SHF.R.U32.HI R52, RZ, 0x8, R30 ;  /* 0x00000008ff347819 */ /* 0x000fe2000001161e */
[----:B------:R4:W0:Y:S01]  /*1df0*/  I2F.F16 R47, R2 ;  /* 0x00000002002f7306 */ /* 0x0008220000200c00 */
[----:B------:R-:W-:-:S02]  /*1e00*/  LOP3.LUT R3, R35, 0xff, RZ, 0xc0, !PT ;  /* 0x000000ff23037812 */ /* 0x000fc400078ec0ff */
[----:B------:R-:W-:Y:S02]  /*1e10*/  LEA.HI R36, R29, 0xffffff80, RZ, 0x8 ;  /* 0xffffff801d247811 */ /* 0x000fe400078f40ff */
[----:B------:R-:W-:Y:S02]  /*1e20*/  IADD3 R50, R3, -0x80, RZ ;  /* 0xffffff8003327810 */ /* 0x000fe40007ffe0ff */
[--C-:B------:R-:W-:Y:S01]  /*1e30*/  SHF.R.U32.HI R3, RZ, 0x8, R29.reuse ;  /* 0x00000008ff037819 */ /* 0x100fe2000001161d */
[----:B------:R-:W0:Y:S01]  /*1e40*/  I2F.F16 R46, R46 ;  /* 0x0000002e002e7306 */ /* 0x000e220000200c00 */
[----:B----4-:R-:W-:Y:S02]  /*1e50*/  LOP3.LUT R2, R28, 0xff, RZ, 0xc0, !PT ;  /* 0x000000ff1c027812 */ /* 0x010fe400078ec0ff */
[----:B------:R-:W-:Y:S02]  /*1e60*/  LOP3.LUT R3, R3, 0xff, RZ, 0xc0, !PT ;  /* 0x000000ff03037812 */ /* 0x000fe400078ec0ff */
[----:B------:R-:W-:-:S02]  /*1e70*/  SHF.R.U32.HI R29, RZ, 0x10, R29 ;  /* 0x00000010ff1d7819 */ /* 0x000fc4000001161d */
[----:B------:R-:W-:Y:S01]  /*1e80*/  IADD3 R3, R3, -0x80, RZ ;  /* 0xffffff8003037810 */ /* 0x000fe20007ffe0ff */
[----:B------:R4:W0:Y:S01]  /*1e90*/  I2F.F16 R28, R0 ;  /* 0x00000000001c7306 */ /* 0x0008220000200c00 */
[----:B------:R-:W-:Y:S02]  /*1ea0*/  LOP3.LUT R4, R29, 0xff, RZ, 0xc0, !PT ;  /* 0x000000ff1d047812 */ /* 0x000fe400078ec0ff */
[----:B------:R-:W-:Y:S02]  /*1eb0*/  LEA.HI R37, R30, 0xffffff80, RZ, 0x8 ;  /* 0xffffff801e257811 */ /* 0x000fe400078f40ff */
[----:B------:R-:W-:Y:S02]  /*1ec0*/  LEA.HI R39, R32, 0xffffff80, RZ, 0x8 ;  /* 0xffffff8020277811 */ /* 0x000fe400078f40ff */
[----:B------:R-:W-:Y:S01]  /*1ed0*/  IADD3 R2, R2, -0x80, RZ ;  /* 0xffffff8002027810 */ /* 0x000fe20007ffe0ff */
[----:B------:R5:W0:Y:S01]  /*1ee0*/  I2F.F16 R29, R3 ;  /* 0x00000003001d7306 */ /* 0x000a220000200c00 */
[----:B----4-:R-:W-:-:S02]  /*1ef0*/  LOP3.LUT R0, R52, 0xff, RZ, 0xc0, !PT ;  /* 0x000000ff34007812 */ /* 0x010fc400078ec0ff */
[----:B------:R-:W-:Y:S02]  /*1f00*/  SHF.R.U32.HI R30, RZ, 0x10, R30 ;  /* 0x00000010ff1e7819 */ /* 0x000fe4000001161e */
[----:B------:R-:W-:Y:S02]  /*1f10*/  IADD3 R53, R0, -0x80, RZ ;  /* 0xffffff8000357810 */ /* 0x000fe40007ffe0ff */
[----:B------:R-:W-:Y:S01]  /*1f20*/  SHF.R.U32.HI R0, RZ, 0x8, R31 ;  /* 0x00000008ff007819 */ /* 0x000fe2000001161f */
[----:B------:R4:W0:Y:S01]  /*1f30*/  I2F.F16 R51, R2 ;  /* 0x0000000200337306 */ /* 0x0008220000200c00 */
[----:B-----5:R-:W-:Y:S02]  /*1f40*/  SHF.R.U32.HI R3, RZ, 0x8, R33 ;  /* 0x00000008ff037819 */ /* 0x020fe40000011621 */
[----:B------:R-:W-:Y:S02]  /*1f50*/  LOP3.LUT R0, R0, 0xff, RZ, 0xc0, !PT ;  /* 0x000000ff00007812 */ /* 0x000fe400078ec0ff */
[----:B------:R-:W-:-:S02]  /*1f60*/  LOP3.LUT R30, R30, 0xff, RZ, 0xc0, !PT ;  /* 0x000000ff1e1e7812 */ /* 0x000fc400078ec0ff */
[----:B------:R-:W-:Y:S01]  /*1f70*/  IADD3 R55, R0, -0x80, RZ ;  /* 0xffffff8000377810 */ /* 0x000fe20007ffe0ff */
[----:B------:R-:W0:Y:S01]  /*1f80*/  I2F.F16 R36, R36 ;  /* 0x0000002400247306 */ /* 0x000e220000200c00 */
[--C-:B------:R-:W-:Y:S02]  /*1f90*/  SHF.R.U32.HI R0, RZ, 0x8, R32.reuse ;  /* 0x00000008ff007819 */ /* 0x100fe40000011620 */
[----:B------:R-:W-:Y:S02]  /*1fa0*/  SHF.R.U32.HI R32, RZ, 0x10, R32 ;  /* 0x00000010ff207819 */ /* 0x000fe40000011620 */
[----:B------:R-:W-:Y:S02]  /*1fb0*/  LOP3.LUT R3, R3, 0xff, RZ, 0xc0, !PT ;  /* 0x000000ff03037812 */ /* 0x000fe400078ec0ff */
[----:B----4-:R-:W-:Y:S01]  /*1fc0*/  LOP3.LUT R2, R32, 0xff, RZ, 0xc0, !PT ;  /* 0x000000ff20027812 */ /* 0x010fe200078ec0ff */
[----:B------:R-:W4:Y:S01]  /*1fd0*/  I2F.F16 R37, R37 ;  /* 0x0000002500257306 */ /* 0x000f220000200c00 */
[----:B------:R-:W-:-:S02]  /*1fe0*/  LEA.HI R40, R33, 0xffffff80, RZ, 0x8 ;  /* 0xffffff8021287811 */ /* 0x000fc400078f40ff */
[----:B------:R-:W-:Y:S02]  /*1ff0*/  IADD3 R4, R4, -0x80, RZ ;  /* 0xffffff8004047810 */ /* 0x000fe40007ffe0ff */
[----:B------:R-:W-:Y:S02]  /*2000*/  SHF.R.U32.HI R33, RZ, 0x10, R33 ;  /* 0x00000010ff217819 */ /* 0x000fe40000011621 */
[----:B------:R-:W-:Y:S01]  /*2010*/  IADD3 R30, R30, -0x80, RZ ;  /* 0xffffff801e1e7810 */ /* 0x000fe20007ffe0ff */
[----:B------:R5:W0:Y:S01]  /*2020*/  I2F.F16 R52, R4 ;  /* 0x0000000400347306 */ /* 0x000a220000200c00 */
[----:B------:R-:W-:Y:S02]  /*2030*/  IADD3 R2, R2, -0x80, RZ ;  /* 0xffffff8002027810 */ /* 0x000fe40007ffe0ff */
[----:B------:R-:W-:Y:S02]  /*2040*/  IADD3 R3, R3, -0x80, RZ ;  /* 0xffffff8003037810 */ /* 0x000fe40007ffe0ff */
[----:B------:R-:W-:-:S02]  /*2050*/  LOP3.LUT R0, R0, 0xff, RZ, 0xc0, !PT ;  /* 0x000000ff00007812 */ /* 0x000fc400078ec0ff */
[----:B------:R-:W-:Y:S01]  /*2060*/  LEA.HI R38, R31, 0xffffff80, RZ, 0x8 ;  /* 0xffffff801f267811 */ /* 0x000fe200078f40ff */
[----:B------:R1:W0:Y:S01]  /*2070*/  I2F.F16 R54, R30 ;  /* 0x0000001e00367306 */ /* 0x0002220000200c00 */
[----:B-----5:R-:W-:Y:S02]  /*2080*/  LOP3.LUT R4, R33, 0xff, RZ, 0xc0, !PT ;  /* 0x000000ff21047812 */ /* 0x020fe400078ec0ff */
[----:B------:R-:W-:Y:S02]  /*2090*/  LEA.HI R41, R34, 0xffffff80, RZ, 0x8 ;  /* 0xffffff8022297811 */ /* 0x000fe400078f40ff */
[----:B------:R-:W-:Y:S02]  /*20a0*/  LEA.HI R42, R35, 0xffffff80, RZ, 0x8 ;  /* 0xffffff80232a7811 */ /* 0x000fe400078f40ff */
[----:B------:R-:W-:Y:S01]  /*20b0*/  IADD3 R0, R0, -0x80, RZ ;  /* 0xffffff8000007810 */ /* 0x000fe20007ffe0ff */
[----:B------:R5:W0:Y:S01]  /*20c0*/  I2F.F16 R57, R2 ;  /* 0x0000000200397306 */ /* 0x000a220000200c00 */
[----:B-1----:R-:W-:-:S02]  /*20d0*/  SHF.R.U32.HI R30, RZ, 0x8, R34 ;  /* 0x00000008ff1e7819 */ /* 0x002fc40000011622 */
[----:B------:R-:W-:Y:S02]  /*20e0*/  SHF.R.U32.HI R31, RZ, 0x10, R31 ;  /* 0x00000010ff1f7819 */ /* 0x000fe4000001161f */
[----:B------:R-:W-:Y:S02]  /*20f0*/  SHF.R.U32.HI R34, RZ, 0x10, R34 ;  /* 0x00000010ff227819 */ /* 0x000fe40000011622 */
[----:B------:R-:W-:Y:S01]  /*2100*/  LOP3.LUT R31, R31, 0xff, RZ, 0xc0, !PT ;  /* 0x000000ff1f1f7812 */ /* 0x000fe200078ec0ff */
[----:B------:R1:W0:Y:S01]  /*2110*/  I2F.F16 R33, R3 ;  /* 0x0000000300217306 */ /* 0x0002220000200c00 */
[--C-:B-----5:R-:W-:Y:S02]  /*2120*/  SHF.R.U32.HI R2, RZ, 0x8, R35.reuse ;  /* 0x00000008ff027819 */ /* 0x120fe40000011623 */
[----:B------:R-:W-:Y:S02]  /*2130*/  SHF.R.U32.HI R35, RZ, 0x10, R35 ;  /* 0x00000010ff237819 */ /* 0x000fe40000011623 */
[----:B------:R-:W-:-:S02]  /*2140*/  LOP3.LUT R30, R30, 0xff, RZ, 0xc0, !PT ;  /* 0x000000ff1e1e7812 */ /* 0x000fc400078ec0ff */
[----:B------:R-:W-:Y:S01]  /*2150*/  LOP3.LUT R2, R2, 0xff, RZ, 0xc0, !PT ;  /* 0x000000ff02027812 */ /* 0x000fe200078ec0ff */
[----:B------:R5:W0:Y:S01]  /*2160*/  I2F.F16 R32, R0 ;  /* 0x0000000000207306 */ /* 0x000a220000200c00 */
[----:B-1----:R-:W-:Y:S02]  /*2170*/  PRMT R3, R9, 0x9910, RZ ;  /* 0x0000991009037816 */ /* 0x002fe400000000ff */
[----:B------:R-:W-:Y:S02]  /*2180*/  IADD3 R31, R31, -0x80, RZ ;  /* 0xffffff801f1f7810 */ /* 0x000fe40007ffe0ff */
[----:B------:R-:W-:Y:S02]  /*2190*/  ISETP.NE.AND P0, PT, R3, RZ, PT ;  /* 0x000000ff0300720c */ /* 0x000fe40003f05270 */
[----:B------:R-:W-:Y:S01]  /*21a0*/  LOP3.LUT R3, R35, 0xff, RZ, 0xc0, !PT ;  /* 0x000000ff23037812 */ /* 0x000fe200078ec0ff */
[----:B------:R-:W1:Y:S01]  /*21b0*/  I2F.F16 R38, R38 ;  /* 0x0000002600267306 */ /* 0x000e620000200c00 */
[----:B-----5:R-:W-:-:S02]  /*21c0*/  LOP3.LUT R0, R34, 0xff, RZ, 0xc0, !PT ;  /* 0x000000ff22007812 */ /* 0x020fc400078ec0ff */
        /* <DEDUP_REMOVED lines=21> */
[----:B------:R-:W1:Y:S01]  /*2320*/  LDS.64 R62, [UR4] ;  /* 0x00000004ff3e7984 */ /* 0x000e620008000a00 */
[----:B------:R-:W-:Y:S02]  /*2330*/  HADD2.F32 R66, -RZ, R44.H0_H0 ;  /* 0x2000002cff427230 */ /* 0x000fe40000004100 */
[----:B0-----:R-:W-:Y:S01]  /*2340*/  HADD2.F32 R0, -RZ, R43.H0_H0 ;  /* 0x2000002bff007230 */ /* 0x001fe20000004100 */
[----:B------:R-:W0:Y:S01]  /*2350*/  LDS.64 R30, [UR4+0x8] ;  /* 0x00000804ff1e7984 */ /* 0x000e220008000a00 */
[----:B------:R-:W-:Y:S02]  /*2360*/  HADD2.F32 R65, -RZ, R29.H0_H0 ;  /* 0x2000001dff417230 */ /* 0x000fe40000004100 */
[----:B------:R-:W-:Y:S02]  /*2370*/  HADD2.F32 R61, -RZ, R28.H0_H0 ;  /* 0x2000001cff3d7230 */ /* 0x000fe40000004100 */
[----:B------:R-:W-:Y:S02]  /*2380*/  HADD2.F32 R2, -RZ, R45.H0_H0 ;  /* 0x2000002dff027230 */ /* 0x000fe40000004100 */
[----:B------:R-:W-:-:S02]  /*2390*/  HADD2.F32 R4, -RZ, R46.H0_H0 ;  /* 0x2000002eff047230 */ /* 0x000fc40000004100 */
[--C-:B-1----:R-:W-:Y:S02]  /*23a0*/  HADD2.F32 R3, -RZ, R62.reuse.H0_H0 ;  /* 0x2000003eff037230 */ /* 0x102fe40000004100 */
[----:B------:R-:W-:Y:S02]  /*23b0*/  HADD2.F32 R62, -RZ, R62.H1_H1 ;  /* 0x3000003eff3e7230 */ /* 0x000fe40000004100 */
[----:B------:R-:W-:Y:S02]  /*23c0*/  HADD2.F32 R64, -RZ, R63.H0_H0 ;  /* 0x2000003fff407230 */ /* 0x000fe40000004100 */
[C---:B------:R-:W-:Y:S01]  /*23d0*/  FFMA.FTZ R67, R3.reuse, R66, RZ ;  /* 0x0000004203437223 */ /* 0x040fe200000100ff */
[----:B------:R-:W-:Y:S01]  /*23e0*/  FFMA.FTZ R0, R0, R3, RZ ;  /* 0x0000000300007223 */ /* 0x000fe200000100ff */
[C---:B------:R-:W-:Y:S01]  /*23f0*/  FFMA.FTZ R69, R3.reuse, R2, RZ ;  /* 0x0000000203457223 */ /* 0x040fe200000100ff */
[----:B------:R-:W-:Y:S01]  /*2400*/  FFMA.FTZ R4, R3, R4, RZ ;  /* 0x0000000403047223 */ /* 0x000fe200000100ff */
[----:B------:R-:W-:Y:S01]  /*2410*/  FFMA.FTZ R65, R62, R65, R67 ;  /* 0x000000413e417223 */ /* 0x000fe20000010043 */
[----:B------:R-:W-:Y:S01]  /*2420*/  FFMA.FTZ R0, R61, R62, R0 ;  /* 0x0000003e3d007223 */ /* 0x000fe20000010000 */
[----:B------:R-:W-:-:S02]  /*2430*/  HADD2.F32 R67, -RZ, R55.H0_H0 ;  /* 0x20000037ff437230 */ /* 0x000fc40000004100 */
        /* <DEDUP_REMOVED lines=18> */
[----:B0-----:R-:W-:Y:S02]  /*2560*/  HADD2.F32 R4, -RZ, R30.H0_H0 ;  /* 0x2000001eff047230 */ /* 0x001fe40000004100 */
        /* <DEDUP_REMOVED lines=53> */
.L_x_2177:
        /* <DEDUP_REMOVED lines=97> */
.L_x_2178:
        /* <DEDUP_REMOVED lines=18> */
[----:B------:R-:W-:Y:S02]  /*2ff0*/  HADD2.F32 R63, -RZ, R3.H1_H1 ;  /* 0x30000003ff3f7230 */ /* 0x000fe40000004100 */
[----:B------:R-:W-:Y:S02]  /*3000*/  HADD2.F32 R2, -RZ, R44.H0_H0 ;  /* 0x2000002cff027230 */ /* 0x000fe40000004100 */
[----:B------:R-:W-:-:S02]  /*3010*/  HADD2.F32 R3, -RZ, R45.H0_H0 ;  /* 0x2000002dff037230 */ /* 0x000fc40000004100 */
[----:B------:R-:W-:Y:S02]  /*3020*/  HADD2.F32 R44, -RZ, R29.H0_H0 ;  /* 0x2000001dff2c7230 */ /* 0x000fe40000004100 */
        /* <DEDUP_REMOVED lines=18> */
[----:B------:R-:W-:Y:S01]  /*3150*/  FFMA.FTZ R64, R56, R64, R61 ;  /* 0x0000004038407223 */ /* 0x000fe2000001003d */
[-C--:B------:R-:W-:Y:S01]  /*3160*/  FFMA.FTZ R0, R23, R63.reuse, R0 ;  /* 0x0000003f17007223 */ /* 0x080fe20000010000 */
[-C--:B------:R-:W-:Y:S01]  /*3170*/  FFMA.FTZ R28, R37, R63.reuse, R28 ;  /* 0x0000003f251c7223 */ /* 0x080fe2000001001c */
[-C--:B------:R-:W-:Y:S01]  /*3180*/  FFMA.FTZ R4, R3, R63.reuse, R2 ;  /* 0x0000003f03047223 */ /* 0x080fe20000010002 */
[----:B------:R-:W-:Y:S01]  /*3190*/  FFMA.FTZ R64, R29, R63, R64 ;  /* 0x0000003f1d407223 */ /* 0x000fe20000010040 */
[----:B-1----:R-:W-:Y:S02]  /*31a0*/  HADD2.F32 R3, -RZ, R30.H0_H0 ;  /* 0x2000001eff037230 */ /* 0x002fe40000004100 */
        /* <DEDUP_REMOVED lines=18> */
[----:B------:R-:W-:-:S02]  /*32d0*/  HADD2.F32 R31, -RZ, R31.H1_H1 ;  /* 0x3000001fff1f7230 */ /* 0x000fc40000004100 */
[-C--:B------:R-:W-:Y:S01]  /*32e0*/  FFMA.FTZ R0, R0, R2.reuse, R23 ;  /* 0x0000000200007223 */ /* 0x080fe20000010017 */
[----:B------:R-:W-:Y:S02]  /*32f0*/  HADD2.F32 R23, -RZ, R40.H0_H0 ;  /* 0x20000028ff177230 */ /* 0x000fe40000004100 */
[-C--:B------:R-:W-:Y:S01]  /*3300*/  FFMA.FTZ R4, R58, R2.reuse, R29 ;  /* 0x000000023a047223 */ /* 0x080fe2000001001d */
[-C--:B------:R-:W-:Y:S01]  /*3310*/  FFMA.FTZ R28, R28, R2.reuse, R37 ;  /* 0x000000021c1c7223 */ /* 0x080fe20000010025 */
[----:B------:R-:W-:Y:S01]  /*3320*/  FFMA.FTZ R2, R60, R2, R3 ;  /* 0x000000023c027223 */ /* 0x000fe20000010003 */
[----:B------:R-:W-:Y:S02]  /*3330*/  HADD2.F32 R33, -RZ, R42.H0_H0 ;  /* 0x2000002aff217230 */ /* 0x000fe40000004100 */
        /* <DEDUP_REMOVED lines=20> */
.L_x_2176:
        /* <DEDUP_REMOVED lines=9> */
[----:B------:R-:W-:Y:S02]  /*3510*/  LOP3.LUT R3, R30, 0xff, RZ, 0xc0, !PT ;  /* 0x000000ff1e037812 */ /* 0x000fe400078ec0ff */
[----:B------:R1:W3:Y:S01]  /*3520*/  I2F.F16 R40, R0 ;  /* 0x0000000000287306 */ /* 0x0002e20000200c00 */
[----:B------:R-:W-:-:S02]  /*3530*/  LEA.HI R36, R28, 0xffffff80, RZ, 0x8 ;  /* 0xffffff801c247811 */ /* 0x000fc400078f40ff */
[----:B------:R-:W-:Y:S02]  /*3540*/  IADD3 R2, R2, -0x80, RZ ;  /* 0xffffff8002027810 */ /* 0x000fe40007ffe0ff */
[----:B------:R-:W-:Y:S02]  /*3550*/  IADD3 R3, R3, -0x80, RZ ;  /* 0xffffff8003037810 */ /* 0x000fe40007ffe0ff */
[----:B------:R-:W-:Y:S01]  /*3560*/  SHF.R.U32.HI R49, RZ, 0x8, R30 ;  /* 0x00000008ff317819 */ /* 0x000fe2000001161e */
[----:B------:R4:W0:Y:S01]  /*3570*/  I2F.F16 R41, R2 ;  /* 0x0000000200297306 */ /* 0x0008220000200c00 */
[--C-:B-1----:R-:W-:Y:S02]  /*3580*/  SHF.R.U32.HI R0, RZ, 0x8, R28.reuse ;  /* 0x00000008ff007819 */ /* 0x102fe4000001161c */
[----:B------:R-:W-:Y:S02]  /*3590*/  SHF.R.U32.HI R28, RZ, 0x10, R28 ;  /* 0x00000010ff1c7819 */ /* 0x000fe4000001161c */
[----:B------:R-:W-:-:S02]  /*35a0*/  LOP3.LUT R0, R0, 0xff, RZ, 0xc0, !PT ;  /* 0x000000ff00007812 */ /* 0x000fc400078ec0ff */
[----:B------:R-:W-:Y:S01]  /*35b0*/  LOP3.LUT R4, R31, 0xff, RZ, 0xc0, !PT ;  /* 0x000000ff1f047812 */ /* 0x000fe200078ec0ff */
[----:B------:R1:W0:Y:S01]  /*35c0*/  I2F.F16 R44, R3 ;  /* 0x00000003002c7306 */ /* 0x0002220000200c00 */
[----:B------:R-:W-:Y:S02]  /*35d0*/  IADD3 R0, R0, -0x80, RZ ;  /* 0xffffff8000007810 */ /* 0x000fe40007ffe0ff */
[----:B----4-:R-:W-:Y:S02]  /*35e0*/  LOP3.LUT R2, R28, 0xff, RZ, 0xc0, !PT ;  /* 0x000000ff1c027812 */ /* 0x010fe400078ec0ff */
[----:B------:R-:W-:Y:S02]  /*35f0*/  LEA.HI R37, R29, 0xffffff80, RZ, 0x8 ;  /* 0xffffff801d257811 */ /* 0x000fe400078f40ff */
[----:B------:R-:W-:Y:S01]  /*3600*/  IADD3 R2, R2, -0x80, RZ ;  /* 0xffffff8002027810 */ /* 0x000fe20007ffe0ff */
[----:B------:R4:W0:Y:S01]  /*3610*/  I2F.F16 R28, R0 ;  /* 0x00000000001c7306 */ /* 0x0008220000200c00 */
[----:B-1----:R-:W-:-:S02]  /*3620*/  SHF.R.U32.HI R3, RZ, 0x8, R29 ;  /* 0x00000008ff037819 */ /* 0x002fc4000001161d */
[----:B------:R-:W-:Y:S02]  /*3630*/  IADD3 R4, R4, -0x80, RZ ;  /* 0xffffff8004047810 */ /* 0x000fe40007ffe0ff */
[----:B------:R-:W-:Y:S02]  /*3640*/  LOP3.LUT R3, R3, 0xff, RZ, 0xc0, !PT ;  /* 0x000000ff03037812 */ /* 0x000fe400078ec0ff */
[----:B------:R-:W-:Y:S01]  /*3650*/  SHF.R.U32.HI R29, RZ, 0x10, R29 ;  /* 0x00000010ff1d7819 */ /* 0x000fe2000001161d */
[----:B------:R-:W1:Y:S01]  /*3660*/  I2F.F16 R48, R2 ;  /* 0x0000000200307306 */ /* 0x000e620000200c00 */
[----:B----4-:R-:W-:Y:S02]  /*3670*/  LOP3.LUT R0, R49, 0xff, RZ, 0xc0, !PT ;  /* 0x000000ff31007812 */ /* 0x010fe400078ec0ff */
[----:B------:R-:W-:Y:S02]  /*3680*/  IADD3 R3, R3, -0x80, RZ ;  /* 0xffffff8003037810 */ /* 0x000fe40007ffe0ff */
[----:B------:R-:W-:-:S02]  /*3690*/  IADD3 R50, R0, -0x80, RZ ;  /* 0xffffff8000327810 */ /* 0x000fc40007ffe0ff */
[----:B------:R-:W-:Y:S01]  /*36a0*/  SHF.R.U32.HI R0, RZ, 0x8, R31 ;  /* 0x00000008ff007819 */ /* 0x000fe2000001161f */
[----:B------:R4:W0:Y:S01]  /*36b0*/  I2F.F16 R42, R4 ;  /* 0x00000004002a7306 */ /* 0x0008220000200c00 */
[----:B------:R-:W-:Y:S02]  /*36c0*/  LEA.HI R38, R30, 0xffffff80, RZ, 0x8 ;  /* 0xffffff801e267811 */ /* 0x000fe400078f40ff */
[----:B------:R-:W-:Y:S02]  /*36d0*/  LOP3.LUT R0, R0, 0xff, RZ, 0xc0, !PT ;  /* 0x000000ff00007812 */ /* 0x000fe400078ec0ff */
[----:B------:R-:W-:Y:S02]  /*36e0*/  SHF.R.U32.HI R30, RZ, 0x10, R30 ;  /* 0x00000010ff1e7819 */ /* 0x000fe4000001161e */
[----:B------:R-:W-:Y:S01]  /*36f0*/  IADD3 R52, R0, -0x80, RZ ;  /* 0xffffff8000347810 */ /* 0x000fe20007ffe0ff */
[----:B------:R-:W0:Y:S01]  /*3700*/  I2F.F16 R36, R36 ;  /* 0x0000002400247306 */ /* 0x000e220000200c00 */
[----:B----4-:R-:W-:-:S02]  /*3710*/  LOP3.LUT R4, R29, 0xff, RZ, 0xc0, !PT ;  /* 0x000000ff1d047812 */ /* 0x010fc400078ec0ff */
[----:B------:R-:W-:Y:S02]  /*3720*/  LOP3.LUT R30, R30, 0xff, RZ, 0xc0, !PT ;  /* 0x000000ff1e1e7812 */ /* 0x000fe400078ec0ff */
[----:B------:R-:W-:Y:S02]  /*3730*/  IADD3 R4, R4, -0x80, RZ ;  /* 0xffffff8004047810 */ /* 0x000fe40007ffe0ff */
[----:B------:R-:W-:Y:S01]  /*3740*/  IADD3 R30, R30, -0x80, RZ ;  /* 0xffffff801e1e7810 */ /* 0x000fe20007ffe0ff */
[----:B------:R4:W0:Y:S01]  /*3750*/  I2F.F16 R29, R3 ;  /* 0x00000003001d7306 */ /* 0x0008220000200c00 */
[----:B------:R-:W-:Y:S02]  /*3760*/  LEA.HI R39, R31, 0xffffff80, RZ, 0x8 ;  /* 0xffffff801f277811 */ /* 0x000fe400078f40ff */
[----:B------:R-:W-:Y:S02]  /*3770*/  SHF.R.U32.HI R31, RZ, 0x10, R31 ;  /* 0x00000010ff1f7819 */ /* 0x000fe4000001161f */
[----:B------:R-:W-:-:S02]  /*3780*/  ISETP.GE.AND P2, PT, R11, 0x2, PT ;  /* 0x000000020b00780c */ /* 0x000fc40003f46270 */
[----:B------:R-:W-:Y:S01]  /*3790*/  LOP3.LUT R31, R31, 0xff, RZ, 0xc0, !PT ;  /* 0x000000ff1f1f7812 */ /* 0x000fe200078ec0ff */
[----:B------:R-:W0:Y:S03]  /*37a0*/  I2F.F16 R49, R4 ;  /* 0x0000000400317306 */ /* 0x000e260000200c00 */
[----:B------:R-:W-:-:S05]  /*37b0*/  IADD3 R31, R31, -0x80, RZ ;  /* 0xffffff801f1f7810 */ /* 0x000fca0007ffe0ff */
        /* <DEDUP_REMOVED lines=8> */
[----:B----4-:R-:W-:Y:S02]  /*3840*/  LOP3.LUT R3, R35, 0xff, RZ, 0xc0, !PT ;  /* 0x000000ff23037812 */ /* 0x010fe400078ec0ff */
        /* <DEDUP_REMOVED lines=9> */
[----:B------:R-:W4:Y:S01]  /*38e0*/  I2F.F16 R56, R56 ;  /* 0x0000003800387306 */ /* 0x000f220000200c00 */
        /* <DEDUP_REMOVED lines=10> */
[----:B---3--:R-:W-:-:S02]  /*3990*/  LOP3.LUT R0, R32, 0xff, RZ, 0xc0, !PT ;  /* 0x000000ff20007812 */ /* 0x008fc400078ec0ff */
        /* <DEDUP_REMOVED lines=9> */
[--C-:B---3--:R-:W-:Y:S02]  /*3a30*/  SHF.R.U32.HI R2, RZ, 0x8, R35.reuse ;  /* 0x00000008ff027819 */ /* 0x108fe40000011623 */
        /* <DEDUP_REMOVED lines=9> */
[----:B---3--:R-:W-:Y:S02]  /*3ad0*/  LOP3.LUT R0, R34, 0xff, RZ, 0xc0, !PT ;  /* 0x000000ff22007812 */ /* 0x008fe400078ec0ff */
[----:B------:R-:W-:Y:S02]  /*3ae0*/  IADD3 R2, R2, -0x80, RZ ;  /* 0xffffff8002027810 */ /* 0x000fe40007ffe0ff */
[----:B------:R-:W-:-:S02]  /*3af0*/  IADD3 R0, R0, -0x80, RZ ;  /* 0xffffff8000007810 */ /* 0x000fc40007ffe0ff */
[----:B------:R-:W-:Y:S01]  /*3b00*/  IADD3 R3, R3, -0x80, RZ ;  /* 0xffffff8003037810 */ /* 0x000fe20007ffe0ff */
[----:B------:R-:W3:Y:S08]  /*3b10*/  I2F.F16 R46, R46 ;  /* 0x0000002e002e7306 */ /* 0x000ef00000200c00 */
        /* <DEDUP_REMOVED lines=98> */
.L_x_2180:
        /* <DEDUP_REMOVED lines=97> */
.L_x_2181:
        /* <DEDUP_REMOVED lines=17> */
[----:B0-----:R-:W-:Y:S02]  /*4860*/  HADD2.F32 R63, -RZ, R2.H0_H0 ;  /* 0x20000002ff3f7230 */ /* 0x001fe40000004100 */
[--C-:B------:R-:W-:Y:S02]  /*4870*/  HADD2.F32 R64, -RZ, R3.reuse.H0_H0 ;  /* 0x20000003ff407230 */ /* 0x100fe40000004100 */
[----:B------:R-:W-:Y:S02]  /*4880*/  HADD2.F32 R65, -RZ, R3.H1_H1 ;  /* 0x30000003ff417230 */ /* 0x000fe40000004100 */
[----:B------:R-:W-:Y:S01]  /*4890*/  FFMA.FTZ R29, R0, R63, RZ ;  /* 0x0000003f001d7223 */ /* 0x000fe200000100ff */
[----:B------:R-:W-:-:S02]  /*48a0*/  HADD2.F32 R3, -RZ, R44.H0_H0 ;  /* 0x2000002cff037230 */ /* 0x000fc40000004100 */
[----:B------:R-:W-:Y:S02]  /*48b0*/  HADD2.F32 R62, -RZ, R2.H1_H1 ;  /* 0x30000002ff3e7230 */ /* 0x000fe40000004100 */
[----:B------:R-:W-:Y:S02]  /*48c0*/  HADD2.F32 R2, -RZ, R41.H0_H0 ;  /* 0x20000029ff027230 */ /* 0x000fe40000004100 */
[-C--:B------:R-:W-:Y:S01]  /*48d0*/  FFMA.FTZ R3, R3, R63.reuse, RZ ;  /* 0x0000003f03037223 */ /* 0x080fe200000100ff */
[----:B------:R-:W-:Y:S02]  /*48e0*/  HADD2.F32 R0, -RZ, R48.H0_H0 ;  /* 0x20000030ff007230 */ /* 0x000fe40000004100 */
[-C--:B------:R-:W-:Y:S01]  /*48f0*/  FFMA.FTZ R29, R28, R62.reuse, R29 ;  /* 0x0000003e1c1d7223 */ /* 0x080fe2000001001d */
[----:B------:R-:W-:Y:S02]  /*4900*/  HADD2.F32 R28, -RZ, R51.H0_H0 ;  /* 0x20000033ff1c7230 */ /* 0x000fe40000004100 */
        /* <DEDUP_REMOVED lines=38> */
[----:B------:R-:W-:Y:S02]  /*4b70*/  HADD2.F32 R31, -RZ, R31.H1_H1 ;  /* 0x3000001fff1f7230 */ /* 0x000fe40000004100 */
[----:B------:R-:W-:Y:S01]  /*4b80*/  FFMA.FTZ R28, R28, R2, R39 ;  /* 0x000000021c1c7223 */ /* 0x000fe20000010027 */
[----:B------:R-:W-:Y:S02]  /*4b90*/  HADD2.F32 R30, -RZ, R61.H0_H0 ;  /* 0x2000003dff1e7230 */ /* 0x000fe40000004100 */
[----:B------:R-:W-:-:S02]  /*4ba0*/  HADD2.F32 R29, -RZ, R46.H0_H0 ;  /* 0x2000002eff1d7230 */ /* 0x000fc40000004100 */
[-C--:B------:R-:W-:Y:S01]  /*4bb0*/  FFMA.FTZ R0, R43, R31.reuse, R0 ;  /* 0x0000001f2b007223 */ /* 0x080fe20000010000 */
[-C--:B------:R-:W-:Y:S01]  /*4bc0*/  FFMA.FTZ R4, R45, R31.reuse, R4 ;  /* 0x0000001f2d047223 */ /* 0x080fe20000010004 */
        /* <DEDUP_REMOVED lines=19> */
.L_x_2179:
        /* <DEDUP_REMOVED lines=203> */
.L_x_2183:
        /* <DEDUP_REMOVED lines=97> */
.L_x_2184:
        /* <DEDUP_REMOVED lines=91> */
.L_x_2182:
        /* <DEDUP_REMOVED lines=203> */
.L_x_2186:
        /* <DEDUP_REMOVED lines=97> */
.L_x_2187:
        /* <DEDUP_REMOVED lines=91> */
.L_x_2185:
[----:B0-----:R-:W-:Y:S01]  /*7de0*/  LEA R0, R25, 0x40, 0x6 ;  /* 0x0000004019007811 */ /* 0x001fe200078e30ff */
[C---:B------:R-:W-:Y:S01]  /*7df0*/  IMAD.WIDE R26, R23.reuse, 0x8, R26 ;  /* 0x00000008171a7825 */ /* 0x040fe200078e021a */
        /* <DEDUP_REMOVED lines=9> */
.L_x_2175:
        /* <DEDUP_REMOVED lines=10> */
.L_x_2196:
[----:B------:R-:W-:Y:S01]  /*7f30*/  ISETP.NE.AND P2, PT, R12, R19, PT ;  /* 0x000000130c00720c */ /* 0x000fe20003f45270 */
[----:B-----5:R1:W5:-:S12]  /*7f40*/  LDG.E.128.CONSTANT R28, desc[UR6][R6.64] ;  /* 0x00000006061c7981 */ /* 0x020358000c1e9d00 */
[----:B------:R-:W2:Y:S01]  /*7f50*/  @!P2 LDC.64 R2, c[0x0][0x248] ;  /* 0x00009200ff02ab82 */ /* 0x000ea20000000a00 */
[----:B------:R-:W-:Y:S02]  /*7f60*/  @!P2 IADD3 R14, R14, 0x1, RZ ;  /* 0x000000010e0ea810 */ /* 0x000fe40007ffe0ff */
[----:B------:R-:W-:Y:S02]  /*7f70*/  @!P2 LEA R23, R12, 0x1, 0x1 ;  /* 0x000000010c17a811 */ /* 0x000fe400078e08ff */
[----:B------:R-:W-:-:S06]  /*7f80*/  @!P2 LEA R26, R14, R1, 0x3 ;  /* 0x000000010e1aa211 */ /* 0x000fcc00078e18ff */
[----:B------:R-:W3:Y:S01]  /*7f90*/  @!P2 LDL.64 R26, [R26] ;  /* 0x000000001a1aa983 */ /* 0x000ee20000100a00 */
[----:B--2---:R-:W-:-:S06]  /*7fa0*/  @!P2 IMAD.WIDE R2, R23, 0x2, R2 ;  /* 0x000000021702a825 */ /* 0x004fcc00078e0202 */
[----:B------:R-:W2:Y:S01]  /*7fb0*/  @!P2 LDG.E.U16.CONSTANT R3, desc[UR6][R2.64] ;  /* 0x000000060203a981 */ /* 0x000ea2000c1e9500 */
[----:B0-----:R-:W-:Y:S02]  /*7fc0*/  MOV R23, R0 ;  /* 0x0000000000177202 */ /* 0x001fe40000000f00 */
[----:B---3--:R-:W-:Y:S02]  /*7fd0*/  @!P2 PRMT R5, R26, 0x7610, R5 ;  /* 0x000076101a05a816 */ /* 0x008fe40000000005 */
[----:B------:R-:W-:Y:S02]  /*7fe0*/  @!P2 PRMT R8, R27, 0x7610, R8 ;  /* 0x000076101b08a816 */ /* 0x000fe40000000008 */
[----:B------:R-:W-:Y:S02]  /*7ff0*/  @!P2 PRMT R5, R5, 0x7610, R26 ;  /* 0x000076100505a816 */ /* 0x000fe4000000001a */
[----:B------:R-:W-:Y:S02]  /*8000*/  @!P2 PRMT R8, R8, 0x7610, R27 ;  /* 0x000076100808a816 */ /* 0x000fe4000000001b */
[----:B--2---:R-:W-:Y:S01]  /*8010*/  @!P2 IADD3 R19, R3, R12, RZ ;  /* 0x0000000c0313a210 */ /* 0x004fe20007ffe0ff */
[----:B-1----:R-:W-:Y:S06]  /*8020*/  @!P1 BRA `(.L_x_2190) ;  /* 0x0000001000409947 */ /* 0x002fec0003800000 */
        /* <DEDUP_REMOVED lines=11> */
[----:B------:R-:W-:Y:S02]  /*80e0*/  SHF.R.U32.HI R51, RZ, 0xc, R31 ;  /* 0x0000000cff337819 */ /* 0x000fe4000001161f */
[----:B------:R-:W-:-:S02]  /*80f0*/  LOP3.LUT R3, R3, 0xf000f, RZ, 0xc0, !PT ;  /* 0x000f000f03037812 */ /* 0x000fc400078ec0ff */
[----:B------:R-:W-:Y:S02]  /*8100*/  SHF.R.U32.HI R48, RZ, 0x6, R30 ;  /* 0x00000006ff307819 */ /* 0x000fe4000001161e */
[----:B------:R-:W-:Y:S02]  /*8110*/  LOP3.LUT R46, R45, 0xf000f, RZ, 0xc0, !PT ;  /* 0x000f000f2d2e7812 */ /* 0x000fe400078ec0ff */
        /* <DEDUP_REMOVED lines=26> */
[----:B------:R-:W-:Y:S02]  /*82c0*/  LOP3.LUT R34, R41, 0xf000f, RZ, 0xc0, !PT ;  /* 0x000f000f29227812 */ /* 0x000fe400078ec0ff */
[----:B------:R-:W-:Y:S02]  /*82d0*/  LOP3.LUT R31, R3, 0x300030, R4, 0xf8, !PT ;  /* 0x00300030031f7812 */ /* 0x000fe400078ef804 */
[----:B--2---:R-:W-:-:S02]  /*82e0*/  SHF.R.U32.HI R3, RZ, 0xc, R36 ;  /* 0x0000000cff037819 */ /* 0x004fc40000011624 */
[----:B------:R-:W-:Y:S02]  /*82f0*/  SHF.R.U32.HI R4, RZ, 0xc, R37 ;  /* 0x0000000cff047819 */ /* 0x000fe40000011625 */
[----:B------:R-:W-:Y:S02]  /*8300*/  LOP3.LUT R51, R46, 0x300030, R33, 0xf8, !PT ;  /* 0x003000302e337812 */ /* 0x000fe400078ef821 */
[----:B------:R-:W-:Y:S02]  /*8310*/  SHF.R.U32.HI R33, RZ, 0xc, R38 ;  /* 0x0000000cff217819 */ /* 0x000fe40000011626 */
[--C-:B------:R-:W-:Y:S02]  /*8320*/  SHF.R.U32.HI R60, RZ, 0xa, R35.reuse ;  /* 0x0000000aff3c7819 */ /* 0x100fe40000011623 */
[----:B------:R-:W-:Y:S02]  /*8330*/  LOP3.LUT R57, R35, 0x3f003f, RZ, 0xc0, !PT ;  /* 0x003f003f23397812 */ /* 0x000fe400078ec0ff */
[----:B------:R-:W-:-:S02]  /*8340*/  SHF.R.U32.HI R58, RZ, 0x6, R35 ;  /* 0x00000006ff3a7819 */ /* 0x000fc40000011623 */
[----:B------:R-:W-:Y:S02]  /*8350*/  LOP3.LUT R45, R34, 0x300030, R29, 0xf8, !PT ;  /* 0x00300030222d7812 */ /* 0x000fe400078ef81d */
[----:B------:R-:W-:Y:S02]  /*8360*/  LOP3.LUT R59, R56, 0x300030, R55, 0xf8, !PT ;  /* 0x00300030383b7812 */ /* 0x000fe400078ef837 */
[--C-:B------:R-:W-:Y:S02]  /*8370*/  SHF.R.U32.HI R46, RZ, 0xc, R39.reuse ;  /* 0x0000000cff2e7819 */ /* 0x100fe40000011627 */
        /* <DEDUP_REMOVED lines=15> */
[----:B------:R-:W-:Y:S02]  /*8470*/  LOP3.LUT R33, R3, 0x300030, R26, 0xf8, !PT ;  /* 0x0030003003217812 */ /* 0x000fe400078ef81a */
[----:B------:R-:W-:Y:S02]  /*8480*/  LOP3.LUT R46, R35, 0x300030, R44, 0xf8, !PT ;  /* 0x00300030232e7812 */ /* 0x000fe400078ef82c */
[----:B------:R-:W-:Y:S02]  /*8490*/  LOP3.LUT R56, R56, 0x3f003f, RZ, 0xc0, !PT ;  /* 0x003f003f38387812 */ /* 0x000fe400078ec0ff */
[----:B------:R-:W-:Y:S02]  /*84a0*/  LOP3.LUT R3, R27, 0x64006400, RZ, 0xfc, !PT ;  /* 0x640064001b037812 */ /* 0x000fe400078efcff */
[----:B------:R-:W-:Y:S01]  /*84b0*/  LOP3.LUT R35, R37, 0x3f003f, RZ, 0xc0, !PT ;  /* 0x003f003f25237812 */ /* 0x000fe200078ec0ff */
[----:B------:R-:W-:Y:S01]  /*84c0*/  HADD2 R37, R48, -1056, -1056 ;  /* 0xe420e42030257430 */ /* 0x000fe20000000000 */
[----:B------:R-:W-:-:S02]  /*84d0*/  LOP3.LUT R55, R55, 0x64006400, RZ, 0xfc, !PT ;  /* 0x6400640037377812 */ /* 0x000fc400078efcff */
[----:B------:R-:W-:Y:S02]  /*84e0*/  LOP3.LUT R58, R58, 0x3f003f, RZ, 0xc0, !PT ;  /* 0x003f003f3a3a7812 */ /* 0x000fe400078ec0ff */
[----:B------:R-:W-:Y:S02]  /*84f0*/  LOP3.LUT R52, R39, 0x300030, R52, 0xf8, !PT ;  /* 0x0030003027347812 */ /* 0x000fe400078ef834 */
[----:B------:R-:W-:Y:S02]  /*8500*/  LOP3.LUT R27, R28, 0x64006400, RZ, 0xfc, !PT ;  /* 0x640064001c1b7812 */ /* 0x000fe400078efcff */
        /* <DEDUP_REMOVED lines=88> */
[----:B------:R-:W-:-:S02]  /*8a90*/  HFMA2.MMA R64, R43, R32, R64 ;  /* 0x000000202b407235 */ /* 0x000fc40000000040 */
[----:B------:R-:W-:Y:S01]  /*8aa0*/  HFMA2.MMA R66, R45, R32, R66 ;  /* 0x000000202d427235 */ /* 0x000fe20000000042 */
[----:B------:R-:W-:-:S05]  /*8ab0*/  HADD2 R32, R65.H0_H0, R65.H1_H1 ;  /* 0x3000004141207230 */ /* 0x000fca0000000800 */
        /* <DEDUP_REMOVED lines=13> */
.L_x_2191:
        /* <DEDUP_REMOVED lines=46> */
.L_x_2192:
        /* <DEDUP_REMOVED lines=44> */
.L_x_2190:
        /* <DEDUP_REMOVED lines=18> */
[----:B------:R-:W-:Y:S02]  /*9250*/  LOP3.LUT R53, R31, 0x3f003f, RZ, 0xc0, !PT ;  /* 0x003f003f1f357812 */ /* 0x000fe400078ec0ff */
[----:B------:R-:W-:Y:S02]  /*9260*/  SHF.R.U32.HI R54, RZ, 0x6, R31 ;  /* 0x00000006ff367819 */ /* 0x000fe4000001161f */
[----:B----4-:R-:W-:Y:S02]  /*9270*/  SHF.R.U32.HI R31, RZ, 0x8, R33 ;  /* 0x00000008ff1f7819 */ /* 0x010fe40000011621 */
[----:B------:R-:W-:-:S02]  /*9280*/  LOP3.LUT R42, R42, 0xf000f, RZ, 0xc0, !PT ;  /* 0x000f000f2a2a7812 */ /* 0x000fc400078ec0ff */
[----:B------:R-:W-:Y:S02]  /*9290*/  SHF.R.U32.HI R2, RZ, 0x8, R32 ;  /* 0x00000008ff027819 */ /* 0x000fe40000011620 */
[----:B------:R-:W-:Y:S02]  /*92a0*/  LOP3.LUT R3, R26, 0xf000f, RZ, 0xc0, !PT ;  /* 0x000f000f1a037812 */ /* 0x000fe400078ec0ff */
[--C-:B------:R-:W-:Y:S02]  /*92b0*/  SHF.R.U32.HI R50, RZ, 0x8, R34.reuse ;  /* 0x00000008ff327819 */ /* 0x100fe40000011622 */
[----:B------:R-:W-:Y:S02]  /*92c0*/  LOP3.LUT R47, R47, 0xf000f, RZ, 0xc0, !PT ;  /* 0x000f000f2f2f7812 */ /* 0x000fe400078ec0ff */
[----:B------:R-:W-:Y:S02]  /*92d0*/  SHF.R.U32.HI R41, RZ, 0x6, R29 ;  /* 0x00000006ff297819 */ /* 0x000fe4000001161d */
        /* <DEDUP_REMOVED lines=10> */
[----:B---3--:R-:W-:Y:S02]  /*9380*/  SHF.R.U32.HI R31, RZ, 0xc, R37 ;  /* 0x0000000cff1f7819 */ /* 0x008fe40000011625 */
[----:B------:R-:W-:Y:S02]  /*9390*/  LOP3.LUT R50, R47, 0x300030, R50, 0xf8, !PT ;  /* 0x003000302f327812 */ /* 0x000fe400078ef832 */
[----:B------:R-:W-:-:S02]  /*93a0*/  SHF.R.U32.HI R2, RZ, 0xc, R36 ;  /* 0x0000000cff027819 */ /* 0x000fc40000011624 */
[----:B------:R-:W-:Y:S02]  /*93b0*/  LOP3.LUT R3, R36, 0x3f003f, RZ, 0xc0, !PT ;  /* 0x003f003f24037812 */ /* 0x000fe400078ec0ff */
[----:B------:R-:W-:Y:S02]  /*93c0*/  SHF.R.U32.HI R36, RZ, 0x6, R36 ;  /* 0x00000006ff247819 */ /* 0x000fe40000011624 */
[----:B------:R-:W-:Y:S02]  /*93d0*/  SHF.R.U32.HI R47, RZ, 0xc, R38 ;  /* 0x0000000cff2f7819 */ /* 0x000fe40000011626 */
[----:B------:R-:W-:Y:S02]  /*93e0*/  SHF.R.U32.HI R57, RZ, 0xc, R39 ;  /* 0x0000000cff397819 */ /* 0x000fe40000011627 */
[----:B------:R-:W-:Y:S02]  /*93f0*/  LOP3.LUT R41, R41, 0x3f003f, RZ, 0xc0, !PT ;  /* 0x003f003f29297812 */ /* 0x000fe400078ec0ff */
[----:B------:R-:W-:-:S02]  /*9400*/  LOP3.LUT R60, R35, 0x300030, R52, 0xf8, !PT ;  /* 0x00300030233c7812 */ /* 0x000fc400078ef834 */
[----:B------:R-:W-:Y:S02]  /*9410*/  LOP3.LUT R42, R38, 0x3f003f, RZ, 0xc0, !PT ;  /* 0x003f003f262a7812 */ /* 0x000fe400078ec0ff */
[----:B------:R-:W-:Y:S02]  /*9420*/  LOP3.LUT R4, R28, 0x3f003f, RZ, 0xc0, !PT ;  /* 0x003f003f1c047812 */ /* 0x000fe400078ec0ff */
[----:B------:R-:W-:Y:S02]  /*9430*/  LOP3.LUT R40, R29, 0x3f003f, RZ, 0xc0, !PT ;  /* 0x003f003f1d287812 */ /* 0x000fe400078ec0ff */
[----:B------:R-:W-:Y:S02]  /*9440*/  SHF.R.U32.HI R44, RZ, 0xa, R33 ;  /* 0x0000000aff2c7819 */ /* 0x000fe40000011621 */
[----:B------:R-:W-:Y:S02]  /*9450*/  LOP3.LUT R55, R39, 0x3f003f, RZ, 0xc0, !PT ;  /* 0x003f003f27377812 */ /* 0x000fe400078ec0ff */
[----:B------:R-:W-:-:S02]  /*9460*/  LOP3.LUT R35, R31, 0xf000f, RZ, 0xc0, !PT ;  /* 0x000f000f1f237812 */ /* 0x000fc400078ec0ff */
[----:B------:R-:W-:Y:S02]  /*9470*/  SHF.R.U32.HI R28, RZ, 0x6, R28 ;  /* 0x00000006ff1c7819 */ /* 0x000fe4000001161c */
[----:B------:R-:W-:Y:S02]  /*9480*/  SHF.R.U32.HI R27, RZ, 0xa, R32 ;  /* 0x0000000aff1b7819 */ /* 0x000fe40000011620 */
[----:B------:R-:W-:Y:S02]  /*9490*/  LOP3.LUT R29, R32, 0x3f003f, RZ, 0xc0, !PT ;  /* 0x003f003f201d7812 */ /* 0x000fe400078ec0ff */
[----:B------:R-:W-:Y:S02]  /*94a0*/  LOP3.LUT R43, R33, 0x3f003f, RZ, 0xc0, !PT ;  /* 0x003f003f212b7812 */ /* 0x000fe400078ec0ff */
[----:B------:R-:W-:Y:S02]  /*94b0*/  LOP3.LUT R26, R37, 0x3f003f, RZ, 0xc0, !PT ;  /* 0x003f003f251a7812 */ /* 0x000fe400078ec0ff */
        /* <DEDUP_REMOVED lines=130> */
.L_x_2194:
        /* <DEDUP_REMOVED lines=46> */
.L_x_2195:
        /* <DEDUP_REMOVED lines=43> */
.L_x_2193:
        /* <DEDUP_REMOVED lines=8> */
.L_x_2189:
        /* <DEDUP_REMOVED lines=11> */
.L_x_2210:
[----:B------:R-:W-:-:S13]  /*a3a0*/  ISETP.NE.AND P2, PT, R12, R19, PT ;  /* 0x000000130c00720c */ /* 0x000fda0003f45270 */
[----:B------:R-:W0:Y:S01]  /*a3b0*/  @!P2 LDC.64 R2, c[0x0][0x248] ;  /* 0x00009200ff02ab82 */ /* 0x000e220000000a00 */
[----:B------:R-:W-:Y:S02]  /*a3c0*/  @!P2 IADD3 R14, R14, 0x1, RZ ;  /* 0x000000010e0ea810 */ /* 0x000fe40007ffe0ff */
[----:B------:R-:W-:Y:S02]  /*a3d0*/  @!P2 LEA R23, R12, 0x1, 0x1 ;  /* 0x000000010c17a811 */ /* 0x000fe400078e08ff */
[----:B------:R-:W-:-:S06]  /*a3e0*/  @!P2 LEA R26, R14, R1, 0x3 ;  /* 0x000000010e1aa211 */ /* 0x000fcc00078e18ff */
        /* <DEDUP_REMOVED lines=9> */
[----:B-----5:R-:W2:Y:S01]  /*a480*/  LDG.E.128.CONSTANT R28, desc[UR6][R6.64] ;  /* 0x00000006061c7981 */ /* 0x020ea2000c1e9d00 */
[----:B------:R-:W-:Y:S02]  /*a490*/  PRMT R2, R9, 0x9910, RZ ;  /* 0x0000991009027816 */ /* 0x000fe400000000ff */
[----:B------:R-:W-:Y:S02]  /*a4a0*/  MOV R23, 0x2c00 ;  /* 0x00002c0000177802 */ /* 0x000fe40000000f00 */
[----:B------:R-:W-:Y:S02]  /*a4b0*/  ISETP.NE.AND P2, PT, R2, RZ, PT ;  /* 0x000000ff0200720c */ /* 0x000fe40003f45270 */
[----:B------:R-:W-:Y:S02]  /*a4c0*/  ISETP.GE.AND P3, PT, R11, 0x2, PT ;  /* 0x000000020b00780c */ /* 0x000fe40003f66270 */
[----:B--2---:R-:W-:Y:S02]  /*a4d0*/  SHF.R.U32.HI R35, RZ, 0x8, R30 ;  /* 0x00000008ff237819 */ /* 0x004fe4000001161e */
        /* <DEDUP_REMOVED lines=142> */
.L_x_2199:
        /* <DEDUP_REMOVED lines=94> */
.L_x_2201:
        /* <DEDUP_REMOVED lines=91> */
.L_x_2200:
        /* <DEDUP_REMOVED lines=8> */
[----:B------:R-:W-:Y:S02]  /*b9d0*/  SHF.R.U32.HI R29, RZ, 0x8, R29 ;  /* 0x00000008ff1d7819 */ /* 0x000fe4000001161d */
[----:B------:R-:W-:Y:S02]  /*b9e0*/  SHF.R.U32.HI R37, RZ, 0x8, R30 ;  /* 0x00000008ff257819 */ /* 0x000fe4000001161e */
[----:B------:R-:W-:Y:S02]  /*b9f0*/  LOP3.LUT R39, R31, 0xf000f0, RZ, 0xc0, !PT ;  /* 0x00f000f01f277812 */ /* 0x000fe400078ec0ff */
[----:B------:R-:W-:Y:S02]  /*ba00*/  SHF.R.U32.HI R41, RZ, 0x8, R31 ;  /* 0x00000008ff297819 */ /* 0x000fe4000001161f */
[C---:B------:R-:W-:Y:S02]  /*ba10*/  LOP3.LUT R35, R30.reuse, 0xf000f, RZ, 0xc0, !PT ;  /* 0x000f000f1e237812 */ /* 0x040fe400078ec0ff */
        /* <DEDUP_REMOVED lines=45> */
[--C-:B------:R-:W-:Y:S01]  /*bcf0*/  HADD2.F32 R0, -RZ, R32.reuse.H0_H0 ;  /* 0x20000020ff007230 */ /* 0x100fe20000004100 */
        /* <DEDUP_REMOVED lines=87> */
.L_x_2202:
        /* <DEDUP_REMOVED lines=94> */
.L_x_2204:
        /* <DEDUP_REMOVED lines=13> */
[--C-:B------:R-:W-:Y:S02]  /*c920*/  HADD2.F32 R3, -RZ, R35.reuse.H0_H0 ;  /* 0x20000023ff037230 */ /* 0x100fe40000004100 */
[----:B------:R-:W-:Y:S02]  /*c930*/  HADD2.F32 R0, -RZ, R30.H0_H0 ;  /* 0x2000001eff007230 */ /* 0x000fe40000004100 */
[-C--:B------:R-:W-:Y:S01]  /*c940*/  FFMA.FTZ R51, R2, R47.reuse, RZ ;  /* 0x0000002f02337223 */ /* 0x080fe200000100ff */
[----:B------:R-:W-:Y:S01]  /*c950*/  FFMA.FTZ R31, R32, R48, R31 ;  /* 0x00000030201f7223 */ /* 0x000fe2000001001f */
[-C--:B------:R-:W-:Y:S01]  /*c960*/  FFMA.FTZ R3, R3, R47.reuse, RZ ;  /* 0x0000002f03037223 */ /* 0x080fe200000100ff */
[----:B------:R-:W-:Y:S01]  /*c970*/  FFMA.FTZ R47, R4, R47, RZ ;  /* 0x0000002f042f7223 */ /* 0x000fe200000100ff */
[----:B------:R-:W-:-:S02]  /*c980*/  HADD2.F32 R4, -RZ, R35.H1_H1 ;  /* 0x30000023ff047230 */ /* 0x000fc40000004100 */
[----:B------:R-:W-:Y:S01]  /*c990*/  FFMA.FTZ R51, R52, R48, R51 ;  /* 0x0000003034337223 */ /* 0x000fe20000010033 */
[----:B------:R-:W-:Y:S02]  /*c9a0*/  HADD2.F32 R32, -RZ, R36.H0_H0 ;  /* 0x20000024ff207230 */ /* 0x000fe40000004100 */
[----:B------:R-:W-:Y:S01]  /*c9b0*/  FFMA.FTZ R0, R0, R50, R31 ;  /* 0x0000003200007223 */ /* 0x000fe2000001001f */
[----:B------:R-:W-:Y:S02]  /*c9c0*/  HADD2.F32 R52, -RZ, R37.H1_H1 ;  /* 0x30000025ff347230 */ /* 0x000fe40000004100 */
[----:B------:R-:W-:Y:S01]  /*c9d0*/  FFMA.FTZ R3, R4, R48, R3 ;  /* 0x0000003004037223 */ /* 0x000fe20000010003 */
[--C-:B------:R-:W-:Y:S02]  /*c9e0*/  HADD2.F32 R2, -RZ, R34.reuse.H0_H0 ;  /* 0x20000022ff027230 */ /* 0x100fe40000004100 */
[----:B------:R-:W-:Y:S02]  /*c9f0*/  HADD2.F32 R31, -RZ, R34.H1_H1 ;  /* 0x30000022ff1f7230 */ /* 0x000fe40000004100 */
        /* <DEDUP_REMOVED lines=8> */
[-C--:B------:R-:W-:Y:S01]  /*ca80*/  FFMA.FTZ R30, R31, R49.reuse, R2 ;  /* 0x000000311f1e7223 */ /* 0x080fe20000010002 */
[-C--:B------:R-:W-:Y:S01]  /*ca90*/  FFMA.FTZ R32, R35, R49.reuse, R4 ;  /* 0x0000003123207223 */ /* 0x080fe20000010004 */
[----:B------:R-:W-:Y:S01]  /*caa0*/  FFMA.FTZ R0, R3, R49, R0 ;  /* 0x0000003103007223 */ /* 0x000fe20000010000 */
[----:B-1----:R-:W-:-:S02]  /*cab0*/  HADD2.F32 R2, -RZ, R29.H0_H0 ;  /* 0x2000001dff027230 */ /* 0x002fc40000004100 */
[----:B------:R-:W-:Y:S01]  /*cac0*/  FFMA.FTZ R50, R37, R49, R50 ;  /* 0x0000003125327223 */ /* 0x000fe20000010032 */
[----:B------:R-:W-:Y:S02]  /*cad0*/  HADD2.F32 R4, -RZ, R29.H1_H1 ;  /* 0x3000001dff047230 */ /* 0x000fe40000004100 */
[--C-:B------:R-:W-:Y:S02]  /*cae0*/  HADD2.F32 R3, -RZ, R28.reuse.H0_H0 ;  /* 0x2000001cff037230 */ /* 0x100fe40000004100 */
[----:B------:R-:W-:Y:S02]  /*caf0*/  HADD2.F32 R29, -RZ, R39.H0_H0 ;  /* 0x20000027ff1d7230 */ /* 0x000fe40000004100 */
[----:B------:R-:W-:Y:S02]  /*cb00*/  HADD2.F32 R28, -RZ, R28.H1_H1 ;  /* 0x3000001cff1c7230 */ /* 0x000fe40000004100 */
[----:B------:R-:W-:Y:S02]  /*cb10*/  HADD2.F32 R31, -RZ, R41.H0_H0 ;  /* 0x20000029ff1f7230 */ /* 0x000fe40000004100 */
        /* <DEDUP_REMOVED lines=46> */
.L_x_2203:
[----:B------:R-:W-:-:S05]  /*ce00*/  IMAD.WIDE R26, R33, 0x4, R26 ;  /* 0x00000004211a7825 */ /* 0x000fca00078e021a */
        /* <DEDUP_REMOVED lines=144> */
.L_x_2205:
        /* <DEDUP_REMOVED lines=94> */
.L_x_2207:
        /* <DEDUP_REMOVED lines=91> */
.L_x_2206:
        /* <DEDUP_REMOVED lines=145> */
.L_x_2208:
        /* <DEDUP_REMOVED lines=94> */
.L_x_2209:
        /* <DEDUP_REMOVED lines=91> */
.L_x_2198:
[----:B------:R-:W0:Y:S01]  /*f740*/  LDC R23, c[0x0][0x23c] ;  /* 0x00008f00ff177b82 */ /* 0x000e220000000800 */
[----:B------:R-:W-:Y:S01]  /*f750*/  IADD3 R12, R12, 0x20, RZ ;  /* 0x000000200c0c7810 */ /* 0x000fe20007ffe0ff */
[----:B------:R-:W-:-:S03]  /*f760*/  UIADD3 UR4, UR4, 0x40, URZ ;  /* 0x0000004004047890 */ /* 0x000fc6000fffe03f */
[C---:B------:R-:W-:Y:S02]  /*f770*/  ISETP.GE.AND P2, PT, R12.reuse, UR5, PT ;  /* 0x000000050c007c0c */ /* 0x040fe4000bf46270 */
[----:B------:R-:W-:Y:S01]  /*f780*/  ISETP.LT.AND P3, PT, R12, R13, PT ;  /* 0x0000000d0c00720c */ /* 0x000fe20003f61270 */
[----:B0-----:R-:W-:-:S12]  /*f790*/  IMAD.WIDE R6, R23, 0x10, R6 ;  /* 0x0000001017067825 */ /* 0x001fd800078e0206 */
[----:B------:R-:W-:Y:S05]  /*f7a0*/  @!P2 BRA P3, `(.L_x_2210) ;  /* 0xffffffa800fca947 */ /* 0x000fea000183ffff */
.L_x_2197:
        /* <DEDUP_REMOVED lines=8> */
.L_x_2215:
[----:B------:R-:W-:Y:S01]  /*f830*/  ISETP.NE.AND P2, PT, R12, R19, PT ;  /* 0x000000130c00720c */ /* 0x000fe20003f45270 */
[----:B------:R-:W0:Y:S01]  /*f840*/  LDC R23, c[0x0][0x23c] ;  /* 0x00008f00ff177b82 */ /* 0x000e220000000800 */
[----:B-----5:R1:W5:Y:S11]  /*f850*/  LDG.E.128.CONSTANT R32, desc[UR6][R6.64] ;  /* 0x0000000606207981 */ /* 0x020376000c1e9d00 */
[----:B------:R-:W2:Y:S01]  /*f860*/  @!P2 LDC.64 R24, c[0x0][0x248] ;  /* 0x00009200ff18ab82 */ /* 0x000ea20000000a00 */
[----:B------:R-:W-:-:S02]  /*f870*/  @!P2 IADD3 R14, R14, 0x1, RZ ;  /* 0x000000010e0ea810 */ /* 0x000fc40007ffe0ff */
[----:B------:R-:W-:Y:S02]  /*f880*/  @!P2 LEA R3, R12, 0x1, 0x1 ;  /* 0x000000010c03a811 */ /* 0x000fe400078e08ff */
[----:B------:R-:W-:Y:S01]  /*f890*/  @!P2 LEA R0, R14, R1, 0x3 ;  /* 0x000000010e00a211 */ /* 0x000fe200078e18ff */
[----:B0-----:R-:W-:-:S05]  /*f8a0*/  IMAD.WIDE R26, R23, 0x4, R6 ;  /* 0x00000004171a7825 */ /* 0x001fca00078e0206 */
[----:B------:R1:W5:Y:S01]  /*f8b0*/  LDG.E.128.CONSTANT R28, desc[UR6][R26.64] ;  /* 0x000000061a1c7981 */ /* 0x000362000c1e9d00 */
[----:B--2---:R-:W-:-:S03]  /*f8c0*/  @!P2 IMAD.WIDE R24, R3, 0x2, R24 ;  /* 0x000000020318a825 */ /* 0x004fc600078e0218 */
        /* <DEDUP_REMOVED lines=8> */
[----:B-1----:R-:W-:Y:S06]  /*f950*/  @!P1 BRA `(.L_x_2212) ;  /* 0x0000001c00449947 */ /* 0x002fec0003800000 */
[----:B------:R-:W2:Y:S01]  /*f960*/  LDG.E.128.CONSTANT R24, desc[UR6][R2.64] ;  /* 0x0000000602187981 */ /* 0x000ea2000c1e9d00 */
[----:B------:R-:W-:Y:S01]  /*f970*/  HFMA2.MMA R39, -RZ, RZ, 0, 0.015625 ;  /* 0x00002400ff277435 */ /* 0x000fe200000001ff */
[--C-:B-----5:R-:W-:Y:S02]  /*f980*/  SHF.R.U32.HI R6, RZ, 0xf, R32.reuse ;  /* 0x0000000fff067819 */ /* 0x120fe40000011620 */
[C---:B------:R-:W-:Y:S02]  /*f990*/  LOP3.LUT R7, R32.reuse, 0x380038, RZ, 0xc0, !PT ;  /* 0x0038003820077812 */ /* 0x040fe400078ec0ff */
[----:B------:R-:W-:Y:S02]  /*f9a0*/  SHF.R.U32.HI R4, RZ, 0x6, R32 ;  /* 0x00000006ff047819 */ /* 0x000fe40000011620 */
[----:B------:R-:W-:Y:S02]  /*f9b0*/  LOP3.LUT R56, R32, 0x70007, RZ, 0xc0, !PT ;  /* 0x0007000720387812 */ /* 0x000fe400078ec0ff */
[----:B------:R-:W-:-:S02]  /*f9c0*/  SHF.R.U32.HI R37, RZ, 0xe, R28 ;  /* 0x0000000eff257819 */ /* 0x000fc4000001161c */
[----:B------:R-:W-:Y:S02]  /*f9d0*/  LOP3.LUT R22, R6, 0x10001, RZ, 0xc0, !PT ;  /* 0x0001000106167812 */ /* 0x000fe400078ec0ff */
[--C-:B------:R-:W-:Y:S02]  /*f9e0*/  SHF.R.U32.HI R44, RZ, 0xf, R34.reuse ;  /* 0x0000000fff2c7819 */ /* 0x100fe40000011622 */
[C---:B------:R-:W-:Y:S02]  /*f9f0*/  LOP3.LUT R45, R34.reuse, 0x380038, RZ, 0xc0, !PT ;  /* 0x00380038222d7812 */ /* 0x040fe400078ec0ff */
[----:B------:R-:W-:Y:S02]  /*fa00*/  SHF.R.U32.HI R32, RZ, 0x6, R34 ;  /* 0x00000006ff207819 */ /* 0x000fe40000011622 */
[----:B------:R-:W-:Y:S02]  /*fa10*/  LOP3.LUT R54, R34, 0x70007, RZ, 0xc0, !PT ;  /* 0x0007000722367812 */ /* 0x000fe400078ec0ff */
[----:B------:R-:W-:-:S02]  /*fa20*/  SHF.R.U32.HI R49, RZ, 0xf, R35 ;  /* 0x0000000fff317819 */ /* 0x000fc40000011623 */
[----:B------:R-:W-:Y:S02]  /*fa30*/  SHF.R.U32.HI R40, RZ, 0xf, R33 ;  /* 0x0000000fff287819 */ /* 0x000fe40000011621 */
[C---:B------:R-:W-:Y:S02]  /*fa40*/  LOP3.LUT R36, R28.reuse, 0x380038, RZ, 0xc0, !PT ;  /* 0x003800381c247812 */ /* 0x040fe400078ec0ff */
[----:B------:R-:W-:Y:S02]  /*fa50*/  SHF.R.U32.HI R34, RZ, 0x6, R28 ;  /* 0x00000006ff227819 */ /* 0x000fe4000001161c */
[----:B------:R-:W-:Y:S02]  /*fa60*/  LOP3.LUT R59, R28, 0x70007, RZ, 0xc0, !PT ;  /* 0x000700071c3b7812 */ /* 0x000fe400078ec0ff */
[----:B------:R-:W-:Y:S02]  /*fa70*/  SHF.R.U32.HI R43, RZ, 0xe, R29 ;  /* 0x0000000eff2b7819 */ /* 0x000fe4000001161d */
[----:B------:R-:W-:-:S02]  /*fa80*/  LOP3.LUT R42, R29, 0x380038, RZ, 0xc0, !PT ;  /* 0x003800381d2a7812 */ /* 0x000fc400078ec0ff */
[----:B------:R-:W-:Y:S02]  /*fa90*/  SHF.R.U32.HI R28, RZ, 0x6, R29 ;  /* 0x00000006ff1c7819 */ /* 0x000fe4000001161d */
[----:B------:R-:W-:Y:S02]  /*faa0*/  LOP3.LUT R58, R29, 0x70007, RZ, 0xc0, !PT ;  /* 0x000700071d3a7812 */ /* 0x000fe400078ec0ff */
[----:B------:R-:W-:Y:S02]  /*fab0*/  PRMT R6, R39, 0x7610, R6 ;  /* 0x0000761027067816 */ /* 0x000fe40000000006 */
[--C-:B------:R-:W-:Y:S02]  /*fac0*/  SHF.R.U32.HI R47, RZ, 0xe, R30.reuse ;  /* 0x0000000eff2f7819 */ /* 0x100fe4000001161e */
[----:B------:R-:W-:Y:S02]  /*fad0*/  LOP3.LUT R46, R30, 0x380038, RZ, 0xc0, !PT ;  /* 0x003800381e2e7812 */ /* 0x000fe400078ec0ff */
[----:B------:R-:W-:-:S02]  /*fae0*/  SHF.R.U32.HI R29, RZ, 0x6, R30 ;  /* 0x00000006ff1d7819 */ /* 0x000fc4000001161e */
[----:B------:R-:W-:Y:S02]  /*faf0*/  LOP3.LUT R60, R30, 0x70007, RZ, 0xc0, !PT ;  /* 0x000700071e3c7812 */ /* 0x000fe400078ec0ff */
[----:B------:R-:W-:Y:S02]  /*fb00*/  LOP3.LUT R39, R22, 0x20002, R37, 0xf8, !PT ;  /* 0x0002000216277812 */ /* 0x000fe400078ef825 */
[----:B------:R-:W-:Y:S02]  /*fb10*/  SHF.R.U32.HI R30, RZ, 0xe, R31 ;  /* 0x0000000eff1e7819 */ /* 0x000fe4000001161f */
[----:B------:R-:W-:Y:S02]  /*fb20*/  PRMT R22, R9, 0x9910, RZ ;  /* 0x0000991009167816 */ /* 0x000fe400000000ff */
[----:B------:R-:W-:Y:S02]  /*fb30*/  LOP3.LUT R49, R49, 0x10001, RZ, 0xc0, !PT ;  /* 0x0001000131317812 */ /* 0x000fe400078ec0ff */
[----:B------:R-:W-:-:S02]  /*fb40*/  LOP3.LUT R40, R40, 0x10001, RZ, 0xc0, !PT ;  /* 0x0001000128287812 */ /* 0x000fc400078ec0ff */
[----:B------:R-:W-:Y:S02]  /*fb50*/  LOP3.LUT R44, R44, 0x10001, RZ, 0xc0, !PT ;  /* 0x000100012c2c7812 */ /* 0x000fe400078ec0ff */
[----:B------:R-:W-:Y:S02]  /*fb60*/  LOP3.LUT R52, R49, 0x20002, R30, 0xf8, !PT ;  /* 0x0002000231347812 */ /* 0x000fe400078ef81e */
[----:B------:R-:W-:Y:S02]  /*fb70*/  ISETP.NE.AND P2, PT, R22, RZ, PT ;  /* 0x000000ff1600720c */ /* 0x000fe40003f45270 */
[----:B------:R-:W-:Y:S02]  /*fb80*/  LOP3.LUT R43, R40, 0x20002, R43, 0xf8, !PT ;  /* 0x00020002282b7812 */ /* 0x000fe400078ef82b */
[----:B------:R-:W-:Y:S02]  /*fb90*/  LOP3.LUT R40, R44, 0x20002, R47, 0xf8, !PT ;  /* 0x000200022c287812 */ /* 0x000fe400078ef82f */
[----:B------:R-:W-:-:S02]  /*fba0*/  LOP3.LUT R38, R33, 0x380038, RZ, 0xc0, !PT ;  /* 0x0038003821267812 */ /* 0x000fc400078ec0ff */
[----:B------:R-:W-:Y:S02]  /*fbb0*/  SHF.R.U32.HI R0, RZ, 0x6, R33 ;  /* 0x00000006ff007819 */ /* 0x000fe40000011621 */
[----:B------:R-:W-:Y:S02]  /*fbc0*/  LOP3.LUT R53, R33, 0x70007, RZ, 0xc0, !PT ;  /* 0x0007000721357812 */ /* 0x000fe400078ec0ff */
[----:B------:R-:W-:Y:S02]  /*fbd0*/  LOP3.LUT R48, R35, 0x380038, RZ, 0xc0, !PT ;  /* 0x0038003823307812 */ /* 0x000fe400078ec0ff */
[----:B------:R-:W-:Y:S02]  /*fbe0*/  SHF.R.U32.HI R33, RZ, 0x6, R35 ;  /* 0x00000006ff217819 */ /* 0x000fe40000011623 */
[----:B------:R-:W-:Y:S02]  /*fbf0*/  LOP3.LUT R50, R31, 0x380038, RZ, 0xc0, !PT ;  /* 0x003800381f327812 */ /* 0x000fe400078ec0ff */
[----:B------:R-:W-:-:S02]  /*fc00*/  SHF.R.U32.HI R55, RZ, 0x6, R31 ;  /* 0x00000006ff377819 */ /* 0x000fc4000001161f */
[----:B------:R-:W-:Y:S02]  /*fc10*/  LOP3.LUT R64, R31, 0x70007, RZ, 0xc0, !PT ;  /* 0x000700071f407812 */ /* 0x000fe400078ec0ff */
[----:B------:R-:W-:Y:S02]  /*fc20*/  LOP3.LUT R86, R7, 0x64006400, RZ, 0xfc, !PT ;  /* 0x6400640007567812 */ /* 0x000fe400078efcff */
        /* <DEDUP_REMOVED lines=27> */
[----:B------:R-:W-:Y:S01]  /*fde0*/  HADD2 R92, R92, -1028, -1028 ;  /* 0xe404e4045c5c7430 */ /* 0x000fe20000000000 */
[----:B------:R-:W-:Y:S01]  /*fdf0*/  LOP3.LUT R53, R53, 0x64006400, RZ, 0xfc, !PT ;  /* 0x6400640035357812 */ /* 0x000fe200078efcff */
[----:B------:R-:W-:Y:S01]  /*fe00*/  HADD2 R94, R56, -1028, -1028 ;  /* 0xe404e404385e7430 */ /* 0x000fe20000000000 */
[----:B------:R-:W-:Y:S02]  /*fe10*/  LOP3.LUT R58, R58, 0x64006400, RZ, 0xfc, !PT ;  /* 0x640064003a3a7812 */ /* 0x000fe400078efcff */
[----:B------:R-:W-:Y:S02]  /*fe20*/  LOP3.LUT R64, R64, 0x64006400, RZ, 0xfc, !PT ;  /* 0x6400640040407812 */ /* 0x000fe400078efcff */
[----:B------:R-:W-:Y:S02]  /*fe30*/  LOP3.LUT R35, R35, 0x64006400, RZ, 0xfc, !PT ;  /* 0x6400640023237812 */ /* 0x000fe400078efcff */
[----:B------:R-:W-:-:S02]  /*fe40*/  ISETP.GE.AND P3, PT, R11, 0x2, PT ;  /* 0x000000020b00780c */ /* 0x000fc40003f66270 */
[--C-:B--2---:R-:W-:Y:S02]  /*fe50*/  SHF.R.U32.HI R22, RZ, 0xd, R24.reuse ;  /* 0x0000000dff167819 */ /* 0x104fe40000011618 */
[C---:B------:R-:W-:Y:S02]  /*fe60*/  LOP3.LUT R37, R24.reuse, 0x380038, RZ, 0xc0, !PT ;  /* 0x0038003818257812 */ /* 0x040fe400078ec0ff */
[----:B------:R-:W-:Y:S02]  /*fe70*/  SHF.R.U32.HI R30, RZ, 0x6, R24 ;  /* 0x00000006ff1e7819 */ /* 0x000fe40000011618 */
[----:B------:R-:W-:Y:S02]  /*fe80*/  LOP3.LUT R62, R24, 0x70007, RZ, 0xc0, !PT ;  /* 0x00070007183e7812 */ /* 0x000fe400078ec0ff */
[----:B------:R-:W-:Y:S02]  /*fe90*/  SHF.R.U32.HI R24, RZ, 0xd, R25 ;  /* 0x0000000dff187819 */ /* 0x000fe40000011619 */
[----:B------:R-:W-:-:S02]  /*fea0*/  SHF.R.U32.HI R47, RZ, 0xd, R27 ;  /* 0x0000000dff2f7819 */ /* 0x000fc4000001161b */
[C---:B------:R-:W-:Y:S02]  /*feb0*/  LOP3.LUT R67, R27.reuse, 0x380038, RZ, 0xc0, !PT ;  /* 0x003800381b437812 */ /* 0x040fe400078ec0ff */
[----:B------:R-:W-:Y:S02]  /*fec0*/  SHF.R.U32.HI R61, RZ, 0x6, R27 ;  /* 0x00000006ff3d7819 */ /* 0x000fe4000001161b */
[----:B------:R-:W-:Y:S02]  /*fed0*/  LOP3.LUT R66, R27, 0x70007, RZ, 0xc0, !PT ;  /* 0x000700071b427812 */ /* 0x000fe400078ec0ff */
[----:B------:R-:W-:Y:S02]  /*fee0*/  LOP3.LUT R27, R43, 0x40004, R24, 0xf8, !PT ;  /* 0x000400042b1b7812 */ /* 0x000fe400078ef818 */
[----:B------:R-:W-:Y:S02]  /*fef0*/  LOP3.LUT R44, R25, 0x380038, RZ, 0xc0, !PT ;  /* 0x00380038192c7812 */ /* 0x000fe400078ec0ff */
[----:B------:R-:W-:-:S02]  /*ff00*/  SHF.R.U32.HI R31, RZ, 0x6, R25 ;  /* 0x00000006ff1f7819 */ /* 0x000fc40000011619 */
[----:B------:R-:W-:Y:S02]  /*ff10*/  LOP3.LUT R63, R25, 0x70007, RZ, 0xc0, !PT ;  /* 0x00070007193f7812 */ /* 0x000fe400078ec0ff */
[----:B------:R-:W-:Y:S02]  /*ff20*/  LOP3.LUT R24, R52, 0x40004, R47, 0xf8, !PT ;  /* 0x0004000434187812 */ /* 0x000fe400078ef82f */
[--C-:B------:R-:W-:Y:S02]  /*ff30*/  SHF.R.U32.HI R25, RZ, 0xd, R26.reuse ;  /* 0x0000000dff197819 */ /* 0x100fe4000001161a */
[C---:B------:R-:W-:Y:S02]  /*ff40*/  LOP3.LUT R49, R26.reuse, 0x380038, RZ, 0xc0, !PT ;  /* 0x003800381a317812 */ /* 0x040fe400078ec0ff */
[----:B------:R-:W-:Y:S02]  /*ff50*/  SHF.R.U32.HI R57, RZ, 0x6, R26 ;  /* 0x00000006ff397819 */ /* 0x000fe4000001161a */
[----:B------:R-:W-:-:S02]  /*ff60*/  LOP3.LUT R65, R26, 0x70007, RZ, 0xc0, !PT ;  /* 0x000700071a417812 */ /* 0x000fc400078ec0ff */
[----:B------:R-:W-:Y:S02]  /*ff70*/  LOP3.LUT R52, R48, 0x64006400, RZ, 0xfc, !PT ;  /* 0x6400640030347812 */ /* 0x000fe400078efcff */
[----:B------:R-:W-:Y:S02]  /*ff80*/  LOP3.LUT R26, R39, 0x40004, R22, 0xf8, !PT ;  /* 0x00040004271a7812 */ /* 0x000fe400078ef816 */
[----:B------:R-:W-:Y:S01]  /*ff90*/  LOP3.LUT R48, R33, 0x380038, RZ, 0xc0, !PT ;  /* 0x0038003821307812 */ /* 0x000fe200078ec0ff */
[----:B------:R-:W-:Y:S01]  /*ffa0*/  HFMA2 R83, R52, R41.H0_H0, -132, -132 ;  /* 0xd820d82034537431 */ /* 0x000fe20000040029 */
[----:B------:R-:W-:Y:S02]  /*ffb0*/  LOP3.LUT R39, R0, 0x380038, RZ, 0xc0, !PT ;  /* 0x0038003800277812 */ /* 0x000fe400078ec0ff */
[----:B------:R-:W-:Y:S02]  /*ffc0*/  LOP3.LUT R43, R28, 0x380038, RZ, 0xc0, !PT ;  /* 0x003800381c2b7812 */ /* 0x000fe400078ec0ff */
        /* <DEDUP_REMOVED lines=205> */
.L_x_2213:
        /* <DEDUP_REMOVED lines=80> */
.L_x_2214:
        /* <DEDUP_REMOVED lines=77> */
.L_x_2212:
[----:B------:R-:W-:Y:S01]  /*11670*/  IADD3 R12, R12, 0x20, RZ ;  /* 0x000000200c0c7810 */ /* 0x000fe20007ffe0ff */
[----:B------:R-:W-:Y:S01]  /*11680*/  UIADD3 UR4, UR4, 0x40, URZ ;  /* 0x0000004004047890 */ /* 0x000fe2000fffe03f */
[----:B------:R-:W-:Y:S02]  /*11690*/  IMAD.WIDE R6, R23, 0x4, R2 ;  /* 0x0000000417067825 */ /* 0x000fe400078e0202 */
[C---:B------:R-:W-:Y:S02]  /*116a0*/  ISETP.GE.AND P2, PT, R12.reuse, UR5, PT ;  /* 0x000000050c007c0c */ /* 0x040fe4000bf46270 */
[----:B------:R-:W-:-:S13]  /*116b0*/  ISETP.LT.AND P3, PT, R12, R13, PT ;  /* 0x0000000d0c00720c */ /* 0x000fda0003f61270 */
[----:B------:R-:W-:Y:S05]  /*116c0*/  @!P2 BRA P3, `(.L_x_2215) ;  /* 0xffffffe00058a947 */ /* 0x000fea000183ffff */
.L_x_2211:
        /* <DEDUP_REMOVED lines=17> */
.L_x_2219:
[----:B------:R-:W0:Y:S02]  /*117e0*/  LDS R2, [R0] ;  /* 0x0000000000027984 */ /* 0x000e240000000800 */
[----:B0-----:R-:W-:-:S06]  /*117f0*/  HADD2 R3, R2, R15 ;  /* 0x0000000f02037230 */ /* 0x001fcc0000000000 */
[----:B------:R-:W0:Y:S02]  /*11800*/  ATOMS.CAST.SPIN R3, [R0], R2, R3 ;  /* 0x000000020003738d */ /* 0x000e240001800003 */
[----:B0-----:R-:W-:-:S13]  /*11810*/  ISETP.EQ.U32.AND P0, PT, R3, 0x1, PT ;  /* 0x000000010300780c */ /* 0x001fda0003f02070 */
[----:B------:R-:W-:Y:S05]  /*11820*/  @!P0 BRA `(.L_x_2219) ;  /* 0xfffffffc00ec8947 */ /* 0x000fea000383ffff */
[----:B------:R-:W-:Y:S05]  /*11830*/  BRA `(.L_x_2217) ;  /* 0x00000000000c7947 */ /* 0x000fea0003800000 */
.L_x_2218:
[----:B------:R-:W2:Y:S02]  /*11840*/  LD.E R0, desc[UR6][R4.64] ;  /* 0x0000000604007980 */ /* 0x000ea4000c101900 */
[----:B--2---:R-:W-:-:S05]  /*11850*/  IADD3 R3, R15, R0, RZ ;  /* 0x000000000f037210 */ /* 0x004fca0007ffe0ff */
[----:B------:R0:W-:Y:S02]  /*11860*/  ST.E desc[UR6][R4.64], R3 ;  /* 0x0000000304007985 */ /* 0x0001e4000c101906 */
.L_x_2217:
[----:B------:R-:W-:Y:S05]  /*11870*/  BSYNC B0 ;  /* 0x0000000000007941 */ /* 0x000fea0003800000 */
.L_x_2216:
[----:B------:R1:W-:Y:S01]  /*11880*/  ATOM.E.ADD.F16x2.RN.STRONG.GPU P0, RZ, desc[UR6][R4.64+0x4], R16 ;  /* 0x0000041004ff79a2 */ /* 0x0003e2000810e1c6 */
[----:B------:R-:W-:Y:S04]  /*11890*/  BSSY B0, `(.L_x_2220) ;  /* 0x000000f000007945 */ /* 0x000fe80003800000 */
[----:B-1----:R-:W-:Y:S05]  /*118a0*/  @P0 BRA `(.L_x_2221) ;  /* 0x0000000000340947 */ /* 0x002fea0003800000 */
[----:B------:R-:W1:Y:S02]  /*118b0*/  QSPC.E.S P0, RZ, [R4+0x4] ;  /* 0x0000040004ff73aa */ /* 0x000e640000000500 */
[----:B-1----:R-:W-:Y:S05]  /*118c0*/  @!P0 BRA `(.L_x_2222) ;  /* 0x0000000000208947 */ /* 0x002fea0003800000 */
[----:B------:R-:W-:-:S04]  /*118d0*/  MOV R2, R4 ;  /* 0x0000000400027202 */ /* 0x000fc80000000f00 */
[----:B------:R-:W-:-:S07]  /*118e0*/  MOV R0, R2 ;  /* 0x0000000200007202 */ /* 0x000fce0000000f00 */
.L_x_2223:
[----:B------:R-:W0:Y:S02]  /*118f0*/  LDS R2, [R0+0x4] ;  /* 0x0000040000027984 */ /* 0x000e240000000800 */
[----:B0-----:R-:W-:-:S10]  /*11900*/  HFMA2.MMA R3, R2, 1, 1, R16 ;  /* 0x3c003c0002037835 */ /* 0x001fd40000000010 */
[----:B------:R-:W0:Y:S02]  /*11910*/  ATOMS.CAST.SPIN R3, [R0+0x4], R2, R3 ;  /* 0x000004020003738d */ /* 0x000e240001800003 */
[----:B0-----:R-:W-:-:S13]  /*11920*/  ISETP.EQ.U32.AND P0, PT, R3, 0x1, PT ;  /* 0x000000010300780c */ /* 0x001fda0003f02070 */
[----:B------:R-:W-:Y:S05]  /*11930*/  @!P0 BRA `(.L_x_2223) ;  /* 0xfffffffc00ec8947 */ /* 0x000fea000383ffff */
[----:B------:R-:W-:Y:S05]  /*11940*/  BRA `(.L_x_2221) ;  /* 0x00000000000c7947 */ /* 0x000fea0003800000 */
.L_x_2222:
[----:B------:R-:W0:Y:S02]  /*11950*/  LD.E R0, desc[UR6][R4.64+0x4] ;  /* 0x0000040604007980 */ /* 0x000e24000c101900 */
[----:B0-----:R-:W-:-:S05]  /*11960*/  IADD3 R3, R16, R0, RZ ;  /* 0x0000000010037210 */ /* 0x001fca0007ffe0ff */
[----:B------:R1:W-:Y:S02]  /*11970*/  ST.E desc[UR6][R4.64+0x4], R3 ;  /* 0x0000040304007985 */ /* 0x0003e4000c101906 */
.L_x_2221:
[----:B------:R-:W-:Y:S05]  /*11980*/  BSYNC B0 ;  /* 0x0000000000007941 */ /* 0x000fea0003800000 */
.L_x_2220:
        /* <DEDUP_REMOVED lines=11> */
.L_x_2227:
[----:B------:R-:W0:Y:S02]  /*11a40*/  LDS R2, [R0] ;  /* 0x0000000000027984 */ /* 0x000e240000000800 */
[----:B0-----:R-:W-:-:S06]  /*11a50*/  HADD2 R3, R2, R21 ;  /* 0x0000001502037230 */ /* 0x001fcc0000000000 */
[----:B------:R-:W0:Y:S02]  /*11a60*/  ATOMS.CAST.SPIN R3, [R0], R2, R3 ;  /* 0x000000020003738d */ /* 0x000e240001800003 */
[----:B0-----:R-:W-:-:S13]  /*11a70*/  ISETP.EQ.U32.AND P0, PT, R3, 0x1, PT ;  /* 0x000000010300780c */ /* 0x001fda0003f02070 */
[----:B------:R-:W-:Y:S05]  /*11a80*/  @!P0 BRA `(.L_x_2227) ;  /* 0xfffffffc00ec8947 */ /* 0x000fea000383ffff */
[----:B------:R-:W-:Y:S05]  /*11a90*/  BRA `(.L_x_2225) ;  /* 0x00000000000c7947 */ /* 0x000fea0003800000 */
.L_x_2226:
[----:B------:R-:W2:Y:S02]  /*11aa0*/  LD.E R0, desc[UR6][R4.64] ;  /* 0x0000000604007980 */ /* 0x000ea4000c101900 */
[----:B--2---:R-:W-:-:S05]  /*11ab0*/  IADD3 R3, R21, R0, RZ ;  /* 0x0000000015037210 */ /* 0x004fca0007ffe0ff */
[----:B------:R0:W-:Y:S02]  /*11ac0*/  ST.E desc[UR6][R4.64], R3 ;  /* 0x0000000304007985 */ /* 0x0001e4000c101906 */
.L_x_2225:
[----:B------:R-:W-:Y:S05]  /*11ad0*/  BSYNC B0 ;  /* 0x0000000000007941 */ /* 0x000fea0003800000 */
.L_x_2224:
[----:B------:R1:W-:Y:S01]  /*11ae0*/  ATOM.E.ADD.F16x2.RN.STRONG.GPU P0, RZ, desc[UR6][R4.64+0x4], R20 ;  /* 0x0000041404ff79a2 */ /* 0x0003e2000810e1c6 */
[----:B------:R-:W-:Y:S04]  /*11af0*/  BSSY B0, `(.L_x_2228) ;  /* 0x000000f000007945 */ /* 0x000fe80003800000 */
[----:B-1----:R-:W-:Y:S05]  /*11b00*/  @P0 BRA `(.L_x_2229) ;  /* 0x0000000000340947 */ /* 0x002fea0003800000 */
[----:B------:R-:W1:Y:S02]  /*11b10*/  QSPC.E.S P0, RZ, [R4+0x4] ;  /* 0x0000040004ff73aa */ /* 0x000e640000000500 */
[----:B-1----:R-:W-:Y:S05]  /*11b20*/  @!P0 BRA `(.L_x_2230) ;  /* 0x0000000000208947 */ /* 0x002fea0003800000 */
[----:B------:R-:W-:-:S04]  /*11b30*/  MOV R2, R4 ;  /* 0x0000000400027202 */ /* 0x000fc80000000f00 */
[----:B------:R-:W-:-:S07]  /*11b40*/  MOV R0, R2 ;  /* 0x0000000200007202 */ /* 0x000fce0000000f00 */
.L_x_2231:
[----:B------:R-:W0:Y:S02]  /*11b50*/  LDS R2, [R0+0x4] ;  /* 0x0000040000027984 */ /* 0x000e240000000800 */
[----:B0-----:R-:W-:-:S10]  /*11b60*/  HFMA2.MMA R3, R2, 1, 1, R20 ;  /* 0x3c003c0002037835 */ /* 0x001fd40000000014 */
[----:B------:R-:W0:Y:S02]  /*11b70*/  ATOMS.CAST.SPIN R3, [R0+0x4], R2, R3 ;  /* 0x000004020003738d */ /* 0x000e240001800003 */
[----:B0-----:R-:W-:-:S13]  /*11b80*/  ISETP.EQ.U32.AND P0, PT, R3, 0x1, PT ;  /* 0x000000010300780c */ /* 0x001fda0003f02070 */
[----:B------:R-:W-:Y:S05]  /*11b90*/  @!P0 BRA `(.L_x_2231) ;  /* 0xfffffffc00ec8947 */ /* 0x000fea000383ffff */
[----:B------:R-:W-:Y:S05]  /*11ba0*/  BRA `(.L_x_2229) ;  /* 0x00000000000c7947 */ /* 0x000fea0003800000 */
.L_x_2230:
[----:B------:R-:W0:Y:S02]  /*11bb0*/  LD.E R0, desc[UR6][R4.64+0x4] ;  /* 0x0000040604007980 */ /* 0x000e24000c101900 */
[----:B0-----:R-:W-:-:S05]  /*11bc0*/  IADD3 R3, R20, R0, RZ ;  /* 0x0000000014037210 */ /* 0x001fca0007ffe0ff */
[----:B------:R1:W-:Y:S02]  /*11bd0*/  ST.E desc[UR6][R4.64+0x4], R3 ;  /* 0x0000040304007985 */ /* 0x0003e4000c101906 */
.L_x_2229:
[----:B------:R-:W-:Y:S05]  /*11be0*/  BSYNC B0 ;  /* 0x0000000000007941 */ /* 0x000fea0003800000 */
.L_x_2228:
        /* <DEDUP_REMOVED lines=11> */
.L_x_2235:
[----:B------:R-:W0:Y:S02]  /*11ca0*/  LDS R2, [R0] ;  /* 0x0000000000027984 */ /* 0x000e240000000800 */
[----:B0-----:R-:W-:-:S06]  /*11cb0*/  HADD2 R3, R2, R17 ;  /* 0x0000001102037230 */ /* 0x001fcc0000000000 */
[----:B------:R-:W0:Y:S02]  /*11cc0*/  ATOMS.CAST.SPIN R3, [R0], R2, R3 ;  /* 0x000000020003738d */ /* 0x000e240001800003 */
[----:B0-----:R-:W-:-:S13]  /*11cd0*/  ISETP.EQ.U32.AND P0, PT, R3, 0x1, PT ;  /* 0x000000010300780c */ /* 0x001fda0003f02070 */
[----:B------:R-:W-:Y:S05]  /*11ce0*/  @!P0 BRA `(.L_x_2235) ;  /* 0xfffffffc00ec8947 */ /* 0x000fea000383ffff */
[----:B------:R-:W-:Y:S05]  /*11cf0*/  BRA `(.L_x_2233) ;  /* 0x00000000000c7947 */ /* 0x000fea0003800000 */
.L_x_2234:
[----:B------:R-:W2:Y:S02]  /*11d00*/  LD.E R0, desc[UR6][R4.64] ;  /* 0x0000000604007980 */ /* 0x000ea4000c101900 */
[----:B--2---:R-:W-:-:S05]  /*11d10*/  IADD3 R3, R17, R0, RZ ;  /* 0x0000000011037210 */ /* 0x004fca0007ffe0ff */
[----:B------:R0:W-:Y:S02]  /*11d20*/  ST.E desc[UR6][R4.64], R3 ;  /* 0x0000000304007985 */ /* 0x0001e4000c101906 */
.L_x_2233:
[----:B------:R-:W-:Y:S05]  /*11d30*/  BSYNC B0 ;  /* 0x0000000000007941 */ /* 0x000fea0003800000 */
.L_x_2232:
[----:B------:R1:W-:Y:S02]  /*11d40*/  ATOM.E.ADD.F16x2.RN.STRONG.GPU P0, RZ, desc[UR6][R4.64+0x4], R18 ;  /* 0x0000041204ff79a2 */ /* 0x0003e4000810e1c6 */
[----:B-1----:R-:W-:Y:S05]  /*11d50*/  @P0 EXIT ;  /* 0x000000000000094d */ /* 0x002fea0003800000 */
[----:B------:R-:W1:Y:S02]  /*11d60*/  QSPC.E.S P0, RZ, [R4+0x4] ;  /* 0x0000040004ff73aa */ /* 0x000e640000000500 */
[----:B-1----:R-:W-:Y:S05]  /*11d70*/  @!P0 BRA `(.L_x_2236) ;  /* 0x0000000000208947 */ /* 0x002fea0003800000 */
[----:B------:R-:W-:-:S04]  /*11d80*/  MOV R2, R4 ;  /* 0x0000000400027202 */ /* 0x000fc80000000f00 */
[----:B------:R-:W-:-:S07]  /*11d90*/  MOV R0, R2 ;  /* 0x0000000200007202 */ /* 0x000fce0000000f00 */
.L_x_2237:
[----:B------:R-:W0:Y:S02]  /*11da0*/  LDS R2, [R0+0x4] ;  /* 0x0000040000027984 */ /* 0x000e240000000800 */
[----:B0-----:R-:W-:-:S10]  /*11db0*/  HFMA2.MMA R3, R2, 1, 1, R18 ;  /* 0x3c003c0002037835 */ /* 0x001fd40000000012 */
[----:B------:R-:W0:Y:S02]  /*11dc0*/  ATOMS.CAST.SPIN R3, [R0+0x4], R2, R3 ;  /* 0x000004020003738d */ /* 0x000e240001800003 */
[----:B0-----:R-:W-:-:S13]  /*11dd0*/  ISETP.EQ.U32.AND P0, PT, R3, 0x1, PT ;  /* 0x000000010300780c */ /* 0x001fda0003f02070 */
[----:B------:R-:W-:Y:S05]  /*11de0*/  @!P0 BRA `(.L_x_2237) ;  /* 0xfffffffc00ec8947 */ /* 0x000fea000383ffff */
[----:B------:R-:W-:Y:S05]  /*11df0*/  EXIT ;  /* 0x000000000000794d */ /* 0x000fea0003800000 */
.L_x_2236:
[----:B------:R-:W0:Y:S02]  /*11e00*/  LD.E R0, desc[UR6][R4.64+0x4] ;  /* 0x0000040604007980 */ /* 0x000e24000c101900 */
[----:B0-----:R-:W-:-:S05]  /*11e10*/  IADD3 R3, R18, R0, RZ ;  /* 0x0000000012037210 */ /* 0x001fca0007ffe0ff */
[----:B------:R-:W-:Y:S01]  /*11e20*/  ST.E desc[UR6][R4.64+0x4], R3 ;  /* 0x0000040304007985 */ /* 0x000fe2000c101906 */
[----:B------:R-:W-:Y:S05]  /*11e30*/  EXIT ;  /* 0x000000000000794d */ /* 0x000fea0003800000 */
.L_x_2238:
        /* <DEDUP_REMOVED lines=12> */
.L_x_5210:


//--------------------- .text._Z23gemm_half_q_half_kernelILi3ELi176ELb1ELb0ELi64EEvPK6__halfPKjS4_S2_PS0_iiiiPKtS7_iiiiiibS2_i --------------------------
	.section	.text._Z23gemm_half_q_half_kernelILi3ELi176ELb1ELb0ELi64EEvPK6__halfPKjS4_S2_PS0_iiiiPKtS7_iiiiiibS2_i,"ax",@progbits
	.align	128
        .global         _Z23gemm_half_q_half_kernelILi3ELi176ELb1ELb0ELi64EEvPK6__halfPKjS4_S2_PS0_iiiiPKtS7_iiiiiibS2_i
        .type           _Z23gemm_half_q_half_kernelILi3ELi176ELb1ELb0ELi64EEvPK6__halfPKjS4_S2_PS0_iiiiPKtS7_iiiiiibS2_i,@function
        .size           _Z23gemm_half_q_half_kernelILi3ELi176ELb1ELb0ELi64EEvPK6__halfPKjS4_S2_PS0_iiiiPKtS7_iiiiiibS2_i,(.L_x_5211 - _Z23gemm_half_q_half_kernelILi3ELi176ELb1ELb0ELi64EEvPK6__halfPKjS4_S2_PS0_iiiiPKtS7_iiiiiibS2_i)
        .other          _Z23gemm_half_q_half_kernelILi3ELi176ELb1ELb0ELi64EEvPK6__halfPKjS4_S2_PS0_iiiiPKtS7_iiiiiibS2_i,@"STO_CUDA_ENTRY STV_DEFAULT"
_Z23gemm_half_q_half_kernelILi3ELi176ELb1ELb0ELi64EEvPK6__halfPKjS4_S2_PS0_iiiiPKtS7_iiiiiibS2_i:
.text._Z23gemm_half_q_half_kernelILi3ELi176ELb1ELb0ELi64EEvPK6__halfPKjS4_S2_PS0_iiiiPKtS7_iiiiiibS2_i:
        /* <DEDUP_REMOVED lines=37> */
.L_x_2239:
        /* <DEDUP_REMOVED lines=29> */
.L_x_2244:
        /* <DEDUP_REMOVED lines=37> */
.L_x_2243:
        /* <DEDUP_REMOVED lines=24> */
.L_x_2245:
        /* <DEDUP_REMOVED lines=14> */
.L_x_2242:
        /* <DEDUP_REMOVED lines=10> */
.L_x_2247:
[----:B------:R-:W-:-:S04]  /*0970*/  IMAD R2, R0, 0x3, R15 ;  /* 0x0000000300027824 */ /* 0x000fc800078e020f */
[CC--:B------:R-:W-:Y:S01]  /*0980*/  IMAD R6, R2.reuse, R5.reuse, RZ ;  /* 0x0000000502067224 */ /* 0x0c0fe200078e02ff */
[C---:B0-----:R-:W-:Y:S02]  /*0990*/  IADD3 R16, R2.reuse, 0x1, RZ ;  /* 0x0000000102107810 */ /* 0x041fe40007ffe0ff */
        /* <DEDUP_REMOVED lines=34> */
.L_x_2246:
        /* <DEDUP_REMOVED lines=24> */
.L_x_2248:
        /* <DEDUP_REMOVED lines=13> */
.L_x_2241:
[----:B------:R-:W-:Y:S05]  /*0e10*/  BSYNC B0 ;  /* 0x0000000000007941 */ /* 0x000fea0003800000 */
.L_x_2240:
        /* <DEDUP_REMOVED lines=17> */
.L_x_2251:
[----:B----4-:R-:W-:Y:S01]  /*0f30*/  IMAD R2, R0, 0x3, R5 ;  /* 0x0000000300027824 */ /* 0x010fe200078e0205 */
[----:B------:R-:W-:-:S03]  /*0f40*/  IADD3 R5, R5, 0x4, RZ ;  /* 0x0000000405057810 */ /* 0x000fc60007ffe0ff */
[CCC-:B--23--:R-:W-:Y:S01]  /*0f50*/  IMAD R3, R2.reuse, R31.reuse, R4.reuse ;  /* 0x0000001f02037224 */ /* 0x1ccfe200078e0204 */
[C---:B------:R-:W-:Y:S02]  /*0f60*/  IADD3 R6, R2.reuse, 0x1, RZ ;  /* 0x0000000102067810 */ /* 0x040fe40007ffe0ff */
[C---:B------:R-:W-:Y:S02]  /*0f70*/  IADD3 R15, R2.reuse, 0x2, RZ ;  /* 0x00000002020f7810 */ /* 0x040fe40007ffe0ff */
[----:B-1----:R-:W-:Y:S01]  /*0f80*/  IADD3 R16, R2, 0x3, RZ ;  /* 0x0000000302107810 */ /* 0x002fe20007ffe0ff */
        /* <DEDUP_REMOVED lines=13> */
.L_x_2250:
[----:B----4-:R-:W-:-:S04]  /*1060*/  IADD3 R2, R9, -R5, RZ ;  /* 0x8000000509027210 */ /* 0x010fc80007ffe0ff */
[----:B------:R-:W-:-:S13]  /*1070*/  ISETP.GT.AND P2, PT, R2, 0x1, PT ;  /* 0x000000010200780c */ /* 0x000fda0003f44270 */
[----:B------:R-:W-:Y:S05]  /*1080*/  @!P2 BRA `(.L_x_2252) ;  /* 0x00000000002ca947 */ /* 0x000fea0003800000 */
[----:B0123--:R-:W0:Y:S01]  /*1090*/  LDC.64 R16, c[0x0][0x230] ;  /* 0x00008c00ff107b82 */ /* 0x00fe220000000a00 */
        /* <DEDUP_REMOVED lines=10> */
.L_x_2252:
[----:B------:R-:W-:-:S13]  /*1140*/  ISETP.LT.OR P0, PT, R5, R9, P0 ;  /* 0x000000090500720c */ /* 0x000fda0000701670 */
[----:B--234-:R-:W2:Y:S01]  /*1150*/  @P0 LDC.64 R2, c[0x0][0x230] ;  /* 0x00008c00ff020b82 */ /* 0x01cea20000000a00 */
[----:B------:R-:W-:-:S04]  /*1160*/  @P0 IMAD R0, R0, 0x3, R5 ;  /* 0x0000000300000824 */ /* 0x000fc800078e0205 */
[----:B------:R-:W-:-:S04]  /*1170*/  @P0 IMAD R5, R0, R31, R4 ;  /* 0x0000001f00050224 */ /* 0x000fc800078e0204 */
[----:B--2---:R-:W-:-:S05]  /*1180*/  @P0 IMAD.WIDE R2, R5, 0x2, R2 ;  /* 0x0000000205020825 */ /* 0x004fca00078e0202 */
[----:B------:R4:W-:Y:S02]  /*1190*/  @P0 STG.E.64 desc[UR6][R2.64], RZ ;  /* 0x000000ff02000986 */ /* 0x0009e4000c101b06 */
.L_x_2249:
        /* <DEDUP_REMOVED lines=15> */
.L_x_2254:
        /* <DEDUP_REMOVED lines=44> */
.L_x_2253:
[----:B0-----:R0:W5:Y:S01]  /*1550*/  LDL.64 R16, [R1] ;  /* 0x0000000001107983 */ /* 0x0011620000100a00 */
[----:B------:R-:W1:Y:S01]  /*1560*/  LDC R2, c[0x0][0x25c] ;  /* 0x00009700ff027b82 */ /* 0x000e620000000800 */
        /* <DEDUP_REMOVED lines=22> */
.L_x_2255:
        /* <DEDUP_REMOVED lines=8> */
.L_x_2256:
        /* <DEDUP_REMOVED lines=10> */
.L_x_2257:
        /* <DEDUP_REMOVED lines=8> */
.L_x_2258:
        /* <DEDUP_REMOVED lines=10> */
.L_x_2259:
[----:B------:R-:W-:Y:S01]  /*1910*/  LEA R5, R18, R5, 0x3 ;  /* 0x0000000512057211 */ /* 0x000fe200078e18ff */
[----:B------:R-:W0:Y:S01]  /*1920*/  S2UR UR5, SR_CgaCtaId ;  /* 0x00000000000579c3 */ /* 0x000e220000008800 */
[----:B------:R-:W-:Y:S01]  /*1930*/  ULDC.64 UR10, c[0x0][0x218] ;  /* 0x00008600000a7ab9 */ /* 0x000fe20000000a00 */
[----:B------:R-:W-:Y:S01]  /*1940*/  UMOV UR4, 0x400 ;  /* 0x0000040000047882 */ /* 0x000fe20000000000 */
[----:B------:R-:W-:Y:S02]  /*1950*/  IADD3 R0, R15, R5, R0 ;  /* 0x000000050f007210 */ /* 0x000fe40007ffe000 */
        /* <DEDUP_REMOVED lines=20> */
[----:B------:R-:W-:-:S07]  /*1aa0*/  IADD3 R25, R8, R25, RZ ;  /* 0x0000001908197210 */ /* 0x000fce0007ffe0ff */
        /* <DEDUP_REMOVED lines=10> */
.L_x_2273:
[----:B------:R-:W-:-:S13]  /*1b50*/  ISETP.NE.AND P0, PT, R8, R25, PT ;  /* 0x000000190800720c */ /* 0x000fda0003f05270 */
[----:B------:R-:W0:Y:S01]  /*1b60*/  @!P0 LDC.64 R2, c[0x0][0x248] ;  /* 0x00009200ff028b82 */ /* 0x000e220000000a00 */
[----:B------:R-:W-:Y:S02]  /*1b70*/  @!P0 IADD3 R32, R32, 0x1, RZ ;  /* 0x0000000120208810 */ /* 0x000fe40007ffe0ff */
[----:B------:R-:W-:Y:S02]  /*1b80*/  @!P0 SHF.L.U32 R15, R8, 0x1, RZ ;  /* 0x00000001080f8819 */ /* 0x000fe400000006ff */
[----:B------:R-:W-:-:S05]  /*1b90*/  @!P0 LEA R0, R32, R1, 0x3 ;  /* 0x0000000120008211 */ /* 0x000fca00078e18ff */
[----:B-----5:R-:W2:Y:S01]  /*1ba0*/  @!P0 LDL.64 R16, [R0] ;  /* 0x0000000000108983 */ /* 0x020ea20000100a00 */
        /* <DEDUP_REMOVED lines=208> */
.L_x_2262:
        /* <DEDUP_REMOVED lines=97> */
.L_x_2263:
        /* <DEDUP_REMOVED lines=22> */
[----:B------:R-:W-:Y:S02]  /*3020*/  HADD2.F32 R44, -RZ, R17.H0_H0 ;  /* 0x20000011ff2c7230 */ /* 0x000fe40000004100 */
[-C--:B------:R-:W-:Y:S01]  /*3030*/  FFMA.FTZ R43, R2, R61.reuse, RZ ;  /* 0x0000003d022b7223 */ /* 0x080fe200000100ff */
[-C--:B------:R-:W-:Y:S01]  /*3040*/  FFMA.FTZ R17, R0, R61.reuse, RZ ;  /* 0x0000003d00117223 */ /* 0x080fe200000100ff */
[-C--:B------:R-:W-:Y:S01]  /*3050*/  FFMA.FTZ R3, R3, R61.reuse, RZ ;  /* 0x0000003d03037223 */ /* 0x080fe200000100ff */
[----:B------:R-:W-:Y:S01]  /*3060*/  FFMA.FTZ R61, R4, R61, RZ ;  /* 0x0000003d043d7223 */ /* 0x000fe200000100ff */
        /* <DEDUP_REMOVED lines=41> */
[-C--:B------:R-:W-:Y:S01]  /*3300*/  FFMA.FTZ R16, R16, R2.reuse, R31 ;  /* 0x0000000210107223 */ /* 0x080fe2000001001f */
        /* <DEDUP_REMOVED lines=22> */
.L_x_2261:
        /* <DEDUP_REMOVED lines=204> */
.L_x_2265:
        /* <DEDUP_REMOVED lines=97> */
.L_x_2266:
        /* <DEDUP_REMOVED lines=21> */
[-C--:B------:R-:W-:Y:S01]  /*4890*/  FFMA.FTZ R17, R0, R63.reuse, RZ ;  /* 0x0000003f00117223 */ /* 0x080fe200000100ff */
[----:B------:R-:W-:Y:S02]  /*48a0*/  HADD2.F32 R3, -RZ, R44.H0_H0 ;  /* 0x2000002cff037230 */ /* 0x000fe40000004100 */
[----:B------:R-:W-:Y:S02]  /*48b0*/  HADD2.F32 R62, -RZ, R2.H1_H1 ;  /* 0x30000002ff3e7230 */ /* 0x000fe40000004100 */
[----:B------:R-:W-:Y:S02]  /*48c0*/  HADD2.F32 R2, -RZ, R41.H0_H0 ;  /* 0x20000029ff027230 */ /* 0x000fe40000004100 */
[----:B------:R-:W-:Y:S01]  /*48d0*/  FFMA.FTZ R3, R3, R63, RZ ;  /* 0x0000003f03037223 */ /* 0x000fe200000100ff */
[----:B------:R-:W-:Y:S02]  /*48e0*/  HADD2.F32 R0, -RZ, R48.H0_H0 ;  /* 0x20000030ff007230 */ /* 0x000fe40000004100 */
[----:B------:R-:W-:Y:S01]  /*48f0*/  FFMA.FTZ R17, R16, R62, R17 ;  /* 0x0000003e10117223 */ /* 0x000fe20000010011 */
[----:B------:R-:W-:-:S02]  /*4900*/  HADD2.F32 R16, -RZ, R51.H0_H0 ;  /* 0x20000033ff107230 */ /* 0x000fc40000004100 */
[-C--:B------:R-:W-:Y:S01]  /*4910*/  FFMA.FTZ R41, R2, R63.reuse, RZ ;  /* 0x0000003f02297223 */ /* 0x080fe200000100ff */
[-C--:B------:R-:W-:Y:S01]  /*4920*/  FFMA.FTZ R3, R50, R62.reuse, R3 ;  /* 0x0000003e32037223 */ /* 0x080fe20000010003 */
[----:B------:R-:W-:Y:S01]  /*4930*/  FFMA.FTZ R63, R4, R63, RZ ;  /* 0x0000003f043f7223 */ /* 0x000fe200000100ff */
        /* <DEDUP_REMOVED lines=33> */
[-C--:B------:R-:W-:Y:S01]  /*4b50*/  FFMA.FTZ R0, R0, R2.reuse, R15 ;  /* 0x0000000200007223 */ /* 0x080fe2000001000f */
[----:B------:R-:W-:Y:S02]  /*4b60*/  HADD2.F32 R19, -RZ, R19.H1_H1 ;  /* 0x30000013ff137230 */ /* 0x000fe40000004100 */
[-C--:B------:R-:W-:Y:S01]  /*4b70*/  FFMA.FTZ R16, R16, R2.reuse, R33 ;  /* 0x0000000210107223 */ /* 0x080fe20000010021 */
[----:B------:R-:W-:Y:S02]  /*4b80*/  HADD2.F32 R18, -RZ, R61.H0_H0 ;  /* 0x2000003dff127230 */ /* 0x000fe40000004100 */
[----:B------:R-:W-:Y:S02]  /*4b90*/  HADD2.F32 R15, -RZ, R46.H0_H0 ;  /* 0x2000002eff0f7230 */ /* 0x000fe40000004100 */
[-C--:B------:R-:W-:Y:S01]  /*4ba0*/  FFMA.FTZ R0, R43, R19.reuse, R0 ;  /* 0x000000132b007223 */ /* 0x080fe20000010000 */
[----:B------:R-:W-:Y:S01]  /*4bb0*/  FFMA.FTZ R4, R45, R19, R4 ;  /* 0x000000132d047223 */ /* 0x000fe20000010004 */
        /* <DEDUP_REMOVED lines=19> */
.L_x_2264:
        /* <DEDUP_REMOVED lines=203> */
.L_x_2268:
        /* <DEDUP_REMOVED lines=97> */
.L_x_2269:
        /* <DEDUP_REMOVED lines=91> */
.L_x_2267:
        /* <DEDUP_REMOVED lines=203> */
.L_x_2271:
        /* <DEDUP_REMOVED lines=97> */
.L_x_2272:
        /* <DEDUP_REMOVED lines=91> */
.L_x_2270:
[----:B0-----:R-:W-:Y:S01]  /*7dd0*/  LEA R0, R12, 0x40, 0x6 ;  /* 0x000000400c007811 */ /* 0x001fe200078e30ff */
[----:B------:R-:W-:Y:S01]  /*7de0*/  UIADD3 UR4, UR4, 0x40, URZ ;  /* 0x0000004004047890 */ /* 0x000fe2000fffe03f */
[----:B------:R-:W-:Y:S01]  /*7df0*/  IADD3 R8, R8, 0x20, RZ ;  /* 0x0000002008087810 */ /* 0x000fe20007ffe0ff */
[C---:B------:R-:W-:Y:S01]  /*7e00*/  IMAD.WIDE R34, R31.reuse, 0x8, R34 ;  /* 0x000000081f227825 */ /* 0x040fe200078e0222 */
[----:B------:R-:W-:Y:S02]  /*7e10*/  VIMNMX R3, R0, UR8, PT ;  /* 0x0000000800037c48 */ /* 0x000fe4000bfe0100 */
[C---:B------:R-:W-:Y:S01]  /*7e20*/  ISETP.GE.AND P0, PT, R8.reuse, UR5, PT ;  /* 0x0000000508007c0c */ /* 0x040fe2000bf06270 */
[----:B------:R-:W-:Y:S01]  /*7e30*/  IMAD.WIDE R36, R31, 0x8, R36 ;  /* 0x000000081f247825 */ /* 0x000fe200078e0224 */
[----:B------:R-:W-:-:S13]  /*7e40*/  ISETP.LT.AND P2, PT, R8, R3, PT ;  /* 0x000000030800720c */ /* 0x000fda0003f41270 */
[----:B------:R-:W-:Y:S05]  /*7e50*/  @!P0 BRA P2, `(.L_x_2273) ;  /* 0xffffff9c003c8947 */ /* 0x000fea000103ffff */
.L_x_2260:
        /* <DEDUP_REMOVED lines=10> */
.L_x_2281:
[----:B------:R-:W-:-:S13]  /*7f00*/  ISETP.NE.AND P2, PT, R8, R25, PT ;  /* 0x000000190800720c */ /* 0x000fda0003f45270 */
[----:B------:R-:W1:Y:S01]  /*7f10*/  @!P2 LDC.64 R2, c[0x0][0x248] ;  /* 0x00009200ff02ab82 */ /* 0x000e620000000a00 */
[----:B------:R-:W-:Y:S02]  /*7f20*/  @!P2 IADD3 R32, R32, 0x1, RZ ;  /* 0x000000012020a810 */ /* 0x000fe40007ffe0ff */
[----:B------:R-:W-:Y:S02]  /*7f30*/  @!P2 LEA R15, R8, 0x1, 0x1 ;  /* 0x00000001080fa811 */ /* 0x000fe400078e08ff */
[----:B------:R-:W-:-:S06]  /*7f40*/  @!P2 LEA R20, R32, R1, 0x3 ;  /* 0x000000012014a211 */ /* 0x000fcc00078e18ff */
[----:B------:R-:W2:Y:S01]  /*7f50*/  @!P2 LDL.64 R20, [R20] ;  /* 0x000000001414a983 */ /* 0x000ea20000100a00 */
[----:B-1----:R-:W-:-:S05]  /*7f60*/  @!P2 IMAD.WIDE R2, R15, 0x2, R2 ;  /* 0x000000020f02a825 */ /* 0x002fca00078e0202 */
[----:B------:R1:W3:Y:S02]  /*7f70*/  @!P2 LDG.E.U16.CONSTANT R15, desc[UR6][R2.64] ;  /* 0x00000006020fa981 */ /* 0x0002e4000c1e9500 */
[----:B-1----:R-:W-:Y:S02]  /*7f80*/  MOV R2, R36 ;  /* 0x0000002400027202 */ /* 0x002fe40000000f00 */
[----:B------:R-:W-:-:S05]  /*7f90*/  MOV R3, R37 ;  /* 0x0000002500037202 */ /* 0x000fca0000000f00 */
[----:B-----5:R1:W5:Y:S01]  /*7fa0*/  LDG.E.128.CONSTANT R16, desc[UR6][R2.64] ;  /* 0x0000000602107981 */ /* 0x020362000c1e9d00 */
        /* <DEDUP_REMOVED lines=13> */
[----:B------:R-:W-:-:S02]  /*8080*/  SHF.R.U32.HI R45, RZ, 0xc, R18 ;  /* 0x0000000cff2d7819 */ /* 0x000fc40000011612 */
[--C-:B------:R-:W-:Y:S02]  /*8090*/  SHF.R.U32.HI R40, RZ, 0xc, R17.reuse ;  /* 0x0000000cff287819 */ /* 0x100fe40000011611 */
[----:B------:R-:W-:Y:S02]  /*80a0*/  LOP3.LUT R34, R17, 0x3f003f, RZ, 0xc0, !PT ;  /* 0x003f003f11227812 */ /* 0x000fe400078ec0ff */
[----:B------:R-:W-:Y:S02]  /*80b0*/  SHF.R.U32.HI R35, RZ, 0x6, R17 ;  /* 0x00000006ff237819 */ /* 0x000fe40000011611 */
[----:B------:R-:W-:Y:S02]  /*80c0*/  LOP3.LUT R46, R18, 0x3f003f, RZ, 0xc0, !PT ;  /* 0x003f003f122e7812 */ /* 0x000fe400078ec0ff */
[----:B------:R-:W-:Y:S02]  /*80d0*/  SHF.R.U32.HI R47, RZ, 0x6, R18 ;  /* 0x00000006ff2f7819 */ /* 0x000fe40000011612 */
[----:B------:R-:W-:-:S02]  /*80e0*/  PRMT R17, R11, 0x9910, RZ ;  /* 0x000099100b117816 */ /* 0x000fc400000000ff */
[----:B------:R-:W-:Y:S02]  /*80f0*/  LOP3.LUT R18, R15, 0xf000f, RZ, 0xc0, !PT ;  /* 0x000f000f0f127812 */ /* 0x000fe400078ec0ff */
[----:B------:R-:W-:Y:S02]  /*8100*/  LOP3.LUT R15, R52, 0xf000f, RZ, 0xc0, !PT ;  /* 0x000f000f340f7812 */ /* 0x000fe400078ec0ff */
[----:B------:R-:W-:Y:S02]  /*8110*/  LOP3.LUT R45, R45, 0xf000f, RZ, 0xc0, !PT ;  /* 0x000f000f2d2d7812 */ /* 0x000fe400078ec0ff */
[----:B------:R-:W-:Y:S02]  /*8120*/  LOP3.LUT R4, R16, 0x3f003f, RZ, 0xc0, !PT ;  /* 0x003f003f10047812 */ /* 0x000fe400078ec0ff */
[----:B------:R-:W-:Y:S02]  /*8130*/  SHF.R.U32.HI R16, RZ, 0x6, R16 ;  /* 0x00000006ff107819 */ /* 0x000fe40000011610 */
[----:B------:R-:W-:-:S02]  /*8140*/  ISETP.NE.AND P2, PT, R17, RZ, PT ;  /* 0x000000ff1100720c */ /* 0x000fc40003f45270 */
        /* <DEDUP_REMOVED lines=15> */
[----:B------:R-:W-:Y:S02]  /*8240*/  LOP3.LUT R50, R22, 0x3f003f, RZ, 0xc0, !PT ;  /* 0x003f003f16327812 */ /* 0x000fe400078ec0ff */
[----:B------:R-:W-:Y:S02]  /*8250*/  SHF.R.U32.HI R51, RZ, 0x6, R22 ;  /* 0x00000006ff337819 */ /* 0x000fe40000011616 */
[----:B------:R-:W-:Y:S02]  /*8260*/  SHF.R.U32.HI R22, RZ, 0x8, R23 ;  /* 0x00000008ff167819 */ /* 0x000fe40000011617 */
[----:B------:R-:W-:Y:S02]  /*8270*/  SHF.R.U32.HI R17, RZ, 0x8, R20 ;  /* 0x00000008ff117819 */ /* 0x000fe40000011614 */
[----:B------:R-:W-:-:S02]  /*8280*/  SHF.R.U32.HI R43, RZ, 0x8, R21 ;  /* 0x00000008ff2b7819 */ /* 0x000fc40000011615 */
[--C-:B------:R-:W-:Y:S02]  /*8290*/  SHF.R.U32.HI R62, RZ, 0xa, R23.reuse ;  /* 0x0000000aff3e7819 */ /* 0x100fe40000011617 */
[----:B------:R-:W-:Y:S02]  /*82a0*/  LOP3.LUT R59, R23, 0x3f003f, RZ, 0xc0, !PT ;  /* 0x003f003f173b7812 */ /* 0x000fe400078ec0ff */
[----:B------:R-:W-:Y:S02]  /*82b0*/  SHF.R.U32.HI R60, RZ, 0x6, R23 ;  /* 0x00000006ff3c7819 */ /* 0x000fe40000011617 */
[----:B------:R-:W-:Y:S02]  /*82c0*/  LOP3.LUT R61, R15, 0x300030, R22, 0xf8, !PT ;  /* 0x003000300f3d7812 */ /* 0x000fe400078ef816 */
[----:B------:R-:W-:Y:S02]  /*82d0*/  LOP3.LUT R52, R45, 0x300030, R48, 0xf8, !PT ;  /* 0x003000302d347812 */ /* 0x000fe400078ef830 */
[----:B--2---:R-:W-:-:S02]  /*82e0*/  SHF.R.U32.HI R15, RZ, 0xc, R36 ;  /* 0x0000000cff0f7819 */ /* 0x004fc40000011624 */
[----:B------:R-:W-:Y:S02]  /*82f0*/  SHF.R.U32.HI R23, RZ, 0xc, R38 ;  /* 0x0000000cff177819 */ /* 0x000fe40000011626 */
[----:B------:R-:W-:Y:S02]  /*8300*/  SHF.R.U32.HI R22, RZ, 0xc, R37 ;  /* 0x0000000cff167819 */ /* 0x000fe40000011625 */
[----:B------:R-:W-:Y:S02]  /*8310*/  SHF.R.U32.HI R45, RZ, 0xc, R39 ;  /* 0x0000000cff2d7819 */ /* 0x000fe40000011627 */
[--C-:B------:R-:W-:Y:S02]  /*8320*/  SHF.R.U32.HI R44, RZ, 0xa, R21.reuse ;  /* 0x0000000aff2c7819 */ /* 0x100fe40000011615 */
[----:B------:R-:W-:Y:S02]  /*8330*/  LOP3.LUT R41, R21, 0x3f003f, RZ, 0xc0, !PT ;  /* 0x003f003f15297812 */ /* 0x000fe400078ec0ff */
[----:B------:R-:W-:-:S02]  /*8340*/  SHF.R.U32.HI R42, RZ, 0x6, R21 ;  /* 0x00000006ff2a7819 */ /* 0x000fc40000011615 */
[----:B------:R-:W-:Y:S02]  /*8350*/  LOP3.LUT R21, R18, 0x300030, R17, 0xf8, !PT ;  /* 0x0030003012157812 */ /* 0x000fe400078ef811 */
[----:B------:R-:W-:Y:S02]  /*8360*/  LOP3.LUT R43, R40, 0x300030, R43, 0xf8, !PT ;  /* 0x00300030282b7812 */ /* 0x000fe400078ef82b */
[----:B------:R-:W-:Y:S02]  /*8370*/  LOP3.LUT R40, R37, 0x3f003f, RZ, 0xc0, !PT ;  /* 0x003f003f25287812 */ /* 0x000fe400078ec0ff */
[----:B------:R-:W-:Y:S02]  /*8380*/  LOP3.LUT R18, R15, 0xf000f, RZ, 0xc0, !PT ;  /* 0x000f000f0f127812 */ /* 0x000fe400078ec0ff */
[----:B------:R-:W-:Y:S02]  /*8390*/  LOP3.LUT R54, R23, 0xf000f, RZ, 0xc0, !PT ;  /* 0x000f000f17367812 */ /* 0x000fe400078ec0ff */
[----:B------:R-:W-:-:S02]  /*83a0*/  LOP3.LUT R17, R36, 0x3f003f, RZ, 0xc0, !PT ;  /* 0x003f003f24117812 */ /* 0x000fc400078ec0ff */
[----:B------:R-:W-:Y:S02]  /*83b0*/  SHF.R.U32.HI R37, RZ, 0x6, R37 ;  /* 0x00000006ff257819 */ /* 0x000fe40000011625 */
        /* <DEDUP_REMOVED lines=8> */
[----:B------:R-:W-:Y:S02]  /*8440*/  SHF.R.U32.HI R36, RZ, 0x6, R36 ;  /* 0x00000006ff247819 */ /* 0x000fe40000011624 */
[----:B------:R-:W-:Y:S02]  /*8450*/  SHF.R.U32.HI R38, RZ, 0x6, R38 ;  /* 0x00000006ff267819 */ /* 0x000fe40000011626 */
[----:B------:R-:W-:-:S02]  /*8460*/  LOP3.LUT R45, R15, 0x300030, R44, 0xf8, !PT ;  /* 0x003000300f2d7812 */ /* 0x000fc400078ef82c */
[----:B------:R-:W-:Y:S02]  /*8470*/  LOP3.LUT R62, R23, 0x300030, R62, 0xf8, !PT ;  /* 0x00300030173e7812 */ /* 0x000fe400078ef83e */
[----:B------:R-:W-:Y:S02]  /*8480*/  LOP3.LUT R17, R17, 0x64006400, RZ, 0xfc, !PT ;  /* 0x6400640011117812 */ /* 0x000fe400078efcff */
[----:B------:R-:W-:Y:S02]  /*8490*/  LOP3.LUT R39, R37, 0x3f003f, RZ, 0xc0, !PT ;  /* 0x003f003f25277812 */ /* 0x000fe400078ec0ff */
[----:B------:R-:W-:Y:S02]  /*84a0*/  LOP3.LUT R57, R57, 0x64006400, RZ, 0xfc, !PT ;  /* 0x6400640039397812 */ /* 0x000fe400078efcff */
[----:B------:R-:W-:Y:S02]  /*84b0*/  LOP3.LUT R15, R34, 0x64006400, RZ, 0xfc, !PT ;  /* 0x64006400220f7812 */ /* 0x000fe400078efcff */
[----:B------:R-:W-:Y:S01]  /*84c0*/  LOP3.LUT R23, R35, 0x64006400, RZ, 0xfc, !PT ;  /* 0x6400640023177812 */ /* 0x000fe200078efcff */
[----:B------:R-:W-:Y:S01]  /*84d0*/  HADD2 R35, R16, -1056, -1056 ;  /* 0xe420e42010237430 */ /* 0x000fe20000000000 */
        /* <DEDUP_REMOVED lines=106> */
.L_x_2276:
        /* <DEDUP_REMOVED lines=46> */
.L_x_2277:
        /* <DEDUP_REMOVED lines=44> */
.L_x_2275:
        /* <DEDUP_REMOVED lines=28> */
[----:B------:R-:W-:Y:S02]  /*92e0*/  LOP3.LUT R33, R17, 0x3f003f, RZ, 0xc0, !PT ;  /* 0x003f003f11217812 */ /* 0x000fe400078ec0ff */
[----:B------:R-:W-:Y:S02]  /*92f0*/  SHF.R.U32.HI R35, RZ, 0x6, R17 ;  /* 0x00000006ff237819 */ /* 0x000fe40000011611 */
[----:B------:R-:W-:Y:S02]  /*9300*/  SHF.R.U32.HI R17, RZ, 0x8, R20 ;  /* 0x00000008ff117819 */ /* 0x000fe40000011614 */
[----:B------:R-:W-:Y:S02]  /*9310*/  LOP3.LUT R34, R43, 0xf000f, RZ, 0xc0, !PT ;  /* 0x000f000f2b227812 */ /* 0x000fe400078ec0ff */
[----:B------:R-:W-:Y:S02]  /*9320*/  LOP3.LUT R43, R15, 0x300030, R42, 0xf8, !PT ;  /* 0x003000300f2b7812 */ /* 0x000fe400078ef82a */
[----:B------:R-:W-:-:S02]  /*9330*/  LOP3.LUT R59, R45, 0x300030, R48, 0xf8, !PT ;  /* 0x003000302d3b7812 */ /* 0x000fc400078ef830 */
[--C-:B---3--:R-:W-:Y:S02]  /*9340*/  SHF.R.U32.HI R45, RZ, 0xc, R38.reuse ;  /* 0x0000000cff2d7819 */ /* 0x108fe40000011626 */
[----:B------:R-:W-:Y:S02]  /*9350*/  LOP3.LUT R42, R38, 0x3f003f, RZ, 0xc0, !PT ;  /* 0x003f003f262a7812 */ /* 0x000fe400078ec0ff */
[----:B------:R-:W-:Y:S02]  /*9360*/  SHF.R.U32.HI R48, RZ, 0x6, R38 ;  /* 0x00000006ff307819 */ /* 0x000fe40000011626 */
[----:B------:R-:W-:Y:S02]  /*9370*/  LOP3.LUT R22, R22, 0x300030, R17, 0xf8, !PT ;  /* 0x0030003016167812 */ /* 0x000fe400078ef811 */
[----:B------:R-:W-:Y:S02]  /*9380*/  SHF.R.U32.HI R38, RZ, 0xc, R39 ;  /* 0x0000000cff267819 */ /* 0x000fe40000011627 */
[----:B------:R-:W-:-:S02]  /*9390*/  SHF.R.U32.HI R47, RZ, 0x6, R18 ;  /* 0x00000006ff2f7819 */ /* 0x000fc40000011612 */
[----:B------:R-:W-:Y:S02]  /*93a0*/  SHF.R.U32.HI R17, RZ, 0xc, R36 ;  /* 0x0000000cff117819 */ /* 0x000fe40000011624 */
[----:B------:R-:W-:Y:S02]  /*93b0*/  LOP3.LUT R46, R18, 0x3f003f, RZ, 0xc0, !PT ;  /* 0x003f003f122e7812 */ /* 0x000fe400078ec0ff */
[----:B------:R-:W-:Y:S02]  /*93c0*/  SHF.R.U32.HI R54, RZ, 0x6, R19 ;  /* 0x00000006ff367819 */ /* 0x000fe40000011613 */
[--C-:B------:R-:W-:Y:S02]  /*93d0*/  SHF.R.U32.HI R60, RZ, 0xa, R23.reuse ;  /* 0x0000000aff3c7819 */ /* 0x100fe40000011617 */
[----:B------:R-:W-:Y:S02]  /*93e0*/  LOP3.LUT R57, R23, 0x3f003f, RZ, 0xc0, !PT ;  /* 0x003f003f17397812 */ /* 0x000fe400078ec0ff */
[----:B------:R-:W-:-:S02]  /*93f0*/  SHF.R.U32.HI R58, RZ, 0x6, R23 ;  /* 0x00000006ff3a7819 */ /* 0x000fc40000011617 */
[----:B------:R-:W-:Y:S02]  /*9400*/  LOP3.LUT R51, R34, 0x300030, R21, 0xf8, !PT ;  /* 0x0030003022337812 */ /* 0x000fe400078ef815 */
        /* <DEDUP_REMOVED lines=22> */
[----:B------:R-:W-:-:S02]  /*9570*/  LOP3.LUT R62, R39, 0x300030, R60, 0xf8, !PT ;  /* 0x00300030273e7812 */ /* 0x000fc400078ef83c */
[----:B------:R-:W-:Y:S02]  /*9580*/  LOP3.LUT R38, R47, 0x64006400, RZ, 0xfc, !PT ;  /* 0x640064002f267812 */ /* 0x000fe400078efcff */
[----:B------:R-:W-:Y:S01]  /*9590*/  LOP3.LUT R39, R15, 0x64006400, RZ, 0xfc, !PT ;  /* 0x640064000f277812 */ /* 0x000fe200078efcff */
[----:B------:R-:W-:Y:S01]  /*95a0*/  HADD2 R15, R33, -1056, -1056 ;  /* 0xe420e420210f7430 */ /* 0x000fe20000000000 */
[----:B------:R-:W-:Y:S02]  /*95b0*/  LOP3.LUT R37, R37, 0x3f003f, RZ, 0xc0, !PT ;  /* 0x003f003f25257812 */ /* 0x000fe400078ec0ff */
[----:B------:R-:W-:Y:S01]  /*95c0*/  LOP3.LUT R42, R42, 0x64006400, RZ, 0xfc, !PT ;  /* 0x640064002a2a7812 */ /* 0x000fe200078efcff */
[----:B------:R-:W-:Y:S01]  /*95d0*/  HADD2 R33, R46, -1056, -1056 ;  /* 0xe420e4202e217430 */ /* 0x000fe20000000000 */
[----:B------:R-:W-:Y:S02]  /*95e0*/  LOP3.LUT R52, R17, 0x300030, R52, 0xf8, !PT ;  /* 0x0030003011347812 */ /* 0x000fe400078ef834 */
[----:B------:R-:W-:-:S02]  /*95f0*/  LOP3.LUT R54, R54, 0x64006400, RZ, 0xfc, !PT ;  /* 0x6400640036367812 */ /* 0x000fc400078efcff */
[----:B------:R-:W-:Y:S02]  /*9600*/  LOP3.LUT R55, R55, 0x64006400, RZ, 0xfc, !PT ;  /* 0x6400640037377812 */ /* 0x000fe400078efcff */
[----:B------:R-:W-:Y:S02]  /*9610*/  LOP3.LUT R58, R58, 0x3f003f, RZ, 0xc0, !PT ;  /* 0x003f003f3a3a7812 */ /* 0x000fe400078ec0ff */
[----:B------:R-:W-:Y:S02]  /*9620*/  LOP3.LUT R45, R23, 0x300030, R44, 0xf8, !PT ;  /* 0x00300030172d7812 */ /* 0x000fe400078ef82c */
        /* <DEDUP_REMOVED lines=106> */
.L_x_2279:
        /* <DEDUP_REMOVED lines=46> */
.L_x_2280:
        /* <DEDUP_REMOVED lines=43> */
.L_x_2278:
        /* <DEDUP_REMOVED lines=9> */
.L_x_2274:
        /* <DEDUP_REMOVED lines=11> */
.L_x_2286:
        /* <DEDUP_REMOVED lines=14> */
[----:B------:R-:W-:Y:S02]  /*a480*/  IMAD.WIDE R12, R31, 0x4, R20 ;  /* 0x000000041f0c7825 */ /* 0x000fe400078e0214 */
[----:B------:R-:W3:Y:S04]  /*a490*/  @!P2 LDG.E.U16.CONSTANT R3, desc[UR6][R2.64] ;  /* 0x000000060203a981 */ /* 0x000ee8000c1e9500 */
[----:B------:R-:W5:Y:S04]  /*a4a0*/  LDG.E.128.CONSTANT R20, desc[UR6][R20.64] ;  /* 0x0000000614147981 */ /* 0x000f68000c1e9d00 */
[----:B------:R0:W5:Y:S01]  /*a4b0*/  LDG.E.128.CONSTANT R16, desc[UR6][R12.64] ;  /* 0x000000060c107981 */ /* 0x000162000c1e9d00 */
[----:B--2---:R-:W-:-:S02]  /*a4c0*/  @!P2 PRMT R6, R14, 0x7610, R6 ;  /* 0x000076100e06a816 */ /* 0x004fc40000000006 */
[----:B------:R-:W-:Y:S02]  /*a4d0*/  @!P2 PRMT R5, R15, 0x7610, R5 ;  /* 0x000076100f05a816 */ /* 0x000fe40000000005 */
[----:B------:R-:W-:Y:S02]  /*a4e0*/  @!P2 PRMT R6, R6, 0x7610, R14 ;  /* 0x000076100606a816 */ /* 0x000fe4000000000e */
[----:B------:R-:W-:Y:S02]  /*a4f0*/  @!P2 PRMT R5, R5, 0x7610, R15 ;  /* 0x000076100505a816 */ /* 0x000fe4000000000f */
[----:B---3--:R-:W-:Y:S01]  /*a500*/  @!P2 IADD3 R25, R3, R8, RZ ;  /* 0x000000080319a210 */ /* 0x008fe20007ffe0ff */
[----:B------:R-:W-:Y:S01]  /*a510*/  IMAD.WIDE R2, R31, 0x4, R12 ;  /* 0x000000041f027825 */ /* 0x000fe200078e020c */
        /* <DEDUP_REMOVED lines=32> */
[----:B------:R-:W-:Y:S02]  /*a720*/  LOP3.LUT R82, R82, 0x10001, RZ, 0xc0, !PT ;  /* 0x0001000152527812 */ /* 0x000fe400078ec0ff */
[C---:B------:R-:W-:Y:S02]  /*a730*/  LOP3.LUT R37, R39.reuse, 0x3e003e0, RZ, 0xc0, !PT ;  /* 0x03e003e027257812 */ /* 0x040fe400078ec0ff */
[----:B------:R-:W-:Y:S02]  /*a740*/  LOP3.LUT R46, R39, 0x1f001f, RZ, 0xc0, !PT ;  /* 0x001f001f272e7812 */ /* 0x000fe400078ec0ff */
[----:B------:R-:W-:Y:S02]  /*a750*/  SHF.R.U32.HI R47, RZ, 0xa, R39 ;  /* 0x0000000aff2f7819 */ /* 0x000fe40000011627 */
[----:B------:R-:W-:Y:S02]  /*a760*/  SHF.R.U32.HI R87, RZ, 0xd, R22 ;  /* 0x0000000dff577819 */ /* 0x000fe40000011616 */
[----:B------:R-:W-:-:S02]  /*a770*/  LOP3.LUT R38, R22, 0x3e003e0, RZ, 0xc0, !PT ;  /* 0x03e003e016267812 */ /* 0x000fc400078ec0ff */
[----:B------:R-:W-:Y:S02]  /*a780*/  LOP3.LUT R56, R22, 0x1f001f, RZ, 0xc0, !PT ;  /* 0x001f001f16387812 */ /* 0x000fe400078ec0ff */
[----:B------:R-:W-:Y:S02]  /*a790*/  SHF.R.U32.HI R55, RZ, 0xa, R22 ;  /* 0x0000000aff377819 */ /* 0x000fe40000011616 */
[C---:B------:R-:W-:Y:S02]  /*a7a0*/  LOP3.LUT R35, R41.reuse, 0x3e003e0, RZ, 0xc0, !PT ;  /* 0x03e003e029237812 */ /* 0x040fe400078ec0ff */
[----:B------:R-:W-:Y:S02]  /*a7b0*/  LOP3.LUT R49, R41, 0x1f001f, RZ, 0xc0, !PT ;  /* 0x001f001f29317812 */ /* 0x000fe400078ec0ff */
[----:B------:R-:W-:Y:S02]  /*a7c0*/  SHF.R.U32.HI R51, RZ, 0xa, R41 ;  /* 0x0000000aff337819 */ /* 0x000fe40000011629 */
[----:B------:R-:W-:-:S02]  /*a7d0*/  SHF.R.U32.HI R22, RZ, 0xd, R23 ;  /* 0x0000000dff167819 */ /* 0x000fc40000011617 */
[C---:B------:R-:W-:Y:S02]  /*a7e0*/  LOP3.LUT R39, R23.reuse, 0x3e003e0, RZ, 0xc0, !PT ;  /* 0x03e003e017277812 */ /* 0x040fe400078ec0ff */
[----:B------:R-:W-:Y:S02]  /*a7f0*/  LOP3.LUT R53, R23, 0x1f001f, RZ, 0xc0, !PT ;  /* 0x001f001f17357812 */ /* 0x000fe400078ec0ff */
[----:B------:R-:W-:Y:S01]  /*a800*/  SHF.R.U32.HI R48, RZ, 0xa, R23 ;  /* 0x0000000aff307819 */ /* 0x000fe20000011617 */
[----:B------:R-:W-:Y:S01]  /*a810*/  HFMA2.MMA R23, -RZ, RZ, 0, 0.03125 ;  /* 0x00002800ff177435 */ /* 0x000fe200000001ff */
[----:B------:R-:W-:Y:S02]  /*a820*/  LOP3.LUT R81, R16, 0x20002, R81, 0xf8, !PT ;  /* 0x0002000210517812 */ /* 0x000fe400078ef851 */
[----:B------:R-:W-:Y:S02]  /*a830*/  LOP3.LUT R85, R85, 0x10001, RZ, 0xc0, !PT ;  /* 0x0001000155557812 */ /* 0x000fe400078ec0ff */
        /* <DEDUP_REMOVED lines=13> */
[--C-:B------:R-:W-:Y:S02]  /*a910*/  SHF.R.U32.HI R17, RZ, 0xc, R18.reuse ;  /* 0x0000000cff117819 */ /* 0x100fe40000011612 */
[C---:B------:R-:W-:Y:S02]  /*a920*/  LOP3.LUT R42, R18.reuse, 0x3e003e0, RZ, 0xc0, !PT ;  /* 0x03e003e0122a7812 */ /* 0x040fe400078ec0ff */
[----:B------:R-:W-:Y:S02]  /*a930*/  LOP3.LUT R64, R18, 0x1f001f, RZ, 0xc0, !PT ;  /* 0x001f001f12407812 */ /* 0x000fe400078ec0ff */
[----:B------:R-:W-:Y:S02]  /*a940*/  SHF.R.U32.HI R65, RZ, 0xa, R18 ;  /* 0x0000000aff417819 */ /* 0x000fe40000011612 */
[----:B------:R-:W-:Y:S02]  /*a950*/  SHF.R.U32.HI R18, RZ, 0xc, R19 ;  /* 0x0000000cff127819 */ /* 0x000fe40000011613 */
[----:B------:R-:W-:-:S02]  /*a960*/  PRMT R16, R11, 0x9910, RZ ;  /* 0x000099100b107816 */ /* 0x000fc400000000ff */
[----:B------:R-:W-:Y:S02]  /*a970*/  LOP3.LUT R86, R85, 0x20002, R86, 0xf8, !PT ;  /* 0x0002000255567812 */ /* 0x000fe400078ef856 */
[----:B------:R-:W-:Y:S02]  /*a980*/  LOP3.LUT R81, R81, 0x40004, R80, 0xf8, !PT ;  /* 0x0004000451517812 */ /* 0x000fe400078ef850 */
[----:B------:R-:W-:Y:S02]  /*a990*/  LOP3.LUT R89, R89, 0x40004, R22, 0xf8, !PT ;  /* 0x0004000459597812 */ /* 0x000fe400078ef816 */
[----:B------:R-:W-:Y:S02]  /*a9a0*/  LOP3.LUT R84, R83, 0x40004, R84, 0xf8, !PT ;  /* 0x0004000453547812 */ /* 0x000fe400078ef854 */
[----:B------:R-:W-:Y:S02]  /*a9b0*/  ISETP.NE.AND P2, PT, R16, RZ, PT ;  /* 0x000000ff1000720c */ /* 0x000fe40003f45270 */
[----:B------:R-:W-:-:S02]  /*a9c0*/  LOP3.LUT R86, R86, 0x40004, R87, 0xf8, !PT ;  /* 0x0004000456567812 */ /* 0x000fc400078ef857 */
[----:B------:R-:W-:Y:S02]  /*a9d0*/  LOP3.LUT R82, R81, 0x80008, R20, 0xf8, !PT ;  /* 0x0008000851527812 */ /* 0x000fe400078ef814 */
[----:B------:R-:W-:Y:S02]  /*a9e0*/  LOP3.LUT R92, R89, 0x80008, R18, 0xf8, !PT ;  /* 0x00080008595c7812 */ /* 0x000fe400078ef812 */
[----:B------:R-:W-:Y:S02]  /*a9f0*/  LOP3.LUT R83, R84, 0x80008, R21, 0xf8, !PT ;  /* 0x0008000854537812 */ /* 0x000fe400078ef815 */
[----:B------:R-:W-:Y:S02]  /*aa00*/  PRMT R4, R23, 0x7610, R4 ;  /* 0x0000761017047816 */ /* 0x000fe40000000004 */
[----:B------:R-:W-:Y:S02]  /*aa10*/  LOP3.LUT R79, R79, 0x64006400, RZ, 0xfc, !PT ;  /* 0x640064004f4f7812 */ /* 0x000fe400078efcff */
[----:B------:R-:W-:-:S02]  /*aa20*/  LOP3.LUT R88, R86, 0x80008, R17, 0xf8, !PT ;  /* 0x0008000856587812 */ /* 0x000fc400078ef811 */
[----:B------:R-:W-:Y:S01]  /*aa30*/  LOP3.LUT R99, R42, 0x64006400, RZ, 0xfc, !PT ;  /* 0x640064002a637812 */ /* 0x000fe200078efcff */
[----:B------:R-:W-:Y:S01]  /*aa40*/  HFMA2 R42, R79, R4.H0_H0, -48, -48 ;  /* 0xd200d2004f2a7431 */ /* 0x000fe20000040004 */
[C---:B------:R-:W-:Y:S02]  /*aa50*/  LOP3.LUT R34, R43.reuse, 0x3e003e0, RZ, 0xc0, !PT ;  /* 0x03e003e02b227812 */ /* 0x040fe400078ec0ff */
[----:B------:R-:W-:Y:S02]  /*aa60*/  LOP3.LUT R45, R43, 0x1f001f, RZ, 0xc0, !PT ;  /* 0x001f001f2b2d7812 */ /* 0x000fe400078ec0ff */
[C---:B------:R-:W-:Y:S02]  /*aa70*/  LOP3.LUT R67, R19.reuse, 0x3e003e0, RZ, 0xc0, !PT ;  /* 0x03e003e013437812 */ /* 0x040fe400078ec0ff */
[----:B------:R-:W-:Y:S02]  /*aa80*/  LOP3.LUT R58, R19, 0x1f001f, RZ, 0xc0, !PT ;  /* 0x001f001f133a7812 */ /* 0x000fe400078ec0ff */
        /* <DEDUP_REMOVED lines=46> */
[----:B------:R-:W-:Y:S02]  /*ad70*/  ISETP.GE.AND P3, PT, R9, 0x2, PT ;  /* 0x000000020900780c */ /* 0x000fe40003f66270 */
[--C-:B--2---:R-:W-:Y:S02]  /*ad80*/  SHF.R.U32.HI R81, RZ, 0xb, R12.reuse ;  /* 0x0000000bff517819 */ /* 0x104fe4000001160c */
        /* <DEDUP_REMOVED lines=8> */
[----:B------:R-:W-:-:S02]  /*ae10*/  LOP3.LUT R14, R83, 0x100010, R12, 0xf8, !PT ;  /* 0x00100010530e7812 */ /* 0x000fc400078ef80c */
[C---:B------:R-:W-:Y:S02]  /*ae20*/  LOP3.LUT R84, R13.reuse, 0x3e003e0, RZ, 0xc0, !PT ;  /* 0x03e003e00d547812 */ /* 0x040fe400078ec0ff */
[----:B------:R-:W-:Y:S02]  /*ae30*/  LOP3.LUT R83, R68, 0x64006400, RZ, 0xfc, !PT ;  /* 0x6400640044537812 */ /* 0x000fe400078efcff */
[----:B------:R-:W-:Y:S02]  /*ae40*/  LOP3.LUT R17, R13, 0x1f001f, RZ, 0xc0, !PT ;  /* 0x001f001f0d117812 */ /* 0x000fe400078ec0ff */
[----:B------:R-:W-:Y:S02]  /*ae50*/  SHF.R.U32.HI R19, RZ, 0xa, R13 ;  /* 0x0000000aff137819 */ /* 0x000fe4000001160d */
[--C-:B------:R-:W-:Y:S02]  /*ae60*/  SHF.R.U32.HI R87, RZ, 0xb, R15.reuse ;  /* 0x0000000bff577819 */ /* 0x100fe4000001160f */
[----:B------:R-:W-:-:S02]  /*ae70*/  SHF.R.U32.HI R23, RZ, 0xa, R15 ;  /* 0x0000000aff177819 */ /* 0x000fc4000001160f */
[----:B------:R-:W-:Y:S02]  /*ae80*/  LOP3.LUT R13, R82, 0x100010, R81, 0xf8, !PT ;  /* 0x00100010520d7812 */ /* 0x000fe400078ef851 */
[----:B------:R-:W-:Y:S01]  /*ae90*/  LOP3.LUT R12, R88, 0x100010, R85, 0xf8, !PT ;  /* 0x00100010580c7812 */ /* 0x000fe200078ef855 */
[----:B------:R-:W-:Y:S01]  /*aea0*/  HADD2 R88, R49, -1040, -1040 ;  /* 0xe410e41031587430 */ /* 0x000fe20000000000 */
        /* <DEDUP_REMOVED lines=12> */
[----:B------:R-:W-:Y:S01]  /*af70*/  HADD2 R85, R45, -1040, -1040 ;  /* 0xe410e4102d557430 */ /* 0x000fe20000000000 */
        /* <DEDUP_REMOVED lines=8> */
[----:B------:R-:W-:Y:S01]  /*b000*/  HADD2 R44, R44, -1040, -1040 ;  /* 0xe410e4102c2c7430 */ /* 0x000fe20000000000 */
[----:B------:R-:W-:Y:S01]  /*b010*/  LOP3.LUT R15, R92, 0x100010, R87, 0xf8, !PT ;  /* 0x001000105c0f7812 */ /* 0x000fe200078ef857 */
        /* <DEDUP_REMOVED lines=156> */
.L_x_2284:
        /* <DEDUP_REMOVED lines=80> */
.L_x_2285:
        /* <DEDUP_REMOVED lines=77> */
.L_x_2283:
        /* <DEDUP_REMOVED lines=8> */
.L_x_2282:
        /* <DEDUP_REMOVED lines=17> */
.L_x_2290:
[----:B------:R-:W0:Y:S02]  /*c540*/  LDS R2, [R0] ;  /* 0x0000000000027984 */ /* 0x000e240000000800 */
[----:B0-----:R-:W-:-:S06]  /*c550*/  HADD2 R3, R2, R30 ;  /* 0x0000001e02037230 */ /* 0x001fcc0000000000 */
[----:B------:R-:W0:Y:S02]  /*c560*/  ATOMS.CAST.SPIN R3, [R0], R2, R3 ;  /* 0x000000020003738d */ /* 0x000e240001800003 */
[----:B0-----:R-:W-:-:S13]  /*c570*/  ISETP.EQ.U32.AND P0, PT, R3, 0x1, PT ;  /* 0x000000010300780c */ /* 0x001fda0003f02070 */
[----:B------:R-:W-:Y:S05]  /*c580*/  @!P0 BRA `(.L_x_2290) ;  /* 0xfffffffc00ec8947 */ /* 0x000fea000383ffff */
[----:B------:R-:W-:Y:S05]  /*c590*/  BRA `(.L_x_2288) ;  /* 0x00000000000c7947 */ /* 0x000fea0003800000 */
.L_x_2289:
[----:B------:R-:W2:Y:S02]  /*c5a0*/  LD.E R0, desc[UR6][R4.64] ;  /* 0x0000000604007980 */ /* 0x000ea4000c101900 */
[----:B--2---:R-:W-:-:S05]  /*c5b0*/  IADD3 R3, R30, R0, RZ ;  /* 0x000000001e037210 */ /* 0x004fca0007ffe0ff */
[----:B------:R0:W-:Y:S02]  /*c5c0*/  ST.E desc[UR6][R4.64], R3 ;  /* 0x0000000304007985 */ /* 0x0001e4000c101906 */
.L_x_2288:
[----:B------:R-:W-:Y:S05]  /*c5d0*/  BSYNC B0 ;  /* 0x0000000000007941 */ /* 0x000fea0003800000 */
.L_x_2287:
[----:B------:R1:W-:Y:S01]  /*c5e0*/  ATOM.E.ADD.F16x2.RN.STRONG.GPU P0, RZ, desc[UR6][R4.64+0x4], R29 ;  /* 0x0000041d04ff79a2 */ /* 0x0003e2000810e1c6 */
[----:B------:R-:W-:Y:S04]  /*c5f0*/  BSSY B0, `(.L_x_2291) ;  /* 0x000000f000007945 */ /* 0x000fe80003800000 */
[----:B-1----:R-:W-:Y:S05]  /*c600*/  @P0 BRA `(.L_x_2292) ;  /* 0x0000000000340947 */ /* 0x002fea0003800000 */
[----:B------:R-:W1:Y:S02]  /*c610*/  QSPC.E.S P0, RZ, [R4+0x4] ;  /* 0x0000040004ff73aa */ /* 0x000e640000000500 */
[----:B-1----:R-:W-:Y:S05]  /*c620*/  @!P0 BRA `(.L_x_2293) ;  /* 0x0000000000208947 */ /* 0x002fea0003800000 */
[----:B------:R-:W-:-:S04]  /*c630*/  MOV R2, R4 ;  /* 0x0000000400027202 */ /* 0x000fc80000000f00 */
[----:B------:R-:W-:-:S07]  /*c640*/  MOV R0, R2 ;  /* 0x0000000200007202 */ /* 0x000fce0000000f00 */
.L_x_2294:
[----:B------:R-:W0:Y:S02]  /*c650*/  LDS R2, [R0+0x4] ;  /* 0x0000040000027984 */ /* 0x000e240000000800 */
[----:B0-----:R-:W-:-:S10]  /*c660*/  HFMA2.MMA R3, R2, 1, 1, R29 ;  /* 0x3c003c0002037835 */ /* 0x001fd4000000001d */
[----:B------:R-:W0:Y:S02]  /*c670*/  ATOMS.CAST.SPIN R3, [R0+0x4], R2, R3 ;  /* 0x000004020003738d */ /* 0x000e240001800003 */
[----:B0-----:R-:W-:-:S13]  /*c680*/  ISETP.EQ.U32.AND P0, PT, R3, 0x1, PT ;  /* 0x000000010300780c */ /* 0x001fda0003f02070 */
[----:B------:R-:W-:Y:S05]  /*c690*/  @!P0 BRA `(.L_x_2294) ;  /* 0xfffffffc00ec8947 */ /* 0x000fea000383ffff */
[----:B------:R-:W-:Y:S05]  /*c6a0*/  BRA `(.L_x_2292) ;  /* 0x00000000000c7947 */ /* 0x000fea0003800000 */
.L_x_2293:
[----:B------:R-:W0:Y:S02]  /*c6b0*/  LD.E R0, desc[UR6][R4.64+0x4] ;  /* 0x0000040604007980 */ /* 0x000e24000c101900 */
[----:B0-----:R-:W-:-:S05]  /*c6c0*/  IADD3 R3, R29, R0, RZ ;  /* 0x000000001d037210 */ /* 0x001fca0007ffe0ff */
[----:B------:R1:W-:Y:S02]  /*c6d0*/  ST.E desc[UR6][R4.64+0x4], R3 ;  /* 0x0000040304007985 */ /* 0x0003e4000c101906 */
.L_x_2292:
[----:B------:R-:W-:Y:S05]  /*c6e0*/  BSYNC B0 ;  /* 0x0000000000007941 */ /* 0x000fea0003800000 */
.L_x_2291:
        /* <DEDUP_REMOVED lines=11> */
.L_x_2298:
[----:B------:R-:W0:Y:S02]  /*c7a0*/  LDS R2, [R0] ;  /* 0x0000000000027984 */ /* 0x000e240000000800 */
[----:B0-----:R-:W-:-:S06]  /*c7b0*/  HADD2 R3, R2, R28 ;  /* 0x0000001c02037230 */ /* 0x001fcc0000000000 */
[----:B------:R-:W0:Y:S02]  /*c7c0*/  ATOMS.CAST.SPIN R3, [R0], R2, R3 ;  /* 0x000000020003738d */ /* 0x000e240001800003 */
[----:B0-----:R-:W-:-:S13]  /*c7d0*/  ISETP.EQ.U32.AND P0, PT, R3, 0x1, PT ;  /* 0x000000010300780c */ /* 0x001fda0003f02070 */
[----:B------:R-:W-:Y:S05]  /*c7e0*/  @!P0 BRA `(.L_x_2298) ;  /* 0xfffffffc00ec8947 */ /* 0x000fea000383ffff */
[----:B------:R-:W-:Y:S05]  /*c7f0*/  BRA `(.L_x_2296) ;  /* 0x00000000000c7947 */ /* 0x000fea0003800000 */
.L_x_2297:
[----:B------:R-:W2:Y:S02]  /*c800*/  LD.E R0, desc[UR6][R4.64] ;  /* 0x0000000604007980 */ /* 0x000ea4000c101900 */
[----:B--2---:R-:W-:-:S05]  /*c810*/  IADD3 R3, R28, R0, RZ ;  /* 0x000000001c037210 */ /* 0x004fca0007ffe0ff */
[----:B------:R0:W-:Y:S02]  /*c820*/  ST.E desc[UR6][R4.64], R3 ;  /* 0x0000000304007985 */ /* 0x0001e4000c101906 */
.L_x_2296:
[----:B------:R-:W-:Y:S05]  /*c830*/  BSYNC B0 ;  /* 0x0000000000007941 */ /* 0x000fea0003800000 */
.L_x_2295:
[----:B------:R1:W-:Y:S01]  /*c840*/  ATOM.E.ADD.F16x2.RN.STRONG.GPU P0, RZ, desc[UR6][R4.64+0x4], R27 ;  /* 0x0000041b04ff79a2 */ /* 0x0003e2000810e1c6 */
[----:B------:R-:W-:Y:S04]  /*c850*/  BSSY B0, `(.L_x_2299) ;  /* 0x000000f000007945 */ /* 0x000fe80003800000 */
[----:B-1----:R-:W-:Y:S05]  /*c860*/  @P0 BRA `(.L_x_2300) ;  /* 0x0000000000340947 */ /* 0x002fea0003800000 */
[----:B------:R-:W1:Y:S02]  /*c870*/  QSPC.E.S P0, RZ, [R4+0x4] ;  /* 0x0000040004ff73aa */ /* 0x000e640000000500 */
[----:B-1----:R-:W-:Y:S05]  /*c880*/  @!P0 BRA `(.L_x_2301) ;  /* 0x0000000000208947 */ /* 0x002fea0003800000 */
[----:B------:R-:W-:-:S04]  /*c890*/  MOV R2, R4 ;  /* 0x0000000400027202 */ /* 0x000fc80000000f00 */
[----:B------:R-:W-:-:S07]  /*c8a0*/  MOV R0, R2 ;  /* 0x0000000200007202 */ /* 0x000fce0000000f00 */
.L_x_2302:
[----:B------:R-:W0:Y:S02]  /*c8b0*/  LDS R2, [R0+0x4] ;  /* 0x0000040000027984 */ /* 0x000e240000000800 */
[----:B0-----:R-:W-:-:S10]  /*c8c0*/  HFMA2.MMA R3, R2, 1, 1, R27 ;  /* 0x3c003c0002037835 */ /* 0x001fd4000000001b */
[----:B------:R-:W0:Y:S02]  /*c8d0*/  ATOMS.CAST.SPIN R3, [R0+0x4], R2, R3 ;  /* 0x000004020003738d */ /* 0x000e240001800003 */
[----:B0-----:R-:W-:-:S13]  /*c8e0*/  ISETP.EQ.U32.AND P0, PT, R3, 0x1, PT ;  /* 0x000000010300780c */ /* 0x001fda0003f02070 */
[----:B------:R-:W-:Y:S05]  /*c8f0*/  @!P0 BRA `(.L_x_2302) ;  /* 0xfffffffc00ec8947 */ /* 0x000fea000383ffff */
[----:B------:R-:W-:Y:S05]  /*c900*/  BRA `(.L_x_2300) ;  /* 0x00000000000c7947 */ /* 0x000fea0003800000 */
.L_x_2301:
[----:B------:R-:W0:Y:S02]  /*c910*/  LD.E R0, desc[UR6][R4.64+0x4] ;  /* 0x0000040604007980 */ /* 0x000e24000c101900 */
[----:B0-----:R-:W-:-:S05]  /*c920*/  IADD3 R3, R27, R0, RZ ;  /* 0x000000001b037210 */ /* 0x001fca0007ffe0ff */
[----:B------:R1:W-:Y:S02]  /*c930*/  ST.E desc[UR6][R4.64+0x4], R3 ;  /* 0x0000040304007985 */ /* 0x0003e4000c101906 */
.L_x_2300:
[----:B------:R-:W-:Y:S05]  /*c940*/  BSYNC B0 ;  /* 0x0000000000007941 */ /* 0x000fea0003800000 */
.L_x_2299:
        /* <DEDUP_REMOVED lines=11> */
.L_x_2306:
[----:B------:R-:W0:Y:S02]  /*ca00*/  LDS R2, [R0] ;  /* 0x0000000000027984 */ /* 0x000e240000000800 */
[----:B0-----:R-:W-:-:S06]  /*ca10*/  HADD2 R3, R2, R26 ;  /* 0x0000001a02037230 */ /* 0x001fcc0000000000 */
[----:B------:R-:W0:Y:S02]  /*ca20*/  ATOMS.CAST.SPIN R3, [R0], R2, R3 ;  /* 0x000000020003738d */ /* 0x000e240001800003 */
[----:B0-----:R-:W-:-:S13]  /*ca30*/  ISETP.EQ.U32.AND P0, PT, R3, 0x1, PT ;  /* 0x000000010300780c */ /* 0x001fda0003f02070 */
[----:B------:R-:W-:Y:S05]  /*ca40*/  @!P0 BRA `(.L_x_2306) ;  /* 0xfffffffc00ec8947 */ /* 0x000fea000383ffff */
[----:B------:R-:W-:Y:S05]  /*ca50*/  BRA `(.L_x_2304) ;  /* 0x00000000000c7947 */ /* 0x000fea0003800000 */
.L_x_2305:
[----:B------:R-:W2:Y:S02]  /*ca60*/  LD.E R0, desc[UR6][R4.64] ;  /* 0x0000000604007980 */ /* 0x000ea4000c101900 */
[----:B--2---:R-:W-:-:S05]  /*ca70*/  IADD3 R3, R26, R0, RZ ;  /* 0x000000001a037210 */ /* 0x004fca0007ffe0ff */
[----:B------:R0:W-:Y:S02]  /*ca80*/  ST.E desc[UR6][R4.64], R3 ;  /* 0x0000000304007985 */ /* 0x0001e4000c101906 */
.L_x_2304:
[----:B------:R-:W-:Y:S05]  /*ca90*/  BSYNC B0 ;  /* 0x0000000000007941 */ /* 0x000fea0003800000 */
.L_x_2303:
[----:B------:R1:W-:Y:S02]  /*caa0*/  ATOM.E.ADD.F16x2.RN.STRONG.GPU P0, RZ, desc[UR6][R4.64+0x4], R24 ;  /* 0x0000041804ff79a2 */ /* 0x0003e4000810e1c6 */
[----:B-1----:R-:W-:Y:S05]  /*cab0*/  @P0 EXIT ;  /* 0x000000000000094d */ /* 0x002fea0003800000 */
[----:B------:R-:W1:Y:S02]  /*cac0*/  QSPC.E.S P0, RZ, [R4+0x4] ;  /* 0x0000040004ff73aa */ /* 0x000e640000000500 */
[----:B-1----:R-:W-:Y:S05]  /*cad0*/  @!P0 BRA `(.L_x_2307) ;  /* 0x0000000000208947 */ /* 0x002fea0003800000 */
[----:B------:R-:W-:-:S04]  /*cae0*/  MOV R2, R4 ;  /* 0x0000000400027202 */ /* 0x000fc80000000f00 */
[----:B------:R-:W-:-:S07]  /*caf0*/  MOV R0, R2 ;  /* 0x0000000200007202 */ /* 0x000fce0000000f00 */
.L_x_2308:
[----:B------:R-:W0:Y:S02]  /*cb00*/  LDS R2, [R0+0x4] ;  /* 0x0000040000027984 */ /* 0x000e240000000800 */
[----:B0-----:R-:W-:-:S10]  /*cb10*/  HFMA2.MMA R3, R2, 1, 1, R24 ;  /* 0x3c003c0002037835 */ /* 0x001fd40000000018 */
[----:B------:R-:W0:Y:S02]  /*cb20*/  ATOMS.CAST.SPIN R3, [R0+0x4], R2, R3 ;  /* 0x000004020003738d */ /* 0x000e240001800003 */
[----:B0-----:R-:W-:-:S13]  /*cb30*/  ISETP.EQ.U32.AND P0, PT, R3, 0x1, PT ;  /* 0x000000010300780c */ /* 0x001fda0003f02070 */
[----:B------:R-:W-:Y:S05]  /*cb40*/  @!P0 BRA `(.L_x_2308) ;  /* 0xfffffffc00ec8947 */ /* 0x000fea000383ffff */
[----:B------:R-:W-:Y:S05]  /*cb50*/  EXIT ;  /* 0x000000000000794d */ /* 0x000fea0003800000 */
.L_x_2307:
[----:B------:R-:W0:Y:S02]  /*cb60*/  LD.E R0, desc[UR6][R4.64+0x4] ;  /* 0x0000040604007980 */ /* 0x000e24000c101900 */
[----:B0-----:R-:W-:-:S05]  /*cb70*/  IADD3 R3, R24, R0, RZ ;  /* 0x0000000018037210 */ /* 0x001fca0007ffe0ff */
[----:B------:R-:W-:Y:S01]  /*cb80*/  ST.E desc[UR6][R4.64+0x4], R3 ;  /* 0x0000040304007985 */ /* 0x000fe2000c101906 */
[----:B------:R-:W-:Y:S05]  /*cb90*/  EXIT ;  /* 0x000000000000794d */ /* 0x000fea0003800000 */
.L_x_2309:
        /* <DEDUP_REMOVED lines=14> */
.L_x_5211:


//--------------------- .text._Z23gemm_half_q_half_kernelILi3ELi152ELb1ELb0ELi64EEvPK6__halfPKjS4_S2_PS0_iiiiPKtS7_iiiiiibS2_i --------------------------
	.section	.text._Z23gemm_half_q_half_kernelILi3ELi152ELb1ELb0ELi64EEvPK6__halfPKjS4_S2_PS0_iiiiPKtS7_iiiiiibS2_i,"ax",@progbits
	.align	128
        .global         _Z23gemm_half_q_half_kernelILi3ELi152ELb1ELb0ELi64EEvPK6__halfPKjS4_S2_PS0_iiiiPKtS7_iiiiiibS2_i
        .type           _Z23gemm_half_q_half_kernelILi3ELi152ELb1ELb0ELi64EEvPK6__halfPKjS4_S2_PS0_iiiiPKtS7_iiiiiibS2_i,@function
        .size           _Z23gemm_half_q_half_kernelILi3ELi152ELb1ELb0ELi64EEvPK6__halfPKjS4_S2_PS0_iiiiPKtS7_iiiiiibS2_i,(.L_x_5212 - _Z23gemm_half_q_half_kernelILi3ELi152ELb1ELb0ELi64EEvPK6__halfPKjS4_S2_PS0_iiiiPKtS7_iiiiiibS2_i)
        .other          _Z23gemm_half_q_half_kernelILi3ELi152ELb1ELb0ELi64EEvPK6__halfPKjS4_S2_PS0_iiiiPKtS7_iiiiiibS2_i,@"STO_CUDA_ENTRY STV_DEFAULT"
_Z23gemm_half_q_half_kernelILi3ELi152ELb1ELb0ELi64EEvPK6__halfPKjS4_S2_PS0_iiiiPKtS7_iiiiiibS2_i:
.text._Z23gemm_half_q_half_kernelILi3ELi152ELb1ELb0ELi64EEvPK6__halfPKjS4_S2_PS0_iiiiPKtS7_iiiiiibS2_i:
        /* <DEDUP_REMOVED lines=37> */
.L_x_2310:
        /* <DEDUP_REMOVED lines=29> */
.L_x_2315:
        /* <DEDUP_REMOVED lines=37> */
.L_x_2314:
        /* <DEDUP_REMOVED lines=24> */
.L_x_2316:
        /* <DEDUP_REMOVED lines=14> */
.L_x_2313:
        /* <DEDUP_REMOVED lines=10> */
.L_x_2318:
        /* <DEDUP_REMOVED lines=37> */
.L_x_2317:
        /* <DEDUP_REMOVED lines=24> */
.L_x_2319:
        /* <DEDUP_REMOVED lines=13> */
.L_x_2312:
[----:B------:R-:W-:Y:S05]  /*0e10*/  BSYNC B0 ;  /* 0x0000000000007941 */ /* 0x000fea0003800000 */
.L_x_2311:
        /* <DEDUP_REMOVED lines=17> */
.L_x_2322:
[----:B--2---:R-:W-:Y:S01]  /*0f30*/  IMAD R4, R0, 0x3, R3 ;  /* 0x0000000300047824 */ /* 0x004fe200078e0203 */
[----:B------:R-:W-:-:S03]  /*0f40*/  IADD3 R3, R3, 0x4, RZ ;  /* 0x0000000403037810 */ /* 0x000fc60007ffe0ff */
[CCC-:B------:R-:W-:Y:S01]  /*0f50*/  IMAD R5, R4.reuse, R35.reuse, R2.reuse ;  /* 0x0000002304057224 */ /* 0x1c0fe200078e0202 */
[C---:B-1----:R-:W-:Y:S02]  /*0f60*/  IADD3 R6, R4.reuse, 0x1, RZ ;  /* 0x0000000104067810 */ /* 0x042fe40007ffe0ff */
        /* <DEDUP_REMOVED lines=15> */
.L_x_2321:
[----:B--2---:R-:W-:-:S04]  /*1060*/  IADD3 R4, R39, -R3, RZ ;  /* 0x8000000327047210 */ /* 0x004fc80007ffe0ff */
[----:B------:R-:W-:-:S13]  /*1070*/  ISETP.GT.AND P2, PT, R4, 0x1, PT ;  /* 0x000000010400780c */ /* 0x000fda0003f44270 */
[----:B------:R-:W-:Y:S05]  /*1080*/  @!P2 BRA `(.L_x_2323) ;  /* 0x00000000002ca947 */ /* 0x000fea0003800000 */
[----:B01----:R-:W0:Y:S01]  /*1090*/  LDC.64 R6, c[0x0][0x230] ;  /* 0x00008c00ff067b82 */ /* 0x003e220000000a00 */
        /* <DEDUP_REMOVED lines=10> */
.L_x_2323:
[----:B------:R-:W-:-:S13]  /*1140*/  ISETP.LT.OR P0, PT, R3, R39, P0 ;  /* 0x000000270300720c */ /* 0x000fda0000701670 */
[----:B--2---:R-:W2:Y:S01]  /*1150*/  @P0 LDC.64 R4, c[0x0][0x230] ;  /* 0x00008c00ff040b82 */ /* 0x004ea20000000a00 */
[----:B------:R-:W-:-:S04]  /*1160*/  @P0 IMAD R0, R0, 0x3, R3 ;  /* 0x0000000300000824 */ /* 0x000fc800078e0203 */
[----:B------:R-:W-:-:S04]  /*1170*/  @P0 IMAD R3, R0, R35, R2 ;  /* 0x0000002300030224 */ /* 0x000fc800078e0202 */
[----:B--2---:R-:W-:-:S05]  /*1180*/  @P0 IMAD.WIDE R4, R3, 0x2, R4 ;  /* 0x0000000203040825 */ /* 0x004fca00078e0204 */
[----:B------:R2:W-:Y:S02]  /*1190*/  @P0 STG.E.64 desc[UR6][R4.64], RZ ;  /* 0x000000ff04000986 */ /* 0x0005e4000c101b06 */
.L_x_2320:
[----:B0-----:R-:W0:Y:S01]  /*11a0*/  LDC.64 R12, c[0x0][0x248] ;  /* 0x00009200ff0c7b82 */ /* 0x001e220000000a00 */
        /* <DEDUP_REMOVED lines=13> */
[----:B01----:R-:W-:-:S07]  /*1280*/  SHF.R.S32.HI R6, RZ, 0x3, R9 ;  /* 0x00000003ff067819 */ /* 0x003fce0000011409 */
.L_x_2325:
        /* <DEDUP_REMOVED lines=44> */
.L_x_2324:
        /* <DEDUP_REMOVED lines=11> */
[----:B-1----:R-:W-:Y:S01]  /*1600*/  LEA.HI R8, R9, R0, RZ, 0x5 ;  /* 0x0000000009087211 */ /* 0x002fe200078f28ff */
[----:B------:R-:W-:Y:S01]  /*1610*/  HFMA2.MMA R0, -RZ, RZ, 0, 0 ;  /* 0x00000000ff007435 */ /* 0x000fe200000001ff */
[----:B------:R-:W-:Y:S02]  /*1620*/  MOV R4, RZ ;  /* 0x000000ff00047202 */ /* 0x000fe40000000f00 */
[C---:B---3--:R-:W-:Y:S02]  /*1630*/  ISETP.GT.AND P2, PT, R38.reuse, R3, PT ;  /* 0x000000032600720c */ /* 0x048fe40003f44270 */
[----:B0-----:R-:W-:Y:S01]  /*1640*/  ISETP.GT.AND P4, PT, R38, R5, PT ;  /* 0x000000052600720c */ /* 0x001fe20003f84270 */
        /* <DEDUP_REMOVED lines=8> */
.L_x_2326:
        /* <DEDUP_REMOVED lines=8> */
.L_x_2327:
        /* <DEDUP_REMOVED lines=10> */
.L_x_2328:
        /* <DEDUP_REMOVED lines=8> */
.L_x_2329:
        /* <DEDUP_REMOVED lines=10> */
.L_x_2330:
[----:B------:R-:W-:Y:S01]  /*1910*/  LEA R4, R11, R4, 0x3 ;  /* 0x000000040b047211 */ /* 0x000fe200078e18ff */
[----:B------:R-:W0:Y:S01]  /*1920*/  S2UR UR5, SR_CgaCtaId ;  /* 0x00000000000579c3 */ /* 0x000e220000008800 */
[----:B------:R-:W-:Y:S01]  /*1930*/  ULDC.64 UR10, c[0x0][0x218] ;  /* 0x00008600000a7ab9 */ /* 0x000fe20000000a00 */
[----:B------:R-:W-:Y:S01]  /*1940*/  UMOV UR4, 0x400 ;  /* 0x0000040000047882 */ /* 0x000fe20000000000 */
[----:B------:R-:W-:Y:S02]  /*1950*/  IADD3 R0, R9, R4, R0 ;  /* 0x0000000409007210 */ /* 0x000fe40007ffe000 */
[----:B------:R-:W-:Y:S02]  /*1960*/  MOV R36, RZ ;  /* 0x000000ff00247202 */ /* 0x000fe40000000f00 */
[----:B------:R-:W-:Y:S02]  /*1970*/  IADD3 R0, R6, R0, R3 ;  /* 0x0000000006007210 */ /* 0x000fe40007ffe003 */
[----:B------:R-:W-:-:S02]  /*1980*/  SHF.R.S32.HI R3, RZ, 0x1f, R2 ;  /* 0x0000001fff037819 */ /* 0x000fc40000011402 */
        /* <DEDUP_REMOVED lines=13> */
[----:B-----5:R-:W-:-:S02]  /*1a60*/  PRMT R0, R96, 0x7610, R96 ;  /* 0x0000761060007816 */ /* 0x020fc40000000060 */
[C---:B------:R-:W-:Y:S02]  /*1a70*/  ISETP.GE.OR P0, PT, R38.reuse, UR8, P0 ;  /* 0x0000000826007c0c */ /* 0x040fe40008706670 */
[----:B------:R-:W-:Y:S02]  /*1a80*/  PRMT R29, RZ, 0x5410, RZ ;  /* 0x00005410ff1d7816 */ /* 0x000fe400000000ff */
[----:B------:R-:W-:-:S09]  /*1a90*/  IADD3 R28, R38, R7, RZ ;  /* 0x00000007261c7210 */ /* 0x000fd20007ffe0ff */
        /* <DEDUP_REMOVED lines=10> */
.L_x_2344:
        /* <DEDUP_REMOVED lines=214> */
.L_x_2333:
        /* <DEDUP_REMOVED lines=97> */
.L_x_2334:
        /* <DEDUP_REMOVED lines=43> */
[--C-:B-1----:R-:W-:Y:S02]  /*3160*/  HADD2.F32 R2, -RZ, R12.reuse.H0_H0 ;  /* 0x2000000cff027230 */ /* 0x102fe40000004100 */
        /* <DEDUP_REMOVED lines=20> */
[-C--:B------:R-:W-:Y:S01]  /*32b0*/  FFMA.FTZ R6, R58, R4.reuse, R5 ;  /* 0x000000043a067223 */ /* 0x080fe20000010005 */
[----:B------:R-:W-:Y:S01]  /*32c0*/  FFMA.FTZ R2, R2, R4, R3 ;  /* 0x0000000402027223 */ /* 0x000fe20000010003 */
[----:B------:R-:W-:Y:S02]  /*32d0*/  HADD2.F32 R13, -RZ, R13.H1_H1 ;  /* 0x3000000dff0d7230 */ /* 0x000fe40000004100 */
[----:B------:R-:W-:-:S02]  /*32e0*/  HADD2.F32 R3, -RZ, R20.H0_H0 ;  /* 0x20000014ff037230 */ /* 0x000fc40000004100 */
[-C--:B------:R-:W-:Y:S01]  /*32f0*/  FFMA.FTZ R12, R12, R4.reuse, R7 ;  /* 0x000000040c0c7223 */ /* 0x080fe20000010007 */
[----:B------:R-:W-:Y:S02]  /*3300*/  HADD2.F32 R5, -RZ, R22.H0_H0 ;  /* 0x20000016ff057230 */ /* 0x000fe40000004100 */
[----:B------:R-:W-:Y:S01]  /*3310*/  FFMA.FTZ R4, R60, R4, R63 ;  /* 0x000000043c047223 */ /* 0x000fe2000001003f */
        /* <DEDUP_REMOVED lines=20> */
.L_x_2332:
        /* <DEDUP_REMOVED lines=204> */
.L_x_2336:
        /* <DEDUP_REMOVED lines=97> */
.L_x_2337:
        /* <DEDUP_REMOVED lines=20> */
[----:B------:R-:W-:Y:S01]  /*4870*/  FFMA.FTZ R5, R5, R6, RZ ;  /* 0x0000000605057223 */ /* 0x000fe200000100ff */
[----:B------:R-:W-:-:S02]  /*4880*/  HADD2.F32 R2, -RZ, R20.H0_H0 ;  /* 0x20000014ff027230 */ /* 0x000fc40000004100 */
[----:B------:R-:W-:Y:S02]  /*4890*/  HADD2.F32 R20, -RZ, R45.H0_H0 ;  /* 0x2000002dff147230 */ /* 0x000fe40000004100 */
        /* <DEDUP_REMOVED lines=37> */
[-C--:B------:R-:W-:Y:S01]  /*4af0*/  FFMA.FTZ R17, R10, R8.reuse, R17 ;  /* 0x000000080a117223 */ /* 0x080fe20000010011 */
[----:B------:R-:W-:Y:S01]  /*4b00*/  FFMA.FTZ R3, R16, R8, R3 ;  /* 0x0000000810037223 */ /* 0x000fe20000010003 */
        /* <DEDUP_REMOVED lines=29> */
.L_x_2335:
        /* <DEDUP_REMOVED lines=203> */
.L_x_2339:
        /* <DEDUP_REMOVED lines=97> */
.L_x_2340:
        /* <DEDUP_REMOVED lines=91> */
.L_x_2338:
        /* <DEDUP_REMOVED lines=203> */
.L_x_2342:
        /* <DEDUP_REMOVED lines=97> */
.L_x_2343:
        /* <DEDUP_REMOVED lines=91> */
.L_x_2341:
        /* <DEDUP_REMOVED lines=9> */
[----:B------:R-:W-:-:S09]  /*7e50*/  MOV R11, R13 ;  /* 0x0000000d000b7202 */ /* 0x000fd20000000f00 */
[----:B------:R-:W-:Y:S05]  /*7e60*/  @!P0 BRA P2, `(.L_x_2344) ;  /* 0xffffff9c00348947 */ /* 0x000fea000103ffff */
.L_x_2331:
        /* <DEDUP_REMOVED lines=8> */
.L_x_2349:
        /* <DEDUP_REMOVED lines=28> */
[----:B------:R-:W-:Y:S02]  /*80b0*/  SHF.R.U32.HI R53, RZ, 0xe, R20 ;  /* 0x0000000eff357819 */ /* 0x000fe40000011614 */
[----:B------:R-:W-:-:S02]  /*80c0*/  LOP3.LUT R75, R20, 0x3e003e0, RZ, 0xc0, !PT ;  /* 0x03e003e0144b7812 */ /* 0x000fc400078ec0ff */
[----:B------:R-:W-:Y:S02]  /*80d0*/  LOP3.LUT R64, R20, 0x1f001f, RZ, 0xc0, !PT ;  /* 0x001f001f14407812 */ /* 0x000fe400078ec0ff */
[----:B------:R-:W-:Y:S02]  /*80e0*/  SHF.R.U32.HI R66, RZ, 0xa, R20 ;  /* 0x0000000aff427819 */ /* 0x000fe40000011614 */
[----:B------:R-:W-:Y:S02]  /*80f0*/  SHF.R.U32.HI R83, RZ, 0xe, R21 ;  /* 0x0000000eff537819 */ /* 0x000fe40000011615 */
[----:B------:R-:W-:Y:S02]  /*8100*/  SHF.R.U32.HI R86, RZ, 0xe, R22 ;  /* 0x0000000eff567819 */ /* 0x000fe40000011616 */
[C---:B------:R-:W-:Y:S02]  /*8110*/  LOP3.LUT R20, R22.reuse, 0x3e003e0, RZ, 0xc0, !PT ;  /* 0x03e003e016147812 */ /* 0x040fe400078ec0ff */
[----:B------:R-:W-:-:S02]  /*8120*/  LOP3.LUT R50, R22, 0x1f001f, RZ, 0xc0, !PT ;  /* 0x001f001f16327812 */ /* 0x000fc400078ec0ff */
[----:B------:R-:W-:Y:S02]  /*8130*/  SHF.R.U32.HI R48, RZ, 0xa, R22 ;  /* 0x0000000aff307819 */ /* 0x000fe40000011616 */
[----:B------:R-:W-:Y:S02]  /*8140*/  LOP3.LUT R52, R52, 0x10001, RZ, 0xc0, !PT ;  /* 0x0001000134347812 */ /* 0x000fe400078ec0ff */
        /* <DEDUP_REMOVED lines=34> */
[----:B------:R-:W-:Y:S02]  /*8370*/  LOP3.LUT R83, R82, 0x20002, R83, 0xf8, !PT ;  /* 0x0002000252537812 */ /* 0x000fe400078ef853 */
[----:B------:R-:W-:Y:S02]  /*8380*/  PRMT R15, R41, 0x9910, RZ ;  /* 0x00009910290f7816 */ /* 0x000fe400000000ff */
[----:B------:R-:W-:Y:S02]  /*8390*/  LOP3.LUT R86, R85, 0x20002, R86, 0xf8, !PT ;  /* 0x0002000255567812 */ /* 0x000fe400078ef856 */
[----:B------:R-:W-:Y:S02]  /*83a0*/  LOP3.LUT R89, R88, 0x20002, R89, 0xf8, !PT ;  /* 0x0002000258597812 */ /* 0x000fe400078ef859 */
[----:B------:R-:W-:Y:S02]  /*83b0*/  LOP3.LUT R54, R53, 0x40004, R54, 0xf8, !PT ;  /* 0x0004000435367812 */ /* 0x000fe400078ef836 */
[----:B------:R-:W-:-:S02]  /*83c0*/  LOP3.LUT R83, R83, 0x40004, R84, 0xf8, !PT ;  /* 0x0004000453537812 */ /* 0x000fc400078ef854 */
[----:B------:R-:W-:Y:S02]  /*83d0*/  ISETP.NE.AND P2, PT, R15, RZ, PT ;  /* 0x000000ff0f00720c */ /* 0x000fe40003f45270 */
[C---:B------:R-:W-:Y:S02]  /*83e0*/  LOP3.LUT R74, R21.reuse, 0x3e003e0, RZ, 0xc0, !PT ;  /* 0x03e003e0154a7812 */ /* 0x040fe400078ec0ff */
[----:B------:R-:W-:Y:S02]  /*83f0*/  LOP3.LUT R58, R21, 0x1f001f, RZ, 0xc0, !PT ;  /* 0x001f001f153a7812 */ /* 0x000fe400078ec0ff */
[----:B------:R-:W-:Y:S02]  /*8400*/  SHF.R.U32.HI R62, RZ, 0xa, R21 ;  /* 0x0000000aff3e7819 */ /* 0x000fe40000011615 */
[----:B------:R-:W-:Y:S02]  /*8410*/  LOP3.LUT R86, R86, 0x40004, R87, 0xf8, !PT ;  /* 0x0004000456567812 */ /* 0x000fe400078ef857 */
[----:B------:R-:W-:-:S02]  /*8420*/  LOP3.LUT R15, R89, 0x40004, R90, 0xf8, !PT ;  /* 0x00040004590f7812 */ /* 0x000fc400078ef85a */
[C---:B------:R-:W-:Y:S02]  /*8430*/  LOP3.LUT R21, R23.reuse, 0x3e003e0, RZ, 0xc0, !PT ;  /* 0x03e003e017157812 */ /* 0x040fe400078ec0ff */
[----:B------:R-:W-:Y:S02]  /*8440*/  LOP3.LUT R45, R23, 0x1f001f, RZ, 0xc0, !PT ;  /* 0x001f001f172d7812 */ /* 0x000fe400078ec0ff */
[----:B------:R-:W-:Y:S02]  /*8450*/  SHF.R.U32.HI R46, RZ, 0xa, R23 ;  /* 0x0000000aff2e7819 */ /* 0x000fe40000011617 */
[C---:B------:R-:W-:Y:S02]  /*8460*/  LOP3.LUT R23, R17.reuse, 0x3e003e0, RZ, 0xc0, !PT ;  /* 0x03e003e011177812 */ /* 0x040fe400078ec0ff */
[----:B------:R-:W-:Y:S02]  /*8470*/  LOP3.LUT R65, R17, 0x1f001f, RZ, 0xc0, !PT ;  /* 0x001f001f11417812 */ /* 0x000fe400078ec0ff */
[----:B------:R-:W-:-:S02]  /*8480*/  SHF.R.U32.HI R67, RZ, 0xa, R17 ;  /* 0x0000000aff437819 */ /* 0x000fc40000011611 */
[----:B------:R-:W-:Y:S02]  /*8490*/  LOP3.LUT R85, R54, 0x80008, R55, 0xf8, !PT ;  /* 0x0008000836557812 */ /* 0x000fe400078ef837 */
[----:B------:R-:W-:Y:S02]  /*84a0*/  LOP3.LUT R89, R83, 0x80008, R12, 0xf8, !PT ;  /* 0x0008000853597812 */ /* 0x000fe400078ef80c */
[----:B------:R-:W-:Y:S02]  /*84b0*/  LOP3.LUT R27, R8, 0x3e003e0, RZ, 0xc0, !PT ;  /* 0x03e003e0081b7812 */ /* 0x000fe400078ec0ff */
[----:B------:R-:W-:Y:S02]  /*84c0*/  MOV R17, 0x2800 ;  /* 0x0000280000117802 */ /* 0x000fe40000000f00 */
[----:B------:R-:W-:Y:S02]  /*84d0*/  LOP3.LUT R94, R20, 0x64006400, RZ, 0xfc, !PT ;  /* 0x64006400145e7812 */ /* 0x000fe400078efcff */
[----:B------:R-:W-:-:S02]  /*84e0*/  LOP3.LUT R25, R11, 0x3e003e0, RZ, 0xc0, !PT ;  /* 0x03e003e00b197812 */ /* 0x000fc400078ec0ff */
[----:B------:R-:W-:Y:S02]  /*84f0*/  LOP3.LUT R93, R86, 0x80008, R13, 0xf8, !PT ;  /* 0x00080008565d7812 */ /* 0x000fe400078ef80d */
[----:B------:R-:W-:Y:S02]  /*8500*/  LOP3.LUT R99, R15, 0x80008, R14, 0xf8, !PT ;  /* 0x000800080f637812 */ /* 0x000fe400078ef80e */
[----:B------:R-:W-:Y:S02]  /*8510*/  LOP3.LUT R92, R78, 0x64006400, RZ, 0xfc, !PT ;  /* 0x640064004e5c7812 */ /* 0x000fe400078efcff */
[----:B------:R-:W-:Y:S02]  /*8520*/  LOP3.LUT R60, R8, 0x1f001f, RZ, 0xc0, !PT ;  /* 0x001f001f083c7812 */ /* 0x000fe400078ec0ff */
[----:B------:R-:W-:Y:S02]  /*8530*/  SHF.R.U32.HI R59, RZ, 0xa, R8 ;  /* 0x0000000aff3b7819 */ /* 0x000fe40000011608 */
[----:B------:R-:W-:-:S02]  /*8540*/  SHF.R.U32.HI R49, RZ, 0xa, R9 ;  /* 0x0000000aff317819 */ /* 0x000fc40000011609 */
[C---:B------:R-:W-:Y:S02]  /*8550*/  LOP3.LUT R26, R9.reuse, 0x3e003e0, RZ, 0xc0, !PT ;  /* 0x03e003e0091a7812 */ /* 0x040fe400078ec0ff */
[----:B------:R-:W-:Y:S02]  /*8560*/  LOP3.LUT R47, R9, 0x1f001f, RZ, 0xc0, !PT ;  /* 0x001f001f092f7812 */ /* 0x000fe400078ec0ff */
        /* <DEDUP_REMOVED lines=9> */
[----:B------:R-:W-:Y:S02]  /*8600*/  SHF.R.U32.HI R11, RZ, 0xa, R11 ;  /* 0x0000000aff0b7819 */ /* 0x000fe4000001160b */
[----:B------:R-:W-:-:S02]  /*8610*/  LOP3.LUT R63, R63, 0x1f001f, RZ, 0xc0, !PT ;  /* 0x001f001f3f3f7812 */ /* 0x000fc400078ec0ff */
[----:B------:R-:W-:Y:S02]  /*8620*/  LOP3.LUT R92, R8, 0x64006400, RZ, 0xfc, !PT ;  /* 0x64006400085c7812 */ /* 0x000fe400078efcff */
[----:B------:R-:W-:Y:S02]  /*8630*/  LOP3.LUT R64, R64, 0x64006400, RZ, 0xfc, !PT ;  /* 0x6400640040407812 */ /* 0x000fe400078efcff */
[----:B------:R-:W-:Y:S01]  /*8640*/  LOP3.LUT R65, R65, 0x64006400, RZ, 0xfc, !PT ;  /* 0x6400640041417812 */ /* 0x000fe200078efcff */
        /* <DEDUP_REMOVED lines=43> */
[--C-:B------:R-:W-:Y:S02]  /*8900*/  SHF.R.U32.HI R88, RZ, 0xb, R7.reuse ;  /* 0x0000000bff587819 */ /* 0x100fe40000011607 */
[----:B------:R-:W-:Y:S02]  /*8910*/  LOP3.LUT R91, R6, 0x3e003e0, RZ, 0xc0, !PT ;  /* 0x03e003e0065b7812 */ /* 0x000fe400078ec0ff */
[----:B------:R-:W-:Y:S01]  /*8920*/  LOP3.LUT R4, R85, 0x100010, R82, 0xf8, !PT ;  /* 0x0010001055047812 */ /* 0x000fe200078ef852 */
[-C--:B------:R-:W-:Y:S01]  /*8930*/  HFMA2 R85, R24, R17.reuse.H0_H0, -48, -48 ;  /* 0xd200d20018557431 */ /* 0x080fe20000040011 */
[----:B------:R-:W-:Y:S01]  /*8940*/  LOP3.LUT R5, R89, 0x100010, R84, 0xf8, !PT ;  /* 0x0010001059057812 */ /* 0x000fe200078ef854 */
[-C--:B------:R-:W-:Y:S01]  /*8950*/  HFMA2 R24, R22, R17.reuse.H0_H0, -48, -48 ;  /* 0xd200d20016187431 */ /* 0x080fe20000040011 */
[----:B------:R-:W-:Y:S01]  /*8960*/  LOP3.LUT R82, R27, 0x64006400, RZ, 0xfc, !PT ;  /* 0x640064001b527812 */ /* 0x000fe200078efcff */
[----:B------:R-:W-:Y:S01]  /*8970*/  HADD2 R89, R47, -1040, -1040 ;  /* 0xe410e4102f597430 */ /* 0x000fe20000000000 */
[----:B------:R-:W-:Y:S01]  /*8980*/  LOP3.LUT R84, R75, 0x64006400, RZ, 0xfc, !PT ;  /* 0x640064004b547812 */ /* 0x000fe200078efcff */
[-C--:B------:R-:W-:Y:S01]  /*8990*/  HFMA2 R75, R94, R17.reuse.H0_H0, -48, -48 ;  /* 0xd200d2005e4b7431 */ /* 0x080fe20000040011 */
[C---:B------:R-:W-:Y:S01]  /*89a0*/  LOP3.LUT R95, R7.reuse, 0x3e003e0, RZ, 0xc0, !PT ;  /* 0x03e003e0075f7812 */ /* 0x040fe200078ec0ff */
[-C--:B------:R-:W-:Y:S01]  /*89b0*/  HFMA2 R22, R104, R17.reuse.H0_H0, -48, -48 ;  /* 0xd200d20068167431 */ /* 0x080fe20000040011 */
[----:B------:R-:W-:Y:S01]  /*89c0*/  LOP3.LUT R54, R7, 0x1f001f, RZ, 0xc0, !PT ;  /* 0x001f001f07367812 */ /* 0x000fe200078ec0ff */
[-C--:B------:R-:W-:Y:S01]  /*89d0*/  HFMA2 R78, R84, R17.reuse.H0_H0, -48, -48 ;  /* 0xd200d200544e7431 */ /* 0x080fe20000040011 */
[----:B------:R-:W-:Y:S01]  /*89e0*/  SHF.R.U32.HI R55, RZ, 0xa, R7 ;  /* 0x0000000aff377819 */ /* 0x000fe20000011607 */
[-C--:B------:R-:W-:Y:S01]  /*89f0*/  HFMA2 R84, R26, R17.reuse.H0_H0, -48, -48 ;  /* 0xd200d2001a547431 */ /* 0x080fe20000040011 */
[----:B------:R-:W-:Y:S01]  /*8a00*/  SHF.R.U32.HI R53, RZ, 0xa, R6 ;  /* 0x0000000aff357819 */ /* 0x000fe20000011606 */
[----:B------:R-:W-:Y:S01]  /*8a10*/  HFMA2 R26, R90, R17.H0_H0, -48, -48 ;  /* 0xd200d2005a1a7431 */ /* 0x000fe20000040011 */
[----:B------:R-:W-:Y:S01]  /*8a20*/  LOP3.LUT R7, R99, 0x100010, R88, 0xf8, !PT ;  /* 0x0010001063077812 */ /* 0x000fe200078ef858 */
[----:B------:R-:W-:Y:S01]  /*8a30*/  HADD2 R90, R58, -1040, -1040 ;  /* 0xe410e4103a5a7430 */ /* 0x000fe20000000000 */
[----:B------:R-:W-:-:S02]  /*8a40*/  LOP3.LUT R94, R49, 0x1f001f, RZ, 0xc0, !PT ;  /* 0x001f001f315e7812 */ /* 0x000fc400078ec0ff */
        /* <DEDUP_REMOVED lines=19> */
[----:B------:R-:W-:Y:S02]  /*8b80*/  LOP3.LUT R6, R93, 0x100010, R86, 0xf8, !PT ;  /* 0x001000105d067812 */ /* 0x000fe400078ef856 */
        /* <DEDUP_REMOVED lines=151> */
.L_x_2347:
        /* <DEDUP_REMOVED lines=80> */
.L_x_2348:
        /* <DEDUP_REMOVED lines=77> */
.L_x_2346:
[----:B------:R-:W-:Y:S01]  /*9ed0*/  IADD3 R38, R38, 0x20, RZ ;  /* 0x0000002026267810 */ /* 0x000fe20007ffe0ff */
[----:B------:R-:W-:Y:S01]  /*9ee0*/  UIADD3 UR4, UR4, 0x40, URZ ;  /* 0x0000004004047890 */ /* 0x000fe2000fffe03f */
[----:B-----5:R-:W-:Y:S02]  /*9ef0*/  IMAD.WIDE R8, R35, 0x4, R2 ;  /* 0x0000000423087825 */ /* 0x020fe400078e0202 */
[C---:B------:R-:W-:Y:S02]  /*9f00*/  ISETP.GE.AND P2, PT, R38.reuse, UR5, PT ;  /* 0x0000000526007c0c */ /* 0x040fe4000bf46270 */
[----:B------:R-:W-:-:S13]  /*9f10*/  ISETP.LT.AND P3, PT, R38, R37, PT ;  /* 0x000000252600720c */ /* 0x000fda0003f61270 */
[----:B------:R-:W-:Y:S05]  /*9f20*/  @!P2 BRA P3, `(.L_x_2349) ;  /* 0xffffffdc00f0a947 */ /* 0x000fea000183ffff */
.L_x_2345:
        /* <DEDUP_REMOVED lines=11> */
.L_x_2363:
        /* <DEDUP_REMOVED lines=162> */
.L_x_2352:
        /* <DEDUP_REMOVED lines=94> */
.L_x_2354:
[----:B------:R-:W-:Y:S05]  /*afe0*/  @P0 BRA `(.L_x_2353) ;  /* 0x0000000400680947 */ /* 0x000fea0003800000 */
[----:B------:R-:W0:Y:S01]  /*aff0*/  LDS.64 R2, [UR4+0x100] ;  /* 0x00010004ff027984 */ /* 0x000e220008000a00 */
[----:B------:R-:W-:Y:S02]  /*b000*/  HADD2.F32 R45, -RZ, R14.H1_H1 ;  /* 0x3000000eff2d7230 */ /* 0x000fe40000004100 */
[----:B------:R-:W-:Y:S01]  /*b010*/  HADD2.F32 R4, -RZ, R16.H0_H0 ;  /* 0x20000010ff047230 */ /* 0x000fe20000004100 */
[----:B------:R-:W1:Y:S01]  /*b020*/  LDS.64 R10, [UR4+0x108] ;  /* 0x00010804ff0a7984 */ /* 0x000e620008000a00 */
[--C-:B------:R-:W-:Y:S02]  /*b030*/  HADD2.F32 R5, -RZ, R18.reuse.H0_H0 ;  /* 0x20000012ff057230 */ /* 0x100fe40000004100 */
[----:B------:R-:W-:Y:S02]  /*b040*/  HADD2.F32 R47, -RZ, R18.H1_H1 ;  /* 0x30000012ff2f7230 */ /* 0x000fe40000004100 */
[--C-:B0-----:R-:W-:Y:S02]  /*b050*/  HADD2.F32 R43, -RZ, R3.reuse.H0_H0 ;  /* 0x20000003ff2b7230 */ /* 0x101fe40000004100 */
[----:B------:R-:W-:-:S02]  /*b060*/  HADD2.F32 R42, -RZ, R3.H1_H1 ;  /* 0x30000003ff2a7230 */ /* 0x000fc40000004100 */
[--C-:B------:R-:W-:Y:S02]  /*b070*/  HADD2.F32 R6, -RZ, R2.reuse.H0_H0 ;  /* 0x20000002ff067230 */ /* 0x100fe40000004100 */
[--C-:B------:R-:W-:Y:S02]  /*b080*/  HADD2.F32 R3, -RZ, R13.reuse.H0_H0 ;  /* 0x2000000dff037230 */ /* 0x100fe40000004100 */
[----:B------:R-:W-:Y:S02]  /*b090*/  HADD2.F32 R35, -RZ, R2.H1_H1 ;  /* 0x30000002ff237230 */ /* 0x000fe40000004100 */
[-C--:B------:R-:W-:Y:S01]  /*b0a0*/  FFMA.FTZ R4, R4, R6.reuse, RZ ;  /* 0x0000000604047223 */ /* 0x080fe200000100ff */
[----:B------:R-:W-:Y:S02]  /*b0b0*/  HADD2.F32 R2, -RZ, R14.H0_H0 ;  /* 0x2000000eff027230 */ /* 0x000fe40000004100 */
[----:B------:R-:W-:Y:S01]  /*b0c0*/  FFMA.FTZ R14, R3, R6, RZ ;  /* 0x00000006030e7223 */ /* 0x000fe200000100ff */
[----:B------:R-:W-:-:S02]  /*b0d0*/  HADD2.F32 R13, -RZ, R13.H1_H1 ;  /* 0x3000000dff0d7230 */ /* 0x000fc40000004100 */
[----:B------:R-:W-:Y:S02]  /*b0e0*/  HADD2.F32 R3, -RZ, R12.H0_H0 ;  /* 0x2000000cff037230 */ /* 0x000fe40000004100 */
[-C--:B------:R-:W-:Y:S01]  /*b0f0*/  FFMA.FTZ R2, R2, R6.reuse, RZ ;  /* 0x0000000602027223 */ /* 0x080fe200000100ff */
[----:B------:R-:W-:Y:S01]  /*b100*/  FFMA.FTZ R6, R5, R6, RZ ;  /* 0x0000000605067223 */ /* 0x000fe200000100ff */
        /* <DEDUP_REMOVED lines=72> */
.L_x_2353:
        /* <DEDUP_REMOVED lines=22> */
[C---:B------:R-:W-:Y:S01]  /*b6f0*/  LOP3.LUT R3, R12.reuse, 0xf000f, RZ, 0xc0, !PT ;  /* 0x000f000f0c037812 */ /* 0x040fe200078ec0ff */
[----:B------:R-:W-:Y:S01]  /*b700*/  HFMA2 R20, R20, R7.H0_H0, -72, -72 ;  /* 0xd480d48014147431 */ /* 0x000fe20000040007 */
[----:B------:R-:W-:Y:S02]  /*b710*/  LOP3.LUT R13, R13, 0xf000f0, RZ, 0xc0, !PT ;  /* 0x00f000f00d0d7812 */ /* 0x000fe400078ec0ff */
[----:B------:R-:W-:Y:S02]  /*b720*/  LOP3.LUT R19, R19, 0xf000f0, RZ, 0xc0, !PT ;  /* 0x00f000f013137812 */ /* 0x000fe400078ec0ff */
[C---:B------:R-:W-:Y:S02]  /*b730*/  LOP3.LUT R16, R23.reuse, 0xf000f, RZ, 0xc0, !PT ;  /* 0x000f000f17107812 */ /* 0x040fe400078ec0ff */
        /* <DEDUP_REMOVED lines=12> */
[----:B------:R-:W-:Y:S01]  /*b800*/  LOP3.LUT R3, R3, 0x64006400, RZ, 0xfc, !PT ;  /* 0x6400640003037812 */ /* 0x000fe200078efcff */
[----:B------:R-:W-:Y:S01]  /*b810*/  HADD2 R21, R21, -1032, -1032 ;  /* 0xe408e40815157430 */ /* 0x000fe20000000000 */
        /* <DEDUP_REMOVED lines=9> */
[-C--:B------:R-:W-:Y:S02]  /*b8b0*/  HFMA2 R24, R12, R7.reuse.H0_H0, -72, -72 ;  /* 0xd480d4800c187431 */ /* 0x080fe40000040007 */
[----:B------:R-:W-:Y:S02]  /*b8c0*/  HADD2 R25, R5, -1032, -1032 ;  /* 0xe408e40805197430 */ /* 0x000fe40000000000 */
[----:B------:R-:W-:Y:S02]  /*b8d0*/  HADD2 R27, R27, -1032, -1032 ;  /* 0xe408e4081b1b7430 */ /* 0x000fe40000000000 */
        /* <DEDUP_REMOVED lines=93> */
.L_x_2355:
        /* <DEDUP_REMOVED lines=94> */
.L_x_2357:
        /* <DEDUP_REMOVED lines=17> */
[----:B------:R-:W-:Y:S01]  /*c5a0*/  FFMA.FTZ R15, R2, R6, RZ ;  /* 0x00000006020f7223 */ /* 0x000fe200000100ff */
[----:B------:R-:W-:Y:S02]  /*c5b0*/  HADD2.F32 R6, -RZ, R19.H1_H1 ;  /* 0x30000013ff067230 */ /* 0x000fe40000004100 */
[-C--:B------:R-:W-:Y:S01]  /*c5c0*/  FFMA.FTZ R3, R48, R44.reuse, R3 ;  /* 0x0000002c30037223 */ /* 0x080fe20000010003 */
        /* <DEDUP_REMOVED lines=71> */
.L_x_2356:
        /* <DEDUP_REMOVED lines=145> */
.L_x_2358:
        /* <DEDUP_REMOVED lines=94> */
.L_x_2360:
        /* <DEDUP_REMOVED lines=91> */
.L_x_2359:
        /* <DEDUP_REMOVED lines=119> */
[----:B------:R-:W-:Y:S02]  /*e650*/  HADD2.F32 R2, -RZ, R16.H1_H1 ;  /* 0x30000010ff027230 */ /* 0x000fe40000004100 */
        /* <DEDUP_REMOVED lines=25> */
.L_x_2361:
        /* <DEDUP_REMOVED lines=94> */
.L_x_2362:
        /* <DEDUP_REMOVED lines=91> */
.L_x_2351:
[----:B------:R-:W0:Y:S01]  /*f380*/  LDC R35, c[0x0][0x23c] ;  /* 0x00008f00ff237b82 */ /* 0x000e220000000800 */
[----:B------:R-:W-:Y:S01]  /*f390*/  IADD3 R38, R38, 0x20, RZ ;  /* 0x0000002026267810 */ /* 0x000fe20007ffe0ff */
[----:B------:R-:W-:-:S03]  /*f3a0*/  UIADD3 UR4, UR4, 0x40, URZ ;  /* 0x0000004004047890 */ /* 0x000fc6000fffe03f */
[C---:B------:R-:W-:Y:S02]  /*f3b0*/  ISETP.GE.AND P2, PT, R38.reuse, UR5, PT ;  /* 0x0000000526007c0c */ /* 0x040fe4000bf46270 */
[----:B------:R-:W-:Y:S01]  /*f3c0*/  ISETP.LT.AND P3, PT, R38, R37, PT ;  /* 0x000000252600720c */ /* 0x000fe20003f61270 */
[----:B0-----:R-:W-:-:S12]  /*f3d0*/  IMAD.WIDE R8, R35, 0x10, R8 ;  /* 0x0000001023087825 */ /* 0x001fd800078e0208 */
[----:B------:R-:W-:Y:S05]  /*f3e0*/  @!P2 BRA P3, `(.L_x_2363) ;  /* 0xffffffa800fca947 */ /* 0x000fea000183ffff */
.L_x_2350:
[----:B------:R-:W-:Y:S05]  /*f3f0*/  @!P1 EXIT ;  /* 0x000000000000994d */ /* 0x000fea0003800000 */
[----:B------:R-:W0:Y:S01]  /*f400*/  S2R R0, SR_CTAID.X ;  /* 0x0000000000007919 */ /* 0x000e220000002500 */
[----:B------:R-:W1:Y:S01]  /*f410*/  S2UR UR4, SR_CTAID.Y ;  /* 0x00000000000479c3 */ /* 0x000e620000002600 */
[----:B------:R-:W0:Y:S07]  /*f420*/  S2R R3, SR_TID.X ;  /* 0x0000000000037919 */ /* 0x000e2e0000002100 */
[----:B-----5:R-:W2:Y:S01]  /*f430*/  LDC.64 R6, c[0x0][0x230] ;  /* 0x00008c00ff067b82 */ /* 0x020ea20000000a00 */
        /* <DEDUP_REMOVED lines=12> */
.L_x_2367:
[----:B------:R-:W0:Y:S02]  /*f500*/  LDS R2, [R0] ;  /* 0x0000000000027984 */ /* 0x000e240000000800 */
[----:B0-----:R-:W-:-:S10]  /*f510*/  HFMA2.MMA R3, R2, 1, 1, R34 ;  /* 0x3c003c0002037835 */ /* 0x001fd40000000022 */
[----:B------:R-:W0:Y:S02]  /*f520*/  ATOMS.CAST.SPIN R3, [R0], R2, R3 ;  /* 0x000000020003738d */ /* 0x000e240001800003 */
[----:B0-----:R-:W-:-:S13]  /*f530*/  ISETP.EQ.U32.AND P0, PT, R3, 0x1, PT ;  /* 0x000000010300780c */ /* 0x001fda0003f02070 */
[----:B------:R-:W-:Y:S05]  /*f540*/  @!P0 BRA `(.L_x_2367) ;  /* 0xfffffffc00ec8947 */ /* 0x000fea000383ffff */
[----:B------:R-:W-:Y:S05]  /*f550*/  BRA `(.L_x_2365) ;  /* 0x00000000000c7947 */ /* 0x000fea0003800000 */
.L_x_2366:
[----:B------:R-:W2:Y:S02]  /*f560*/  LD.E R0, desc[UR6][R4.64] ;  /* 0x0000000604007980 */ /* 0x000ea4000c101900 */
[----:B--2---:R-:W-:-:S05]  /*f570*/  IADD3 R3, R34, R0, RZ ;  /* 0x0000000022037210 */ /* 0x004fca0007ffe0ff */
[----:B------:R0:W-:Y:S02]  /*f580*/  ST.E desc[UR6][R4.64], R3 ;  /* 0x0000000304007985 */ /* 0x0001e4000c101906 */
.L_x_2365:
[----:B------:R-:W-:Y:S05]  /*f590*/  BSYNC B0 ;  /* 0x0000000000007941 */ /* 0x000fea0003800000 */
.L_x_2364:
[----:B------:R1:W-:Y:S01]  /*f5a0*/  ATOM.E.ADD.F16x2.RN.STRONG.GPU P0, RZ, desc[UR6][R4.64+0x4], R33 ;  /* 0x0000042104ff79a2 */ /* 0x0003e2000810e1c6 */
[----:B------:R-:W-:Y:S04]  /*f5b0*/  BSSY B0, `(.L_x_2368) ;  /* 0x000000f000007945 */ /* 0x000fe80003800000 */
[----:B-1----:R-:W-:Y:S05]  /*f5c0*/  @P0 BRA `(.L_x_2369) ;  /* 0x0000000000340947 */ /* 0x002fea0003800000 */
[----:B------:R-:W1:Y:S02]  /*f5d0*/  QSPC.E.S P0, RZ, [R4+0x4] ;  /* 0x0000040004ff73aa */ /* 0x000e640000000500 */
[----:B-1----:R-:W-:Y:S05]  /*f5e0*/  @!P0 BRA `(.L_x_2370) ;  /* 0x0000000000208947 */ /* 0x002fea0003800000 */
[----:B------:R-:W-:-:S04]  /*f5f0*/  MOV R2, R4 ;  /* 0x0000000400027202 */ /* 0x000fc80000000f00 */
[----:B------:R-:W-:-:S07]  /*f600*/  MOV R0, R2 ;  /* 0x0000000200007202 */ /* 0x000fce0000000f00 */
.L_x_2371:
[----:B------:R-:W0:Y:S02]  /*f610*/  LDS R2, [R0+0x4] ;  /* 0x0000040000027984 */ /* 0x000e240000000800 */
[----:B0-----:R-:W-:-:S06]  /*f620*/  HADD2 R3, R2, R33 ;  /* 0x0000002102037230 */ /* 0x001fcc0000000000 */
[----:B------:R-:W0:Y:S02]  /*f630*/  ATOMS.CAST.SPIN R3, [R0+0x4], R2, R3 ;  /* 0x000004020003738d */ /* 0x000e240001800003 */
[----:B0-----:R-:W-:-:S13]  /*f640*/  ISETP.EQ.U32.AND P0, PT, R3, 0x1, PT ;  /* 0x000000010300780c */ /* 0x001fda0003f02070 */
[----:B------:R-:W-:Y:S05]  /*f650*/  @!P0 BRA `(.L_x_2371) ;  /* 0xfffffffc00ec8947 */ /* 0x000fea000383ffff */
[----:B------:R-:W-:Y:S05]  /*f660*/  BRA `(.L_x_2369) ;  /* 0x00000000000c7947 */ /* 0x000fea0003800000 */
.L_x_2370:
[----:B------:R-:W0:Y:S02]  /*f670*/  LD.E R0, desc[UR6][R4.64+0x4] ;  /* 0x0000040604007980 */ /* 0x000e24000c101900 */
[----:B0-----:R-:W-:-:S05]  /*f680*/  IADD3 R3, R33, R0, RZ ;  /* 0x0000000021037210 */ /* 0x001fca0007ffe0ff */
[----:B------:R1:W-:Y:S02]  /*f690*/  ST.E desc[UR6][R4.64+0x4], R3 ;  /* 0x0000040304007985 */ /* 0x0003e4000c101906 */
.L_x_2369:
[----:B------:R-:W-:Y:S05]  /*f6a0*/  BSYNC B0 ;  /* 0x0000000000007941 */ /* 0x000fea0003800000 */
.L_x_2368:
        /* <DEDUP_REMOVED lines=11> */
.L_x_2375:
[----:B------:R-:W0:Y:S02]  /*f760*/  LDS R2, [R0] ;  /* 0x0000000000027984 */ /* 0x000e240000000800 */
[----:B0-----:R-:W-:-:S10]  /*f770*/  HFMA2.MMA R3, R2, 1, 1, R32 ;  /* 0x3c003c0002037835 */ /* 0x001fd40000000020 */
[----:B------:R-:W0:Y:S02]  /*f780*/  ATOMS.CAST.SPIN R3, [R0], R2, R3 ;  /* 0x000000020003738d */ /* 0x000e240001800003 */
[----:B0-----:R-:W-:-:S13]  /*f790*/  ISETP.EQ.U32.AND P0, PT, R3, 0x1, PT ;  /* 0x000000010300780c */ /* 0x001fda0003f02070 */
[----:B------:R-:W-:Y:S05]  /*f7a0*/  @!P0 BRA `(.L_x_2375) ;  /* 0xfffffffc00ec8947 */ /* 0x000fea000383ffff */
[----:B------:R-:W-:Y:S05]  /*f7b0*/  BRA `(.L_x_2373) ;  /* 0x00000000000c7947 */ /* 0x000fea0003800000 */
.L_x_2374:
[----:B------:R-:W2:Y:S02]  /*f7c0*/  LD.E R0, desc[UR6][R4.64] ;  /* 0x0000000604007980 */ /* 0x000ea4000c101900 */
[----:B--2---:R-:W-:-:S05]  /*f7d0*/  IADD3 R3, R32, R0, RZ ;  /* 0x0000000020037210 */ /* 0x004fca0007ffe0ff */
[----:B------:R0:W-:Y:S02]  /*f7e0*/  ST.E desc[UR6][R4.64], R3 ;  /* 0x0000000304007985 */ /* 0x0001e4000c101906 */
.L_x_2373:
[----:B------:R-:W-:Y:S05]  /*f7f0*/  BSYNC B0 ;  /* 0x0000000000007941 */ /* 0x000fea0003800000 */
.L_x_2372:
[----:B------:R1:W-:Y:S01]  /*f800*/  ATOM.E.ADD.F16x2.RN.STRONG.GPU P0, RZ, desc[UR6][R4.64+0x4], R31 ;  /* 0x0000041f04ff79a2 */ /* 0x0003e2000810e1c6 */
[----:B------:R-:W-:Y:S04]  /*f810*/  BSSY B0, `(.L_x_2376) ;  /* 0x000000f000007945 */ /* 0x000fe80003800000 */
[----:B-1----:R-:W-:Y:S05]  /*f820*/  @P0 BRA `(.L_x_2377) ;  /* 0x0000000000340947 */ /* 0x002fea0003800000 */
[----:B------:R-:W1:Y:S02]  /*f830*/  QSPC.E.S P0, RZ, [R4+0x4] ;  /* 0x0000040004ff73aa */ /* 0x000e640000000500 */
[----:B-1----:R-:W-:Y:S05]  /*f840*/  @!P0 BRA `(.L_x_2378) ;  /* 0x0000000000208947 */ /* 0x002fea0003800000 */
[----:B------:R-:W-:-:S04]  /*f850*/  MOV R2, R4 ;  /* 0x0000000400027202 */ /* 0x000fc80000000f00 */
[----:B------:R-:W-:-:S07]  /*f860*/  MOV R0, R2 ;  /* 0x0000000200007202 */ /* 0x000fce0000000f00 */
.L_x_2379:
[----:B------:R-:W0:Y:S02]  /*f870*/  LDS R2, [R0+0x4] ;  /* 0x0000040000027984 */ /* 0x000e240000000800 */
[----:B0-----:R-:W-:-:S06]  /*f880*/  HADD2 R3, R2, R31 ;  /* 0x0000001f02037230 */ /* 0x001fcc0000000000 */
[----:B------:R-:W0:Y:S02]  /*f890*/  ATOMS.CAST.SPIN R3, [R0+0x4], R2, R3 ;  /* 0x000004020003738d */ /* 0x000e240001800003 */
[----:B0-----:R-:W-:-:S13]  /*f8a0*/  ISETP.EQ.U32.AND P0, PT, R3, 0x1, PT ;  /* 0x000000010300780c */ /* 0x001fda0003f02070 */
[----:B------:R-:W-:Y:S05]  /*f8b0*/  @!P0 BRA `(.L_x_2379) ;  /* 0xfffffffc00ec8947 */ /* 0x000fea000383ffff */
[----:B------:R-:W-:Y:S05]  /*f8c0*/  BRA `(.L_x_2377) ;  /* 0x00000000000c7947 */ /* 0x000fea0003800000 */
.L_x_2378:
[----:B------:R-:W0:Y:S02]  /*f8d0*/  LD.E R0, desc[UR6][R4.64+0x4] ;  /* 0x0000040604007980 */ /* 0x000e24000c101900 */
[----:B0-----:R-:W-:-:S05]  /*f8e0*/  IADD3 R3, R31, R0, RZ ;  /* 0x000000001f037210 */ /* 0x001fca0007ffe0ff */
[----:B------:R1:W-:Y:S02]  /*f8f0*/  ST.E desc[UR6][R4.64+0x4], R3 ;  /* 0x0000040304007985 */ /* 0x0003e4000c101906 */
.L_x_2377:
[----:B------:R-:W-:Y:S05]  /*f900*/  BSYNC B0 ;  /* 0x0000000000007941 */ /* 0x000fea0003800000 */
.L_x_2376:
        /* <DEDUP_REMOVED lines=11> */
.L_x_2383:
[----:B------:R-:W0:Y:S02]  /*f9c0*/  LDS R2, [R0] ;  /* 0x0000000000027984 */ /* 0x000e240000000800 */
[----:B0-----:R-:W-:-:S10]  /*f9d0*/  HFMA2.MMA R3, R2, 1, 1, R30 ;  /* 0x3c003c0002037835 */ /* 0x001fd4000000001e */
[----:B------:R-:W0:Y:S02]  /*f9e0*/  ATOMS.CAST.SPIN R3, [R0], R2, R3 ;  /* 0x000000020003738d */ /* 0x000e240001800003 */
[----:B0-----:R-:W-:-:S13]  /*f9f0*/  ISETP.EQ.U32.AND P0, PT, R3, 0x1, PT ;  /* 0x000000010300780c */ /* 0x001fda0003f02070 */
[----:B------:R-:W-:Y:S05]  /*fa00*/  @!P0 BRA `(.L_x_2383) ;  /* 0xfffffffc00ec8947 */ /* 0x000fea000383ffff */
[----:B------:R-:W-:Y:S05]  /*fa10*/  BRA `(.L_x_2381) ;  /* 0x00000000000c7947 */ /* 0x000fea0003800000 */
.L_x_2382:
[----:B------:R-:W2:Y:S02]  /*fa20*/  LD.E R0, desc[UR6][R4.64] ;  /* 0x0000000604007980 */ /* 0x000ea4000c101900 */
[----:B--2---:R-:W-:-:S05]  /*fa30*/  IADD3 R3, R30, R0, RZ ;  /* 0x000000001e037210 */ /* 0x004fca0007ffe0ff */
[----:B------:R0:W-:Y:S02]  /*fa40*/  ST.E desc[UR6][R4.64], R3 ;  /* 0x0000000304007985 */ /* 0x0001e4000c101906 */
.L_x_2381:
[----:B------:R-:W-:Y:S05]  /*fa50*/  BSYNC B0 ;  /* 0x0000000000007941 */ /* 0x000fea0003800000 */
.L_x_2380:
[----:B------:R1:W-:Y:S02]  /*fa60*/  ATOM.E.ADD.F16x2.RN.STRONG.GPU P0, RZ, desc[UR6][R4.64+0x4], R29 ;  /* 0x0000041d04ff79a2 */ /* 0x0003e4000810e1c6 */
[----:B-1----:R-:W-:Y:S05]  /*fa70*/  @P0 EXIT ;  /* 0x000000000000094d */ /* 0x002fea0003800000 */
[----:B------:R-:W1:Y:S02]  /*fa80*/  QSPC.E.S P0, RZ, [R4+0x4] ;  /* 0x0000040004ff73aa */ /* 0x000e640000000500 */
[----:B-1----:R-:W-:Y:S05]  /*fa90*/  @!P0 BRA `(.L_x_2384) ;  /* 0x0000000000208947 */ /* 0x002fea0003800000 */
[----:B------:R-:W-:-:S04]  /*faa0*/  MOV R2, R4 ;  /* 0x0000000400027202 */ /* 0x000fc80000000f00 */
[----:B------:R-:W-:-:S07]  /*fab0*/  MOV R0, R2 ;  /* 0x0000000200007202 */ /* 0x000fce0000000f00 */
.L_x_2385:
[----:B------:R-:W0:Y:S02]  /*fac0*/  LDS R2, [R0+0x4] ;  /* 0x0000040000027984 */ /* 0x000e240000000800 */
[----:B0-----:R-:W-:-:S06]  /*fad0*/  HADD2 R3, R2, R29 ;  /* 0x0000001d02037230 */ /* 0x001fcc0000000000 */
[----:B------:R-:W0:Y:S02]  /*fae0*/  ATOMS.CAST.SPIN R3, [R0+0x4], R2, R3 ;  /* 0x000004020003738d */ /* 0x000e240001800003 */
[----:B0-----:R-:W-:-:S13]  /*faf0*/  ISETP.EQ.U32.AND P0, PT, R3, 0x1, PT ;  /* 0x000000010300780c */ /* 0x001fda0003f02070 */
[----:B------:R-:W-:Y:S05]  /*fb00*/  @!P0 BRA `(.L_x_2385) ;  /* 0xfffffffc00ec8947 */ /* 0x000fea000383ffff */
[----:B------:R-:W-:Y:S05]  /*fb10*/  EXIT ;  /* 0x000000000000794d */ /* 0x000fea0003800000 */
.L_x_2384:
[----:B------:R-:W0:Y:S02]  /*fb20*/  LD.E R0, desc[UR6][R4.64+0x4] ;  /* 0x0000040604007980 */ /* 0x000e24000c101900 */
[----:B0-----:R-:W-:-:S05]  /*fb30*/  IADD3 R3, R29, R0, RZ ;  /* 0x000000001d037210 */ /* 0x001fca0007ffe0ff */
[----:B------:R-:W-:Y:S01]  /*fb40*/  ST.E desc[UR6][R4.64+0x4], R3 ;  /* 0x0000040304007985 */ /* 0x000fe2000c101906 */
[----:B------:R-:W-:Y:S05]  /*fb50*/  EXIT ;  /* 0x000000000000794d */ /* 0x000fea0003800000 */
.L_x_2386:
        /* <DEDUP_REMOVED lines=10> */
.L_x_5212:


//--------------------- .text._Z23gemm_half_q_half_kernelILi3ELi140ELb1ELb0ELi64EEvPK6__halfPKjS4_S2_PS0_iiiiPKtS7_iiiiiibS2_i --------------------------
	.section	.text._Z23gemm_half_q_half_kernelILi3ELi140ELb1ELb0ELi64EEvPK6__halfPKjS4_S2_PS0_iiiiPKtS7_iiiiiibS2_i,"ax",@progbits
	.align	128
        .global         _Z23gemm_half_q_half_kernelILi3ELi140ELb1ELb0ELi64EEvPK6__halfPKjS4_S2_PS0_iiiiPKtS7_iiiiiibS2_i
        .type           _Z23gemm_half_q_half_kernelILi3ELi140ELb1ELb0ELi64EEvPK6__halfPKjS4_S2_PS0_iiiiPKtS7_iiiiiibS2_i,@function
        .size           _Z23gemm_half_q_half_kernelILi3ELi140ELb1ELb0ELi64EEvPK6__halfPKjS4_S2_PS0_iiiiPKtS7_iiiiiibS2_i,(.L_x_5213 - _Z23gemm_half_q_half_kernelILi3ELi140ELb1ELb0ELi64EEvPK6__halfPKjS4_S2_PS0_iiiiPKtS7_iiiiiibS2_i)
        .other          _Z23gemm_half_q_half_kernelILi3ELi140ELb1ELb0ELi64EEvPK6__halfPKjS4_S2_PS0_iiiiPKtS7_iiiiiibS2_i,@"STO_CUDA_ENTRY STV_DEFAULT"
_Z23gemm_half_q_half_kernelILi3ELi140ELb1ELb0ELi64EEvPK6__halfPKjS4_S2_PS0_iiiiPKtS7_iiiiiibS2_i:
.text._Z23gemm_half_q_half_kernelILi3ELi140ELb1ELb0ELi64EEvPK6__halfPKjS4_S2_PS0_iiiiPKtS7_iiiiiibS2_i:
        /* <DEDUP_REMOVED lines=37> */
.L_x_2387:
        /* <DEDUP_REMOVED lines=29> */
.L_x_2392:
        /* <DEDUP_REMOVED lines=37> */
.L_x_2391:
        /* <DEDUP_REMOVED lines=24> */
.L_x_2393:
        /* <DEDUP_REMOVED lines=14> */
.L_x_2390:
        /* <DEDUP_REMOVED lines=10> */
.L_x_2395:
        /* <DEDUP_REMOVED lines=37> */
.L_x_2394:
        /* <DEDUP_REMOVED lines=24> */
.L_x_2396:
        /* <DEDUP_REMOVED lines=13> */
.L_x_2389:
[----:B------:R-:W-:Y:S05]  /*0e10*/  BSYNC B0 ;  /* 0x0000000000007941 */ /* 0x000fea0003800000 */
.L_x_2388:
        /* <DEDUP_REMOVED lines=17> */
.L_x_2399:
        /* <DEDUP_REMOVED lines=19> */
.L_x_2398:
        /* <DEDUP_REMOVED lines=14> */
.L_x_2400:
[----:B------:R-:W-:-:S13]  /*1140*/  ISETP.LT.OR P0, PT, R5, R11, P0 ;  /* 0x0000000b0500720c */ /* 0x000fda0000701670 */
[----:B012---:R-:W0:Y:S01]  /*1150*/  @P0 LDC.64 R2, c[0x0][0x230] ;  /* 0x00008c00ff020b82 */ /* 0x007e220000000a00 */
[----:B------:R-:W-:-:S04]  /*1160*/  @P0 IMAD R0, R0, 0x3, R5 ;  /* 0x0000000300000824 */ /* 0x000fc800078e0205 */
[----:B------:R-:W-:-:S04]  /*1170*/  @P0 IMAD R5, R0, R23, R4 ;  /* 0x0000001700050224 */ /* 0x000fc800078e0204 */
[----:B0-----:R-:W-:-:S05]  /*1180*/  @P0 IMAD.WIDE R2, R5, 0x2, R2 ;  /* 0x0000000205020825 */ /* 0x001fca00078e0202 */
[----:B------:R0:W-:Y:S02]  /*1190*/  @P0 STG.E.64 desc[UR6][R2.64], RZ ;  /* 0x000000ff02000986 */ /* 0x0001e4000c101b06 */
.L_x_2397:
        /* <DEDUP_REMOVED lines=15> */
.L_x_2402:
        /* <DEDUP_REMOVED lines=44> */
.L_x_2401:
        /* <DEDUP_REMOVED lines=24> */
.L_x_2403:
        /* <DEDUP_REMOVED lines=8> */
.L_x_2404:
        /* <DEDUP_REMOVED lines=10> */
.L_x_2405:
        /* <DEDUP_REMOVED lines=8> */
.L_x_2406:
        /* <DEDUP_REMOVED lines=10> */
.L_x_2407:
        /* <DEDUP_REMOVED lines=36> */
.L_x_2421:
        /* <DEDUP_REMOVED lines=216> */
.L_x_2410:
        /* <DEDUP_REMOVED lines=97> */
.L_x_2411:
        /* <DEDUP_REMOVED lines=91> */
.L_x_2409:
        /* <DEDUP_REMOVED lines=204> */
.L_x_2413:
        /* <DEDUP_REMOVED lines=97> */
.L_x_2414:
        /* <DEDUP_REMOVED lines=91> */
.L_x_2412:
        /* <DEDUP_REMOVED lines=203> */
.L_x_2416:
        /* <DEDUP_REMOVED lines=97> */
.L_x_2417:
        /* <DEDUP_REMOVED lines=91> */
.L_x_2415:
        /* <DEDUP_REMOVED lines=203> */
.L_x_2419:
        /* <DEDUP_REMOVED lines=97> */
.L_x_2420:
        /* <DEDUP_REMOVED lines=91> */
.L_x_2418:
        /* <DEDUP_REMOVED lines=11> */
.L_x_2408:
        /* <DEDUP_REMOVED lines=8> */
.L_x_2435:
        /* <DEDUP_REMOVED lines=162> */
.L_x_2424:
        /* <DEDUP_REMOVED lines=94> */
.L_x_2426:
        /* <DEDUP_REMOVED lines=91> */
.L_x_2425:
        /* <DEDUP_REMOVED lines=146> */
.L_x_2427:
        /* <DEDUP_REMOVED lines=94> */
.L_x_2429:
        /* <DEDUP_REMOVED lines=91> */
.L_x_2428:
        /* <DEDUP_REMOVED lines=145> */
.L_x_2430:
        /* <DEDUP_REMOVED lines=94> */
.L_x_2432:
        /* <DEDUP_REMOVED lines=91> */
.L_x_2431:
        /* <DEDUP_REMOVED lines=145> */
.L_x_2433:
        /* <DEDUP_REMOVED lines=94> */
.L_x_2434:
        /* <DEDUP_REMOVED lines=91> */
.L_x_2423:
[----:B------:R-:W0:Y:S01]  /*d2c0*/  LDC R23, c[0x0][0x23c] ;  /* 0x00008f00ff177b82 */ /* 0x000e220000000800 */
[----:B------:R-:W-:Y:S01]  /*d2d0*/  IADD3 R12, R12, 0x20, RZ ;  /* 0x000000200c0c7810 */ /* 0x000fe20007ffe0ff */
[----:B------:R-:W-:-:S03]  /*d2e0*/  UIADD3 UR4, UR4, 0x40, URZ ;  /* 0x0000004004047890 */ /* 0x000fc6000fffe03f */
[C---:B------:R-:W-:Y:S02]  /*d2f0*/  ISETP.GE.AND P2, PT, R12.reuse, UR5, PT ;  /* 0x000000050c007c0c */ /* 0x040fe4000bf46270 */
[----:B------:R-:W-:Y:S01]  /*d300*/  ISETP.LT.AND P3, PT, R12, R13, PT ;  /* 0x0000000d0c00720c */ /* 0x000fe20003f61270 */
[----:B0-----:R-:W-:-:S12]  /*d310*/  IMAD.WIDE R6, R23, 0x10, R6 ;  /* 0x0000001017067825 */ /* 0x001fd800078e0206 */
[----:B------:R-:W-:Y:S05]  /*d320*/  @!P2 BRA P3, `(.L_x_2435) ;  /* 0xffffffa800fca947 */ /* 0x000fea000183ffff */
.L_x_2422:
        /* <DEDUP_REMOVED lines=11> */
.L_x_2440:
        /* <DEDUP_REMOVED lines=327> */
.L_x_2438:
        /* <DEDUP_REMOVED lines=80> */
.L_x_2439:
        /* <DEDUP_REMOVED lines=77> */
.L_x_2437:
[----:B------:R-:W-:Y:S01]  /*f220*/  IADD3 R12, R12, 0x20, RZ ;  /* 0x000000200c0c7810 */ /* 0x000fe20007ffe0ff */
[----:B------:R-:W-:Y:S01]  /*f230*/  UIADD3 UR4, UR4, 0x40, URZ ;  /* 0x0000004004047890 */ /* 0x000fe2000fffe03f */
[----:B------:R-:W-:Y:S02]  /*f240*/  IMAD.WIDE R6, R23, 0x4, R2 ;  /* 0x0000000417067825 */ /* 0x000fe400078e0202 */
[C---:B------:R-:W-:Y:S02]  /*f250*/  ISETP.GE.AND P2, PT, R12.reuse, UR5, PT ;  /* 0x000000050c007c0c */ /* 0x040fe4000bf46270 */
[----:B------:R-:W-:-:S13]  /*f260*/  ISETP.LT.AND P3, PT, R12, R13, PT ;  /* 0x0000000d0c00720c */ /* 0x000fda0003f61270 */
[----:B------:R-:W-:Y:S05]  /*f270*/  @!P2 BRA P3, `(.L_x_2440) ;  /* 0xffffffe00058a947 */ /* 0x000fea000183ffff */
.L_x_2436:
        /* <DEDUP_REMOVED lines=17> */
.L_x_2444:
[----:B------:R-:W0:Y:S02]  /*f390*/  LDS R2, [R0] ;  /* 0x0000000000027984 */ /* 0x000e240000000800 */
[----:B0-----:R-:W-:-:S06]  /*f3a0*/  HADD2 R3, R2, R15 ;  /* 0x0000000f02037230 */ /* 0x001fcc0000000000 */
[----:B------:R-:W0:Y:S02]  /*f3b0*/  ATOMS.CAST.SPIN R3, [R0], R2, R3 ;  /* 0x000000020003738d */ /* 0x000e240001800003 */
[----:B0-----:R-:W-:-:S13]  /*f3c0*/  ISETP.EQ.U32.AND P0, PT, R3, 0x1, PT ;  /* 0x000000010300780c */ /* 0x001fda0003f02070 */
[----:B------:R-:W-:Y:S05]  /*f3d0*/  @!P0 BRA `(.L_x_2444) ;  /* 0xfffffffc00ec8947 */ /* 0x000fea000383ffff */
[----:B------:R-:W-:Y:S05]  /*f3e0*/  BRA `(.L_x_2442) ;  /* 0x00000000000c7947 */ /* 0x000fea0003800000 */
.L_x_2443:
[----:B------:R-:W2:Y:S02]  /*f3f0*/  LD.E R0, desc[UR6][R4.64] ;  /* 0x0000000604007980 */ /* 0x000ea4000c101900 */
[----:B--2---:R-:W-:-:S05]  /*f400*/  IADD3 R3, R15, R0, RZ ;  /* 0x000000000f037210 */ /* 0x004fca0007ffe0ff */
[----:B------:R0:W-:Y:S02]  /*f410*/  ST.E desc[UR6][R4.64], R3 ;  /* 0x0000000304007985 */ /* 0x0001e4000c101906 */
.L_x_2442:
[----:B------:R-:W-:Y:S05]  /*f420*/  BSYNC B0 ;  /* 0x0000000000007941 */ /* 0x000fea0003800000 */
.L_x_2441:
[----:B------:R1:W-:Y:S01]  /*f430*/  ATOM.E.ADD.F16x2.RN.STRONG.GPU P0, RZ, desc[UR6][R4.64+0x4], R16 ;  /* 0x0000041004ff79a2 */ /* 0x0003e2000810e1c6 */
[----:B------:R-:W-:Y:S04]  /*f440*/  BSSY B0, `(.L_x_2445) ;  /* 0x000000f000007945 */ /* 0x000fe80003800000 */
[----:B-1----:R-:W-:Y:S05]  /*f450*/  @P0 BRA `(.L_x_2446) ;  /* 0x0000000000340947 */ /* 0x002fea0003800000 */
[----:B------:R-:W1:Y:S02]  /*f460*/  QSPC.E.S P0, RZ, [R4+0x4] ;  /* 0x0000040004ff73aa */ /* 0x000e640000000500 */
[----:B-1----:R-:W-:Y:S05]  /*f470*/  @!P0 BRA `(.L_x_2447) ;  /* 0x0000000000208947 */ /* 0x002fea0003800000 */
[----:B------:R-:W-:-:S04]  /*f480*/  MOV R2, R4 ;  /* 0x0000000400027202 */ /* 0x000fc80000000f00 */
[----:B------:R-:W-:-:S07]  /*f490*/  MOV R0, R2 ;  /* 0x0000000200007202 */ /* 0x000fce0000000f00 */
.L_x_2448:
[----:B------:R-:W0:Y:S02]  /*f4a0*/  LDS R2, [R0+0x4] ;  /* 0x0000040000027984 */ /* 0x000e240000000800 */
[----:B0-----:R-:W-:-:S10]  /*f4b0*/  HFMA2.MMA R3, R2, 1, 1, R16 ;  /* 0x3c003c0002037835 */ /* 0x001fd40000000010 */
[----:B------:R-:W0:Y:S02]  /*f4c0*/  ATOMS.CAST.SPIN R3, [R0+0x4], R2, R3 ;  /* 0x000004020003738d */ /* 0x000e240001800003 */
[----:B0-----:R-:W-:-:S13]  /*f4d0*/  ISETP.EQ.U32.AND P0, PT, R3, 0x1, PT ;  /* 0x000000010300780c */ /* 0x001fda0003f02070 */
[----:B------:R-:W-:Y:S05]  /*f4e0*/  @!P0 BRA `(.L_x_2448) ;  /* 0xfffffffc00ec8947 */ /* 0x000fea000383ffff */
[----:B------:R-:W-:Y:S05]  /*f4f0*/  BRA `(.L_x_2446) ;  /* 0x00000000000c7947 */ /* 0x000fea0003800000 */
.L_x_2447:
[----:B------:R-:W0:Y:S02]  /*f500*/  LD.E R0, desc[UR6][R4.64+0x4] ;  /* 0x0000040604007980 */ /* 0x000e24000c101900 */
[----:B0-----:R-:W-:-:S05]  /*f510*/  IADD3 R3, R16, R0, RZ ;  /* 0x0000000010037210 */ /* 0x001fca0007ffe0ff */
[----:B------:R1:W-:Y:S02]  /*f520*/  ST.E desc[UR6][R4.64+0x4], R3 ;  /* 0x0000040304007985 */ /* 0x0003e4000c101906 */
.L_x_2446:
[----:B------:R-:W-:Y:S05]  /*f530*/  BSYNC B0 ;  /* 0x0000000000007941 */ /* 0x000fea0003800000 */
.L_x_2445:
        /* <DEDUP_REMOVED lines=11> */
.L_x_2452:
[----:B------:R-:W0:Y:S02]  /*f5f0*/  LDS R2, [R0] ;  /* 0x0000000000027984 */ /* 0x000e240000000800 */
[----:B0-----:R-:W-:-:S06]  /*f600*/  HADD2 R3, R2, R21 ;  /* 0x0000001502037230 */ /* 0x001fcc0000000000 */
[----:B------:R-:W0:Y:S02]  /*f610*/  ATOMS.CAST.SPIN R3, [R0], R2, R3 ;  /* 0x000000020003738d */ /* 0x000e240001800003 */
[----:B0-----:R-:W-:-:S13]  /*f620*/  ISETP.EQ.U32.AND P0, PT, R3, 0x1, PT ;  /* 0x000000010300780c */ /* 0x001fda0003f02070 */
[----:B------:R-:W-:Y:S05]  /*f630*/  @!P0 BRA `(.L_x_2452) ;  /* 0xfffffffc00ec8947 */ /* 0x000fea000383ffff */
[----:B------:R-:W-:Y:S05]  /*f640*/  BRA `(.L_x_2450) ;  /* 0x00000000000c7947 */ /* 0x000fea0003800000 */
.L_x_2451:
[----:B------:R-:W2:Y:S02]  /*f650*/  LD.E R0, desc[UR6][R4.64] ;  /* 0x0000000604007980 */ /* 0x000ea4000c101900 */
[----:B--2---:R-:W-:-:S05]  /*f660*/  IADD3 R3, R21, R0, RZ ;  /* 0x0000000015037210 */ /* 0x004fca0007ffe0ff */
[----:B------:R0:W-:Y:S02]  /*f670*/  ST.E desc[UR6][R4.64], R3 ;  /* 0x0000000304007985 */ /* 0x0001e4000c101906 */
.L_x_2450:
[----:B------:R-:W-:Y:S05]  /*f680*/  BSYNC B0 ;  /* 0x0000000000007941 */ /* 0x000fea0003800000 */
.L_x_2449:
[----:B------:R1:W-:Y:S01]  /*f690*/  ATOM.E.ADD.F16x2.RN.STRONG.GPU P0, RZ, desc[UR6][R4.64+0x4], R20 ;  /* 0x0000041404ff79a2 */ /* 0x0003e2000810e1c6 */
[----:B------:R-:W-:Y:S04]  /*f6a0*/  BSSY B0, `(.L_x_2453) ;  /* 0x000000f000007945 */ /* 0x000fe80003800000 */
[----:B-1----:R-:W-:Y:S05]  /*f6b0*/  @P0 BRA `(.L_x_2454) ;  /* 0x0000000000340947 */ /* 0x002fea0003800000 */
[----:B------:R-:W1:Y:S02]  /*f6c0*/  QSPC.E.S P0, RZ, [R4+0x4] ;  /* 0x0000040004ff73aa */ /* 0x000e640000000500 */
[----:B-1----:R-:W-:Y:S05]  /*f6d0*/  @!P0 BRA `(.L_x_2455) ;  /* 0x0000000000208947 */ /* 0x002fea0003800000 */
[----:B------:R-:W-:-:S04]  /*f6e0*/  MOV R2, R4 ;  /* 0x0000000400027202 */ /* 0x000fc80000000f00 */
[----:B------:R-:W-:-:S07]  /*f6f0*/  MOV R0, R2 ;  /* 0x0000000200007202 */ /* 0x000fce0000000f00 */
.L_x_2456:
[----:B------:R-:W0:Y:S02]  /*f700*/  LDS R2, [R0+0x4] ;  /* 0x0000040000027984 */ /* 0x000e240000000800 */
[----:B0-----:R-:W-:-:S10]  /*f710*/  HFMA2.MMA R3, R2, 1, 1, R20 ;  /* 0x3c003c0002037835 */ /* 0x001fd40000000014 */
[----:B------:R-:W0:Y:S02]  /*f720*/  ATOMS.CAST.SPIN R3, [R0+0x4], R2, R3 ;  /* 0x000004020003738d */ /* 0x000e240001800003 */
[----:B0-----:R-:W-:-:S13]  /*f730*/  ISETP.EQ.U32.AND P0, PT, R3, 0x1, PT ;  /* 0x000000010300780c */ /* 0x001fda0003f02070 */
[----:B------:R-:W-:Y:S05]  /*f740*/  @!P0 BRA `(.L_x_2456) ;  /* 0xfffffffc00ec8947 */ /* 0x000fea000383ffff */
[----:B------:R-:W-:Y:S05]  /*f750*/  BRA `(.L_x_2454) ;  /* 0x00000000000c7947 */ /* 0x000fea0003800000 */
.L_x_2455:
[----:B------:R-:W0:Y:S02]  /*f760*/  LD.E R0, desc[UR6][R4.64+0x4] ;  /* 0x0000040604007980 */ /* 0x000e24000c101900 */
[----:B0-----:R-:W-:-:S05]  /*f770*/  IADD3 R3, R20, R0, RZ ;  /* 0x0000000014037210 */ /* 0x001fca0007ffe0ff */
[----:B------:R1:W-:Y:S02]  /*f780*/  ST.E desc[UR6][R4.64+0x4], R3 ;  /* 0x0000040304007985 */ /* 0x0003e4000c101906 */
.L_x_2454:
[----:B------:R-:W-:Y:S05]  /*f790*/  BSYNC B0 ;  /* 0x0000000000007941 */ /* 0x000fea0003800000 */
.L_x_2453:
        /* <DEDUP_REMOVED lines=11> */
.L_x_2460:
[----:B------:R-:W0:Y:S02]  /*f850*/  LDS R2, [R0] ;  /* 0x0000000000027984 */ /* 0x000e240000000800 */
[----:B0-----:R-:W-:-:S06]  /*f860*/  HADD2 R3, R2, R17 ;  /* 0x0000001102037230 */ /* 0x001fcc0000000000 */
[----:B------:R-:W0:Y:S02]  /*f870*/  ATOMS.CAST.SPIN R3, [R0], R2, R3 ;  /* 0x000000020003738d */ /* 0x000e240001800003 */
[----:B0-----:R-:W-:-:S13]  /*f880*/  ISETP.EQ.U32.AND P0, PT, R3, 0x1, PT ;  /* 0x000000010300780c */ /* 0x001fda0003f02070 */
[----:B------:R-:W-:Y:S05]  /*f890*/  @!P0 BRA `(.L_x_2460) ;  /* 0xfffffffc00ec8947 */ /* 0x000fea000383ffff */
[----:B------:R-:W-:Y:S05]  /*f8a0*/  BRA `(.L_x_2458) ;  /* 0x00000000000c7947 */ /* 0x000fea0003800000 */
.L_x_2459:
[----:B------:R-:W2:Y:S02]  /*f8b0*/  LD.E R0, desc[UR6][R4.64] ;  /* 0x0000000604007980 */ /* 0x000ea4000c101900 */
[----:B--2---:R-:W-:-:S05]  /*f8c0*/  IADD3 R3, R17, R0, RZ ;  /* 0x0000000011037210 */ /* 0x004fca0007ffe0ff */
[----:B------:R0:W-:Y:S02]  /*f8d0*/  ST.E desc[UR6][R4.64], R3 ;  /* 0x0000000304007985 */ /* 0x0001e4000c101906 */
.L_x_2458:
[----:B------:R-:W-:Y:S05]  /*f8e0*/  BSYNC B0 ;  /* 0x0000000000007941 */ /* 0x000fea0003800000 */
.L_x_2457:
[----:B------:R1:W-:Y:S02]  /*f8f0*/  ATOM.E.ADD.F16x2.RN.STRONG.GPU P0, RZ, desc[UR6][R4.64+0x4], R18 ;  /* 0x0000041204ff79a2 */ /* 0x0003e4000810e1c6 */
[----:B-1----:R-:W-:Y:S05]  /*f900*/  @P0 EXIT ;  /* 0x000000000000094d */ /* 0x002fea0003800000 */
[----:B------:R-:W1:Y:S02]  /*f910*/  QSPC.E.S P0, RZ, [R4+0x4] ;  /* 0x0000040004ff73aa */ /* 0x000e640000000500 */
[----:B-1----:R-:W-:Y:S05]  /*f920*/  @!P0 BRA `(.L_x_2461) ;  /* 0x0000000000208947 */ /* 0x002fea0003800000 */
[----:B------:R-:W-:-:S04]  /*f930*/  MOV R2, R4 ;  /* 0x0000000400027202 */ /* 0x000fc80000000f00 */
[----:B------:R-:W-:-:S07]  /*f940*/  MOV R0, R2 ;  /* 0x0000000200007202 */ /* 0x000fce0000000f00 */
.L_x_2462:
[----:B------:R-:W0:Y:S02]  /*f950*/  LDS R2, [R0+0x4] ;  /* 0x0000040000027984 */ /* 0x000e240000000800 */
[----:B0-----:R-:W-:-:S10]  /*f960*/  HFMA2.MMA R3, R2, 1, 1, R18 ;  /* 0x3c003c0002037835 */ /* 0x001fd40000000012 */
[----:B------:R-:W0:Y:S02]  /*f970*/  ATOMS.CAST.SPIN R3, [R0+0x4], R2, R3 ;  /* 0x000004020003738d */ /* 0x000e240001800003 */
[----:B0-----:R-:W-:-:S13]  /*f980*/  ISETP.EQ.U32.AND P0, PT, R3, 0x1, PT ;  /* 0x000000010300780c */ /* 0x001fda0003f02070 */
[----:B------:R-:W-:Y:S05]  /*f990*/  @!P0 BRA `(.L_x_2462) ;  /* 0xfffffffc00ec8947 */ /* 0x000fea000383ffff */
[----:B------:R-:W-:Y:S05]  /*f9a0*/  EXIT ;  /* 0x000000000000794d */ /* 0x000fea0003800000 */
.L_x_2461:
[----:B------:R-:W0:Y:S02]  /*f9b0*/  LD.E R0, desc[UR6][R4.64+0x4] ;  /* 0x0000040604007980 */ /* 0x000e24000c101900 */
[----:B0-----:R-:W-:-:S05]  /*f9c0*/  IADD3 R3, R18, R0, RZ ;  /* 0x0000000012037210 */ /* 0x001fca0007ffe0ff */
[----:B------:R-:W-:Y:S01]  /*f9d0*/  ST.E desc[UR6][R4.64+0x4], R3 ;  /* 0x0000040304007985 */ /* 0x000fe2000c101906 */
[----:B------:R-:W-:Y:S05]  /*f9e0*/  EXIT ;  /* 0x000000000000794d */ /* 0x000fea0003800000 */
.L_x_2463:
        /* <DEDUP_REMOVED lines=9> */
.L_x_5213:


//--------------------- .text._Z23gemm_half_q_half_kernelILi3ELi20ELb1ELb0ELi64EEvPK6__halfPKjS4_S2_PS0_iiiiPKtS7_iiiiiibS2_i --------------------------
	.section	.text._Z23gemm_half_q_half_kernelILi3ELi20ELb1ELb0ELi64EEvPK6__halfPKjS4_S2_PS0_iiiiPKtS7_iiiiiibS2_i,"ax",@progbits
	.align	128
        .global         _Z23gemm_half_q_half_kernelILi3ELi20ELb1ELb0ELi64EEvPK6__halfPKjS4_S2_PS0_iiiiPKtS7_iiiiiibS2_i
        .type           _Z23gemm_half_q_half_kernelILi3ELi20ELb1ELb0ELi64EEvPK6__halfPKjS4_S2_PS0_iiiiPKtS7_iiiiiibS2_i,@function
        .size           _Z23gemm_half_q_half_kernelILi3ELi20ELb1ELb0ELi64EEvPK6__halfPKjS4_S2_PS0_iiiiPKtS7_iiiiiibS2_i,(.L_x_5214 - _Z23gemm_half_q_half_kernelILi3ELi20ELb1ELb0ELi64EEvPK6__halfPKjS4_S2_PS0_iiiiPKtS7_iiiiiibS2_i)
        .other          _Z23gemm_half_q_half_kernelILi3ELi20ELb1ELb0ELi64EEvPK6__halfPKjS4_S2_PS0_iiiiPKtS7_iiiiiibS2_i,@"STO_CUDA_ENTRY STV_DEFAULT"
_Z23gemm_half_q_half_kernelILi3ELi20ELb1ELb0ELi64EEvPK6__halfPKjS4_S2_PS0_iiiiPKtS7_iiiiiibS2_i:
.text._Z23gemm_half_q_half_kernelILi3ELi20ELb1ELb0ELi64EEvPK6__halfPKjS4_S2_PS0_iiiiPKtS7_iiiiiibS2_i:
        /* <DEDUP_REMOVED lines=37> */
.L_x_2464:
        /* <DEDUP_REMOVED lines=22> */
[----:B------:R-:W-:Y:S01]  /*03b0*/  IMAD R3, R3, 0x3, RZ ;  /* 0x0000000303037824 */ /* 0x000fe200078e02ff */
[----:B------:R-:W-:Y:S01]  /*03c0*/  ISETP.GT.AND P2, PT, R39, 0x3, PT ;  /* 0x000000032700780c */ /* 0x000fe20003f44270 */
[----:B------:R-:W-:Y:S01]  /*03d0*/  UMOV UR4, 0x400 ;  /* 0x0000040000047882 */ /* 0x000fe20000000000 */
[----:B------:R-:W-:Y:S01]  /*03e0*/  HFMA2.MMA R12, -RZ, RZ, 0, 0 ;  /* 0x00000000ff0c7435 */ /* 0x000fe200000001ff */
[----:B0-----:R-:W-:Y:S01]  /*03f0*/  ULEA UR4, UR5, UR4, 0x18 ;  /* 0x0000000405047291 */ /* 0x001fe2000f8ec03f */
[----:B--2---:R-:W-:-:S04]  /*0400*/  IADD3 R5, P0, R6, R3, RZ ;  /* 0x0000000306057210 */ /* 0x004fc80007f1e0ff */
[----:B------:R-:W-:Y:S02]  /*0410*/  LEA.HI.X.SX32 R8, R3, RZ, 0x1, P0 ;  /* 0x000000ff03087211 */ /* 0x000fe400000f0eff */
[----:B------:R-:W-:Y:S02]  /*0420*/  LEA R4, P0, R5, UR8, 0x1 ;  /* 0x0000000805047c11 */ /* 0x000fe4000f8008ff */
[----:B------:R-:W-:Y:S02]  /*0430*/  LEA R3, R13, UR4, 0x1 ;  /* 0x000000040d037c11 */ /* 0x000fe4000f8e08ff */
[----:B------:R-:W-:Y:S02]  /*0440*/  LEA.HI.X R5, R5, UR9, R8, 0x1, P0 ;  /* 0x0000000905057c11 */ /* 0x000fe400080f0c08 */
[----:B------:R-:W-:Y:S01]  /*0450*/  PLOP3.LUT P0, PT, PT, PT, PT, 0x80, 0x0 ;  /* 0x000000000000781c */ /* 0x000fe20003f0f070 */
[----:B------:R-:W-:-:S12]  /*0460*/  @!P2 BRA `(.L_x_2468) ;  /* 0x000000000048a947 */ /* 0x000fd80003800000 */
[----:B------:R-:W-:Y:S02]  /*0470*/  PLOP3.LUT P0, PT, PT, PT, PT, 0x8, 0x0 ;  /* 0x000000000000781c */ /* 0x000fe40003f0e170 */
[----:B------:R-:W-:-:S11]  /*0480*/  IADD3 R15, R39, -0x3, RZ ;  /* 0xfffffffd270f7810 */ /* 0x000fd60007ffe0ff */
.L_x_2469:
        /* <DEDUP_REMOVED lines=16> */
.L_x_2468:
        /* <DEDUP_REMOVED lines=16> */
.L_x_2467:
[----:B------:R-:W0:Y:S01]  /*0690*/  S2UR UR5, SR_CgaCtaId ;  /* 0x00000000000579c3 */ /* 0x000e220000008800 */
[----:B------:R-:W-:Y:S01]  /*06a0*/  IMAD R3, R14, R17, RZ ;  /* 0x000000110e037224 */ /* 0x000fe200078e02ff */
[----:B------:R-:W-:Y:S01]  /*06b0*/  ISETP.GT.AND P2, PT, R39, 0x3, PT ;  /* 0x000000032700780c */ /* 0x000fe20003f44270 */
[----:B------:R-:W-:Y:S01]  /*06c0*/  UMOV UR4, 0x400 ;  /* 0x0000040000047882 */ /* 0x000fe20000000000 */
[----:B------:R-:W-:Y:S01]  /*06d0*/  ULDC.64 UR8, c[0x0][0x210] ;  /* 0x0000840000087ab9 */ /* 0x000fe20000000a00 */
[----:B------:R-:W-:Y:S01]  /*06e0*/  IMAD R6, R3, 0x3, RZ ;  /* 0x0000000303067824 */ /* 0x000fe200078e02ff */
[----:B------:R-:W-:-:S04]  /*06f0*/  HFMA2.MMA R12, -RZ, RZ, 0, 0 ;  /* 0x00000000ff0c7435 */ /* 0x000fc800000001ff */
        /* <DEDUP_REMOVED lines=10> */
.L_x_2471:
        /* <DEDUP_REMOVED lines=16> */
.L_x_2470:
[----:B------:R-:W-:-:S04]  /*08a0*/  IADD3 R6, R39, -R12, RZ ;  /* 0x8000000c27067210 */ /* 0x000fc80007ffe0ff */
[----:B------:R-:W-:-:S13]  /*08b0*/  ISETP.GT.AND P2, PT, R6, 0x1, PT ;  /* 0x000000010600780c */ /* 0x000fda0003f44270 */
[----:B------:R-:W-:Y:S01]  /*08c0*/  @P2 PLOP3.LUT P0, PT, PT, PT, PT, 0x8, 0x0 ;  /* 0x000000000000281c */ /* 0x000fe20003f0e170 */
[C---:B------:R-:W-:Y:S01]  /*08d0*/  @P2 IMAD.WIDE R6, R17.reuse, 0x2, R4 ;  /* 0x0000000211062825 */ /* 0x040fe200078e0204 */
[----:B------:R-:W-:Y:S01]  /*08e0*/  @P2 IADD3 R12, R12, 0x2, RZ ;  /* 0x000000020c0c2810 */ /* 0x000fe20007ffe0ff */
[----:B------:R0:W2:Y:S03]  /*08f0*/  @P2 LDG.E.U16.CONSTANT R10, desc[UR6][R4.64] ;  /* 0x00000006040a2981 */ /* 0x0000a6000c1e9500 */
[----:B------:R-:W-:Y:S02]  /*0900*/  ISETP.LT.OR P0, PT, R12, R39, P0 ;  /* 0x000000270c00720c */ /* 0x000fe40000701670 */
[----:B------:R-:W3:Y:S01]  /*0910*/  @P2 LDG.E.U16.CONSTANT R12, desc[UR6][R6.64] ;  /* 0x00000006060c2981 */ /* 0x000ee2000c1e9500 */
[----:B0-----:R-:W-:-:S10]  /*0920*/  @P2 IMAD.WIDE R4, R17, 0x2, R6 ;  /* 0x0000000211042825 */ /* 0x001fd400078e0206 */
[----:B------:R-:W4:Y:S04]  /*0930*/  @P0 LDG.E.U16.CONSTANT R8, desc[UR6][R4.64] ;  /* 0x0000000604080981 */ /* 0x000f28000c1e9500 */
[----:B--2---:R-:W-:Y:S04]  /*0940*/  @P2 STS.U16 [R3], R10 ;  /* 0x0000000a03002388 */ /* 0x004fe80000000400 */
[----:B---3--:R0:W-:Y:S02]  /*0950*/  @P2 STS.U16 [R3+0x80], R12 ;  /* 0x0000800c03002388 */ /* 0x0081e40000000400 */
[----:B0-----:R-:W-:-:S05]  /*0960*/  @P2 IADD3 R3, R3, 0x100, RZ ;  /* 0x0000010003032810 */ /* 0x001fca0007ffe0ff */
[----:B----4-:R0:W-:Y:S02]  /*0970*/  @P0 STS.U16 [R3], R8 ;  /* 0x0000000803000388 */ /* 0x0101e40000000400 */
.L_x_2466:
[----:B------:R-:W-:Y:S05]  /*0980*/  BSYNC B0 ;  /* 0x0000000000007941 */ /* 0x000fea0003800000 */
.L_x_2465:
[----:B------:R-:W2:Y:S02]  /*0990*/  LDC R35, c[0x0][0x23c] ;  /* 0x00008f00ff237b82 */ /* 0x000ea40000000800 */
[----:B--2---:R-:W-:-:S13]  /*09a0*/  ISETP.GE.AND P0, PT, R2, R35, PT ;  /* 0x000000230200720c */ /* 0x004fda0003f06270 */
        /* <DEDUP_REMOVED lines=10> */
[----:B------:R-:W-:-:S03]  /*0a50*/  PLOP3.LUT P0, PT, PT, PT, PT, 0x80, 0x0 ;  /* 0x000000000000781c */ /* 0x000fc60003f0f070 */
[----:B------:R-:W-:Y:S01]  /*0a60*/  IMAD R3, R3, 0x3, R0 ;  /* 0x0000000303037824 */ /* 0x000fe200078e0200 */
[----:B------:R-:W-:-:S04]  /*0a70*/  HFMA2.MMA R0, -RZ, RZ, 0, 0 ;  /* 0x00000000ff007435 */ /* 0x000fc800000001ff */
[----:B------:R-:W-:-:S05]  /*0a80*/  LEA R3, R13, R3, 0x2 ;  /* 0x000000030d037211 */ /* 0x000fca00078e10ff */
[----:B0-----:R-:W-:Y:S01]  /*0a90*/  IMAD.WIDE R4, R3, 0x2, R4 ;  /* 0x0000000203047825 */ /* 0x001fe200078e0204 */
[----:B------:R-:W-:Y:S06]  /*0aa0*/  @!P2 BRA `(.L_x_2473) ;  /* 0x000000000034a947 */ /* 0x000fec0003800000 */
[----:B------:R-:W-:Y:S02]  /*0ab0*/  PLOP3.LUT P0, PT, PT, PT, PT, 0x8, 0x0 ;  /* 0x000000000000781c */ /* 0x000fe40003f0e170 */
[----:B------:R-:W-:-:S11]  /*0ac0*/  IADD3 R3, R39, -0x3, RZ ;  /* 0xfffffffd27037810 */ /* 0x000fd60007ffe0ff */
.L_x_2474:
        /* <DEDUP_REMOVED lines=11> */
.L_x_2473:
[----:B------:R-:W-:-:S04]  /*0b80*/  IADD3 R3, R39, -R0, RZ ;  /* 0x8000000027037210 */ /* 0x000fc80007ffe0ff */
[----:B------:R-:W-:-:S13]  /*0b90*/  ISETP.GT.AND P2, PT, R3, 0x1, PT ;  /* 0x000000010300780c */ /* 0x000fda0003f44270 */
[----:B------:R-:W-:Y:S01]  /*0ba0*/  @P2 VIADD R0, R0, 0x2 ;  /* 0x0000000200002836 */ /* 0x000fe20000000000 */
[----:B------:R-:W-:Y:S01]  /*0bb0*/  @P2 PLOP3.LUT P0, PT, PT, PT, PT, 0x8, 0x0 ;  /* 0x000000000000281c */ /* 0x000fe20003f0e170 */
[C---:B-1----:R-:W-:Y:S01]  /*0bc0*/  @P2 IMAD.WIDE R6, R35.reuse, 0x2, R4 ;  /* 0x0000000223062825 */ /* 0x042fe200078e0204 */
[----:B------:R0:W-:Y:S02]  /*0bd0*/  @P2 STG.E.64 desc[UR6][R4.64], RZ ;  /* 0x000000ff04002986 */ /* 0x0001e4000c101b06 */
[----:B------:R-:W-:Y:S02]  /*0be0*/  ISETP.LT.OR P0, PT, R0, R39, P0 ;  /* 0x000000270000720c */ /* 0x000fe40000701670 */
[----:B------:R1:W-:Y:S01]  /*0bf0*/  @P2 STG.E.64 desc[UR6][R6.64], RZ ;  /* 0x000000ff06002986 */ /* 0x0003e2000c101b06 */
[----:B0-----:R-:W-:-:S10]  /*0c00*/  @P2 IMAD.WIDE R4, R35, 0x2, R6 ;  /* 0x0000000223042825 */ /* 0x001fd400078e0206 */
[----:B------:R1:W-:Y:S02]  /*0c10*/  @P0 STG.E.64 desc[UR6][R4.64], RZ ;  /* 0x000000ff04000986 */ /* 0x0003e4000c101b06 */
.L_x_2472:
        /* <DEDUP_REMOVED lines=15> */
.L_x_2476:
        /* <DEDUP_REMOVED lines=44> */
.L_x_2475:
        /* <DEDUP_REMOVED lines=24> */
.L_x_2477:
[----:B------:R-:W-:Y:S05]  /*1150*/  @!P3 BRA `(.L_x_2478) ;  /* 0x00000000001cb947 */ /* 0x000fea0003800000 */
[----:B------:R-:W0:Y:S02]  /*1160*/  LDC R9, c[0x0][0x260] ;  /* 0x00009800ff097b82 */ /* 0x000e240000000800 */
[----:B0-----:R-:W-:-:S04]  /*1170*/  VIMNMX R0, R38, R9, PT ;  /* 0x0000000926007248 */ /* 0x001fc80003fe0100 */
[----:B------:R-:W-:-:S04]  /*1180*/  IADD3 R0, R0, -R3, RZ ;  /* 0x8000000300007210 */ /* 0x000fc80007ffe0ff */
[----:B------:R-:W-:-:S04]  /*1190*/  SHF.R.S32.HI R3, RZ, 0x1f, R0 ;  /* 0x0000001fff037819 */ /* 0x000fc80000011400 */
[----:B------:R-:W-:-:S04]  /*11a0*/  LEA.HI R3, R3, R0, RZ, 0x5 ;  /* 0x0000000003037211 */ /* 0x000fc800078f28ff */
[----:B------:R-:W-:-:S05]  /*11b0*/  SHF.R.S32.HI R3, RZ, 0x5, R3 ;  /* 0x00000005ff037819 */ /* 0x000fca0000011403 */
[----:B------:R-:W-:-:S07]  /*11c0*/  IMAD R0, R3, 0x5, RZ ;  /* 0x0000000503007824 */ /* 0x000fce00078e02ff */
.L_x_2478:
[----:B------:R-:W-:Y:S01]  /*11d0*/  HFMA2.MMA R3, -RZ, RZ, 0, 0 ;  /* 0x00000000ff037435 */ /* 0x000fe200000001ff */
[----:B------:R-:W-:Y:S01]  /*11e0*/  MOV R9, RZ ;  /* 0x000000ff00097202 */ /* 0x000fe20000000f00 */
[----:B------:R-:W-:Y:S09]  /*11f0*/  @!P4 BRA `(.L_x_2479) ;  /* 0x00000000001cc947 */ /* 0x000ff20003800000 */
[----:B------:R-:W0:Y:S02]  /*1200*/  LDC R9, c[0x0][0x264] ;  /* 0x00009900ff097b82 */ /* 0x000e240000000800 */
[----:B0-----:R-:W-:-:S05]  /*1210*/  VIMNMX R6, R38, R9, PT ;  /* 0x0000000926067248 */ /* 0x001fca0003fe0100 */
[----:B------:R-:W-:-:S05]  /*1220*/  VIADD R6, R6, -UR10 ;  /* 0x8000000a06067c36 */ /* 0x000fca0008000000 */
[----:B------:R-:W-:-:S04]  /*1230*/  SHF.R.S32.HI R9, RZ, 0x1f, R6 ;  /* 0x0000001fff097819 */ /* 0x000fc80000011406 */
[----:B------:R-:W-:-:S04]  /*1240*/  LEA.HI R9, R9, R6, RZ, 0x5 ;  /* 0x0000000609097211 */ /* 0x000fc800078f28ff */
[----:B------:R-:W-:-:S04]  /*1250*/  SHF.R.S32.HI R9, RZ, 0x5, R9 ;  /* 0x00000005ff097819 */ /* 0x000fc80000011409 */
[----:B------:R-:W-:-:S07]  /*1260*/  SHF.L.U32 R9, R9, 0x2, RZ ;  /* 0x0000000209097819 */ /* 0x000fce00000006ff */
.L_x_2479:
        /* <DEDUP_REMOVED lines=8> */
.L_x_2480:
        /* <DEDUP_REMOVED lines=10> */
.L_x_2481:
        /* <DEDUP_REMOVED lines=16> */
[----:B------:R-:W-:Y:S01]  /*1490*/  LEA R20, P2, R2, UR8, 0x2 ;  /* 0x0000000802147c11 */ /* 0x000fe2000f8410ff */
[----:B0-----:R-:W-:Y:S01]  /*14a0*/  ULEA UR4, UR5, UR4, 0x18 ;  /* 0x0000000405047291 */ /* 0x001fe2000f8ec03f */
[----:B-----5:R-:W-:Y:S02]  /*14b0*/  PRMT R0, R96, 0x7610, R96 ;  /* 0x0000761060007816 */ /* 0x020fe40000000060 */
[----:B------:R-:W-:Y:S02]  /*14c0*/  LEA.HI.X R21, R2, UR9, R3, 0x2, P2 ;  /* 0x0000000902157c11 */ /* 0x000fe400090f1403 */
[----:B------:R-:W-:Y:S02]  /*14d0*/  PRMT R30, RZ, 0x5410, RZ ;  /* 0x00005410ff1e7816 */ /* 0x000fe400000000ff */
[----:B------:R-:W-:Y:S02]  /*14e0*/  PRMT R29, RZ, 0x5410, RZ ;  /* 0x00005410ff1d7816 */ /* 0x000fe400000000ff */
[----:B------:R-:W-:Y:S01]  /*14f0*/  IADD3 R28, R38, R7, RZ ;  /* 0x00000007261c7210 */ /* 0x000fe20007ffe0ff */
[----:B------:R-:W-:Y:S06]  /*1500*/  @P0 BRA `(.L_x_2482) ;  /* 0x0000002000340947 */ /* 0x000fec0003800000 */
[----:B------:R-:W-:Y:S01]  /*1510*/  MOV R36, RZ ;  /* 0x000000ff00247202 */ /* 0x000fe20000000f00 */
[----:B------:R-:W-:Y:S01]  /*1520*/  ULDC UR5, c[0x0][0x260] ;  /* 0x0000980000057ab9 */ /* 0x000fe20000000800 */
[----:B------:R-:W-:Y:S01]  /*1530*/  PRMT R34, RZ, 0x7610, R34 ;  /* 0x00007610ff227816 */ /* 0x000fe20000000022 */
[----:B------:R-:W-:-:S06]  /*1540*/  ULDC UR8, c[0x0][0x240] ;  /* 0x0000900000087ab9 */ /* 0x000fcc0000000800 */
.L_x_2486:
[----:B------:R-:W-:Y:S01]  /*1550*/  ISETP.NE.AND P0, PT, R38, R28, PT ;  /* 0x0000001c2600720c */ /* 0x000fe20003f05270 */
[----:B------:R-:W0:-:S12]  /*1560*/  LDC R35, c[0x0][0x23c] ;  /* 0x00008f00ff237b82 */ /* 0x000e180000000800 */
[----:B------:R-:W1:Y:S01]  /*1570*/  @!P0 LDC.64 R2, c[0x0][0x248] ;  /* 0x00009200ff028b82 */ /* 0x000e620000000a00 */
[----:B------:R-:W-:Y:S02]  /*1580*/  @!P0 IADD3 R36, R36, 0x1, RZ ;  /* 0x0000000124248810 */ /* 0x000fe40007ffe0ff */
[----:B------:R-:W-:Y:S02]  /*1590*/  @!P0 SHF.L.U32 R5, R38, 0x1, RZ ;  /* 0x0000000126058819 */ /* 0x000fe400000006ff */
        /* <DEDUP_REMOVED lines=38> */
[----:B------:R-:W-:Y:S02]  /*1800*/  SHF.R.U32.HI R72, RZ, 0xa, R9 ;  /* 0x0000000aff487819 */ /* 0x000fe40000011609 */
[----:B------:R-:W-:Y:S02]  /*1810*/  LOP3.LUT R85, R85, 0x10001, RZ, 0xc0, !PT ;  /* 0x0001000155557812 */ /* 0x000fe400078ec0ff */
[----:B------:R-:W-:Y:S02]  /*1820*/  LOP3.LUT R89, R89, 0x10001, RZ, 0xc0, !PT ;  /* 0x0001000159597812 */ /* 0x000fe400078ec0ff */
[C---:B------:R-:W-:Y:S02]  /*1830*/  LOP3.LUT R25, R20.reuse, 0x3e003e0, RZ, 0xc0, !PT ;  /* 0x03e003e014197812 */ /* 0x040fe400078ec0ff */
[----:B------:R-:W-:-:S02]  /*1840*/  LOP3.LUT R59, R20, 0x1f001f, RZ, 0xc0, !PT ;  /* 0x001f001f143b7812 */ /* 0x000fc400078ec0ff */
[----:B------:R-:W-:Y:S02]  /*1850*/  SHF.R.U32.HI R58, RZ, 0xa, R20 ;  /* 0x0000000aff3a7819 */ /* 0x000fe40000011614 */
[----:B------:R-:W-:Y:S02]  /*1860*/  PRMT R9, R41, 0x9910, RZ ;  /* 0x0000991029097816 */ /* 0x000fe400000000ff */
[C---:B------:R-:W-:Y:S02]  /*1870*/  LOP3.LUT R20, R22.reuse, 0x3e003e0, RZ, 0xc0, !PT ;  /* 0x03e003e016147812 */ /* 0x040fe400078ec0ff */
[----:B------:R-:W-:Y:S02]  /*1880*/  LOP3.LUT R46, R22, 0x1f001f, RZ, 0xc0, !PT ;  /* 0x001f001f162e7812 */ /* 0x000fe400078ec0ff */
[----:B------:R-:W-:Y:S02]  /*1890*/  SHF.R.U32.HI R47, RZ, 0xa, R22 ;  /* 0x0000000aff2f7819 */ /* 0x000fe40000011616 */
[----:B------:R-:W-:-:S02]  /*18a0*/  SHF.R.U32.HI R54, RZ, 0xe, R16 ;  /* 0x0000000eff367819 */ /* 0x000fc40000011610 */
[----:B------:R-:W-:Y:S02]  /*18b0*/  LOP3.LUT R53, R53, 0x10001, RZ, 0xc0, !PT ;  /* 0x0001000135357812 */ /* 0x000fe400078ec0ff */
        /* <DEDUP_REMOVED lines=12> */
[----:B------:R-:W-:Y:S02]  /*1980*/  LOP3.LUT R86, R85, 0x20002, R86, 0xf8, !PT ;  /* 0x0002000255567812 */ /* 0x000fe400078ef856 */
[----:B------:R-:W-:Y:S02]  /*1990*/  LOP3.LUT R90, R89, 0x20002, R90, 0xf8, !PT ;  /* 0x00020002595a7812 */ /* 0x000fe400078ef85a */
[C---:B------:R-:W-:Y:S02]  /*19a0*/  LOP3.LUT R19, R14.reuse, 0x3e003e0, RZ, 0xc0, !PT ;  /* 0x03e003e00e137812 */ /* 0x040fe400078ec0ff */
[----:B------:R-:W-:Y:S02]  /*19b0*/  LOP3.LUT R60, R14, 0x1f001f, RZ, 0xc0, !PT ;  /* 0x001f001f0e3c7812 */ /* 0x000fe400078ec0ff */
[----:B------:R-:W-:-:S02]  /*19c0*/  SHF.R.U32.HI R62, RZ, 0xa, R14 ;  /* 0x0000000aff3e7819 */ /* 0x000fc4000001160e */
[----:B------:R-:W-:Y:S02]  /*19d0*/  ISETP.NE.AND P0, PT, R9, RZ, PT ;  /* 0x000000ff0900720c */ /* 0x000fe40003f05270 */
[----:B------:R-:W-:Y:S02]  /*19e0*/  SHF.R.U32.HI R81, RZ, 0xd, R12 ;  /* 0x0000000dff517819 */ /* 0x000fe4000001160c */
[--C-:B------:R-:W-:Y:S02]  /*19f0*/  SHF.R.U32.HI R14, RZ, 0xc, R10.reuse ;  /* 0x0000000cff0e7819 */ /* 0x100fe4000001160a */
[C---:B------:R-:W-:Y:S02]  /*1a00*/  LOP3.LUT R74, R10.reuse, 0x3e003e0, RZ, 0xc0, !PT ;  /* 0x03e003e00a4a7812 */ /* 0x040fe400078ec0ff */
[----:B------:R-:W-:Y:S02]  /*1a10*/  LOP3.LUT R67, R10, 0x1f001f, RZ, 0xc0, !PT ;  /* 0x001f001f0a437812 */ /* 0x000fe400078ec0ff */
[----:B------:R-:W-:-:S02]  /*1a20*/  SHF.R.U32.HI R68, RZ, 0xa, R10 ;  /* 0x0000000aff447819 */ /* 0x000fc4000001160a */
[----:B------:R-:W-:Y:S02]  /*1a30*/  LOP3.LUT R54, R53, 0x20002, R54, 0xf8, !PT ;  /* 0x0002000235367812 */ /* 0x000fe400078ef836 */
[----:B------:R-:W-:Y:S02]  /*1a40*/  LOP3.LUT R9, R83, 0x40004, R84, 0xf8, !PT ;  /* 0x0004000453097812 */ /* 0x000fe400078ef854 */
[C---:B------:R-:W-:Y:S02]  /*1a50*/  LOP3.LUT R24, R21.reuse, 0x3e003e0, RZ, 0xc0, !PT ;  /* 0x03e003e015187812 */ /* 0x040fe400078ec0ff */
[----:B------:R-:W-:Y:S02]  /*1a60*/  LOP3.LUT R49, R21, 0x1f001f, RZ, 0xc0, !PT ;  /* 0x001f001f15317812 */ /* 0x000fe400078ec0ff */
[----:B------:R-:W-:Y:S02]  /*1a70*/  SHF.R.U32.HI R51, RZ, 0xa, R21 ;  /* 0x0000000aff337819 */ /* 0x000fe40000011615 */
[----:B------:R-:W-:-:S02]  /*1a80*/  SHF.R.U32.HI R10, RZ, 0xc, R11 ;  /* 0x0000000cff0a7819 */ /* 0x000fc4000001160b */
        /* <DEDUP_REMOVED lines=8> */
[C---:B------:R-:W-:Y:S02]  /*1b10*/  LOP3.LUT R23, R17.reuse, 0x3e003e0, RZ, 0xc0, !PT ;  /* 0x03e003e011177812 */ /* 0x040fe400078ec0ff */
[----:B------:R-:W-:Y:S02]  /*1b20*/  LOP3.LUT R57, R17, 0x1f001f, RZ, 0xc0, !PT ;  /* 0x001f001f11397812 */ /* 0x000fe400078ec0ff */
[----:B------:R-:W-:Y:S01]  /*1b30*/  SHF.R.U32.HI R61, RZ, 0xa, R17 ;  /* 0x0000000aff3d7819 */ /* 0x000fe20000011611 */
[----:B------:R-:W-:Y:S01]  /*1b40*/  HFMA2.MMA R17, -RZ, RZ, 0, 0.03125 ;  /* 0x00002800ff117435 */ /* 0x000fe200000001ff */
[----:B------:R-:W-:-:S02]  /*1b50*/  LOP3.LUT R54, R54, 0x40004, R81, 0xf8, !PT ;  /* 0x0004000436367812 */ /* 0x000fc400078ef851 */
[----:B------:R-:W-:Y:S02]  /*1b60*/  LOP3.LUT R87, R9, 0x80008, R8, 0xf8, !PT ;  /* 0x0008000809577812 */ /* 0x000fe400078ef808 */
[----:B------:R-:W-:Y:S02]  /*1b70*/  LOP3.LUT R91, R11, 0x80008, R14, 0xf8, !PT ;  /* 0x000800080b5b7812 */ /* 0x000fe400078ef80e */
[----:B------:R-:W-:Y:S02]  /*1b80*/  LOP3.LUT R95, R53, 0x80008, R10, 0xf8, !PT ;  /* 0x00080008355f7812 */ /* 0x000fe400078ef80a */
[----:B------:R-:W-:Y:S02]  /*1b90*/  LOP3.LUT R83, R54, 0x80008, R13, 0xf8, !PT ;  /* 0x0008000836537812 */ /* 0x000fe400078ef80d */
[----:B------:R-:W-:Y:S02]  /*1ba0*/  LOP3.LUT R80, R80, 0x64006400, RZ, 0xfc, !PT ;  /* 0x6400640050507812 */ /* 0x000fe400078efcff */
[----:B------:R-:W-:-:S02]  /*1bb0*/  LOP3.LUT R94, R20, 0x64006400, RZ, 0xfc, !PT ;  /* 0x64006400145e7812 */ /* 0x000fc400078efcff */
[----:B------:R-:W-:Y:S02]  /*1bc0*/  SHF.R.U32.HI R70, RZ, 0xa, R12 ;  /* 0x0000000aff467819 */ /* 0x000fe4000001160c */
[----:B------:R-:W-:Y:S02]  /*1bd0*/  LOP3.LUT R92, R77, 0x64006400, RZ, 0xfc, !PT ;  /* 0x640064004d5c7812 */ /* 0x000fe400078efcff */
[C---:B------:R-:W-:Y:S02]  /*1be0*/  LOP3.LUT R76, R12.reuse, 0x3e003e0, RZ, 0xc0, !PT ;  /* 0x03e003e00c4c7812 */ /* 0x040fe400078ec0ff */
[----:B------:R-:W-:Y:S02]  /*1bf0*/  LOP3.LUT R69, R12, 0x1f001f, RZ, 0xc0, !PT ;  /* 0x001f001f0c457812 */ /* 0x000fe400078ec0ff */
        /* <DEDUP_REMOVED lines=36> */
[----:B------:R-:W-:Y:S02]  /*1e40*/  ISETP.GE.AND P2, PT, R39, 0x2, PT ;  /* 0x000000022700780c */ /* 0x000fe40003f46270 */
[----:B--2---:R-:W-:-:S02]  /*1e50*/  SHF.R.U32.HI R84, RZ, 0xb, R5 ;  /* 0x0000000bff547819 */ /* 0x004fc40000011605 */
[----:B------:R-:W-:Y:S02]  /*1e60*/  SHF.R.U32.HI R86, RZ, 0xb, R6 ;  /* 0x0000000bff567819 */ /* 0x000fe40000011606 */
[C---:B------:R-:W-:Y:S02]  /*1e70*/  LOP3.LUT R85, R5.reuse, 0x3e003e0, RZ, 0xc0, !PT ;  /* 0x03e003e005557812 */ /* 0x040fe400078ec0ff */
[----:B------:R-:W-:Y:S02]  /*1e80*/  LOP3.LUT R10, R5, 0x1f001f, RZ, 0xc0, !PT ;  /* 0x001f001f050a7812 */ /* 0x000fe400078ec0ff */
[----:B------:R-:W-:Y:S02]  /*1e90*/  SHF.R.U32.HI R11, RZ, 0xa, R5 ;  /* 0x0000000aff0b7819 */ /* 0x000fe40000011605 */
[----:B------:R-:W-:Y:S01]  /*1ea0*/  LOP3.LUT R5, R87, 0x100010, R84, 0xf8, !PT ;  /* 0x0010001057057812 */ /* 0x000fe200078ef854 */
[----:B------:R-:W-:Y:S01]  /*1eb0*/  HADD2 R87, R63, -1040, -1040 ;  /* 0xe410e4103f577430 */ /* 0x000fe20000000000 */
[----:B------:R-:W-:-:S02]  /*1ec0*/  LOP3.LUT R89, R6, 0x3e003e0, RZ, 0xc0, !PT ;  /* 0x03e003e006597812 */ /* 0x000fc400078ec0ff */
[----:B------:R-:W-:Y:S02]  /*1ed0*/  LOP3.LUT R13, R6, 0x1f001f, RZ, 0xc0, !PT ;  /* 0x001f001f060d7812 */ /* 0x000fe400078ec0ff */
[----:B------:R-:W-:Y:S02]  /*1ee0*/  SHF.R.U32.HI R14, RZ, 0xa, R6 ;  /* 0x0000000aff0e7819 */ /* 0x000fe40000011606 */
[--C-:B------:R-:W-:Y:S02]  /*1ef0*/  SHF.R.U32.HI R90, RZ, 0xb, R7.reuse ;  /* 0x0000000bff5a7819 */ /* 0x100fe40000011607 */
[----:B------:R-:W-:Y:S01]  /*1f00*/  LOP3.LUT R84, R73, 0x64006400, RZ, 0xfc, !PT ;  /* 0x6400640049547812 */ /* 0x000fe200078efcff */
[-C--:B------:R-:W-:Y:S01]  /*1f10*/  HFMA2 R73, R104, R17.reuse.H0_H0, -48, -48 ;  /* 0xd200d20068497431 */ /* 0x080fe20000040011 */
[----:B------:R-:W-:Y:S01]  /*1f20*/  LOP3.LUT R6, R91, 0x100010, R86, 0xf8, !PT ;  /* 0x001000105b067812 */ /* 0x000fe200078ef856 */
        /* <DEDUP_REMOVED lines=8> */
[----:B------:R-:W-:Y:S01]  /*1fb0*/  HFMA2 R23, R98, R17.H0_H0, -48, -48 ;  /* 0xd200d20062177431 */ /* 0x000fe20000040011 */
[----:B------:R-:W-:-:S02]  /*1fc0*/  LOP3.LUT R81, R4, 0x3e003e0, RZ, 0xc0, !PT ;  /* 0x03e003e004517812 */ /* 0x000fc400078ec0ff */
[----:B------:R-:W-:Y:S02]  /*1fd0*/  LOP3.LUT R7, R95, 0x100010, R90, 0xf8, !PT ;  /* 0x001000105f077812 */ /* 0x000fe400078ef85a */
[----:B------:R-:W-:Y:S01]  /*1fe0*/  LOP3.LUT R90, R27, 0x64006400, RZ, 0xfc, !PT ;  /* 0x640064001b5a7812 */ /* 0x000fe200078efcff */
[-C--:B------:R-:W-:Y:S01]  /*1ff0*/  HFMA2 R27, R80, R17.reuse.H0_H0, -48, -48 ;  /* 0xd200d200501b7431 */ /* 0x080fe20000040011 */
[--C-:B------:R-:W-:Y:S02]  /*2000*/  SHF.R.U32.HI R82, RZ, 0xb, R4.reuse ;  /* 0x0000000bff527819 */ /* 0x100fe40000011604 */
[----:B------:R-:W-:Y:S01]  /*2010*/  SHF.R.U32.HI R9, RZ, 0xa, R4 ;  /* 0x0000000aff097819 */ /* 0x000fe20000011604 */
[----:B------:R-:W-:Y:S01]  /*2020*/  HFMA2 R26, R90, R17.H0_H0, -48, -48 ;  /* 0xd200d2005a1a7431 */ /* 0x000fe20000040011 */
[----:B------:R-:W-:Y:S01]  /*2030*/  LOP3.LUT R80, R65, 0x1f001f, RZ, 0xc0, !PT ;  /* 0x001f001f41507812 */ /* 0x000fe200078ec0ff */
[----:B------:R-:W-:Y:S01]  /*2040*/  HADD2 R90, R57, -1040, -1040 ;  /* 0xe410e410395a7430 */ /* 0x000fe20000000000 */
        /* <DEDUP_REMOVED lines=15> */
[----:B------:R-:W-:Y:S01]  /*2140*/  LOP3.LUT R4, R83, 0x100010, R82, 0xf8, !PT ;  /* 0x0010001053047812 */ /* 0x000fe200078ef852 */
[-C--:B------:R-:W-:Y:S01]  /*2150*/  HFMA2 R83, R24, R17.reuse.H0_H0, -48, -48 ;  /* 0xd200d20018537431 */ /* 0x080fe20000040011 */
[----:B------:R-:W-:Y:S01]  /*2160*/  LOP3.LUT R12, R56, 0x1f001f, RZ, 0xc0, !PT ;  /* 0x001f001f380c7812 */ /* 0x000fe200078ec0ff */
[----:B------:R-:W-:Y:S01]  /*2170*/  HFMA2 R24, R96, R17.H0_H0, -48, -48 ;  /* 0xd200d20060187431 */ /* 0x000fe20000040011 */
        /* <DEDUP_REMOVED lines=158> */
.L_x_2484:
        /* <DEDUP_REMOVED lines=83> */
.L_x_2485:
        /* <DEDUP_REMOVED lines=77> */
.L_x_2483:
        /* <DEDUP_REMOVED lines=8> */
.L_x_2482:
        /* <DEDUP_REMOVED lines=8> */
.L_x_2491:
        /* <DEDUP_REMOVED lines=20> */
[----:B-----5:R-:W-:Y:S01]  /*37a0*/  SHF.R.U32.HI R18, RZ, 0xf, R12 ;  /* 0x0000000fff127819 */ /* 0x020fe2000001160c */
[----:B------:R-:W-:Y:S01]  /*37b0*/  IMAD.MOV.U32 R26, RZ, RZ, 0x3000 ;  /* 0x00003000ff1a7424 */ /* 0x000fe200078e00ff */
[--C-:B------:R-:W-:Y:S02]  /*37c0*/  SHF.R.U32.HI R22, RZ, 0xf, R13.reuse ;  /* 0x0000000fff167819 */ /* 0x100fe4000001160d */
        /* <DEDUP_REMOVED lines=11> */
[----:B------:R-:W-:Y:S02]  /*3880*/  LOP3.LUT R8, R18, 0x10001, RZ, 0xc0, !PT ;  /* 0x0001000112087812 */ /* 0x000fe400078ec0ff */
        /* <DEDUP_REMOVED lines=11> */
[----:B------:R-:W-:Y:S02]  /*3940*/  LOP3.LUT R46, R8, 0x20002, R21, 0xf8, !PT ;  /* 0x00020002082e7812 */ /* 0x000fe400078ef815 */
[----:B------:R-:W-:Y:S02]  /*3950*/  SHF.R.U32.HI R9, RZ, 0xe, R11 ;  /* 0x0000000eff097819 */ /* 0x000fe4000001160b */
[----:B------:R-:W-:Y:S02]  /*3960*/  LOP3.LUT R22, R22, 0x10001, RZ, 0xc0, !PT ;  /* 0x0001000116167812 */ /* 0x000fe400078ec0ff */
        /* <DEDUP_REMOVED lines=10> */
[----:B------:R-:W-:Y:S02]  /*3a10*/  MOV R10, 0x2400 ;  /* 0x00002400000a7802 */ /* 0x000fe40000000f00 */
[----:B------:R-:W-:Y:S02]  /*3a20*/  LOP3.LUT R43, R43, 0x10001, RZ, 0xc0, !PT ;  /* 0x000100012b2b7812 */ /* 0x000fe400078ec0ff */
[----:B------:R-:W-:Y:S02]  /*3a30*/  PRMT R18, R10, 0x7610, R18 ;  /* 0x000076100a127816 */ /* 0x000fe40000000012 */
[----:B------:R-:W-:-:S02]  /*3a40*/  PRMT R10, R41, 0x9910, RZ ;  /* 0x00009910290a7816 */ /* 0x000fc400000000ff */
[----:B------:R-:W-:Y:S02]  /*3a50*/  LOP3.LUT R50, R43, 0x20002, R48, 0xf8, !PT ;  /* 0x000200022b327812 */ /* 0x000fe400078ef830 */
[----:B------:R-:W-:Y:S02]  /*3a60*/  ISETP.NE.AND P2, PT, R10, RZ, PT ;  /* 0x000000ff0a00720c */ /* 0x000fe40003f45270 */
        /* <DEDUP_REMOVED lines=39> */
[----:B------:R-:W-:Y:S02]  /*3ce0*/  SHF.R.U32.HI R8, RZ, 0x6, R4 ;  /* 0x00000006ff087819 */ /* 0x000fe40000011604 */
[----:B------:R-:W-:Y:S02]  /*3cf0*/  LOP3.LUT R11, R4, 0x70007, RZ, 0xc0, !PT ;  /* 0x00070007040b7812 */ /* 0x000fe400078ec0ff */
[----:B------:R-:W-:Y:S02]  /*3d00*/  SHF.R.U32.HI R4, RZ, 0xd, R5 ;  /* 0x0000000dff047819 */ /* 0x000fe40000011605 */
        /* <DEDUP_REMOVED lines=10> */
[--C-:B------:R-:W-:Y:S02]  /*3db0*/  SHF.R.U32.HI R5, RZ, 0xd, R6.reuse ;  /* 0x0000000dff057819 */ /* 0x100fe40000011606 */
[----:B------:R-:W-:Y:S02]  /*3dc0*/  LOP3.LUT R27, R24, 0x64006400, RZ, 0xfc, !PT ;  /* 0x64006400181b7812 */ /* 0x000fe400078efcff */
[----:B------:R-:W-:Y:S02]  /*3dd0*/  LOP3.LUT R24, R16, 0x380038, RZ, 0xc0, !PT ;  /* 0x0038003810187812 */ /* 0x000fe400078ec0ff */
[----:B------:R-:W-:Y:S01]  /*3de0*/  SHF.R.U32.HI R10, RZ, 0x6, R6 ;  /* 0x00000006ff0a7819 */ /* 0x000fe20000011606 */
[----:B------:R-:W-:Y:S01]  /*3df0*/  HFMA2 R76, R27, R26.H0_H0, -132, -132 ;  /* 0xd820d8201b4c7431 */ /* 0x000fe2000004001a */
[----:B------:R-:W-:-:S02]  /*3e00*/  LOP3.LUT R71, R47, 0x64006400, RZ, 0xfc, !PT ;  /* 0x640064002f477812 */ /* 0x000fc400078efcff */
[C---:B------:R-:W-:Y:S02]  /*3e10*/  LOP3.LUT R48, R6.reuse, 0x380038, RZ, 0xc0, !PT ;  /* 0x0038003806307812 */ /* 0x040fe400078ec0ff */
[----:B------:R-:W-:Y:S01]  /*3e20*/  LOP3.LUT R56, R6, 0x70007, RZ, 0xc0, !PT ;  /* 0x0007000706387812 */ /* 0x000fe200078ec0ff */
[-C--:B------:R-:W-:Y:S01]  /*3e30*/  HFMA2 R72, R71, R26.reuse.H0_H0, -132, -132 ;  /* 0xd820d82047487431 */ /* 0x080fe2000004001a */
[----:B------:R-:W-:Y:S02]  /*3e40*/  LOP3.LUT R47, R22, 0x64006400, RZ, 0xfc, !PT ;  /* 0x64006400162f7812 */ /* 0x000fe400078efcff */
[----:B------:R-:W-:Y:S02]  /*3e50*/  LOP3.LUT R6, R46, 0x40004, R21, 0xf8, !PT ;  /* 0x000400042e067812 */ /* 0x000fe400078ef815 */
[----:B------:R-:W-:Y:S01]  /*3e60*/  LOP3.LUT R5, R50, 0x40004, R5, 0xf8, !PT ;  /* 0x0004000432057812 */ /* 0x000fe200078ef805 */
[----:B------:R-:W-:Y:S01]  /*3e70*/  HFMA2 R47, R47, R26.H0_H0, -132, -132 ;  /* 0xd820d8202f2f7431 */ /* 0x000fe2000004001a */
        /* <DEDUP_REMOVED lines=197> */
.L_x_2489:
        /* <DEDUP_REMOVED lines=80> */
.L_x_2490:
        /* <DEDUP_REMOVED lines=77> */
.L_x_2488:
[----:B------:R-:W-:Y:S01]  /*54a0*/  IADD3 R38, R38, 0x20, RZ ;  /* 0x0000002026267810 */ /* 0x000fe20007ffe0ff */
[----:B------:R-:W-:Y:S01]  /*54b0*/  UIADD3 UR4, UR4, 0x40, URZ ;  /* 0x0000004004047890 */ /* 0x000fe2000fffe03f */
[----:B------:R-:W-:Y:S02]  /*54c0*/  IMAD.WIDE R20, R35, 0x4, R2 ;  /* 0x0000000423147825 */ /* 0x000fe400078e0202 */
[C---:B------:R-:W-:Y:S02]  /*54d0*/  ISETP.GE.AND P2, PT, R38.reuse, UR5, PT ;  /* 0x0000000526007c0c */ /* 0x040fe4000bf46270 */
[----:B------:R-:W-:-:S13]  /*54e0*/  ISETP.LT.AND P3, PT, R38, R37, PT ;  /* 0x000000252600720c */ /* 0x000fda0003f61270 */
[----:B------:R-:W-:Y:S05]  /*54f0*/  @!P2 BRA P3, `(.L_x_2491) ;  /* 0xffffffe00058a947 */ /* 0x000fea000183ffff */
.L_x_2487:
        /* <DEDUP_REMOVED lines=17> */
.L_x_2495:
[----:B------:R-:W0:Y:S02]  /*5610*/  LDS R2, [R0] ;  /* 0x0000000000027984 */ /* 0x000e240000000800 */
[----:B0-----:R-:W-:-:S06]  /*5620*/  HADD2 R3, R2, R34 ;  /* 0x0000002202037230 */ /* 0x001fcc0000000000 */
[----:B------:R-:W0:Y:S02]  /*5630*/  ATOMS.CAST.SPIN R3, [R0], R2, R3 ;  /* 0x000000020003738d */ /* 0x000e240001800003 */
[----:B0-----:R-:W-:-:S13]  /*5640*/  ISETP.EQ.U32.AND P0, PT, R3, 0x1, PT ;  /* 0x000000010300780c */ /* 0x001fda0003f02070 */
[----:B------:R-:W-:Y:S05]  /*5650*/  @!P0 BRA `(.L_x_2495) ;  /* 0xfffffffc00ec8947 */ /* 0x000fea000383ffff */
[----:B------:R-:W-:Y:S05]  /*5660*/  BRA `(.L_x_2493) ;  /* 0x00000000000c7947 */ /* 0x000fea0003800000 */
.L_x_2494:
[----:B------:R-:W2:Y:S02]  /*5670*/  LD.E R0, desc[UR6][R4.64] ;  /* 0x0000000604007980 */ /* 0x000ea4000c101900 */
[----:B--2---:R-:W-:-:S05]  /*5680*/  IADD3 R3, R34, R0, RZ ;  /* 0x0000000022037210 */ /* 0x004fca0007ffe0ff */
[----:B------:R0:W-:Y:S02]  /*5690*/  ST.E desc[UR6][R4.64], R3 ;  /* 0x0000000304007985 */ /* 0x0001e4000c101906 */
.L_x_2493:
[----:B------:R-:W-:Y:S05]  /*56a0*/  BSYNC B0 ;  /* 0x0000000000007941 */ /* 0x000fea0003800000 */
.L_x_2492:
[----:B------:R1:W-:Y:S01]  /*56b0*/  ATOM.E.ADD.F16x2.RN.STRONG.GPU P0, RZ, desc[UR6][R4.64+0x4], R33 ;  /* 0x0000042104ff79a2 */ /* 0x0003e2000810e1c6 */
[----:B------:R-:W-:Y:S04]  /*56c0*/  BSSY B0, `(.L_x_2496) ;  /* 0x000000f000007945 */ /* 0x000fe80003800000 */
[----:B-1----:R-:W-:Y:S05]  /*56d0*/  @P0 BRA `(.L_x_2497) ;  /* 0x0000000000340947 */ /* 0x002fea0003800000 */
[----:B------:R-:W1:Y:S02]  /*56e0*/  QSPC.E.S P0, RZ, [R4+0x4] ;  /* 0x0000040004ff73aa */ /* 0x000e640000000500 */
[----:B-1----:R-:W-:Y:S05]  /*56f0*/  @!P0 BRA `(.L_x_2498) ;  /* 0x0000000000208947 */ /* 0x002fea0003800000 */
[----:B------:R-:W-:-:S04]  /*5700*/  MOV R2, R4 ;  /* 0x0000000400027202 */ /* 0x000fc80000000f00 */
[----:B------:R-:W-:-:S07]  /*5710*/  MOV R0, R2 ;  /* 0x0000000200007202 */ /* 0x000fce0000000f00 */
.L_x_2499:
[----:B------:R-:W0:Y:S02]  /*5720*/  LDS R2, [R0+0x4] ;  /* 0x0000040000027984 */ /* 0x000e240000000800 */
[----:B0-----:R-:W-:-:S10]  /*5730*/  HFMA2.MMA R3, R2, 1, 1, R33 ;  /* 0x3c003c0002037835 */ /* 0x001fd40000000021 */
[----:B------:R-:W0:Y:S02]  /*5740*/  ATOMS.CAST.SPIN R3, [R0+0x4], R2, R3 ;  /* 0x000004020003738d */ /* 0x000e240001800003 */
[----:B0-----:R-:W-:-:S13]  /*5750*/  ISETP.EQ.U32.AND P0, PT, R3, 0x1, PT ;  /* 0x000000010300780c */ /* 0x001fda0003f02070 */
[----:B------:R-:W-:Y:S05]  /*5760*/  @!P0 BRA `(.L_x_2499) ;  /* 0xfffffffc00ec8947 */ /* 0x000fea000383ffff */
[----:B------:R-:W-:Y:S05]  /*5770*/  BRA `(.L_x_2497) ;  /* 0x00000000000c7947 */ /* 0x000fea0003800000 */
.L_x_2498:
[----:B------:R-:W0:Y:S02]  /*5780*/  LD.E R0, desc[UR6][R4.64+0x4] ;  /* 0x0000040604007980 */ /* 0x000e24000c101900 */
[----:B0-----:R-:W-:-:S05]  /*5790*/  IADD3 R3, R33, R0, RZ ;  /* 0x0000000021037210 */ /* 0x001fca0007ffe0ff */
[----:B------:R1:W-:Y:S02]  /*57a0*/  ST.E desc[UR6][R4.64+0x4], R3 ;  /* 0x0000040304007985 */ /* 0x0003e4000c101906 */
.L_x_2497:
[----:B------:R-:W-:Y:S05]  /*57b0*/  BSYNC B0 ;  /* 0x0000000000007941 */ /* 0x000fea0003800000 */
.L_x_2496:
        /* <DEDUP_REMOVED lines=11> */
.L_x_2503:
[----:B------:R-:W0:Y:S02]  /*5870*/  LDS R2, [R0] ;  /* 0x0000000000027984 */ /* 0x000e240000000800 */
[----:B0-----:R-:W-:-:S06]  /*5880*/  HADD2 R3, R2, R32 ;  /* 0x0000002002037230 */ /* 0x001fcc0000000000 */
[----:B------:R-:W0:Y:S02]  /*5890*/  ATOMS.CAST.SPIN R3, [R0], R2, R3 ;  /* 0x000000020003738d */ /* 0x000e240001800003 */
[----:B0-----:R-:W-:-:S13]  /*58a0*/  ISETP.EQ.U32.AND P0, PT, R3, 0x1, PT ;  /* 0x000000010300780c */ /* 0x001fda0003f02070 */
[----:B------:R-:W-:Y:S05]  /*58b0*/  @!P0 BRA `(.L_x_2503) ;  /* 0xfffffffc00ec8947 */ /* 0x000fea000383ffff */
[----:B------:R-:W-:Y:S05]  /*58c0*/  BRA `(.L_x_2501) ;  /* 0x00000000000c7947 */ /* 0x000fea0003800000 */
.L_x_2502:
[----:B------:R-:W2:Y:S02]  /*58d0*/  LD.E R0, desc[UR6][R4.64] ;  /* 0x0000000604007980 */ /* 0x000ea4000c101900 */
[----:B--2---:R-:W-:-:S05]  /*58e0*/  IADD3 R3, R32, R0, RZ ;  /* 0x0000000020037210 */ /* 0x004fca0007ffe0ff */
[----:B------:R0:W-:Y:S02]  /*58f0*/  ST.E desc[UR6][R4.64], R3 ;  /* 0x0000000304007985 */ /* 0x0001e4000c101906 */
.L_x_2501:
[----:B------:R-:W-:Y:S05]  /*5900*/  BSYNC B0 ;  /* 0x0000000000007941 */ /* 0x000fea0003800000 */
.L_x_2500:
[----:B------:R1:W-:Y:S01]  /*5910*/  ATOM.E.ADD.F16x2.RN.STRONG.GPU P0, RZ, desc[UR6][R4.64+0x4], R31 ;  /* 0x0000041f04ff79a2 */ /* 0x0003e2000810e1c6 */
[----:B------:R-:W-:Y:S04]  /*5920*/  BSSY B0, `(.L_x_2504) ;  /* 0x000000f000007945 */ /* 0x000fe80003800000 */
[----:B-1----:R-:W-:Y:S05]  /*5930*/  @P0 BRA `(.L_x_2505) ;  /* 0x0000000000340947 */ /* 0x002fea0003800000 */
[----:B------:R-:W1:Y:S02]  /*5940*/  QSPC.E.S P0, RZ, [R4+0x4] ;  /* 0x0000040004ff73aa */ /* 0x000e640000000500 */
[----:B-1----:R-:W-:Y:S05]  /*5950*/  @!P0 BRA `(.L_x_2506) ;  /* 0x0000000000208947 */ /* 0x002fea0003800000 */
[----:B------:R-:W-:-:S04]  /*5960*/  MOV R2, R4 ;  /* 0x0000000400027202 */ /* 0x000fc80000000f00 */
[----:B------:R-:W-:-:S07]  /*5970*/  MOV R0, R2 ;  /* 0x0000000200007202 */ /* 0x000fce0000000f00 */
.L_x_2507:
[----:B------:R-:W0:Y:S02]  /*5980*/  LDS R2, [R0+0x4] ;  /* 0x0000040000027984 */ /* 0x000e240000000800 */
[----:B0-----:R-:W-:-:S10]  /*5990*/  HFMA2.MMA R3, R2, 1, 1, R31 ;  /* 0x3c003c0002037835 */ /* 0x001fd4000000001f */
[----:B------:R-:W0:Y:S02]  /*59a0*/  ATOMS.CAST.SPIN R3, [R0+0x4], R2, R3 ;  /* 0x000004020003738d */ /* 0x000e240001800003 */
[----:B0-----:R-:W-:-:S13]  /*59b0*/  ISETP.EQ.U32.AND P0, PT, R3, 0x1, PT ;  /* 0x000000010300780c */ /* 0x001fda0003f02070 */
[----:B------:R-:W-:Y:S05]  /*59c0*/  @!P0 BRA `(.L_x_2507) ;  /* 0xfffffffc00ec8947 */ /* 0x000fea000383ffff */
[----:B------:R-:W-:Y:S05]  /*59d0*/  BRA `(.L_x_2505) ;  /* 0x00000000000c7947 */ /* 0x000fea0003800000 */
.L_x_2506:
[----:B------:R-:W0:Y:S02]  /*59e0*/  LD.E R0, desc[UR6][R4.64+0x4] ;  /* 0x0000040604007980 */ /* 0x000e24000c101900 */
[----:B0-----:R-:W-:-:S05]  /*59f0*/  IADD3 R3, R31, R0, RZ ;  /* 0x000000001f037210 */ /* 0x001fca0007ffe0ff */
[----:B------:R1:W-:Y:S02]  /*5a00*/  ST.E desc[UR6][R4.64+0x4], R3 ;  /* 0x0000040304007985 */ /* 0x0003e4000c101906 */
.L_x_2505:
[----:B------:R-:W-:Y:S05]  /*5a10*/  BSYNC B0 ;  /* 0x0000000000007941 */ /* 0x000fea0003800000 */
.L_x_2504:
        /* <DEDUP_REMOVED lines=11> */
.L_x_2511:
[----:B------:R-:W0:Y:S02]  /*5ad0*/  LDS R2, [R0] ;  /* 0x0000000000027984 */ /* 0x000e240000000800 */
[----:B0-----:R-:W-:-:S06]  /*5ae0*/  HADD2 R3, R2, R30 ;  /* 0x0000001e02037230 */ /* 0x001fcc0000000000 */
[----:B------:R-:W0:Y:S02]  /*5af0*/  ATOMS.CAST.SPIN R3, [R0], R2, R3 ;  /* 0x000000020003738d */ /* 0x000e240001800003 */
[----:B0-----:R-:W-:-:S13]  /*5b00*/  ISETP.EQ.U32.AND P0, PT, R3, 0x1, PT ;  /* 0x000000010300780c */ /* 0x001fda0003f02070 */
[----:B------:R-:W-:Y:S05]  /*5b10*/  @!P0 BRA `(.L_x_2511) ;  /* 0xfffffffc00ec8947 */ /* 0x000fea000383ffff */
[----:B------:R-:W-:Y:S05]  /*5b20*/  BRA `(.L_x_2509) ;  /* 0x00000000000c7947 */ /* 0x000fea0003800000 */
.L_x_2510:
[----:B------:R-:W2:Y:S02]  /*5b30*/  LD.E R0, desc[UR6][R4.64] ;  /* 0x0000000604007980 */ /* 0x000ea4000c101900 */
[----:B--2---:R-:W-:-:S05]  /*5b40*/  IADD3 R3, R30, R0, RZ ;  /* 0x000000001e037210 */ /* 0x004fca0007ffe0ff */
[----:B------:R0:W-:Y:S02]  /*5b50*/  ST.E desc[UR6][R4.64], R3 ;  /* 0x0000000304007985 */ /* 0x0001e4000c101906 */
.L_x_2509:
[----:B------:R-:W-:Y:S05]  /*5b60*/  BSYNC B0 ;  /* 0x0000000000007941 */ /* 0x000fea0003800000 */
.L_x_2508:
[----:B------:R1:W-:Y:S02]  /*5b70*/  ATOM.E.ADD.F16x2.RN.STRONG.GPU P0, RZ, desc[UR6][R4.64+0x4], R29 ;  /* 0x0000041d04ff79a2 */ /* 0x0003e4000810e1c6 */
[----:B-1----:R-:W-:Y:S05]  /*5b80*/  @P0 EXIT ;  /* 0x000000000000094d */ /* 0x002fea0003800000 */
[----:B------:R-:W1:Y:S02]  /*5b90*/  QSPC.E.S P0, RZ, [R4+0x4] ;  /* 0x0000040004ff73aa */ /* 0x000e640000000500 */
[----:B-1----:R-:W-:Y:S05]  /*5ba0*/  @!P0 BRA `(.L_x_2512) ;  /* 0x0000000000208947 */ /* 0x002fea0003800000 */
[----:B------:R-:W-:-:S04]  /*5bb0*/  MOV R2, R4 ;  /* 0x0000000400027202 */ /* 0x000fc80000000f00 */
[----:B------:R-:W-:-:S07]  /*5bc0*/  MOV R0, R2 ;  /* 0x0000000200007202 */ /* 0x000fce0000000f00 */
.L_x_2513:
[----:B------:R-:W0:Y:S02]  /*5bd0*/  LDS R2, [R0+0x4] ;  /* 0x0000040000027984 */ /* 0x000e240000000800 */
[----:B0-----:R-:W-:-:S10]  /*5be0*/  HFMA2.MMA R3, R2, 1, 1, R29 ;  /* 0x3c003c0002037835 */ /* 0x001fd4000000001d */
[----:B------:R-:W0:Y:S02]  /*5bf0*/  ATOMS.CAST.SPIN R3, [R0+0x4], R2, R3 ;  /* 0x000004020003738d */ /* 0x000e240001800003 */
[----:B0-----:R-:W-:-:S13]  /*5c00*/  ISETP.EQ.U32.AND P0, PT, R3, 0x1, PT ;  /* 0x000000010300780c */ /* 0x001fda0003f02070 */
[----:B------:R-:W-:Y:S05]  /*5c10*/  @!P0 BRA `(.L_x_2513) ;  /* 0xfffffffc00ec8947 */ /* 0x000fea000383ffff */
[----:B------:R-:W-:Y:S05]  /*5c20*/  EXIT ;  /* 0x000000000000794d */ /* 0x000fea0003800000 */
.L_x_2512:
[----:B------:R-:W0:Y:S02]  /*5c30*/  LD.E R0, desc[UR6][R4.64+0x4] ;  /* 0x0000040604007980 */ /* 0x000e24000c101900 */
[----:B0-----:R-:W-:-:S05]  /*5c40*/  IADD3 R3, R29, R0, RZ ;  /* 0x000000001d037210 */ /* 0x001fca0007ffe0ff */
[----:B------:R-:W-:Y:S01]  /*5c50*/  ST.E desc[UR6][R4.64+0x4], R3 ;  /* 0x0000040304007985 */ /* 0x000fe2000c101906 */
[----:B------:R-:W-:Y:S05]  /*5c60*/  EXIT ;  /* 0x000000000000794d */ /* 0x000fea0003800000 */
.L_x_2514:
        /* <DEDUP_REMOVED lines=9> */
.L_x_5214:


//--------------------- .text._Z23gemm_half_q_half_kernelILi3ELi38ELb1ELb0ELi64EEvPK6__halfPKjS4_S2_PS0_iiiiPKtS7_iiiiiibS2_i --------------------------
	.section	.text._Z23gemm_half_q_half_kernelILi3ELi38ELb1ELb0ELi64EEvPK6__halfPKjS4_S2_PS0_iiiiPKtS7_iiiiiibS2_i,"ax",@progbits
	.align	128
        .global         _Z23gemm_half_q_half_kernelILi3ELi38ELb1ELb0ELi64EEvPK6__halfPKjS4_S2_PS0_iiiiPKtS7_iiiiiibS2_i
        .type           _Z23gemm_half_q_half_kernelILi3ELi38ELb1ELb0ELi64EEvPK6__halfPKjS4_S2_PS0_iiiiPKtS7_iiiiiibS2_i,@function
        .size           _Z23gemm_half_q_half_kernelILi3ELi38ELb1ELb0ELi64EEvPK6__halfPKjS4_S2_PS0_iiiiPKtS7_iiiiiibS2_i,(.L_x_5215 - _Z23gemm_half_q_half_kernelILi3ELi38ELb1ELb0ELi64EEvPK6__halfPKjS4_S2_PS0_iiiiPKtS7_iiiiiibS2_i)
        .other          _Z23gemm_half_q_half_kernelILi3ELi38ELb1ELb0ELi64EEvPK6__halfPKjS4_S2_PS0_iiiiPKtS7_iiiiiibS2_i,@"STO_CUDA_ENTRY STV_DEFAULT"
_Z23gemm_half_q_half_kernelILi3ELi38ELb1ELb0ELi64EEvPK6__halfPKjS4_S2_PS0_iiiiPKtS7_iiiiiibS2_i:
.text._Z23gemm_half_q_half_kernelILi3ELi38ELb1ELb0ELi64EEvPK6__halfPKjS4_S2_PS0_iiiiPKtS7_iiiiiibS2_i:
        /* <DEDUP_REMOVED lines=37> */
.L_x_2515:
[----:B------:R-:W-:Y:S02]  /*0250*/  PRMT R3, R3, 0x9910, RZ ;  /* 0x0000991003037816 */ /* 0x000fe400000000ff */
[----:B----4-:R-:W-:Y:S02]  /*0260*/  SHF.L.U32 R47, R52, 0x6, RZ ;  /* 0x00000006342f7819 */ /* 0x010fe400000006ff */
[----:B------:R-:W-:Y:S02]  /*0270*/  ISETP.NE.AND P0, PT, R3, RZ, PT ;  /* 0x000000ff0300720c */ /* 0x000fe40003f05270 */
[----:B---3--:R-:W-:-:S11]  /*0280*/  VIADDMNMX R45, R47, 0x40, R4, PT ;  /* 0x000000402f2d7846 */ /* 0x008fd60003800104 */
[----:B------:R-:W-:Y:S05]  /*0290*/  @!P0 EXIT ;  /* 0x000000000000894d */ /* 0x000fea0003800000 */
[----:B0-----:R-:W-:Y:S01]  /*02a0*/  IMAD.IADD R22, R47, 0x1, R2 ;  /* 0x000000012f167824 */ /* 0x001fe200078e0202 */
[----:B--2---:R-:W-:Y:S01]  /*02b0*/  LEA R6, R11, R2, 0x6 ;  /* 0x000000020b067211 */ /* 0x004fe200078e30ff */
[----:B------:R-:W-:Y:S03]  /*02c0*/  BSSY B0, `(.L_x_2516) ;  /* 0x00000b5000007945 */ /* 0x000fe60003800000 */
        /* <DEDUP_REMOVED lines=21> */
.L_x_2520:
[----:B0-----:R-:W-:-:S04]  /*0420*/  IMAD R5, R0, 0x3, R7 ;  /* 0x0000000300057824 */ /* 0x001fc800078e0207 */
[C---:B------:R-:W-:Y:S01]  /*0430*/  IMAD R8, R5.reuse, R4, RZ ;  /* 0x0000000405087224 */ /* 0x040fe200078e02ff */
[C---:B------:R-:W-:Y:S01]  /*0440*/  IADD3 R9, R5.reuse, 0x1, RZ ;  /* 0x0000000105097810 */ /* 0x040fe20007ffe0ff */
[C---:B------:R-:W-:Y:S01]  /*0450*/  VIADD R11, R5.reuse, 0x2 ;  /* 0x00000002050b7836 */ /* 0x040fe20000000000 */
[----:B------:R-:W-:Y:S02]  /*0460*/  IADD3 R13, R5, 0x3, RZ ;  /* 0x00000003050d7810 */ /* 0x000fe40007ffe0ff */
[----:B-----5:R-:W-:Y:S01]  /*0470*/  IADD3 R10, P2, R24, R8, RZ ;  /* 0x00000008180a7210 */ /* 0x020fe20007f5e0ff */
[-C--:B------:R-:W-:Y:S02]  /*0480*/  IMAD R5, R9, R4.reuse, RZ ;  /* 0x0000000409057224 */ /* 0x080fe400078e02ff */
[-C--:B------:R-:W-:Y:S01]  /*0490*/  IMAD R11, R11, R4.reuse, RZ ;  /* 0x000000040b0b7224 */ /* 0x080fe200078e02ff */
[----:B------:R-:W-:Y:S01]  /*04a0*/  LEA.HI.X.SX32 R9, R8, RZ, 0x1, P2 ;  /* 0x000000ff08097211 */ /* 0x000fe200010f0eff */
[----:B------:R-:W-:Y:S01]  /*04b0*/  IMAD R13, R13, R4, RZ ;  /* 0x000000040d0d7224 */ /* 0x000fe200078e02ff */
[----:B------:R-:W-:-:S02]  /*04c0*/  LEA R8, P2, R10, UR4, 0x1 ;  /* 0x000000040a087c11 */ /* 0x000fc4000f8408ff */
[C---:B------:R-:W-:Y:S02]  /*04d0*/  IADD3 R19, P3, R24.reuse, R5, RZ ;  /* 0x0000000518137210 */ /* 0x040fe40007f7e0ff */
[C---:B------:R-:W-:Y:S02]  /*04e0*/  IADD3 R17, P4, R24.reuse, R11, RZ ;  /* 0x0000000b18117210 */ /* 0x040fe40007f9e0ff */
[----:B------:R-:W-:Y:S02]  /*04f0*/  IADD3 R15, P5, R24, R13, RZ ;  /* 0x0000000d180f7210 */ /* 0x000fe40007fbe0ff */
[----:B------:R-:W-:Y:S02]  /*0500*/  LEA.HI.X R9, R10, UR5, R9, 0x1, P2 ;  /* 0x000000050a097c11 */ /* 0x000fe400090f0c09 */
[----:B------:R-:W-:Y:S02]  /*0510*/  LEA.HI.X.SX32 R22, R5, RZ, 0x1, P3 ;  /* 0x000000ff05167211 */ /* 0x000fe400018f0eff */
[----:B------:R-:W-:Y:S01]  /*0520*/  LEA.HI.X.SX32 R20, R11, RZ, 0x1, P4 ;  /* 0x000000ff0b147211 */ /* 0x000fe200020f0eff */
[----:B------:R-:W2:Y:S01]  /*0530*/  LDG.E.U16.CONSTANT R8, desc[UR6][R8.64] ;  /* 0x0000000608087981 */ /* 0x000ea2000c1e9500 */
[----:B------:R-:W-:-:S02]  /*0540*/  LEA.HI.X.SX32 R18, R13, RZ, 0x1, P5 ;  /* 0x000000ff0d127211 */ /* 0x000fc400028f0eff */
[----:B------:R-:W-:Y:S02]  /*0550*/  LEA R10, P2, R19, UR4, 0x1 ;  /* 0x00000004130a7c11 */ /* 0x000fe4000f8408ff */
[----:B------:R-:W-:Y:S02]  /*0560*/  LEA R12, P3, R17, UR4, 0x1 ;  /* 0x00000004110c7c11 */ /* 0x000fe4000f8608ff */
[----:B------:R-:W-:Y:S02]  /*0570*/  LEA R14, P4, R15, UR4, 0x1 ;  /* 0x000000040f0e7c11 */ /* 0x000fe4000f8808ff */
[----:B------:R-:W-:Y:S02]  /*0580*/  LEA.HI.X R11, R19, UR5, R22, 0x1, P2 ;  /* 0x00000005130b7c11 */ /* 0x000fe400090f0c16 */
        /* <DEDUP_REMOVED lines=14> */
.L_x_2519:
[----:B0-----:R-:W-:-:S04]  /*0670*/  IADD3 R5, R46, -R7, RZ ;  /* 0x800000072e057210 */ /* 0x001fc80007ffe0ff */
[----:B------:R-:W-:-:S13]  /*0680*/  ISETP.GT.AND P2, PT, R5, 0x1, PT ;  /* 0x000000010500780c */ /* 0x000fda0003f44270 */
[----:B------:R-:W-:Y:S05]  /*0690*/  @!P2 BRA `(.L_x_2521) ;  /* 0x000000000054a947 */ /* 0x000fea0003800000 */
[----:B------:R-:W-:Y:S01]  /*06a0*/  IMAD R5, R0, 0x3, R7 ;  /* 0x0000000300057824 */ /* 0x000fe200078e0207 */
[----:B------:R-:W-:-:S03]  /*06b0*/  ULDC.64 UR4, c[0x0][0x210] ;  /* 0x0000840000047ab9 */ /* 0x000fc60000000a00 */
[C---:B------:R-:W-:Y:S02]  /*06c0*/  VIADD R9, R5.reuse, 0x1 ;  /* 0x0000000105097836 */ /* 0x040fe40000000000 */
[-C--:B------:R-:W-:Y:S02]  /*06d0*/  IMAD R5, R5, R4.reuse, RZ ;  /* 0x0000000405057224 */ /* 0x080fe400078e02ff */
[----:B------:R-:W-:-:S03]  /*06e0*/  IMAD R9, R9, R4, RZ ;  /* 0x0000000409097224 */ /* 0x000fc600078e02ff */
[C---:B-----5:R-:W-:Y:S02]  /*06f0*/  IADD3 R13, P0, R24.reuse, R5, RZ ;  /* 0x00000005180d7210 */ /* 0x060fe40007f1e0ff */
[----:B------:R-:W-:Y:S02]  /*0700*/  IADD3 R11, P2, R24, R9, RZ ;  /* 0x00000009180b7210 */ /* 0x000fe40007f5e0ff */
[----:B------:R-:W-:Y:S02]  /*0710*/  LEA.HI.X.SX32 R14, R5, RZ, 0x1, P0 ;  /* 0x000000ff050e7211 */ /* 0x000fe400000f0eff */
[----:B------:R-:W-:Y:S02]  /*0720*/  LEA.HI.X.SX32 R12, R9, RZ, 0x1, P2 ;  /* 0x000000ff090c7211 */ /* 0x000fe400010f0eff */
[----:B------:R-:W-:Y:S02]  /*0730*/  LEA R8, P0, R13, UR4, 0x1 ;  /* 0x000000040d087c11 */ /* 0x000fe4000f8008ff */
[----:B------:R-:W-:-:S02]  /*0740*/  LEA R10, P2, R11, UR4, 0x1 ;  /* 0x000000040b0a7c11 */ /* 0x000fc4000f8408ff */
[----:B------:R-:W-:Y:S02]  /*0750*/  LEA.HI.X R9, R13, UR5, R14, 0x1, P0 ;  /* 0x000000050d097c11 */ /* 0x000fe400080f0c0e */
        /* <DEDUP_REMOVED lines=9> */
.L_x_2521:
        /* <DEDUP_REMOVED lines=14> */
.L_x_2518:
[----:B------:R-:W0:Y:S01]  /*08d0*/  S2R R8, SR_CgaCtaId ;  /* 0x0000000000087919 */ /* 0x000e220000008800 */
[----:B------:R-:W-:Y:S02]  /*08e0*/  ISETP.GT.AND P2, PT, R46, 0x3, PT ;  /* 0x000000032e00780c */ /* 0x000fe40003f44270 */
[----:B------:R-:W-:Y:S02]  /*08f0*/  MOV R3, 0x400 ;  /* 0x0000040000037802 */ /* 0x000fe40000000f00 */
[----:B------:R-:W-:Y:S02]  /*0900*/  PLOP3.LUT P0, PT, PT, PT, PT, 0x80, 0x0 ;  /* 0x000000000000781c */ /* 0x000fe40003f0f070 */
[----:B0-----:R-:W-:Y:S01]  /*0910*/  LEA R26, R8, R3, 0x18 ;  /* 0x00000003081a7211 */ /* 0x001fe200078ec0ff */
[----:B------:R-:W-:-:S06]  /*0920*/  IMAD.MOV.U32 R3, RZ, RZ, RZ ;  /* 0x000000ffff037224 */ /* 0x000fcc00078e00ff */
[----:B------:R-:W-:Y:S05]  /*0930*/  @!P2 BRA `(.L_x_2522) ;  /* 0x0000000000a0a947 */ /* 0x000fea0003800000 */
[----:B------:R-:W-:Y:S01]  /*0940*/  PLOP3.LUT P0, PT, PT, PT, PT, 0x8, 0x0 ;  /* 0x000000000000781c */ /* 0x000fe20003f0e170 */
[----:B------:R-:W-:Y:S01]  /*0950*/  ULDC.64 UR4, c[0x0][0x210] ;  /* 0x0000840000047ab9 */ /* 0x000fe20000000a00 */
[----:B------:R-:W-:-:S11]  /*0960*/  IADD3 R28, R46, -0x3, RZ ;  /* 0xfffffffd2e1c7810 */ /* 0x000fd60007ffe0ff */
.L_x_2523:
[----:B0-----:R-:W-:-:S04]  /*0970*/  IMAD R5, R0, 0x3, R3 ;  /* 0x0000000300057824 */ /* 0x001fc800078e0203 */
[CC--:B------:R-:W-:Y:S01]  /*0980*/  IMAD R7, R5.reuse, R4.reuse, RZ ;  /* 0x0000000405077224 */ /* 0x0c0fe200078e02ff */
        /* <DEDUP_REMOVED lines=26> */
[----:B------:R-:W-:-:S05]  /*0b30*/  LEA R5, R3, R26, 0x7 ;  /* 0x0000001a03057211 */ /* 0x000fca00078e38ff */
[----:B------:R-:W-:Y:S01]  /*0b40*/  IMAD R5, R2, 0x2, R5 ;  /* 0x0000000202057824 */ /* 0x000fe200078e0205 */
[----:B------:R-:W-:-:S04]  /*0b50*/  IADD3 R3, R3, 0x4, RZ ;  /* 0x0000000403037810 */ /* 0x000fc80007ffe0ff */
[----:B------:R-:W-:Y:S01]  /*0b60*/  ISETP.GE.AND P2, PT, R3, R28, PT ;  /* 0x0000001c0300720c */ /* 0x000fe20003f46270 */
[----:B--2---:R0:W-:Y:S04]  /*0b70*/  STS.U16 [R5], R8 ;  /* 0x0000000805007388 */ /* 0x0041e80000000400 */
[----:B---3--:R0:W-:Y:S04]  /*0b80*/  STS.U16 [R5+0x100], R12 ;  /* 0x0001000c05007388 */ /* 0x0081e80000000400 */
[----:B----4-:R0:W-:Y:S04]  /*0b90*/  STS.U16 [R5+0x80], R10 ;  /* 0x0000800a05007388 */ /* 0x0101e80000000400 */
[----:B-----5:R0:W-:Y:S01]  /*0ba0*/  STS.U16 [R5+0x180], R14 ;  /* 0x0001800e05007388 */ /* 0x0201e20000000400 */
[----:B------:R-:W-:Y:S05]  /*0bb0*/  @!P2 BRA `(.L_x_2523) ;  /* 0xfffffffc006ca947 */ /* 0x000fea000383ffff */
.L_x_2522:
        /* <DEDUP_REMOVED lines=18> */
[C---:B------:R-:W-:Y:S01]  /*0ce0*/  LEA R5, R3.reuse, R26, 0x7 ;  /* 0x0000001a03057211 */ /* 0x040fe200078e38ff */
[----:B------:R-:W-:Y:S01]  /*0cf0*/  VIADD R3, R3, 0x2 ;  /* 0x0000000203037836 */ /* 0x000fe20000000000 */
[----:B------:R-:W-:Y:S02]  /*0d00*/  PLOP3.LUT P0, PT, PT, PT, PT, 0x8, 0x0 ;  /* 0x000000000000781c */ /* 0x000fe40003f0e170 */
[----:B------:R-:W-:-:S05]  /*0d10*/  LEA R5, R2, R5, 0x1 ;  /* 0x0000000502057211 */ /* 0x000fca00078e08ff */
[----:B--2---:R0:W-:Y:S04]  /*0d20*/  STS.U16 [R5], R8 ;  /* 0x0000000805007388 */ /* 0x0041e80000000400 */
[----:B---3--:R0:W-:Y:S02]  /*0d30*/  STS.U16 [R5+0x80], R10 ;  /* 0x0000800a05007388 */ /* 0x0081e40000000400 */
.L_x_2524:
[----:B------:R-:W-:-:S13]  /*0d40*/  ISETP.LT.OR P0, PT, R3, R46, P0 ;  /* 0x0000002e0300720c */ /* 0x000fda0000701670 */
[----:B------:R-:W-:Y:S05]  /*0d50*/  @!P0 BRA `(.L_x_2517) ;  /* 0x00000000002c8947 */ /* 0x000fea0003800000 */
[----:B0-----:R-:W-:Y:S01]  /*0d60*/  IMAD R5, R0, 0x3, R3 ;  /* 0x0000000300057824 */ /* 0x001fe200078e0203 */
        /* <DEDUP_REMOVED lines=10> */
.L_x_2517:
[----:B------:R-:W-:Y:S05]  /*0e10*/  BSYNC B0 ;  /* 0x0000000000007941 */ /* 0x000fea0003800000 */
.L_x_2516:
        /* <DEDUP_REMOVED lines=17> */
.L_x_2527:
[----:B----4-:R-:W-:Y:S01]  /*0f30*/  IMAD R2, R0, 0x3, R7 ;  /* 0x0000000300027824 */ /* 0x010fe200078e0207 */
[----:B------:R-:W-:-:S03]  /*0f40*/  IADD3 R7, R7, 0x4, RZ ;  /* 0x0000000407077810 */ /* 0x000fc60007ffe0ff */
[C---:B-12---:R-:W-:Y:S01]  /*0f50*/  VIADD R4, R2.reuse, 0x1 ;  /* 0x0000000102047836 */ /* 0x046fe20000000000 */
[C---:B0-----:R-:W-:Y:S01]  /*0f60*/  IADD3 R8, R2.reuse, 0x2, RZ ;  /* 0x0000000202087810 */ /* 0x041fe20007ffe0ff */
[CCC-:B------:R-:W-:Y:S01]  /*0f70*/  IMAD R3, R2.reuse, R43.reuse, R6.reuse ;  /* 0x0000002b02037224 */ /* 0x1c0fe200078e0206 */
[----:B------:R-:W-:Y:S01]  /*0f80*/  IADD3 R10, R2, 0x3, RZ ;  /* 0x00000003020a7810 */ /* 0x000fe20007ffe0ff */
[-CC-:B------:R-:W-:Y:S01]  /*0f90*/  IMAD R5, R4, R43.reuse, R6.reuse ;  /* 0x0000002b04057224 */ /* 0x180fe200078e0206 */
[----:B------:R-:W-:Y:S01]  /*0fa0*/  ISETP.GE.AND P2, PT, R7, R14, PT ;  /* 0x0000000e0700720c */ /* 0x000fe20003f46270 */
[-CC-:B------:R-:W-:Y:S02]  /*0fb0*/  IMAD R9, R8, R43.reuse, R6.reuse ;  /* 0x0000002b08097224 */ /* 0x180fe400078e0206 */
        /* <DEDUP_REMOVED lines=10> */
.L_x_2526:
[----:B----4-:R-:W-:-:S04]  /*1060*/  IADD3 R2, R46, -R7, RZ ;  /* 0x800000072e027210 */ /* 0x010fc80007ffe0ff */
[----:B------:R-:W-:-:S13]  /*1070*/  ISETP.GT.AND P2, PT, R2, 0x1, PT ;  /* 0x000000010200780c */ /* 0x000fda0003f44270 */
[----:B------:R-:W-:Y:S05]  /*1080*/  @!P2 BRA `(.L_x_2528) ;  /* 0x00000000002ca947 */ /* 0x000fea0003800000 */
[----:B012---:R-:W0:Y:S01]  /*1090*/  LDC.64 R4, c[0x0][0x230] ;  /* 0x00008c00ff047b82 */ /* 0x007e220000000a00 */
[----:B------:R-:W-:Y:S01]  /*10a0*/  IMAD R2, R0, 0x3, R7 ;  /* 0x0000000300027824 */ /* 0x000fe200078e0207 */
[----:B------:R-:W-:Y:S01]  /*10b0*/  PLOP3.LUT P0, PT, PT, PT, PT, 0x8, 0x0 ;  /* 0x000000000000781c */ /* 0x000fe20003f0e170 */
[----:B------:R-:W-:Y:S02]  /*10c0*/  VIADD R7, R7, 0x2 ;  /* 0x0000000207077836 */ /* 0x000fe40000000000 */
[C---:B------:R-:W-:Y:S01]  /*10d0*/  IMAD R3, R2.reuse, R43, R6 ;  /* 0x0000002b02037224 */ /* 0x040fe200078e0206 */
[----:B------:R-:W-:-:S05]  /*10e0*/  IADD3 R8, R2, 0x1, RZ ;  /* 0x0000000102087810 */ /* 0x000fca0007ffe0ff */
[----:B------:R-:W-:Y:S02]  /*10f0*/  IMAD R9, R8, R43, R6 ;  /* 0x0000002b08097224 */ /* 0x000fe400078e0206 */
[----:B0-----:R-:W-:-:S04]  /*1100*/  IMAD.WIDE R2, R3, 0x2, R4 ;  /* 0x0000000203027825 */ /* 0x001fc800078e0204 */
[----:B------:R-:W-:Y:S01]  /*1110*/  IMAD.WIDE R4, R9, 0x2, R4 ;  /* 0x0000000209047825 */ /* 0x000fe200078e0204 */
[----:B------:R3:W-:Y:S04]  /*1120*/  STG.E.64 desc[UR6][R2.64], RZ ;  /* 0x000000ff02007986 */ /* 0x0007e8000c101b06 */
[----:B------:R3:W-:Y:S02]  /*1130*/  STG.E.64 desc[UR6][R4.64], RZ ;  /* 0x000000ff04007986 */ /* 0x0007e4000c101b06 */
.L_x_2528:
[----:B------:R-:W-:-:S13]  /*1140*/  ISETP.LT.OR P0, PT, R7, R46, P0 ;  /* 0x0000002e0700720c */ /* 0x000fda0000701670 */
[----:B-123--:R-:W1:Y:S01]  /*1150*/  @P0 LDC.64 R2, c[0x0][0x230] ;  /* 0x00008c00ff020b82 */ /* 0x00ee620000000a00 */
[----:B------:R-:W-:-:S04]  /*1160*/  @P0 IMAD R0, R0, 0x3, R7 ;  /* 0x0000000300000824 */ /* 0x000fc800078e0207 */
[----:B0-----:R-:W-:-:S04]  /*1170*/  @P0 IMAD R5, R0, R43, R6 ;  /* 0x0000002b00050224 */ /* 0x001fc800078e0206 */
[----:B-1----:R-:W-:-:S05]  /*1180*/  @P0 IMAD.WIDE R2, R5, 0x2, R2 ;  /* 0x0000000205020825 */ /* 0x002fca00078e0202 */
[----:B------:R3:W-:Y:S02]  /*1190*/  @P0 STG.E.64 desc[UR6][R2.64], RZ ;  /* 0x000000ff02000986 */ /* 0x0007e4000c101b06 */
.L_x_2525:
        /* <DEDUP_REMOVED lines=15> */
.L_x_2530:
        /* <DEDUP_REMOVED lines=17> */
[--C-:B------:R-:W-:Y:S01]  /*13a0*/  SHF.R.U32.HI R2, RZ, 0xc, R15.reuse ;  /* 0x0000000cff027819 */ /* 0x100fe2000001160f */
[----:B------:R-:W-:Y:S01]  /*13b0*/  VIADD R16, R16, 0x1 ;  /* 0x0000000110107836 */ /* 0x000fe20000000000 */
[----:B------:R-:W-:Y:S02]  /*13c0*/  SHF.R.U32.HI R15, RZ, 0x8, R15 ;  /* 0x00000008ff0f7819 */ /* 0x000fe4000001160f */
[----:B------:R-:W-:Y:S01]  /*13d0*/  LOP3.LUT R17, R17, 0xf, RZ, 0xc0, !PT ;  /* 0x0000000f11117812 */ /* 0x000fe200078ec0ff */
[----:B------:R-:W-:Y:S01]  /*13e0*/  IMAD R16, R16, R16, RZ ;  /* 0x0000001010107224 */ /* 0x000fe200078e02ff */
[----:B------:R-:W-:-:S02]  /*13f0*/  LOP3.LUT R15, R15, 0xf, RZ, 0xc0, !PT ;  /* 0x0000000f0f0f7812 */ /* 0x000fc400078ec0ff */
[----:B------:R-:W-:Y:S02]  /*1400*/  LOP3.LUT R2, R2, 0xf, RZ, 0xc0, !PT ;  /* 0x0000000f02027812 */ /* 0x000fe400078ec0ff */
[----:B------:R-:W-:Y:S01]  /*1410*/  IADD3 R17, R17, 0x1, RZ ;  /* 0x0000000111117810 */ /* 0x000fe20007ffe0ff */
[----:B------:R-:W-:Y:S01]  /*1420*/  I2F.F16 R16, R16 ;  /* 0x0000001000107306 */ /* 0x000fe20000200c00 */
[----:B------:R-:W-:Y:S02]  /*1430*/  IADD3 R15, R15, 0x1, RZ ;  /* 0x000000010f0f7810 */ /* 0x000fe40007ffe0ff */
[----:B------:R-:W-:Y:S01]  /*1440*/  IADD3 R2, R2, 0x1, RZ ;  /* 0x0000000102027810 */ /* 0x000fe20007ffe0ff */
[----:B------:R-:W-:Y:S02]  /*1450*/  IMAD R17, R17, R17, RZ ;  /* 0x0000001111117224 */ /* 0x000fe400078e02ff */
[----:B------:R-:W-:Y:S02]  /*1460*/  IMAD R15, R15, R15, RZ ;  /* 0x0000000f0f0f7224 */ /* 0x000fe400078e02ff */
[----:B0-----:R-:W-:-:S02]  /*1470*/  IMAD R5, R2, R2, RZ ;  /* 0x0000000202057224 */ /* 0x001fc400078e02ff */
[----:B------:R-:W0:Y:S01]  /*1480*/  I2F.F16 R17, R17 ;  /* 0x0000001100117306 */ /* 0x000e220000200c00 */
[----:B----4-:R-:W-:-:S04]  /*1490*/  IADD3 R14, R9, R14, RZ ;  /* 0x0000000e090e7210 */ /* 0x010fc80007ffe0ff */
[----:B------:R-:W-:-:S03]  /*14a0*/  ISETP.GE.AND P2, PT, R14, R45, PT ;  /* 0x0000002d0e00720c */ /* 0x000fc60003f46270 */
[----:B------:R-:W-:Y:S01]  /*14b0*/  I2F.F16 R2, R5 ;  /* 0x0000000500027306 */ /* 0x000fe20000200c00 */
[----:B0-----:R-:W-:-:S07]  /*14c0*/  PRMT R17, R16, 0x5410, R17 ;  /* 0x0000541010117816 */ /* 0x001fce0000000011 */
[----:B------:R-:W0:Y:S02]  /*14d0*/  I2F.F16 R15, R15 ;  /* 0x0000000f000f7306 */ /* 0x000e240000200c00 */
[----:B0-----:R-:W-:Y:S01]  /*14e0*/  PRMT R3, R15, 0x5410, R2 ;  /* 0x000054100f037816 */ /* 0x001fe20000000002 */
[----:B---3--:R-:W-:-:S04]  /*14f0*/  HMUL2 R2, R17, R4.H0_H0 ;  /* 0x2000000411027232 */ /* 0x008fc80000000000 */
[----:B------:R-:W-:Y:S01]  /*1500*/  HMUL2 R3, R3, R4.H0_H0 ;  /* 0x2000000403037232 */ /* 0x000fe20000000000 */
[C---:B------:R-:W-:Y:S01]  /*1510*/  LEA R4, R13.reuse, R1, 0x3 ;  /* 0x000000010d047211 */ /* 0x040fe200078e18ff */
[----:B------:R-:W-:-:S04]  /*1520*/  VIADD R13, R13, 0x1 ;  /* 0x000000010d0d7836 */ /* 0x000fc80000000000 */
[----:B------:R0:W-:Y:S01]  /*1530*/  STL.64 [R4], R2 ;  /* 0x0000000204007387 */ /* 0x0001e20000100a00 */
[----:B------:R-:W-:Y:S05]  /*1540*/  @!P2 BRA `(.L_x_2530) ;  /* 0xfffffffc0050a947 */ /* 0x000fea000383ffff */
.L_x_2529:
[----:B------:R1:W5:Y:S01]  /*1550*/  LDL.64 R96, [R1] ;  /* 0x0000000001607983 */ /* 0x0003620000100a00 */
[----:B0-----:R-:W0:Y:S01]  /*1560*/  LDC R2, c[0x0][0x25c] ;  /* 0x00009700ff027b82 */ /* 0x001e220000000800 */
        /* <DEDUP_REMOVED lines=9> */
[----:B------:R-:W-:Y:S02]  /*1600*/  ISETP.GT.AND P6, PT, R47, UR8, PT ;  /* 0x000000082f007c0c */ /* 0x000fe4000bfc4270 */
[----:B------:R-:W-:Y:S01]  /*1610*/  LEA.HI R10, R3, R0, RZ, 0x5 ;  /* 0x00000000030a7211 */ /* 0x000fe200078f28ff */
[----:B------:R-:W-:Y:S01]  /*1620*/  HFMA2.MMA R0, -RZ, RZ, 0, 0 ;  /* 0x00000000ff007435 */ /* 0x000fe200000001ff */
[----:B------:R-:W-:Y:S02]  /*1630*/  MOV R7, RZ ;  /* 0x000000ff00077202 */ /* 0x000fe40000000f00 */
        /* <DEDUP_REMOVED lines=11> */
.L_x_2531:
[----:B------:R-:W-:Y:S05]  /*16f0*/  @!P3 BRA `(.L_x_2532) ;  /* 0x00000000001cb947 */ /* 0x000fea0003800000 */
[----:B------:R-:W0:Y:S02]  /*1700*/  LDC R0, c[0x0][0x260] ;  /* 0x00009800ff007b82 */ /* 0x000e240000000800 */
[----:B0-----:R-:W-:-:S05]  /*1710*/  VIMNMX R5, R47, R0, PT ;  /* 0x000000002f057248 */ /* 0x001fca0003fe0100 */
[----:B------:R-:W-:-:S05]  /*1720*/  IMAD.IADD R5, R5, 0x1, -R2 ;  /* 0x0000000105057824 */ /* 0x000fca00078e0a02 */
[----:B------:R-:W-:-:S04]  /*1730*/  SHF.R.S32.HI R0, RZ, 0x1f, R5 ;  /* 0x0000001fff007819 */ /* 0x000fc80000011405 */
[----:B------:R-:W-:-:S04]  /*1740*/  LEA.HI R0, R0, R5, RZ, 0x5 ;  /* 0x0000000500007211 */ /* 0x000fc800078f28ff */
[----:B------:R-:W-:-:S05]  /*1750*/  SHF.R.S32.HI R0, RZ, 0x5, R0 ;  /* 0x00000005ff007819 */ /* 0x000fca0000011400 */
[----:B------:R-:W-:-:S07]  /*1760*/  IMAD R0, R0, 0x5, RZ ;  /* 0x0000000500007824 */ /* 0x000fce00078e02ff */
.L_x_2532:
        /* <DEDUP_REMOVED lines=8> */
.L_x_2533:
        /* <DEDUP_REMOVED lines=8> */
.L_x_2534:
        /* <DEDUP_REMOVED lines=8> */
[----:B------:R-:W-:-:S05]  /*18f0*/  SHF.R.S32.HI R5, RZ, 0x5, R5 ;  /* 0x00000005ff057819 */ /* 0x000fca0000011405 */
[----:B------:R-:W-:-:S07]  /*1900*/  IMAD.SHL.U32 R4, R5, 0x2, RZ ;  /* 0x0000000205047824 */ /* 0x000fce00078e00ff */
.L_x_2535:
        /* <DEDUP_REMOVED lines=29> */
.L_x_2543:
[----:B------:R-:W-:-:S13]  /*1ae0*/  ISETP.NE.AND P0, PT, R47, R36, PT ;  /* 0x000000242f00720c */ /* 0x000fda0003f05270 */
[----:B------:R-:W1:Y:S01]  /*1af0*/  @!P0 LDC.64 R2, c[0x0][0x248] ;  /* 0x00009200ff028b82 */ /* 0x000e620000000a00 */
[----:B------:R-:W-:Y:S01]  /*1b00*/  @!P0 VIADD R44, R44, 0x1 ;  /* 0x000000012c2c8836 */ /* 0x000fe20000000000 */
[----:B------:R-:W-:-:S04]  /*1b10*/  @!P0 SHF.L.U32 R5, R47, 0x1, RZ ;  /* 0x000000012f058819 */ /* 0x000fc800000006ff */
[----:B------:R-:W-:-:S06]  /*1b20*/  @!P0 LEA R8, R44, R1, 0x3 ;  /* 0x000000012c088211 */ /* 0x000fcc00078e18ff */
[----:B------:R-:W2:Y:S01]  /*1b30*/  @!P0 LDL.64 R8, [R8] ;  /* 0x0000000008088983 */ /* 0x000ea20000100a00 */
[----:B-1----:R-:W-:-:S05]  /*1b40*/  @!P0 IMAD.WIDE R2, R5, 0x2, R2 ;  /* 0x0000000205028825 */ /* 0x002fca00078e0202 */
[----:B------:R1:W3:Y:S02]  /*1b50*/  @!P0 LDG.E.U16.CONSTANT R10, desc[UR6][R2.64+0x2] ;  /* 0x00000206020a8981 */ /* 0x0002e4000c1e9500 */
[----:B-1----:R-:W-:Y:S02]  /*1b60*/  MOV R2, R12 ;  /* 0x0000000c00027202 */ /* 0x002fe40000000f00 */
[----:B------:R-:W-:-:S05]  /*1b70*/  MOV R3, R13 ;  /* 0x0000000d00037202 */ /* 0x000fca0000000f00 */
[----:B------:R1:W5:Y:S01]  /*1b80*/  LDG.E.128.CONSTANT R4, desc[UR6][R2.64] ;  /* 0x0000000602047981 */ /* 0x000362000c1e9d00 */
[----:B--2---:R-:W-:Y:S02]  /*1b90*/  @!P0 PRMT R0, R8, 0x7610, R0 ;  /* 0x0000761008008816 */ /* 0x004fe40000000000 */
[----:B------:R-:W-:Y:S02]  /*1ba0*/  @!P0 PRMT R97, R9, 0x7610, R97 ;  /* 0x0000761009618816 */ /* 0x000fe40000000061 */
[----:B------:R-:W-:Y:S02]  /*1bb0*/  @!P0 PRMT R0, R0, 0x7610, R8 ;  /* 0x0000761000008816 */ /* 0x000fe40000000008 */
[----:B------:R-:W-:Y:S02]  /*1bc0*/  @!P0 PRMT R97, R97, 0x7610, R9 ;  /* 0x0000761061618816 */ /* 0x000fe40000000009 */
[----:B---3--:R-:W-:Y:S01]  /*1bd0*/  @!P0 IADD3 R36, R10, R47, RZ ;  /* 0x0000002f0a248210 */ /* 0x008fe20007ffe0ff */
        /* <DEDUP_REMOVED lines=8> */
[----:B------:R-:W-:Y:S02]  /*1c60*/  SHF.R.U32.HI R17, RZ, 0xc, R4 ;  /* 0x0000000cff117819 */ /* 0x000fe40000011604 */
[----:B------:R-:W-:Y:S02]  /*1c70*/  PRMT R5, R49, 0x9910, RZ ;  /* 0x0000991031057816 */ /* 0x000fe400000000ff */
        /* <DEDUP_REMOVED lines=17> */
[----:B------:R-:W-:-:S02]  /*1d90*/  ISETP.GE.AND P2, PT, R46, 0x2, PT ;  /* 0x000000022e00780c */ /* 0x000fc40003f46270 */
[--C-:B---3--:R-:W-:Y:S02]  /*1da0*/  SHF.R.U32.HI R28, RZ, 0x8, R10.reuse ;  /* 0x00000008ff1c7819 */ /* 0x108fe4000001160a */
[--C-:B------:R-:W-:Y:S02]  /*1db0*/  SHF.R.U32.HI R34, RZ, 0xa, R10.reuse ;  /* 0x0000000aff227819 */ /* 0x100fe4000001160a */
[----:B------:R-:W-:Y:S02]  /*1dc0*/  LOP3.LUT R31, R10, 0x3f003f, RZ, 0xc0, !PT ;  /* 0x003f003f0a1f7812 */ /* 0x000fe400078ec0ff */
[----:B------:R-:W-:Y:S02]  /*1dd0*/  SHF.R.U32.HI R32, RZ, 0x6, R10 ;  /* 0x00000006ff207819 */ /* 0x000fe4000001160a */
[----:B------:R-:W-:Y:S02]  /*1de0*/  SHF.R.U32.HI R5, RZ, 0x8, R8 ;  /* 0x00000008ff057819 */ /* 0x000fe40000011608 */
[----:B------:R-:W-:-:S02]  /*1df0*/  SHF.R.U32.HI R7, RZ, 0x8, R9 ;  /* 0x00000008ff077819 */ /* 0x000fc40000011609 */
[--C-:B------:R-:W-:Y:S02]  /*1e00*/  SHF.R.U32.HI R10, RZ, 0x8, R11.reuse ;  /* 0x00000008ff0a7819 */ /* 0x100fe4000001160b */
[--C-:B------:R-:W-:Y:S02]  /*1e10*/  SHF.R.U32.HI R60, RZ, 0xa, R11.reuse ;  /* 0x0000000aff3c7819 */ /* 0x100fe4000001160b */
[----:B------:R-:W-:Y:S02]  /*1e20*/  LOP3.LUT R57, R11, 0x3f003f, RZ, 0xc0, !PT ;  /* 0x003f003f0b397812 */ /* 0x000fe400078ec0ff */
[----:B------:R-:W-:Y:S02]  /*1e30*/  SHF.R.U32.HI R58, RZ, 0x6, R11 ;  /* 0x00000006ff3a7819 */ /* 0x000fe4000001160b */
[----:B------:R-:W-:Y:S02]  /*1e40*/  SHF.R.U32.HI R24, RZ, 0xa, R9 ;  /* 0x0000000aff187819 */ /* 0x000fe40000011609 */
[----:B------:R-:W-:-:S02]  /*1e50*/  LOP3.LUT R23, R9, 0x3f003f, RZ, 0xc0, !PT ;  /* 0x003f003f09177812 */ /* 0x000fc400078ec0ff */
[----:B------:R-:W-:Y:S02]  /*1e60*/  SHF.R.U32.HI R26, RZ, 0x6, R9 ;  /* 0x00000006ff1a7819 */ /* 0x000fe40000011609 */
[----:B------:R-:W-:Y:S02]  /*1e70*/  LOP3.LUT R11, R27, 0xf000f, RZ, 0xc0, !PT ;  /* 0x000f000f1b0b7812 */ /* 0x000fe400078ec0ff */
[----:B------:R-:W-:Y:S02]  /*1e80*/  LOP3.LUT R9, R6, 0x300030, R5, 0xf8, !PT ;  /* 0x0030003006097812 */ /* 0x000fe400078ef805 */
[----:B------:R-:W-:Y:S02]  /*1e90*/  LOP3.LUT R27, R22, 0x300030, R7, 0xf8, !PT ;  /* 0x00300030161b7812 */ /* 0x000fe400078ef807 */
[----:B------:R-:W-:Y:S02]  /*1ea0*/  LOP3.LUT R59, R17, 0x300030, R10, 0xf8, !PT ;  /* 0x00300030113b7812 */ /* 0x000fe400078ef80a */
[----:B--2---:R-:W-:-:S02]  /*1eb0*/  SHF.R.U32.HI R7, RZ, 0xc, R12 ;  /* 0x0000000cff077819 */ /* 0x004fc4000001160c */
[----:B------:R-:W-:Y:S02]  /*1ec0*/  LOP3.LUT R5, R12, 0x3f003f, RZ, 0xc0, !PT ;  /* 0x003f003f0c057812 */ /* 0x000fe400078ec0ff */
[----:B------:R-:W-:Y:S02]  /*1ed0*/  SHF.R.U32.HI R6, RZ, 0x6, R12 ;  /* 0x00000006ff067819 */ /* 0x000fe4000001160c */
[--C-:B------:R-:W-:Y:S02]  /*1ee0*/  SHF.R.U32.HI R17, RZ, 0xc, R14.reuse ;  /* 0x0000000cff117819 */ /* 0x100fe4000001160e */
[----:B------:R-:W-:Y:S02]  /*1ef0*/  LOP3.LUT R22, R14, 0x3f003f, RZ, 0xc0, !PT ;  /* 0x003f003f0e167812 */ /* 0x000fe400078ec0ff */
[----:B------:R-:W-:Y:S02]  /*1f00*/  SHF.R.U32.HI R30, RZ, 0x6, R14 ;  /* 0x00000006ff1e7819 */ /* 0x000fe4000001160e */
[----:B------:R-:W-:-:S02]  /*1f10*/  SHF.R.U32.HI R12, RZ, 0xc, R13 ;  /* 0x0000000cff0c7819 */ /* 0x000fc4000001160d */
[----:B------:R-:W-:Y:S02]  /*1f20*/  SHF.R.U32.HI R14, RZ, 0xc, R15 ;  /* 0x0000000cff0e7819 */ /* 0x000fe4000001160f */
[----:B------:R-:W-:Y:S02]  /*1f30*/  LOP3.LUT R33, R11, 0x300030, R28, 0xf8, !PT ;  /* 0x003000300b217812 */ /* 0x000fe400078ef81c */
        /* <DEDUP_REMOVED lines=129> */
.L_x_2538:
        /* <DEDUP_REMOVED lines=49> */
.L_x_2539:
        /* <DEDUP_REMOVED lines=43> */
.L_x_2537:
        /* <DEDUP_REMOVED lines=17> */
[--C-:B------:R-:W-:Y:S02]  /*2e20*/  SHF.R.U32.HI R32, RZ, 0xc, R7.reuse ;  /* 0x0000000cff207819 */ /* 0x100fe40000011607 */
[----:B------:R-:W-:Y:S02]  /*2e30*/  LOP3.LUT R34, R7, 0x3f003f, RZ, 0xc0, !PT ;  /* 0x003f003f07227812 */ /* 0x000fe400078ec0ff */
[----:B------:R-:W-:-:S02]  /*2e40*/  SHF.R.U32.HI R35, RZ, 0x6, R7 ;  /* 0x00000006ff237819 */ /* 0x000fc40000011607 */
[----:B----4-:R-:W-:Y:S02]  /*2e50*/  SHF.R.U32.HI R5, RZ, 0x8, R8 ;  /* 0x00000008ff057819 */ /* 0x010fe40000011608 */
[----:B------:R-:W-:Y:S02]  /*2e60*/  SHF.R.U32.HI R7, RZ, 0x8, R9 ;  /* 0x00000008ff077819 */ /* 0x000fe40000011609 */
[----:B------:R-:W-:Y:S02]  /*2e70*/  LOP3.LUT R6, R19, 0xf000f, RZ, 0xc0, !PT ;  /* 0x000f000f13067812 */ /* 0x000fe400078ec0ff */
[----:B------:R-:W-:Y:S02]  /*2e80*/  LOP3.LUT R22, R22, 0xf000f, RZ, 0xc0, !PT ;  /* 0x000f000f16167812 */ /* 0x000fe400078ec0ff */
[--C-:B------:R-:W-:Y:S02]  /*2e90*/  SHF.R.U32.HI R29, RZ, 0x8, R10.reuse ;  /* 0x00000008ff1d7819 */ /* 0x100fe4000001160a */
[----:B------:R-:W-:-:S02]  /*2ea0*/  SHF.R.U32.HI R33, RZ, 0xa, R10 ;  /* 0x0000000aff217819 */ /* 0x000fc4000001160a */
[----:B------:R-:W-:Y:S02]  /*2eb0*/  LOP3.LUT R30, R10, 0x3f003f, RZ, 0xc0, !PT ;  /* 0x003f003f0a1e7812 */ /* 0x000fe400078ec0ff */
[----:B------:R-:W-:Y:S02]  /*2ec0*/  SHF.R.U32.HI R31, RZ, 0x6, R10 ;  /* 0x00000006ff1f7819 */ /* 0x000fe4000001160a */
[----:B------:R-:W-:Y:S02]  /*2ed0*/  LOP3.LUT R10, R27, 0xf000f, RZ, 0xc0, !PT ;  /* 0x000f000f1b0a7812 */ /* 0x000fe400078ec0ff */
[--C-:B------:R-:W-:Y:S02]  /*2ee0*/  SHF.R.U32.HI R24, RZ, 0xa, R9.reuse ;  /* 0x0000000aff187819 */ /* 0x100fe40000011609 */
[----:B------:R-:W-:Y:S02]  /*2ef0*/  LOP3.LUT R23, R9, 0x3f003f, RZ, 0xc0, !PT ;  /* 0x003f003f09177812 */ /* 0x000fe400078ec0ff */
[----:B------:R-:W-:-:S02]  /*2f00*/  SHF.R.U32.HI R26, RZ, 0x6, R9 ;  /* 0x00000006ff1a7819 */ /* 0x000fc40000011609 */
[----:B------:R-:W-:Y:S02]  /*2f10*/  LOP3.LUT R9, R6, 0x300030, R5, 0xf8, !PT ;  /* 0x0030003006097812 */ /* 0x000fe400078ef805 */
[----:B------:R-:W-:Y:S02]  /*2f20*/  LOP3.LUT R27, R22, 0x300030, R7, 0xf8, !PT ;  /* 0x00300030161b7812 */ /* 0x000fe400078ef807 */
[--C-:B------:R-:W-:Y:S02]  /*2f30*/  SHF.R.U32.HI R53, RZ, 0x8, R11.reuse ;  /* 0x00000008ff357819 */ /* 0x100fe4000001160b */
[--C-:B------:R-:W-:Y:S02]  /*2f40*/  SHF.R.U32.HI R56, RZ, 0xa, R11.reuse ;  /* 0x0000000aff387819 */ /* 0x100fe4000001160b */
[----:B------:R-:W-:Y:S02]  /*2f50*/  LOP3.LUT R55, R11, 0x3f003f, RZ, 0xc0, !PT ;  /* 0x003f003f0b377812 */ /* 0x000fe400078ec0ff */
[----:B------:R-:W-:-:S02]  /*2f60*/  SHF.R.U32.HI R57, RZ, 0x6, R11 ;  /* 0x00000006ff397819 */ /* 0x000fc4000001160b */
[----:B------:R-:W-:Y:S02]  /*2f70*/  LOP3.LUT R54, R32, 0xf000f, RZ, 0xc0, !PT ;  /* 0x000f000f20367812 */ /* 0x000fe400078ec0ff */
[--C-:B---3--:R-:W-:Y:S02]  /*2f80*/  SHF.R.U32.HI R7, RZ, 0xc, R12.reuse ;  /* 0x0000000cff077819 */ /* 0x108fe4000001160c */
[----:B------:R-:W-:Y:S02]  /*2f90*/  LOP3.LUT R5, R12, 0x3f003f, RZ, 0xc0, !PT ;  /* 0x003f003f0c057812 */ /* 0x000fe400078ec0ff */
[----:B------:R-:W-:Y:S02]  /*2fa0*/  SHF.R.U32.HI R6, RZ, 0x6, R12 ;  /* 0x00000006ff067819 */ /* 0x000fe4000001160c */
[----:B------:R-:W-:Y:S02]  /*2fb0*/  LOP3.LUT R32, R10, 0x300030, R29, 0xf8, !PT ;  /* 0x003000300a207812 */ /* 0x000fe400078ef81d */
        /* <DEDUP_REMOVED lines=8> */
[----:B------:R-:W-:Y:S02]  /*3040*/  LOP3.LUT R7, R12, 0xf000f, RZ, 0xc0, !PT ;  /* 0x000f000f0c077812 */ /* 0x000fe400078ec0ff */
[----:B------:R-:W-:Y:S02]  /*3050*/  LOP3.LUT R58, R54, 0x300030, R53, 0xf8, !PT ;  /* 0x00300030363a7812 */ /* 0x000fe400078ef835 */
        /* <DEDUP_REMOVED lines=132> */
.L_x_2541:
        /* <DEDUP_REMOVED lines=49> */
.L_x_2542:
        /* <DEDUP_REMOVED lines=43> */
.L_x_2540:
[----:B-----5:R-:W-:Y:S01]  /*3e60*/  LEA R4, R52, 0x40, 0x6 ;  /* 0x0000004034047811 */ /* 0x020fe200078e30ff */
[----:B------:R-:W-:Y:S01]  /*3e70*/  UIADD3 UR4, UR4, 0x40, URZ ;  /* 0x0000004004047890 */ /* 0x000fe2000fffe03f */
[----:B------:R-:W-:Y:S01]  /*3e80*/  IADD3 R47, R47, 0x20, RZ ;  /* 0x000000202f2f7810 */ /* 0x000fe20007ffe0ff */
[----:B0-----:R-:W-:Y:S01]  /*3e90*/  IMAD.WIDE R12, R43, 0x18, R2 ;  /* 0x000000182b0c7825 */ /* 0x001fe200078e0202 */
[----:B------:R-:W-:Y:S02]  /*3ea0*/  VIMNMX R4, R4, UR8, PT ;  /* 0x0000000804047c48 */ /* 0x000fe4000bfe0100 */
[C---:B------:R-:W-:Y:S02]  /*3eb0*/  ISETP.GE.AND P0, PT, R47.reuse, UR5, PT ;  /* 0x000000052f007c0c */ /* 0x040fe4000bf06270 */
[----:B------:R-:W-:-:S13]  /*3ec0*/  ISETP.LT.AND P2, PT, R47, R4, PT ;  /* 0x000000042f00720c */ /* 0x000fda0003f41270 */
[----:B------:R-:W-:Y:S05]  /*3ed0*/  @!P0 BRA P2, `(.L_x_2543) ;  /* 0xffffffdc00008947 */ /* 0x000fea000103ffff */
.L_x_2536:
        /* <DEDUP_REMOVED lines=8> */
.L_x_2548:
[----:B------:R-:W-:Y:S01]  /*3f60*/  ISETP.NE.AND P2, PT, R47, R36, PT ;  /* 0x000000242f00720c */ /* 0x000fe20003f45270 */
[----:B------:R-:W0:-:S12]  /*3f70*/  LDC R43, c[0x0][0x23c] ;  /* 0x00008f00ff2b7b82 */ /* 0x000e180000000800 */
[----:B------:R-:W1:Y:S01]  /*3f80*/  @!P2 LDC.64 R2, c[0x0][0x248] ;  /* 0x00009200ff02ab82 */ /* 0x000e620000000a00 */
[----:B------:R-:W-:Y:S02]  /*3f90*/  @!P2 IADD3 R44, R44, 0x1, RZ ;  /* 0x000000012c2ca810 */ /* 0x000fe40007ffe0ff */
[----:B------:R-:W-:-:S03]  /*3fa0*/  @!P2 LEA R5, R47, 0x1, 0x1 ;  /* 0x000000012f05a811 */ /* 0x000fc600078e08ff */
[----:B------:R-:W-:-:S06]  /*3fb0*/  @!P2 IMAD R6, R44, 0x8, R1 ;  /* 0x000000082c06a824 */ /* 0x000fcc00078e0201 */
[----:B------:R-:W2:Y:S01]  /*3fc0*/  @!P2 LDL.64 R6, [R6] ;  /* 0x000000000606a983 */ /* 0x000ea20000100a00 */
[----:B-1----:R-:W-:-:S04]  /*3fd0*/  @!P2 IMAD.WIDE R2, R5, 0x2, R2 ;  /* 0x000000020502a825 */ /* 0x002fc800078e0202 */
[----:B0-----:R-:W-:Y:S02]  /*3fe0*/  IMAD.WIDE R4, R43, 0x4, R12 ;  /* 0x000000042b047825 */ /* 0x001fe400078e020c */
        /* <DEDUP_REMOVED lines=11> */
[----:B------:R-:W-:Y:S01]  /*40a0*/  HFMA2.MMA R23, -RZ, RZ, 0, 0.015625 ;  /* 0x00002400ff177435 */ /* 0x000fe200000001ff */
[--C-:B-----5:R-:W-:Y:S02]  /*40b0*/  SHF.R.U32.HI R16, RZ, 0xf, R12.reuse ;  /* 0x0000000fff107819 */ /* 0x120fe4000001160c */
        /* <DEDUP_REMOVED lines=32> */
[----:B------:R-:W-:Y:S02]  /*42c0*/  PRMT R16, R23, 0x7610, R16 ;  /* 0x0000761017107816 */ /* 0x000fe40000000010 */
[----:B------:R-:W-:-:S02]  /*42d0*/  PRMT R11, R49, 0x9910, RZ ;  /* 0x00009910310b7816 */ /* 0x000fc400000000ff */
[----:B------:R-:W-:Y:S02]  /*42e0*/  LOP3.LUT R22, R22, 0x10001, RZ, 0xc0, !PT ;  /* 0x0001000116167812 */ /* 0x000fe400078ec0ff */
[----:B------:R-:W-:Y:S02]  /*42f0*/  LOP3.LUT R28, R28, 0x10001, RZ, 0xc0, !PT ;  /* 0x000100011c1c7812 */ /* 0x000fe400078ec0ff */
[----:B------:R-:W-:Y:S02]  /*4300*/  LOP3.LUT R23, R18, 0x20002, R21, 0xf8, !PT ;  /* 0x0002000212177812 */ /* 0x000fe400078ef815 */
[----:B------:R-:W-:Y:S02]  /*4310*/  LOP3.LUT R32, R32, 0x10001, RZ, 0xc0, !PT ;  /* 0x0001000120207812 */ /* 0x000fe400078ec0ff */
[----:B------:R-:W-:Y:S02]  /*4320*/  LOP3.LUT R27, R22, 0x20002, R27, 0xf8, !PT ;  /* 0x00020002161b7812 */ /* 0x000fe400078ef81b */
[----:B------:R-:W-:-:S02]  /*4330*/  LOP3.LUT R31, R28, 0x20002, R31, 0xf8, !PT ;  /* 0x000200021c1f7812 */ /* 0x000fc400078ef81f */
[----:B------:R-:W-:Y:S02]  /*4340*/  ISETP.NE.AND P2, PT, R11, RZ, PT ;  /* 0x000000ff0b00720c */ /* 0x000fe40003f45270 */
[----:B------:R-:W-:Y:S02]  /*4350*/  LOP3.LUT R72, R32, 0x20002, R33, 0xf8, !PT ;  /* 0x0002000220487812 */ /* 0x000fe400078ef821 */
        /* <DEDUP_REMOVED lines=41> */
[----:B------:R-:W-:Y:S02]  /*45f0*/  LOP3.LUT R23, R20, 0x64006400, RZ, 0xfc, !PT ;  /* 0x6400640014177812 */ /* 0x000fe400078efcff */
[----:B------:R-:W-:-:S02]  /*4600*/  LOP3.LUT R32, R6, 0x380038, RZ, 0xc0, !PT ;  /* 0x0038003806207812 */ /* 0x000fc400078ec0ff */
[----:B------:R-:W-:Y:S01]  /*4610*/  SHF.R.U32.HI R59, RZ, 0x6, R6 ;  /* 0x00000006ff3b7819 */ /* 0x000fe20000011606 */
[----:B------:R-:W-:Y:S01]  /*4620*/  HFMA2 R84, R23, R24.H0_H0, -132, -132 ;  /* 0xd820d82017547431 */ /* 0x000fe20000040018 */
[----:B------:R-:W-:Y:S02]  /*4630*/  LOP3.LUT R65, R6, 0x70007, RZ, 0xc0, !PT ;  /* 0x0007000706417812 */ /* 0x000fe400078ec0ff */
[----:B------:R-:W-:Y:S02]  /*4640*/  LOP3.LUT R20, R15, 0x380038, RZ, 0xc0, !PT ;  /* 0x003800380f147812 */ /* 0x000fe400078ec0ff */
[----:B------:R-:W-:Y:S02]  /*4650*/  SHF.R.U32.HI R33, RZ, 0xd, R7 ;  /* 0x0000000dff217819 */ /* 0x000fe40000011607 */
[----:B------:R-:W-:Y:S02]  /*4660*/  LOP3.LUT R6, R31, 0x40004, R22, 0xf8, !PT ;  /* 0x000400041f067812 */ /* 0x000fe400078ef816 */
[----:B------:R-:W-:-:S02]  /*4670*/  LOP3.LUT R18, R53, 0x380038, RZ, 0xc0, !PT ;  /* 0x0038003835127812 */ /* 0x000fc400078ec0ff */
[----:B------:R-:W-:Y:S02]  /*4680*/  LOP3.LUT R22, R12, 0x380038, RZ, 0xc0, !PT ;  /* 0x003800380c167812 */ /* 0x000fe400078ec0ff */
[C---:B------:R-:W-:Y:S02]  /*4690*/  LOP3.LUT R70, R7.reuse, 0x380038, RZ, 0xc0, !PT ;  /* 0x0038003807467812 */ /* 0x040fe400078ec0ff */
[----:B------:R-:W-:Y:S02]  /*46a0*/  SHF.R.U32.HI R60, RZ, 0x6, R7 ;  /* 0x00000006ff3c7819 */ /* 0x000fe40000011607 */
[----:B------:R-:W-:Y:S02]  /*46b0*/  LOP3.LUT R67, R7, 0x70007, RZ, 0xc0, !PT ;  /* 0x0007000707437812 */ /* 0x000fe400078ec0ff */
[----:B------:R-:W-:Y:S02]  /*46c0*/  LOP3.LUT R7, R27, 0x40004, R4, 0xf8, !PT ;  /* 0x000400041b077812 */ /* 0x000fe400078ef804 */
[----:B------:R-:W-:-:S02]  /*46d0*/  LOP3.LUT R35, R20, 0x64006400, RZ, 0xfc, !PT ;  /* 0x6400640014237812 */ /* 0x000fc400078efcff */
[----:B------:R-:W-:Y:S02]  /*46e0*/  LOP3.LUT R4, R72, 0x40004, R33, 0xf8, !PT ;  /* 0x0004000448047812 */ /* 0x000fe400078ef821 */
[----:B------:R-:W-:Y:S01]  /*46f0*/  LOP3.LUT R27, R25, 0x64006400, RZ, 0xfc, !PT ;  /* 0x64006400191b7812 */ /* 0x000fe200078efcff */
[-C--:B------:R-:W-:Y:S01]  /*4700*/  HFMA2 R35, R35, R24.reuse.H0_H0, -132, -132 ;  /* 0xd820d82023237431 */ /* 0x080fe20000040018 */
        /* <DEDUP_REMOVED lines=54> */
[----:B------:R-:W-:Y:S01]  /*4a70*/  LOP3.LUT R53, R53, 0x70007, RZ, 0xc0, !PT ;  /* 0x0007000735357812 */ /* 0x000fe200078ec0ff */
[-C--:B------:R-:W-:Y:S01]  /*4a80*/  HFMA2 R74, R21, R16.reuse.H0_H0, -20, -20 ;  /* 0xcd00cd00154a7431 */ /* 0x080fe20000040010 */
[C---:B------:R-:W-:Y:S01]  /*4a90*/  LOP3.LUT R82, R60.reuse, 0x70007, RZ, 0xc0, !PT ;  /* 0x000700073c527812 */ /* 0x040fe200078ec0ff */
        /* <DEDUP_REMOVED lines=147> */
.L_x_2546:
        /* <DEDUP_REMOVED lines=80> */
.L_x_2547:
        /* <DEDUP_REMOVED lines=77> */
.L_x_2545:
[----:B------:R-:W-:Y:S01]  /*5da0*/  IADD3 R47, R47, 0x20, RZ ;  /* 0x000000202f2f7810 */ /* 0x000fe20007ffe0ff */
[----:B------:R-:W-:Y:S01]  /*5db0*/  UIADD3 UR4, UR4, 0x40, URZ ;  /* 0x0000004004047890 */ /* 0x000fe2000fffe03f */
[----:B-----5:R-:W-:Y:S02]  /*5dc0*/  IMAD.WIDE R12, R43, 0x4, R2 ;  /* 0x000000042b0c7825 */ /* 0x020fe400078e0202 */
[C---:B------:R-:W-:Y:S02]  /*5dd0*/  ISETP.GE.AND P2, PT, R47.reuse, UR5, PT ;  /* 0x000000052f007c0c */ /* 0x040fe4000bf46270 */
[----:B------:R-:W-:-:S13]  /*5de0*/  ISETP.LT.AND P3, PT, R47, R45, PT ;  /* 0x0000002d2f00720c */ /* 0x000fda0003f61270 */
[----:B------:R-:W-:Y:S05]  /*5df0*/  @!P2 BRA P3, `(.L_x_2548) ;  /* 0xffffffe00058a947 */ /* 0x000fea000183ffff */
.L_x_2544:
        /* <DEDUP_REMOVED lines=14> */
.L_x_2553:
[----:B------:R-:W-:-:S13]  /*5ee0*/  ISETP.NE.AND P2, PT, R47, R36, PT ;  /* 0x000000242f00720c */ /* 0x000fda0003f45270 */
[----:B------:R-:W0:Y:S01]  /*5ef0*/  @!P2 LDC.64 R4, c[0x0][0x248] ;  /* 0x00009200ff04ab82 */ /* 0x000e220000000a00 */
[----:B------:R-:W-:Y:S02]  /*5f00*/  @!P2 IADD3 R44, R44, 0x1, RZ ;  /* 0x000000012c2ca810 */ /* 0x000fe40007ffe0ff */
[----:B------:R-:W-:-:S03]  /*5f10*/  @!P2 LEA R7, R47, 0x1, 0x1 ;  /* 0x000000012f07a811 */ /* 0x000fc600078e08ff */
[----:B------:R-:W-:Y:S02]  /*5f20*/  @!P2 IMAD R6, R44, 0x8, R1 ;  /* 0x000000082c06a824 */ /* 0x000fe400078e0201 */
[----:B0-----:R-:W-:-:S04]  /*5f30*/  @!P2 IMAD.WIDE R4, R7, 0x2, R4 ;  /* 0x000000020704a825 */ /* 0x001fc800078e0204 */
        /* <DEDUP_REMOVED lines=11> */
[----:B------:R-:W-:Y:S02]  /*5ff0*/  PRMT R9, R49, 0x9910, RZ ;  /* 0x0000991031097816 */ /* 0x000fe400000000ff */
        /* <DEDUP_REMOVED lines=10> */
[----:B------:R-:W-:Y:S02]  /*60a0*/  LOP3.LUT R16, R5, 0x64006400, RZ, 0xfc, !PT ;  /* 0x6400640005107812 */ /* 0x000fe400078efcff */
[----:B------:R-:W-:Y:S02]  /*60b0*/  LOP3.LUT R5, R51, 0xc000c, RZ, 0xc0, !PT ;  /* 0x000c000c33057812 */ /* 0x000fe400078ec0ff */
[----:B------:R-:W-:Y:S01]  /*60c0*/  SHF.R.U32.HI R55, RZ, 0x8, R6 ;  /* 0x00000008ff377819 */ /* 0x000fe20000011606 */
[----:B------:R-:W-:Y:S01]  /*60d0*/  HFMA2 R16, R16, R23.H0_H0, -258, -258 ;  /* 0xdc08dc0810107431 */ /* 0x000fe20000040017 */
[C---:B------:R-:W-:Y:S02]  /*60e0*/  LOP3.LUT R24, R6.reuse, 0x300030, RZ, 0xc0, !PT ;  /* 0x0030003006187812 */ /* 0x040fe400078ec0ff */
[C---:B------:R-:W-:Y:S02]  /*60f0*/  LOP3.LUT R32, R6.reuse, 0xc000c0, RZ, 0xc0, !PT ;  /* 0x00c000c006207812 */ /* 0x040fe400078ec0ff */
[----:B------:R-:W-:-:S02]  /*6100*/  LOP3.LUT R54, R6, 0x30003, RZ, 0xc0, !PT ;  /* 0x0003000306367812 */ /* 0x000fc400078ec0ff */
[----:B------:R-:W-:Y:S02]  /*6110*/  LOP3.LUT R6, R7, 0xc000c, RZ, 0xc0, !PT ;  /* 0x000c000c07067812 */ /* 0x000fe400078ec0ff */
[----:B------:R-:W-:Y:S02]  /*6120*/  LOP3.LUT R5, R5, 0x64006400, RZ, 0xfc, !PT ;  /* 0x6400640005057812 */ /* 0x000fe400078efcff */
[----:B------:R-:W-:Y:S02]  /*6130*/  LOP3.LUT R17, R6, 0x64006400, RZ, 0xfc, !PT ;  /* 0x6400640006117812 */ /* 0x000fe400078efcff */
[----:B------:R-:W-:Y:S01]  /*6140*/  SHF.R.U32.HI R57, RZ, 0x8, R7 ;  /* 0x00000008ff397819 */ /* 0x000fe20000011607 */
[-C--:B------:R-:W-:Y:S01]  /*6150*/  HFMA2 R18, R5, R23.reuse.H0_H0, -258, -258 ;  /* 0xdc08dc0805127431 */ /* 0x080fe20000040017 */
[C---:B------:R-:W-:Y:S01]  /*6160*/  LOP3.LUT R25, R7.reuse, 0x300030, RZ, 0xc0, !PT ;  /* 0x0030003007197812 */ /* 0x040fe200078ec0ff */
        /* <DEDUP_REMOVED lines=123> */
.L_x_2551:
        /* <DEDUP_REMOVED lines=46> */
.L_x_2552:
        /* <DEDUP_REMOVED lines=32> */
[----:B------:R-:W-:-:S06]  /*6e00*/  HFMA2.MMA R52, R20, R9, R52 ;  /* 0x0000000914347235 */ /* 0x000fcc0000000034 */
[-C--:B------:R-:W-:Y:S01]  /*6e10*/  HFMA2.MMA R5, R26, R10.reuse, R5 ;  /* 0x0000000a1a057235 */ /* 0x080fe20000000005 */
[----:B------:R-:W-:Y:S01]  /*6e20*/  HADD2 R26, R6.H0_H0, R6.H1_H1 ;  /* 0x30000006061a7230 */ /* 0x000fe20000000800 */
        /* <DEDUP_REMOVED lines=9> */
.L_x_2550:
[----:B------:R-:W-:Y:S01]  /*6ec0*/  IADD3 R47, R47, 0x10, RZ ;  /* 0x000000102f2f7810 */ /* 0x000fe20007ffe0ff */
[----:B------:R-:W-:Y:S01]  /*6ed0*/  UIADD3 UR4, UR4, 0x20, URZ ;  /* 0x0000002004047890 */ /* 0x000fe2000fffe03f */
[----:B------:R-:W-:Y:S02]  /*6ee0*/  IADD3 R12, P3, R12, R3, RZ ;  /* 0x000000030c0c7210 */ /* 0x000fe40007f7e0ff */
[C---:B------:R-:W-:Y:S02]  /*6ef0*/  ISETP.GE.AND P2, PT, R47.reuse, UR5, PT ;  /* 0x000000052f007c0c */ /* 0x040fe4000bf46270 */
[----:B------:R-:W-:Y:S01]  /*6f00*/  ISETP.LT.AND P4, PT, R47, R45, PT ;  /* 0x0000002d2f00720c */ /* 0x000fe20003f81270 */
[----:B------:R-:W-:-:S12]  /*6f10*/  IMAD.X R13, R13, 0x1, R2, P3 ;  /* 0x000000010d0d7824 */ /* 0x000fd800018e0602 */
[----:B------:R-:W-:Y:S05]  /*6f20*/  @!P2 BRA P4, `(.L_x_2553) ;  /* 0xffffffec00eca947 */ /* 0x000fea000203ffff */
.L_x_2549:
        /* <DEDUP_REMOVED lines=18> */
.L_x_2557:
[----:B------:R-:W0:Y:S02]  /*7050*/  LDS R10, [R4] ;  /* 0x00000000040a7984 */ /* 0x000e240000000800 */
[----:B0-----:R-:W-:-:S06]  /*7060*/  HADD2 R11, R10, R42 ;  /* 0x0000002a0a0b7230 */ /* 0x001fcc0000000000 */
[----:B------:R-:W0:Y:S02]  /*7070*/  ATOMS.CAST.SPIN R11, [R4], R10, R11 ;  /* 0x0000000a040b738d */ /* 0x000e24000180000b */
[----:B0-----:R-:W-:-:S13]  /*7080*/  ISETP.EQ.U32.AND P0, PT, R11, 0x1, PT ;  /* 0x000000010b00780c */ /* 0x001fda0003f02070 */
[----:B------:R-:W-:Y:S05]  /*7090*/  @!P0 BRA `(.L_x_2557) ;  /* 0xfffffffc00ec8947 */ /* 0x000fea000383ffff */
[----:B------:R-:W-:Y:S05]  /*70a0*/  BRA `(.L_x_2555) ;  /* 0x00000000000c7947 */ /* 0x000fea0003800000 */
.L_x_2556:
[----:B------:R-:W2:Y:S02]  /*70b0*/  LD.E R0, desc[UR6][R2.64] ;  /* 0x0000000602007980 */ /* 0x000ea4000c101900 */
[----:B--2---:R-:W-:-:S05]  /*70c0*/  IADD3 R5, R42, R0, RZ ;  /* 0x000000002a057210 */ /* 0x004fca0007ffe0ff */
[----:B------:R0:W-:Y:S02]  /*70d0*/  ST.E desc[UR6][R2.64], R5 ;  /* 0x0000000502007985 */ /* 0x0001e4000c101906 */
.L_x_2555:
[----:B------:R-:W-:Y:S05]  /*70e0*/  BSYNC B0 ;  /* 0x0000000000007941 */ /* 0x000fea0003800000 */
.L_x_2554:
[----:B------:R1:W-:Y:S01]  /*70f0*/  ATOM.E.ADD.F16x2.RN.STRONG.GPU P0, RZ, desc[UR6][R2.64+0x4], R41 ;  /* 0x0000042902ff79a2 */ /* 0x0003e2000810e1c6 */
[----:B------:R-:W-:Y:S04]  /*7100*/  BSSY B0, `(.L_x_2558) ;  /* 0x000000e000007945 */ /* 0x000fe80003800000 */
[----:B-1----:R-:W-:Y:S05]  /*7110*/  @P0 BRA `(.L_x_2559) ;  /* 0x0000000000300947 */ /* 0x002fea0003800000 */
[----:B------:R-:W1:Y:S02]  /*7120*/  QSPC.E.S P0, RZ, [R2+0x4] ;  /* 0x0000040002ff73aa */ /* 0x000e640000000500 */
[----:B-1----:R-:W-:Y:S05]  /*7130*/  @!P0 BRA `(.L_x_2560) ;  /* 0x00000000001c8947 */ /* 0x002fea0003800000 */
[----:B0-----:R-:W-:-:S07]  /*7140*/  MOV R2, R2 ;  /* 0x0000000200027202 */ /* 0x001fce0000000f00 */
.L_x_2561:
[----:B------:R-:W0:Y:S02]  /*7150*/  LDS R4, [R2+0x4] ;  /* 0x0000040002047984 */ /* 0x000e240000000800 */
[----:B0-----:R-:W-:-:S10]  /*7160*/  HFMA2.MMA R5, R4, 1, 1, R41 ;  /* 0x3c003c0004057835 */ /* 0x001fd40000000029 */
[----:B------:R-:W0:Y:S02]  /*7170*/  ATOMS.CAST.SPIN R5, [R2+0x4], R4, R5 ;  /* 0x000004040205738d */ /* 0x000e240001800005 */
[----:B0-----:R-:W-:-:S13]  /*7180*/  ISETP.EQ.U32.AND P0, PT, R5, 0x1, PT ;  /* 0x000000010500780c */ /* 0x001fda0003f02070 */
[----:B------:R-:W-:Y:S05]  /*7190*/  @!P0 BRA `(.L_x_2561) ;  /* 0xfffffffc00ec8947 */ /* 0x000fea000383ffff */
[----:B------:R-:W-:Y:S05]  /*71a0*/  BRA `(.L_x_2559) ;  /* 0x00000000000c7947 */ /* 0x000fea0003800000 */
.L_x_2560:
[----:B------:R-:W0:Y:S02]  /*71b0*/  LD.E R0, desc[UR6][R2.64+0x4] ;  /* 0x0000040602007980 */ /* 0x000e24000c101900 */
[----:B0-----:R-:W-:-:S05]  /*71c0*/  IADD3 R5, R41, R0, RZ ;  /* 0x0000000029057210 */ /* 0x001fca0007ffe0ff */
[----:B------:R1:W-:Y:S02]  /*71d0*/  ST.E desc[UR6][R2.64+0x4], R5 ;  /* 0x0000040502007985 */ /* 0x0003e4000c101906 */
.L_x_2559:
[----:B------:R-:W-:Y:S05]  /*71e0*/  BSYNC B0 ;  /* 0x0000000000007941 */ /* 0x000fea0003800000 */
.L_x_2558:
        /* <DEDUP_REMOVED lines=9> */
[----:B------:R-:W-:-:S05]  /*7280*/  IMAD.MOV.U32 R4, RZ, RZ, R2 ;  /* 0x000000ffff047224 */ /* 0x000fca00078e0002 */
[----:B------:R-:W-:-:S07]  /*7290*/  MOV R4, R4 ;  /* 0x0000000400047202 */ /* 0x000fce0000000f00 */
.L_x_2565:
[----:B------:R-:W0:Y:S02]  /*72a0*/  LDS R10, [R4] ;  /* 0x00000000040a7984 */ /* 0x000e240000000800 */
[----:B0-----:R-:W-:-:S06]  /*72b0*/  HADD2 R11, R10, R40 ;  /* 0x000000280a0b7230 */ /* 0x001fcc0000000000 */
[----:B------:R-:W0:Y:S02]  /*72c0*/  ATOMS.CAST.SPIN R11, [R4], R10, R11 ;  /* 0x0000000a040b738d */ /* 0x000e24000180000b */
[----:B0-----:R-:W-:-:S13]  /*72d0*/  ISETP.EQ.U32.AND P0, PT, R11, 0x1, PT ;  /* 0x000000010b00780c */ /* 0x001fda0003f02070 */
[----:B------:R-:W-:Y:S05]  /*72e0*/  @!P0 BRA `(.L_x_2565) ;  /* 0xfffffffc00ec8947 */ /* 0x000fea000383ffff */
[----:B------:R-:W-:Y:S05]  /*72f0*/  BRA `(.L_x_2563) ;  /* 0x00000000000c7947 */ /* 0x000fea0003800000 */
.L_x_2564:
[----:B------:R-:W2:Y:S02]  /*7300*/  LD.E R0, desc[UR6][R2.64] ;  /* 0x0000000602007980 */ /* 0x000ea4000c101900 */
[----:B--2---:R-:W-:-:S05]  /*7310*/  IADD3 R5, R40, R0, RZ ;  /* 0x0000000028057210 */ /* 0x004fca0007ffe0ff */
[----:B------:R0:W-:Y:S02]  /*7320*/  ST.E desc[UR6][R2.64], R5 ;  /* 0x0000000502007985 */ /* 0x0001e4000c101906 */
.L_x_2563:
[----:B------:R-:W-:Y:S05]  /*7330*/  BSYNC B0 ;  /* 0x0000000000007941 */ /* 0x000fea0003800000 */
.L_x_2562:
[----:B------:R1:W-:Y:S01]  /*7340*/  ATOM.E.ADD.F16x2.RN.STRONG.GPU P0, RZ, desc[UR6][R2.64+0x4], R39 ;  /* 0x0000042702ff79a2 */ /* 0x0003e2000810e1c6 */
[----:B------:R-:W-:Y:S04]  /*7350*/  BSSY B0, `(.L_x_2566) ;  /* 0x000000e000007945 */ /* 0x000fe80003800000 */
[----:B-1----:R-:W-:Y:S05]  /*7360*/  @P0 BRA `(.L_x_2567) ;  /* 0x0000000000300947 */ /* 0x002fea0003800000 */
[----:B------:R-:W1:Y:S02]  /*7370*/  QSPC.E.S P0, RZ, [R2+0x4] ;  /* 0x0000040002ff73aa */ /* 0x000e640000000500 */
[----:B-1----:R-:W-:Y:S05]  /*7380*/  @!P0 BRA `(.L_x_2568) ;  /* 0x00000000001c8947 */ /* 0x002fea0003800000 */
[----:B0-----:R-:W-:-:S07]  /*7390*/  MOV R2, R2 ;  /* 0x0000000200027202 */ /* 0x001fce0000000f00 */
.L_x_2569:
[----:B------:R-:W0:Y:S02]  /*73a0*/  LDS R4, [R2+0x4] ;  /* 0x0000040002047984 */ /* 0x000e240000000800 */
[----:B0-----:R-:W-:-:S10]  /*73b0*/  HFMA2.MMA R5, R4, 1, 1, R39 ;  /* 0x3c003c0004057835 */ /* 0x001fd40000000027 */
[----:B------:R-:W0:Y:S02]  /*73c0*/  ATOMS.CAST.SPIN R5, [R2+0x4], R4, R5 ;  /* 0x000004040205738d */ /* 0x000e240001800005 */
[----:B0-----:R-:W-:-:S13]  /*73d0*/  ISETP.EQ.U32.AND P0, PT, R5, 0x1, PT ;  /* 0x000000010500780c */ /* 0x001fda0003f02070 */
[----:B------:R-:W-:Y:S05]  /*73e0*/  @!P0 BRA `(.L_x_2569) ;  /* 0xfffffffc00ec8947 */ /* 0x000fea000383ffff */
[----:B------:R-:W-:Y:S05]  /*73f0*/  BRA `(.L_x_2567) ;  /* 0x00000000000c7947 */ /* 0x000fea0003800000 */
.L_x_2568:
[----:B------:R-:W0:Y:S02]  /*7400*/  LD.E R0, desc[UR6][R2.64+0x4] ;  /* 0x0000040602007980 */ /* 0x000e24000c101900 */
[----:B0-----:R-:W-:-:S05]  /*7410*/  IADD3 R5, R39, R0, RZ ;  /* 0x0000000027057210 */ /* 0x001fca0007ffe0ff */
[----:B------:R1:W-:Y:S02]  /*7420*/  ST.E desc[UR6][R2.64+0x4], R5 ;  /* 0x0000040502007985 */ /* 0x0003e4000c101906 */
.L_x_2567:
[----:B------:R-:W-:Y:S05]  /*7430*/  BSYNC B0 ;  /* 0x0000000000007941 */ /* 0x000fea0003800000 */
.L_x_2566:
        /* <DEDUP_REMOVED lines=11> */
.L_x_2573:
[----:B------:R-:W0:Y:S02]  /*74f0*/  LDS R6, [R4] ;  /* 0x0000000004067984 */ /* 0x000e240000000800 */
[----:B0-----:R-:W-:-:S06]  /*7500*/  HADD2 R7, R6, R38 ;  /* 0x0000002606077230 */ /* 0x001fcc0000000000 */
[----:B------:R-:W0:Y:S02]  /*7510*/  ATOMS.CAST.SPIN R7, [R4], R6, R7 ;  /* 0x000000060407738d */ /* 0x000e240001800007 */
[----:B0-----:R-:W-:-:S13]  /*7520*/  ISETP.EQ.U32.AND P0, PT, R7, 0x1, PT ;  /* 0x000000010700780c */ /* 0x001fda0003f02070 */
[----:B------:R-:W-:Y:S05]  /*7530*/  @!P0 BRA `(.L_x_2573) ;  /* 0xfffffffc00ec8947 */ /* 0x000fea000383ffff */
[----:B------:R-:W-:Y:S05]  /*7540*/  BRA `(.L_x_2571) ;  /* 0x00000000000c7947 */ /* 0x000fea0003800000 */
.L_x_2572:
[----:B------:R-:W2:Y:S02]  /*7550*/  LD.E R0, desc[UR6][R2.64] ;  /* 0x0000000602007980 */ /* 0x000ea4000c101900 */
[----:B--2---:R-:W-:-:S05]  /*7560*/  IADD3 R5, R38, R0, RZ ;  /* 0x0000000026057210 */ /* 0x004fca0007ffe0ff */
[----:B------:R0:W-:Y:S02]  /*7570*/  ST.E desc[UR6][R2.64], R5 ;  /* 0x0000000502007985 */ /* 0x0001e4000c101906 */
.L_x_2571:
[----:B------:R-:W-:Y:S05]  /*7580*/  BSYNC B0 ;  /* 0x0000000000007941 */ /* 0x000fea0003800000 */
.L_x_2570:
[----:B------:R1:W-:Y:S02]  /*7590*/  ATOM.E.ADD.F16x2.RN.STRONG.GPU P0, RZ, desc[UR6][R2.64+0x4], R37 ;  /* 0x0000042502ff79a2 */ /* 0x0003e4000810e1c6 */
[----:B-1----:R-:W-:Y:S05]  /*75a0*/  @P0 EXIT ;  /* 0x000000000000094d */ /* 0x002fea0003800000 */
[----:B------:R-:W1:Y:S02]  /*75b0*/  QSPC.E.S P0, RZ, [R2+0x4] ;  /* 0x0000040002ff73aa */ /* 0x000e640000000500 */
[----:B-1----:R-:W-:Y:S05]  /*75c0*/  @!P0 BRA `(.L_x_2574) ;  /* 0x00000000001c8947 */ /* 0x002fea0003800000 */
[----:B0-----:R-:W-:-:S07]  /*75d0*/  MOV R2, R2 ;  /* 0x0000000200027202 */ /* 0x001fce0000000f00 */
.L_x_2575:
[----:B------:R-:W0:Y:S02]  /*75e0*/  LDS R4, [R2+0x4] ;  /* 0x0000040002047984 */ /* 0x000e240000000800 */
[----:B0-----:R-:W-:-:S10]  /*75f0*/  HFMA2.MMA R5, R4, 1, 1, R37 ;  /* 0x3c003c0004057835 */ /* 0x001fd40000000025 */
[----:B------:R-:W0:Y:S02]  /*7600*/  ATOMS.CAST.SPIN R5, [R2+0x4], R4, R5 ;  /* 0x000004040205738d */ /* 0x000e240001800005 */
[----:B0-----:R-:W-:-:S13]  /*7610*/  ISETP.EQ.U32.AND P0, PT, R5, 0x1, PT ;  /* 0x000000010500780c */ /* 0x001fda0003f02070 */
[----:B------:R-:W-:Y:S05]  /*7620*/  @!P0 BRA `(.L_x_2575) ;  /* 0xfffffffc00ec8947 */ /* 0x000fea000383ffff */
[----:B------:R-:W-:Y:S05]  /*7630*/  EXIT ;  /* 0x000000000000794d */ /* 0x000fea0003800000 */
.L_x_2574:
[----:B------:R-:W0:Y:S02]  /*7640*/  LD.E R0, desc[UR6][R2.64+0x4] ;  /* 0x0000040602007980 */ /* 0x000e24000c101900 */
[----:B0-----:R-:W-:-:S05]  /*7650*/  IADD3 R5, R37, R0, RZ ;  /* 0x0000000025057210 */ /* 0x001fca0007ffe0ff */
[----:B------:R-:W-:Y:S01]  /*7660*/  ST.E desc[UR6][R2.64+0x4], R5 ;  /* 0x0000040502007985 */ /* 0x000fe2000c101906 */
[----:B------:R-:W-:Y:S05]  /*7670*/  EXIT ;  /* 0x000000000000794d */ /* 0x000fea0003800000 */
.L_x_2576:
        /* <DEDUP_REMOVED lines=16> */
.L_x_5215:


//--------------------- .text._Z23gemm_half_q_half_kernelILi3ELi128ELb1ELb0ELi64EEvPK6__halfPKjS4_S2_PS0_iiiiPKtS7_iiiiiibS2_i --------------------------
	.section	.text._Z23gemm_half_q_half_kernelILi3ELi128ELb1ELb0ELi64EEvPK6__halfPKjS4_S2_PS0_iiiiPKtS7_iiiiiibS2_i,"ax",@progbits
	.align	128
        .global         _Z23gemm_half_q_half_kernelILi3ELi128ELb1ELb0ELi64EEvPK6__halfPKjS4_S2_PS0_iiiiPKtS7_iiiiiibS2_i
        .type           _Z23gemm_half_q_half_kernelILi3ELi128ELb1ELb0ELi64EEvPK6__halfPKjS4_S2_PS0_iiiiPKtS7_iiiiiibS2_i,@function
        .size           _Z23gemm_half_q_half_kernelILi3ELi128ELb1ELb0ELi64EEvPK6__halfPKjS4_S2_PS0_iiiiPKtS7_iiiiiibS2_i,(.L_x_5216 - _Z23gemm_half_q_half_kernelILi3ELi128ELb1ELb0ELi64EEvPK6__halfPKjS4_S2_PS0_iiiiPKtS7_iiiiiibS2_i)
        .other          _Z23gemm_half_q_half_kernelILi3ELi128ELb1ELb0ELi64EEvPK6__halfPKjS4_S2_PS0_iiiiPKtS7_iiiiiibS2_i,@"STO_CUDA_ENTRY STV_DEFAULT"
_Z23gemm_half_q_half_kernelILi3ELi128ELb1ELb0ELi64EEvPK6__halfPKjS4_S2_PS0_iiiiPKtS7_iiiiiibS2_i:
.text._Z23gemm_half_q_half_kernelILi3ELi128ELb1ELb0ELi64EEvPK6__halfPKjS4_S2_PS0_iiiiPKtS7_iiiiiibS2_i:
        /* <DEDUP_REMOVED lines=20> */
[----:B------:R-:W-:Y:S02]  /*0140*/  PRMT R3, RZ, 0x7610, R3 ;  /* 0x00007610ff037816 */ /* 0x000fe40000000003 */
[----:B-----5:R-:W-:-:S09]  /*0150*/  PRMT R6, R15, 0x7610, R6 ;  /* 0x000076100f067816 */ /* 0x020fd20000000006 */
        /* <DEDUP_REMOVED lines=11> */
[----:B------:R-:W-:Y:S02]  /*0210*/  @P0 IADD3.X R13, R9, R3, RZ, P2, !PT ;  /* 0x00000003090d0210 */ /* 0x000fe400017fe4ff */
[----:B------:R-:W-:-:S06]  /*0220*/  PRMT R3, RZ, 0x7610, R3 ;  /* 0x00007610ff037816 */ /* 0x000fcc0000000003 */
[----:B------:R-:W2:Y:S01]  /*0230*/  @P0 LDG.E.U16 R3, desc[UR8][R12.64] ;  /* 0x000000080c030981 */ /* 0x000ea2000c1e1500 */
[----:B-----5:R-:W-:-:S04]  /*0240*/  LOP3.LUT R6, R14, R15, RZ, 0xfc, !PT ;  /* 0x0000000f0e067212 */ /* 0x020fc800078efcff */
[----:B--2---:R-:W-:-:S04]  /*0250*/  @P0 LOP3.LUT R10, R3, R6, RZ, 0xfc, !PT ;  /* 0x00000006030a0212 */ /* 0x004fc800078efcff */
[----:B------:R-:W-:-:S07]  /*0260*/  @P0 PRMT R6, R10, 0x7610, R6 ;  /* 0x000076100a060816 */ /* 0x000fce0000000006 */
.L_x_2577:
        /* <DEDUP_REMOVED lines=25> */
[----:B------:R-:W-:Y:S01]  /*0400*/  HFMA2.MMA R19, -RZ, RZ, 0, 0 ;  /* 0x00000000ff137435 */ /* 0x000fe200000001ff */
        /* <DEDUP_REMOVED lines=10> */
.L_x_2582:
        /* <DEDUP_REMOVED lines=16> */
.L_x_2581:
        /* <DEDUP_REMOVED lines=16> */
.L_x_2580:
        /* <DEDUP_REMOVED lines=17> */
.L_x_2584:
        /* <DEDUP_REMOVED lines=16> */
.L_x_2583:
[----:B------:R-:W-:-:S04]  /*08c0*/  IADD3 R8, R16, -R19, RZ ;  /* 0x8000001310087210 */ /* 0x000fc80007ffe0ff */
[----:B------:R-:W-:-:S13]  /*08d0*/  ISETP.GT.AND P2, PT, R8, 0x1, PT ;  /* 0x000000010800780c */ /* 0x000fda0003f44270 */
[----:B------:R-:W-:Y:S01]  /*08e0*/  @P2 PLOP3.LUT P0, PT, PT, PT, PT, 0x8, 0x0 ;  /* 0x000000000000281c */ /* 0x000fe20003f0e170 */
[----:B------:R-:W-:Y:S01]  /*08f0*/  @P2 IMAD.WIDE R20, R11, 0x2, R12 ;  /* 0x000000020b142825 */ /* 0x000fe200078e020c */
[----:B------:R-:W-:-:S04]  /*0900*/  @P2 IADD3 R19, R19, 0x2, RZ ;  /* 0x0000000213132810 */ /* 0x000fc80007ffe0ff */
[----:B------:R-:W-:Y:S01]  /*0910*/  ISETP.LT.OR P0, PT, R19, R16, P0 ;  /* 0x000000101300720c */ /* 0x000fe20000701670 */
[----:B------:R-:W2:Y:S04]  /*0920*/  @P2 LDG.E.U16.CONSTANT R23, desc[UR8][R20.64] ;  /* 0x0000000814172981 */ /* 0x000ea8000c1e9500 */
[----:B------:R0:W3:Y:S02]  /*0930*/  @P2 LDG.E.U16.CONSTANT R19, desc[UR8][R12.64] ;  /* 0x000000080c132981 */ /* 0x0000e4000c1e9500 */
[----:B0-----:R-:W-:-:S06]  /*0940*/  @P2 IMAD.WIDE R12, R11, 0x2, R20 ;  /* 0x000000020b0c2825 */ /* 0x001fcc00078e0214 */
[----:B------:R-:W4:Y:S04]  /*0950*/  @P0 LDG.E.U16.CONSTANT R11, desc[UR8][R12.64] ;  /* 0x000000080c0b0981 */ /* 0x000f28000c1e9500 */
[----:B--2---:R-:W-:Y:S04]  /*0960*/  @P2 STS.U16 [R6+0x80], R23 ;  /* 0x0000801706002388 */ /* 0x004fe80000000400 */
[----:B---3--:R0:W-:Y:S02]  /*0970*/  @P2 STS.U16 [R6], R19 ;  /* 0x0000001306002388 */ /* 0x0081e40000000400 */
[----:B0-----:R-:W-:-:S05]  /*0980*/  @P2 IADD3 R6, R6, 0x100, RZ ;  /* 0x0000010006062810 */ /* 0x001fca0007ffe0ff */
[----:B----4-:R0:W-:Y:S02]  /*0990*/  @P0 STS.U16 [R6], R11 ;  /* 0x0000000b06000388 */ /* 0x0101e40000000400 */
.L_x_2579:
[----:B------:R-:W-:Y:S05]  /*09a0*/  BSYNC B0 ;  /* 0x0000000000007941 */ /* 0x000fea0003800000 */
.L_x_2578:
[----:B------:R-:W-:Y:S02]  /*09b0*/  ULDC UR5, c[0x0][0x23c] ;  /* 0x00008f0000057ab9 */ /* 0x000fe40000000800 */
[----:B------:R-:W-:-:S13]  /*09c0*/  ISETP.GE.AND P0, PT, R9, UR5, PT ;  /* 0x0000000509007c0c */ /* 0x000fda000bf06270 */
        /* <DEDUP_REMOVED lines=8> */
[----:B------:R-:W-:Y:S01]  /*0a50*/  SHF.L.U32 R5, R5, 0x8, RZ ;  /* 0x0000000805057819 */ /* 0x000fe200000006ff */
[----:B------:R-:W-:Y:S01]  /*0a60*/  IMAD R4, R4, UR5, RZ ;  /* 0x0000000504047c24 */ /* 0x000fe2000f8e02ff */
[----:B------:R-:W-:Y:S01]  /*0a70*/  ISETP.GT.AND P2, PT, R16, 0x3, PT ;  /* 0x000000031000780c */ /* 0x000fe20003f44270 */
[----:B------:R-:W-:Y:S01]  /*0a80*/  HFMA2.MMA R19, -RZ, RZ, 0, 0 ;  /* 0x00000000ff137435 */ /* 0x000fe200000001ff */
[----:B------:R-:W-:Y:S01]  /*0a90*/  PLOP3.LUT P0, PT, PT, PT, PT, 0x80, 0x0 ;  /* 0x000000000000781c */ /* 0x000fe20003f0f070 */
[----:B------:R-:W-:-:S05]  /*0aa0*/  IMAD R5, R4, 0x3, R5 ;  /* 0x0000000304057824 */ /* 0x000fca00078e0205 */
[----:B------:R-:W-:-:S05]  /*0ab0*/  LEA R5, R2, R5, 0x2 ;  /* 0x0000000502057211 */ /* 0x000fca00078e10ff */
[----:B0-----:R-:W-:Y:S01]  /*0ac0*/  IMAD.WIDE R4, R5, 0x2, R10 ;  /* 0x0000000205047825 */ /* 0x001fe200078e020a */
[----:B------:R-:W-:Y:S06]  /*0ad0*/  @!P2 BRA `(.L_x_2586) ;  /* 0x000000000044a947 */ /* 0x000fec0003800000 */
[----:B------:R-:W-:Y:S02]  /*0ae0*/  PLOP3.LUT P0, PT, PT, PT, PT, 0x8, 0x0 ;  /* 0x000000000000781c */ /* 0x000fe40003f0e170 */
[----:B------:R-:W-:-:S11]  /*0af0*/  IADD3 R2, R16, -0x3, RZ ;  /* 0xfffffffd10027810 */ /* 0x000fd60007ffe0ff */
.L_x_2587:
[----:B-1----:R-:W-:Y:S01]  /*0b00*/  MOV R11, UR5 ;  /* 0x00000005000b7c02 */ /* 0x002fe20008000f00 */
[----:B------:R0:W-:Y:S01]  /*0b10*/  STG.E.64 desc[UR8][R4.64], RZ ;  /* 0x000000ff04007986 */ /* 0x0001e2000c101b08 */
[----:B------:R-:W-:Y:S02]  /*0b20*/  MOV R13, UR5 ;  /* 0x00000005000d7c02 */ /* 0x000fe40008000f00 */
[----:B------:R-:W-:Y:S01]  /*0b30*/  MOV R21, UR5 ;  /* 0x0000000500157c02 */ /* 0x000fe20008000f00 */
[----:B------:R-:W-:Y:S01]  /*0b40*/  IMAD.WIDE R10, R11, 0x2, R4 ;  /* 0x000000020b0a7825 */ /* 0x000fe200078e0204 */
[----:B------:R-:W-:Y:S02]  /*0b50*/  IADD3 R19, R19, 0x4, RZ ;  /* 0x0000000413137810 */ /* 0x000fe40007ffe0ff */
[----:B------:R-:W-:Y:S02]  /*0b60*/  MOV R23, UR5 ;  /* 0x0000000500177c02 */ /* 0x000fe40008000f00 */
        /* <DEDUP_REMOVED lines=8> */
.L_x_2586:
[----:B------:R-:W-:Y:S02]  /*0bf0*/  IADD3 R2, R16, -R19, RZ ;  /* 0x8000001310027210 */ /* 0x000fe40007ffe0ff */
[----:B-1----:R-:W-:Y:S02]  /*0c00*/  MOV R11, UR5 ;  /* 0x00000005000b7c02 */ /* 0x002fe40008000f00 */
[----:B------:R-:W-:Y:S02]  /*0c10*/  ISETP.GT.AND P2, PT, R2, 0x1, PT ;  /* 0x000000010200780c */ /* 0x000fe40003f44270 */
[----:B------:R-:W-:-:S11]  /*0c20*/  MOV R13, UR5 ;  /* 0x00000005000d7c02 */ /* 0x000fd60008000f00 */
        /* <DEDUP_REMOVED lines=8> */
.L_x_2585:
[----:B-1----:R-:W0:Y:S08]  /*0cb0*/  LDC.64 R4, c[0x0][0x248] ;  /* 0x00009200ff047b82 */ /* 0x002e300000000a00 */
[----:B------:R-:W-:Y:S01]  /*0cc0*/  BAR.SYNC.DEFER_BLOCKING 0x0 ;  /* 0x0000000000007b1d */ /* 0x000fe20000010000 */
[----:B------:R-:W-:Y:S02]  /*0cd0*/  ISETP.GE.AND P0, PT, R17, R18, PT ;  /* 0x000000121100720c */ /* 0x000fe40003f06270 */
[----:B------:R-:W-:-:S05]  /*0ce0*/  SHF.L.U32 R11, R0, 0x7, RZ ;  /* 0x00000007000b7819 */ /* 0x000fca00000006ff */
[----:B------:R-:W1:Y:S08]  /*0cf0*/  LDC R2, c[0x0][0x25c] ;  /* 0x00009700ff027b82 */ /* 0x000e700000000800 */
[----:B------:R-:W2:Y:S01]  /*0d00*/  LDC R6, c[0x0][0x264] ;  /* 0x00009900ff067b82 */ /* 0x000ea20000000800 */
[----:B0-----:R-:W-:Y:S01]  /*0d10*/  IMAD.WIDE R10, R11, 0x2, R4 ;  /* 0x000000020b0a7825 */ /* 0x001fe200078e0204 */
[----:B------:R-:W-:Y:S06]  /*0d20*/  @P0 BRA `(.L_x_2588) ;  /* 0x0000000000d00947 */ /* 0x000fec0003800000 */
        /* <DEDUP_REMOVED lines=8> */
.L_x_2589:
[----:B0-----:R-:W0:Y:S01]  /*0db0*/  LDC.64 R12, c[0x0][0x220] ;  /* 0x00008800ff0c7b82 */ /* 0x001e220000000a00 */
[----:B-----5:R-:W-:-:S05]  /*0dc0*/  IADD3 R23, R0, R24, RZ ;  /* 0x0000001800177210 */ /* 0x020fca0007ffe0ff */
[----:B------:R-:W-:-:S05]  /*0dd0*/  IMAD R20, R23, UR5, RZ ;  /* 0x0000000517147c24 */ /* 0x000fca000f8e02ff */
[----:B------:R-:W-:-:S04]  /*0de0*/  SHF.R.S32.HI R21, RZ, 0x1f, R20 ;  /* 0x0000001fff157819 */ /* 0x000fc80000011414 */
[----:B------:R-:W-:-:S04]  /*0df0*/  LEA.HI R20, R21, R20, RZ, 0x3 ;  /* 0x0000001415147211 */ /* 0x000fc800078f18ff */
[----:B------:R-:W-:-:S05]  /*0e00*/  LEA.HI.SX32 R21, R20, R19, 0x1d ;  /* 0x0000001314157211 */ /* 0x000fca00078feaff */
[----:B0-----:R-:W-:Y:S02]  /*0e10*/  IMAD.WIDE R12, R21, 0x4, R12 ;  /* 0x00000004150c7825 */ /* 0x001fe400078e020c */
[----:B------:R-:W0:Y:S04]  /*0e20*/  LDC.64 R20, c[0x0][0x228] ;  /* 0x00008a00ff147b82 */ /* 0x000e280000000a00 */
[----:B------:R-:W3:Y:S01]  /*0e30*/  LDG.E.CONSTANT R13, desc[UR8][R12.64] ;  /* 0x000000080c0d7981 */ /* 0x000ee2000c1e9900 */
[----:B0-----:R-:W-:Y:S01]  /*0e40*/  IMAD.WIDE R20, R23, 0x2, R20 ;  /* 0x0000000217147825 */ /* 0x001fe200078e0214 */
[----:B------:R-:W-:-:S05]  /*0e50*/  LEA R23, R25, 0x1, 0x1 ;  /* 0x0000000119177811 */ /* 0x000fca00078e08ff */
[----:B------:R0:W4:Y:S01]  /*0e60*/  LDG.E.U16.CONSTANT R20, desc[UR8][R20.64] ;  /* 0x0000000814147981 */ /* 0x000122000c1e9500 */
[----:B------:R-:W-:-:S06]  /*0e70*/  IMAD.WIDE R22, R23, 0x2, R4 ;  /* 0x0000000217167825 */ /* 0x000fcc00078e0204 */
[----:B------:R-:W2:Y:S01]  /*0e80*/  LDG.E.U16.CONSTANT R22, desc[UR8][R22.64] ;  /* 0x0000000816167981 */ /* 0x000ea2000c1e9500 */
[----:B---3--:R-:W-:-:S04]  /*0e90*/  SHF.R.U32.HI R26, RZ, R8, R13 ;  /* 0x00000008ff1a7219 */ /* 0x008fc8000001160d */
        /* <DEDUP_REMOVED lines=16> */
[----:B--2---:R-:W-:-:S04]  /*0fa0*/  IADD3 R25, R22, R25, RZ ;  /* 0x0000001916197210 */ /* 0x004fc80007ffe0ff */
[----:B------:R-:W-:-:S03]  /*0fb0*/  ISETP.GE.AND P2, PT, R25, R18, PT ;  /* 0x000000121900720c */ /* 0x000fc60003f46270 */
[----:B------:R-:W0:Y:S08]  /*0fc0*/  I2F.F16 R28, R28 ;  /* 0x0000001c001c7306 */ /* 0x000e300000200c00 */
[----:B------:R-:W-:Y:S01]  /*0fd0*/  I2F.F16 R21, R21 ;  /* 0x0000001500157306 */ /* 0x000fe20000200c00 */
[----:B0-----:R-:W-:-:S07]  /*0fe0*/  PRMT R27, R27, 0x5410, R28 ;  /* 0x000054101b1b7816 */ /* 0x001fce000000001c */
[----:B------:R-:W0:Y:S01]  /*0ff0*/  I2F.F16 R26, R26 ;  /* 0x0000001a001a7306 */ /* 0x000e220000200c00 */
[----:B----4-:R-:W-:Y:S01]  /*1000*/  HMUL2 R12, R27, R20.H0_H0 ;  /* 0x200000141b0c7232 */ /* 0x010fe20000000000 */
[----:B0-----:R-:W-:-:S05]  /*1010*/  PRMT R13, R26, 0x5410, R21 ;  /* 0x000054101a0d7816 */ /* 0x001fca0000000015 */
[----:B------:R-:W-:Y:S01]  /*1020*/  HMUL2 R13, R13, R20.H0_H0 ;  /* 0x200000140d0d7232 */ /* 0x000fe20000000000 */
[C---:B------:R-:W-:Y:S02]  /*1030*/  LEA R20, R24.reuse, R1, 0x3 ;  /* 0x0000000118147211 */ /* 0x040fe400078e18ff */
[----:B------:R-:W-:-:S03]  /*1040*/  IADD3 R24, R24, 0x1, RZ ;  /* 0x0000000118187810 */ /* 0x000fc60007ffe0ff */
[----:B------:R0:W-:Y:S01]  /*1050*/  STL.64 [R20], R12 ;  /* 0x0000000c14007387 */ /* 0x0001e20000100a00 */
[----:B------:R-:W-:Y:S05]  /*1060*/  @!P2 BRA `(.L_x_2589) ;  /* 0xfffffffc0050a947 */ /* 0x000fea000383ffff */
.L_x_2588:
        /* <DEDUP_REMOVED lines=10> */
[C---:B-1----:R-:W-:Y:S02]  /*1110*/  ISETP.GT.AND P3, PT, R17.reuse, R2, PT ;  /* 0x000000021100720c */ /* 0x042fe40003f64270 */
[----:B--2---:R-:W-:Y:S02]  /*1120*/  ISETP.GT.AND P5, PT, R17, R6, PT ;  /* 0x000000061100720c */ /* 0x004fe40003fa4270 */
[----:B------:R-:W-:Y:S01]  /*1130*/  MOV R4, RZ ;  /* 0x000000ff00047202 */ /* 0x000fe20000000f00 */
[----:B------:R-:W-:Y:S10]  /*1140*/  @!P2 BRA `(.L_x_2590) ;  /* 0x00000000001ca947 */ /* 0x000ff40003800000 */
[----:B------:R-:W1:Y:S02]  /*1150*/  LDC R4, c[0x0][0x25c] ;  /* 0x00009700ff047b82 */ /* 0x000e640000000800 */
[----:B-1----:R-:W-:-:S04]  /*1160*/  VIMNMX R4, R17, R4, PT ;  /* 0x0000000411047248 */ /* 0x002fc80003fe0100 */
[----:B------:R-:W-:-:S04]  /*1170*/  IADD3 R4, R4, -UR4, RZ ;  /* 0x8000000404047c10 */ /* 0x000fc8000fffe0ff */
[----:B------:R-:W-:-:S04]  /*1180*/  SHF.R.S32.HI R5, RZ, 0x1f, R4 ;  /* 0x0000001fff057819 */ /* 0x000fc80000011404 */
[----:B------:R-:W-:-:S04]  /*1190*/  LEA.HI R5, R5, R4, RZ, 0x5 ;  /* 0x0000000405057211 */ /* 0x000fc800078f28ff */
[----:B------:R-:W-:-:S05]  /*11a0*/  SHF.R.S32.HI R5, RZ, 0x5, R5 ;  /* 0x00000005ff057819 */ /* 0x000fca0000011405 */
[----:B------:R-:W-:-:S07]  /*11b0*/  IMAD R4, R5, 0x6, RZ ;  /* 0x0000000605047824 */ /* 0x000fce00078e02ff */
.L_x_2590:
        /* <DEDUP_REMOVED lines=8> */
.L_x_2591:
[----:B------:R-:W-:Y:S01]  /*1240*/  HFMA2.MMA R2, -RZ, RZ, 0, 0 ;  /* 0x00000000ff027435 */ /* 0x000fe200000001ff */
[----:B------:R-:W-:Y:S02]  /*1250*/  SHF.R.S32.HI R19, RZ, 0x5, R8 ;  /* 0x00000005ff137819 */ /* 0x000fe40000011408 */
[----:B------:R-:W-:Y:S01]  /*1260*/  MOV R5, RZ ;  /* 0x000000ff00057202 */ /* 0x000fe20000000f00 */
        /* <DEDUP_REMOVED lines=8> */
.L_x_2592:
        /* <DEDUP_REMOVED lines=8> */
.L_x_2593:
        /* <DEDUP_REMOVED lines=9> */
.L_x_2594:
[----:B------:R-:W-:Y:S02]  /*1400*/  ISETP.GE.OR P0, PT, R17, UR4, P0 ;  /* 0x0000000411007c0c */ /* 0x000fe40008706670 */
[----:B------:R-:W-:Y:S02]  /*1410*/  LEA R4, R19, R4, 0x3 ;  /* 0x0000000413047211 */ /* 0x000fe400078e18ff */
[----:B------:R-:W-:Y:S02]  /*1420*/  PRMT R19, RZ, 0x5410, RZ ;  /* 0x00005410ff137816 */ /* 0x000fe400000000ff */
[----:B------:R-:W-:Y:S02]  /*1430*/  IADD3 R0, R5, R4, R0 ;  /* 0x0000000405007210 */ /* 0x000fe40007ffe000 */
[----:B------:R-:W-:Y:S02]  /*1440*/  PRMT R24, RZ, 0x5410, RZ ;  /* 0x00005410ff187816 */ /* 0x000fe400000000ff */
[----:B------:R-:W-:-:S02]  /*1450*/  IADD3 R0, R13, R0, R2 ;  /* 0x000000000d007210 */ /* 0x000fc40007ffe002 */
[----:B------:R-:W-:Y:S02]  /*1460*/  PRMT R20, RZ, 0x5410, RZ ;  /* 0x00005410ff147816 */ /* 0x000fe400000000ff */
[----:B------:R-:W-:Y:S02]  /*1470*/  PRMT R21, RZ, 0x5410, RZ ;  /* 0x00005410ff157816 */ /* 0x000fe400000000ff */
[----:B------:R-:W-:Y:S02]  /*1480*/  PRMT R22, RZ, 0x5410, RZ ;  /* 0x00005410ff167816 */ /* 0x000fe400000000ff */
[----:B------:R-:W-:Y:S01]  /*1490*/  PRMT R23, RZ, 0x5410, RZ ;  /* 0x00005410ff177816 */ /* 0x000fe200000000ff */
[----:B------:R-:W-:Y:S06]  /*14a0*/  @P0 BRA `(.L_x_2595) ;  /* 0x0000006400040947 */ /* 0x000fec0003800000 */
[----:B------:R-:W2:Y:S04]  /*14b0*/  LDG.E.U16.CONSTANT R2, desc[UR8][R10.64+0x2] ;  /* 0x000002080a027981 */ /* 0x000ea8000c1e9500 */
[----:B------:R0:W5:Y:S01]  /*14c0*/  LDL.64 R12, [R1] ;  /* 0x00000000010c7983 */ /* 0x0001620000100a00 */
[----:B------:R-:W1:Y:S01]  /*14d0*/  S2UR UR6, SR_CgaCtaId ;  /* 0x00000000000679c3 */ /* 0x000e620000008800 */
[----:B------:R-:W-:Y:S01]  /*14e0*/  IMAD R0, R0, UR5, RZ ;  /* 0x0000000500007c24 */ /* 0x000fe2000f8e02ff */
[----:B------:R-:W-:Y:S01]  /*14f0*/  USHF.R.S32.HI UR4, URZ, 0x1f, UR5 ;  /* 0x0000001f3f047899 */ /* 0x000fe20008011405 */
[----:B------:R-:W-:Y:S01]  /*1500*/  SHF.R.S32.HI R5, RZ, 0x1f, R9 ;  /* 0x0000001fff057819 */ /* 0x000fe20000011409 */
[----:B------:R-:W-:Y:S01]  /*1510*/  ULDC.64 UR10, c[0x0][0x218] ;  /* 0x00008600000a7ab9 */ /* 0x000fe20000000a00 */
[----:B------:R-:W-:-:S02]  /*1520*/  PRMT R3, R3, 0x9910, RZ ;  /* 0x0000991003037816 */ /* 0x000fc400000000ff */
[--C-:B------:R-:W-:Y:S02]  /*1530*/  SHF.R.S32.HI R4, RZ, 0x1f, R0.reuse ;  /* 0x0000001fff047819 */ /* 0x100fe40000011400 */
[C---:B------:R-:W-:Y:S01]  /*1540*/  IADD3 R6, P2, P3, R9.reuse, UR5, R0 ;  /* 0x0000000509067c10 */ /* 0x040fe2000fb5e000 */
[----:B------:R-:W-:Y:S01]  /*1550*/  ULDC UR5, c[0x0][0x23c] ;  /* 0x00008f0000057ab9 */ /* 0x000fe20000000800 */
[----:B------:R-:W-:Y:S02]  /*1560*/  IADD3 R0, P4, R9, R0, RZ ;  /* 0x0000000009007210 */ /* 0x000fe40007f9e0ff */
[----:B------:R-:W-:Y:S02]  /*1570*/  IADD3.X R27, R5, UR4, R4, P2, P3 ;  /* 0x00000004051b7c10 */ /* 0x000fe400097e6404 */
[----:B------:R-:W-:Y:S02]  /*1580*/  ISETP.NE.AND P0, PT, R3, RZ, PT ;  /* 0x000000ff0300720c */ /* 0x000fe40003f05270 */
[----:B------:R-:W-:-:S02]  /*1590*/  IADD3.X R5, R4, R5, RZ, P4, !PT ;  /* 0x0000000504057210 */ /* 0x000fc400027fe4ff */
[----:B------:R-:W-:Y:S02]  /*15a0*/  LEA R26, P2, R6, UR10, 0x2 ;  /* 0x0000000a061a7c11 */ /* 0x000fe4000f8410ff */
[----:B------:R-:W-:Y:S01]  /*15b0*/  LEA R32, P3, R0, UR10, 0x2 ;  /* 0x0000000a00207c11 */ /* 0x000fe2000f8610ff */
[----:B------:R-:W-:Y:S01]  /*15c0*/  UMOV UR4, 0x400 ;  /* 0x0000040000047882 */ /* 0x000fe20000000000 */
[----:B------:R-:W-:Y:S02]  /*15d0*/  ISETP.LT.OR P0, PT, R7, 0x3, !P0 ;  /* 0x000000030700780c */ /* 0x000fe40004701670 */
[----:B------:R-:W-:Y:S02]  /*15e0*/  LEA.HI.X R27, R6, UR11, R27, 0x2, P2 ;  /* 0x0000000b061b7c11 */ /* 0x000fe400090f141b */
[----:B------:R-:W-:Y:S02]  /*15f0*/  LEA.HI.X R33, R0, UR11, R5, 0x2, P3 ;  /* 0x0000000b00217c11 */ /* 0x000fe400098f1405 */
[----:B------:R-:W-:-:S02]  /*1600*/  MOV R28, RZ ;  /* 0x000000ff001c7202 */ /* 0x000fc40000000f00 */
[----:B------:R-:W-:Y:S01]  /*1610*/  PRMT R19, R19, 0x5410, RZ ;  /* 0x0000541013137816 */ /* 0x000fe200000000ff */
[----:B-1----:R-:W-:-:S03]  /*1620*/  ULEA UR4, UR6, UR4, 0x18 ;  /* 0x0000000406047291 */ /* 0x002fc6000f8ec03f */
[----:B------:R-:W-:Y:S01]  /*1630*/  ULDC UR6, c[0x0][0x258] ;  /* 0x0000960000067ab9 */ /* 0x000fe20000000800 */
[----:B0-2---:R-:W-:-:S08]  /*1640*/  IADD3 R30, R17, R2, RZ ;  /* 0x00000002111e7210 */ /* 0x005fd00007ffe0ff */
.L_x_2608:
        /* <DEDUP_REMOVED lines=8> */
[----:B--2--5:R-:W-:Y:S02]  /*16d0*/  @!P2 PRMT R12, R4, 0x7610, R12 ;  /* 0x00007610040ca816 */ /* 0x024fe4000000000c */
        /* <DEDUP_REMOVED lines=34> */
[----:B------:R-:W-:Y:S02]  /*1900*/  LEA.HI R42, R8, 0xffffff80, RZ, 0x8 ;  /* 0xffffff80082a7811 */ /* 0x000fe400078f40ff */
[----:B------:R-:W-:Y:S02]  /*1910*/  LEA.HI R41, R9, 0xffffff80, RZ, 0x8 ;  /* 0xffffff8009297811 */ /* 0x000fe400078f40ff */
[----:B------:R-:W-:Y:S01]  /*1920*/  LEA.HI R40, R10, 0xffffff80, RZ, 0x8 ;  /* 0xffffff800a287811 */ /* 0x000fe200078f40ff */
[----:B------:R5:W0:Y:S01]  /*1930*/  I2F.F16 R48, R0 ;  /* 0x0000000000307306 */ /* 0x000a220000200c00 */
[----:B----4-:R-:W-:Y:S02]  /*1940*/  SHF.R.U32.HI R2, RZ, 0x8, R5 ;  /* 0x00000008ff027819 */ /* 0x010fe40000011605 */
[----:B------:R-:W-:Y:S02]  /*1950*/  LEA.HI R46, R4, 0xffffff80, RZ, 0x8 ;  /* 0xffffff80042e7811 */ /* 0x000fe400078f40ff */
[----:B------:R-:W-:-:S02]  /*1960*/  LOP3.LUT R2, R2, 0xff, RZ, 0xc0, !PT ;  /* 0x000000ff02027812 */ /* 0x000fc400078ec0ff */
[----:B------:R-:W-:Y:S01]  /*1970*/  LEA.HI R45, R5, 0xffffff80, RZ, 0x8 ;  /* 0xffffff80052d7811 */ /* 0x000fe200078f40ff */
[----:B------:R4:W0:Y:S01]  /*1980*/  I2F.F16 R25, R3 ;  /* 0x0000000300197306 */ /* 0x0008220000200c00 */
[--C-:B-----5:R-:W-:Y:S02]  /*1990*/  SHF.R.U32.HI R0, RZ, 0x8, R7.reuse ;  /* 0x00000008ff007819 */ /* 0x120fe40000011607 */
[----:B------:R-:W-:Y:S02]  /*19a0*/  IADD3 R2, R2, -0x80, RZ ;  /* 0xffffff8002027810 */ /* 0x000fe40007ffe0ff */
[----:B------:R-:W-:Y:S02]  /*19b0*/  LOP3.LUT R0, R0, 0xff, RZ, 0xc0, !PT ;  /* 0x000000ff00007812 */ /* 0x000fe400078ec0ff */
[----:B------:R-:W-:Y:S01]  /*19c0*/  SHF.R.U32.HI R7, RZ, 0x10, R7 ;  /* 0x00000010ff077819 */ /* 0x000fe20000011607 */
[----:B------:R5:W0:Y:S01]  /*19d0*/  I2F.F16 R50, R2 ;  /* 0x0000000200327306 */ /* 0x000a220000200c00 */
[----:B----4-:R-:W-:-:S02]  /*19e0*/  SHF.R.U32.HI R3, RZ, 0x8, R6 ;  /* 0x00000008ff037819 */ /* 0x010fc40000011606 */
[----:B------:R-:W-:Y:S02]  /*19f0*/  IADD3 R52, R0, -0x80, RZ ;  /* 0xffffff8000347810 */ /* 0x000fe40007ffe0ff */
[----:B------:R-:W-:Y:S02]  /*1a00*/  SHF.R.U32.HI R0, RZ, 0x8, R8 ;  /* 0x00000008ff007819 */ /* 0x000fe40000011608 */
[----:B------:R-:W-:Y:S01]  /*1a10*/  LOP3.LUT R3, R3, 0xff, RZ, 0xc0, !PT ;  /* 0x000000ff03037812 */ /* 0x000fe200078ec0ff */
[----:B------:R-:W4:Y:S01]  /*1a20*/  I2F.F16 R46, R46 ;  /* 0x0000002e002e7306 */ /* 0x000f220000200c00 */
[----:B-----5:R-:W-:Y:S02]  /*1a30*/  SHF.R.U32.HI R2, RZ, 0x8, R9 ;  /* 0x00000008ff027819 */ /* 0x020fe40000011609 */
[----:B------:R-:W-:Y:S02]  /*1a40*/  LOP3.LUT R0, R0, 0xff, RZ, 0xc0, !PT ;  /* 0x000000ff00007812 */ /* 0x000fe400078ec0ff */
[----:B------:R-:W-:-:S02]  /*1a50*/  LOP3.LUT R2, R2, 0xff, RZ, 0xc0, !PT ;  /* 0x000000ff02027812 */ /* 0x000fc400078ec0ff */
[----:B------:R-:W-:Y:S01]  /*1a60*/  IADD3 R3, R3, -0x80, RZ ;  /* 0xffffff8003037810 */ /* 0x000fe20007ffe0ff */
[----:B------:R-:W0:Y:S01]  /*1a70*/  I2F.F16 R45, R45 ;  /* 0x0000002d002d7306 */ /* 0x000e220000200c00 */
[----:B------:R-:W-:Y:S02]  /*1a80*/  IADD3 R0, R0, -0x80, RZ ;  /* 0xffffff8000007810 */ /* 0x000fe40007ffe0ff */
[----:B------:R-:W-:Y:S02]  /*1a90*/  IADD3 R2, R2, -0x80, RZ ;  /* 0xffffff8002027810 */ /* 0x000fe40007ffe0ff */
[----:B------:R-:W-:Y:S02]  /*1aa0*/  SHF.R.U32.HI R6, RZ, 0x10, R6 ;  /* 0x00000010ff067819 */ /* 0x000fe40000011606 */
[----:B------:R-:W-:Y:S01]  /*1ab0*/  SHF.R.U32.HI R8, RZ, 0x10, R8 ;  /* 0x00000010ff087819 */ /* 0x000fe20000011608 */
[----:B------:R5:W0:Y:S01]  /*1ac0*/  I2F.F16 R51, R3 ;  /* 0x0000000300337306 */ /* 0x000a220000200c00 */
[----:B------:R-:W-:-:S02]  /*1ad0*/  SHF.R.U32.HI R9, RZ, 0x10, R9 ;  /* 0x00000010ff097819 */ /* 0x000fc40000011609 */
[----:B------:R-:W-:Y:S02]  /*1ae0*/  LEA.HI R39, R11, 0xffffff80, RZ, 0x8 ;  /* 0xffffff800b277811 */ /* 0x000fe400078f40ff */
[----:B------:R-:W-:Y:S02]  /*1af0*/  SHF.R.U32.HI R4, RZ, 0x10, R4 ;  /* 0x00000010ff047819 */ /* 0x000fe40000011604 */
[----:B------:R-:W-:Y:S01]  /*1b00*/  SHF.R.U32.HI R5, RZ, 0x10, R5 ;  /* 0x00000010ff057819 */ /* 0x000fe20000011605 */
[----:B------:R1:W0:Y:S01]  /*1b10*/  I2F.F16 R53, R0 ;  /* 0x0000000000357306 */ /* 0x0002220000200c00 */
[--C-:B-----5:R-:W-:Y:S02]  /*1b20*/  SHF.R.U32.HI R3, RZ, 0x8, R10.reuse ;  /* 0x00000008ff037819 */ /* 0x120fe4000001160a */
[----:B------:R-:W-:Y:S02]  /*1b30*/  SHF.R.U32.HI R10, RZ, 0x10, R10 ;  /* 0x00000010ff0a7819 */ /* 0x000fe4000001160a */
[----:B------:R-:W-:-:S02]  /*1b40*/  LOP3.LUT R6, R6, 0xff, RZ, 0xc0, !PT ;  /* 0x000000ff06067812 */ /* 0x000fc400078ec0ff */
[----:B------:R-:W-:Y:S01]  /*1b50*/  LOP3.LUT R7, R7, 0xff, RZ, 0xc0, !PT ;  /* 0x000000ff07077812 */ /* 0x000fe200078ec0ff */
[----:B------:R5:W0:Y:S01]  /*1b60*/  I2F.F16 R54, R2 ;  /* 0x0000000200367306 */ /* 0x000a220000200c00 */
[--C-:B-1----:R-:W-:Y:S02]  /*1b70*/  SHF.R.U32.HI R0, RZ, 0x8, R11.reuse ;  /* 0x00000008ff007819 */ /* 0x102fe4000001160b */
[----:B------:R-:W-:Y:S02]  /*1b80*/  SHF.R.U32.HI R11, RZ, 0x10, R11 ;  /* 0x00000010ff0b7819 */ /* 0x000fe4000001160b */
[----:B------:R-:W-:Y:S02]  /*1b90*/  LOP3.LUT R8, R8, 0xff, RZ, 0xc0, !PT ;  /* 0x000000ff08087812 */ /* 0x000fe400078ec0ff */
[----:B------:R-:W-:Y:S01]  /*1ba0*/  LOP3.LUT R9, R9, 0xff, RZ, 0xc0, !PT ;  /* 0x000000ff09097812 */ /* 0x000fe200078ec0ff */
[----:B------:R-:W1:Y:S01]  /*1bb0*/  I2F.F16 R44, R44 ;  /* 0x0000002c002c7306 */ /* 0x000e620000200c00 */
[----:B-----5:R-:W-:-:S02]  /*1bc0*/  PRMT R2, R15, 0x9910, RZ ;  /* 0x000099100f027816 */ /* 0x020fc400000000ff */
[----:B------:R-:W-:Y:S02]  /*1bd0*/  LOP3.LUT R10, R10, 0xff, RZ, 0xc0, !PT ;  /* 0x000000ff0a0a7812 */ /* 0x000fe400078ec0ff */
[----:B------:R-:W-:Y:S02]  /*1be0*/  ISETP.NE.AND P2, PT, R2, RZ, PT ;  /* 0x000000ff0200720c */ /* 0x000fe40003f45270 */
[----:B------:R-:W-:Y:S01]  /*1bf0*/  LOP3.LUT R4, R4, 0xff, RZ, 0xc0, !PT ;  /* 0x000000ff04047812 */ /* 0x000fe200078ec0ff */
[----:B------:R-:W0:Y:S01]  /*1c00*/  I2F.F16 R43, R43 ;  /* 0x0000002b002b7306 */ /* 0x000e220000200c00 */
[----:B------:R-:W-:Y:S02]  /*1c10*/  LOP3.LUT R5, R5, 0xff, RZ, 0xc0, !PT ;  /* 0x000000ff05057812 */ /* 0x000fe400078ec0ff */
[----:B------:R-:W-:Y:S02]  /*1c20*/  LOP3.LUT R3, R3, 0xff, RZ, 0xc0, !PT ;  /* 0x000000ff03037812 */ /* 0x000fe400078ec0ff */
[----:B------:R-:W-:-:S02]  /*1c30*/  LOP3.LUT R0, R0, 0xff, RZ, 0xc0, !PT ;  /* 0x000000ff00007812 */ /* 0x000fc400078ec0ff */
[----:B------:R-:W-:Y:S01]  /*1c40*/  LOP3.LUT R2, R11, 0xff, RZ, 0xc0, !PT ;  /* 0x000000ff0b027812 */ /* 0x000fe200078ec0ff */
[----:B------:R-:W0:Y:S01]  /*1c50*/  I2F.F16 R42, R42 ;  /* 0x0000002a002a7306 */ /* 0x000e220000200c00 */
[----:B------:R-:W-:Y:S02]  /*1c60*/  IADD3 R6, R6, -0x80, RZ ;  /* 0xffffff8006067810 */ /* 0x000fe40007ffe0ff */
        /* <DEDUP_REMOVED lines=14> */
[----:B------:R0:W0:Y:S08]  /*1d50*/  I2F.F16 R47, R4 ;  /* 0x00000004002f7306 */ /* 0x0000300000200c00 */
[----:B------:R0:W0:Y:S08]  /*1d60*/  I2F.F16 R49, R5 ;  /* 0x0000000500317306 */ /* 0x0000300000200c00 */
        /* <DEDUP_REMOVED lines=26> */
[----:B------:R-:W0:Y:S01]  /*1f10*/  LDS.64 R2, [UR4+0x8] ;  /* 0x00000804ff027984 */ /* 0x000e220008000a00 */
[----:B------:R-:W-:Y:S02]  /*1f20*/  HADD2.F32 R0, -RZ, R51.H0_H0 ;  /* 0x20000033ff007230 */ /* 0x000fe40000004100 */
[----:B------:R-:W-:-:S03]  /*1f30*/  FFMA.FTZ R59, R4, R59, R63 ;  /* 0x0000003b043b7223 */ /* 0x000fc6000001003f */
[C---:B------:R-:W-:Y:S01]  /*1f40*/  FFMA.FTZ R63, R4.reuse, R0, R57 ;  /* 0x00000000043f7223 */ /* 0x040fe20000010039 */
[----:B------:R-:W-:Y:S01]  /*1f50*/  FFMA.FTZ R57, R4, R65, R58 ;  /* 0x0000004104397223 */ /* 0x000fe2000001003a */
[----:B------:R-:W-:Y:S02]  /*1f60*/  HADD2.F32 R4, -RZ, R47.H0_H0 ;  /* 0x2000002fff047230 */ /* 0x000fe40000004100 */
[----:B------:R-:W-:Y:S02]  /*1f70*/  HADD2.F32 R0, -RZ, R5.H0_H0 ;  /* 0x20000005ff007230 */ /* 0x000fe40000004100 */
[----:B------:R-:W-:-:S03]  /*1f80*/  HADD2.F32 R58, -RZ, R6.H0_H0 ;  /* 0x20000006ff3a7230 */ /* 0x000fc60000004100 */
[----:B------:R-:W-:Y:S01]  /*1f90*/  FFMA.FTZ R61, R4, R0, R61 ;  /* 0x00000000043d7223 */ /* 0x000fe2000001003d */
[----:B------:R-:W-:Y:S02]  /*1fa0*/  HADD2.F32 R4, -RZ, R49.H0_H0 ;  /* 0x20000031ff047230 */ /* 0x000fe40000004100 */
[C---:B------:R-:W-:Y:S01]  /*1fb0*/  FFMA.FTZ R63, R0.reuse, R58, R63 ;  /* 0x0000003a003f7223 */ /* 0x040fe2000001003f */
[----:B------:R-:W-:Y:S02]  /*1fc0*/  HADD2.F32 R58, -RZ, R46.H0_H0 ;  /* 0x2000002eff3a7230 */ /* 0x000fe40000004100 */
[----:B------:R-:W-:Y:S01]  /*1fd0*/  FFMA.FTZ R59, R0, R4, R59 ;  /* 0x00000004003b7223 */ /* 0x000fe2000001003b */
[----:B------:R-:W-:Y:S02]  /*1fe0*/  HADD2.F32 R4, -RZ, R5.H1_H1 ;  /* 0x30000005ff047230 */ /* 0x000fe40000004100 */
[----:B------:R-:W-:-:S03]  /*1ff0*/  HADD2.F32 R5, -RZ, R7.H0_H0 ;  /* 0x20000007ff057230 */ /* 0x000fc60000004100 */
[----:B------:R-:W-:Y:S01]  /*2000*/  FFMA.FTZ R61, R58, R4, R61 ;  /* 0x000000043a3d7223 */ /* 0x000fe2000001003d */
[----:B------:R-:W-:Y:S02]  /*2010*/  HADD2.F32 R58, -RZ, R44.H0_H0 ;  /* 0x2000002cff3a7230 */ /* 0x000fe40000004100 */
[----:B------:R-:W-:Y:S01]  /*2020*/  FFMA.FTZ R60, R0, R5, R57 ;  /* 0x00000005003c7223 */ /* 0x000fe20000010039 */
[----:B------:R-:W-:Y:S02]  /*2030*/  HADD2.F32 R0, -RZ, R45.H0_H0 ;  /* 0x2000002dff007230 */ /* 0x000fe40000004100 */
[----:B------:R-:W-:Y:S02]  /*2040*/  HADD2.F32 R5, -RZ, R43.H0_H0 ;  /* 0x2000002bff057230 */ /* 0x000fe40000004100 */
[C---:B------:R-:W-:Y:S01]  /*2050*/  FFMA.FTZ R57, R4.reuse, R58, R63 ;  /* 0x0000003a04397223 */ /* 0x040fe2000001003f */
[----:B------:R-:W-:Y:S02]  /*2060*/  HADD2.F32 R58, -RZ, R31.H0_H0 ;  /* 0x2000001fff3a7230 */ /* 0x000fe40000004100 */
[C---:B------:R-:W-:Y:S01]  /*2070*/  FFMA.FTZ R59, R4.reuse, R0, R59 ;  /* 0x00000000043b7223 */ /* 0x040fe2000001003b */
[----:B------:R-:W-:Y:S01]  /*2080*/  FFMA.FTZ R5, R4, R5, R60 ;  /* 0x0000000504057223 */ /* 0x000fe2000001003c */
[----:B------:R-:W-:-:S02]  /*2090*/  HADD2.F32 R4, -RZ, R34.H0_H0 ;  /* 0x20000022ff047230 */ /* 0x000fc40000004100 */
[--C-:B0-----:R-:W-:Y:S02]  /*20a0*/  HADD2.F32 R0, -RZ, R2.reuse.H0_H0 ;  /* 0x20000002ff007230 */ /* 0x101fe40000004100 */
[----:B------:R-:W-:Y:S02]  /*20b0*/  HADD2.F32 R2, -RZ, R2.H1_H1 ;  /* 0x30000002ff027230 */ /* 0x000fe40000004100 */
        /* <DEDUP_REMOVED lines=14> */
[----:B------:R-:W-:Y:S01]  /*21a0*/  FFMA.FTZ R59, R58, R4, R59 ;  /* 0x000000043a3b7223 */ /* 0x000fe2000001003b */
[----:B------:R-:W-:Y:S02]  /*21b0*/  HADD2.F32 R3, -RZ, R3.H1_H1 ;  /* 0x30000003ff037230 */ /* 0x000fe40000004100 */
[----:B------:R-:W-:Y:S01]  /*21c0*/  FFMA.FTZ R0, R4, R0, R61 ;  /* 0x0000000004007223 */ /* 0x000fe2000001003d */
[----:B------:R-:W-:Y:S02]  /*21d0*/  HADD2.F32 R58, -RZ, R42.H0_H0 ;  /* 0x2000002aff3a7230 */ /* 0x000fe40000004100 */
[C---:B------:R-:W-:Y:S01]  /*21e0*/  FFMA.FTZ R57, R2.reuse, R60, R57 ;  /* 0x0000003c02397223 */ /* 0x040fe20000010039 */
        /* <DEDUP_REMOVED lines=12> */
[--C-:B------:R-:W-:Y:S02]  /*22b0*/  HADD2.F32 R57, -RZ, R13.reuse.H1_H1 ;  /* 0x3000000dff397230 */ /* 0x100fe40000004100 */
[----:B------:R-:W-:Y:S01]  /*22c0*/  FFMA.FTZ R4, R3, R4, R58 ;  /* 0x0000000403047223 */ /* 0x000fe2000001003a */
[----:B------:R-:W-:Y:S02]  /*22d0*/  HADD2.F32 R3, -RZ, R12.H1_H1 ;  /* 0x3000000cff037230 */ /* 0x000fe40000004100 */
[----:B------:R-:W-:Y:S01]  /*22e0*/  FMUL.FTZ R2, R2, R5 ;  /* 0x0000000502027220 */ /* 0x000fe20000410000 */
[----:B------:R-:W-:Y:S02]  /*22f0*/  HADD2.F32 R5, -RZ, R13.H0_H0 ;  /* 0x2000000dff057230 */ /* 0x000fe40000004100 */
        /* <DEDUP_REMOVED lines=11> */
.L_x_2597:
[----:B------:R-:W-:Y:S05]  /*23b0*/  @!P3 BRA `(.L_x_2596) ;  /* 0x0000000800e0b947 */ /* 0x000fea0003800000 */
[----:B0-----:R-:W-:-:S04]  /*23c0*/  PRMT R0, R14, 0x9910, RZ ;  /* 0x000099100e007816 */ /* 0x001fc800000000ff */
[----:B------:R-:W-:-:S13]  /*23d0*/  ISETP.NE.AND P2, PT, R0, RZ, PT ;  /* 0x000000ff0000720c */ /* 0x000fda0003f45270 */
[----:B------:R-:W-:Y:S05]  /*23e0*/  @!P2 BRA `(.L_x_2598) ;  /* 0x000000040068a947 */ /* 0x000fea0003800000 */
        /* <DEDUP_REMOVED lines=12> */
[----:B------:R-:W0:Y:S01]  /*24b0*/  LDS.64 R4, [UR4+0x88] ;  /* 0x00008804ff047984 */ /* 0x000e220008000a00 */
        /* <DEDUP_REMOVED lines=11> */
[----:B------:R-:W-:-:S05]  /*2570*/  HADD2.F32 R0, -RZ, R3.H0_H0 ;  /* 0x20000003ff007230 */ /* 0x000fca0000004100 */
[-C--:B------:R-:W-:Y:S01]  /*2580*/  FFMA.FTZ R61, R2, R0.reuse, R61 ;  /* 0x00000000023d7223 */ /* 0x080fe2000001003d */
[----:B------:R-:W-:Y:S02]  /*2590*/  HADD2.F32 R2, -RZ, R49.H0_H0 ;  /* 0x20000031ff027230 */ /* 0x000fe40000004100 */
        /* <DEDUP_REMOVED lines=12> */
[----:B------:R-:W-:Y:S01]  /*2660*/  FFMA.FTZ R2, R62, R2, R57 ;  /* 0x000000023e027223 */ /* 0x000fe20000010039 */
[----:B------:R-:W-:-:S02]  /*2670*/  HADD2.F32 R57, -RZ, R29.H0_H0 ;  /* 0x2000001dff397230 */ /* 0x000fc40000004100 */
[--C-:B0-----:R-:W-:Y:S02]  /*2680*/  HADD2.F32 R3, -RZ, R4.reuse.H0_H0 ;  /* 0x20000004ff037230 */ /* 0x101fe40000004100 */
[----:B------:R-:W-:Y:S02]  /*2690*/  HADD2.F32 R63, -RZ, R25.H0_H0 ;  /* 0x20000019ff3f7230 */ /* 0x000fe40000004100 */
[----:B------:R-:W-:Y:S02]  /*26a0*/  HADD2.F32 R4, -RZ, R4.H1_H1 ;  /* 0x30000004ff047230 */ /* 0x000fe40000004100 */
[-C--:B------:R-:W-:Y:S01]  /*26b0*/  FFMA.FTZ R59, R59, R3.reuse, R58 ;  /* 0x000000033b3b7223 */ /* 0x080fe2000001003a */
        /* <DEDUP_REMOVED lines=31> */
[----:B------:R-:W-:Y:S02]  /*28b0*/  HADD2.F32 R5, -RZ, R12.H1_H1 ;  /* 0x3000000cff057230 */ /* 0x000fe40000004100 */
        /* <DEDUP_REMOVED lines=13> */
.L_x_2598:
        /* <DEDUP_REMOVED lines=23> */
[----:B------:R-:W-:Y:S02]  /*2b00*/  HADD2.F32 R38, -RZ, R49.H0_H0 ;  /* 0x20000031ff267230 */ /* 0x000fe40000004100 */
[-C--:B------:R-:W-:Y:S01]  /*2b10*/  FFMA.FTZ R61, R36, R57.reuse, RZ ;  /* 0x00000039243d7223 */ /* 0x080fe200000100ff */
[-C--:B------:R-:W-:Y:S01]  /*2b20*/  FFMA.FTZ R59, R48, R2.reuse, R59 ;  /* 0x00000002303b7223 */ /* 0x080fe2000001003b */
[----:B------:R-:W-:Y:S01]  /*2b30*/  FFMA.FTZ R37, R50, R2, R37 ;  /* 0x0000000232257223 */ /* 0x000fe20000010025 */
[----:B------:R-:W-:Y:S02]  /*2b40*/  HADD2.F32 R48, -RZ, R51.H0_H0 ;  /* 0x20000033ff307230 */ /* 0x000fe40000004100 */
[----:B------:R-:W-:Y:S01]  /*2b50*/  FFMA.FTZ R35, R35, R57, RZ ;  /* 0x0000003923237223 */ /* 0x000fe200000100ff */
[----:B------:R-:W-:-:S02]  /*2b60*/  HADD2.F32 R36, -RZ, R47.H0_H0 ;  /* 0x2000002fff247230 */ /* 0x000fc40000004100 */
[----:B------:R-:W-:Y:S02]  /*2b70*/  HADD2.F32 R50, -RZ, R6.H0_H0 ;  /* 0x20000006ff327230 */ /* 0x000fe40000004100 */
[----:B------:R-:W-:Y:S01]  /*2b80*/  FFMA.FTZ R6, R38, R0, R37 ;  /* 0x0000000026067223 */ /* 0x000fe20000010025 */
[-C--:B------:R-:W-:Y:S01]  /*2b90*/  FFMA.FTZ R61, R48, R2.reuse, R61 ;  /* 0x00000002303d7223 */ /* 0x080fe2000001003d */
[----:B------:R-:W-:Y:S02]  /*2ba0*/  HADD2.F32 R38, -RZ, R7.H0_H0 ;  /* 0x20000007ff267230 */ /* 0x000fe40000004100 */
[----:B------:R-:W-:Y:S01]  /*2bb0*/  FFMA.FTZ R35, R52, R2, R35 ;  /* 0x0000000234237223 */ /* 0x000fe20000010023 */
        /* <DEDUP_REMOVED lines=11> */
[----:B-1----:R-:W-:Y:S02]  /*2c70*/  HADD2.F32 R3, -RZ, R4.H0_H0 ;  /* 0x20000004ff037230 */ /* 0x002fe40000004100 */
[----:B------:R-:W-:-:S02]  /*2c80*/  HADD2.F32 R7, -RZ, R34.H0_H0 ;  /* 0x20000022ff077230 */ /* 0x000fc40000004100 */
[----:B------:R-:W-:Y:S02]  /*2c90*/  HADD2.F32 R4, -RZ, R4.H1_H1 ;  /* 0x30000004ff047230 */ /* 0x000fe40000004100 */
[-C--:B------:R-:W-:Y:S01]  /*2ca0*/  FFMA.FTZ R25, R31, R3.reuse, R6 ;  /* 0x000000031f197223 */ /* 0x080fe20000010006 */
[----:B------:R-:W-:Y:S02]  /*2cb0*/  HADD2.F32 R34, -RZ, R53.H0_H0 ;  /* 0x20000035ff227230 */ /* 0x000fe40000004100 */
[-C--:B------:R-:W-:Y:S01]  /*2cc0*/  FFMA.FTZ R7, R7, R3.reuse, R2 ;  /* 0x0000000307077223 */ /* 0x080fe20000010002 */
[-C--:B------:R-:W-:Y:S01]  /*2cd0*/  FFMA.FTZ R29, R29, R3.reuse, R36 ;  /* 0x000000031d1d7223 */ /* 0x080fe20000010024 */
[----:B------:R-:W-:Y:S02]  /*2ce0*/  HADD2.F32 R36, -RZ, R11.H0_H0 ;  /* 0x2000000bff247230 */ /* 0x000fe40000004100 */
        /* <DEDUP_REMOVED lines=9> */
[----:B------:R-:W-:Y:S02]  /*2d80*/  HADD2.F32 R5, -RZ, R5.H1_H1 ;  /* 0x30000005ff057230 */ /* 0x000fe40000004100 */
        /* <DEDUP_REMOVED lines=27> */
.L_x_2596:
[----:B0-----:R-:W-:-:S05]  /*2f40*/  MOV R3, UR5 ;  /* 0x0000000500037c02 */ /* 0x001fca0008000f00 */
[----:B------:R-:W-:-:S05]  /*2f50*/  IMAD.WIDE R32, R3, 0x8, R32 ;  /* 0x0000000803207825 */ /* 0x000fca00078e0220 */
        /* <DEDUP_REMOVED lines=9> */
[----:B------:R-:W-:-:S02]  /*2ff0*/  LOP3.LUT R3, R6, 0xff, RZ, 0xc0, !PT ;  /* 0x000000ff06037812 */ /* 0x000fc400078ec0ff */
[----:B------:R-:W-:Y:S02]  /*3000*/  LEA.HI R39, R7, 0xffffff80, RZ, 0x8 ;  /* 0xffffff8007277811 */ /* 0x000fe400078f40ff */
[----:B------:R-:W-:Y:S02]  /*3010*/  IADD3 R3, R3, -0x80, RZ ;  /* 0xffffff8003037810 */ /* 0x000fe40007ffe0ff */
[----:B------:R-:W-:Y:S01]  /*3020*/  LOP3.LUT R25, R7, 0xff, RZ, 0xc0, !PT ;  /* 0x000000ff07197812 */ /* 0x000fe200078ec0ff */
[----:B------:R4:W0:Y:S01]  /*3030*/  I2F.F16 R37, R2 ;  /* 0x0000000200257306 */ /* 0x0008220000200c00 */
[----:B-1----:R-:W-:Y:S02]  /*3040*/  SHF.R.U32.HI R0, RZ, 0x8, R4 ;  /* 0x00000008ff007819 */ /* 0x002fe40000011604 */
[----:B------:R-:W-:Y:S02]  /*3050*/  LEA.HI R40, R6, 0xffffff80, RZ, 0x8 ;  /* 0xffffff8006287811 */ /* 0x000fe400078f40ff */
[----:B------:R-:W-:-:S02]  /*3060*/  LOP3.LUT R0, R0, 0xff, RZ, 0xc0, !PT ;  /* 0x000000ff00007812 */ /* 0x000fc400078ec0ff */
[----:B------:R-:W-:Y:S01]  /*3070*/  IADD3 R35, R25, -0x80, RZ ;  /* 0xffffff8019237810 */ /* 0x000fe20007ffe0ff */
[----:B------:R1:W0:Y:S01]  /*3080*/  I2F.F16 R36, R3 ;  /* 0x0000000300247306 */ /* 0x0002220000200c00 */
[----:B------:R-:W-:Y:S02]  /*3090*/  IADD3 R0, R0, -0x80, RZ ;  /* 0xffffff8000007810 */ /* 0x000fe40007ffe0ff */
[----:B----4-:R-:W-:Y:S02]  /*30a0*/  SHF.R.U32.HI R2, RZ, 0x8, R5 ;  /* 0x00000008ff027819 */ /* 0x010fe40000011605 */
[----:B------:R-:W-:Y:S02]  /*30b0*/  LEA.HI R42, R4, 0xffffff80, RZ, 0x8 ;  /* 0xffffff80042a7811 */ /* 0x000fe400078f40ff */
[----:B------:R-:W-:Y:S01]  /*30c0*/  LOP3.LUT R2, R2, 0xff, RZ, 0xc0, !PT ;  /* 0x000000ff02027812 */ /* 0x000fe200078ec0ff */
[----:B------:R4:W0:Y:S01]  /*30d0*/  I2F.F16 R44, R0 ;  /* 0x00000000002c7306 */ /* 0x0008220000200c00 */
[----:B-1----:R-:W-:-:S02]  /*30e0*/  SHF.R.U32.HI R3, RZ, 0x8, R6 ;  /* 0x00000008ff037819 */ /* 0x002fc40000011606 */
[----:B------:R-:W-:Y:S02]  /*30f0*/  IADD3 R2, R2, -0x80, RZ ;  /* 0xffffff8002027810 */ /* 0x000fe40007ffe0ff */
[----:B------:R-:W-:Y:S02]  /*3100*/  LOP3.LUT R3, R3, 0xff, RZ, 0xc0, !PT ;  /* 0x000000ff03037812 */ /* 0x000fe400078ec0ff */
[----:B------:R-:W-:Y:S01]  /*3110*/  SHF.R.U32.HI R6, RZ, 0x10, R6 ;  /* 0x00000010ff067819 */ /* 0x000fe20000011606 */
[----:B------:R2:W1:Y:S01]  /*3120*/  I2F.F16 R46, R2 ;  /* 0x00000002002e7306 */ /* 0x0004620000200c00 */
[--C-:B----4-:R-:W-:Y:S02]  /*3130*/  SHF.R.U32.HI R0, RZ, 0x8, R7.reuse ;  /* 0x00000008ff007819 */ /* 0x110fe40000011607 */
[----:B------:R-:W-:Y:S02]  /*3140*/  SHF.R.U32.HI R7, RZ, 0x10, R7 ;  /* 0x00000010ff077819 */ /* 0x000fe40000011607 */
[----:B------:R-:W-:-:S02]  /*3150*/  LOP3.LUT R0, R0, 0xff, RZ, 0xc0, !PT ;  /* 0x000000ff00007812 */ /* 0x000fc400078ec0ff */
[----:B------:R-:W-:Y:S01]  /*3160*/  IADD3 R3, R3, -0x80, RZ ;  /* 0xffffff8003037810 */ /* 0x000fe20007ffe0ff */
[----:B------:R-:W4:Y:S01]  /*3170*/  I2F.F16 R42, R42 ;  /* 0x0000002a002a7306 */ /* 0x000f220000200c00 */
[----:B------:R-:W-:Y:S02]  /*3180*/  IADD3 R52, R0, -0x80, RZ ;  /* 0xffffff8000347810 */ /* 0x000fe40007ffe0ff */
[----:B------:R-:W-:Y:S02]  /*3190*/  LOP3.LUT R7, R7, 0xff, RZ, 0xc0, !PT ;  /* 0x000000ff07077812 */ /* 0x000fe400078ec0ff */
[----:B------:R-:W-:Y:S02]  /*31a0*/  LEA.HI R41, R5, 0xffffff80, RZ, 0x8 ;  /* 0xffffff8005297811 */ /* 0x000fe400078f40ff */
[----:B------:R-:W-:Y:S01]  /*31b0*/  IADD3 R7, R7, -0x80, RZ ;  /* 0xffffff8007077810 */ /* 0x000fe20007ffe0ff */
[----:B------:R3:W0:Y:S01]  /*31c0*/  I2F.F16 R47, R3 ;  /* 0x00000003002f7306 */ /* 0x0006220000200c00 */
[----:B------:R-:W-:-:S02]  /*31d0*/  SHF.R.U32.HI R4, RZ, 0x10, R4 ;  /* 0x00000010ff047819 */ /* 0x000fc40000011604 */
[----:B------:R-:W-:Y:S02]  /*31e0*/  SHF.R.U32.HI R5, RZ, 0x10, R5 ;  /* 0x00000010ff057819 */ /* 0x000fe40000011605 */
        /* <DEDUP_REMOVED lines=20> */
[----:B------:R-:W-:Y:S02]  /*3330*/  LOP3.LUT R2, R10, 0xff, RZ, 0xc0, !PT ;  /* 0x000000ff0a027812 */ /* 0x000fe400078ec0ff */
[----:B------:R2:W0:Y:S01]  /*3340*/  I2F.F16 R50, R0 ;  /* 0x0000000000327306 */ /* 0x0004220000200c00 */
[----:B---3--:R-:W-:Y:S02]  /*3350*/  LOP3.LUT R3, R11, 0xff, RZ, 0xc0, !PT ;  /* 0x000000ff0b037812 */ /* 0x008fe400078ec0ff */
[----:B------:R-:W-:-:S02]  /*3360*/  IADD3 R48, R2, -0x80, RZ ;  /* 0xffffff8002307810 */ /* 0x000fc40007ffe0ff */
[----:B------:R-:W-:Y:S02]  /*3370*/  SHF.R.U32.HI R2, RZ, 0x8, R8 ;  /* 0x00000008ff027819 */ /* 0x000fe40000011608 */
[----:B------:R-:W-:Y:S01]  /*3380*/  IADD3 R3, R3, -0x80, RZ ;  /* 0xffffff8003037810 */ /* 0x000fe20007ffe0ff */
[----:B------:R-:W3:Y:S01]  /*3390*/  I2F.F16 R49, R49 ;  /* 0x0000003100317306 */ /* 0x000ee20000200c00 */
[----:B--2---:R-:W-:Y:S02]  /*33a0*/  SHF.R.U32.HI R0, RZ, 0x8, R9 ;  /* 0x00000008ff007819 */ /* 0x004fe40000011609 */
[----:B------:R-:W-:Y:S02]  /*33b0*/  LOP3.LUT R2, R2, 0xff, RZ, 0xc0, !PT ;  /* 0x000000ff02027812 */ /* 0x000fe400078ec0ff */
[----:B------:R-:W-:Y:S02]  /*33c0*/  LOP3.LUT R0, R0, 0xff, RZ, 0xc0, !PT ;  /* 0x000000ff00007812 */ /* 0x000fe400078ec0ff */
[----:B------:R-:W-:Y:S01]  /*33d0*/  IADD3 R2, R2, -0x80, RZ ;  /* 0xffffff8002027810 */ /* 0x000fe20007ffe0ff */
[----:B------:R2:W0:Y:S01]  /*33e0*/  I2F.F16 R7, R3 ;  /* 0x0000000300077306 */ /* 0x0004220000200c00 */
[----:B------:R-:W-:-:S02]  /*33f0*/  IADD3 R0, R0, -0x80, RZ ;  /* 0xffffff8000007810 */ /* 0x000fc40007ffe0ff */
[----:B------:R-:W-:Y:S02]  /*3400*/  LEA.HI R34, R8, 0xffffff80, RZ, 0x8 ;  /* 0xffffff8008227811 */ /* 0x000fe400078f40ff */
[----:B------:R-:W-:Y:S02]  /*3410*/  LEA.HI R31, R9, 0xffffff80, RZ, 0x8 ;  /* 0xffffff80091f7811 */ /* 0x000fe400078f40ff */
[----:B------:R-:W-:Y:S01]  /*3420*/  LEA.HI R29, R10, 0xffffff80, RZ, 0x8 ;  /* 0xffffff800a1d7811 */ /* 0x000fe200078f40ff */
[----:B------:R1:W0:Y:S01]  /*3430*/  I2F.F16 R53, R2 ;  /* 0x0000000200357306 */ /* 0x0002220000200c00 */
[----:B--2---:R-:W-:Y:S02]  /*3440*/  SHF.R.U32.HI R3, RZ, 0x8, R10 ;  /* 0x00000008ff037819 */ /* 0x004fe4000001160a */
[----:B------:R-:W-:Y:S02]  /*3450*/  SHF.R.U32.HI R8, RZ, 0x10, R8 ;  /* 0x00000010ff087819 */ /* 0x000fe40000011608 */
[----:B------:R-:W-:-:S02]  /*3460*/  SHF.R.U32.HI R9, RZ, 0x10, R9 ;  /* 0x00000010ff097819 */ /* 0x000fc40000011609 */
[----:B------:R-:W-:Y:S01]  /*3470*/  SHF.R.U32.HI R10, RZ, 0x10, R10 ;  /* 0x00000010ff0a7819 */ /* 0x000fe2000001160a */
[----:B------:R2:W0:Y:S01]  /*3480*/  I2F.F16 R54, R0 ;  /* 0x0000000000367306 */ /* 0x0004220000200c00 */
[----:B------:R-:W-:Y:S02]  /*3490*/  LEA.HI R25, R11, 0xffffff80, RZ, 0x8 ;  /* 0xffffff800b197811 */ /* 0x000fe400078f40ff */
[--C-:B-1----:R-:W-:Y:S02]  /*34a0*/  SHF.R.U32.HI R2, RZ, 0x8, R11.reuse ;  /* 0x00000008ff027819 */ /* 0x102fe4000001160b */
[----:B------:R-:W-:Y:S02]  /*34b0*/  SHF.R.U32.HI R11, RZ, 0x10, R11 ;  /* 0x00000010ff0b7819 */ /* 0x000fe4000001160b */
[----:B------:R-:W-:Y:S01]  /*34c0*/  LOP3.LUT R8, R8, 0xff, RZ, 0xc0, !PT ;  /* 0x000000ff08087812 */ /* 0x000fe200078ec0ff */
[----:B------:R-:W1:Y:S01]  /*34d0*/  I2F.F16 R34, R34 ;  /* 0x0000002200227306 */ /* 0x000e620000200c00 */
[----:B--2---:R-:W-:-:S02]  /*34e0*/  PRMT R0, R15, 0x9910, RZ ;  /* 0x000099100f007816 */ /* 0x004fc400000000ff */
[----:B------:R-:W-:Y:S02]  /*34f0*/  LOP3.LUT R9, R9, 0xff, RZ, 0xc0, !PT ;  /* 0x000000ff09097812 */ /* 0x000fe400078ec0ff */
[----:B------:R-:W-:Y:S02]  /*3500*/  LOP3.LUT R10, R10, 0xff, RZ, 0xc0, !PT ;  /* 0x000000ff0a0a7812 */ /* 0x000fe400078ec0ff */
[----:B------:R-:W-:Y:S01]  /*3510*/  ISETP.NE.AND P2, PT, R0, RZ, PT ;  /* 0x000000ff0000720c */ /* 0x000fe20003f45270 */
[----:B------:R-:W2:Y:S01]  /*3520*/  I2F.F16 R31, R31 ;  /* 0x0000001f001f7306 */ /* 0x000ea20000200c00 */
[----:B------:R-:W-:Y:S02]  /*3530*/  LOP3.LUT R3, R3, 0xff, RZ, 0xc0, !PT ;  /* 0x000000ff03037812 */ /* 0x000fe400078ec0ff */
[----:B------:R-:W-:Y:S02]  /*3540*/  LOP3.LUT R2, R2, 0xff, RZ, 0xc0, !PT ;  /* 0x000000ff02027812 */ /* 0x000fe400078ec0ff */
[----:B------:R-:W-:-:S02]  /*3550*/  LOP3.LUT R0, R11, 0xff, RZ, 0xc0, !PT ;  /* 0x000000ff0b007812 */ /* 0x000fc400078ec0ff */
[----:B------:R-:W-:Y:S01]  /*3560*/  IADD3 R8, R8, -0x80, RZ ;  /* 0xffffff8008087810 */ /* 0x000fe20007ffe0ff */
[----:B------:R-:W0:Y:S01]  /*3570*/  I2F.F16 R29, R29 ;  /* 0x0000001d001d7306 */ /* 0x000e220000200c00 */
[----:B------:R-:W-:Y:S02]  /*3580*/  IADD3 R9, R9, -0x80, RZ ;  /* 0xffffff8009097810 */ /* 0x000fe40007ffe0ff */
[----:B------:R-:W-:Y:S02]  /*3590*/  IADD3 R10, R10, -0x80, RZ ;  /* 0xffffff800a0a7810 */ /* 0x000fe40007ffe0ff */
[----:B------:R-:W-:Y:S02]  /*35a0*/  IADD3 R3, R3, -0x80, RZ ;  /* 0xffffff8003037810 */ /* 0x000fe40007ffe0ff */
[----:B------:R-:W-:Y:S01]  /*35b0*/  IADD3 R2, R2, -0x80, RZ ;  /* 0xffffff8002027810 */ /* 0x000fe20007ffe0ff */
[----:B------:R-:W0:Y:S01]  /*35c0*/  I2F.F16 R25, R25 ;  /* 0x0000001900197306 */ /* 0x000e220000200c00 */
[----:B------:R-:W-:-:S07]  /*35d0*/  IADD3 R0, R0, -0x80, RZ ;  /* 0xffffff8000007810 */ /* 0x000fce0007ffe0ff */
        /* <DEDUP_REMOVED lines=8> */
[----:B------:R-:W1:Y:S01]  /*3660*/  LDS.64 R4, [UR4+0x10] ;  /* 0x00001004ff047984 */ /* 0x000e620008000a00 */
[----:B0-----:R-:W-:Y:S02]  /*3670*/  HADD2.F32 R0, -RZ, R38.H0_H0 ;  /* 0x20000026ff007230 */ /* 0x001fe40000004100 */
[----:B------:R-:W-:Y:S02]  /*3680*/  HADD2.F32 R60, -RZ, R37.H0_H0 ;  /* 0x20000025ff3c7230 */ /* 0x000fe40000004100 */
[----:B------:R-:W-:Y:S02]  /*3690*/  HADD2.F32 R2, -RZ, R36.H0_H0 ;  /* 0x20000024ff027230 */ /* 0x000fe40000004100 */
[----:B------:R-:W-:Y:S02]  /*36a0*/  HADD2.F32 R58, -RZ, R35.H0_H0 ;  /* 0x20000023ff3a7230 */ /* 0x000fe40000004100 */
[----:B------:R-:W-:Y:S02]  /*36b0*/  HADD2.F32 R61, -RZ, R44.H0_H0 ;  /* 0x2000002cff3d7230 */ /* 0x000fe40000004100 */
[----:B------:R-:W-:-:S02]  /*36c0*/  HADD2.F32 R59, -RZ, R46.H0_H0 ;  /* 0x2000002eff3b7230 */ /* 0x000fc40000004100 */
[----:B------:R-:W-:Y:S02]  /*36d0*/  HADD2.F32 R65, -RZ, R52.H0_H0 ;  /* 0x20000034ff417230 */ /* 0x000fe40000004100 */
[--C-:B-1----:R-:W-:Y:S02]  /*36e0*/  HADD2.F32 R3, -RZ, R4.reuse.H0_H0 ;  /* 0x20000004ff037230 */ /* 0x102fe40000004100 */
        /* <DEDUP_REMOVED lines=8> */
[C---:B------:R-:W-:Y:S01]  /*3770*/  FFMA.FTZ R59, R4.reuse, R59, R63 ;  /* 0x0000003b043b7223 */ /* 0x040fe2000001003f */
[----:B------:R-:W-:Y:S02]  /*3780*/  HADD2.F32 R60, -RZ, R42.H0_H0 ;  /* 0x2000002aff3c7230 */ /* 0x000fe40000004100 */
[C---:B------:R-:W-:Y:S01]  /*3790*/  FFMA.FTZ R63, R4.reuse, R0, R57 ;  /* 0x00000000043f7223 */ /* 0x040fe20000010039 */
[----:B------:R-:W-:Y:S01]  /*37a0*/  FFMA.FTZ R57, R4, R65, R58 ;  /* 0x0000004104397223 */ /* 0x000fe2000001003a */
[----:B------:R-:W-:-:S02]  /*37b0*/  HADD2.F32 R4, -RZ, R43.H0_H0 ;  /* 0x2000002bff047230 */ /* 0x000fc40000004100 */
[----:B------:R-:W-:Y:S02]  /*37c0*/  HADD2.F32 R0, -RZ, R5.H0_H0 ;  /* 0x20000005ff007230 */ /* 0x000fe40000004100 */
[----:B------:R-:W-:-:S03]  /*37d0*/  HADD2.F32 R58, -RZ, R6.H0_H0 ;  /* 0x20000006ff3a7230 */ /* 0x000fc60000004100 */
[----:B------:R-:W-:Y:S01]  /*37e0*/  FFMA.FTZ R61, R4, R0, R61 ;  /* 0x00000000043d7223 */ /* 0x000fe2000001003d */
[----:B------:R-:W-:-:S05]  /*37f0*/  HADD2.F32 R4, -RZ, R45.H0_H0 ;  /* 0x2000002dff047230 */ /* 0x000fca0000004100 */
[C---:B------:R-:W-:Y:S01]  /*3800*/  FFMA.FTZ R59, R0.reuse, R4, R59 ;  /* 0x00000004003b7223 */ /* 0x040fe2000001003b */
        /* <DEDUP_REMOVED lines=8> */
[----:B------:R-:W-:Y:S02]  /*3890*/  HADD2.F32 R57, -RZ, R39.H0_H0 ;  /* 0x20000027ff397230 */ /* 0x000fe40000004100 */
[----:B------:R-:W-:Y:S01]  /*38a0*/  FFMA.FTZ R62, R58, R0, R59 ;  /* 0x000000003a3e7223 */ /* 0x000fe2000001003b */
[----:B------:R-:W-:-:S02]  /*38b0*/  HADD2.F32 R59, -RZ, R53.H0_H0 ;  /* 0x20000035ff3b7230 */ /* 0x000fc40000004100 */
[C---:B------:R-:W-:Y:S01]  /*38c0*/  FFMA.FTZ R4, R58.reuse, R5, R4 ;  /* 0x000000053a047223 */ /* 0x040fe20000010004 */
[----:B------:R-:W-:Y:S01]  /*38d0*/  FFMA.FTZ R0, R58, R57, R64 ;  /* 0x000000393a007223 */ /* 0x000fe20000010040 */
[----:B------:R-:W-:Y:S02]  /*38e0*/  HADD2.F32 R57, -RZ, R50.H0_H0 ;  /* 0x20000032ff397230 */ /* 0x000fe40000004100 */
[--C-:B0-----:R-:W-:Y:S02]  /*38f0*/  HADD2.F32 R5, -RZ, R2.reuse.H0_H0 ;  /* 0x20000002ff057230 */ /* 0x101fe40000004100 */
[----:B------:R-:W-:Y:S02]  /*3900*/  HADD2.F32 R2, -RZ, R2.H1_H1 ;  /* 0x30000002ff027230 */ /* 0x000fe40000004100 */
[----:B------:R-:W-:Y:S02]  /*3910*/  HADD2.F32 R58, -RZ, R49.H0_H0 ;  /* 0x20000031ff3a7230 */ /* 0x000fe40000004100 */
[----:B------:R-:W-:Y:S01]  /*3920*/  FFMA.FTZ R60, R57, R5, R60 ;  /* 0x00000005393c7223 */ /* 0x000fe2000001003c */
[----:B------:R-:W-:-:S03]  /*3930*/  HADD2.F32 R57, -RZ, R48.H0_H0 ;  /* 0x20000030ff397230 */ /* 0x000fc60000004100 */
[----:B------:R-:W-:Y:S01]  /*3940*/  FFMA.FTZ R59, R59, R2, R60 ;  /* 0x000000023b3b7223 */ /* 0x000fe2000001003c */
[----:B------:R-:W-:Y:S02]  /*3950*/  HADD2.F32 R60, -RZ, R7.H0_H0 ;  /* 0x20000007ff3c7230 */ /* 0x000fe40000004100 */
[C---:B------:R-:W-:Y:S01]  /*3960*/  FFMA.FTZ R63, R5.reuse, R58, R62 ;  /* 0x0000003a053f7223 */ /* 0x040fe2000001003e */
        /* <DEDUP_REMOVED lines=25> */
[--C-:B------:R-:W-:Y:S02]  /*3b00*/  HADD2.F32 R57, -RZ, R13.reuse.H1_H1 ;  /* 0x3000000dff397230 */ /* 0x100fe40000004100 */
[----:B------:R-:W-:Y:S01]  /*3b10*/  FMUL.FTZ R2, R5, R2 ;  /* 0x0000000205027220 */ /* 0x000fe20000410000 */
[----:B------:R-:W-:Y:S02]  /*3b20*/  HADD2.F32 R5, -RZ, R13.H0_H0 ;  /* 0x2000000dff057230 */ /* 0x000fe40000004100 */
[----:B------:R-:W-:Y:S01]  /*3b30*/  FFMA.FTZ R4, R3, R4, R58 ;  /* 0x0000000403047223 */ /* 0x000fe2000001003a */
[----:B------:R-:W-:-:S02]  /*3b40*/  HADD2.F32 R3, -RZ, R12.H1_H1 ;  /* 0x3000000cff037230 */ /* 0x000fc40000004100 */
[----:B------:R-:W-:Y:S01]  /*3b50*/  FMUL.FTZ R60, R57, R60 ;  /* 0x0000003c393c7220 */ /* 0x000fe20000410000 */
[----:B------:R-:W-:Y:S01]  /*3b60*/  F2FP.F16.F32.PACK_AB R2, RZ, R2 ;  /* 0x00000002ff02723e */ /* 0x000fe200000000ff */
[----:B------:R-:W-:Y:S01]  /*3b70*/  FMUL.FTZ R4, R5, R4 ;  /* 0x0000000405047220 */ /* 0x000fe20000410000 */
[----:B------:R-:W-:Y:S02]  /*3b80*/  FMUL.FTZ R0, R3, R0 ;  /* 0x0000000003007220 */ /* 0x000fe40000410000 */
[----:B------:R-:W-:Y:S02]  /*3b90*/  F2FP.F16.F32.PACK_AB R60, RZ, R60 ;  /* 0x0000003cff3c723e */ /* 0x000fe400000000ff */
[----:B------:R-:W-:Y:S02]  /*3ba0*/  F2FP.F16.F32.PACK_AB R4, RZ, R4 ;  /* 0x00000004ff04723e */ /* 0x000fe400000000ff */
[----:B------:R-:W-:Y:S02]  /*3bb0*/  F2FP.F16.F32.PACK_AB R0, RZ, R0 ;  /* 0x00000000ff00723e */ /* 0x000fe400000000ff */
[----:B------:R-:W-:-:S02]  /*3bc0*/  PRMT R4, R4, 0x5410, R60 ;  /* 0x0000541004047816 */ /* 0x000fc4000000003c */
[----:B------:R-:W-:-:S03]  /*3bd0*/  PRMT R2, R2, 0x5410, R0 ;  /* 0x0000541002027816 */ /* 0x000fc60000000000 */
[----:B------:R-:W-:-:S03]  /*3be0*/  HADD2 R22, R4, R22 ;  /* 0x0000001604167230 */ /* 0x000fc60000000000 */
[----:B------:R-:W-:-:S11]  /*3bf0*/  HFMA2.MMA R23, R2, 1, 1, R23 ;  /* 0x3c003c0002177835 */ /* 0x000fd60000000017 */
.L_x_2600:
        /* <DEDUP_REMOVED lines=94> */
.L_x_2601:
        /* <DEDUP_REMOVED lines=91> */
.L_x_2599:
[----:B0-----:R-:W-:-:S05]  /*4790*/  MOV R3, UR5 ;  /* 0x0000000500037c02 */ /* 0x001fca0008000f00 */
[----:B------:R-:W-:-:S05]  /*47a0*/  IMAD.WIDE R32, R3, 0x8, R32 ;  /* 0x0000000803207825 */ /* 0x000fca00078e0220 */
        /* <DEDUP_REMOVED lines=202> */
.L_x_2603:
        /* <DEDUP_REMOVED lines=94> */
.L_x_2604:
        /* <DEDUP_REMOVED lines=91> */
.L_x_2602:
        /* <DEDUP_REMOVED lines=204> */
.L_x_2606:
        /* <DEDUP_REMOVED lines=94> */
.L_x_2607:
        /* <DEDUP_REMOVED lines=91> */
.L_x_2605:
[----:B------:R-:W-:Y:S01]  /*7830*/  IADD3 R17, R17, 0x20, RZ ;  /* 0x0000002011117810 */ /* 0x000fe20007ffe0ff */
[----:B------:R-:W-:Y:S01]  /*7840*/  UIADD3 UR4, UR4, 0x40, URZ ;  /* 0x0000004004047890 */ /* 0x000fe2000fffe03f */
[----:B0-----:R-:W-:Y:S02]  /*7850*/  MOV R3, UR5 ;  /* 0x0000000500037c02 */ /* 0x001fe40008000f00 */
[C---:B------:R-:W-:Y:S02]  /*7860*/  ISETP.GE.AND P2, PT, R17.reuse, UR6, PT ;  /* 0x0000000611007c0c */ /* 0x040fe4000bf46270 */
[----:B------:R-:W-:Y:S01]  /*7870*/  ISETP.LT.AND P3, PT, R17, R18, PT ;  /* 0x000000121100720c */ /* 0x000fe20003f61270 */
[----:B------:R-:W-:Y:S01]  /*7880*/  IMAD.WIDE R26, R3, 0x8, R26 ;  /* 0x00000008031a7825 */ /* 0x000fe200078e021a */
[----:B-----5:R-:W-:-:S05]  /*7890*/  MOV R5, UR5 ;  /* 0x0000000500057c02 */ /* 0x020fca0008000f00 */
[----:B------:R-:W-:-:S06]  /*78a0*/  IMAD.WIDE R32, R5, 0x8, R32 ;  /* 0x0000000805207825 */ /* 0x000fcc00078e0220 */
[----:B------:R-:W-:Y:S05]  /*78b0*/  @!P2 BRA P3, `(.L_x_2608) ;  /* 0xffffff9c0064a947 */ /* 0x000fea000183ffff */
.L_x_2595:
[----:B------:R-:W-:Y:S05]  /*78c0*/  @!P1 EXIT ;  /* 0x000000000000994d */ /* 0x000fea0003800000 */
[----:B------:R-:W0:Y:S01]  /*78d0*/  S2R R0, SR_CTAID.X ;  /* 0x0000000000007919 */ /* 0x000e220000002500 */
[----:B------:R-:W1:Y:S01]  /*78e0*/  S2UR UR4, SR_CTAID.Y ;  /* 0x00000000000479c3 */ /* 0x000e620000002600 */
[----:B------:R-:W0:Y:S07]  /*78f0*/  S2R R5, SR_TID.X ;  /* 0x0000000000057919 */ /* 0x000e2e0000002100 */
[----:B------:R-:W2:Y:S01]  /*7900*/  LDC.64 R2, c[0x0][0x230] ;  /* 0x00008c00ff027b82 */ /* 0x000ea20000000a00 */
[----:B-1----:R-:W-:-:S06]  /*7910*/  UIMAD UR4, UR4, 0x3, URZ ;  /* 0x00000003040478a4 */ /* 0x002fcc000f8e023f */
[----:B------:R-:W-:Y:S02]  /*7920*/  MOV R9, UR4 ;  /* 0x0000000400097c02 */ /* 0x000fe40008000f00 */
        /* <DEDUP_REMOVED lines=11> */
.L_x_2612:
[----:B------:R-:W0:Y:S02]  /*79e0*/  LDS R4, [R0] ;  /* 0x0000000000047984 */ /* 0x000e240000000800 */
[----:B0-----:R-:W-:-:S10]  /*79f0*/  HFMA2.MMA R5, R4, 1, 1, R23 ;  /* 0x3c003c0004057835 */ /* 0x001fd40000000017 */
[----:B------:R-:W0:Y:S02]  /*7a00*/  ATOMS.CAST.SPIN R5, [R0], R4, R5 ;  /* 0x000000040005738d */ /* 0x000e240001800005 */
[----:B0-----:R-:W-:-:S13]  /*7a10*/  ISETP.EQ.U32.AND P0, PT, R5, 0x1, PT ;  /* 0x000000010500780c */ /* 0x001fda0003f02070 */
[----:B------:R-:W-:Y:S05]  /*7a20*/  @!P0 BRA `(.L_x_2612) ;  /* 0xfffffffc00ec8947 */ /* 0x000fea000383ffff */
[----:B------:R-:W-:Y:S05]  /*7a30*/  BRA `(.L_x_2610) ;  /* 0x00000000000c7947 */ /* 0x000fea0003800000 */
.L_x_2611:
[----:B------:R-:W2:Y:S02]  /*7a40*/  LD.E R0, desc[UR8][R6.64] ;  /* 0x0000000806007980 */ /* 0x000ea4000c101900 */
[----:B--2---:R-:W-:-:S05]  /*7a50*/  IADD3 R5, R23, R0, RZ ;  /* 0x0000000017057210 */ /* 0x004fca0007ffe0ff */
[----:B------:R0:W-:Y:S02]  /*7a60*/  ST.E desc[UR8][R6.64], R5 ;  /* 0x0000000506007985 */ /* 0x0001e4000c101908 */
.L_x_2610:
[----:B------:R-:W-:Y:S05]  /*7a70*/  BSYNC B0 ;  /* 0x0000000000007941 */ /* 0x000fea0003800000 */
.L_x_2609:
[----:B------:R1:W-:Y:S01]  /*7a80*/  ATOM.E.ADD.F16x2.RN.STRONG.GPU P0, RZ, desc[UR8][R6.64+0x4], R22 ;  /* 0x0000041606ff79a2 */ /* 0x0003e2000810e1c8 */
[----:B------:R-:W-:Y:S04]  /*7a90*/  BSSY B0, `(.L_x_2613) ;  /* 0x000000f000007945 */ /* 0x000fe80003800000 */
[----:B-1----:R-:W-:Y:S05]  /*7aa0*/  @P0 BRA `(.L_x_2614) ;  /* 0x0000000000340947 */ /* 0x002fea0003800000 */
[----:B------:R-:W1:Y:S02]  /*7ab0*/  QSPC.E.S P0, RZ, [R6+0x4] ;  /* 0x0000040006ff73aa */ /* 0x000e640000000500 */
[----:B-1----:R-:W-:Y:S05]  /*7ac0*/  @!P0 BRA `(.L_x_2615) ;  /* 0x0000000000208947 */ /* 0x002fea0003800000 */
[----:B------:R-:W-:-:S04]  /*7ad0*/  MOV R4, R6 ;  /* 0x0000000600047202 */ /* 0x000fc80000000f00 */
[----:B------:R-:W-:-:S07]  /*7ae0*/  MOV R0, R4 ;  /* 0x0000000400007202 */ /* 0x000fce0000000f00 */
.L_x_2616:
[----:B------:R-:W0:Y:S02]  /*7af0*/  LDS R4, [R0+0x4] ;  /* 0x0000040000047984 */ /* 0x000e240000000800 */
[----:B0-----:R-:W-:-:S06]  /*7b00*/  HADD2 R5, R4, R22 ;  /* 0x0000001604057230 */ /* 0x001fcc0000000000 */
[----:B------:R-:W0:Y:S02]  /*7b10*/  ATOMS.CAST.SPIN R5, [R0+0x4], R4, R5 ;  /* 0x000004040005738d */ /* 0x000e240001800005 */
[----:B0-----:R-:W-:-:S13]  /*7b20*/  ISETP.EQ.U32.AND P0, PT, R5, 0x1, PT ;  /* 0x000000010500780c */ /* 0x001fda0003f02070 */
[----:B------:R-:W-:Y:S05]  /*7b30*/  @!P0 BRA `(.L_x_2616) ;  /* 0xfffffffc00ec8947 */ /* 0x000fea000383ffff */
[----:B------:R-:W-:Y:S05]  /*7b40*/  BRA `(.L_x_2614) ;  /* 0x00000000000c7947 */ /* 0x000fea0003800000 */
.L_x_2615:
[----:B------:R-:W0:Y:S02]  /*7b50*/  LD.E R0, desc[UR8][R6.64+0x4] ;  /* 0x0000040806007980 */ /* 0x000e24000c101900 */
[----:B0-----:R-:W-:-:S05]  /*7b60*/  IADD3 R5, R22, R0, RZ ;  /* 0x0000000016057210 */ /* 0x001fca0007ffe0ff */
[----:B------:R1:W-:Y:S02]  /*7b70*/  ST.E desc[UR8][R6.64+0x4], R5 ;  /* 0x0000040506007985 */ /* 0x0003e4000c101908 */
.L_x_2614:
[----:B------:R-:W-:Y:S05]  /*7b80*/  BSYNC B0 ;  /* 0x0000000000007941 */ /* 0x000fea0003800000 */
.L_x_2613:
[----:B------:R-:W-:-:S13]  /*7b90*/  ISETP.GE.AND P0, PT, R16, 0x2, PT ;  /* 0x000000021000780c */ /* 0x000fda0003f06270 */
[----:B------:R-:W-:Y:S05]  /*7ba0*/  @!P0 EXIT ;  /* 0x000000000000894d */ /* 0x000fea0003800000 */
[----:B------:R-:W-:-:S05]  /*7bb0*/  IADD3 R9, R9, UR5, RZ ;  /* 0x0000000509097c10 */ /* 0x000fca000fffe0ff */
        /* <DEDUP_REMOVED lines=8> */
.L_x_2620:
[----:B------:R-:W0:Y:S02]  /*7c40*/  LDS R4, [R0] ;  /* 0x0000000000047984 */ /* 0x000e240000000800 */
[----:B0-----:R-:W-:-:S10]  /*7c50*/  HFMA2.MMA R5, R4, 1, 1, R21 ;  /* 0x3c003c0004057835 */ /* 0x001fd40000000015 */
[----:B------:R-:W0:Y:S02]  /*7c60*/  ATOMS.CAST.SPIN R5, [R0], R4, R5 ;  /* 0x000000040005738d */ /* 0x000e240001800005 */
[----:B0-----:R-:W-:-:S13]  /*7c70*/  ISETP.EQ.U32.AND P0, PT, R5, 0x1, PT ;  /* 0x000000010500780c */ /* 0x001fda0003f02070 */
[----:B------:R-:W-:Y:S05]  /*7c80*/  @!P0 BRA `(.L_x_2620) ;  /* 0xfffffffc00ec8947 */ /* 0x000fea000383ffff */
[----:B------:R-:W-:Y:S05]  /*7c90*/  BRA `(.L_x_2618) ;  /* 0x00000000000c7947 */ /* 0x000fea0003800000 */
.L_x_2619:
[----:B------:R-:W2:Y:S02]  /*7ca0*/  LD.E R0, desc[UR8][R6.64] ;  /* 0x0000000806007980 */ /* 0x000ea4000c101900 */
[----:B--2---:R-:W-:-:S05]  /*7cb0*/  IADD3 R5, R21, R0, RZ ;  /* 0x0000000015057210 */ /* 0x004fca0007ffe0ff */
[----:B------:R0:W-:Y:S02]  /*7cc0*/  ST.E desc[UR8][R6.64], R5 ;  /* 0x0000000506007985 */ /* 0x0001e4000c101908 */
.L_x_2618:
[----:B------:R-:W-:Y:S05]  /*7cd0*/  BSYNC B0 ;  /* 0x0000000000007941 */ /* 0x000fea0003800000 */
.L_x_2617:
[----:B------:R1:W-:Y:S01]  /*7ce0*/  ATOM.E.ADD.F16x2.RN.STRONG.GPU P0, RZ, desc[UR8][R6.64+0x4], R20 ;  /* 0x0000041406ff79a2 */ /* 0x0003e2000810e1c8 */
[----:B------:R-:W-:Y:S04]  /*7cf0*/  BSSY B0, `(.L_x_2621) ;  /* 0x000000f000007945 */ /* 0x000fe80003800000 */
[----:B-1----:R-:W-:Y:S05]  /*7d00*/  @P0 BRA `(.L_x_2622) ;  /* 0x0000000000340947 */ /* 0x002fea0003800000 */
[----:B------:R-:W1:Y:S02]  /*7d10*/  QSPC.E.S P0, RZ, [R6+0x4] ;  /* 0x0000040006ff73aa */ /* 0x000e640000000500 */
[----:B-1----:R-:W-:Y:S05]  /*7d20*/  @!P0 BRA `(.L_x_2623) ;  /* 0x0000000000208947 */ /* 0x002fea0003800000 */
[----:B------:R-:W-:-:S04]  /*7d30*/  MOV R4, R6 ;  /* 0x0000000600047202 */ /* 0x000fc80000000f00 */
[----:B------:R-:W-:-:S07]  /*7d40*/  MOV R0, R4 ;  /* 0x0000000400007202 */ /* 0x000fce0000000f00 */
.L_x_2624:
[----:B------:R-:W0:Y:S02]  /*7d50*/  LDS R4, [R0+0x4] ;  /* 0x0000040000047984 */ /* 0x000e240000000800 */
[----:B0-----:R-:W-:-:S06]  /*7d60*/  HADD2 R5, R4, R20 ;  /* 0x0000001404057230 */ /* 0x001fcc0000000000 */
[----:B------:R-:W0:Y:S02]  /*7d70*/  ATOMS.CAST.SPIN R5, [R0+0x4], R4, R5 ;  /* 0x000004040005738d */ /* 0x000e240001800005 */
[----:B0-----:R-:W-:-:S13]  /*7d80*/  ISETP.EQ.U32.AND P0, PT, R5, 0x1, PT ;  /* 0x000000010500780c */ /* 0x001fda0003f02070 */
[----:B------:R-:W-:Y:S05]  /*7d90*/  @!P0 BRA `(.L_x_2624) ;  /* 0xfffffffc00ec8947 */ /* 0x000fea000383ffff */
[----:B------:R-:W-:Y:S05]  /*7da0*/  BRA `(.L_x_2622) ;  /* 0x00000000000c7947 */ /* 0x000fea0003800000 */
.L_x_2623:
[----:B------:R-:W0:Y:S02]  /*7db0*/  LD.E R0, desc[UR8][R6.64+0x4] ;  /* 0x0000040806007980 */ /* 0x000e24000c101900 */
[----:B0-----:R-:W-:-:S05]  /*7dc0*/  IADD3 R5, R20, R0, RZ ;  /* 0x0000000014057210 */ /* 0x001fca0007ffe0ff */
[----:B------:R1:W-:Y:S02]  /*7dd0*/  ST.E desc[UR8][R6.64+0x4], R5 ;  /* 0x0000040506007985 */ /* 0x0003e4000c101908 */
.L_x_2622:
[----:B------:R-:W-:Y:S05]  /*7de0*/  BSYNC B0 ;  /* 0x0000000000007941 */ /* 0x000fea0003800000 */
.L_x_2621:
[----:B------:R-:W-:-:S13]  /*7df0*/  ISETP.NE.AND P0, PT, R16, 0x2, PT ;  /* 0x000000021000780c */ /* 0x000fda0003f05270 */
[----:B------:R-:W-:Y:S05]  /*7e00*/  @!P0 EXIT ;  /* 0x000000000000894d */ /* 0x000fea0003800000 */
[----:B01----:R-:W-:-:S05]  /*7e10*/  IADD3 R5, R9, UR5, RZ ;  /* 0x0000000509057c10 */ /* 0x003fca000fffe0ff */
        /* <DEDUP_REMOVED lines=8> */
.L_x_2628:
[----:B------:R-:W0:Y:S02]  /*7ea0*/  LDS R2, [R0] ;  /* 0x0000000000027984 */ /* 0x000e240000000800 */
[----:B0-----:R-:W-:-:S10]  /*7eb0*/  HFMA2.MMA R3, R2, 1, 1, R24 ;  /* 0x3c003c0002037835 */ /* 0x001fd40000000018 */
[----:B------:R-:W0:Y:S02]  /*7ec0*/  ATOMS.CAST.SPIN R3, [R0], R2, R3 ;  /* 0x000000020003738d */ /* 0x000e240001800003 */
[----:B0-----:R-:W-:-:S13]  /*7ed0*/  ISETP.EQ.U32.AND P0, PT, R3, 0x1, PT ;  /* 0x000000010300780c */ /* 0x001fda0003f02070 */
[----:B------:R-:W-:Y:S05]  /*7ee0*/  @!P0 BRA `(.L_x_2628) ;  /* 0xfffffffc00ec8947 */ /* 0x000fea000383ffff */
[----:B------:R-:W-:Y:S05]  /*7ef0*/  BRA `(.L_x_2626) ;  /* 0x00000000000c7947 */ /* 0x000fea0003800000 */
.L_x_2627:
[----:B------:R-:W2:Y:S02]  /*7f00*/  LD.E R0, desc[UR8][R4.64] ;  /* 0x0000000804007980 */ /* 0x000ea4000c101900 */
[----:B--2---:R-:W-:-:S05]  /*7f10*/  IADD3 R3, R24, R0, RZ ;  /* 0x0000000018037210 */ /* 0x004fca0007ffe0ff */
[----:B------:R0:W-:Y:S02]  /*7f20*/  ST.E desc[UR8][R4.64], R3 ;  /* 0x0000000304007985 */ /* 0x0001e4000c101908 */
.L_x_2626:
[----:B------:R-:W-:Y:S05]  /*7f30*/  BSYNC B0 ;  /* 0x0000000000007941 */ /* 0x000fea0003800000 */
.L_x_2625:
[----:B------:R1:W-:Y:S02]  /*7f40*/  ATOM.E.ADD.F16x2.RN.STRONG.GPU P0, RZ, desc[UR8][R4.64+0x4], R19 ;  /* 0x0000041304ff79a2 */ /* 0x0003e4000810e1c8 */
[----:B-1----:R-:W-:Y:S05]  /*7f50*/  @P0 EXIT ;  /* 0x000000000000094d */ /* 0x002fea0003800000 */
[----:B------:R-:W1:Y:S02]  /*7f60*/  QSPC.E.S P0, RZ, [R4+0x4] ;  /* 0x0000040004ff73aa */ /* 0x000e640000000500 */
[----:B-1----:R-:W-:Y:S05]  /*7f70*/  @!P0 BRA `(.L_x_2629) ;  /* 0x0000000000208947 */ /* 0x002fea0003800000 */
[----:B------:R-:W-:-:S04]  /*7f80*/  MOV R2, R4 ;  /* 0x0000000400027202 */ /* 0x000fc80000000f00 */
[----:B------:R-:W-:-:S07]  /*7f90*/  MOV R0, R2 ;  /* 0x0000000200007202 */ /* 0x000fce0000000f00 */
.L_x_2630:
[----:B------:R-:W0:Y:S02]  /*7fa0*/  LDS R2, [R0+0x4] ;  /* 0x0000040000027984 */ /* 0x000e240000000800 */
[----:B0-----:R-:W-:-:S06]  /*7fb0*/  HADD2 R3, R2, R19 ;  /* 0x0000001302037230 */ /* 0x001fcc0000000000 */
[----:B------:R-:W0:Y:S02]  /*7fc0*/  ATOMS.CAST.SPIN R3, [R0+0x4], R2, R3 ;  /* 0x000004020003738d */ /* 0x000e240001800003 */
[----:B0-----:R-:W-:-:S13]  /*7fd0*/  ISETP.EQ.U32.AND P0, PT, R3, 0x1, PT ;  /* 0x000000010300780c */ /* 0x001fda0003f02070 */
[----:B------:R-:W-:Y:S05]  /*7fe0*/  @!P0 BRA `(.L_x_2630) ;  /* 0xfffffffc00ec8947 */ /* 0x000fea000383ffff */
[----:B------:R-:W-:Y:S05]  /*7ff0*/  EXIT ;  /* 0x000000000000794d */ /* 0x000fea0003800000 */
.L_x_2629:
[----:B------:R-:W0:Y:S02]  /*8000*/  LD.E R0, desc[UR8][R4.64+0x4] ;  /* 0x0000040804007980 */ /* 0x000e24000c101900 */
[----:B0-----:R-:W-:-:S05]  /*8010*/  IADD3 R3, R19, R0, RZ ;  /* 0x0000000013037210 */ /* 0x001fca0007ffe0ff */
[----:B------:R-:W-:Y:S01]  /*8020*/  ST.E desc[UR8][R4.64+0x4], R3 ;  /* 0x0000040304007985 */ /* 0x000fe2000c101908 */
[----:B------:R-:W-:Y:S05]  /*8030*/  EXIT ;  /* 0x000000000000794d */ /* 0x000fea0003800000 */
.L_x_2631:
        /* <DEDUP_REMOVED lines=12> */
.L_x_5216:


//--------------------- .text._Z23gemm_half_q_half_kernelILi3ELi190ELb1ELb0ELi32EEvPK6__halfPKjS4_S2_PS0_iiiiPKtS7_iiiiiibS2_i --------------------------
	.section	.text._Z23gemm_half_q_half_kernelILi3ELi190ELb1ELb0ELi32EEvPK6__halfPKjS4_S2_PS0_iiiiPKtS7_iiiiiibS2_i,"ax",@progbits
	.align	128
        .global         _Z23gemm_half_q_half_kernelILi3ELi190ELb1ELb0ELi32EEvPK6__halfPKjS4_S2_PS0_iiiiPKtS7_iiiiiibS2_i
        .type           _Z23gemm_half_q_half_kernelILi3ELi190ELb1ELb0ELi32EEvPK6__halfPKjS4_S2_PS0_iiiiPKtS7_iiiiiibS2_i,@function
        .size           _Z23gemm_half_q_half_kernelILi3ELi190ELb1ELb0ELi32EEvPK6__halfPKjS4_S2_PS0_iiiiPKtS7_iiiiiibS2_i,(.L_x_5217 - _Z23gemm_half_q_half_kernelILi3ELi190ELb1ELb0ELi32EEvPK6__halfPKjS4_S2_PS0_iiiiPKtS7_iiiiiibS2_i)
        .other          _Z23gemm_half_q_half_kernelILi3ELi190ELb1ELb0ELi32EEvPK6__halfPKjS4_S2_PS0_iiiiPKtS7_iiiiiibS2_i,@"STO_CUDA_ENTRY STV_DEFAULT"
_Z23gemm_half_q_half_kernelILi3ELi190ELb1ELb0ELi32EEvPK6__halfPKjS4_S2_PS0_iiiiPKtS7_iiiiiibS2_i:
.text._Z23gemm_half_q_half_kernelILi3ELi190ELb1ELb0ELi32EEvPK6__halfPKjS4_S2_PS0_iiiiPKtS7_iiiiiibS2_i:
        /* <DEDUP_REMOVED lines=8> */
[----:B------:R-:W2:Y:S01]  /*0080*/  S2R R4, SR_CTAID.X ;  /* 0x0000000000047919 */ /* 0x000ea20000002500 */
[----:B------:R-:W3:Y:S01]  /*0090*/  LDC R15, c[0x0][0x240] ;  /* 0x00009000ff0f7b82 */ /* 0x000ee20000000800 */
[----:B------:R-:W-:Y:S01]  /*00a0*/  PRMT R19, RZ, 0x7610, R19 ;  /* 0x00007610ff137816 */ /* 0x000fe20000000013 */
[----:B------:R-:W4:Y:S01]  /*00b0*/  S2R R2, SR_CTAID.Z ;  /* 0x0000000000027919 */ /* 0x000f220000002700 */
[----:B0-----:R-:W-:-:S05]  /*00c0*/  IMAD R5, R3, -0x3, R0 ;  /* 0xfffffffd03057824 */ /* 0x001fca00078e0200 */
[C---:B------:R-:W-:Y:S02]  /*00d0*/  ISETP.GE.AND P1, PT, R5.reuse, 0x1, PT ;  /* 0x000000010500780c */ /* 0x040fe40003f26270 */
[----:B------:R-:W-:-:S11]  /*00e0*/  VIMNMX R11, R5, 0x3, PT ;  /* 0x00000003050b7848 */ /* 0x000fd60003fe0100 */
[----:B-1234-:R-:W-:Y:S05]  /*00f0*/  @!P1 BRA `(.L_x_2632) ;  /* 0x0000000000509947 */ /* 0x01efea0003800000 */
[----:B------:R-:W0:Y:S02]  /*0100*/  LDC.64 R12, c[0x0][0x278] ;  /* 0x00009e00ff0c7b82 */ /* 0x000e240000000a00 */
[----:B0-----:R-:W2:Y:S01]  /*0110*/  LDG.E.U16 R9, desc[UR6][R12.64] ;  /* 0x000000060c097981 */ /* 0x001ea2000c1e1500 */
[----:B------:R-:W-:Y:S02]  /*0120*/  ISETP.GE.AND P0, PT, R11, 0x2, PT ;  /* 0x000000020b00780c */ /* 0x000fe40003f06270 */
[----:B--2---:R-:W-:-:S11]  /*0130*/  PRMT R19, R9, 0x7610, R19 ;  /* 0x0000761009137816 */ /* 0x004fd60000000013 */
[----:B------:R-:W-:Y:S05]  /*0140*/  @!P0 BRA `(.L_x_2632) ;  /* 0x00000000003c8947 */ /* 0x000fea0003800000 */
[----:B------:R-:W0:Y:S01]  /*0150*/  LDC R13, c[0x0][0x280] ;  /* 0x0000a000ff0d7b82 */ /* 0x000e220000000800 */
[----:B------:R-:W-:-:S07]  /*0160*/  ISETP.NE.AND P0, PT, R11, 0x2, PT ;  /* 0x000000020b00780c */ /* 0x000fce0003f05270 */
[----:B------:R-:W1:Y:S01]  /*0170*/  LDC.64 R18, c[0x0][0x278] ;  /* 0x00009e00ff127b82 */ /* 0x000e620000000a00 */
[----:B0-----:R-:W-:Y:S02]  /*0180*/  SHF.R.S32.HI R0, RZ, 0x1f, R13 ;  /* 0x0000001fff007819 */ /* 0x001fe4000001140d */
[C---:B------:R-:W-:Y:S02]  /*0190*/  SHF.L.U32 R17, R13.reuse, 0x1, RZ ;  /* 0x000000010d117819 */ /* 0x040fe400000006ff */
[----:B------:R-:W-:Y:S02]  /*01a0*/  SHF.L.U64.HI R0, R13, 0x1, R0 ;  /* 0x000000010d007819 */ /* 0x000fe40000010200 */
[----:B-1----:R-:W-:-:S04]  /*01b0*/  IADD3 R12, P2, R17, R18, RZ ;  /* 0x00000012110c7210 */ /* 0x002fc80007f5e0ff */
[----:B------:R-:W-:Y:S02]  /*01c0*/  IADD3.X R13, R0, R19, RZ, P2, !PT ;  /* 0x00000013000d7210 */ /* 0x000fe400017fe4ff */
[----:B------:R-:W-:-:S03]  /*01d0*/  @P0 IADD3 R16, P2, R12, R17, RZ ;  /* 0x000000110c100210 */ /* 0x000fc60007f5e0ff */
[----:B------:R-:W2:Y:S01]  /*01e0*/  LDG.E.U16 R10, desc[UR6][R12.64] ;  /* 0x000000060c0a7981 */ /* 0x000ea2000c1e1500 */
[----:B------:R-:W-:-:S05]  /*01f0*/  @P0 IADD3.X R17, R13, R0, RZ, P2, !PT ;  /* 0x000000000d110210 */ /* 0x000fca00017fe4ff */
[----:B------:R-:W3:Y:S01]  /*0200*/  @P0 LDG.E.U16 R8, desc[UR6][R16.64] ;  /* 0x0000000610080981 */ /* 0x000ee2000c1e1500 */
[----:B--2---:R-:W-:-:S04]  /*0210*/  LOP3.LUT R19, R10, R9, RZ, 0xfc, !PT ;  /* 0x000000090a137212 */ /* 0x004fc800078efcff */
[----:B---3--:R-:W-:-:S04]  /*0220*/  @P0 LOP3.LUT R0, R8, R19, RZ, 0xfc, !PT ;  /* 0x0000001308000212 */ /* 0x008fc800078efcff */
[----:B------:R-:W-:-:S07]  /*0230*/  @P0 PRMT R19, R0, 0x7610, R19 ;  /* 0x0000761000130816 */ /* 0x000fce0000000013 */
.L_x_2632:
[----:B------:R-:W-:Y:S02]  /*0240*/  PRMT R0, R19, 0x9910, RZ ;  /* 0x0000991013007816 */ /* 0x000fe400000000ff */
[----:B------:R-:W-:Y:S02]  /*0250*/  SHF.L.U32 R12, R2, 0x5, RZ ;  /* 0x00000005020c7819 */ /* 0x000fe400000006ff */
[----:B------:R-:W-:Y:S02]  /*0260*/  ISETP.NE.AND P0, PT, R0, RZ, PT ;  /* 0x000000ff0000720c */ /* 0x000fe40003f05270 */
[----:B------:R-:W-:-:S11]  /*0270*/  VIADDMNMX R13, R12, 0x20, R15, PT ;  /* 0x000000200c0d7846 */ /* 0x000fd6000380010f */
[----:B------:R-:W-:Y:S05]  /*0280*/  @!P0 EXIT ;  /* 0x000000000000894d */ /* 0x000fea0003800000 */
[-C--:B------:R-:W-:Y:S01]  /*0290*/  IADD3 R27, R12, R7.reuse, RZ ;  /* 0x000000070c1b7210 */ /* 0x080fe20007ffe0ff */
[----:B------:R-:W-:Y:S01]  /*02a0*/  BSSY B0, `(.L_x_2633) ;  /* 0x00000b6000007945 */ /* 0x000fe20003800000 */
[----:B------:R-:W-:Y:S02]  /*02b0*/  LEA R0, R4, R7, 0x5 ;  /* 0x0000000704007211 */ /* 0x000fe400078e28ff */
        /* <DEDUP_REMOVED lines=21> */
.L_x_2637:
        /* <DEDUP_REMOVED lines=37> */
.L_x_2636:
        /* <DEDUP_REMOVED lines=24> */
.L_x_2638:
        /* <DEDUP_REMOVED lines=14> */
.L_x_2635:
        /* <DEDUP_REMOVED lines=10> */
.L_x_2640:
        /* <DEDUP_REMOVED lines=37> */
.L_x_2639:
        /* <DEDUP_REMOVED lines=24> */
.L_x_2641:
        /* <DEDUP_REMOVED lines=13> */
.L_x_2634:
[----:B------:R-:W-:Y:S05]  /*0e00*/  BSYNC B0 ;  /* 0x0000000000007941 */ /* 0x000fea0003800000 */
.L_x_2633:
        /* <DEDUP_REMOVED lines=17> */
.L_x_2644:
        /* <DEDUP_REMOVED lines=19> */
.L_x_2643:
[----:B----4-:R-:W-:-:S04]  /*1050*/  IADD3 R6, R11, -R4, RZ ;  /* 0x800000040b067210 */ /* 0x010fc80007ffe0ff */
[----:B------:R-:W-:-:S13]  /*1060*/  ISETP.GT.AND P2, PT, R6, 0x1, PT ;  /* 0x000000010600780c */ /* 0x000fda0003f44270 */
[----:B------:R-:W-:Y:S05]  /*1070*/  @!P2 BRA `(.L_x_2645) ;  /* 0x00000000002ca947 */ /* 0x000fea0003800000 */
[----:B--23--:R-:W2:Y:S01]  /*1080*/  LDC.64 R14, c[0x0][0x230] ;  /* 0x00008c00ff0e7b82 */ /* 0x00cea20000000a00 */
        /* <DEDUP_REMOVED lines=10> */
.L_x_2645:
[----:B------:R-:W-:-:S13]  /*1130*/  ISETP.LT.OR P0, PT, R4, R11, P0 ;  /* 0x0000000b0400720c */ /* 0x000fda0000701670 */
[----:B--234-:R-:W2:Y:S01]  /*1140*/  @P0 LDC.64 R6, c[0x0][0x230] ;  /* 0x00008c00ff060b82 */ /* 0x01cea20000000a00 */
[----:B------:R-:W-:-:S04]  /*1150*/  @P0 IMAD R3, R3, 0x3, R4 ;  /* 0x0000000303030824 */ /* 0x000fc800078e0204 */
[----:B------:R-:W-:-:S04]  /*1160*/  @P0 IMAD R3, R3, R37, R0 ;  /* 0x0000002503030224 */ /* 0x000fc800078e0200 */
[----:B--2---:R-:W-:-:S05]  /*1170*/  @P0 IMAD.WIDE R6, R3, 0x2, R6 ;  /* 0x0000000203060825 */ /* 0x004fca00078e0206 */
[----:B------:R4:W-:Y:S02]  /*1180*/  @P0 STG.E.64 desc[UR6][R6.64], RZ ;  /* 0x000000ff06000986 */ /* 0x0009e4000c101b06 */
.L_x_2642:
[----:B------:R-:W0:Y:S08]  /*1190*/  LDC R31, c[0x0][0x25c] ;  /* 0x00009700ff1f7b82 */ /* 0x000e300000000800 */
[----:B------:R-:W-:Y:S01]  /*11a0*/  BAR.SYNC.DEFER_BLOCKING 0x0 ;  /* 0x0000000000007b1d */ /* 0x000fe20000010000 */
[----:B------:R-:W-:-:S07]  /*11b0*/  ISETP.GE.AND P0, PT, R12, R13, PT ;  /* 0x0000000d0c00720c */ /* 0x000fce0003f06270 */
[----:B------:R-:W0:Y:S06]  /*11c0*/  LDC R33, c[0x0][0x264] ;  /* 0x00009900ff217b82 */ /* 0x000e2c0000000800 */
[----:B------:R-:W-:Y:S05]  /*11d0*/  @P0 BRA `(.L_x_2646) ;  /* 0x0000000000d40947 */ /* 0x000fea0003800000 */
[----:B01----:R-:W0:Y:S01]  /*11e0*/  LDC.64 R18, c[0x0][0x248] ;  /* 0x00009200ff127b82 */ /* 0x003e220000000a00 */
[----:B------:R-:W-:-:S07]  /*11f0*/  SHF.L.U32 R3, R2, 0x6, RZ ;  /* 0x0000000602037819 */ /* 0x000fce00000006ff */
[----:B------:R-:W1:Y:S08]  /*1200*/  LDC.64 R20, c[0x0][0x220] ;  /* 0x00008800ff147b82 */ /* 0x000e700000000a00 */
[----:B------:R-:W1:Y:S01]  /*1210*/  LDC.64 R22, c[0x0][0x228] ;  /* 0x00008a00ff167b82 */ /* 0x000e620000000a00 */
[----:B0-----:R-:W-:-:S05]  /*1220*/  IMAD.WIDE R2, R3, 0x2, R18 ;  /* 0x0000000203027825 */ /* 0x001fca00078e0212 */
        /* <DEDUP_REMOVED lines=8> */
.L_x_2647:
[----:B-----5:R-:W-:-:S05]  /*12b0*/  IADD3 R6, R4, UR4, RZ ;  /* 0x0000000404067c10 */ /* 0x020fca000fffe0ff */
        /* <DEDUP_REMOVED lines=39> */
.L_x_2646:
        /* <DEDUP_REMOVED lines=8> */
[----:B----4-:R-:W-:Y:S02]  /*15b0*/  LEA.HI R6, R3, R2, RZ, 0x5 ;  /* 0x0000000203067211 */ /* 0x010fe400078f28ff */
[----:B------:R-:W-:Y:S02]  /*15c0*/  CS2R R2, SRZ ;  /* 0x0000000000027805 */ /* 0x000fe4000001ff00 */
[C---:B0-----:R-:W-:Y:S02]  /*15d0*/  ISETP.GT.AND P3, PT, R12.reuse, R31, PT ;  /* 0x0000001f0c00720c */ /* 0x041fe40003f64270 */
[----:B------:R-:W-:Y:S01]  /*15e0*/  ISETP.GT.AND P5, PT, R12, R33, PT ;  /* 0x000000210c00720c */ /* 0x000fe20003fa4270 */
        /* <DEDUP_REMOVED lines=8> */
.L_x_2648:
[----:B------:R-:W-:Y:S05]  /*1670*/  @!P3 BRA `(.L_x_2649) ;  /* 0x00000000001cb947 */ /* 0x000fea0003800000 */
[----:B--23--:R-:W0:Y:S02]  /*1680*/  LDC R7, c[0x0][0x260] ;  /* 0x00009800ff077b82 */ /* 0x00ce240000000800 */
[----:B0-----:R-:W-:-:S04]  /*1690*/  VIMNMX R2, R12, R7, PT ;  /* 0x000000070c027248 */ /* 0x001fc80003fe0100 */
[----:B------:R-:W-:-:S04]  /*16a0*/  IADD3 R2, R2, -R31, RZ ;  /* 0x8000001f02027210 */ /* 0x000fc80007ffe0ff */
[----:B------:R-:W-:-:S04]  /*16b0*/  SHF.R.S32.HI R7, RZ, 0x1f, R2 ;  /* 0x0000001fff077819 */ /* 0x000fc80000011402 */
[----:B------:R-:W-:-:S04]  /*16c0*/  LEA.HI R7, R7, R2, RZ, 0x5 ;  /* 0x0000000207077211 */ /* 0x000fc800078f28ff */
[----:B------:R-:W-:-:S04]  /*16d0*/  SHF.R.S32.HI R7, RZ, 0x5, R7 ;  /* 0x00000005ff077819 */ /* 0x000fc80000011407 */
[----:B------:R-:W-:-:S07]  /*16e0*/  LEA R2, R7, R7, 0x2 ;  /* 0x0000000707027211 */ /* 0x000fce00078e10ff */
.L_x_2649:
[----:B------:R-:W-:Y:S01]  /*16f0*/  HFMA2.MMA R4, -RZ, RZ, 0, 0 ;  /* 0x00000000ff047435 */ /* 0x000fe200000001ff */
[----:B-1----:R-:W-:Y:S02]  /*1700*/  SHF.R.S32.HI R18, RZ, 0x5, R6 ;  /* 0x00000005ff127819 */ /* 0x002fe40000011406 */
[----:B--23--:R-:W-:Y:S01]  /*1710*/  MOV R7, RZ ;  /* 0x000000ff00077202 */ /* 0x00cfe20000000f00 */
        /* <DEDUP_REMOVED lines=8> */
.L_x_2650:
        /* <DEDUP_REMOVED lines=8> */
.L_x_2651:
        /* <DEDUP_REMOVED lines=9> */
.L_x_2652:
        /* <DEDUP_REMOVED lines=20> */
[----:B------:R-:W-:Y:S01]  /*19f0*/  LEA.HI.X R7, R3, UR11, R4, 0x2, P2 ;  /* 0x0000000b03077c11 */ /* 0x000fe200090f1404 */
[----:B------:R-:W-:Y:S08]  /*1a00*/  @P0 BRA `(.L_x_2653) ;  /* 0x0000005c00f40947 */ /* 0x000ff00003800000 */
        /* <DEDUP_REMOVED lines=11> */
.L_x_2666:
[----:B-----5:R-:W-:Y:S05]  /*1ac0*/  @!P1 BRA `(.L_x_2654) ;  /* 0x0000001400e09947 */ /* 0x020fea0003800000 */
[----:B------:R-:W2:Y:S04]  /*1ad0*/  LDG.E.128.CONSTANT R24, desc[UR6][R6.64] ;  /* 0x0000000606187981 */ /* 0x000ea8000c1e9d00 */
[----:B-----5:R-:W3:Y:S01]  /*1ae0*/  LDG.E.128.CONSTANT R28, desc[UR6][R38.64] ;  /* 0x00000006261c7981 */ /* 0x020ee2000c1e9d00 */
        /* <DEDUP_REMOVED lines=46> */
[----:B-1----:R-:W-:Y:S02]  /*1dd0*/  SHF.R.U32.HI R3, RZ, 0x8, R29 ;  /* 0x00000008ff037819 */ /* 0x002fe4000001161d */
[----:B------:R-:W-:Y:S02]  /*1de0*/  LOP3.LUT R0, R0, 0xff, RZ, 0xc0, !PT ;  /* 0x000000ff00007812 */ /* 0x000fe400078ec0ff */
[----:B------:R-:W-:-:S02]  /*1df0*/  LOP3.LUT R26, R26, 0xff, RZ, 0xc0, !PT ;  /* 0x000000ff1a1a7812 */ /* 0x000fc400078ec0ff */
[----:B------:R-:W-:Y:S01]  /*1e00*/  IADD3 R58, R0, -0x80, RZ ;  /* 0xffffff80003a7810 */ /* 0x000fe20007ffe0ff */
[----:B------:R-:W1:Y:S01]  /*1e10*/  I2F.F16 R37, R37 ;  /* 0x0000002500257306 */ /* 0x000e620000200c00 */
        /* <DEDUP_REMOVED lines=15> */
[----:B--2---:R-:W-:Y:S02]  /*1f10*/  LOP3.LUT R4, R29, 0xff, RZ, 0xc0, !PT ;  /* 0x000000ff1d047812 */ /* 0x004fe400078ec0ff */
[----:B------:R-:W-:Y:S02]  /*1f20*/  LEA.HI R44, R30, 0xffffff80, RZ, 0x8 ;  /* 0xffffff801e2c7811 */ /* 0x000fe400078f40ff */
[----:B------:R-:W-:Y:S02]  /*1f30*/  LEA.HI R45, R31, 0xffffff80, RZ, 0x8 ;  /* 0xffffff801f2d7811 */ /* 0x000fe400078f40ff */
[----:B------:R-:W-:Y:S01]  /*1f40*/  IADD3 R0, R0, -0x80, RZ ;  /* 0xffffff8000007810 */ /* 0x000fe20007ffe0ff */
[----:B------:R2:W0:Y:S01]  /*1f50*/  I2F.F16 R60, R2 ;  /* 0x00000002003c7306 */ /* 0x0004220000200c00 */
[----:B---3--:R-:W-:-:S02]  /*1f60*/  SHF.R.U32.HI R26, RZ, 0x8, R30 ;  /* 0x00000008ff1a7819 */ /* 0x008fc4000001161e */
[----:B------:R-:W-:Y:S02]  /*1f70*/  SHF.R.U32.HI R27, RZ, 0x10, R27 ;  /* 0x00000010ff1b7819 */ /* 0x000fe4000001161b */
[----:B------:R-:W-:Y:S02]  /*1f80*/  SHF.R.U32.HI R30, RZ, 0x10, R30 ;  /* 0x00000010ff1e7819 */ /* 0x000fe4000001161e */
[----:B------:R-:W-:Y:S01]  /*1f90*/  LOP3.LUT R27, R27, 0xff, RZ, 0xc0, !PT ;  /* 0x000000ff1b1b7812 */ /* 0x000fe200078ec0ff */
[----:B------:R3:W0:Y:S01]  /*1fa0*/  I2F.F16 R29, R3 ;  /* 0x00000003001d7306 */ /* 0x0006220000200c00 */
[--C-:B--2---:R-:W-:Y:S02]  /*1fb0*/  SHF.R.U32.HI R2, RZ, 0x8, R31.reuse ;  /* 0x00000008ff027819 */ /* 0x104fe4000001161f */
[----:B------:R-:W-:Y:S02]  /*1fc0*/  SHF.R.U32.HI R31, RZ, 0x10, R31 ;  /* 0x00000010ff1f7819 */ /* 0x000fe4000001161f */
[----:B------:R-:W-:-:S02]  /*1fd0*/  LOP3.LUT R26, R26, 0xff, RZ, 0xc0, !PT ;  /* 0x000000ff1a1a7812 */ /* 0x000fc400078ec0ff */
[----:B------:R-:W-:Y:S01]  /*1fe0*/  LOP3.LUT R2, R2, 0xff, RZ, 0xc0, !PT ;  /* 0x000000ff02027812 */ /* 0x000fe200078ec0ff */
[----:B------:R2:W0:Y:S01]  /*1ff0*/  I2F.F16 R28, R0 ;  /* 0x00000000001c7306 */ /* 0x0004220000200c00 */
[----:B---3--:R-:W-:Y:S02]  /*2000*/  PRMT R3, R9, 0x9910, RZ ;  /* 0x0000991009037816 */ /* 0x008fe400000000ff */
[----:B------:R-:W-:Y:S02]  /*2010*/  IADD3 R27, R27, -0x80, RZ ;  /* 0xffffff801b1b7810 */ /* 0x000fe40007ffe0ff */
[----:B------:R-:W-:Y:S02]  /*2020*/  ISETP.NE.AND P0, PT, R3, RZ, PT ;  /* 0x000000ff0300720c */ /* 0x000fe40003f05270 */
[----:B------:R-:W-:Y:S01]  /*2030*/  LOP3.LUT R3, R31, 0xff, RZ, 0xc0, !PT ;  /* 0x000000ff1f037812 */ /* 0x000fe200078ec0ff */
[----:B------:R-:W3:Y:S01]  /*2040*/  I2F.F16 R41, R41 ;  /* 0x0000002900297306 */ /* 0x000ee20000200c00 */
[----:B--2---:R-:W-:-:S02]  /*2050*/  LOP3.LUT R0, R30, 0xff, RZ, 0xc0, !PT ;  /* 0x000000ff1e007812 */ /* 0x004fc400078ec0ff */
[----:B------:R-:W-:Y:S02]  /*2060*/  IADD3 R4, R4, -0x80, RZ ;  /* 0xffffff8004047810 */ /* 0x000fe40007ffe0ff */
[----:B------:R-:W-:Y:S02]  /*2070*/  IADD3 R26, R26, -0x80, RZ ;  /* 0xffffff801a1a7810 */ /* 0x000fe40007ffe0ff */
[----:B------:R-:W-:Y:S01]  /*2080*/  IADD3 R0, R0, -0x80, RZ ;  /* 0xffffff8000007810 */ /* 0x000fe20007ffe0ff */
[----:B------:R-:W2:Y:S01]  /*2090*/  I2F.F16 R42, R42 ;  /* 0x0000002a002a7306 */ /* 0x000ea20000200c00 */
        /* <DEDUP_REMOVED lines=103> */
.L_x_2655:
        /* <DEDUP_REMOVED lines=93> */
.L_x_2656:
        /* <DEDUP_REMOVED lines=28> */
[----:B------:R-:W-:Y:S01]  /*2ea0*/  FFMA.FTZ R3, R56, R64, R3 ;  /* 0x0000004038037223 */ /* 0x000fe20000010003 */
[-C--:B------:R-:W-:Y:S01]  /*2eb0*/  FFMA.FTZ R47, R2, R65.reuse, RZ ;  /* 0x00000041022f7223 */ /* 0x080fe200000100ff */
[-C--:B------:R-:W-:Y:S01]  /*2ec0*/  FFMA.FTZ R0, R0, R66.reuse, R25 ;  /* 0x0000004200007223 */ /* 0x080fe20000010019 */
[----:B------:R-:W-:Y:S01]  /*2ed0*/  FFMA.FTZ R65, R4, R65, RZ ;  /* 0x0000004104417223 */ /* 0x000fe200000100ff */
        /* <DEDUP_REMOVED lines=11> */
[--C-:B-1----:R-:W-:Y:S02]  /*2f90*/  HADD2.F32 R3, -RZ, R26.reuse.H0_H0 ;  /* 0x2000001aff037230 */ /* 0x102fe40000004100 */
[----:B------:R-:W-:Y:S01]  /*2fa0*/  FFMA.FTZ R66, R4, R66, R65 ;  /* 0x0000004204427223 */ /* 0x000fe20000010041 */
[----:B------:R-:W-:Y:S01]  /*2fb0*/  FFMA.FTZ R4, R37, R67, R2 ;  /* 0x0000004325047223 */ /* 0x000fe20000010002 */
[----:B------:R-:W-:Y:S02]  /*2fc0*/  HADD2.F32 R26, -RZ, R26.H1_H1 ;  /* 0x3000001aff1a7230 */ /* 0x000fe40000004100 */
[----:B------:R-:W-:Y:S01]  /*2fd0*/  FFMA.FTZ R25, R25, R3, R0 ;  /* 0x0000000319197223 */ /* 0x000fe20000010000 */
[----:B------:R-:W-:Y:S02]  /*2fe0*/  HADD2.F32 R37, -RZ, R52.H0_H0 ;  /* 0x20000034ff257230 */ /* 0x000fe40000004100 */
[----:B------:R-:W-:Y:S01]  /*2ff0*/  FFMA.FTZ R66, R41, R67, R66 ;  /* 0x0000004329427223 */ /* 0x000fe20000010042 */
[----:B------:R-:W-:-:S02]  /*3000*/  HADD2.F32 R0, -RZ, R29.H0_H0 ;  /* 0x2000001dff007230 */ /* 0x000fc40000004100 */
[-C--:B------:R-:W-:Y:S01]  /*3010*/  FFMA.FTZ R29, R51, R3.reuse, R4 ;  /* 0x00000003331d7223 */ /* 0x080fe20000010004 */
[-C--:B------:R-:W-:Y:S01]  /*3020*/  FFMA.FTZ R25, R28, R26.reuse, R25 ;  /* 0x0000001a1c197223 */ /* 0x080fe20000010019 */
        /* <DEDUP_REMOVED lines=34> */
.L_x_2654:
[----:B------:R-:W1:Y:S02]  /*3250*/  LDC R37, c[0x0][0x23c] ;  /* 0x00008f00ff257b82 */ /* 0x000e640000000800 */
[----:B-1----:R-:W-:-:S05]  /*3260*/  IMAD.WIDE R6, R37, 0x8, R6 ;  /* 0x0000000825067825 */ /* 0x002fca00078e0206 */
[----:B0-----:R0:W5:Y:S01]  /*3270*/  LDG.E.128.CONSTANT R24, desc[UR6][R6.64] ;  /* 0x0000000606187981 */ /* 0x001162000c1e9d00 */
[----:B------:R-:W-:Y:S01]  /*3280*/  IMAD.WIDE R38, R37, 0x8, R38 ;  /* 0x0000000825267825 */ /* 0x000fe200078e0226 */
[----:B------:R-:W-:Y:S06]  /*3290*/  @!P1 BRA `(.L_x_2657) ;  /* 0x0000001400dc9947 */ /* 0x000fec0003800000 */
[----:B-----5:R-:W2:Y:S01]  /*32a0*/  LDG.E.128.CONSTANT R28, desc[UR6][R38.64] ;  /* 0x00000006261c7981 */ /* 0x020ea2000c1e9d00 */
[----:B------:R-:W-:Y:S02]  /*32b0*/  LOP3.LUT R0, R24, 0xff, RZ, 0xc0, !PT ;  /* 0x000000ff18007812 */ /* 0x000fe400078ec0ff */
        /* <DEDUP_REMOVED lines=114> */
[----:B------:R-:W-:-:S02]  /*39e0*/  HADD2.F32 R69, -RZ, R25.H0_H0 ;  /* 0x20000019ff457230 */ /* 0x000fc40000004100 */
[----:B------:R-:W-:Y:S02]  /*39f0*/  HADD2.F32 R73, -RZ, R55.H0_H0 ;  /* 0x20000037ff497230 */ /* 0x000fe40000004100 */
[--C-:B-1----:R-:W-:Y:S02]  /*3a00*/  HADD2.F32 R3, -RZ, R66.reuse.H0_H0 ;  /* 0x20000042ff037230 */ /* 0x102fe40000004100 */
[----:B------:R-:W-:Y:S02]  /*3a10*/  HADD2.F32 R66, -RZ, R66.H1_H1 ;  /* 0x30000042ff427230 */ /* 0x000fe40000004100 */
[----:B------:R-:W-:Y:S02]  /*3a20*/  HADD2.F32 R68, -RZ, R67.H0_H0 ;  /* 0x20000043ff447230 */ /* 0x000fe40000004100 */
[----:B------:R-:W-:Y:S01]  /*3a30*/  FFMA.FTZ R0, R0, R3, RZ ;  /* 0x0000000300007223 */ /* 0x000fe200000100ff */
[C---:B------:R-:W-:Y:S01]  /*3a40*/  FFMA.FTZ R71, R3.reuse, R70, RZ ;  /* 0x0000004603477223 */ /* 0x040fe200000100ff */
[C---:B------:R-:W-:Y:S01]  /*3a50*/  FFMA.FTZ R70, R3.reuse, R2, RZ ;  /* 0x0000000203467223 */ /* 0x040fe200000100ff */
[----:B------:R-:W-:Y:S01]  /*3a60*/  FFMA.FTZ R4, R3, R4, RZ ;  /* 0x0000000403047223 */ /* 0x000fe200000100ff */
        /* <DEDUP_REMOVED lines=19> */
[----:B------:R-:W-:Y:S01]  /*3ba0*/  FFMA.FTZ R73, R68, R70, R73 ;  /* 0x0000004644497223 */ /* 0x000fe20000010049 */
[----:B0-----:R-:W-:Y:S02]  /*3bb0*/  HADD2.F32 R2, -RZ, R26.H0_H0 ;  /* 0x2000001aff027230 */ /* 0x001fe40000004100 */
[----:B------:R-:W-:Y:S01]  /*3bc0*/  FFMA.FTZ R71, R67, R66, R65 ;  /* 0x0000004243477223 */ /* 0x000fe20000010041 */
[----:B------:R-:W-:Y:S02]  /*3bd0*/  HADD2.F32 R68, -RZ, R42.H0_H0 ;  /* 0x2000002aff447230 */ /* 0x000fe40000004100 */
[----:B------:R-:W-:Y:S02]  /*3be0*/  HADD2.F32 R65, -RZ, R26.H1_H1 ;  /* 0x3000001aff417230 */ /* 0x000fe40000004100 */
[----:B------:R-:W-:Y:S01]  /*3bf0*/  FFMA.FTZ R3, R3, R2, R0 ;  /* 0x0000000203037223 */ /* 0x000fe20000010000 */
        /* <DEDUP_REMOVED lines=45> */
.L_x_2658:
        /* <DEDUP_REMOVED lines=93> */
.L_x_2659:
        /* <DEDUP_REMOVED lines=16> */
[--C-:B------:R-:W-:Y:S02]  /*45a0*/  HADD2.F32 R68, -RZ, R3.reuse.H0_H0 ;  /* 0x20000003ff447230 */ /* 0x100fe40000004100 */
[----:B------:R-:W-:Y:S02]  /*45b0*/  HADD2.F32 R67, -RZ, R3.H1_H1 ;  /* 0x30000003ff437230 */ /* 0x000fe40000004100 */
[-C--:B------:R-:W-:Y:S01]  /*45c0*/  FFMA.FTZ R43, R2, R65.reuse, RZ ;  /* 0x00000041022b7223 */ /* 0x080fe200000100ff */
[----:B------:R-:W-:Y:S02]  /*45d0*/  HADD2.F32 R44, -RZ, R25.H0_H0 ;  /* 0x20000019ff2c7230 */ /* 0x000fe40000004100 */
[----:B------:R-:W-:Y:S01]  /*45e0*/  FFMA.FTZ R25, R0, R65, RZ ;  /* 0x0000004100197223 */ /* 0x000fe200000100ff */
[----:B------:R-:W-:-:S02]  /*45f0*/  HADD2.F32 R3, -RZ, R47.H0_H0 ;  /* 0x2000002fff037230 */ /* 0x000fc40000004100 */
[----:B------:R-:W-:Y:S02]  /*4600*/  HADD2.F32 R0, -RZ, R51.H0_H0 ;  /* 0x20000033ff007230 */ /* 0x000fe40000004100 */
[-C--:B------:R-:W-:Y:S01]  /*4610*/  FFMA.FTZ R25, R24, R66.reuse, R25 ;  /* 0x0000004218197223 */ /* 0x080fe20000010019 */
        /* <DEDUP_REMOVED lines=18> */
[----:B------:R-:W-:Y:S01]  /*4740*/  FFMA.FTZ R4, R3, R67, R2 ;  /* 0x0000004303047223 */ /* 0x000fe20000010002 */
[----:B-1----:R-:W-:Y:S02]  /*4750*/  HADD2.F32 R3, -RZ, R26.H0_H0 ;  /* 0x2000001aff037230 */ /* 0x002fe40000004100 */
[----:B------:R-:W-:Y:S02]  /*4760*/  HADD2.F32 R41, -RZ, R58.H0_H0 ;  /* 0x2000003aff297230 */ /* 0x000fe40000004100 */
[----:B------:R-:W-:Y:S02]  /*4770*/  HADD2.F32 R43, -RZ, R42.H0_H0 ;  /* 0x2000002aff2b7230 */ /* 0x000fe40000004100 */
[----:B------:R-:W-:Y:S01]  /*4780*/  FFMA.FTZ R25, R25, R3, R0 ;  /* 0x0000000319197223 */ /* 0x000fe20000010000 */
[----:B------:R-:W-:Y:S02]  /*4790*/  HADD2.F32 R26, -RZ, R26.H1_H1 ;  /* 0x3000001aff1a7230 */ /* 0x000fe40000004100 */
[----:B------:R-:W-:-:S02]  /*47a0*/  HADD2.F32 R0, -RZ, R29.H0_H0 ;  /* 0x2000001dff007230 */ /* 0x000fc40000004100 */
[----:B------:R-:W-:Y:S01]  /*47b0*/  FFMA.FTZ R29, R41, R3, R4 ;  /* 0x00000003291d7223 */ /* 0x000fe20000010004 */
[----:B------:R-:W-:Y:S01]  /*47c0*/  FFMA.FTZ R68, R43, R67, R68 ;  /* 0x000000432b447223 */ /* 0x000fe20000010044 */
[----:B------:R-:W-:Y:S02]  /*47d0*/  HADD2.F32 R43, -RZ, R60.H0_H0 ;  /* 0x2000003cff2b7230 */ /* 0x000fe40000004100 */
[-C--:B------:R-:W-:Y:S01]  /*47e0*/  FFMA.FTZ R25, R28, R26.reuse, R25 ;  /* 0x0000001a1c197223 */ /* 0x080fe20000010019 */
        /* <DEDUP_REMOVED lines=20> */
[-C--:B------:R-:W-:Y:S01]  /*4930*/  FFMA.FTZ R3, R29, R27.reuse, R4 ;  /* 0x0000001b1d037223 */ /* 0x080fe20000010004 */
[----:B------:R-:W-:Y:S01]  /*4940*/  FFMA.FTZ R27, R31, R27, R2 ;  /* 0x0000001b1f1b7223 */ /* 0x000fe20000010002 */
[----:B------:R-:W-:-:S02]  /*4950*/  FMUL.FTZ R0, R35, R0 ;  /* 0x0000000023007220 */ /* 0x000fc40000410000 */
[----:B------:R-:W-:Y:S01]  /*4960*/  FMUL.FTZ R3, R34, R3 ;  /* 0x0000000322037220 */ /* 0x000fe20000410000 */
[----:B------:R-:W-:Y:S01]  /*4970*/  FMUL.FTZ R24, R33, R24 ;  /* 0x0000001821187220 */ /* 0x000fe20000410000 */
[----:B------:R-:W-:Y:S01]  /*4980*/  FMUL.FTZ R27, R32, R27 ;  /* 0x0000001b201b7220 */ /* 0x000fe20000410000 */
[----:B------:R-:W-:Y:S02]  /*4990*/  F2FP.F16.F32.PACK_AB R0, RZ, R0 ;  /* 0x00000000ff00723e */ /* 0x000fe400000000ff */
[----:B------:R-:W-:Y:S02]  /*49a0*/  F2FP.F16.F32.PACK_AB R3, RZ, R3 ;  /* 0x00000003ff03723e */ /* 0x000fe400000000ff */
[----:B------:R-:W-:Y:S02]  /*49b0*/  F2FP.F16.F32.PACK_AB R24, RZ, R24 ;  /* 0x00000018ff18723e */ /* 0x000fe400000000ff */
[----:B------:R-:W-:Y:S02]  /*49c0*/  F2FP.F16.F32.PACK_AB R27, RZ, R27 ;  /* 0x0000001bff1b723e */ /* 0x000fe400000000ff */
[----:B------:R-:W-:-:S02]  /*49d0*/  PRMT R0, R0, 0x5410, R3 ;  /* 0x0000541000007816 */ /* 0x000fc40000000003 */
[----:B------:R-:W-:-:S04]  /*49e0*/  PRMT R24, R24, 0x5410, R27 ;  /* 0x0000541018187816 */ /* 0x000fc8000000001b */
[----:B------:R-:W-:Y:S01]  /*49f0*/  HFMA2.MMA R20, R0, 1, 1, R20 ;  /* 0x3c003c0000147835 */ /* 0x000fe20000000014 */
[----:B------:R-:W-:-:S10]  /*4a00*/  HADD2 R21, R24, R21 ;  /* 0x0000001518157230 */ /* 0x000fd40000000000 */
.L_x_2657:
        /* <DEDUP_REMOVED lines=199> */
.L_x_2661:
        /* <DEDUP_REMOVED lines=93> */
.L_x_2662:
        /* <DEDUP_REMOVED lines=87> */
.L_x_2660:
        /* <DEDUP_REMOVED lines=199> */
.L_x_2664:
        /* <DEDUP_REMOVED lines=93> */
.L_x_2665:
        /* <DEDUP_REMOVED lines=87> */
.L_x_2663:
[----:B------:R-:W-:Y:S01]  /*7970*/  IADD3 R12, R12, 0x20, RZ ;  /* 0x000000200c0c7810 */ /* 0x000fe20007ffe0ff */
[----:B------:R-:W-:Y:S01]  /*7980*/  UIADD3 UR4, UR4, 0x40, URZ ;  /* 0x0000004004047890 */ /* 0x000fe2000fffe03f */
[C---:B------:R-:W-:Y:S02]  /*7990*/  IMAD.WIDE R38, R37.reuse, 0x8, R38 ;  /* 0x0000000825267825 */ /* 0x040fe400078e0226 */
[C---:B------:R-:W-:Y:S02]  /*79a0*/  ISETP.GE.AND P0, PT, R12.reuse, UR5, PT ;  /* 0x000000050c007c0c */ /* 0x040fe4000bf06270 */
[----:B------:R-:W-:Y:S01]  /*79b0*/  ISETP.LT.AND P2, PT, R12, R13, PT ;  /* 0x0000000d0c00720c */ /* 0x000fe20003f41270 */
[----:B0-----:R-:W-:-:S12]  /*79c0*/  IMAD.WIDE R6, R37, 0x8, R6 ;  /* 0x0000000825067825 */ /* 0x001fd800078e0206 */
[----:B------:R-:W-:Y:S05]  /*79d0*/  @!P0 BRA P2, `(.L_x_2666) ;  /* 0xffffffa000388947 */ /* 0x000fea000103ffff */
.L_x_2653:
        /* <DEDUP_REMOVED lines=10> */
.L_x_2674:
        /* <DEDUP_REMOVED lines=12> */
[----:B------:R-:W-:Y:S02]  /*7b40*/  LOP3.LUT R36, R33, 0x3f003f, RZ, 0xc0, !PT ;  /* 0x003f003f21247812 */ /* 0x000fe400078ec0ff */
[----:B------:R-:W-:Y:S02]  /*7b50*/  SHF.R.U32.HI R40, RZ, 0x6, R33 ;  /* 0x00000006ff287819 */ /* 0x000fe40000011621 */
[----:B------:R-:W-:Y:S02]  /*7b60*/  LOP3.LUT R53, R35, 0x3f003f, RZ, 0xc0, !PT ;  /* 0x003f003f23357812 */ /* 0x000fe400078ec0ff */
[----:B------:R-:W-:-:S02]  /*7b70*/  SHF.R.U32.HI R54, RZ, 0x6, R35 ;  /* 0x00000006ff367819 */ /* 0x000fc40000011623 */
[----:B------:R-:W-:Y:S02]  /*7b80*/  ISETP.NE.AND P2, PT, R4, RZ, PT ;  /* 0x000000ff0400720c */ /* 0x000fe40003f45270 */
        /* <DEDUP_REMOVED lines=30> */
[----:B------:R-:W-:Y:S02]  /*7d70*/  LOP3.LUT R45, R41, 0x300030, R28, 0xf8, !PT ;  /* 0x00300030292d7812 */ /* 0x000fe400078ef81c */
[----:B------:R-:W-:Y:S02]  /*7d80*/  LOP3.LUT R50, R30, 0x300030, R35, 0xf8, !PT ;  /* 0x003000301e327812 */ /* 0x000fe400078ef823 */
[----:B------:R-:W-:-:S02]  /*7d90*/  LOP3.LUT R59, R47, 0x300030, R52, 0xf8, !PT ;  /* 0x003000302f3b7812 */ /* 0x000fc400078ef834 */
[--C-:B------:R-:W-:Y:S02]  /*7da0*/  SHF.R.U32.HI R60, RZ, 0xa, R31.reuse ;  /* 0x0000000aff3c7819 */ /* 0x100fe4000001161f */
[----:B------:R-:W-:Y:S02]  /*7db0*/  LOP3.LUT R57, R31, 0x3f003f, RZ, 0xc0, !PT ;  /* 0x003f003f1f397812 */ /* 0x000fe400078ec0ff */
[----:B------:R-:W-:Y:S02]  /*7dc0*/  SHF.R.U32.HI R58, RZ, 0x6, R31 ;  /* 0x00000006ff3a7819 */ /* 0x000fe4000001161f */
[----:B--2---:R-:W-:Y:S02]  /*7dd0*/  SHF.R.U32.HI R3, RZ, 0xc, R24 ;  /* 0x0000000cff037819 */ /* 0x004fe40000011618 */
        /* <DEDUP_REMOVED lines=8> */
[----:B------:R-:W-:Y:S02]  /*7e60*/  SHF.R.U32.HI R25, RZ, 0x6, R25 ;  /* 0x00000006ff197819 */ /* 0x000fe40000011619 */
        /* <DEDUP_REMOVED lines=124> */
.L_x_2669:
        /* <DEDUP_REMOVED lines=48> */
.L_x_2670:
        /* <DEDUP_REMOVED lines=45> */
.L_x_2668:
        /* <DEDUP_REMOVED lines=19> */
[--C-:B------:R-:W-:Y:S02]  /*8d30*/  SHF.R.U32.HI R47, RZ, 0x8, R30.reuse ;  /* 0x00000008ff2f7819 */ /* 0x100fe4000001161e */
[----:B------:R-:W-:Y:S02]  /*8d40*/  SHF.R.U32.HI R51, RZ, 0xa, R30 ;  /* 0x0000000aff337819 */ /* 0x000fe4000001161e */
[----:B------:R-:W-:-:S02]  /*8d50*/  LOP3.LUT R48, R30, 0x3f003f, RZ, 0xc0, !PT ;  /* 0x003f003f1e307812 */ /* 0x000fc400078ec0ff */
[----:B------:R-:W-:Y:S02]  /*8d60*/  SHF.R.U32.HI R49, RZ, 0x6, R30 ;  /* 0x00000006ff317819 */ /* 0x000fe4000001161e */
[--C-:B------:R-:W-:Y:S02]  /*8d70*/  SHF.R.U32.HI R54, RZ, 0x8, R31.reuse ;  /* 0x00000008ff367819 */ /* 0x100fe4000001161f */
[--C-:B------:R-:W-:Y:S02]  /*8d80*/  SHF.R.U32.HI R57, RZ, 0xa, R31.reuse ;  /* 0x0000000aff397819 */ /* 0x100fe4000001161f */
[----:B------:R-:W-:Y:S02]  /*8d90*/  LOP3.LUT R55, R31, 0x3f003f, RZ, 0xc0, !PT ;  /* 0x003f003f1f377812 */ /* 0x000fe400078ec0ff */
[----:B------:R-:W-:Y:S02]  /*8da0*/  SHF.R.U32.HI R56, RZ, 0x6, R31 ;  /* 0x00000006ff387819 */ /* 0x000fe4000001161f */
[----:B------:R-:W-:-:S02]  /*8db0*/  LOP3.LUT R3, R36, 0xf000f, RZ, 0xc0, !PT ;  /* 0x000f000f24037812 */ /* 0x000fc400078ec0ff */
[--C-:B------:R-:W-:Y:S02]  /*8dc0*/  SHF.R.U32.HI R35, RZ, 0x8, R29.reuse ;  /* 0x00000008ff237819 */ /* 0x100fe4000001161d */
[----:B------:R-:W-:Y:S02]  /*8dd0*/  LOP3.LUT R40, R40, 0xf000f, RZ, 0xc0, !PT ;  /* 0x000f000f28287812 */ /* 0x000fe400078ec0ff */
[----:B------:R-:W-:Y:S02]  /*8de0*/  LOP3.LUT R30, R45, 0xf000f, RZ, 0xc0, !PT ;  /* 0x000f000f2d1e7812 */ /* 0x000fe400078ec0ff */
[----:B------:R-:W-:Y:S02]  /*8df0*/  LOP3.LUT R31, R50, 0xf000f, RZ, 0xc0, !PT ;  /* 0x000f000f321f7812 */ /* 0x000fe400078ec0ff */
[----:B------:R-:W-:Y:S02]  /*8e00*/  SHF.R.U32.HI R42, RZ, 0xa, R29 ;  /* 0x0000000aff2a7819 */ /* 0x000fe4000001161d */
[----:B------:R-:W-:-:S02]  /*8e10*/  LOP3.LUT R41, R29, 0x3f003f, RZ, 0xc0, !PT ;  /* 0x003f003f1d297812 */ /* 0x000fc400078ec0ff */
[----:B------:R-:W-:Y:S02]  /*8e20*/  SHF.R.U32.HI R44, RZ, 0x6, R29 ;  /* 0x00000006ff2c7819 */ /* 0x000fe4000001161d */
[----:B------:R-:W-:Y:S02]  /*8e30*/  LOP3.LUT R29, R3, 0x300030, R2, 0xf8, !PT ;  /* 0x00300030031d7812 */ /* 0x000fe400078ef802 */
[----:B------:R-:W-:Y:S02]  /*8e40*/  LOP3.LUT R45, R40, 0x300030, R35, 0xf8, !PT ;  /* 0x00300030282d7812 */ /* 0x000fe400078ef823 */
[----:B------:R-:W-:Y:S02]  /*8e50*/  LOP3.LUT R50, R30, 0x300030, R47, 0xf8, !PT ;  /* 0x003000301e327812 */ /* 0x000fe400078ef82f */
[----:B------:R-:W-:Y:S02]  /*8e60*/  LOP3.LUT R58, R31, 0x300030, R54, 0xf8, !PT ;  /* 0x003000301f3a7812 */ /* 0x000fe400078ef836 */
[----:B---3--:R-:W-:-:S02]  /*8e70*/  SHF.R.U32.HI R2, RZ, 0xc, R24 ;  /* 0x0000000cff027819 */ /* 0x008fc40000011618 */
        /* <DEDUP_REMOVED lines=15> */
[----:B------:R-:W-:Y:S02]  /*8f70*/  SHF.R.U32.HI R27, RZ, 0x6, R27 ;  /* 0x00000006ff1b7819 */ /* 0x000fe4000001161b */
[----:B------:R-:W-:Y:S02]  /*8f80*/  LOP3.LUT R60, R26, 0xf000f, RZ, 0xc0, !PT ;  /* 0x000f000f1a3c7812 */ /* 0x000fe400078ec0ff */
[----:B------:R-:W-:-:S02]  /*8f90*/  LOP3.LUT R25, R2, 0x300030, R33, 0xf8, !PT ;  /* 0x0030003002197812 */ /* 0x000fc400078ef821 */
[----:B------:R-:W-:Y:S02]  /*8fa0*/  SHF.R.U32.HI R32, RZ, 0x6, R32 ;  /* 0x00000006ff207819 */ /* 0x000fe40000011620 */
[----:B------:R-:W-:Y:S02]  /*8fb0*/  SHF.R.U32.HI R46, RZ, 0x6, R34 ;  /* 0x00000006ff2e7819 */ /* 0x000fe40000011622 */
[----:B------:R-:W-:Y:S02]  /*8fc0*/  LOP3.LUT R2, R4, 0x64006400, RZ, 0xfc, !PT ;  /* 0x6400640004027812 */ /* 0x000fe400078efcff */
[----:B------:R-:W-:Y:S02]  /*8fd0*/  LOP3.LUT R53, R53, 0x3f003f, RZ, 0xc0, !PT ;  /* 0x003f003f35357812 */ /* 0x000fe400078ec0ff */
[----:B------:R-:W-:Y:S02]  /*8fe0*/  LOP3.LUT R34, R28, 0x3f003f, RZ, 0xc0, !PT ;  /* 0x003f003f1c227812 */ /* 0x000fe400078ec0ff */
[----:B------:R-:W-:-:S02]  /*8ff0*/  LOP3.LUT R3, R24, 0x3f003f, RZ, 0xc0, !PT ;  /* 0x003f003f18037812 */ /* 0x000fc400078ec0ff */
[----:B------:R-:W-:Y:S02]  /*9000*/  LOP3.LUT R51, R40, 0x300030, R51, 0xf8, !PT ;  /* 0x0030003028337812 */ /* 0x000fe400078ef833 */
[----:B------:R-:W-:Y:S02]  /*9010*/  LOP3.LUT R4, R38, 0x64006400, RZ, 0xfc, !PT ;  /* 0x6400640026047812 */ /* 0x000fe400078efcff */
[----:B------:R-:W-:Y:S02]  /*9020*/  SHF.R.U32.HI R28, RZ, 0x6, R28 ;  /* 0x00000006ff1c7819 */ /* 0x000fe4000001161c */
[----:B------:R-:W-:Y:S02]  /*9030*/  SHF.R.U32.HI R24, RZ, 0x6, R24 ;  /* 0x00000006ff187819 */ /* 0x000fe40000011618 */
[----:B------:R-:W-:Y:S02]  /*9040*/  LOP3.LUT R35, R35, 0xf000f, RZ, 0xc0, !PT ;  /* 0x000f000f23237812 */ /* 0x000fe400078ec0ff */
[----:B------:R-:W-:-:S02]  /*9050*/  LOP3.LUT R43, R43, 0x64006400, RZ, 0xfc, !PT ;  /* 0x640064002b2b7812 */ /* 0x000fc400078efcff */
[----:B------:R-:W-:Y:S02]  /*9060*/  LOP3.LUT R40, R36, 0x64006400, RZ, 0xfc, !PT ;  /* 0x6400640024287812 */ /* 0x000fe400078efcff */
        /* <DEDUP_REMOVED lines=11> */
[----:B------:R-:W-:Y:S01]  /*9120*/  LOP3.LUT R26, R35, 0x300030, R42, 0xf8, !PT ;  /* 0x00300030231a7812 */ /* 0x000fe200078ef82a */
        /* <DEDUP_REMOVED lines=106> */
.L_x_2672:
        /* <DEDUP_REMOVED lines=48> */
.L_x_2673:
        /* <DEDUP_REMOVED lines=45> */
.L_x_2671:
        /* <DEDUP_REMOVED lines=8> */
.L_x_2667:
        /* <DEDUP_REMOVED lines=8> */
.L_x_2679:
        /* <DEDUP_REMOVED lines=22> */
[----:B------:R-:W-:-:S02]  /*a000*/  SHF.R.U32.HI R83, RZ, 0xe, R40 ;  /* 0x0000000eff537819 */ /* 0x000fc40000011628 */
[----:B------:R-:W-:Y:S02]  /*a010*/  LOP3.LUT R28, R4, 0x10001, RZ, 0xc0, !PT ;  /* 0x00010001041c7812 */ /* 0x000fe400078ec0ff */
[----:B------:R-:W-:Y:S02]  /*a020*/  SHF.R.U32.HI R88, RZ, 0xe, R42 ;  /* 0x0000000eff587819 */ /* 0x000fe4000001162a */
[----:B------:R-:W-:Y:S02]  /*a030*/  LOP3.LUT R87, R87, 0x10001, RZ, 0xc0, !PT ;  /* 0x0001000157577812 */ /* 0x000fe400078ec0ff */
[----:B------:R-:W-:Y:S02]  /*a040*/  SHF.R.U32.HI R90, RZ, 0xf, R47 ;  /* 0x0000000fff5a7819 */ /* 0x000fe4000001162f */
[----:B------:R-:W-:Y:S02]  /*a050*/  SHF.R.U32.HI R85, RZ, 0xe, R41 ;  /* 0x0000000eff557819 */ /* 0x000fe40000011629 */
[----:B------:R-:W-:-:S02]  /*a060*/  LOP3.LUT R83, R28, 0x20002, R83, 0xf8, !PT ;  /* 0x000200021c537812 */ /* 0x000fc400078ef853 */
[----:B------:R-:W-:Y:S02]  /*a070*/  LOP3.LUT R84, R84, 0x10001, RZ, 0xc0, !PT ;  /* 0x0001000154547812 */ /* 0x000fe400078ec0ff */
[----:B------:R-:W-:Y:S02]  /*a080*/  PRMT R28, R9, 0x9910, RZ ;  /* 0x00009910091c7816 */ /* 0x000fe400000000ff */
[----:B------:R-:W-:Y:S02]  /*a090*/  SHF.R.U32.HI R89, RZ, 0xd, R34 ;  /* 0x0000000dff597819 */ /* 0x000fe40000011622 */
[----:B------:R-:W-:Y:S02]  /*a0a0*/  LOP3.LUT R88, R87, 0x20002, R88, 0xf8, !PT ;  /* 0x0002000257587812 */ /* 0x000fe400078ef858 */
        /* <DEDUP_REMOVED lines=26> */
[----:B------:R-:W-:Y:S02]  /*a250*/  ISETP.NE.AND P2, PT, R28, RZ, PT ;  /* 0x000000ff1c00720c */ /* 0x000fe40003f45270 */
[--C-:B------:R-:W-:Y:S02]  /*a260*/  SHF.R.U32.HI R34, RZ, 0xd, R35.reuse ;  /* 0x0000000dff227819 */ /* 0x100fe40000011623 */
[C---:B------:R-:W-:Y:S02]  /*a270*/  LOP3.LUT R40, R35.reuse, 0x3e003e0, RZ, 0xc0, !PT ;  /* 0x03e003e023287812 */ /* 0x040fe400078ec0ff */
[----:B------:R-:W-:Y:S02]  /*a280*/  LOP3.LUT R53, R35, 0x1f001f, RZ, 0xc0, !PT ;  /* 0x001f001f23357812 */ /* 0x000fe400078ec0ff */
[----:B------:R-:W-:Y:S02]  /*a290*/  SHF.R.U32.HI R55, RZ, 0xa, R35 ;  /* 0x0000000aff377819 */ /* 0x000fe40000011623 */
[----:B------:R-:W-:-:S02]  /*a2a0*/  SHF.R.U32.HI R29, RZ, 0xc, R30 ;  /* 0x0000000cff1d7819 */ /* 0x000fc4000001161e */
[----:B------:R-:W-:Y:S02]  /*a2b0*/  LOP3.LUT R28, R88, 0x40004, R89, 0xf8, !PT ;  /* 0x00040004581c7812 */ /* 0x000fe400078ef859 */
[----:B------:R-:W-:Y:S02]  /*a2c0*/  MOV R35, 0x2800 ;  /* 0x0000280000237802 */ /* 0x000fe40000000f00 */
[----:B------:R-:W-:Y:S02]  /*a2d0*/  LOP3.LUT R91, R90, 0x20002, R91, 0xf8, !PT ;  /* 0x000200025a5b7812 */ /* 0x000fe400078ef85b */
[----:B------:R-:W-:Y:S02]  /*a2e0*/  LOP3.LUT R83, R83, 0x40004, R82, 0xf8, !PT ;  /* 0x0004000453537812 */ /* 0x000fe400078ef852 */
[----:B------:R-:W-:Y:S02]  /*a2f0*/  LOP3.LUT R86, R85, 0x40004, R86, 0xf8, !PT ;  /* 0x0004000455567812 */ /* 0x000fe400078ef856 */
[----:B------:R-:W-:-:S02]  /*a300*/  LOP3.LUT R39, R43, 0x3e003e0, RZ, 0xc0, !PT ;  /* 0x03e003e02b277812 */ /* 0x000fc400078ec0ff */
[----:B------:R-:W-:Y:S02]  /*a310*/  LOP3.LUT R48, R43, 0x1f001f, RZ, 0xc0, !PT ;  /* 0x001f001f2b307812 */ /* 0x000fe400078ec0ff */
[----:B------:R-:W-:Y:S02]  /*a320*/  SHF.R.U32.HI R49, RZ, 0xa, R43 ;  /* 0x0000000aff317819 */ /* 0x000fe4000001162b */
[----:B------:R-:W-:Y:S02]  /*a330*/  LOP3.LUT R92, R28, 0x80008, R29, 0xf8, !PT ;  /* 0x000800081c5c7812 */ /* 0x000fe400078ef81d */
[----:B------:R-:W-:Y:S02]  /*a340*/  LOP3.LUT R7, R47, 0x3e003e0, RZ, 0xc0, !PT ;  /* 0x03e003e02f077812 */ /* 0x000fe400078ec0ff */
[C---:B------:R-:W-:Y:S02]  /*a350*/  LOP3.LUT R43, R30.reuse, 0x3e003e0, RZ, 0xc0, !PT ;  /* 0x03e003e01e2b7812 */ /* 0x040fe400078ec0ff */
[----:B------:R-:W-:-:S02]  /*a360*/  LOP3.LUT R66, R30, 0x1f001f, RZ, 0xc0, !PT ;  /* 0x001f001f1e427812 */ /* 0x000fc400078ec0ff */
[----:B------:R-:W-:Y:S02]  /*a370*/  SHF.R.U32.HI R67, RZ, 0xa, R30 ;  /* 0x0000000aff437819 */ /* 0x000fe4000001161e */
[----:B------:R-:W-:Y:S02]  /*a380*/  PRMT R4, R35, 0x7610, R4 ;  /* 0x0000761023047816 */ /* 0x000fe40000000004 */
[----:B------:R-:W-:Y:S02]  /*a390*/  LOP3.LUT R81, R81, 0x64006400, RZ, 0xfc, !PT ;  /* 0x6400640051517812 */ /* 0x000fe400078efcff */
[----:B------:R-:W-:Y:S02]  /*a3a0*/  SHF.R.U32.HI R30, RZ, 0xc, R31 ;  /* 0x0000000cff1e7819 */ /* 0x000fe4000001161f */
[----:B------:R-:W-:Y:S02]  /*a3b0*/  LOP3.LUT R91, R91, 0x40004, R34, 0xf8, !PT ;  /* 0x000400045b5b7812 */ /* 0x000fe400078ef822 */
        /* <DEDUP_REMOVED lines=8> */
[----:B------:R-:W-:Y:S02]  /*a440*/  LOP3.LUT R105, R7, 0x64006400, RZ, 0xfc, !PT ;  /* 0x6400640007697812 */ /* 0x000fe400078efcff */
[----:B------:R-:W-:Y:S02]  /*a450*/  LOP3.LUT R61, R61, 0x1f001f, RZ, 0xc0, !PT ;  /* 0x001f001f3d3d7812 */ /* 0x000fe400078ec0ff */
[C---:B------:R-:W-:Y:S02]  /*a460*/  LOP3.LUT R6, R46.reuse, 0x3e003e0, RZ, 0xc0, !PT ;  /* 0x03e003e02e067812 */ /* 0x040fe400078ec0ff */
        /* <DEDUP_REMOVED lines=47> */
[----:B------:R-:W-:-:S02]  /*a760*/  ISETP.GE.AND P3, PT, R11, 0x2, PT ;  /* 0x000000020b00780c */ /* 0x000fc40003f66270 */
[----:B--2---:R-:W-:Y:S02]  /*a770*/  SHF.R.U32.HI R87, RZ, 0xb, R26 ;  /* 0x0000000bff577819 */ /* 0x004fe4000001161a */
[----:B------:R-:W-:Y:S02]  /*a780*/  LOP3.LUT R82, R24, 0x3e003e0, RZ, 0xc0, !PT ;  /* 0x03e003e018527812 */ /* 0x000fe400078ec0ff */
[----:B------:R-:W-:Y:S02]  /*a790*/  SHF.R.U32.HI R85, RZ, 0xb, R25 ;  /* 0x0000000bff557819 */ /* 0x000fe40000011619 */
[----:B------:R-:W-:Y:S02]  /*a7a0*/  LOP3.LUT R86, R25, 0x3e003e0, RZ, 0xc0, !PT ;  /* 0x03e003e019567812 */ /* 0x000fe400078ec0ff */
[C---:B------:R-:W-:Y:S02]  /*a7b0*/  LOP3.LUT R90, R26.reuse, 0x3e003e0, RZ, 0xc0, !PT ;  /* 0x03e003e01a5a7812 */ /* 0x040fe400078ec0ff */
[----:B------:R-:W-:-:S02]  /*a7c0*/  LOP3.LUT R32, R26, 0x1f001f, RZ, 0xc0, !PT ;  /* 0x001f001f1a207812 */ /* 0x000fc400078ec0ff */
[----:B------:R-:W-:Y:S02]  /*a7d0*/  SHF.R.U32.HI R33, RZ, 0xa, R26 ;  /* 0x0000000aff217819 */ /* 0x000fe4000001161a */
[----:B------:R-:W-:Y:S02]  /*a7e0*/  SHF.R.U32.HI R83, RZ, 0xb, R24 ;  /* 0x0000000bff537819 */ /* 0x000fe40000011618 */
[----:B------:R-:W-:Y:S01]  /*a7f0*/  LOP3.LUT R26, R92, 0x100010, R87, 0xf8, !PT ;  /* 0x001000105c1a7812 */ /* 0x000fe200078ef857 */
[----:B------:R-:W-:Y:S01]  /*a800*/  HADD2 R92, R60, -1040, -1040 ;  /* 0xe410e4103c5c7430 */ /* 0x000fe20000000000 */
[----:B------:R-:W-:Y:S01]  /*a810*/  LOP3.LUT R87, R44, 0x64006400, RZ, 0xfc, !PT ;  /* 0x640064002c577812 */ /* 0x000fe200078efcff */
[----:B------:R-:W-:Y:S01]  /*a820*/  HFMA2 R44, R81, R4.H0_H0, -48, -48 ;  /* 0xd200d200512c7431 */ /* 0x000fe20000040004 */
[----:B------:R-:W-:Y:S02]  /*a830*/  LOP3.LUT R29, R25, 0x1f001f, RZ, 0xc0, !PT ;  /* 0x001f001f191d7812 */ /* 0x000fe400078ec0ff */
[----:B------:R-:W-:-:S02]  /*a840*/  SHF.R.U32.HI R31, RZ, 0xa, R25 ;  /* 0x0000000aff1f7819 */ /* 0x000fc40000011619 */
[----:B------:R-:W-:Y:S02]  /*a850*/  LOP3.LUT R7, R82, 0x64006400, RZ, 0xfc, !PT ;  /* 0x6400640052077812 */ /* 0x000fe400078efcff */
[----:B------:R-:W-:Y:S02]  /*a860*/  LOP3.LUT R28, R24, 0x1f001f, RZ, 0xc0, !PT ;  /* 0x001f001f181c7812 */ /* 0x000fe400078ec0ff */
[----:B------:R-:W-:Y:S01]  /*a870*/  SHF.R.U32.HI R30, RZ, 0xa, R24 ;  /* 0x0000000aff1e7819 */ /* 0x000fe20000011618 */
[----:B------:R-:W-:Y:S01]  /*a880*/  HFMA2 R36, R7, R4.H0_H0, -48, -48 ;  /* 0xd200d20007247431 */ /* 0x000fe20000040004 */
[--C-:B------:R-:W-:Y:S02]  /*a890*/  SHF.R.U32.HI R89, RZ, 0xb, R27.reuse ;  /* 0x0000000bff597819 */ /* 0x100fe4000001161b */
[----:B------:R-:W-:Y:S02]  /*a8a0*/  SHF.R.U32.HI R35, RZ, 0xa, R27 ;  /* 0x0000000aff237819 */ /* 0x000fe4000001161b */
[----:B------:R-:W-:-:S02]  /*a8b0*/  LOP3.LUT R25, R88, 0x100010, R85, 0xf8, !PT ;  /* 0x0010001058197812 */ /* 0x000fc400078ef855 */
[----:B------:R-:W-:Y:S02]  /*a8c0*/  LOP3.LUT R97, R86, 0x64006400, RZ, 0xfc, !PT ;  /* 0x6400640056617812 */ /* 0x000fe400078efcff */
[----:B------:R-:W-:Y:S02]  /*a8d0*/  LOP3.LUT R81, R58, 0x1f001f, RZ, 0xc0, !PT ;  /* 0x001f001f3a517812 */ /* 0x000fe400078ec0ff */
[----:B------:R-:W-:Y:S01]  /*a8e0*/  LOP3.LUT R24, R84, 0x100010, R83, 0xf8, !PT ;  /* 0x0010001054187812 */ /* 0x000fe200078ef853 */
[-C--:B------:R-:W-:Y:S01]  /*a8f0*/  HFMA2 R7, R97, R4.reuse.H0_H0, -48, -48 ;  /* 0xd200d20061077431 */ /* 0x080fe20000040004 */
        /* <DEDUP_REMOVED lines=9> */
[----:B------:R-:W-:Y:S01]  /*a990*/  LOP3.LUT R27, R96, 0x100010, R89, 0xf8, !PT ;  /* 0x00100010601b7812 */ /* 0x000fe200078ef859 */
        /* <DEDUP_REMOVED lines=167> */
.L_x_2677:
        /* <DEDUP_REMOVED lines=82> */
.L_x_2678:
        /* <DEDUP_REMOVED lines=79> */
.L_x_2676:
[----:B------:R-:W-:Y:S01]  /*be20*/  IADD3 R12, R12, 0x20, RZ ;  /* 0x000000200c0c7810 */ /* 0x000fe20007ffe0ff */
[----:B------:R-:W-:Y:S01]  /*be30*/  UIADD3 UR4, UR4, 0x40, URZ ;  /* 0x0000004004047890 */ /* 0x000fe2000fffe03f */
[----:B-1----:R-:W-:Y:S02]  /*be40*/  IMAD.WIDE R6, R37, 0x4, R2 ;  /* 0x0000000425067825 */ /* 0x002fe400078e0202 */
[C---:B------:R-:W-:Y:S02]  /*be50*/  ISETP.GE.AND P2, PT, R12.reuse, UR5, PT ;  /* 0x000000050c007c0c */ /* 0x040fe4000bf46270 */
[----:B------:R-:W-:-:S13]  /*be60*/  ISETP.LT.AND P3, PT, R12, R13, PT ;  /* 0x0000000d0c00720c */ /* 0x000fda0003f61270 */
[----:B------:R-:W-:Y:S05]  /*be70*/  @!P2 BRA P3, `(.L_x_2679) ;  /* 0xffffffe00008a947 */ /* 0x000fea000183ffff */
.L_x_2675:
        /* <DEDUP_REMOVED lines=12> */
.L_x_2693:
[----:B------:R-:W-:Y:S05]  /*bf40*/  @!P1 BRA `(.L_x_2681) ;  /* 0x0000004c00f49947 */ /* 0x000fea0003800000 */
[----:B------:R-:W2:Y:S01]  /*bf50*/  LDG.E.128.CONSTANT R28, desc[UR6][R6.64] ;  /* 0x00000006061c7981 */ /* 0x000ea2000c1e9d00 */
[----:B------:R-:W-:Y:S02]  /*bf60*/  PRMT R2, R9, 0x9910, RZ ;  /* 0x0000991009027816 */ /* 0x000fe400000000ff */
[----:B------:R-:W-:Y:S02]  /*bf70*/  MOV R0, 0x2c00 ;  /* 0x00002c0000007802 */ /* 0x000fe40000000f00 */
[----:B------:R-:W-:Y:S02]  /*bf80*/  ISETP.NE.AND P2, PT, R2, RZ, PT ;  /* 0x000000ff0200720c */ /* 0x000fe40003f45270 */
[----:B------:R-:W-:Y:S02]  /*bf90*/  PRMT R14, R14, 0x5410, R0 ;  /* 0x000054100e0e7816 */ /* 0x000fe40000000000 */
[----:B------:R-:W-:Y:S02]  /*bfa0*/  ISETP.GE.AND P3, PT, R11, 0x2, PT ;  /* 0x000000020b00780c */ /* 0x000fe40003f66270 */
[----:B--2---:R-:W-:-:S02]  /*bfb0*/  LOP3.LUT R0, R28, 0xf000f, RZ, 0xc0, !PT ;  /* 0x000f000f1c007812 */ /* 0x004fc400078ec0ff */
[----:B------:R-:W-:Y:S02]  /*bfc0*/  LOP3.LUT R2, R28, 0xf000f0, RZ, 0xc0, !PT ;  /* 0x00f000f01c027812 */ /* 0x000fe400078ec0ff */
[C---:B------:R-:W-:Y:S02]  /*bfd0*/  LOP3.LUT R4, R29.reuse, 0xf000f, RZ, 0xc0, !PT ;  /* 0x000f000f1d047812 */ /* 0x040fe400078ec0ff */
[----:B------:R-:W-:Y:S02]  /*bfe0*/  LOP3.LUT R32, R29, 0xf000f0, RZ, 0xc0, !PT ;  /* 0x00f000f01d207812 */ /* 0x000fe400078ec0ff */
[----:B------:R-:W-:Y:S02]  /*bff0*/  SHF.R.U32.HI R28, RZ, 0x8, R28 ;  /* 0x00000008ff1c7819 */ /* 0x000fe4000001161c */
[----:B------:R-:W-:Y:S02]  /*c000*/  SHF.R.U32.HI R29, RZ, 0x8, R29 ;  /* 0x00000008ff1d7819 */ /* 0x000fe4000001161d */
[----:B------:R-:W-:-:S02]  /*c010*/  SHF.R.U32.HI R36, RZ, 0x8, R30 ;  /* 0x00000008ff247819 */ /* 0x000fc4000001161e */
[C---:B------:R-:W-:Y:S02]  /*c020*/  LOP3.LUT R38, R31.reuse, 0xf000f0, RZ, 0xc0, !PT ;  /* 0x00f000f01f267812 */ /* 0x040fe400078ec0ff */
        /* <DEDUP_REMOVED lines=32> */
[----:B------:R-:W-:Y:S01]  /*c230*/  HADD2 R36, R37, -1032, -1032 ;  /* 0xe408e40825247430 */ /* 0x000fe20000000000 */
[----:B------:R-:W-:Y:S01]  /*c240*/  LOP3.LUT R44, R32, 0x64006400, RZ, 0xfc, !PT ;  /* 0x64006400202c7812 */ /* 0x000fe200078efcff */
[----:B------:R-:W-:Y:S01]  /*c250*/  HFMA2 R37, R41, R14.H1_H1, -72, -72 ;  /* 0xd480d48029257431 */ /* 0x000fe2000006000e */
[----:B------:R-:W-:Y:S01]  /*c260*/  LOP3.LUT R45, R38, 0x64006400, RZ, 0xfc, !PT ;  /* 0x64006400262d7812 */ /* 0x000fe200078efcff */
[----:B------:R-:W-:-:S02]  /*c270*/  HADD2 R32, R0, -1032, -1032 ;  /* 0xe408e40800207430 */ /* 0x000fc40000000000 */
[----:B------:R-:W-:Y:S02]  /*c280*/  HADD2 R38, R2, -1032, -1032 ;  /* 0xe408e40802267430 */ /* 0x000fe40000000000 */
[----:B------:R-:W-:Y:S02]  /*c290*/  HADD2 R40, R40, -1032, -1032 ;  /* 0xe408e40828287430 */ /* 0x000fe40000000000 */
[-C--:B------:R-:W-:Y:S02]  /*c2a0*/  HFMA2 R41, R29, R14.reuse.H1_H1, -72, -72 ;  /* 0xd480d4801d297431 */ /* 0x080fe4000006000e */
[----:B------:R-:W-:Y:S02]  /*c2b0*/  HADD2 R42, R42, -1032, -1032 ;  /* 0xe408e4082a2a7430 */ /* 0x000fe40000000000 */
[----:B------:R-:W-:Y:S02]  /*c2c0*/  HFMA2 R43, R43, R14.H1_H1, -72, -72 ;  /* 0xd480d4802b2b7431 */ /* 0x000fe4000006000e */
[----:B------:R-:W-:-:S02]  /*c2d0*/  HADD2 R44, R44, -1032, -1032 ;  /* 0xe408e4082c2c7430 */ /* 0x000fc40000000000 */
[----:B------:R-:W-:Y:S01]  /*c2e0*/  HFMA2 R45, R45, R14.H1_H1, -72, -72 ;  /* 0xd480d4802d2d7431 */ /* 0x000fe2000006000e */
        /* <DEDUP_REMOVED lines=87> */
.L_x_2682:
        /* <DEDUP_REMOVED lines=90> */
.L_x_2684:
        /* <DEDUP_REMOVED lines=50> */
[----:B------:R-:W-:Y:S02]  /*d120*/  HADD2.F32 R42, -RZ, R42.H1_H1 ;  /* 0x3000002aff2a7230 */ /* 0x000fe40000004100 */
[----:B------:R-:W-:Y:S02]  /*d130*/  HADD2.F32 R35, -RZ, R44.H0_H0 ;  /* 0x2000002cff237230 */ /* 0x000fe40000004100 */
[-C--:B------:R-:W-:Y:S01]  /*d140*/  FFMA.FTZ R29, R38, R28.reuse, R29 ;  /* 0x0000001c261d7223 */ /* 0x080fe2000001001d */
        /* <DEDUP_REMOVED lines=34> */
.L_x_2683:
[----:B------:R-:W0:Y:S02]  /*d370*/  LDC R31, c[0x0][0x23c] ;  /* 0x00008f00ff1f7b82 */ /* 0x000e240000000800 */
[----:B0-----:R-:W-:-:S05]  /*d380*/  IMAD.WIDE R28, R31, 0x4, R6 ;  /* 0x000000041f1c7825 */ /* 0x001fca00078e0206 */
[----:B------:R-:W2:Y:S02]  /*d390*/  LDG.E.128.CONSTANT R32, desc[UR6][R28.64] ;  /* 0x000000061c207981 */ /* 0x000ea4000c1e9d00 */
[C---:B--2---:R-:W-:Y:S02]  /*d3a0*/  LOP3.LUT R0, R32.reuse, 0xf000f, RZ, 0xc0, !PT ;  /* 0x000f000f20007812 */ /* 0x044fe400078ec0ff */
[----:B------:R-:W-:Y:S02]  /*d3b0*/  LOP3.LUT R2, R32, 0xf000f0, RZ, 0xc0, !PT ;  /* 0x00f000f020027812 */ /* 0x000fe400078ec0ff */
[----:B------:R-:W-:Y:S02]  /*d3c0*/  SHF.R.U32.HI R40, RZ, 0x8, R34 ;  /* 0x00000008ff287819 */ /* 0x000fe40000011622 */
[----:B------:R-:W-:Y:S02]  /*d3d0*/  SHF.R.U32.HI R32, RZ, 0x8, R32 ;  /* 0x00000008ff207819 */ /* 0x000fe40000011620 */
[----:B------:R-:W-:-:S02]  /*d3e0*/  LOP3.LUT R4, R33, 0xf000f, RZ, 0xc0, !PT ;  /* 0x000f000f21047812 */ /* 0x000fc400078ec0ff */
[----:B------:R-:W-:Y:S02]  /*d3f0*/  LOP3.LUT R30, R33, 0xf000f0, RZ, 0xc0, !PT ;  /* 0x00f000f0211e7812 */ /* 0x000fe400078ec0ff */
[----:B------:R-:W-:Y:S02]  /*d400*/  LOP3.LUT R36, R34, 0xf000f, RZ, 0xc0, !PT ;  /* 0x000f000f22247812 */ /* 0x000fe400078ec0ff */
[----:B------:R-:W-:Y:S02]  /*d410*/  SHF.R.U32.HI R33, RZ, 0x8, R33 ;  /* 0x00000008ff217819 */ /* 0x000fe40000011621 */
[C---:B------:R-:W-:Y:S02]  /*d420*/  LOP3.LUT R42, R35.reuse, 0xf000f0, RZ, 0xc0, !PT ;  /* 0x00f000f0232a7812 */ /* 0x040fe400078ec0ff */
[----:B------:R-:W-:Y:S02]  /*d430*/  SHF.R.U32.HI R43, RZ, 0x8, R35 ;  /* 0x00000008ff2b7819 */ /* 0x000fe40000011623 */
        /* <DEDUP_REMOVED lines=30> */
[----:B------:R-:W-:Y:S01]  /*d620*/  HFMA2 R44, R45, R14.H1_H1, -72, -72 ;  /* 0xd480d4802d2c7431 */ /* 0x000fe2000006000e */
[----:B------:R-:W-:Y:S01]  /*d630*/  LOP3.LUT R32, R35, 0x64006400, RZ, 0xfc, !PT ;  /* 0x6400640023207812 */ /* 0x000fe200078efcff */
[----:B------:R-:W-:Y:S01]  /*d640*/  HADD2 R47, R48, -1032, -1032 ;  /* 0xe408e408302f7430 */ /* 0x000fe20000000000 */
[----:B------:R-:W-:Y:S01]  /*d650*/  LOP3.LUT R51, R42, 0x64006400, RZ, 0xfc, !PT ;  /* 0x640064002a337812 */ /* 0x000fe200078efcff */
[----:B------:R-:W-:-:S02]  /*d660*/  HADD2 R35, R0, -1032, -1032 ;  /* 0xe408e40800237430 */ /* 0x000fc40000000000 */
[-C--:B------:R-:W-:Y:S02]  /*d670*/  HFMA2 R30, R3, R14.reuse.H1_H1, -72, -72 ;  /* 0xd480d480031e7431 */ /* 0x080fe4000006000e */
[----:B------:R-:W-:Y:S02]  /*d680*/  HADD2 R34, R4, -1032, -1032 ;  /* 0xe408e40804227430 */ /* 0x000fe40000000000 */
[----:B------:R-:W-:Y:S02]  /*d690*/  HADD2 R41, R2, -1032, -1032 ;  /* 0xe408e40802297430 */ /* 0x000fe40000000000 */
[----:B------:R-:W-:Y:S02]  /*d6a0*/  HFMA2 R42, R33, R14.H1_H1, -72, -72 ;  /* 0xd480d480212a7431 */ /* 0x000fe4000006000e */
[----:B------:R-:W-:Y:S02]  /*d6b0*/  HADD2 R43, R43, -1032, -1032 ;  /* 0xe408e4082b2b7430 */ /* 0x000fe40000000000 */
[----:B------:R-:W-:-:S02]  /*d6c0*/  HADD2 R45, R32, -1032, -1032 ;  /* 0xe408e408202d7430 */ /* 0x000fc40000000000 */
[----:B------:R-:W-:Y:S01]  /*d6d0*/  HFMA2 R48, R51, R14.H1_H1, -72, -72 ;  /* 0xd480d48033307431 */ /* 0x000fe2000006000e */
        /* <DEDUP_REMOVED lines=87> */
.L_x_2685:
        /* <DEDUP_REMOVED lines=90> */
.L_x_2687:
        /* <DEDUP_REMOVED lines=87> */
.L_x_2686:
[----:B------:R-:W-:-:S05]  /*e760*/  IMAD.WIDE R28, R31, 0x4, R28 ;  /* 0x000000041f1c7825 */ /* 0x000fca00078e021c */
        /* <DEDUP_REMOVED lines=140> */
.L_x_2688:
        /* <DEDUP_REMOVED lines=90> */
.L_x_2690:
        /* <DEDUP_REMOVED lines=87> */
.L_x_2689:
[----:B------:R-:W-:-:S06]  /*fb40*/  IMAD.WIDE R28, R31, 0x4, R28 ;  /* 0x000000041f1c7825 */ /* 0x000fcc00078e021c */
[----:B------:R-:W2:Y:S02]  /*fb50*/  LDG.E.128.CONSTANT R28, desc[UR6][R28.64] ;  /* 0x000000061c1c7981 */ /* 0x000ea4000c1e9d00 */
[C---:B--2---:R-:W-:Y:S02]  /*fb60*/  LOP3.LUT R2, R28.reuse, 0xf000f0, RZ, 0xc0, !PT ;  /* 0x00f000f01c027812 */ /* 0x044fe400078ec0ff */
[----:B------:R-:W-:Y:S02]  /*fb70*/  SHF.R.U32.HI R41, RZ, 0x8, R30 ;  /* 0x00000008ff297819 */ /* 0x000fe4000001161e */
[----:B------:R-:W-:Y:S02]  /*fb80*/  LOP3.LUT R32, R29, 0xf000f0, RZ, 0xc0, !PT ;  /* 0x00f000f01d207812 */ /* 0x000fe400078ec0ff */
[----:B------:R-:W-:Y:S02]  /*fb90*/  LOP3.LUT R0, R28, 0xf000f, RZ, 0xc0, !PT ;  /* 0x000f000f1c007812 */ /* 0x000fe400078ec0ff */
[----:B------:R-:W-:-:S02]  /*fba0*/  SHF.R.U32.HI R4, RZ, 0x8, R28 ;  /* 0x00000008ff047819 */ /* 0x000fc4000001161c */
[C---:B------:R-:W-:Y:S02]  /*fbb0*/  LOP3.LUT R40, R30.reuse, 0xf000f, RZ, 0xc0, !PT ;  /* 0x000f000f1e287812 */ /* 0x040fe400078ec0ff */
[----:B------:R-:W-:Y:S02]  /*fbc0*/  LOP3.LUT R33, R30, 0xf000f0, RZ, 0xc0, !PT ;  /* 0x00f000f01e217812 */ /* 0x000fe400078ec0ff */
[----:B------:R-:W-:Y:S02]  /*fbd0*/  SHF.R.U32.HI R44, RZ, 0x8, R31 ;  /* 0x00000008ff2c7819 */ /* 0x000fe4000001161f */
[----:B------:R-:W-:Y:S02]  /*fbe0*/  LOP3.LUT R28, R31, 0xf000f0, RZ, 0xc0, !PT ;  /* 0x00f000f01f1c7812 */ /* 0x000fe400078ec0ff */
[----:B------:R-:W-:Y:S02]  /*fbf0*/  LOP3.LUT R3, R2, 0x64006400, RZ, 0xfc, !PT ;  /* 0x6400640002037812 */ /* 0x000fe400078efcff */
[----:B------:R-:W-:-:S02]  /*fc00*/  LOP3.LUT R30, R41, 0xf000f0, RZ, 0xc0, !PT ;  /* 0x00f000f0291e7812 */ /* 0x000fc400078ec0ff */
[----:B------:R-:W-:Y:S02]  /*fc10*/  SHF.R.U32.HI R39, RZ, 0x8, R29 ;  /* 0x00000008ff277819 */ /* 0x000fe4000001161d */
[----:B------:R-:W-:Y:S02]  /*fc20*/  LOP3.LUT R42, R31, 0xf000f, RZ, 0xc0, !PT ;  /* 0x000f000f1f2a7812 */ /* 0x000fe400078ec0ff */
[----:B------:R-:W-:Y:S02]  /*fc30*/  LOP3.LUT R31, R32, 0x64006400, RZ, 0xfc, !PT ;  /* 0x64006400201f7812 */ /* 0x000fe400078efcff */
[----:B------:R-:W-:Y:S02]  /*fc40*/  LOP3.LUT R33, R33, 0x64006400, RZ, 0xfc, !PT ;  /* 0x6400640021217812 */ /* 0x000fe400078efcff */
[----:B------:R-:W-:Y:S01]  /*fc50*/  LOP3.LUT R32, R44, 0xf000f0, RZ, 0xc0, !PT ;  /* 0x00f000f02c207812 */ /* 0x000fe200078ec0ff */
[----:B------:R-:W-:Y:S01]  /*fc60*/  HFMA2 R31, R31, R14.H1_H1, -72, -72 ;  /* 0xd480d4801f1f7431 */ /* 0x000fe2000006000e */
[----:B------:R-:W-:-:S02]  /*fc70*/  LOP3.LUT R43, R28, 0x64006400, RZ, 0xfc, !PT ;  /* 0x640064001c2b7812 */ /* 0x000fc400078efcff */
[----:B------:R-:W-:Y:S01]  /*fc80*/  LOP3.LUT R37, R30, 0x64006400, RZ, 0xfc, !PT ;  /* 0x640064001e257812 */ /* 0x000fe200078efcff */
[-C--:B------:R-:W-:Y:S01]  /*fc90*/  HFMA2 R30, R3, R14.reuse.H1_H1, -72, -72 ;  /* 0xd480d480031e7431 */ /* 0x080fe2000006000e */
[C---:B------:R-:W-:Y:S02]  /*fca0*/  LOP3.LUT R2, R4.reuse, 0xf000f0, RZ, 0xc0, !PT ;  /* 0x00f000f004027812 */ /* 0x040fe400078ec0ff */
[----:B------:R-:W-:Y:S01]  /*fcb0*/  LOP3.LUT R28, R39, 0xf000f0, RZ, 0xc0, !PT ;  /* 0x00f000f0271c7812 */ /* 0x000fe200078ec0ff */
[----:B------:R-:W-:Y:S01]  /*fcc0*/  HFMA2 R36, R37, R14.H1_H1, -72, -72 ;  /* 0xd480d48025247431 */ /* 0x000fe2000006000e */
        /* <DEDUP_REMOVED lines=116> */
.L_x_2691:
        /* <DEDUP_REMOVED lines=90> */
.L_x_2692:
        /* <DEDUP_REMOVED lines=21> */
[--C-:B------:R-:W-:Y:S02]  /*10b00*/  HADD2.F32 R2, -RZ, R31.reuse.H0_H0 ;  /* 0x2000001fff027230 */ /* 0x100fe40000004100 */
[----:B------:R-:W-:Y:S01]  /*10b10*/  FFMA.FTZ R49, R0, R48, R49 ;  /* 0x0000003000317223 */ /* 0x000fe20000010031 */
[----:B------:R-:W-:Y:S02]  /*10b20*/  HADD2.F32 R0, -RZ, R31.H1_H1 ;  /* 0x3000001fff007230 */ /* 0x000fe40000004100 */
[----:B------:R-:W-:Y:S01]  /*10b30*/  FFMA.FTZ R3, R4, R46, R3 ;  /* 0x0000002e04037223 */ /* 0x000fe20000010003 */
[----:B------:R-:W-:-:S02]  /*10b40*/  HADD2.F32 R4, -RZ, R32.H0_H0 ;  /* 0x20000020ff047230 */ /* 0x000fc40000004100 */
[-C--:B------:R-:W-:Y:S01]  /*10b50*/  FFMA.FTZ R51, R2, R48.reuse, R51 ;  /* 0x0000003002337223 */ /* 0x080fe20000010033 */
[----:B------:R-:W-:Y:S02]  /*10b60*/  HADD2.F32 R30, -RZ, R30.H1_H1 ;  /* 0x3000001eff1e7230 */ /* 0x000fe40000004100 */
[----:B------:R-:W-:Y:S02]  /*10b70*/  HADD2.F32 R40, -RZ, R41.H1_H1 ;  /* 0x30000029ff287230 */ /* 0x000fe40000004100 */
[----:B------:R-:W-:Y:S01]  /*10b80*/  FFMA.FTZ R3, R4, R48, R3 ;  /* 0x0000003004037223 */ /* 0x000fe20000010003 */
[-C--:B------:R-:W-:Y:S01]  /*10b90*/  FFMA.FTZ R51, R0, R50.reuse, R51 ;  /* 0x0000003200337223 */ /* 0x080fe20000010033 */
[----:B------:R-:W-:Y:S02]  /*10ba0*/  HADD2.F32 R4, -RZ, R42.H0_H0 ;  /* 0x2000002aff047230 */ /* 0x000fe40000004100 */
[----:B------:R-:W-:Y:S01]  /*10bb0*/  FFMA.FTZ R49, R30, R50, R49 ;  /* 0x000000321e317223 */ /* 0x000fe20000010031 */
[----:B-1----:R-:W-:-:S02]  /*10bc0*/  HADD2.F32 R0, -RZ, R28.H0_H0 ;  /* 0x2000001cff007230 */ /* 0x002fc40000004100 */
[----:B------:R-:W-:Y:S01]  /*10bd0*/  FFMA.FTZ R47, R40, R46, R47 ;  /* 0x0000002e282f7223 */ /* 0x000fe2000001002f */
[----:B------:R-:W-:Y:S02]  /*10be0*/  HADD2.F32 R2, -RZ, R33.H0_H0 ;  /* 0x20000021ff027230 */ /* 0x000fe40000004100 */
        /* <DEDUP_REMOVED lines=10> */
[----:B------:R-:W-:Y:S02]  /*10c90*/  HADD2.F32 R30, -RZ, R43.H1_H1 ;  /* 0x3000002bff1e7230 */ /* 0x000fe40000004100 */
[----:B------:R-:W-:Y:S01]  /*10ca0*/  FFMA.FTZ R3, R32, R0, R3 ;  /* 0x0000000020037223 */ /* 0x000fe20000010003 */
[----:B------:R-:W-:Y:S02]  /*10cb0*/  HADD2.F32 R38, -RZ, R45.H0_H0 ;  /* 0x2000002dff267230 */ /* 0x000fe40000004100 */
        /* <DEDUP_REMOVED lines=38> */
.L_x_2681:
[----:B------:R-:W0:Y:S01]  /*10f20*/  LDC R37, c[0x0][0x23c] ;  /* 0x00008f00ff257b82 */ /* 0x000e220000000800 */
[----:B------:R-:W-:Y:S01]  /*10f30*/  IADD3 R12, R12, 0x20, RZ ;  /* 0x000000200c0c7810 */ /* 0x000fe20007ffe0ff */
[----:B------:R-:W-:-:S03]  /*10f40*/  UIADD3 UR4, UR4, 0x40, URZ ;  /* 0x0000004004047890 */ /* 0x000fc6000fffe03f */
[C---:B------:R-:W-:Y:S02]  /*10f50*/  ISETP.GE.AND P2, PT, R12.reuse, UR5, PT ;  /* 0x000000050c007c0c */ /* 0x040fe4000bf46270 */
[----:B------:R-:W-:Y:S01]  /*10f60*/  ISETP.LT.AND P3, PT, R12, R13, PT ;  /* 0x0000000d0c00720c */ /* 0x000fe20003f61270 */
[----:B0-----:R-:W-:-:S12]  /*10f70*/  IMAD.WIDE R6, R37, 0x10, R6 ;  /* 0x0000001025067825 */ /* 0x001fd800078e0206 */
[----:B------:R-:W-:Y:S05]  /*10f80*/  @!P2 BRA P3, `(.L_x_2693) ;  /* 0xffffffac00eca947 */ /* 0x000fea000183ffff */
.L_x_2680:
        /* <DEDUP_REMOVED lines=8> */
.L_x_2698:
[----:B------:R-:W0:Y:S01]  /*11010*/  LDC R37, c[0x0][0x23c] ;  /* 0x00008f00ff257b82 */ /* 0x000e220000000800 */
[----:B-----5:R1:W5:Y:S01]  /*11020*/  LDG.E.128.CONSTANT R32, desc[UR6][R6.64] ;  /* 0x0000000606207981 */ /* 0x020362000c1e9d00 */
[----:B0-----:R-:W-:-:S05]  /*11030*/  IMAD.WIDE R24, R37, 0x4, R6 ;  /* 0x0000000425187825 */ /* 0x001fca00078e0206 */
[----:B------:R1:W5:Y:S01]  /*11040*/  LDG.E.128.CONSTANT R28, desc[UR6][R24.64] ;  /* 0x00000006181c7981 */ /* 0x000362000c1e9d00 */
[----:B------:R-:W-:Y:S01]  /*11050*/  IMAD.WIDE R2, R37, 0x4, R24 ;  /* 0x0000000425027825 */ /* 0x000fe200078e0218 */
[----:B------:R-:W-:Y:S06]  /*11060*/  @!P1 BRA `(.L_x_2695) ;  /* 0x0000001c005c9947 */ /* 0x000fec0003800000 */
[----:B-1----:R-:W2:Y:S01]  /*11070*/  LDG.E.128.CONSTANT R24, desc[UR6][R2.64] ;  /* 0x0000000602187981 */ /* 0x002ea2000c1e9d00 */
[----:B-----5:R-:W-:Y:S01]  /*11080*/  SHF.R.U32.HI R4, RZ, 0xf, R32 ;  /* 0x0000000fff047819 */ /* 0x020fe20000011620 */
[----:B------:R-:W-:Y:S01]  /*11090*/  HFMA2.MMA R48, -RZ, RZ, 0, 0.015625 ;  /* 0x00002400ff307435 */ /* 0x000fe200000001ff */
[----:B------:R-:W-:Y:S02]  /*110a0*/  SHF.R.U32.HI R38, RZ, 0xe, R28 ;  /* 0x0000000eff267819 */ /* 0x000fe4000001161c */
[----:B------:R-:W-:Y:S02]  /*110b0*/  LOP3.LUT R7, R4, 0x10001, RZ, 0xc0, !PT ;  /* 0x0001000104077812 */ /* 0x000fe400078ec0ff */
[----:B------:R-:W-:Y:S02]  /*110c0*/  SHF.R.U32.HI R41, RZ, 0xf, R33 ;  /* 0x0000000fff297819 */ /* 0x000fe40000011621 */
[----:B------:R-:W-:Y:S02]  /*110d0*/  SHF.R.U32.HI R44, RZ, 0xf, R34 ;  /* 0x0000000fff2c7819 */ /* 0x000fe40000011622 */
[----:B------:R-:W-:-:S02]  /*110e0*/  LOP3.LUT R70, R7, 0x20002, R38, 0xf8, !PT ;  /* 0x0002000207467812 */ /* 0x000fc400078ef826 */
[C---:B------:R-:W-:Y:S02]  /*110f0*/  LOP3.LUT R6, R32.reuse, 0x380038, RZ, 0xc0, !PT ;  /* 0x0038003820067812 */ /* 0x040fe400078ec0ff */
[----:B------:R-:W-:Y:S02]  /*11100*/  SHF.R.U32.HI R54, RZ, 0x6, R32 ;  /* 0x00000006ff367819 */ /* 0x000fe40000011620 */
[----:B------:R-:W-:Y:S02]  /*11110*/  LOP3.LUT R64, R32, 0x70007, RZ, 0xc0, !PT ;  /* 0x0007000720407812 */ /* 0x000fe400078ec0ff */
[----:B------:R-:W-:Y:S02]  /*11120*/  SHF.R.U32.HI R45, RZ, 0xf, R35 ;  /* 0x0000000fff2d7819 */ /* 0x000fe40000011623 */
[----:B------:R-:W-:Y:S02]  /*11130*/  LOP3.LUT R36, R28, 0x380038, RZ, 0xc0, !PT ;  /* 0x003800381c247812 */ /* 0x000fe400078ec0ff */
[----:B------:R-:W-:-:S02]  /*11140*/  SHF.R.U32.HI R58, RZ, 0x6, R28 ;  /* 0x00000006ff3a7819 */ /* 0x000fc4000001161c */
[----:B------:R-:W-:Y:S02]  /*11150*/  LOP3.LUT R68, R28, 0x70007, RZ, 0xc0, !PT ;  /* 0x000700071c447812 */ /* 0x000fe400078ec0ff */
[----:B------:R-:W-:Y:S02]  /*11160*/  PRMT R7, R9, 0x9910, RZ ;  /* 0x0000991009077816 */ /* 0x000fe400000000ff */
[C---:B------:R-:W-:Y:S02]  /*11170*/  LOP3.LUT R39, R33.reuse, 0x380038, RZ, 0xc0, !PT ;  /* 0x0038003821277812 */ /* 0x040fe400078ec0ff */
[----:B------:R-:W-:Y:S02]  /*11180*/  SHF.R.U32.HI R0, RZ, 0x6, R33 ;  /* 0x00000006ff007819 */ /* 0x000fe40000011621 */
[----:B------:R-:W-:Y:S02]  /*11190*/  LOP3.LUT R63, R33, 0x70007, RZ, 0xc0, !PT ;  /* 0x00070007213f7812 */ /* 0x000fe400078ec0ff */
[----:B------:R-:W-:-:S02]  /*111a0*/  LOP3.LUT R43, R34, 0x380038, RZ, 0xc0, !PT ;  /* 0x00380038222b7812 */ /* 0x000fc400078ec0ff */
[----:B------:R-:W-:Y:S02]  /*111b0*/  SHF.R.U32.HI R32, RZ, 0x6, R34 ;  /* 0x00000006ff207819 */ /* 0x000fe40000011622 */
[----:B------:R-:W-:Y:S02]  /*111c0*/  LOP3.LUT R55, R34, 0x70007, RZ, 0xc0, !PT ;  /* 0x0007000722377812 */ /* 0x000fe400078ec0ff */
[----:B------:R-:W-:Y:S02]  /*111d0*/  SHF.R.U32.HI R28, RZ, 0xe, R29 ;  /* 0x0000000eff1c7819 */ /* 0x000fe4000001161d */
[----:B------:R-:W-:Y:S02]  /*111e0*/  LOP3.LUT R41, R41, 0x10001, RZ, 0xc0, !PT ;  /* 0x0001000129297812 */ /* 0x000fe400078ec0ff */
        /* <DEDUP_REMOVED lines=10> */
[----:B------:R-:W-:Y:S02]  /*11290*/  LOP3.LUT R44, R44, 0x10001, RZ, 0xc0, !PT ;  /* 0x000100012c2c7812 */ /* 0x000fe400078ec0ff */
[----:B------:R-:W-:Y:S02]  /*112a0*/  SHF.R.U32.HI R30, RZ, 0xe, R31 ;  /* 0x0000000eff1e7819 */ /* 0x000fe4000001161f */
[----:B------:R-:W-:Y:S02]  /*112b0*/  LOP3.LUT R45, R45, 0x10001, RZ, 0xc0, !PT ;  /* 0x000100012d2d7812 */ /* 0x000fe400078ec0ff */
[----:B------:R-:W-:-:S02]  /*112c0*/  ISETP.NE.AND P2, PT, R7, RZ, PT ;  /* 0x000000ff0700720c */ /* 0x000fc40003f45270 */
[----:B------:R-:W-:Y:S02]  /*112d0*/  LOP3.LUT R49, R31, 0x380038, RZ, 0xc0, !PT ;  /* 0x003800381f317812 */ /* 0x000fe400078ec0ff */
[----:B------:R-:W-:Y:S02]  /*112e0*/  LOP3.LUT R72, R41, 0x20002, R28, 0xf8, !PT ;  /* 0x0002000229487812 */ /* 0x000fe400078ef81c */
[----:B------:R-:W-:Y:S02]  /*112f0*/  LOP3.LUT R74, R44, 0x20002, R29, 0xf8, !PT ;  /* 0x000200022c4a7812 */ /* 0x000fe400078ef81d */
[----:B------:R-:W-:Y:S02]  /*11300*/  LOP3.LUT R51, R45, 0x20002, R30, 0xf8, !PT ;  /* 0x000200022d337812 */ /* 0x000fe400078ef81e */
[----:B------:R-:W-:Y:S02]  /*11310*/  LOP3.LUT R73, R49, 0x64006400, RZ, 0xfc, !PT ;  /* 0x6400640031497812 */ /* 0x000fe400078efcff */
[----:B------:R-:W-:-:S02]  /*11320*/  LOP3.LUT R79, R36, 0x64006400, RZ, 0xfc, !PT ;  /* 0x64006400244f7812 */ /* 0x000fc400078efcff */
[----:B------:R-:W-:Y:S02]  /*11330*/  LOP3.LUT R49, R33, 0x380038, RZ, 0xc0, !PT ;  /* 0x0038003821317812 */ /* 0x000fe400078ec0ff */
[----:B------:R-:W-:Y:S02]  /*11340*/  PRMT R4, R48, 0x7610, R4 ;  /* 0x0000761030047816 */ /* 0x000fe40000000004 */
[----:B------:R-:W-:Y:S02]  /*11350*/  LOP3.LUT R36, R58, 0x380038, RZ, 0xc0, !PT ;  /* 0x003800383a247812 */ /* 0x000fe400078ec0ff */
[----:B------:R-:W-:Y:S02]  /*11360*/  SHF.R.U32.HI R60, RZ, 0x6, R31 ;  /* 0x00000006ff3c7819 */ /* 0x000fe4000001161f */
[----:B------:R-:W-:Y:S02]  /*11370*/  LOP3.LUT R67, R31, 0x70007, RZ, 0xc0, !PT ;  /* 0x000700071f437812 */ /* 0x000fe400078ec0ff */
[----:B------:R-:W-:-:S02]  /*11380*/  LOP3.LUT R85, R47, 0x64006400, RZ, 0xfc, !PT ;  /* 0x640064002f557812 */ /* 0x000fc400078efcff */
        /* <DEDUP_REMOVED lines=22> */
[----:B------:R-:W-:Y:S02]  /*114f0*/  LOP3.LUT R66, R66, 0x64006400, RZ, 0xfc, !PT ;  /* 0x6400640042427812 */ /* 0x000fe400078efcff */
[----:B------:R-:W-:-:S02]  /*11500*/  LOP3.LUT R62, R62, 0x64006400, RZ, 0xfc, !PT ;  /* 0x640064003e3e7812 */ /* 0x000fc400078efcff */
[----:B------:R-:W-:Y:S01]  /*11510*/  LOP3.LUT R67, R67, 0x64006400, RZ, 0xfc, !PT ;  /* 0x6400640043437812 */ /* 0x000fe200078efcff */
[----:B------:R-:W-:Y:S01]  /*11520*/  HADD2 R80, R66, -1028, -1028 ;  /* 0xe404e40442507430 */ /* 0x000fe20000000000 */
[----:B------:R-:W-:Y:S02]  /*11530*/  ISETP.GE.AND P3, PT, R11, 0x2, PT ;  /* 0x000000020b00780c */ /* 0x000fe40003f66270 */
[--C-:B--2---:R-:W-:Y:S02]  /*11540*/  SHF.R.U32.HI R7, RZ, 0xd, R24.reuse ;  /* 0x0000000dff077819 */ /* 0x104fe40000011618 */
        /* <DEDUP_REMOVED lines=8> */
[----:B------:R-:W-:-:S02]  /*115d0*/  LOP3.LUT R24, R70, 0x40004, R7, 0xf8, !PT ;  /* 0x0004000446187812 */ /* 0x000fc400078ef807 */
[----:B------:R-:W-:Y:S02]  /*115e0*/  LOP3.LUT R25, R72, 0x40004, R41, 0xf8, !PT ;  /* 0x0004000448197812 */ /* 0x000fe400078ef829 */
[----:B------:R-:W-:Y:S02]  /*115f0*/  LOP3.LUT R7, R6, 0x64006400, RZ, 0xfc, !PT ;  /* 0x6400640006077812 */ /* 0x000fe400078efcff */
[----:B------:R-:W-:Y:S02]  /*11600*/  SHF.R.U32.HI R50, RZ, 0xd, R27 ;  /* 0x0000000dff327819 */ /* 0x000fe4000001161b */
[----:B------:R-:W-:Y:S01]  /*11610*/  LOP3.LUT R41, R40, 0x64006400, RZ, 0xfc, !PT ;  /* 0x6400640028297812 */ /* 0x000fe200078efcff */
[-C--:B------:R-:W-:Y:S01]  /*11620*/  HFMA2 R88, R7, R42.reuse.H0_H0, -132, -132 ;  /* 0xd820d82007587431 */ /* 0x080fe2000004002a */
[----:B------:R-:W-:Y:S02]  /*11630*/  LOP3.LUT R6, R54, 0x380038, RZ, 0xc0, !PT ;  /* 0x0038003836067812 */ /* 0x000fe400078ec0ff */
[----:B------:R-:W-:Y:S01]  /*11640*/  LOP3.LUT R48, R26, 0x380038, RZ, 0xc0, !PT ;  /* 0x003800381a307812 */ /* 0x000fe200078ec0ff */
[----:B------:R-:W-:Y:S01]  /*11650*/  HFMA2 R78, R41, R42.H0_H0, -132, -132 ;  /* 0xd820d820294e7431 */ /* 0x000fe2000004002a */
[----:B------:R-:W-:-:S02]  /*11660*/  SHF.R.U32.HI R30, RZ, 0x6, R26 ;  /* 0x00000006ff1e7819 */ /* 0x000fc4000001161a */
[----:B------:R-:W-:Y:S02]  /*11670*/  LOP3.LUT R59, R26, 0x70007, RZ, 0xc0, !PT ;  /* 0x000700071a3b7812 */ /* 0x000fe400078ec0ff */
[----:B------:R-:W-:Y:S02]  /*11680*/  LOP3.LUT R40, R0, 0x380038, RZ, 0xc0, !PT ;  /* 0x0038003800287812 */ /* 0x000fe400078ec0ff */
[----:B------:R-:W-:Y:S02]  /*11690*/  SHF.R.U32.HI R31, RZ, 0x6, R27 ;  /* 0x00000006ff1f7819 */ /* 0x000fe4000001161b */
[----:B------:R-:W-:Y:S01]  /*116a0*/  LOP3.LUT R26, R74, 0x40004, R45, 0xf8, !PT ;  /* 0x000400044a1a7812 */ /* 0x000fe200078ef82d */
[----:B------:R-:W-:Y:S01]  /*116b0*/  HFMA2 R74, R71, R42.H0_H0, -132, -132 ;  /* 0xd820d820474a7431 */ /* 0x000fe2000004002a */
[C---:B------:R-:W-:Y:S02]  /*116c0*/  LOP3.LUT R52, R27.reuse, 0x380038, RZ, 0xc0, !PT ;  /* 0x003800381b347812 */ /* 0x040fe400078ec0ff */
[----:B------:R-:W-:-:S02]  /*116d0*/  LOP3.LUT R61, R27, 0x70007, RZ, 0xc0, !PT ;  /* 0x000700071b3d7812 */ /* 0x000fc400078ec0ff */
[----:B------:R-:W-:Y:S02]  /*116e0*/  LOP3.LUT R45, R43, 0x64006400, RZ, 0xfc, !PT ;  /* 0x640064002b2d7812 */ /* 0x000fe400078efcff */
[----:B------:R-:W-:Y:S02]  /*116f0*/  LOP3.LUT R27, R51, 0x40004, R50, 0xf8, !PT ;  /* 0x00040004331b7812 */ /* 0x000fe400078ef832 */
        /* <DEDUP_REMOVED lines=205> */
.L_x_2696:
        /* <DEDUP_REMOVED lines=82> */
.L_x_2697:
        /* <DEDUP_REMOVED lines=79> */
.L_x_2695:
[----:B------:R-:W-:Y:S01]  /*12de0*/  IADD3 R12, R12, 0x20, RZ ;  /* 0x000000200c0c7810 */ /* 0x000fe20007ffe0ff */
[----:B------:R-:W-:Y:S01]  /*12df0*/  UIADD3 UR4, UR4, 0x40, URZ ;  /* 0x0000004004047890 */ /* 0x000fe2000fffe03f */
[----:B-1----:R-:W-:Y:S02]  /*12e00*/  IMAD.WIDE R6, R37, 0x4, R2 ;  /* 0x0000000425067825 */ /* 0x002fe400078e0202 */
[C---:B------:R-:W-:Y:S02]  /*12e10*/  ISETP.GE.AND P2, PT, R12.reuse, UR5, PT ;  /* 0x000000050c007c0c */ /* 0x040fe4000bf46270 */
[----:B------:R-:W-:-:S13]  /*12e20*/  ISETP.LT.AND P3, PT, R12, R13, PT ;  /* 0x0000000d0c00720c */ /* 0x000fda0003f61270 */
[----:B------:R-:W-:Y:S05]  /*12e30*/  @!P2 BRA P3, `(.L_x_2698) ;  /* 0xffffffe00074a947 */ /* 0x000fea000183ffff */
.L_x_2694:
        /* <DEDUP_REMOVED lines=11> */
.L_x_2703:
        /* <DEDUP_REMOVED lines=8> */
[----:B------:R-:W-:Y:S02]  /*12f70*/  PRMT R16, R16, 0x5410, R4 ;  /* 0x0000541010107816 */ /* 0x000fe40000000004 */
[----:B------:R-:W-:Y:S02]  /*12f80*/  ISETP.NE.AND P2, PT, R0, RZ, PT ;  /* 0x000000ff0000720c */ /* 0x000fe40003f45270 */
[----:B------:R-:W-:-:S02]  /*12f90*/  ISETP.GE.AND P3, PT, R11, 0x2, PT ;  /* 0x000000020b00780c */ /* 0x000fc40003f66270 */
[----:B------:R-:W-:Y:S02]  /*12fa0*/  PRMT R15, R15, 0x5410, R2 ;  /* 0x000054100f0f7816 */ /* 0x000fe40000000002 */
[----:B------:R-:W-:Y:S02]  /*12fb0*/  PRMT R14, R14, 0x5410, R5 ;  /* 0x000054100e0e7816 */ /* 0x000fe40000000005 */
[----:B--2---:R-:W-:Y:S02]  /*12fc0*/  LOP3.LUT R2, R25, 0xc000c, RZ, 0xc0, !PT ;  /* 0x000c000c19027812 */ /* 0x004fe400078ec0ff */
[----:B------:R-:W-:Y:S02]  /*12fd0*/  SHF.R.U32.HI R30, RZ, 0x8, R24 ;  /* 0x00000008ff1e7819 */ /* 0x000fe40000011618 */
[----:B------:R-:W-:Y:S02]  /*12fe0*/  LOP3.LUT R5, R26, 0xc000c, RZ, 0xc0, !PT ;  /* 0x000c000c1a057812 */ /* 0x000fe400078ec0ff */
[----:B------:R-:W-:-:S02]  /*12ff0*/  LOP3.LUT R8, R27, 0xc000c, RZ, 0xc0, !PT ;  /* 0x000c000c1b087812 */ /* 0x000fc400078ec0ff */
[----:B------:R-:W-:Y:S02]  /*13000*/  LOP3.LUT R4, R2, 0x64006400, RZ, 0xfc, !PT ;  /* 0x6400640002047812 */ /* 0x000fe400078efcff */
[----:B------:R-:W-:Y:S02]  /*13010*/  SHF.R.U32.HI R52, RZ, 0x8, R25 ;  /* 0x00000008ff347819 */ /* 0x000fe40000011619 */
[C---:B------:R-:W-:Y:S02]  /*13020*/  LOP3.LUT R35, R25.reuse, 0x300030, RZ, 0xc0, !PT ;  /* 0x0030003019237812 */ /* 0x040fe400078ec0ff */
[C---:B------:R-:W-:Y:S02]  /*13030*/  LOP3.LUT R44, R25.reuse, 0xc000c0, RZ, 0xc0, !PT ;  /* 0x00c000c0192c7812 */ /* 0x040fe400078ec0ff */
[----:B------:R-:W-:Y:S02]  /*13040*/  LOP3.LUT R31, R25, 0x30003, RZ, 0xc0, !PT ;  /* 0x00030003191f7812 */ /* 0x000fe400078ec0ff */
[----:B------:R-:W-:-:S02]  /*13050*/  LOP3.LUT R2, R30, 0xc000c, RZ, 0xc0, !PT ;  /* 0x000c000c1e027812 */ /* 0x000fc400078ec0ff */
[----:B------:R-:W-:Y:S02]  /*13060*/  LOP3.LUT R25, R5, 0x64006400, RZ, 0xfc, !PT ;  /* 0x6400640005197812 */ /* 0x000fe400078efcff */
[----:B------:R-:W-:Y:S02]  /*13070*/  SHF.R.U32.HI R55, RZ, 0x8, R26 ;  /* 0x00000008ff377819 */ /* 0x000fe4000001161a */
[----:B------:R-:W-:Y:S02]  /*13080*/  SHF.R.U32.HI R57, RZ, 0x8, R27 ;  /* 0x00000008ff397819 */ /* 0x000fe4000001161b */
[C---:B------:R-:W-:Y:S02]  /*13090*/  LOP3.LUT R39, R27.reuse, 0x300030, RZ, 0xc0, !PT ;  /* 0x003000301b277812 */ /* 0x040fe400078ec0ff */
[C---:B------:R-:W-:Y:S02]  /*130a0*/  LOP3.LUT R47, R27.reuse, 0xc000c0, RZ, 0xc0, !PT ;  /* 0x00c000c01b2f7812 */ /* 0x040fe400078ec0ff */
[----:B------:R-:W-:-:S02]  /*130b0*/  LOP3.LUT R56, R27, 0x30003, RZ, 0xc0, !PT ;  /* 0x000300031b387812 */ /* 0x000fc400078ec0ff */
[----:B------:R-:W-:Y:S02]  /*130c0*/  LOP3.LUT R27, R8, 0x64006400, RZ, 0xfc, !PT ;  /* 0x64006400081b7812 */ /* 0x000fe400078efcff */
[----:B------:R-:W-:Y:S01]  /*130d0*/  LOP3.LUT R8, R2, 0x64006400, RZ, 0xfc, !PT ;  /* 0x6400640002087812 */ /* 0x000fe200078efcff */
[-C--:B------:R-:W-:Y:S01]  /*130e0*/  HFMA2 R2, R4, R15.reuse.H1_H1, -258, -258 ;  /* 0xdc08dc0804027431 */ /* 0x080fe2000006000f */
[C---:B------:R-:W-:Y:S01]  /*130f0*/  LOP3.LUT R38, R26.reuse, 0x300030, RZ, 0xc0, !PT ;  /* 0x003000301a267812 */ /* 0x040fe200078ec0ff */
[-C--:B------:R-:W-:Y:S01]  /*13100*/  HFMA2 R4, R25, R15.reuse.H1_H1, -258, -258 ;  /* 0xdc08dc0819047431 */ /* 0x080fe2000006000f */
[C---:B------:R-:W-:Y:S01]  /*13110*/  LOP3.LUT R46, R26.reuse, 0xc000c0, RZ, 0xc0, !PT ;  /* 0x00c000c01a2e7812 */ /* 0x040fe200078ec0ff */
[----:B------:R-:W-:Y:S01]  /*13120*/  HFMA2 R8, R8, R15.H1_H1, -258, -258 ;  /* 0xdc08dc0808087431 */ /* 0x000fe2000006000f */
        /* <DEDUP_REMOVED lines=10> */
[C---:B------:R-:W-:Y:S01]  /*131d0*/  LOP3.LUT R5, R52.reuse, 0xc000c, RZ, 0xc0, !PT ;  /* 0x000c000c34057812 */ /* 0x040fe200078ec0ff */
[----:B------:R-:W-:Y:S01]  /*131e0*/  HFMA2 R34, R34, R15.H1_H1, -258, -258 ;  /* 0xdc08dc0822227431 */ /* 0x000fe2000006000f */
        /* <DEDUP_REMOVED lines=8> */
[----:B------:R-:W-:Y:S01]  /*13270*/  HFMA2 R32, R32, R15.H1_H1, -258, -258 ;  /* 0xdc08dc0820207431 */ /* 0x000fe2000006000f */
[----:B------:R-:W-:-:S02]  /*13280*/  LOP3.LUT R26, R26, 0x64006400, RZ, 0xfc, !PT ;  /* 0x640064001a1a7812 */ /* 0x000fc400078efcff */
[----:B------:R-:W-:Y:S02]  /*13290*/  LOP3.LUT R27, R55, 0x300030, RZ, 0xc0, !PT ;  /* 0x00300030371b7812 */ /* 0x000fe400078ec0ff */
[----:B------:R-:W-:Y:S01]  /*132a0*/  LOP3.LUT R25, R25, 0x64006400, RZ, 0xfc, !PT ;  /* 0x6400640019197812 */ /* 0x000fe200078efcff */
[-C--:B------:R-:W-:Y:S01]  /*132b0*/  HFMA2 R41, R26, R16.reuse.H1_H1, -66, -66 ;  /* 0xd420d4201a297431 */ /* 0x080fe20000060010 */
[----:B------:R-:W-:Y:S01]  /*132c0*/  LOP3.LUT R43, R35, 0x64006400, RZ, 0xfc, !PT ;  /* 0x64006400232b7812 */ /* 0x000fe200078efcff */
[----:B------:R-:W-:Y:S01]  /*132d0*/  HFMA2 R35, R28, R16.H1_H1, -66, -66 ;  /* 0xd420d4201c237431 */ /* 0x000fe20000060010 */
[----:B------:R-:W-:Y:S01]  /*132e0*/  LOP3.LUT R27, R27, 0x64006400, RZ, 0xfc, !PT ;  /* 0x640064001b1b7812 */ /* 0x000fe200078efcff */
[----:B------:R-:W-:Y:S01]  /*132f0*/  HFMA2 R48, R25, R14.H1_H1, -18, -18 ;  /* 0xcc80cc8019307431 */ /* 0x000fe2000006000e */
        /* <DEDUP_REMOVED lines=24> */
[-C--:B------:R-:W-:Y:S01]  /*13480*/  HFMA2 R38, R38, R16.reuse.H1_H1, -66, -66 ;  /* 0xd420d42026267431 */ /* 0x080fe20000060010 */
[----:B------:R-:W-:Y:S01]  /*13490*/  LOP3.LUT R27, R46, 0x64006400, RZ, 0xfc, !PT ;  /* 0x640064002e1b7812 */ /* 0x000fe200078efcff */
[----:B------:R-:W-:Y:S01]  /*134a0*/  HFMA2 R39, R39, R16.H1_H1, -66, -66 ;  /* 0xd420d42027277431 */ /* 0x000fe20000060010 */
        /* <DEDUP_REMOVED lines=17> */
[----:B------:R-:W-:Y:S02]  /*135c0*/  HADD2 R56, R30, -1026, -1026 ;  /* 0xe402e4021e387430 */ /* 0x000fe40000000000 */
[----:B------:R-:W-:-:S02]  /*135d0*/  HADD2 R57, R57, -1026, -1026 ;  /* 0xe402e40239397430 */ /* 0x000fc40000000000 */
        /* <DEDUP_REMOVED lines=32> */
[----:B------:R-:W-:-:S06]  /*137e0*/  HFMA2.MMA R62, R58, R28, R62 ;  /* 0x0000001c3a3e7235 */ /* 0x000fcc000000003e */
[-C--:B------:R-:W-:Y:S02]  /*137f0*/  HFMA2.MMA R60, R8, R29.reuse, R60 ;  /* 0x0000001d083c7235 */ /* 0x080fe4000000003c */
[----:B------:R-:W-:-:S06]  /*13800*/  HFMA2.MMA R62, R33, R29, R62 ;  /* 0x0000001d213e7235 */ /* 0x000fcc000000003e */
[-C--:B------:R-:W-:Y:S02]  /*13810*/  HFMA2.MMA R60, R40, R30.reuse, R60 ;  /* 0x0000001e283c7235 */ /* 0x080fe4000000003c */
[----:B------:R-:W-:Y:S01]  /*13820*/  HFMA2.MMA R62, R42, R30, R62 ;  /* 0x0000001e2a3e7235 */ /* 0x000fe2000000003e */
[----:B------:R-:W-:-:S05]  /*13830*/  HADD2 R30, R61.H0_H0, R61.H1_H1 ;  /* 0x3000003d3d1e7230 */ /* 0x000fca0000000800 */
[-C--:B------:R-:W-:Y:S02]  /*13840*/  HFMA2.MMA R60, R48, R31.reuse, R60 ;  /* 0x0000001f303c7235 */ /* 0x080fe4000000003c */
[----:B------:R-:W-:Y:S01]  /*13850*/  HFMA2.MMA R62, R50, R31, R62 ;  /* 0x0000001f323e7235 */ /* 0x000fe2000000003e */
[----:B------:R-:W-:-:S07]  /*13860*/  HADD2 R31, R24.H0_H0, R24.H1_H1 ;  /* 0x30000018181f7230 */ /* 0x000fce0000000800 */
[----:B------:R-:W-:Y:S02]  /*13870*/  HADD2 R60, R60.H0_H0, R60.H1_H1 ;  /* 0x3000003c3c3c7230 */ /* 0x000fe40000000800 */
[----:B------:R-:W-:-:S03]  /*13880*/  HADD2 R62, R62.H0_H0, R62.H1_H1 ;  /* 0x3000003e3e3e7230 */ /* 0x000fc60000000800 */
[----:B------:R-:W-:Y:S02]  /*13890*/  PRMT R60, R60, 0x5410, R30 ;  /* 0x000054103c3c7816 */ /* 0x000fe4000000001e */
[----:B------:R-:W-:-:S04]  /*138a0*/  PRMT R62, R62, 0x5410, R31 ;  /* 0x000054103e3e7816 */ /* 0x000fc8000000001f */
[----:B------:R-:W-:Y:S01]  /*138b0*/  HFMA2.MMA R18, R60, R14, R18 ;  /* 0x0000000e3c127235 */ /* 0x000fe20000000012 */
[----:B------:R-:W-:-:S10]  /*138c0*/  HFMA2 R19, R62, R16, R19 ;  /* 0x000000103e137231 */ /* 0x000fd40000000013 */
.L_x_2701:
        /* <DEDUP_REMOVED lines=48> */
.L_x_2702:
        /* <DEDUP_REMOVED lines=46> */
.L_x_2700:
[----:B------:R-:W-:Y:S01]  /*13eb0*/  IADD3 R12, R12, 0x10, RZ ;  /* 0x000000100c0c7810 */ /* 0x000fe20007ffe0ff */
[----:B------:R-:W-:Y:S01]  /*13ec0*/  UIADD3 UR4, UR4, 0x20, URZ ;  /* 0x0000002004047890 */ /* 0x000fe2000fffe03f */
[----:B------:R-:W-:Y:S02]  /*13ed0*/  IADD3 R6, P3, R6, R3, RZ ;  /* 0x0000000306067210 */ /* 0x000fe40007f7e0ff */
[C---:B------:R-:W-:Y:S02]  /*13ee0*/  ISETP.GE.AND P2, PT, R12.reuse, UR5, PT ;  /* 0x000000050c007c0c */ /* 0x040fe4000bf46270 */
[----:B------:R-:W-:Y:S02]  /*13ef0*/  ISETP.LT.AND P4, PT, R12, R13, PT ;  /* 0x0000000d0c00720c */ /* 0x000fe40003f81270 */
[----:B------:R-:W-:-:S11]  /*13f00*/  IADD3.X R7, R7, R37, RZ, P3, !PT ;  /* 0x0000002507077210 */ /* 0x000fd60001ffe4ff */
[----:B------:R-:W-:Y:S05]  /*13f10*/  @!P2 BRA P4, `(.L_x_2703) ;  /* 0xffffffec00f4a947 */ /* 0x000fea000203ffff */
.L_x_2699:
        /* <DEDUP_REMOVED lines=18> */
.L_x_2707:
[----:B------:R-:W0:Y:S02]  /*14040*/  LDS R12, [R4] ;  /* 0x00000000040c7984 */ /* 0x000e240000000800 */
[----:B0-----:R-:W-:-:S06]  /*14050*/  HADD2 R13, R12, R18 ;  /* 0x000000120c0d7230 */ /* 0x001fcc0000000000 */
[----:B------:R-:W0:Y:S02]  /*14060*/  ATOMS.CAST.SPIN R13, [R4], R12, R13 ;  /* 0x0000000c040d738d */ /* 0x000e24000180000d */
[----:B0-----:R-:W-:-:S13]  /*14070*/  ISETP.EQ.U32.AND P0, PT, R13, 0x1, PT ;  /* 0x000000010d00780c */ /* 0x001fda0003f02070 */
[----:B------:R-:W-:Y:S05]  /*14080*/  @!P0 BRA `(.L_x_2707) ;  /* 0xfffffffc00ec8947 */ /* 0x000fea000383ffff */
[----:B------:R-:W-:Y:S05]  /*14090*/  BRA `(.L_x_2705) ;  /* 0x00000000000c7947 */ /* 0x000fea0003800000 */
.L_x_2706:
[----:B------:R-:W2:Y:S02]  /*140a0*/  LD.E R0, desc[UR6][R2.64] ;  /* 0x0000000602007980 */ /* 0x000ea4000c101900 */
[----:B--2---:R-:W-:-:S05]  /*140b0*/  IADD3 R5, R18, R0, RZ ;  /* 0x0000000012057210 */ /* 0x004fca0007ffe0ff */
[----:B------:R0:W-:Y:S02]  /*140c0*/  ST.E desc[UR6][R2.64], R5 ;  /* 0x0000000502007985 */ /* 0x0001e4000c101906 */
.L_x_2705:
[----:B------:R-:W-:Y:S05]  /*140d0*/  BSYNC B0 ;  /* 0x0000000000007941 */ /* 0x000fea0003800000 */
.L_x_2704:
[----:B------:R1:W-:Y:S01]  /*140e0*/  ATOM.E.ADD.F16x2.RN.STRONG.GPU P0, RZ, desc[UR6][R2.64+0x4], R19 ;  /* 0x0000041302ff79a2 */ /* 0x0003e2000810e1c6 */
[----:B------:R-:W-:Y:S04]  /*140f0*/  BSSY B0, `(.L_x_2708) ;  /* 0x000000e000007945 */ /* 0x000fe80003800000 */
[----:B-1----:R-:W-:Y:S05]  /*14100*/  @P0 BRA `(.L_x_2709) ;  /* 0x0000000000300947 */ /* 0x002fea0003800000 */
[----:B------:R-:W1:Y:S02]  /*14110*/  QSPC.E.S P0, RZ, [R2+0x4] ;  /* 0x0000040002ff73aa */ /* 0x000e640000000500 */
[----:B-1----:R-:W-:Y:S05]  /*14120*/  @!P0 BRA `(.L_x_2710) ;  /* 0x00000000001c8947 */ /* 0x002fea0003800000 */
[----:B0-----:R-:W-:-:S07]  /*14130*/  MOV R2, R2 ;  /* 0x0000000200027202 */ /* 0x001fce0000000f00 */
.L_x_2711:
[----:B------:R-:W0:Y:S02]  /*14140*/  LDS R4, [R2+0x4] ;  /* 0x0000040002047984 */ /* 0x000e240000000800 */
[----:B0-----:R-:W-:-:S10]  /*14150*/  HFMA2.MMA R5, R4, 1, 1, R19 ;  /* 0x3c003c0004057835 */ /* 0x001fd40000000013 */
[----:B------:R-:W0:Y:S02]  /*14160*/  ATOMS.CAST.SPIN R5, [R2+0x4], R4, R5 ;  /* 0x000004040205738d */ /* 0x000e240001800005 */
[----:B0-----:R-:W-:-:S13]  /*14170*/  ISETP.EQ.U32.AND P0, PT, R5, 0x1, PT ;  /* 0x000000010500780c */ /* 0x001fda0003f02070 */
[----:B------:R-:W-:Y:S05]  /*14180*/  @!P0 BRA `(.L_x_2711) ;  /* 0xfffffffc00ec8947 */ /* 0x000fea000383ffff */
[----:B------:R-:W-:Y:S05]  /*14190*/  BRA `(.L_x_2709) ;  /* 0x00000000000c7947 */ /* 0x000fea0003800000 */
.L_x_2710:
[----:B------:R-:W0:Y:S02]  /*141a0*/  LD.E R0, desc[UR6][R2.64+0x4] ;  /* 0x0000040602007980 */ /* 0x000e24000c101900 */
[----:B0-----:R-:W-:-:S05]  /*141b0*/  IADD3 R5, R19, R0, RZ ;  /* 0x0000000013057210 */ /* 0x001fca0007ffe0ff */
[----:B------:R1:W-:Y:S02]  /*141c0*/  ST.E desc[UR6][R2.64+0x4], R5 ;  /* 0x0000040502007985 */ /* 0x0003e4000c101906 */
.L_x_2709:
[----:B------:R-:W-:Y:S05]  /*141d0*/  BSYNC B0 ;  /* 0x0000000000007941 */ /* 0x000fea0003800000 */
.L_x_2708:
        /* <DEDUP_REMOVED lines=11> */
.L_x_2715:
[----:B------:R-:W0:Y:S02]  /*14290*/  LDS R12, [R4] ;  /* 0x00000000040c7984 */ /* 0x000e240000000800 */
[----:B0-----:R-:W-:-:S06]  /*142a0*/  HADD2 R13, R12, R23 ;  /* 0x000000170c0d7230 */ /* 0x001fcc0000000000 */
[----:B------:R-:W0:Y:S02]  /*142b0*/  ATOMS.CAST.SPIN R13, [R4], R12, R13 ;  /* 0x0000000c040d738d */ /* 0x000e24000180000d */
[----:B0-----:R-:W-:-:S13]  /*142c0*/  ISETP.EQ.U32.AND P0, PT, R13, 0x1, PT ;  /* 0x000000010d00780c */ /* 0x001fda0003f02070 */
[----:B------:R-:W-:Y:S05]  /*142d0*/  @!P0 BRA `(.L_x_2715) ;  /* 0xfffffffc00ec8947 */ /* 0x000fea000383ffff */
[----:B------:R-:W-:Y:S05]  /*142e0*/  BRA `(.L_x_2713) ;  /* 0x00000000000c7947 */ /* 0x000fea0003800000 */
.L_x_2714:
[----:B------:R-:W2:Y:S02]  /*142f0*/  LD.E R0, desc[UR6][R2.64] ;  /* 0x0000000602007980 */ /* 0x000ea4000c101900 */
[----:B--2---:R-:W-:-:S05]  /*14300*/  IADD3 R5, R23, R0, RZ ;  /* 0x0000000017057210 */ /* 0x004fca0007ffe0ff */
[----:B------:R0:W-:Y:S02]  /*14310*/  ST.E desc[UR6][R2.64], R5 ;  /* 0x0000000502007985 */ /* 0x0001e4000c101906 */
.L_x_2713:
[----:B------:R-:W-:Y:S05]  /*14320*/  BSYNC B0 ;  /* 0x0000000000007941 */ /* 0x000fea0003800000 */
.L_x_2712:
[----:B------:R1:W-:Y:S01]  /*14330*/  ATOM.E.ADD.F16x2.RN.STRONG.GPU P0, RZ, desc[UR6][R2.64+0x4], R22 ;  /* 0x0000041602ff79a2 */ /* 0x0003e2000810e1c6 */
[----:B------:R-:W-:Y:S04]  /*14340*/  BSSY B0, `(.L_x_2716) ;  /* 0x000000e000007945 */ /* 0x000fe80003800000 */
[----:B-1----:R-:W-:Y:S05]  /*14350*/  @P0 BRA `(.L_x_2717) ;  /* 0x0000000000300947 */ /* 0x002fea0003800000 */
[----:B------:R-:W1:Y:S02]  /*14360*/  QSPC.E.S P0, RZ, [R2+0x4] ;  /* 0x0000040002ff73aa */ /* 0x000e640000000500 */
[----:B-1----:R-:W-:Y:S05]  /*14370*/  @!P0 BRA `(.L_x_2718) ;  /* 0x00000000001c8947 */ /* 0x002fea0003800000 */
[----:B0-----:R-:W-:-:S07]  /*14380*/  MOV R2, R2 ;  /* 0x0000000200027202 */ /* 0x001fce0000000f00 */
.L_x_2719:
[----:B------:R-:W0:Y:S02]  /*14390*/  LDS R4, [R2+0x4] ;  /* 0x0000040002047984 */ /* 0x000e240000000800 */
[----:B0-----:R-:W-:-:S10]  /*143a0*/  HFMA2.MMA R5, R4, 1, 1, R22 ;  /* 0x3c003c0004057835 */ /* 0x001fd40000000016 */
[----:B------:R-:W0:Y:S02]  /*143b0*/  ATOMS.CAST.SPIN R5, [R2+0x4], R4, R5 ;  /* 0x000004040205738d */ /* 0x000e240001800005 */
[----:B0-----:R-:W-:-:S13]  /*143c0*/  ISETP.EQ.U32.AND P0, PT, R5, 0x1, PT ;  /* 0x000000010500780c */ /* 0x001fda0003f02070 */
[----:B------:R-:W-:Y:S05]  /*143d0*/  @!P0 BRA `(.L_x_2719) ;  /* 0xfffffffc00ec8947 */ /* 0x000fea000383ffff */
[----:B------:R-:W-:Y:S05]  /*143e0*/  BRA `(.L_x_2717) ;  /* 0x00000000000c7947 */ /* 0x000fea0003800000 */
.L_x_2718:
[----:B------:R-:W0:Y:S02]  /*143f0*/  LD.E R0, desc[UR6][R2.64+0x4] ;  /* 0x0000040602007980 */ /* 0x000e24000c101900 */
[----:B0-----:R-:W-:-:S05]  /*14400*/  IADD3 R5, R22, R0, RZ ;  /* 0x0000000016057210 */ /* 0x001fca0007ffe0ff */
[----:B------:R1:W-:Y:S02]  /*14410*/  ST.E desc[UR6][R2.64+0x4], R5 ;  /* 0x0000040502007985 */ /* 0x0003e4000c101906 */
.L_x_2717:
[----:B------:R-:W-:Y:S05]  /*14420*/  BSYNC B0 ;  /* 0x0000000000007941 */ /* 0x000fea0003800000 */
.L_x_2716:
        /* <DEDUP_REMOVED lines=11> */
.L_x_2723:
[----:B------:R-:W0:Y:S02]  /*144e0*/  LDS R6, [R4] ;  /* 0x0000000004067984 */ /* 0x000e240000000800 */
[----:B0-----:R-:W-:-:S06]  /*144f0*/  HADD2 R7, R6, R20 ;  /* 0x0000001406077230 */ /* 0x001fcc0000000000 */
[----:B------:R-:W0:Y:S02]  /*14500*/  ATOMS.CAST.SPIN R7, [R4], R6, R7 ;  /* 0x000000060407738d */ /* 0x000e240001800007 */
[----:B0-----:R-:W-:-:S13]  /*14510*/  ISETP.EQ.U32.AND P0, PT, R7, 0x1, PT ;  /* 0x000000010700780c */ /* 0x001fda0003f02070 */
[----:B------:R-:W-:Y:S05]  /*14520*/  @!P0 BRA `(.L_x_2723) ;  /* 0xfffffffc00ec8947 */ /* 0x000fea000383ffff */
[----:B------:R-:W-:Y:S05]  /*14530*/  BRA `(.L_x_2721) ;  /* 0x00000000000c7947 */ /* 0x000fea0003800000 */
.L_x_2722:
[----:B------:R-:W2:Y:S02]  /*14540*/  LD.E R0, desc[UR6][R2.64] ;  /* 0x0000000602007980 */ /* 0x000ea4000c101900 */
[----:B--2---:R-:W-:-:S05]  /*14550*/  IADD3 R5, R20, R0, RZ ;  /* 0x0000000014057210 */ /* 0x004fca0007ffe0ff */
[----:B------:R0:W-:Y:S02]  /*14560*/  ST.E desc[UR6][R2.64], R5 ;  /* 0x0000000502007985 */ /* 0x0001e4000c101906 */
.L_x_2721:
[----:B------:R-:W-:Y:S05]  /*14570*/  BSYNC B0 ;  /* 0x0000000000007941 */ /* 0x000fea0003800000 */
.L_x_2720:
[----:B------:R1:W-:Y:S02]  /*14580*/  ATOM.E.ADD.F16x2.RN.STRONG.GPU P0, RZ, desc[UR6][R2.64+0x4], R21 ;  /* 0x0000041502ff79a2 */ /* 0x0003e4000810e1c6 */
[----:B-1----:R-:W-:Y:S05]  /*14590*/  @P0 EXIT ;  /* 0x000000000000094d */ /* 0x002fea0003800000 */
[----:B------:R-:W1:Y:S02]  /*145a0*/  QSPC.E.S P0, RZ, [R2+0x4] ;  /* 0x0000040002ff73aa */ /* 0x000e640000000500 */
[----:B-1----:R-:W-:Y:S05]  /*145b0*/  @!P0 BRA `(.L_x_2724) ;  /* 0x00000000001c8947 */ /* 0x002fea0003800000 */
[----:B0-----:R-:W-:-:S07]  /*145c0*/  MOV R2, R2 ;  /* 0x0000000200027202 */ /* 0x001fce0000000f00 */
.L_x_2725:
[----:B------:R-:W0:Y:S02]  /*145d0*/  LDS R4, [R2+0x4] ;  /* 0x0000040002047984 */ /* 0x000e240000000800 */
[----:B0-----:R-:W-:-:S10]  /*145e0*/  HFMA2.MMA R5, R4, 1, 1, R21 ;  /* 0x3c003c0004057835 */ /* 0x001fd40000000015 */
[----:B------:R-:W0:Y:S02]  /*145f0*/  ATOMS.CAST.SPIN R5, [R2+0x4], R4, R5 ;  /* 0x000004040205738d */ /* 0x000e240001800005 */
[----:B0-----:R-:W-:-:S13]  /*14600*/  ISETP.EQ.U32.AND P0, PT, R5, 0x1, PT ;  /* 0x000000010500780c */ /* 0x001fda0003f02070 */
[----:B------:R-:W-:Y:S05]  /*14610*/  @!P0 BRA `(.L_x_2725) ;  /* 0xfffffffc00ec8947 */ /* 0x000fea000383ffff */
[----:B------:R-:W-:Y:S05]  /*14620*/  EXIT ;  /* 0x000000000000794d */ /* 0x000fea0003800000 */
.L_x_2724:
[----:B------:R-:W0:Y:S02]  /*14630*/  LD.E R0, desc[UR6][R2.64+0x4] ;  /* 0x0000040602007980 */ /* 0x000e24000c101900 */
[----:B0-----:R-:W-:-:S05]  /*14640*/  IADD3 R5, R21, R0, RZ ;  /* 0x0000000015057210 */ /* 0x001fca0007ffe0ff */
[----:B------:R-:W-:Y:S01]  /*14650*/  ST.E desc[UR6][R2.64+0x4], R5 ;  /* 0x0000040502007985 */ /* 0x000fe2000c101906 */
[----:B------:R-:W-:Y:S05]  /*14660*/  EXIT ;  /* 0x000000000000794d */ /* 0x000fea0003800000 */
.L_x_2726:
        /* <DEDUP_REMOVED lines=9> */
.L_x_5217:


//--------------------- .text._Z23gemm_half_q_half_kernelILi3ELi160ELb1ELb0ELi32EEvPK6__halfPKjS4_S2_PS0_iiiiPKtS7_iiiiiibS2_i --------------------------
	.section	.text._Z23gemm_half_q_half_kernelILi3ELi160ELb1ELb0ELi32EEvPK6__halfPKjS4_S2_PS0_iiiiPKtS7_iiiiiibS2_i,"ax",@progbits
	.align	128
        .global         _Z23gemm_half_q_half_kernelILi3ELi160ELb1ELb0ELi32EEvPK6__halfPKjS4_S2_PS0_iiiiPKtS7_iiiiiibS2_i
        .type           _Z23gemm_half_q_half_kernelILi3ELi160ELb1ELb0ELi32EEvPK6__halfPKjS4_S2_PS0_iiiiPKtS7_iiiiiibS2_i,@function
        .size           _Z23gemm_half_q_half_kernelILi3ELi160ELb1ELb0ELi32EEvPK6__halfPKjS4_S2_PS0_iiiiPKtS7_iiiiiibS2_i,(.L_x_5218 - _Z23gemm_half_q_half_kernelILi3ELi160ELb1ELb0ELi32EEvPK6__halfPKjS4_S2_PS0_iiiiPKtS7_iiiiiibS2_i)
        .other          _Z23gemm_half_q_half_kernelILi3ELi160ELb1ELb0ELi32EEvPK6__halfPKjS4_S2_PS0_iiiiPKtS7_iiiiiibS2_i,@"STO_CUDA_ENTRY STV_DEFAULT"
_Z23gemm_half_q_half_kernelILi3ELi160ELb1ELb0ELi32EEvPK6__halfPKjS4_S2_PS0_iiiiPKtS7_iiiiiibS2_i:
.text._Z23gemm_half_q_half_kernelILi3ELi160ELb1ELb0ELi32EEvPK6__halfPKjS4_S2_PS0_iiiiPKtS7_iiiiiibS2_i:
        /* <DEDUP_REMOVED lines=19> */
[----:B------:R-:W-:Y:S02]  /*0130*/  PRMT R15, RZ, 0x7610, R15 ;  /* 0x00007610ff0f7816 */ /* 0x000fe4000000000f */
[----:B--2---:R-:W-:-:S09]  /*0140*/  PRMT R16, R12, 0x7610, R16 ;  /* 0x000076100c107816 */ /* 0x004fd20000000010 */
[----:B------:R-:W-:Y:S05]  /*0150*/  @!P0 BRA `(.L_x_2727) ;  /* 0x0000000000408947 */ /* 0x000fea0003800000 */
[----:B------:R-:W0:Y:S01]  /*0160*/  LDC R8, c[0x0][0x280] ;  /* 0x0000a000ff087b82 */ /* 0x000e220000000800 */
[----:B------:R-:W-:-:S07]  /*0170*/  ISETP.NE.AND P0, PT, R55, 0x2, PT ;  /* 0x000000023700780c */ /* 0x000fce0003f05270 */
[----:B------:R-:W1:Y:S01]  /*0180*/  LDC.64 R16, c[0x0][0x278] ;  /* 0x00009e00ff107b82 */ /* 0x000e620000000a00 */
[----:B------:R-:W-:Y:S02]  /*0190*/  PRMT R15, RZ, 0x7610, R15 ;  /* 0x00007610ff0f7816 */ /* 0x000fe4000000000f */
        /* <DEDUP_REMOVED lines=12> */
.L_x_2727:
        /* <DEDUP_REMOVED lines=29> */
.L_x_2732:
[----:B0-----:R-:W-:-:S04]  /*0430*/  IMAD R5, R2, 0x3, R8 ;  /* 0x0000000302057824 */ /* 0x001fc800078e0208 */
[CC--:B------:R-:W-:Y:S01]  /*0440*/  IMAD R7, R5.reuse, R6.reuse, RZ ;  /* 0x0000000605077224 */ /* 0x0c0fe200078e02ff */
        /* <DEDUP_REMOVED lines=35> */
.L_x_2731:
        /* <DEDUP_REMOVED lines=24> */
.L_x_2733:
        /* <DEDUP_REMOVED lines=14> */
.L_x_2730:
        /* <DEDUP_REMOVED lines=10> */
.L_x_2735:
        /* <DEDUP_REMOVED lines=10> */
[C---:B------:R-:W-:Y:S02]  /*0a20*/  IADD3 R27, P3, R3.reuse, R7, RZ ;  /* 0x00000007031b7210 */ /* 0x040fe40007f7e0ff */
[C---:B------:R-:W-:Y:S02]  /*0a30*/  LEA R18, P2, R16.reuse, UR4, 0x1 ;  /* 0x0000000410127c11 */ /* 0x040fe4000f8408ff */
        /* <DEDUP_REMOVED lines=25> */
.L_x_2734:
        /* <DEDUP_REMOVED lines=24> */
.L_x_2736:
        /* <DEDUP_REMOVED lines=13> */
.L_x_2729:
[----:B------:R-:W-:Y:S05]  /*0e20*/  BSYNC B0 ;  /* 0x0000000000007941 */ /* 0x000fea0003800000 */
.L_x_2728:
[----:B------:R-:W-:Y:S02]  /*0e30*/  ULDC UR4, c[0x0][0x23c] ;  /* 0x00008f0000047ab9 */ /* 0x000fe40000000800 */
[----:B------:R-:W-:-:S04]  /*0e40*/  MOV R56, UR4 ;  /* 0x0000000400387c02 */ /* 0x000fc80008000f00 */
[----:B------:R-:W-:-:S13]  /*0e50*/  ISETP.GE.AND P0, PT, R17, R56, PT ;  /* 0x000000381100720c */ /* 0x000fda0003f06270 */
[----:B------:R-:W-:Y:S05]  /*0e60*/  @P0 EXIT ;  /* 0x000000000000094d */ /* 0x000fea0003800000 */
[----:B-1----:R-:W1:Y:S02]  /*0e70*/  LDC.U8 R3, c[0x0][0x270] ;  /* 0x00009c00ff037b82 */ /* 0x002e640000000000 */
        /* <DEDUP_REMOVED lines=12> */
.L_x_2739:
[----:B-1----:R-:W-:Y:S01]  /*0f40*/  IMAD R4, R2, 0x3, R3 ;  /* 0x0000000302047824 */ /* 0x002fe200078e0203 */
[----:B------:R-:W-:-:S03]  /*0f50*/  IADD3 R3, R3, 0x4, RZ ;  /* 0x0000000403037810 */ /* 0x000fc60007ffe0ff */
[CCC-:B--2---:R-:W-:Y:S01]  /*0f60*/  IMAD R5, R4.reuse, R56.reuse, R17.reuse ;  /* 0x0000003804057224 */ /* 0x1c4fe200078e0211 */
        /* <DEDUP_REMOVED lines=16> */
.L_x_2738:
[----:B-1----:R-:W-:-:S04]  /*1070*/  IADD3 R4, R55, -R3, RZ ;  /* 0x8000000337047210 */ /* 0x002fc80007ffe0ff */
[----:B------:R-:W-:-:S13]  /*1080*/  ISETP.GT.AND P2, PT, R4, 0x1, PT ;  /* 0x000000010400780c */ /* 0x000fda0003f44270 */
[----:B------:R-:W-:Y:S05]  /*1090*/  @!P2 BRA `(.L_x_2740) ;  /* 0x00000000002ca947 */ /* 0x000fea0003800000 */
[----:B0-2---:R-:W0:Y:S01]  /*10a0*/  LDC.64 R6, c[0x0][0x230] ;  /* 0x00008c00ff067b82 */ /* 0x005e220000000a00 */
        /* <DEDUP_REMOVED lines=10> */
.L_x_2740:
[----:B------:R-:W-:-:S13]  /*1150*/  ISETP.LT.OR P0, PT, R3, R55, P0 ;  /* 0x000000370300720c */ /* 0x000fda0000701670 */
[----:B012---:R-:W0:Y:S01]  /*1160*/  @P0 LDC.64 R4, c[0x0][0x230] ;  /* 0x00008c00ff040b82 */ /* 0x007e220000000a00 */
[----:B------:R-:W-:-:S04]  /*1170*/  @P0 IMAD R2, R2, 0x3, R3 ;  /* 0x0000000302020824 */ /* 0x000fc800078e0203 */
[----:B------:R-:W-:-:S04]  /*1180*/  @P0 IMAD R3, R2, R56, R17 ;  /* 0x0000003802030224 */ /* 0x000fc800078e0211 */
[----:B0-----:R-:W-:-:S05]  /*1190*/  @P0 IMAD.WIDE R2, R3, 0x2, R4 ;  /* 0x0000000203020825 */ /* 0x001fca00078e0204 */
[----:B------:R1:W-:Y:S02]  /*11a0*/  @P0 STG.E.64 desc[UR6][R2.64], RZ ;  /* 0x000000ff02000986 */ /* 0x0003e4000c101b06 */
.L_x_2737:
[----:B--2---:R-:W2:Y:S08]  /*11b0*/  LDC R6, c[0x0][0x25c] ;  /* 0x00009700ff067b82 */ /* 0x004eb00000000800 */
[----:B------:R-:W-:Y:S01]  /*11c0*/  BAR.SYNC.DEFER_BLOCKING 0x0 ;  /* 0x0000000000007b1d */ /* 0x000fe20000010000 */
[----:B------:R-:W-:-:S07]  /*11d0*/  ISETP.GE.AND P0, PT, R11, R54, PT ;  /* 0x000000360b00720c */ /* 0x000fce0003f06270 */
[----:B------:R-:W3:Y:S06]  /*11e0*/  LDC R16, c[0x0][0x264] ;  /* 0x00009900ff107b82 */ /* 0x000eec0000000800 */
[----:B------:R-:W-:Y:S05]  /*11f0*/  @P0 BRA `(.L_x_2741) ;  /* 0x0000000000d40947 */ /* 0x000fea0003800000 */
[----:B-1----:R-:W1:Y:S01]  /*1200*/  LDC.64 R2, c[0x0][0x248] ;  /* 0x00009200ff027b82 */ /* 0x002e620000000a00 */
[----:B------:R-:W-:-:S07]  /*1210*/  SHF.L.U32 R9, R0, 0x6, RZ ;  /* 0x0000000600097819 */ /* 0x000fce00000006ff */
[----:B0-----:R-:W0:Y:S08]  /*1220*/  LDC.64 R4, c[0x0][0x220] ;  /* 0x00008800ff047b82 */ /* 0x001e300000000a00 */
[----:B------:R-:W4:Y:S01]  /*1230*/  LDC.64 R18, c[0x0][0x228] ;  /* 0x00008a00ff127b82 */ /* 0x000f220000000a00 */
        /* <DEDUP_REMOVED lines=8> */
[----:B01--4-:R-:W-:-:S07]  /*12c0*/  SHF.R.S32.HI R25, RZ, 0x3, R10 ;  /* 0x00000003ff197819 */ /* 0x013fce000001140a */
.L_x_2742:
[----:B-----5:R-:W-:-:S05]  /*12d0*/  IADD3 R21, R0, UR4, RZ ;  /* 0x0000000400157c10 */ /* 0x020fca000fffe0ff */
        /* <DEDUP_REMOVED lines=9> */
[----:B------:R-:W-:-:S06]  /*1370*/  IMAD.WIDE R20, R21, 0x2, R18 ;  /* 0x0000000215147825 */ /* 0x000fcc00078e0212 */
[----:B------:R0:W3:Y:S01]  /*1380*/  LDG.E.U16.CONSTANT R20, desc[UR6][R20.64] ;  /* 0x0000000614147981 */ /* 0x0000e2000c1e9500 */
[----:B------:R-:W-:Y:S01]  /*1390*/  UIADD3 UR4, UR4, 0x1, URZ ;  /* 0x0000000104047890 */ /* 0x000fe2000fffe03f */
[----:B----4-:R-:W-:-:S04]  /*13a0*/  SHF.R.U32.HI R7, RZ, R24, R9 ;  /* 0x00000018ff077219 */ /* 0x010fc80000011609 */
        /* <DEDUP_REMOVED lines=13> */
[----:B--2---:R-:W-:Y:S01]  /*1480*/  IADD3 R27, R30, R27, RZ ;  /* 0x0000001b1e1b7210 */ /* 0x004fe20007ffe0ff */
[----:B------:R-:W-:Y:S01]  /*1490*/  IMAD R22, R8, R8, RZ ;  /* 0x0000000808167224 */ /* 0x000fe200078e02ff */
[----:B------:R-:W3:Y:S01]  /*14a0*/  I2F.F16 R9, R10 ;  /* 0x0000000a00097306 */ /* 0x000ee20000200c00 */
[----:B------:R-:W-:Y:S01]  /*14b0*/  IMAD R28, R7, R7, RZ ;  /* 0x00000007071c7224 */ /* 0x000fe200078e02ff */
[----:B------:R-:W-:-:S06]  /*14c0*/  ISETP.GE.AND P2, PT, R27, R54, PT ;  /* 0x000000361b00720c */ /* 0x000fcc0003f46270 */
[----:B0-----:R-:W0:Y:S01]  /*14d0*/  I2F.F16 R21, R26 ;  /* 0x0000001a00157306 */ /* 0x001e220000200c00 */
[----:B---3--:R-:W-:-:S07]  /*14e0*/  HMUL2 R10, R9.H0_H0, R20.H0_H0 ;  /* 0x20000014090a7232 */ /* 0x008fce0000000800 */
[----:B------:R-:W1:Y:S01]  /*14f0*/  I2F.F16 R23, R22 ;  /* 0x0000001600177306 */ /* 0x000e620000200c00 */
[----:B0-----:R-:W-:-:S07]  /*1500*/  HMUL2 R9, R21.H0_H0, R20.H0_H0 ;  /* 0x2000001415097232 */ /* 0x001fce0000000800 */
[----:B------:R-:W0:Y:S01]  /*1510*/  I2F.F16 R7, R28 ;  /* 0x0000001c00077306 */ /* 0x000e220000200c00 */
[-C--:B-1----:R-:W-:Y:S02]  /*1520*/  HMUL2 R8, R23.H0_H0, R20.reuse.H0_H0 ;  /* 0x2000001417087232 */ /* 0x082fe40000000800 */
[----:B0-----:R-:W-:Y:S01]  /*1530*/  HMUL2 R7, R7.H0_H0, R20.H0_H0 ;  /* 0x2000001407077232 */ /* 0x001fe20000000800 */
[----:B------:R-:W-:Y:S06]  /*1540*/  @!P2 BRA `(.L_x_2742) ;  /* 0xfffffffc0060a947 */ /* 0x000fec000383ffff */
.L_x_2741:
[----:B------:R-:W-:Y:S01]  /*1550*/  ULDC UR8, c[0x0][0x258] ;  /* 0x0000960000087ab9 */ /* 0x000fe20000000800 */
[----:B------:R-:W-:Y:S01]  /*1560*/  ULDC UR4, c[0x0][0x260] ;  /* 0x0000980000047ab9 */ /* 0x000fe20000000800 */
[C---:B------:R-:W-:Y:S01]  /*1570*/  ISETP.GT.AND P2, PT, R11.reuse, UR8, PT ;  /* 0x000000080b007c0c */ /* 0x040fe2000bf44270 */
[----:B------:R-:W-:Y:S01]  /*1580*/  ULDC UR5, c[0x0][0x268] ;  /* 0x00009a0000057ab9 */ /* 0x000fe20000000800 */
[C---:B------:R-:W-:Y:S02]  /*1590*/  VIMNMX R0, R11.reuse, UR8, PT ;  /* 0x000000080b007c48 */ /* 0x040fe4000bfe0100 */
[C---:B------:R-:W-:Y:S02]  /*15a0*/  ISETP.GT.AND P4, PT, R11.reuse, UR4, PT ;  /* 0x000000040b007c0c */ /* 0x040fe4000bf84270 */
[----:B-1----:R-:W-:Y:S02]  /*15b0*/  SHF.R.S32.HI R3, RZ, 0x1f, R0 ;  /* 0x0000001fff037819 */ /* 0x002fe40000011400 */
[----:B------:R-:W-:-:S02]  /*15c0*/  ISETP.GT.AND P6, PT, R11, UR5, PT ;  /* 0x000000050b007c0c */ /* 0x000fc4000bfc4270 */
[----:B------:R-:W-:Y:S01]  /*15d0*/  LEA.HI R4, R3, R0, RZ, 0x5 ;  /* 0x0000000003047211 */ /* 0x000fe200078f28ff */
[----:B------:R-:W-:Y:S01]  /*15e0*/  HFMA2.MMA R0, -RZ, RZ, 0, 0 ;  /* 0x00000000ff007435 */ /* 0x000fe200000001ff */
[C---:B--2---:R-:W-:Y:S02]  /*15f0*/  ISETP.GT.AND P3, PT, R11.reuse, R6, PT ;  /* 0x000000060b00720c */ /* 0x044fe40003f64270 */
[----:B---3--:R-:W-:Y:S02]  /*1600*/  ISETP.GT.AND P5, PT, R11, R16, PT ;  /* 0x000000100b00720c */ /* 0x008fe40003fa4270 */
        /* <DEDUP_REMOVED lines=9> */
.L_x_2743:
        /* <DEDUP_REMOVED lines=8> */
.L_x_2744:
        /* <DEDUP_REMOVED lines=11> */
.L_x_2745:
        /* <DEDUP_REMOVED lines=8> */
.L_x_2746:
        /* <DEDUP_REMOVED lines=9> */
.L_x_2747:
        /* <DEDUP_REMOVED lines=18> */
[----:B------:R-:W-:-:S04]  /*1a00*/  LEA R60, P2, R63, UR10, 0x2 ;  /* 0x0000000a3f3c7c11 */ /* 0x000fc8000f8410ff */
[----:B------:R-:W-:Y:S02]  /*1a10*/  LEA.HI.X R63, R63, UR11, R0, 0x2, P2 ;  /* 0x0000000b3f3f7c11 */ /* 0x000fe400090f1400 */
        /* <DEDUP_REMOVED lines=14> */
.L_x_2761:
[----:B------:R-:W-:Y:S01]  /*1b00*/  MOV R62, R60 ;  /* 0x0000003c003e7202 */ /* 0x000fe20000000f00 */
[----:B-----5:R-:W-:Y:S06]  /*1b10*/  @!P1 BRA `(.L_x_2749) ;  /* 0x0000001400e09947 */ /* 0x020fec0003800000 */
[----:B------:R-:W2:Y:S04]  /*1b20*/  LDG.E.128.CONSTANT R16, desc[UR6][R62.64] ;  /* 0x000000063e107981 */ /* 0x000ea8000c1e9d00 */
[----:B------:R-:W3:Y:S01]  /*1b30*/  LDG.E.128.CONSTANT R20, desc[UR6][R36.64] ;  /* 0x0000000624147981 */ /* 0x000ee2000c1e9d00 */
[----:B------:R-:W-:Y:S02]  /*1b40*/  ISETP.GE.AND P2, PT, R55, 0x2, PT ;  /* 0x000000023700780c */ /* 0x000fe40003f46270 */
[----:B--2---:R-:W-:Y:S02]  /*1b50*/  LOP3.LUT R29, R17, 0xff, RZ, 0xc0, !PT ;  /* 0x000000ff111d7812 */ /* 0x004fe400078ec0ff */
[----:B-----5:R-:W-:Y:S02]  /*1b60*/  LOP3.LUT R28, R16, 0xff, RZ, 0xc0, !PT ;  /* 0x000000ff101c7812 */ /* 0x020fe400078ec0ff */
        /* <DEDUP_REMOVED lines=34> */
[----:B------:R2:W1:Y:S01]  /*1d90*/  I2F.F16 R46, R16 ;  /* 0x00000010002e7306 */ /* 0x0004620000200c00 */
[----:B------:R-:W-:Y:S02]  /*1da0*/  IADD3 R49, R48, -0x80, RZ ;  /* 0xffffff8030317810 */ /* 0x000fe40007ffe0ff */
[----:B------:R-:W-:Y:S02]  /*1db0*/  SHF.R.U32.HI R48, RZ, 0x8, R18 ;  /* 0x00000008ff307819 */ /* 0x000fe40000011612 */
[----:B------:R-:W-:-:S02]  /*1dc0*/  IADD3 R17, R17, -0x80, RZ ;  /* 0xffffff8011117810 */ /* 0x000fc40007ffe0ff */
[----:B0-----:R-:W-:Y:S01]  /*1dd0*/  LOP3.LUT R50, R48, 0xff, RZ, 0xc0, !PT ;  /* 0x000000ff30327812 */ /* 0x001fe200078ec0ff */
        /* <DEDUP_REMOVED lines=26> */
[--C-:B---3--:R-:W-:Y:S02]  /*1f80*/  SHF.R.U32.HI R18, RZ, 0x8, R22.reuse ;  /* 0x00000008ff127819 */ /* 0x108fe40000011616 */
[----:B------:R-:W-:Y:S02]  /*1f90*/  SHF.R.U32.HI R22, RZ, 0x10, R22 ;  /* 0x00000010ff167819 */ /* 0x000fe40000011616 */
[----:B------:R-:W-:-:S02]  /*1fa0*/  SHF.R.U32.HI R19, RZ, 0x10, R19 ;  /* 0x00000010ff137819 */ /* 0x000fc40000011613 */
[----:B------:R-:W-:Y:S01]  /*1fb0*/  SHF.R.U32.HI R23, RZ, 0x10, R23 ;  /* 0x00000010ff177819 */ /* 0x000fe20000011617 */
[----:B------:R-:W3:Y:S01]  /*1fc0*/  I2F.F16 R42, R42 ;  /* 0x0000002a002a7306 */ /* 0x000ee20000200c00 */
        /* <DEDUP_REMOVED lines=44> */
[----:B------:R-:W-:-:S05]  /*2290*/  HADD2.F32 R61, -RZ, R47.H0_H0 ;  /* 0x2000002fff3d7230 */ /* 0x000fca0000004100 */
[----:B------:R-:W-:Y:S01]  /*22a0*/  FFMA.FTZ R64, R61, R16, R64 ;  /* 0x000000103d407223 */ /* 0x000fe20000010040 */
[----:B------:R-:W-:-:S05]  /*22b0*/  HADD2.F32 R61, -RZ, R17.H0_H0 ;  /* 0x20000011ff3d7230 */ /* 0x000fca0000004100 */
[----:B------:R-:W-:Y:S01]  /*22c0*/  FFMA.FTZ R67, R65, R61, R64 ;  /* 0x0000003d41437223 */ /* 0x000fe20000010040 */
[----:B------:R-:W-:Y:S02]  /*22d0*/  HADD2.F32 R65, -RZ, R17.H1_H1 ;  /* 0x30000011ff417230 */ /* 0x000fe40000004100 */
[----:B------:R-:W-:Y:S02]  /*22e0*/  HADD2.F32 R64, -RZ, R45.H0_H0 ;  /* 0x2000002dff407230 */ /* 0x000fe40000004100 */
[----:B------:R-:W-:-:S03]  /*22f0*/  HADD2.F32 R17, -RZ, R56.H0_H0 ;  /* 0x20000038ff117230 */ /* 0x000fc60000004100 */
[----:B------:R-:W-:Y:S01]  /*2300*/  FFMA.FTZ R67, R64, R65, R67 ;  /* 0x0000004140437223 */ /* 0x000fe20000010043 */
[--C-:B-1----:R-:W-:Y:S02]  /*2310*/  HADD2.F32 R64, -RZ, R18.reuse.H0_H0 ;  /* 0x20000012ff407230 */ /* 0x102fe40000004100 */
[----:B------:R-:W-:-:S03]  /*2320*/  HADD2.F32 R18, -RZ, R18.H1_H1 ;  /* 0x30000012ff127230 */ /* 0x000fc60000004100 */
[----:B------:R-:W-:Y:S01]  /*2330*/  FFMA.FTZ R66, R66, R64, R67 ;  /* 0x0000004042427223 */ /* 0x000fe20000010043 */
[----:B------:R-:W-:-:S03]  /*2340*/  HADD2.F32 R67, -RZ, R34.H0_H0 ;  /* 0x20000022ff437230 */ /* 0x000fc60000004100 */
[----:B------:R-:W-:Y:S01]  /*2350*/  FFMA.FTZ R17, R17, R18, R66 ;  /* 0x0000001211117223 */ /* 0x000fe20000010042 */
[--C-:B------:R-:W-:Y:S02]  /*2360*/  HADD2.F32 R66, -RZ, R19.reuse.H0_H0 ;  /* 0x20000013ff427230 */ /* 0x100fe40000004100 */
[----:B------:R-:W-:Y:S01]  /*2370*/  FFMA.FTZ R69, R60, R67, RZ ;  /* 0x000000433c457223 */ /* 0x000fe200000100ff */
[----:B------:R-:W-:Y:S02]  /*2380*/  HADD2.F32 R19, -RZ, R19.H1_H1 ;  /* 0x30000013ff137230 */ /* 0x000fe40000004100 */
[----:B------:R-:W-:Y:S02]  /*2390*/  HADD2.F32 R67, -RZ, R49.H0_H0 ;  /* 0x20000031ff437230 */ /* 0x000fe40000004100 */
[----:B------:R-:W-:Y:S01]  /*23a0*/  FFMA.FTZ R17, R68, R66, R17 ;  /* 0x0000004244117223 */ /* 0x000fe20000010011 */
[----:B------:R-:W-:-:S05]  /*23b0*/  HADD2.F32 R68, -RZ, R41.H0_H0 ;  /* 0x20000029ff447230 */ /* 0x000fca0000004100 */
[----:B------:R-:W-:Y:S01]  /*23c0*/  FFMA.FTZ R17, R68, R19, R17 ;  /* 0x0000001344117223 */ /* 0x000fe20000010011 */
[----:B------:R-:W-:Y:S01]  /*23d0*/  FFMA.FTZ R68, R16, R67, R69 ;  /* 0x0000004310447223 */ /* 0x000fe20000010045 */
[----:B------:R-:W-:Y:S02]  /*23e0*/  HADD2.F32 R67, -RZ, R48.H0_H0 ;  /* 0x20000030ff437230 */ /* 0x000fe40000004100 */
[----:B------:R-:W-:-:S03]  /*23f0*/  FMUL.FTZ R17, R24, R17 ;  /* 0x0000001118117220 */ /* 0x000fc60000410000 */
[----:B------:R-:W-:Y:S01]  /*2400*/  FFMA.FTZ R67, R61, R67, R68 ;  /* 0x000000433d437223 */ /* 0x000fe20000010044 */
[----:B------:R-:W-:Y:S01]  /*2410*/  HADD2.F32 R68, -RZ, R44.H0_H0 ;  /* 0x2000002cff447230 */ /* 0x000fe20000004100 */
[----:B------:R-:W-:-:S04]  /*2420*/  F2FP.F16.F32.PACK_AB R17, RZ, R17 ;  /* 0x00000011ff11723e */ /* 0x000fc800000000ff */
[----:B------:R-:W-:Y:S01]  /*2430*/  FFMA.FTZ R67, R65, R68, R67 ;  /* 0x0000004441437223 */ /* 0x000fe20000010043 */
[----:B------:R-:W-:-:S05]  /*2440*/  HADD2.F32 R68, -RZ, R30.H0_H0 ;  /* 0x2000001eff447230 */ /* 0x000fca0000004100 */
[----:B------:R-:W-:Y:S01]  /*2450*/  FFMA.FTZ R69, R64, R68, R67 ;  /* 0x0000004440457223 */ /* 0x000fe20000010043 */
[----:B------:R-:W-:Y:S02]  /*2460*/  HADD2.F32 R67, -RZ, R57.H0_H0 ;  /* 0x20000039ff437230 */ /* 0x000fe40000004100 */
[----:B------:R-:W-:-:S03]  /*2470*/  HADD2.F32 R68, -RZ, R21.H0_H0 ;  /* 0x20000015ff447230 */ /* 0x000fc60000004100 */
[----:B------:R-:W-:-:S04]  /*2480*/  FFMA.FTZ R67, R18, R67, R69 ;  /* 0x0000004312437223 */ /* 0x000fc80000010045 */
[----:B------:R-:W-:Y:S01]  /*2490*/  FFMA.FTZ R67, R66, R68, R67 ;  /* 0x0000004442437223 */ /* 0x000fe20000010043 */
[----:B------:R-:W-:-:S05]  /*24a0*/  HADD2.F32 R68, -RZ, R40.H0_H0 ;  /* 0x20000028ff447230 */ /* 0x000fca0000004100 */
[----:B------:R-:W-:Y:S01]  /*24b0*/  FFMA.FTZ R68, R19, R68, R67 ;  /* 0x0000004413447223 */ /* 0x000fe20000010043 */
[----:B------:R-:W-:-:S03]  /*24c0*/  HADD2.F32 R67, -RZ, R33.H0_H0 ;  /* 0x20000021ff437230 */ /* 0x000fc60000004100 */
[----:B------:R-:W-:Y:S02]  /*24d0*/  FMUL.FTZ R68, R25, R68 ;  /* 0x0000004419447220 */ /* 0x000fe40000410000 */
[----:B------:R-:W-:-:S03]  /*24e0*/  FFMA.FTZ R67, R60, R67, RZ ;  /* 0x000000433c437223 */ /* 0x000fc600000100ff */
[----:B------:R-:W-:-:S04]  /*24f0*/  F2FP.F16.F32.PACK_AB R68, RZ, R68 ;  /* 0x00000044ff44723e */ /* 0x000fc800000000ff */
[----:B------:R-:W-:-:S06]  /*2500*/  PRMT R17, R17, 0x5410, R68 ;  /* 0x0000541011117816 */ /* 0x000fcc0000000044 */
[----:B------:R-:W-:Y:S01]  /*2510*/  HFMA2.MMA R0, R17, 1, 1, R0 ;  /* 0x3c003c0011007835 */ /* 0x000fe20000000000 */
[----:B------:R-:W-:-:S05]  /*2520*/  HADD2.F32 R17, -RZ, R32.H0_H0 ;  /* 0x20000020ff117230 */ /* 0x000fca0000004100 */
[----:B------:R-:W-:Y:S01]  /*2530*/  FFMA.FTZ R68, R60, R17, RZ ;  /* 0x000000113c447223 */ /* 0x000fe200000100ff */
        /* <DEDUP_REMOVED lines=20> */
[----:B------:R-:W-:Y:S02]  /*2680*/  HADD2.F32 R60, -RZ, R59.H0_H0 ;  /* 0x2000003bff3c7230 */ /* 0x000fe40000004100 */
[----:B------:R-:W-:-:S04]  /*2690*/  FFMA.FTZ R17, R18, R17, R61 ;  /* 0x0000001112117223 */ /* 0x000fc8000001003d */
[C---:B------:R-:W-:Y:S01]  /*26a0*/  FFMA.FTZ R18, R66.reuse, R16, R17 ;  /* 0x0000001042127223 */ /* 0x040fe20000010011 */
[----:B------:R-:W-:Y:S01]  /*26b0*/  FFMA.FTZ R65, R66, R60, R65 ;  /* 0x0000003c42417223 */ /* 0x000fe20000010041 */
[----:B------:R-:W-:Y:S02]  /*26c0*/  HADD2.F32 R16, -RZ, R39.H0_H0 ;  /* 0x20000027ff107230 */ /* 0x000fe40000004100 */
        /* <DEDUP_REMOVED lines=9> */
.L_x_2750:
        /* <DEDUP_REMOVED lines=8> */
[----:B------:R-:W-:-:S03]  /*27e0*/  HADD2.F32 R60, -RZ, R35.H0_H0 ;  /* 0x20000023ff3c7230 */ /* 0x000fc60000004100 */
[----:B------:R-:W1:Y:S01]  /*27f0*/  LDS.64 R18, [UR4+0x48] ;  /* 0x00004804ff127984 */ /* 0x000e620008000a00 */
[--C-:B0-----:R-:W-:Y:S02]  /*2800*/  HADD2.F32 R61, -RZ, R16.reuse.H0_H0 ;  /* 0x20000010ff3d7230 */ /* 0x101fe40000004100 */
[----:B------:R-:W-:Y:S02]  /*2810*/  HADD2.F32 R64, -RZ, R16.H1_H1 ;  /* 0x30000010ff407230 */ /* 0x000fe40000004100 */
[----:B------:R-:W-:Y:S02]  /*2820*/  HADD2.F32 R16, -RZ, R47.H0_H0 ;  /* 0x2000002fff107230 */ /* 0x000fe40000004100 */
[----:B------:R-:W-:Y:S01]  /*2830*/  FFMA.FTZ R65, R60, R61, RZ ;  /* 0x0000003d3c417223 */ /* 0x000fe200000100ff */
[--C-:B------:R-:W-:Y:S02]  /*2840*/  HADD2.F32 R60, -RZ, R17.reuse.H0_H0 ;  /* 0x20000011ff3c7230 */ /* 0x100fe40000004100 */
[----:B------:R-:W-:-:S02]  /*2850*/  HADD2.F32 R66, -RZ, R17.H1_H1 ;  /* 0x30000011ff427230 */ /* 0x000fc40000004100 */
        /* <DEDUP_REMOVED lines=34> */
[----:B------:R-:W-:-:S04]  /*2a80*/  FFMA.FTZ R16, R69, R19, R16 ;  /* 0x0000001345107223 */ /* 0x000fc80000010010 */
[----:B------:R-:W-:-:S05]  /*2a90*/  FMUL.FTZ R16, R25, R16 ;  /* 0x0000001019107220 */ /* 0x000fca0000410000 */
[----:B------:R-:W-:-:S04]  /*2aa0*/  F2FP.F16.F32.PACK_AB R16, RZ, R16 ;  /* 0x00000010ff10723e */ /* 0x000fc800000000ff */
[----:B------:R-:W-:Y:S01]  /*2ab0*/  PRMT R17, R17, 0x5410, R16 ;  /* 0x0000541011117816 */ /* 0x000fe20000000010 */
[----:B------:R-:W-:-:S05]  /*2ac0*/  HADD2.F32 R16, -RZ, R33.H0_H0 ;  /* 0x20000021ff107230 */ /* 0x000fca0000004100 */
[----:B------:R-:W-:Y:S01]  /*2ad0*/  HFMA2.MMA R3, R17, 1, 1, R3 ;  /* 0x3c003c0011037835 */ /* 0x000fe20000000003 */
[----:B------:R-:W-:Y:S02]  /*2ae0*/  HADD2.F32 R17, -RZ, R32.H0_H0 ;  /* 0x20000020ff117230 */ /* 0x000fe40000004100 */
[-C--:B------:R-:W-:Y:S01]  /*2af0*/  FFMA.FTZ R69, R16, R61.reuse, RZ ;  /* 0x0000003d10457223 */ /* 0x080fe200000100ff */
[----:B------:R-:W-:Y:S02]  /*2b00*/  HADD2.F32 R16, -RZ, R51.H0_H0 ;  /* 0x20000033ff107230 */ /* 0x000fe40000004100 */
[----:B------:R-:W-:-:S03]  /*2b10*/  FFMA.FTZ R61, R17, R61, RZ ;  /* 0x0000003d113d7223 */ /* 0x000fc600000100ff */
        /* <DEDUP_REMOVED lines=26> */
[----:B------:R-:W-:-:S03]  /*2cc0*/  FFMA.FTZ R18, R61, R19, R18 ;  /* 0x000000133d127223 */ /* 0x000fc60000010012 */
[----:B------:R-:W-:Y:S01]  /*2cd0*/  FMUL.FTZ R17, R26, R17 ;  /* 0x000000111a117220 */ /* 0x000fe20000410000 */
[----:B------:R-:W-:-:S04]  /*2ce0*/  FMUL.FTZ R18, R27, R18 ;  /* 0x000000121b127220 */ /* 0x000fc80000410000 */
[----:B------:R-:W-:Y:S02]  /*2cf0*/  F2FP.F16.F32.PACK_AB R17, RZ, R17 ;  /* 0x00000011ff11723e */ /* 0x000fe400000000ff */
[----:B------:R-:W-:-:S04]  /*2d00*/  F2FP.F16.F32.PACK_AB R18, RZ, R18 ;  /* 0x00000012ff12723e */ /* 0x000fc800000000ff */
[----:B------:R-:W-:-:S06]  /*2d10*/  PRMT R17, R17, 0x5410, R18 ;  /* 0x0000541011117816 */ /* 0x000fcc0000000012 */
[----:B------:R-:W-:-:S11]  /*2d20*/  HFMA2.MMA R4, R17, 1, 1, R4 ;  /* 0x3c003c0011047835 */ /* 0x000fd60000000004 */
.L_x_2751:
        /* <DEDUP_REMOVED lines=87> */
.L_x_2749:
[----:B0-----:R-:W0:Y:S02]  /*32a0*/  LDC R56, c[0x0][0x23c] ;  /* 0x00008f00ff387b82 */ /* 0x001e240000000800 */
[----:B0-----:R-:W-:-:S05]  /*32b0*/  IMAD.WIDE R62, R56, 0x8, R62 ;  /* 0x00000008383e7825 */ /* 0x001fca00078e023e */
[----:B------:R0:W5:Y:S01]  /*32c0*/  LDG.E.128.CONSTANT R16, desc[UR6][R62.64] ;  /* 0x000000063e107981 */ /* 0x000162000c1e9d00 */
        /* <DEDUP_REMOVED lines=51> */
[----:B------:R-:W-:Y:S02]  /*3600*/  SHF.R.U32.HI R19, RZ, 0x10, R19 ;  /* 0x00000010ff137819 */ /* 0x000fe40000011613 */
[----:B------:R-:W-:Y:S02]  /*3610*/  LOP3.LUT R16, R16, 0xff, RZ, 0xc0, !PT ;  /* 0x000000ff10107812 */ /* 0x000fe400078ec0ff */
[----:B------:R-:W-:Y:S01]  /*3620*/  IADD3 R18, R18, -0x80, RZ ;  /* 0xffffff8012127810 */ /* 0x000fe20007ffe0ff */
[----:B------:R-:W2:Y:S01]  /*3630*/  I2F.F16 R31, R31 ;  /* 0x0000001f001f7306 */ /* 0x000ea20000200c00 */
[----:B------:R-:W-:Y:S02]  /*3640*/  IADD3 R52, R16, -0x80, RZ ;  /* 0xffffff8010347810 */ /* 0x000fe40007ffe0ff */
[----:B------:R-:W-:Y:S02]  /*3650*/  LOP3.LUT R16, R20, 0xff, RZ, 0xc0, !PT ;  /* 0x000000ff14107812 */ /* 0x000fe400078ec0ff */
[----:B---3--:R-:W-:-:S02]  /*3660*/  LOP3.LUT R17, R21, 0xff, RZ, 0xc0, !PT ;  /* 0x000000ff15117812 */ /* 0x008fc400078ec0ff */
[----:B------:R-:W-:Y:S01]  /*3670*/  IADD3 R16, R16, -0x80, RZ ;  /* 0xffffff8010107810 */ /* 0x000fe20007ffe0ff */
[----:B------:R3:W0:Y:S01]  /*3680*/  I2F.F16 R46, R18 ;  /* 0x00000012002e7306 */ /* 0x0006220000200c00 */
[----:B------:R-:W-:Y:S02]  /*3690*/  IADD3 R49, R17, -0x80, RZ ;  /* 0xffffff8011317810 */ /* 0x000fe40007ffe0ff */
[----:B------:R-:W-:Y:S02]  /*36a0*/  LOP3.LUT R17, R22, 0xff, RZ, 0xc0, !PT ;  /* 0x000000ff16117812 */ /* 0x000fe400078ec0ff */
[----:B------:R-:W-:Y:S02]  /*36b0*/  LOP3.LUT R19, R19, 0xff, RZ, 0xc0, !PT ;  /* 0x000000ff13137812 */ /* 0x000fe400078ec0ff */
[----:B------:R-:W-:Y:S01]  /*36c0*/  IADD3 R48, R17, -0x80, RZ ;  /* 0xffffff8011307810 */ /* 0x000fe20007ffe0ff */
[----:B------:R4:W0:Y:S01]  /*36d0*/  I2F.F16 R50, R16 ;  /* 0x0000001000327306 */ /* 0x0008220000200c00 */
[----:B---3--:R-:W-:-:S02]  /*36e0*/  LOP3.LUT R18, R23, 0xff, RZ, 0xc0, !PT ;  /* 0x000000ff17127812 */ /* 0x008fc400078ec0ff */
[----:B------:R-:W-:Y:S02]  /*36f0*/  IADD3 R19, R19, -0x80, RZ ;  /* 0xffffff8013137810 */ /* 0x000fe40007ffe0ff */
[--C-:B------:R-:W-:Y:S02]  /*3700*/  SHF.R.U32.HI R17, RZ, 0x8, R20.reuse ;  /* 0x00000008ff117819 */ /* 0x100fe40000011614 */
[----:B------:R-:W-:Y:S01]  /*3710*/  SHF.R.U32.HI R20, RZ, 0x10, R20 ;  /* 0x00000010ff147819 */ /* 0x000fe20000011614 */
[----:B------:R-:W3:Y:S01]  /*3720*/  I2F.F16 R51, R19 ;  /* 0x0000001300337306 */ /* 0x000ee20000200c00 */
[----:B----4-:R-:W-:Y:S02]  /*3730*/  SHF.R.U32.HI R16, RZ, 0x8, R21 ;  /* 0x00000008ff107819 */ /* 0x010fe40000011615 */
[----:B------:R-:W-:Y:S02]  /*3740*/  IADD3 R18, R18, -0x80, RZ ;  /* 0xffffff8012127810 */ /* 0x000fe40007ffe0ff */
[----:B------:R-:W-:-:S02]  /*3750*/  LOP3.LUT R16, R16, 0xff, RZ, 0xc0, !PT ;  /* 0x000000ff10107812 */ /* 0x000fc400078ec0ff */
[----:B------:R-:W-:Y:S01]  /*3760*/  LOP3.LUT R20, R20, 0xff, RZ, 0xc0, !PT ;  /* 0x000000ff14147812 */ /* 0x000fe200078ec0ff */
[----:B------:R4:W0:Y:S01]  /*3770*/  I2F.F16 R19, R18 ;  /* 0x0000001200137306 */ /* 0x0008220000200c00 */
[----:B------:R-:W-:Y:S02]  /*3780*/  IADD3 R59, R16, -0x80, RZ ;  /* 0xffffff80103b7810 */ /* 0x000fe40007ffe0ff */
[----:B------:R-:W-:Y:S02]  /*3790*/  LOP3.LUT R17, R17, 0xff, RZ, 0xc0, !PT ;  /* 0x000000ff11117812 */ /* 0x000fe400078ec0ff */
[--C-:B------:R-:W-:Y:S02]  /*37a0*/  SHF.R.U32.HI R16, RZ, 0x8, R22.reuse ;  /* 0x00000008ff107819 */ /* 0x100fe40000011616 */
[----:B------:R-:W-:Y:S01]  /*37b0*/  SHF.R.U32.HI R22, RZ, 0x10, R22 ;  /* 0x00000010ff167819 */ /* 0x000fe20000011616 */
[----:B------:R-:W0:Y:S01]  /*37c0*/  I2F.F16 R30, R30 ;  /* 0x0000001e001e7306 */ /* 0x000e220000200c00 */
[----:B----4-:R-:W-:-:S02]  /*37d0*/  SHF.R.U32.HI R18, RZ, 0x8, R23 ;  /* 0x00000008ff127819 */ /* 0x010fc40000011617 */
[----:B------:R-:W-:Y:S02]  /*37e0*/  IADD3 R20, R20, -0x80, RZ ;  /* 0xffffff8014147810 */ /* 0x000fe40007ffe0ff */
[----:B------:R-:W-:Y:S02]  /*37f0*/  SHF.R.U32.HI R21, RZ, 0x10, R21 ;  /* 0x00000010ff157819 */ /* 0x000fe40000011615 */
[----:B------:R-:W-:Y:S01]  /*3800*/  SHF.R.U32.HI R23, RZ, 0x10, R23 ;  /* 0x00000010ff177819 */ /* 0x000fe20000011617 */
[----:B------:R4:W0:Y:S01]  /*3810*/  I2F.F16 R53, R20 ;  /* 0x0000001400357306 */ /* 0x0008220000200c00 */
[----:B------:R-:W-:Y:S02]  /*3820*/  IADD3 R17, R17, -0x80, RZ ;  /* 0xffffff8011117810 */ /* 0x000fe40007ffe0ff */
[----:B------:R-:W-:Y:S02]  /*3830*/  LOP3.LUT R16, R16, 0xff, RZ, 0xc0, !PT ;  /* 0x000000ff10107812 */ /* 0x000fe400078ec0ff */
[----:B------:R-:W-:-:S02]  /*3840*/  LOP3.LUT R22, R22, 0xff, RZ, 0xc0, !PT ;  /* 0x000000ff16167812 */ /* 0x000fc400078ec0ff */
[----:B------:R-:W-:Y:S01]  /*3850*/  LOP3.LUT R18, R18, 0xff, RZ, 0xc0, !PT ;  /* 0x000000ff12127812 */ /* 0x000fe200078ec0ff */
[----:B------:R1:W0:Y:S01]  /*3860*/  I2F.F16 R57, R17 ;  /* 0x0000001100397306 */ /* 0x0002220000200c00 */
[----:B------:R-:W-:Y:S02]  /*3870*/  LOP3.LUT R21, R21, 0xff, RZ, 0xc0, !PT ;  /* 0x000000ff15157812 */ /* 0x000fe400078ec0ff */
[----:B------:R-:W-:Y:S02]  /*3880*/  LOP3.LUT R23, R23, 0xff, RZ, 0xc0, !PT ;  /* 0x000000ff17177812 */ /* 0x000fe400078ec0ff */
[----:B----4-:R-:W-:Y:S02]  /*3890*/  PRMT R20, R12, 0x9910, RZ ;  /* 0x000099100c147816 */ /* 0x010fe400000000ff */
[----:B------:R-:W-:Y:S01]  /*38a0*/  IADD3 R16, R16, -0x80, RZ ;  /* 0xffffff8010107810 */ /* 0x000fe20007ffe0ff */
[----:B------:R-:W4:Y:S01]  /*38b0*/  I2F.F16 R45, R45 ;  /* 0x0000002d002d7306 */ /* 0x000f220000200c00 */
[----:B-1----:R-:W-:-:S02]  /*38c0*/  IADD3 R17, R22, -0x80, RZ ;  /* 0xffffff8016117810 */ /* 0x002fc40007ffe0ff */
[----:B------:R-:W-:Y:S02]  /*38d0*/  IADD3 R18, R18, -0x80, RZ ;  /* 0xffffff8012127810 */ /* 0x000fe40007ffe0ff */
[----:B------:R-:W-:Y:S02]  /*38e0*/  IADD3 R21, R21, -0x80, RZ ;  /* 0xffffff8015157810 */ /* 0x000fe40007ffe0ff */
[----:B------:R-:W-:Y:S01]  /*38f0*/  IADD3 R23, R23, -0x80, RZ ;  /* 0xffffff8017177810 */ /* 0x000fe20007ffe0ff */
[----:B------:R-:W1:Y:S01]  /*3900*/  I2F.F16 R47, R47 ;  /* 0x0000002f002f7306 */ /* 0x000e620000200c00 */
[----:B------:R-:W-:-:S07]  /*3910*/  ISETP.NE.AND P0, PT, R20, RZ, PT ;  /* 0x000000ff1400720c */ /* 0x000fce0003f05270 */
[----:B------:R-:W0:Y:S08]  /*3920*/  I2F.F16 R52, R52 ;  /* 0x0000003400347306 */ /* 0x000e300000200c00 */
[----:B------:R-:W0:Y:S08]  /*3930*/  I2F.F16 R49, R49 ;  /* 0x0000003100317306 */ /* 0x000e300000200c00 */
[----:B------:R-:W0:Y:S08]  /*3940*/  I2F.F16 R48, R48 ;  /* 0x0000003000307306 */ /* 0x000e300000200c00 */
[----:B------:R-:W0:Y:S08]  /*3950*/  I2F.F16 R59, R59 ;  /* 0x0000003b003b7306 */ /* 0x000e300000200c00 */
[----:B------:R0:W0:Y:S08]  /*3960*/  I2F.F16 R58, R21 ;  /* 0x00000015003a7306 */ /* 0x0000300000200c00 */
[----:B------:R-:W0:Y:S08]  /*3970*/  I2F.F16 R16, R16 ;  /* 0x0000001000107306 */ /* 0x000e300000200c00 */
[----:B------:R-:W0:Y:S08]  /*3980*/  I2F.F16 R17, R17 ;  /* 0x0000001100117306 */ /* 0x000e300000200c00 */
[----:B------:R-:W0:Y:S08]  /*3990*/  I2F.F16 R18, R18 ;  /* 0x0000001200127306 */ /* 0x000e300000200c00 */
[----:B------:R0:W0:Y:S01]  /*39a0*/  I2F.F16 R60, R23 ;  /* 0x00000017003c7306 */ /* 0x0000220000200c00 */
[----:B-1234-:R-:W-:Y:S05]  /*39b0*/  @!P0 BRA `(.L_x_2753) ;  /* 0x0000000400588947 */ /* 0x01efea0003800000 */
[----:B0-----:R-:W0:Y:S01]  /*39c0*/  LDS.64 R20, [UR4+0x10] ;  /* 0x00001004ff147984 */ /* 0x001e220008000a00 */
[----:B------:R-:W-:Y:S02]  /*39d0*/  HADD2.F32 R64, -RZ, R35.H0_H0 ;  /* 0x20000023ff407230 */ /* 0x000fe40000004100 */
[----:B------:R-:W-:Y:S01]  /*39e0*/  HADD2.F32 R68, -RZ, R34.H0_H0 ;  /* 0x20000022ff447230 */ /* 0x000fe20000004100 */
        /* <DEDUP_REMOVED lines=9> */
[----:B------:R-:W-:-:S03]  /*3a80*/  HADD2.F32 R21, -RZ, R41.H0_H0 ;  /* 0x20000029ff157230 */ /* 0x000fc60000004100 */
[----:B------:R-:W-:Y:S01]  /*3a90*/  FFMA.FTZ R20, R20, R64, R67 ;  /* 0x0000004014147223 */ /* 0x000fe20000010043 */
[----:B------:R-:W-:-:S03]  /*3aa0*/  HADD2.F32 R67, -RZ, R50.H0_H0 ;  /* 0x20000032ff437230 */ /* 0x000fc60000004100 */
[----:B------:R-:W-:Y:S01]  /*3ab0*/  FFMA.FTZ R20, R21, R66, R20 ;  /* 0x0000004215147223 */ /* 0x000fe20000010014 */
[----:B-1----:R-:W-:-:S05]  /*3ac0*/  HADD2.F32 R21, -RZ, R22.H0_H0 ;  /* 0x20000016ff157230 */ /* 0x002fca0000004100 */
        /* <DEDUP_REMOVED lines=9> */
[----:B------:R-:W-:-:S04]  /*3b60*/  FFMA.FTZ R69, R20, R23, R69 ;  /* 0x0000001714457223 */ /* 0x000fc80000010045 */
[----:B------:R-:W-:Y:S01]  /*3b70*/  FMUL.FTZ R20, R24, R69 ;  /* 0x0000004518147220 */ /* 0x000fe20000410000 */
[----:B------:R-:W-:Y:S01]  /*3b80*/  FFMA.FTZ R69, R61, R68, RZ ;  /* 0x000000443d457223 */ /* 0x000fe200000100ff */
        /* <DEDUP_REMOVED lines=24> */
[----:B------:R-:W-:-:S03]  /*3d10*/  HADD2.F32 R61, -RZ, R47.H0_H0 ;  /* 0x2000002fff3d7230 */ /* 0x000fc60000004100 */
[C---:B------:R-:W-:Y:S01]  /*3d20*/  FFMA.FTZ R69, R65.reuse, R69, R20 ;  /* 0x0000004541457223 */ /* 0x040fe20000010014 */
[----:B------:R-:W-:Y:S02]  /*3d30*/  HADD2.F32 R20, -RZ, R46.H0_H0 ;  /* 0x2000002eff147230 */ /* 0x000fe40000004100 */
[----:B------:R-:W-:Y:S01]  /*3d40*/  FFMA.FTZ R61, R65, R61, R68 ;  /* 0x0000003d413d7223 */ /* 0x000fe20000010044 */
[----:B------:R-:W-:-:S03]  /*3d50*/  HADD2.F32 R65, -RZ, R38.H0_H0 ;  /* 0x20000026ff417230 */ /* 0x000fc60000004100 */
[----:B------:R-:W-:Y:S01]  /*3d60*/  FFMA.FTZ R61, R64, R20, R61 ;  /* 0x00000014403d7223 */ /* 0x000fe2000001003d */
[----:B------:R-:W-:-:S05]  /*3d70*/  HADD2.F32 R20, -RZ, R51.H0_H0 ;  /* 0x20000033ff147230 */ /* 0x000fca0000004100 */
[----:B------:R-:W-:Y:S01]  /*3d80*/  FFMA.FTZ R64, R64, R20, R69 ;  /* 0x0000001440407223 */ /* 0x000fe20000010045 */
[----:B------:R-:W-:-:S05]  /*3d90*/  HADD2.F32 R20, -RZ, R39.H0_H0 ;  /* 0x20000027ff147230 */ /* 0x000fca0000004100 */
[C---:B------:R-:W-:Y:S01]  /*3da0*/  FFMA.FTZ R20, R66.reuse, R20, R61 ;  /* 0x0000001442147223 */ /* 0x040fe2000001003d */
        /* <DEDUP_REMOVED lines=23> */
.L_x_2753:
        /* <DEDUP_REMOVED lines=36> */
[----:B------:R-:W-:-:S03]  /*4160*/  FFMA.FTZ R20, R20, R64, RZ ;  /* 0x0000004014147223 */ /* 0x000fc600000100ff */
        /* <DEDUP_REMOVED lines=56> */
.L_x_2754:
        /* <DEDUP_REMOVED lines=20> */
[----:B------:R-:W-:Y:S02]  /*4630*/  HADD2.F32 R34, -RZ, R45.H0_H0 ;  /* 0x2000002dff227230 */ /* 0x000fe40000004100 */
        /* <DEDUP_REMOVED lines=8> */
[----:B------:R-:W-:Y:S01]  /*46c0*/  FFMA.FTZ R61, R52, R20, R61 ;  /* 0x00000014343d7223 */ /* 0x000fe2000001003d */
        /* <DEDUP_REMOVED lines=11> */
[--C-:B-1----:R-:W-:Y:S02]  /*4780*/  HADD2.F32 R33, -RZ, R22.reuse.H0_H0 ;  /* 0x20000016ff217230 */ /* 0x102fe40000004100 */
[-C--:B------:R-:W-:Y:S01]  /*4790*/  FFMA.FTZ R42, R39, R21.reuse, R42 ;  /* 0x00000015272a7223 */ /* 0x080fe2000001002a */
[----:B------:R-:W-:Y:S02]  /*47a0*/  HADD2.F32 R22, -RZ, R22.H1_H1 ;  /* 0x30000016ff167230 */ /* 0x000fe40000004100 */
[----:B------:R-:W-:Y:S01]  /*47b0*/  FFMA.FTZ R40, R41, R21, R40 ;  /* 0x0000001529287223 */ /* 0x000fe20000010028 */
[----:B------:R-:W-:-:S02]  /*47c0*/  HADD2.F32 R39, -RZ, R19.H0_H0 ;  /* 0x20000013ff277230 */ /* 0x000fc40000004100 */
        /* <DEDUP_REMOVED lines=18> */
[----:B------:R-:W-:Y:S01]  /*48f0*/  FFMA.FTZ R33, R38, R22, R33 ;  /* 0x0000001626217223 */ /* 0x000fe20000010021 */
[----:B------:R-:W-:Y:S02]  /*4900*/  HADD2.F32 R17, -RZ, R31.H0_H0 ;  /* 0x2000001fff117230 */ /* 0x000fe40000004100 */
        /* <DEDUP_REMOVED lines=21> */
.L_x_2752:
[----:B0-----:R-:W-:-:S05]  /*4a60*/  IMAD.WIDE R62, R56, 0x8, R62 ;  /* 0x00000008383e7825 */ /* 0x001fca00078e023e */
[----:B-----5:R0:W5:Y:S01]  /*4a70*/  LDG.E.128.CONSTANT R16, desc[UR6][R62.64] ;  /* 0x000000063e107981 */ /* 0x020162000c1e9d00 */
        /* <DEDUP_REMOVED lines=197> */
.L_x_2756:
        /* <DEDUP_REMOVED lines=93> */
.L_x_2757:
        /* <DEDUP_REMOVED lines=44> */
[----:B------:R-:W-:Y:S01]  /*5f60*/  FFMA.FTZ R40, R35, R17, R40 ;  /* 0x0000001123287223 */ /* 0x000fe20000010028 */
[----:B------:R-:W-:Y:S02]  /*5f70*/  HADD2.F32 R18, -RZ, R18.H1_H1 ;  /* 0x30000012ff127230 */ /* 0x000fe40000004100 */
[----:B------:R-:W-:Y:S01]  /*5f80*/  FFMA.FTZ R17, R51, R33, R32 ;  /* 0x0000002133117223 */ /* 0x000fe20000010020 */
[----:B------:R-:W-:Y:S02]  /*5f90*/  HADD2.F32 R32, -RZ, R57.H0_H0 ;  /* 0x20000039ff207230 */ /* 0x000fe40000004100 */
        /* <DEDUP_REMOVED lines=39> */
.L_x_2755:
        /* <DEDUP_REMOVED lines=199> */
.L_x_2759:
        /* <DEDUP_REMOVED lines=93> */
.L_x_2760:
        /* <DEDUP_REMOVED lines=87> */
.L_x_2758:
        /* <DEDUP_REMOVED lines=12> */
.L_x_2748:
        /* <DEDUP_REMOVED lines=10> */
.L_x_2769:
        /* <DEDUP_REMOVED lines=12> */
[--C-:B------:R-:W-:Y:S02]  /*7be0*/  SHF.R.U32.HI R46, RZ, 0xc, R19.reuse ;  /* 0x0000000cff2e7819 */ /* 0x100fe40000011613 */
[----:B------:R-:W-:Y:S02]  /*7bf0*/  ISETP.NE.AND P2, PT, R16, RZ, PT ;  /* 0x000000ff1000720c */ /* 0x000fe40003f45270 */
[----:B------:R-:W-:Y:S02]  /*7c00*/  LOP3.LUT R40, R19, 0x3f003f, RZ, 0xc0, !PT ;  /* 0x003f003f13287812 */ /* 0x000fe400078ec0ff */
[----:B------:R-:W-:Y:S02]  /*7c10*/  SHF.R.U32.HI R41, RZ, 0x6, R19 ;  /* 0x00000006ff297819 */ /* 0x000fe40000011613 */
[----:B------:R-:W-:-:S02]  /*7c20*/  LOP3.LUT R46, R46, 0xf000f, RZ, 0xc0, !PT ;  /* 0x000f000f2e2e7812 */ /* 0x000fc400078ec0ff */
[--C-:B------:R-:W-:Y:S02]  /*7c30*/  SHF.R.U32.HI R43, RZ, 0xc, R17.reuse ;  /* 0x0000000cff2b7819 */ /* 0x100fe40000011611 */
[----:B------:R-:W-:Y:S02]  /*7c40*/  LOP3.LUT R14, R17, 0x3f003f, RZ, 0xc0, !PT ;  /* 0x003f003f110e7812 */ /* 0x000fe400078ec0ff */
[----:B------:R-:W-:Y:S02]  /*7c50*/  SHF.R.U32.HI R15, RZ, 0x6, R17 ;  /* 0x00000006ff0f7819 */ /* 0x000fe40000011611 */
[--C-:B------:R-:W-:Y:S02]  /*7c60*/  SHF.R.U32.HI R44, RZ, 0xc, R18.reuse ;  /* 0x0000000cff2c7819 */ /* 0x100fe40000011612 */
        /* <DEDUP_REMOVED lines=11> */
[----:B------:R-:W-:Y:S02]  /*7d20*/  ISETP.GE.AND P3, PT, R55, 0x2, PT ;  /* 0x000000023700780c */ /* 0x000fe40003f66270 */
[--C-:B---3--:R-:W-:Y:S02]  /*7d30*/  SHF.R.U32.HI R16, RZ, 0x8, R20.reuse ;  /* 0x00000008ff107819 */ /* 0x108fe40000011614 */
        /* <DEDUP_REMOVED lines=8> */
[--C-:B------:R-:W-:Y:S02]  /*7dc0*/  SHF.R.U32.HI R47, RZ, 0x8, R23.reuse ;  /* 0x00000008ff2f7819 */ /* 0x100fe40000011617 */
[----:B------:R-:W-:Y:S02]  /*7dd0*/  LOP3.LUT R21, R21, 0x300030, R16, 0xf8, !PT ;  /* 0x0030003015157812 */ /* 0x000fe400078ef810 */
[--C-:B------:R-:W-:Y:S02]  /*7de0*/  SHF.R.U32.HI R17, RZ, 0xa, R23.reuse ;  /* 0x0000000aff117819 */ /* 0x100fe40000011617 */
[----:B------:R-:W-:Y:S02]  /*7df0*/  LOP3.LUT R36, R23, 0x3f003f, RZ, 0xc0, !PT ;  /* 0x003f003f17247812 */ /* 0x000fe400078ec0ff */
[----:B------:R-:W-:-:S02]  /*7e00*/  SHF.R.U32.HI R37, RZ, 0x6, R23 ;  /* 0x00000006ff257819 */ /* 0x000fc40000011617 */
[----:B------:R-:W-:Y:S02]  /*7e10*/  LOP3.LUT R16, R46, 0x300030, R47, 0xf8, !PT ;  /* 0x003000302e107812 */ /* 0x000fe400078ef82f */
[--C-:B--2---:R-:W-:Y:S02]  /*7e20*/  SHF.R.U32.HI R23, RZ, 0xc, R24.reuse ;  /* 0x0000000cff177819 */ /* 0x104fe40000011618 */
        /* <DEDUP_REMOVED lines=10> */
[----:B------:R-:W-:Y:S02]  /*7ed0*/  SHF.R.U32.HI R50, RZ, 0xc, R27 ;  /* 0x0000000cff327819 */ /* 0x000fe4000001161b */
[----:B------:R-:W-:Y:S02]  /*7ee0*/  LOP3.LUT R25, R24, 0xf000f, RZ, 0xc0, !PT ;  /* 0x000f000f18197812 */ /* 0x000fe400078ec0ff */
[----:B------:R-:W-:Y:S02]  /*7ef0*/  SHF.R.U32.HI R49, RZ, 0xc, R26 ;  /* 0x0000000cff317819 */ /* 0x000fe4000001161a */
[----:B------:R-:W-:Y:S02]  /*7f00*/  LOP3.LUT R50, R50, 0xf000f, RZ, 0xc0, !PT ;  /* 0x000f000f32327812 */ /* 0x000fe400078ec0ff */
[----:B------:R-:W-:Y:S02]  /*7f10*/  LOP3.LUT R20, R25, 0x300030, R20, 0xf8, !PT ;  /* 0x0030003019147812 */ /* 0x000fe400078ef814 */
[----:B------:R-:W-:-:S02]  /*7f20*/  LOP3.LUT R24, R14, 0x64006400, RZ, 0xfc, !PT ;  /* 0x640064000e187812 */ /* 0x000fc400078efcff */
[----:B------:R-:W-:Y:S02]  /*7f30*/  LOP3.LUT R22, R22, 0x300030, R19, 0xf8, !PT ;  /* 0x0030003016167812 */ /* 0x000fe400078ef813 */
[----:B------:R-:W-:Y:S02]  /*7f40*/  LOP3.LUT R25, R28, 0x64006400, RZ, 0xfc, !PT ;  /* 0x640064001c197812 */ /* 0x000fe400078efcff */
[----:B------:R-:W-:Y:S02]  /*7f50*/  LOP3.LUT R19, R44, 0x300030, R45, 0xf8, !PT ;  /* 0x003000302c137812 */ /* 0x000fe400078ef82d */
[----:B------:R-:W-:Y:S02]  /*7f60*/  LOP3.LUT R45, R26, 0x3f003f, RZ, 0xc0, !PT ;  /* 0x003f003f1a2d7812 */ /* 0x000fe400078ec0ff */
[----:B------:R-:W-:Y:S02]  /*7f70*/  SHF.R.U32.HI R44, RZ, 0x6, R26 ;  /* 0x00000006ff2c7819 */ /* 0x000fe4000001161a */
[----:B------:R-:W-:-:S02]  /*7f80*/  LOP3.LUT R49, R49, 0xf000f, RZ, 0xc0, !PT ;  /* 0x000f000f31317812 */ /* 0x000fc400078ec0ff */
[----:B------:R-:W-:Y:S02]  /*7f90*/  LOP3.LUT R26, R27, 0x3f003f, RZ, 0xc0, !PT ;  /* 0x003f003f1b1a7812 */ /* 0x000fe400078ec0ff */
[----:B------:R-:W-:Y:S02]  /*7fa0*/  LOP3.LUT R17, R50, 0x300030, R17, 0xf8, !PT ;  /* 0x0030003032117812 */ /* 0x000fe400078ef811 */
[----:B------:R-:W-:Y:S01]  /*7fb0*/  LOP3.LUT R28, R15, 0x64006400, RZ, 0xfc, !PT ;  /* 0x640064000f1c7812 */ /* 0x000fe200078efcff */
[----:B------:R-:W-:Y:S01]  /*7fc0*/  HADD2 R15, R24, -1056, -1056 ;  /* 0xe420e420180f7430 */ /* 0x000fe20000000000 */
[----:B------:R-:W-:Y:S01]  /*7fd0*/  LOP3.LUT R23, R23, 0xf000f, RZ, 0xc0, !PT ;  /* 0x000f000f17177812 */ /* 0x000fe200078ec0ff */
[----:B------:R-:W-:Y:S01]  /*7fe0*/  HADD2 R24, R25, -1056, -1056 ;  /* 0xe420e42019187430 */ /* 0x000fe20000000000 */
[----:B------:R-:W-:Y:S01]  /*7ff0*/  LOP3.LUT R50, R41, 0x64006400, RZ, 0xfc, !PT ;  /* 0x6400640029327812 */ /* 0x000fe200078efcff */
[----:B------:R-:W-:Y:S01]  /*8000*/  HADD2 R25, R40, -1056, -1056 ;  /* 0xe420e42028197430 */ /* 0x000fe20000000000 */
[----:B------:R-:W-:-:S02]  /*8010*/  SHF.R.U32.HI R27, RZ, 0x6, R27 ;  /* 0x00000006ff1b7819 */ /* 0x000fc4000001161b */
[----:B------:R-:W-:Y:S02]  /*8020*/  LOP3.LUT R18, R49, 0x300030, R18, 0xf8, !PT ;  /* 0x0030003031127812 */ /* 0x000fe400078ef812 */
[----:B------:R-:W-:Y:S02]  /*8030*/  LOP3.LUT R40, R47, 0x3f003f, RZ, 0xc0, !PT ;  /* 0x003f003f2f287812 */ /* 0x000fe400078ec0ff */
[----:B------:R-:W-:Y:S01]  /*8040*/  LOP3.LUT R49, R26, 0x64006400, RZ, 0xfc, !PT ;  /* 0x640064001a317812 */ /* 0x000fe200078efcff */
[----:B------:R-:W-:Y:S01]  /*8050*/  HADD2 R26, R29, -1056, -1056 ;  /* 0xe420e4201d1a7430 */ /* 0x000fe20000000000 */
[----:B------:R-:W-:Y:S01]  /*8060*/  LOP3.LUT R23, R23, 0x300030, R48, 0xf8, !PT ;  /* 0x0030003017177812 */ /* 0x000fe200078ef830 */
[----:B------:R-:W-:Y:S01]  /*8070*/  HADD2 R29, R50, -1056, -1056 ;  /* 0xe420e420321d7430 */ /* 0x000fe20000000000 */
        /* <DEDUP_REMOVED lines=102> */
.L_x_2764:
        /* <DEDUP_REMOVED lines=48> */
.L_x_2765:
        /* <DEDUP_REMOVED lines=45> */
.L_x_2763:
        /* <DEDUP_REMOVED lines=16> */
[--C-:B------:R-:W-:Y:S02]  /*8db0*/  SHF.R.U32.HI R47, RZ, 0xc, R19.reuse ;  /* 0x0000000cff2f7819 */ /* 0x100fe40000011613 */
[----:B------:R-:W-:Y:S02]  /*8dc0*/  LOP3.LUT R39, R19, 0x3f003f, RZ, 0xc0, !PT ;  /* 0x003f003f13277812 */ /* 0x000fe400078ec0ff */
[----:B------:R-:W-:Y:S02]  /*8dd0*/  SHF.R.U32.HI R41, RZ, 0x6, R19 ;  /* 0x00000006ff297819 */ /* 0x000fe40000011613 */
[--C-:B----4-:R-:W-:Y:S02]  /*8de0*/  SHF.R.U32.HI R17, RZ, 0x8, R20.reuse ;  /* 0x00000008ff117819 */ /* 0x110fe40000011614 */
[----:B------:R-:W-:Y:S02]  /*8df0*/  SHF.R.U32.HI R42, RZ, 0xa, R20 ;  /* 0x0000000aff2a7819 */ /* 0x000fe40000011614 */
[----:B------:R-:W-:-:S02]  /*8e00*/  LOP3.LUT R34, R20, 0x3f003f, RZ, 0xc0, !PT ;  /* 0x003f003f14227812 */ /* 0x000fc400078ec0ff */
[----:B------:R-:W-:Y:S02]  /*8e10*/  SHF.R.U32.HI R31, RZ, 0x6, R20 ;  /* 0x00000006ff1f7819 */ /* 0x000fe40000011614 */
        /* <DEDUP_REMOVED lines=15> */
[----:B------:R-:W-:Y:S02]  /*8f10*/  SHF.R.U32.HI R48, RZ, 0x8, R23 ;  /* 0x00000008ff307819 */ /* 0x000fe40000011617 */
[----:B------:R-:W-:-:S02]  /*8f20*/  LOP3.LUT R46, R45, 0xf000f, RZ, 0xc0, !PT ;  /* 0x000f000f2d2e7812 */ /* 0x000fc400078ec0ff */
[----:B------:R-:W-:Y:S02]  /*8f30*/  LOP3.LUT R47, R47, 0xf000f, RZ, 0xc0, !PT ;  /* 0x000f000f2f2f7812 */ /* 0x000fe400078ec0ff */
[--C-:B------:R-:W-:Y:S02]  /*8f40*/  SHF.R.U32.HI R16, RZ, 0xa, R23.reuse ;  /* 0x0000000aff107819 */ /* 0x100fe40000011617 */
[----:B------:R-:W-:Y:S02]  /*8f50*/  LOP3.LUT R37, R23, 0x3f003f, RZ, 0xc0, !PT ;  /* 0x003f003f17257812 */ /* 0x000fe400078ec0ff */
[----:B------:R-:W-:Y:S02]  /*8f60*/  SHF.R.U32.HI R30, RZ, 0x6, R23 ;  /* 0x00000006ff1e7819 */ /* 0x000fe40000011617 */
[----:B---3--:R-:W-:Y:S02]  /*8f70*/  SHF.R.U32.HI R49, RZ, 0xc, R25 ;  /* 0x0000000cff317819 */ /* 0x008fe40000011619 */
[----:B------:R-:W-:-:S02]  /*8f80*/  LOP3.LUT R23, R22, 0x300030, R17, 0xf8, !PT ;  /* 0x0030003016177812 */ /* 0x000fc400078ef811 */
[----:B------:R-:W-:Y:S02]  /*8f90*/  LOP3.LUT R22, R44, 0x300030, R19, 0xf8, !PT ;  /* 0x003000302c167812 */ /* 0x000fe400078ef813 */
[----:B------:R-:W-:Y:S02]  /*8fa0*/  LOP3.LUT R19, R46, 0x300030, R21, 0xf8, !PT ;  /* 0x003000302e137812 */ /* 0x000fe400078ef815 */
[----:B------:R-:W-:Y:S02]  /*8fb0*/  LOP3.LUT R17, R47, 0x300030, R48, 0xf8, !PT ;  /* 0x003000302f117812 */ /* 0x000fe400078ef830 */
[--C-:B------:R-:W-:Y:S02]  /*8fc0*/  SHF.R.U32.HI R21, RZ, 0xc, R24.reuse ;  /* 0x0000000cff157819 */ /* 0x100fe40000011618 */
[----:B------:R-:W-:Y:S02]  /*8fd0*/  LOP3.LUT R47, R24, 0x3f003f, RZ, 0xc0, !PT ;  /* 0x003f003f182f7812 */ /* 0x000fe400078ec0ff */
        /* <DEDUP_REMOVED lines=19> */
[----:B------:R-:W-:Y:S02]  /*9110*/  LOP3.LUT R26, R38, 0x3f003f, RZ, 0xc0, !PT ;  /* 0x003f003f261a7812 */ /* 0x000fe400078ec0ff */
[----:B------:R-:W-:Y:S02]  /*9120*/  LOP3.LUT R16, R51, 0x300030, R16, 0xf8, !PT ;  /* 0x0030003033107812 */ /* 0x000fe400078ef810 */
        /* <DEDUP_REMOVED lines=117> */
.L_x_2767:
        /* <DEDUP_REMOVED lines=48> */
.L_x_2768:
        /* <DEDUP_REMOVED lines=45> */
.L_x_2766:
        /* <DEDUP_REMOVED lines=8> */
.L_x_2762:
        /* <DEDUP_REMOVED lines=8> */
[----:B------:R-:W-:Y:S01]  /*9f50*/  IMAD R15, R56, UR4, R7 ;  /* 0x00000004380f7c24 */ /* 0x000fe2000f8e0207 */
[----:B------:R-:W-:-:S03]  /*9f60*/  MOV R7, R0 ;  /* 0x0000000000077202 */ /* 0x000fc60000000f00 */
        /* <DEDUP_REMOVED lines=8> */
.L_x_2773:
[----:B------:R-:W0:Y:S02]  /*9ff0*/  LDS R10, [R7] ;  /* 0x00000000070a7984 */ /* 0x000e240000000800 */
[----:B0-----:R-:W-:-:S06]  /*a000*/  HADD2 R11, R10, R0 ;  /* 0x000000000a0b7230 */ /* 0x001fcc0000000000 */
[----:B------:R-:W0:Y:S02]  /*a010*/  ATOMS.CAST.SPIN R11, [R7], R10, R11 ;  /* 0x0000000a070b738d */ /* 0x000e24000180000b */
[----:B0-----:R-:W-:-:S13]  /*a020*/  ISETP.EQ.U32.AND P0, PT, R11, 0x1, PT ;  /* 0x000000010b00780c */ /* 0x001fda0003f02070 */
[----:B------:R-:W-:Y:S05]  /*a030*/  @!P0 BRA `(.L_x_2773) ;  /* 0xfffffffc00ec8947 */ /* 0x000fea000383ffff */
[----:B------:R-:W-:Y:S05]  /*a040*/  BRA `(.L_x_2771) ;  /* 0x00000000000c7947 */ /* 0x000fea0003800000 */
.L_x_2772:
[----:B------:R-:W2:Y:S02]  /*a050*/  LD.E R0, desc[UR6][R12.64] ;  /* 0x000000060c007980 */ /* 0x000ea4000c101900 */
[----:B--2---:R-:W-:-:S05]  /*a060*/  IADD3 R7, R7, R0, RZ ;  /* 0x0000000007077210 */ /* 0x004fca0007ffe0ff */
[----:B------:R0:W-:Y:S02]  /*a070*/  ST.E desc[UR6][R12.64], R7 ;  /* 0x000000070c007985 */ /* 0x0001e4000c101906 */
.L_x_2771:
[----:B------:R-:W-:Y:S05]  /*a080*/  BSYNC B0 ;  /* 0x0000000000007941 */ /* 0x000fea0003800000 */
.L_x_2770:
[----:B------:R1:W-:Y:S01]  /*a090*/  ATOM.E.ADD.F16x2.RN.STRONG.GPU P0, RZ, desc[UR6][R12.64+0x4], R2 ;  /* 0x000004020cff79a2 */ /* 0x0003e2000810e1c6 */
[----:B------:R-:W-:Y:S04]  /*a0a0*/  BSSY B0, `(.L_x_2774) ;  /* 0x000000f000007945 */ /* 0x000fe80003800000 */
[----:B-1----:R-:W-:Y:S05]  /*a0b0*/  @P0 BRA `(.L_x_2775) ;  /* 0x0000000000340947 */ /* 0x002fea0003800000 */
[----:B------:R-:W1:Y:S02]  /*a0c0*/  QSPC.E.S P0, RZ, [R12+0x4] ;  /* 0x000004000cff73aa */ /* 0x000e640000000500 */
[----:B-1----:R-:W-:Y:S05]  /*a0d0*/  @!P0 BRA `(.L_x_2776) ;  /* 0x0000000000208947 */ /* 0x002fea0003800000 */
[----:B------:R-:W-:-:S04]  /*a0e0*/  MOV R10, R12 ;  /* 0x0000000c000a7202 */ /* 0x000fc80000000f00 */
[----:B------:R-:W-:-:S07]  /*a0f0*/  MOV R0, R10 ;  /* 0x0000000a00007202 */ /* 0x000fce0000000f00 */
.L_x_2777:
[----:B------:R-:W1:Y:S02]  /*a100*/  LDS R10, [R0+0x4] ;  /* 0x00000400000a7984 */ /* 0x000e640000000800 */
[----:B-1----:R-:W-:-:S10]  /*a110*/  HFMA2.MMA R11, R10, 1, 1, R2 ;  /* 0x3c003c000a0b7835 */ /* 0x002fd40000000002 */
[----:B------:R-:W1:Y:S02]  /*a120*/  ATOMS.CAST.SPIN R11, [R0+0x4], R10, R11 ;  /* 0x0000040a000b738d */ /* 0x000e64000180000b */
[----:B-1----:R-:W-:-:S13]  /*a130*/  ISETP.EQ.U32.AND P0, PT, R11, 0x1, PT ;  /* 0x000000010b00780c */ /* 0x002fda0003f02070 */
[----:B------:R-:W-:Y:S05]  /*a140*/  @!P0 BRA `(.L_x_2777) ;  /* 0xfffffffc00ec8947 */ /* 0x000fea000383ffff */
[----:B------:R-:W-:Y:S05]  /*a150*/  BRA `(.L_x_2775) ;  /* 0x00000000000c7947 */ /* 0x000fea0003800000 */
.L_x_2776:
[----:B------:R-:W0:Y:S02]  /*a160*/  LD.E R0, desc[UR6][R12.64+0x4] ;  /* 0x000004060c007980 */ /* 0x000e24000c101900 */
[----:B0-----:R-:W-:-:S05]  /*a170*/  IADD3 R7, R2, R0, RZ ;  /* 0x0000000002077210 */ /* 0x001fca0007ffe0ff */
[----:B------:R1:W-:Y:S02]  /*a180*/  ST.E desc[UR6][R12.64+0x4], R7 ;  /* 0x000004070c007985 */ /* 0x0003e4000c101906 */
.L_x_2775:
[----:B------:R-:W-:Y:S05]  /*a190*/  BSYNC B0 ;  /* 0x0000000000007941 */ /* 0x000fea0003800000 */
.L_x_2774:
        /* <DEDUP_REMOVED lines=12> */
.L_x_2781:
[----:B------:R-:W0:Y:S02]  /*a260*/  LDS R2, [R10] ;  /* 0x000000000a027984 */ /* 0x000e240000000800 */
[----:B0-----:R-:W-:-:S06]  /*a270*/  HADD2 R3, R2, R7 ;  /* 0x0000000702037230 */ /* 0x001fcc0000000000 */
[----:B------:R-:W0:Y:S02]  /*a280*/  ATOMS.CAST.SPIN R3, [R10], R2, R3 ;  /* 0x000000020a03738d */ /* 0x000e240001800003 */
[----:B0-----:R-:W-:-:S13]  /*a290*/  ISETP.EQ.U32.AND P0, PT, R3, 0x1, PT ;  /* 0x000000010300780c */ /* 0x001fda0003f02070 */
[----:B------:R-:W-:Y:S05]  /*a2a0*/  @!P0 BRA `(.L_x_2781) ;  /* 0xfffffffc00ec8947 */ /* 0x000fea000383ffff */
[----:B------:R-:W-:Y:S05]  /*a2b0*/  BRA `(.L_x_2779) ;  /* 0x00000000000c7947 */ /* 0x000fea0003800000 */
.L_x_2780:
[----:B------:R-:W2:Y:S02]  /*a2c0*/  LD.E R0, desc[UR6][R12.64] ;  /* 0x000000060c007980 */ /* 0x000ea4000c101900 */
[----:B--2---:R-:W-:-:S05]  /*a2d0*/  IADD3 R3, R3, R0, RZ ;  /* 0x0000000003037210 */ /* 0x004fca0007ffe0ff */
[----:B------:R0:W-:Y:S02]  /*a2e0*/  ST.E desc[UR6][R12.64], R3 ;  /* 0x000000030c007985 */ /* 0x0001e4000c101906 */
.L_x_2779:
[----:B------:R-:W-:Y:S05]  /*a2f0*/  BSYNC B0 ;  /* 0x0000000000007941 */ /* 0x000fea0003800000 */
.L_x_2778:
[----:B------:R1:W-:Y:S01]  /*a300*/  ATOM.E.ADD.F16x2.RN.STRONG.GPU P0, RZ, desc[UR6][R12.64+0x4], R4 ;  /* 0x000004040cff79a2 */ /* 0x0003e2000810e1c6 */
[----:B------:R-:W-:Y:S04]  /*a310*/  BSSY B0, `(.L_x_2782) ;  /* 0x000000f000007945 */ /* 0x000fe80003800000 */
[----:B-1----:R-:W-:Y:S05]  /*a320*/  @P0 BRA `(.L_x_2783) ;  /* 0x0000000000340947 */ /* 0x002fea0003800000 */
[----:B------:R-:W1:Y:S02]  /*a330*/  QSPC.E.S P0, RZ, [R12+0x4] ;  /* 0x000004000cff73aa */ /* 0x000e640000000500 */
[----:B-1----:R-:W-:Y:S05]  /*a340*/  @!P0 BRA `(.L_x_2784) ;  /* 0x0000000000208947 */ /* 0x002fea0003800000 */
[----:B------:R-:W-:-:S04]  /*a350*/  MOV R2, R12 ;  /* 0x0000000c00027202 */ /* 0x000fc80000000f00 */
[----:B------:R-:W-:-:S07]  /*a360*/  MOV R0, R2 ;  /* 0x0000000200007202 */ /* 0x000fce0000000f00 */
.L_x_2785:
[----:B------:R-:W0:Y:S02]  /*a370*/  LDS R2, [R0+0x4] ;  /* 0x0000040000027984 */ /* 0x000e240000000800 */
[----:B0-----:R-:W-:-:S10]  /*a380*/  HFMA2.MMA R3, R2, 1, 1, R4 ;  /* 0x3c003c0002037835 */ /* 0x001fd40000000004 */
[----:B------:R-:W0:Y:S02]  /*a390*/  ATOMS.CAST.SPIN R3, [R0+0x4], R2, R3 ;  /* 0x000004020003738d */ /* 0x000e240001800003 */
[----:B0-----:R-:W-:-:S13]  /*a3a0*/  ISETP.EQ.U32.AND P0, PT, R3, 0x1, PT ;  /* 0x000000010300780c */ /* 0x001fda0003f02070 */
[----:B------:R-:W-:Y:S05]  /*a3b0*/  @!P0 BRA `(.L_x_2785) ;  /* 0xfffffffc00ec8947 */ /* 0x000fea000383ffff */
[----:B------:R-:W-:Y:S05]  /*a3c0*/  BRA `(.L_x_2783) ;  /* 0x00000000000c7947 */ /* 0x000fea0003800000 */
.L_x_2784:
[----:B------:R-:W0:Y:S02]  /*a3d0*/  LD.E R0, desc[UR6][R12.64+0x4] ;  /* 0x000004060c007980 */ /* 0x000e24000c101900 */
[----:B0-----:R-:W-:-:S05]  /*a3e0*/  IADD3 R3, R4, R0, RZ ;  /* 0x0000000004037210 */ /* 0x001fca0007ffe0ff */
[----:B------:R1:W-:Y:S02]  /*a3f0*/  ST.E desc[UR6][R12.64+0x4], R3 ;  /* 0x000004030c007985 */ /* 0x0003e4000c101906 */
.L_x_2783:
[----:B------:R-:W-:Y:S05]  /*a400*/  BSYNC B0 ;  /* 0x0000000000007941 */ /* 0x000fea0003800000 */
.L_x_2782:
        /* <DEDUP_REMOVED lines=11> */
.L_x_2789:
[----:B------:R-:W0:Y:S02]  /*a4c0*/  LDS R2, [R0] ;  /* 0x0000000000027984 */ /* 0x000e240000000800 */
[----:B0-----:R-:W-:-:S06]  /*a4d0*/  HADD2 R3, R2, R5 ;  /* 0x0000000502037230 */ /* 0x001fcc0000000000 */
[----:B------:R-:W0:Y:S02]  /*a4e0*/  ATOMS.CAST.SPIN R3, [R0], R2, R3 ;  /* 0x000000020003738d */ /* 0x000e240001800003 */
[----:B0-----:R-:W-:-:S13]  /*a4f0*/  ISETP.EQ.U32.AND P0, PT, R3, 0x1, PT ;  /* 0x000000010300780c */ /* 0x001fda0003f02070 */
[----:B------:R-:W-:Y:S05]  /*a500*/  @!P0 BRA `(.L_x_2789) ;  /* 0xfffffffc00ec8947 */ /* 0x000fea000383ffff */
[----:B------:R-:W-:Y:S05]  /*a510*/  BRA `(.L_x_2787) ;  /* 0x00000000000c7947 */ /* 0x000fea0003800000 */
.L_x_2788:
[----:B------:R-:W2:Y:S02]  /*a520*/  LD.E R0, desc[UR6][R8.64] ;  /* 0x0000000608007980 */ /* 0x000ea4000c101900 */
[----:B--2---:R-:W-:-:S05]  /*a530*/  IADD3 R3, R5, R0, RZ ;  /* 0x0000000005037210 */ /* 0x004fca0007ffe0ff */
[----:B------:R0:W-:Y:S02]  /*a540*/  ST.E desc[UR6][R8.64], R3 ;  /* 0x0000000308007985 */ /* 0x0001e4000c101906 */
.L_x_2787:
[----:B------:R-:W-:Y:S05]  /*a550*/  BSYNC B0 ;  /* 0x0000000000007941 */ /* 0x000fea0003800000 */
.L_x_2786:
[----:B------:R1:W-:Y:S02]  /*a560*/  ATOM.E.ADD.F16x2.RN.STRONG.GPU P0, RZ, desc[UR6][R8.64+0x4], R6 ;  /* 0x0000040608ff79a2 */ /* 0x0003e4000810e1c6 */
[----:B-1----:R-:W-:Y:S05]  /*a570*/  @P0 EXIT ;  /* 0x000000000000094d */ /* 0x002fea0003800000 */
[----:B------:R-:W1:Y:S02]  /*a580*/  QSPC.E.S P0, RZ, [R8+0x4] ;  /* 0x0000040008ff73aa */ /* 0x000e640000000500 */
[----:B-1----:R-:W-:Y:S05]  /*a590*/  @!P0 BRA `(.L_x_2790) ;  /* 0x0000000000208947 */ /* 0x002fea0003800000 */
[----:B------:R-:W-:-:S04]  /*a5a0*/  MOV R2, R8 ;  /* 0x0000000800027202 */ /* 0x000fc80000000f00 */
[----:B------:R-:W-:-:S07]  /*a5b0*/  MOV R0, R2 ;  /* 0x0000000200007202 */ /* 0x000fce0000000f00 */
.L_x_2791:
[----:B------:R-:W0:Y:S02]  /*a5c0*/  LDS R2, [R0+0x4] ;  /* 0x0000040000027984 */ /* 0x000e240000000800 */
[----:B0-----:R-:W-:-:S10]  /*a5d0*/  HFMA2.MMA R3, R2, 1, 1, R6 ;  /* 0x3c003c0002037835 */ /* 0x001fd40000000006 */
[----:B------:R-:W0:Y:S02]  /*a5e0*/  ATOMS.CAST.SPIN R3, [R0+0x4], R2, R3 ;  /* 0x000004020003738d */ /* 0x000e240001800003 */
[----:B0-----:R-:W-:-:S13]  /*a5f0*/  ISETP.EQ.U32.AND P0, PT, R3, 0x1, PT ;  /* 0x000000010300780c */ /* 0x001fda0003f02070 */
[----:B------:R-:W-:Y:S05]  /*a600*/  @!P0 BRA `(.L_x_2791) ;  /* 0xfffffffc00ec8947 */ /* 0x000fea000383ffff */
[----:B------:R-:W-:Y:S05]  /*a610*/  EXIT ;  /* 0x000000000000794d */ /* 0x000fea0003800000 */
.L_x_2790:
[----:B------:R-:W0:Y:S02]  /*a620*/  LD.E R0, desc[UR6][R8.64+0x4] ;  /* 0x0000040608007980 */ /* 0x000e24000c101900 */
[----:B0-----:R-:W-:-:S05]  /*a630*/  IADD3 R3, R6, R0, RZ ;  /* 0x0000000006037210 */ /* 0x001fca0007ffe0ff */
[----:B------:R-:W-:Y:S01]  /*a640*/  ST.E desc[UR6][R8.64+0x4], R3 ;  /* 0x0000040308007985 */ /* 0x000fe2000c101906 */
[----:B------:R-:W-:Y:S05]  /*a650*/  EXIT ;  /* 0x000000000000794d */ /* 0x000fea0003800000 */
.L_x_2792:
        /* <DEDUP_REMOVED lines=10> */
.L_x_5218:


//--------------------- .text._Z23gemm_half_q_half_kernelILi3ELi40ELb1ELb0ELi32EEvPK6__halfPKjS4_S2_PS0_iiiiPKtS7_iiiiiibS2_i --------------------------
	.section	.text._Z23gemm_half_q_half_kernelILi3ELi40ELb1ELb0ELi32EEvPK6__halfPKjS4_S2_PS0_iiiiPKtS7_iiiiiibS2_i,"ax",@progbits
	.align	128
        .global         _Z23gemm_half_q_half_kernelILi3ELi40ELb1ELb0ELi32EEvPK6__halfPKjS4_S2_PS0_iiiiPKtS7_iiiiiibS2_i
        .type           _Z23gemm_half_q_half_kernelILi3ELi40ELb1ELb0ELi32EEvPK6__halfPKjS4_S2_PS0_iiiiPKtS7_iiiiiibS2_i,@function
        .size           _Z23gemm_half_q_half_kernelILi3ELi40ELb1ELb0ELi32EEvPK6__halfPKjS4_S2_PS0_iiiiPKtS7_iiiiiibS2_i,(.L_x_5219 - _Z23gemm_half_q_half_kernelILi3ELi40ELb1ELb0ELi32EEvPK6__halfPKjS4_S2_PS0_iiiiPKtS7_iiiiiibS2_i)
        .other          _Z23gemm_half_q_half_kernelILi3ELi40ELb1ELb0ELi32EEvPK6__halfPKjS4_S2_PS0_iiiiPKtS7_iiiiiibS2_i,@"STO_CUDA_ENTRY STV_DEFAULT"
_Z23gemm_half_q_half_kernelILi3ELi40ELb1ELb0ELi32EEvPK6__halfPKjS4_S2_PS0_iiiiPKtS7_iiiiiibS2_i:
.text._Z23gemm_half_q_half_kernelILi3ELi40ELb1ELb0ELi32EEvPK6__halfPKjS4_S2_PS0_iiiiPKtS7_iiiiiibS2_i:
[----:B------:R-:W-:Y:S01]  /*0000*/  LDC R1, c[0x0][0x28] ;  /* 0x00000a00ff017b82 */ /* 0x000fe20000000800 */
[----:B------:R-:W0:Y:S07]  /*0010*/  S2R R4, SR_CTAID.Y ;  /* 0x0000000000047919 */ /* 0x000e2e0000002600 */
[----:B------:R-:W0:Y:S01]  /*0020*/  LDC R5, c[0x0][0x238] ;  /* 0x00008e00ff057b82 */ /* 0x000e220000000800 */
[----:B------:R-:W-:Y:S01]  /*0030*/  ULDC.64 UR6, c[0x0][0x208] ;  /* 0x0000820000067ab9 */ /* 0x000fe20000000a00 */
[----:B------:R-:W-:Y:S01]  /*0040*/  PRMT R56, RZ, 0x7610, R56 ;  /* 0x00007610ff387816 */ /* 0x000fe20000000038 */
[----:B------:R-:W1:Y:S01]  /*0050*/  S2R R7, SR_CTAID.X ;  /* 0x0000000000077919 */ /* 0x000e620000002500 */
[----:B------:R-:W-:-:S02]  /*0060*/  PRMT R55, RZ, 0x7610, R55 ;  /* 0x00007610ff377816 */ /* 0x000fc40000000037 */
[----:B------:R-:W-:Y:S01]  /*0070*/  PRMT R54, RZ, 0x7610, R54 ;  /* 0x00007610ff367816 */ /* 0x000fe20000000036 */
[----:B------:R-:W2:Y:S01]  /*0080*/  S2R R6, SR_TID.X ;  /* 0x0000000000067919 */ /* 0x000ea20000002100 */
[----:B------:R-:W3:Y:S01]  /*0090*/  LDC R8, c[0x0][0x240] ;  /* 0x00009000ff087b82 */ /* 0x000ee20000000800 */
[----:B------:R-:W4:Y:S01]  /*00a0*/  S2R R3, SR_CTAID.Z ;  /* 0x0000000000037919 */ /* 0x000f220000002700 */
[--C-:B0-----:R-:W-:Y:S01]  /*00b0*/  IMAD R0, R4, -0x3, R5.reuse ;  /* 0xfffffffd04007824 */ /* 0x101fe200078e0205 */
[----:B------:R-:W-:-:S04]  /*00c0*/  PRMT R5, RZ, 0x7610, R5 ;  /* 0x00007610ff057816 */ /* 0x000fc80000000005 */
        /* <DEDUP_REMOVED lines=23> */
.L_x_2793:
[----:B------:R-:W-:Y:S02]  /*0240*/  PRMT R2, R5, 0x9910, RZ ;  /* 0x0000991005027816 */ /* 0x000fe400000000ff */
[----:B------:R-:W-:Y:S02]  /*0250*/  SHF.L.U32 R57, R3, 0x5, RZ ;  /* 0x0000000503397819 */ /* 0x000fe400000006ff */
[----:B------:R-:W-:Y:S02]  /*0260*/  ISETP.NE.AND P0, PT, R2, RZ, PT ;  /* 0x000000ff0200720c */ /* 0x000fe40003f05270 */
[----:B------:R-:W-:-:S11]  /*0270*/  VIADDMNMX R58, R57, 0x20, R8, PT ;  /* 0x00000020393a7846 */ /* 0x000fd60003800108 */
[----:B------:R-:W-:Y:S05]  /*0280*/  @!P0 EXIT ;  /* 0x000000000000894d */ /* 0x000fea0003800000 */
[----:B------:R-:W-:Y:S01]  /*0290*/  IADD3 R9, R57, R6, RZ ;  /* 0x0000000639097210 */ /* 0x000fe20007ffe0ff */
[----:B------:R-:W-:Y:S01]  /*02a0*/  BSSY B0, `(.L_x_2794) ;  /* 0x00000b6000007945 */ /* 0x000fe20003800000 */
[----:B------:R-:W-:Y:S02]  /*02b0*/  SHF.L.U32 R5, R7, 0x7, RZ ;  /* 0x0000000707057819 */ /* 0x000fe400000006ff */
        /* <DEDUP_REMOVED lines=21> */
.L_x_2798:
        /* <DEDUP_REMOVED lines=37> */
.L_x_2797:
        /* <DEDUP_REMOVED lines=24> */
.L_x_2799:
        /* <DEDUP_REMOVED lines=14> */
.L_x_2796:
        /* <DEDUP_REMOVED lines=10> */
.L_x_2801:
        /* <DEDUP_REMOVED lines=37> */
.L_x_2800:
        /* <DEDUP_REMOVED lines=24> */
.L_x_2802:
        /* <DEDUP_REMOVED lines=13> */
.L_x_2795:
[----:B------:R-:W-:Y:S05]  /*0e00*/  BSYNC B0 ;  /* 0x0000000000007941 */ /* 0x000fea0003800000 */
.L_x_2794:
[----:B------:R-:W3:Y:S02]  /*0e10*/  LDC R13, c[0x0][0x23c] ;  /* 0x00008f00ff0d7b82 */ /* 0x000ee40000000800 */
[----:B---3--:R-:W-:-:S13]  /*0e20*/  ISETP.GE.AND P0, PT, R2, R13, PT ;  /* 0x0000000d0200720c */ /* 0x008fda0003f06270 */
[----:B------:R-:W-:Y:S05]  /*0e30*/  @P0 EXIT ;  /* 0x000000000000094d */ /* 0x000fea0003800000 */
[----:B-12---:R-:W1:Y:S02]  /*0e40*/  LDC.U8 R7, c[0x0][0x270] ;  /* 0x00009c00ff077b82 */ /* 0x006e640000000000 */
[----:B-1----:R-:W-:-:S04]  /*0e50*/  PRMT R7, R7, 0x8880, RZ ;  /* 0x0000888007077816 */ /* 0x002fc800000000ff */
[----:B------:R-:W-:-:S04]  /*0e60*/  ISETP.NE.AND P0, PT, R7, RZ, PT ;  /* 0x000000ff0700720c */ /* 0x000fc80003f05270 */
[----:B------:R-:W-:-:S04]  /*0e70*/  ISETP.NE.OR P0, PT, R3, RZ, !P0 ;  /* 0x000000ff0300720c */ /* 0x000fc80004705670 */
[----:B------:R-:W-:-:S13]  /*0e80*/  ISETP.LT.OR P0, PT, R0, 0x1, P0 ;  /* 0x000000010000780c */ /* 0x000fda0000701670 */
[----:B------:R-:W-:Y:S05]  /*0e90*/  @P0 BRA `(.L_x_2803) ;  /* 0x0000000000800947 */ /* 0x000fea0003800000 */
[----:B0-----:R-:W0:Y:S01]  /*0ea0*/  LDC.64 R8, c[0x0][0x230] ;  /* 0x00008c00ff087b82 */ /* 0x001e220000000a00 */
[----:B------:R-:W-:Y:S01]  /*0eb0*/  ISETP.GT.AND P2, PT, R59, 0x3, PT ;  /* 0x000000033b00780c */ /* 0x000fe20003f44270 */
[----:B------:R-:W-:Y:S01]  /*0ec0*/  IMAD R4, R4, R13, RZ ;  /* 0x0000000d04047224 */ /* 0x000fe200078e02ff */
[----:B------:R-:W-:Y:S01]  /*0ed0*/  HFMA2.MMA R12, -RZ, RZ, 0, 0 ;  /* 0x00000000ff0c7435 */ /* 0x000fe200000001ff */
[----:B------:R-:W-:Y:S02]  /*0ee0*/  PLOP3.LUT P0, PT, PT, PT, PT, 0x80, 0x0 ;  /* 0x000000000000781c */ /* 0x000fe40003f0f070 */
[----:B------:R-:W-:-:S05]  /*0ef0*/  IMAD R5, R4, 0x3, R5 ;  /* 0x0000000304057824 */ /* 0x000fca00078e0205 */
[----:B------:R-:W-:-:S05]  /*0f00*/  LEA R5, R6, R5, 0x2 ;  /* 0x0000000506057211 */ /* 0x000fca00078e10ff */
[----:B0-----:R-:W-:Y:S01]  /*0f10*/  IMAD.WIDE R4, R5, 0x2, R8 ;  /* 0x0000000205047825 */ /* 0x001fe200078e0208 */
[----:B------:R-:W-:Y:S06]  /*0f20*/  @!P2 BRA `(.L_x_2804) ;  /* 0x000000000034a947 */ /* 0x000fec0003800000 */
[----:B------:R-:W-:Y:S02]  /*0f30*/  PLOP3.LUT P0, PT, PT, PT, PT, 0x8, 0x0 ;  /* 0x000000000000781c */ /* 0x000fe40003f0e170 */
[----:B------:R-:W-:-:S11]  /*0f40*/  IADD3 R15, R59, -0x3, RZ ;  /* 0xfffffffd3b0f7810 */ /* 0x000fd60007ffe0ff */
.L_x_2805:
        /* <DEDUP_REMOVED lines=11> */
.L_x_2804:
        /* <DEDUP_REMOVED lines=10> */
.L_x_2803:
[----:B------:R-:W2:Y:S08]  /*10a0*/  LDC R8, c[0x0][0x25c] ;  /* 0x00009700ff087b82 */ /* 0x000eb00000000800 */
[----:B------:R-:W-:Y:S01]  /*10b0*/  BAR.SYNC.DEFER_BLOCKING 0x0 ;  /* 0x0000000000007b1d */ /* 0x000fe20000010000 */
[----:B------:R-:W-:-:S07]  /*10c0*/  ISETP.GE.AND P0, PT, R57, R58, PT ;  /* 0x0000003a3900720c */ /* 0x000fce0003f06270 */
[----:B0-----:R-:W0:Y:S06]  /*10d0*/  LDC R16, c[0x0][0x264] ;  /* 0x00009900ff107b82 */ /* 0x001e2c0000000800 */
[----:B------:R-:W-:Y:S05]  /*10e0*/  @P0 BRA `(.L_x_2806) ;  /* 0x0000000000d40947 */ /* 0x000fea0003800000 */
[----:B-1----:R-:W1:Y:S01]  /*10f0*/  LDC.64 R4, c[0x0][0x248] ;  /* 0x00009200ff047b82 */ /* 0x002e620000000a00 */
[----:B------:R-:W-:-:S07]  /*1100*/  SHF.L.U32 R11, R3, 0x6, RZ ;  /* 0x00000006030b7819 */ /* 0x000fce00000006ff */
[----:B------:R-:W3:Y:S08]  /*1110*/  LDC.64 R6, c[0x0][0x220] ;  /* 0x00008800ff067b82 */ /* 0x000ef00000000a00 */
        /* <DEDUP_REMOVED lines=9> */
[----:B-1-34-:R-:W-:-:S07]  /*11b0*/  SHF.R.S32.HI R22, RZ, 0x3, R12 ;  /* 0x00000003ff167819 */ /* 0x01afce000001140c */
.L_x_2807:
[----:B-----5:R-:W-:-:S05]  /*11c0*/  IADD3 R18, R3, UR4, RZ ;  /* 0x0000000403127c10 */ /* 0x020fca000fffe0ff */
[----:B------:R-:W-:-:S05]  /*11d0*/  IMAD R9, R18, R13, RZ ;  /* 0x0000000d12097224 */ /* 0x000fca00078e02ff */
[----:B------:R-:W-:-:S04]  /*11e0*/  SHF.R.S32.HI R10, RZ, 0x1f, R9 ;  /* 0x0000001fff0a7819 */ /* 0x000fc80000011409 */
[----:B------:R-:W-:-:S04]  /*11f0*/  LEA.HI R9, R10, R9, RZ, 0x3 ;  /* 0x000000090a097211 */ /* 0x000fc800078f18ff */
[----:B------:R-:W-:-:S05]  /*1200*/  LEA.HI.SX32 R9, R9, R22, 0x1d ;  /* 0x0000001609097211 */ /* 0x000fca00078feaff */
[----:B------:R-:W-:-:S06]  /*1210*/  IMAD.WIDE R10, R9, 0x4, R6 ;  /* 0x00000004090a7825 */ /* 0x000fcc00078e0206 */
[----:B------:R-:W3:Y:S01]  /*1220*/  LDG.E.CONSTANT R10, desc[UR6][R10.64] ;  /* 0x000000060a0a7981 */ /* 0x000ee2000c1e9900 */
[----:B------:R-:W-:-:S05]  /*1230*/  LEA R21, R23, 0x1, 0x1 ;  /* 0x0000000117157811 */ /* 0x000fca00078e08ff */
[----:B------:R-:W-:-:S05]  /*1240*/  IMAD.WIDE R20, R21, 0x2, R4 ;  /* 0x0000000215147825 */ /* 0x000fca00078e0204 */
[----:B------:R-:W4:Y:S01]  /*1250*/  LDG.E.U16.CONSTANT R26, desc[UR6][R20.64] ;  /* 0x00000006141a7981 */ /* 0x000f22000c1e9500 */
[----:B------:R-:W-:-:S06]  /*1260*/  IMAD.WIDE R18, R18, 0x2, R14 ;  /* 0x0000000212127825 */ /* 0x000fcc00078e020e */
[----:B------:R1:W2:Y:S01]  /*1270*/  LDG.E.U16.CONSTANT R18, desc[UR6][R18.64] ;  /* 0x0000000612127981 */ /* 0x0002a2000c1e9500 */
[----:B------:R-:W-:Y:S01]  /*1280*/  UIADD3 UR4, UR4, 0x1, URZ ;  /* 0x0000000104047890 */ /* 0x000fe2000fffe03f */
        /* <DEDUP_REMOVED lines=16> */
[----:B------:R-:W2:Y:S01]  /*1390*/  I2F.F16 R11, R12 ;  /* 0x0000000c000b7306 */ /* 0x000ea20000200c00 */
[----:B------:R-:W-:Y:S01]  /*13a0*/  IMAD R25, R9, R9, RZ ;  /* 0x0000000909197224 */ /* 0x000fe200078e02ff */
[----:B------:R-:W-:-:S06]  /*13b0*/  ISETP.GE.AND P2, PT, R23, R58, PT ;  /* 0x0000003a1700720c */ /* 0x000fcc0003f46270 */
[----:B-1----:R-:W1:Y:S01]  /*13c0*/  I2F.F16 R19, R24 ;  /* 0x0000001800137306 */ /* 0x002e620000200c00 */
[----:B--2---:R-:W-:-:S07]  /*13d0*/  HMUL2 R12, R11.H0_H0, R18.H0_H0 ;  /* 0x200000120b0c7232 */ /* 0x004fce0000000800 */
[----:B------:R-:W2:Y:S01]  /*13e0*/  I2F.F16 R21, R20 ;  /* 0x0000001400157306 */ /* 0x000ea20000200c00 */
[----:B-1----:R-:W-:-:S07]  /*13f0*/  HMUL2 R11, R19.H0_H0, R18.H0_H0 ;  /* 0x20000012130b7232 */ /* 0x002fce0000000800 */
[----:B------:R-:W1:Y:S01]  /*1400*/  I2F.F16 R9, R25 ;  /* 0x0000001900097306 */ /* 0x000e620000200c00 */
[-C--:B--2---:R-:W-:Y:S02]  /*1410*/  HMUL2 R10, R21.H0_H0, R18.reuse.H0_H0 ;  /* 0x20000012150a7232 */ /* 0x084fe40000000800 */
[----:B-1----:R-:W-:Y:S01]  /*1420*/  HMUL2 R9, R9.H0_H0, R18.H0_H0 ;  /* 0x2000001209097232 */ /* 0x002fe20000000800 */
[----:B------:R-:W-:Y:S06]  /*1430*/  @!P2 BRA `(.L_x_2807) ;  /* 0xfffffffc0060a947 */ /* 0x000fec000383ffff */
.L_x_2806:
[----:B------:R-:W-:Y:S01]  /*1440*/  ULDC UR4, c[0x0][0x258] ;  /* 0x0000960000047ab9 */ /* 0x000fe20000000800 */
[----:B------:R-:W-:Y:S01]  /*1450*/  ULDC UR5, c[0x0][0x260] ;  /* 0x0000980000057ab9 */ /* 0x000fe20000000800 */
[C---:B------:R-:W-:Y:S01]  /*1460*/  ISETP.GT.AND P2, PT, R57.reuse, UR4, PT ;  /* 0x0000000439007c0c */ /* 0x040fe2000bf44270 */
[----:B------:R-:W-:Y:S01]  /*1470*/  ULDC UR8, c[0x0][0x268] ;  /* 0x00009a0000087ab9 */ /* 0x000fe20000000800 */
[C---:B------:R-:W-:Y:S01]  /*1480*/  VIMNMX R3, R57.reuse, UR4, PT ;  /* 0x0000000439037c48 */ /* 0x040fe2000bfe0100 */
[----:B------:R-:W-:Y:S01]  /*1490*/  HFMA2.MMA R14, -RZ, RZ, 0, 0 ;  /* 0x00000000ff0e7435 */ /* 0x000fe200000001ff */
[C---:B------:R-:W-:Y:S02]  /*14a0*/  ISETP.GT.AND P4, PT, R57.reuse, UR5, PT ;  /* 0x0000000539007c0c */ /* 0x040fe4000bf84270 */
[----:B-1----:R-:W-:Y:S02]  /*14b0*/  SHF.R.S32.HI R4, RZ, 0x1f, R3 ;  /* 0x0000001fff047819 */ /* 0x002fe40000011403 */
[----:B------:R-:W-:-:S02]  /*14c0*/  ISETP.GT.AND P6, PT, R57, UR8, PT ;  /* 0x0000000839007c0c */ /* 0x000fc4000bfc4270 */
[----:B------:R-:W-:Y:S01]  /*14d0*/  LEA.HI R4, R4, R3, RZ, 0x5 ;  /* 0x0000000304047211 */ /* 0x000fe200078f28ff */
[----:B------:R-:W-:Y:S01]  /*14e0*/  HFMA2.MMA R3, -RZ, RZ, 0, 0 ;  /* 0x00000000ff037435 */ /* 0x000fe200000001ff */
[C---:B--2---:R-:W-:Y:S02]  /*14f0*/  ISETP.GT.AND P3, PT, R57.reuse, R8, PT ;  /* 0x000000083900720c */ /* 0x044fe40003f64270 */
[----:B------:R-:W-:Y:S02]  /*1500*/  SHF.R.S32.HI R15, RZ, 0x5, R4 ;  /* 0x00000005ff0f7819 */ /* 0x000fe40000011404 */
[----:B0-----:R-:W-:Y:S02]  /*1510*/  ISETP.GT.AND P5, PT, R57, R16, PT ;  /* 0x000000103900720c */ /* 0x001fe40003fa4270 */
[----:B------:R-:W-:Y:S02]  /*1520*/  MOV R7, RZ ;  /* 0x000000ff00077202 */ /* 0x000fe40000000f00 */
[----:B------:R-:W-:Y:S01]  /*1530*/  MOV R4, RZ ;  /* 0x000000ff00047202 */ /* 0x000fe20000000f00 */
        /* <DEDUP_REMOVED lines=8> */
.L_x_2808:
        /* <DEDUP_REMOVED lines=8> */
.L_x_2809:
        /* <DEDUP_REMOVED lines=8> */
.L_x_2810:
        /* <DEDUP_REMOVED lines=8> */
.L_x_2811:
        /* <DEDUP_REMOVED lines=9> */
.L_x_2812:
        /* <DEDUP_REMOVED lines=13> */
[----:B------:R-:W-:-:S04]  /*18a0*/  IADD3 R2, P2, R2, R3, RZ ;  /* 0x0000000302027210 */ /* 0x000fc80007f5e0ff */
[----:B------:R-:W-:Y:S02]  /*18b0*/  LEA.HI.X.SX32 R3, R3, R4, 0x1, P2 ;  /* 0x0000000403037211 */ /* 0x000fe400010f0eff */
[C---:B------:R-:W-:Y:S01]  /*18c0*/  LEA R60, P2, R2.reuse, UR8, 0x2 ;  /* 0x00000008023c7c11 */ /* 0x040fe2000f8410ff */
[----:B0-----:R-:W-:Y:S01]  /*18d0*/  ULEA UR4, UR5, UR4, 0x18 ;  /* 0x0000000405047291 */ /* 0x001fe2000f8ec03f */
[----:B------:R-:W-:Y:S02]  /*18e0*/  PRMT R4, RZ, 0x5410, RZ ;  /* 0x00005410ff047816 */ /* 0x000fe400000000ff */
[----:B------:R-:W-:Y:S02]  /*18f0*/  LEA.HI.X R15, R2, UR9, R3, 0x2, P2 ;  /* 0x00000009020f7c11 */ /* 0x000fe400090f1403 */
[----:B------:R-:W-:Y:S01]  /*1900*/  PRMT R3, RZ, 0x5410, RZ ;  /* 0x00005410ff037816 */ /* 0x000fe200000000ff */
[----:B------:R-:W-:Y:S06]  /*1910*/  @P0 BRA `(.L_x_2813) ;  /* 0x0000002400080947 */ /* 0x000fec0003800000 */
[----:B------:R-:W0:Y:S01]  /*1920*/  LDC R2, c[0x0][0x23c] ;  /* 0x00008f00ff027b82 */ /* 0x000e220000000800 */
[----:B------:R-:W-:Y:S01]  /*1930*/  PRMT R14, R56, 0x9910, RZ ;  /* 0x00009910380e7816 */ /* 0x000fe200000000ff */
[----:B------:R-:W-:Y:S01]  /*1940*/  ULDC UR5, c[0x0][0x25c] ;  /* 0x0000970000057ab9 */ /* 0x000fe20000000800 */
[----:B------:R-:W-:Y:S02]  /*1950*/  PRMT R8, R8, 0x5410, RZ ;  /* 0x0000541008087816 */ /* 0x000fe400000000ff */
[----:B------:R-:W-:-:S04]  /*1960*/  ISETP.NE.AND P0, PT, R14, RZ, PT ;  /* 0x000000ff0e00720c */ /* 0x000fc80003f05270 */
[----:B------:R-:W-:Y:S02]  /*1970*/  ISETP.LT.OR P0, PT, R0, 0x3, !P0 ;  /* 0x000000030000780c */ /* 0x000fe40004701670 */
[----:B------:R-:W-:-:S11]  /*1980*/  SHF.R.S32.HI R0, RZ, 0x1f, R13 ;  /* 0x0000001fff007819 */ /* 0x000fd6000001140d */
.L_x_2820:
        /* <DEDUP_REMOVED lines=16> */
[----:B------:R-:W-:-:S02]  /*1a90*/  LOP3.LUT R35, R18, 0x3f003f, RZ, 0xc0, !PT ;  /* 0x003f003f12237812 */ /* 0x000fc400078ec0ff */
[----:B------:R-:W-:Y:S02]  /*1aa0*/  SHF.R.U32.HI R36, RZ, 0x6, R18 ;  /* 0x00000006ff247819 */ /* 0x000fe40000011612 */
[----:B------:R-:W-:Y:S02]  /*1ab0*/  ISETP.NE.AND P2, PT, R17, RZ, PT ;  /* 0x000000ff1100720c */ /* 0x000fe40003f45270 */
        /* <DEDUP_REMOVED lines=14> */
[----:B---3--:R-:W-:Y:S02]  /*1ba0*/  SHF.R.U32.HI R18, RZ, 0x8, R20 ;  /* 0x00000008ff127819 */ /* 0x008fe40000011614 */
[----:B------:R-:W-:-:S02]  /*1bb0*/  SHF.R.U32.HI R29, RZ, 0x8, R21 ;  /* 0x00000008ff1d7819 */ /* 0x000fc40000011615 */
[----:B------:R-:W-:Y:S02]  /*1bc0*/  SHF.R.U32.HI R39, RZ, 0x8, R22 ;  /* 0x00000008ff277819 */ /* 0x000fe40000011616 */
[----:B------:R-:W-:Y:S02]  /*1bd0*/  LOP3.LUT R18, R17, 0x300030, R18, 0xf8, !PT ;  /* 0x0030003011127812 */ /* 0x000fe400078ef812 */
[----:B------:R-:W-:Y:S02]  /*1be0*/  LOP3.LUT R17, R16, 0x300030, R29, 0xf8, !PT ;  /* 0x0030003010117812 */ /* 0x000fe400078ef81d */
[----:B------:R-:W-:Y:S02]  /*1bf0*/  LOP3.LUT R16, R38, 0x300030, R39, 0xf8, !PT ;  /* 0x0030003026107812 */ /* 0x000fe400078ef827 */
[----:B--2---:R-:W-:Y:S02]  /*1c00*/  SHF.R.U32.HI R43, RZ, 0xc, R24 ;  /* 0x0000000cff2b7819 */ /* 0x004fe40000011618 */
[----:B------:R-:W-:-:S02]  /*1c10*/  LOP3.LUT R41, R24, 0x3f003f, RZ, 0xc0, !PT ;  /* 0x003f003f18297812 */ /* 0x000fc400078ec0ff */
[----:B------:R-:W-:Y:S02]  /*1c20*/  SHF.R.U32.HI R42, RZ, 0x6, R24 ;  /* 0x00000006ff2a7819 */ /* 0x000fe40000011618 */
[--C-:B------:R-:W-:Y:S02]  /*1c30*/  SHF.R.U32.HI R24, RZ, 0xc, R25.reuse ;  /* 0x0000000cff187819 */ /* 0x100fe40000011619 */
[----:B------:R-:W-:Y:S02]  /*1c40*/  LOP3.LUT R38, R25, 0x3f003f, RZ, 0xc0, !PT ;  /* 0x003f003f19267812 */ /* 0x000fe400078ec0ff */
[----:B------:R-:W-:Y:S02]  /*1c50*/  SHF.R.U32.HI R39, RZ, 0x6, R25 ;  /* 0x00000006ff277819 */ /* 0x000fe40000011619 */
[----:B------:R-:W-:Y:S02]  /*1c60*/  SHF.R.U32.HI R25, RZ, 0xc, R26 ;  /* 0x0000000cff197819 */ /* 0x000fe4000001161a */
[----:B------:R-:W-:-:S02]  /*1c70*/  SHF.R.U32.HI R44, RZ, 0xc, R27 ;  /* 0x0000000cff2c7819 */ /* 0x000fc4000001161b */
[----:B------:R-:W-:Y:S02]  /*1c80*/  SHF.R.U32.HI R51, RZ, 0xa, R21 ;  /* 0x0000000aff337819 */ /* 0x000fe40000011615 */
        /* <DEDUP_REMOVED lines=9> */
[----:B------:R-:W-:Y:S02]  /*1d20*/  LOP3.LUT R52, R25, 0x300030, R52, 0xf8, !PT ;  /* 0x0030003019347812 */ /* 0x000fe400078ef834 */
[----:B------:R-:W-:-:S02]  /*1d30*/  LOP3.LUT R24, R14, 0x64006400, RZ, 0xfc, !PT ;  /* 0x640064000e187812 */ /* 0x000fc400078efcff */
[----:B------:R-:W-:Y:S02]  /*1d40*/  LOP3.LUT R49, R28, 0x300030, R49, 0xf8, !PT ;  /* 0x003000301c317812 */ /* 0x000fe400078ef831 */
[----:B------:R-:W-:Y:S02]  /*1d50*/  LOP3.LUT R53, R44, 0x300030, R53, 0xf8, !PT ;  /* 0x003000302c357812 */ /* 0x000fe400078ef835 */
[----:B------:R-:W-:Y:S02]  /*1d60*/  LOP3.LUT R25, R35, 0x64006400, RZ, 0xfc, !PT ;  /* 0x6400640023197812 */ /* 0x000fe400078efcff */
[----:B------:R-:W-:Y:S02]  /*1d70*/  LOP3.LUT R29, R26, 0x3f003f, RZ, 0xc0, !PT ;  /* 0x003f003f1a1d7812 */ /* 0x000fe400078ec0ff */
[----:B------:R-:W-:Y:S02]  /*1d80*/  SHF.R.U32.HI R28, RZ, 0x6, R26 ;  /* 0x00000006ff1c7819 */ /* 0x000fe4000001161a */
[----:B------:R-:W-:-:S02]  /*1d90*/  LOP3.LUT R50, R43, 0x300030, R50, 0xf8, !PT ;  /* 0x003000302b327812 */ /* 0x000fc400078ef832 */
[----:B------:R-:W-:Y:S01]  /*1da0*/  LOP3.LUT R44, R37, 0x64006400, RZ, 0xfc, !PT ;  /* 0x64006400252c7812 */ /* 0x000fe200078efcff */
[----:B------:R-:W-:Y:S01]  /*1db0*/  HADD2 R14, R15, -1056, -1056 ;  /* 0xe420e4200f0e7430 */ /* 0x000fe20000000000 */
[----:B------:R-:W-:Y:S02]  /*1dc0*/  LOP3.LUT R19, R20, 0x3f003f, RZ, 0xc0, !PT ;  /* 0x003f003f14137812 */ /* 0x000fe400078ec0ff */
[----:B------:R-:W-:Y:S02]  /*1dd0*/  SHF.R.U32.HI R32, RZ, 0x6, R20 ;  /* 0x00000006ff207819 */ /* 0x000fe40000011614 */
[----:B------:R-:W-:Y:S02]  /*1de0*/  LOP3.LUT R26, R27, 0x3f003f, RZ, 0xc0, !PT ;  /* 0x003f003f1b1a7812 */ /* 0x000fe400078ec0ff */
[----:B------:R-:W-:Y:S01]  /*1df0*/  LOP3.LUT R43, R36, 0x64006400, RZ, 0xfc, !PT ;  /* 0x64006400242b7812 */ /* 0x000fe200078efcff */
[----:B------:R-:W-:Y:S01]  /*1e00*/  HADD2 R15, R24, -1056, -1056 ;  /* 0xe420e420180f7430 */ /* 0x000fe20000000000 */
[----:B------:R-:W-:-:S02]  /*1e10*/  LOP3.LUT R30, R21, 0x3f003f, RZ, 0xc0, !PT ;  /* 0x003f003f151e7812 */ /* 0x000fc400078ec0ff */
[----:B------:R-:W-:Y:S02]  /*1e20*/  LOP3.LUT R20, R22, 0x3f003f, RZ, 0xc0, !PT ;  /* 0x003f003f16147812 */ /* 0x000fe400078ec0ff */
[----:B------:R-:W-:Y:S02]  /*1e30*/  LOP3.LUT R31, R23, 0x3f003f, RZ, 0xc0, !PT ;  /* 0x003f003f171f7812 */ /* 0x000fe400078ec0ff */
[----:B------:R-:W-:Y:S02]  /*1e40*/  SHF.R.U32.HI R27, RZ, 0x6, R27 ;  /* 0x00000006ff1b7819 */ /* 0x000fe4000001161b */
[----:B------:R-:W-:Y:S01]  /*1e50*/  LOP3.LUT R35, R33, 0x64006400, RZ, 0xfc, !PT ;  /* 0x6400640021237812 */ /* 0x000fe200078efcff */
[----:B------:R-:W-:Y:S01]  /*1e60*/  HADD2 R24, R25, -1056, -1056 ;  /* 0xe420e42019187430 */ /* 0x000fe20000000000 */
[----:B------:R-:W-:Y:S02]  /*1e70*/  SHF.R.U32.HI R21, RZ, 0x6, R21 ;  /* 0x00000006ff157819 */ /* 0x000fe40000011615 */
[----:B------:R-:W-:-:S02]  /*1e80*/  SHF.R.U32.HI R22, RZ, 0x6, R22 ;  /* 0x00000006ff167819 */ /* 0x000fc40000011616 */
[----:B------:R-:W-:Y:S01]  /*1e90*/  SHF.R.U32.HI R23, RZ, 0x6, R23 ;  /* 0x00000006ff177819 */ /* 0x000fe20000011617 */
[----:B------:R-:W-:Y:S01]  /*1ea0*/  HADD2 R25, R44, -1056, -1056 ;  /* 0xe420e4202c197430 */ /* 0x000fe20000000000 */
        /* <DEDUP_REMOVED lines=106> */
.L_x_2815:
        /* <DEDUP_REMOVED lines=48> */
.L_x_2816:
        /* <DEDUP_REMOVED lines=45> */
.L_x_2814:
        /* <DEDUP_REMOVED lines=15> */
[----:B------:R-:W-:-:S02]  /*2c10*/  LOP3.LUT R32, R15, 0xf000f, RZ, 0xc0, !PT ;  /* 0x000f000f0f207812 */ /* 0x000fc400078ec0ff */
[----:B----4-:R-:W-:Y:S02]  /*2c20*/  SHF.R.U32.HI R45, RZ, 0x8, R21 ;  /* 0x00000008ff2d7819 */ /* 0x010fe40000011615 */
[----:B------:R-:W-:Y:S02]  /*2c30*/  SHF.R.U32.HI R47, RZ, 0x8, R22 ;  /* 0x00000008ff2f7819 */ /* 0x000fe40000011616 */
[----:B------:R-:W-:Y:S02]  /*2c40*/  SHF.R.U32.HI R31, RZ, 0xc, R16 ;  /* 0x0000000cff1f7819 */ /* 0x000fe40000011610 */
[----:B------:R-:W-:Y:S02]  /*2c50*/  SHF.R.U32.HI R33, RZ, 0xc, R19 ;  /* 0x0000000cff217819 */ /* 0x000fe40000011613 */
[----:B------:R-:W-:Y:S02]  /*2c60*/  LOP3.LUT R45, R14, 0x300030, R45, 0xf8, !PT ;  /* 0x003000300e2d7812 */ /* 0x000fe400078ef82d */
[----:B------:R-:W-:-:S02]  /*2c70*/  LOP3.LUT R47, R32, 0x300030, R47, 0xf8, !PT ;  /* 0x00300030202f7812 */ /* 0x000fc400078ef82f */
[--C-:B---3--:R-:W-:Y:S02]  /*2c80*/  SHF.R.U32.HI R43, RZ, 0xc, R26.reuse ;  /* 0x0000000cff2b7819 */ /* 0x108fe4000001161a */
[----:B------:R-:W-:Y:S02]  /*2c90*/  LOP3.LUT R32, R26, 0x3f003f, RZ, 0xc0, !PT ;  /* 0x003f003f1a207812 */ /* 0x000fe400078ec0ff */
[----:B------:R-:W-:Y:S02]  /*2ca0*/  SHF.R.U32.HI R14, RZ, 0x6, R26 ;  /* 0x00000006ff0e7819 */ /* 0x000fe4000001161a */
[----:B------:R-:W-:Y:S02]  /*2cb0*/  SHF.R.U32.HI R26, RZ, 0xc, R27 ;  /* 0x0000000cff1a7819 */ /* 0x000fe4000001161b */
[----:B------:R-:W-:Y:S02]  /*2cc0*/  LOP3.LUT R38, R16, 0x3f003f, RZ, 0xc0, !PT ;  /* 0x003f003f10267812 */ /* 0x000fe400078ec0ff */
[----:B------:R-:W-:-:S02]  /*2cd0*/  SHF.R.U32.HI R39, RZ, 0x6, R16 ;  /* 0x00000006ff277819 */ /* 0x000fc40000011610 */
[----:B------:R-:W-:Y:S02]  /*2ce0*/  SHF.R.U32.HI R41, RZ, 0xc, R24 ;  /* 0x0000000cff297819 */ /* 0x000fe40000011618 */
[----:B------:R-:W-:Y:S02]  /*2cf0*/  SHF.R.U32.HI R42, RZ, 0xc, R25 ;  /* 0x0000000cff2a7819 */ /* 0x000fe40000011619 */
[----:B------:R-:W-:Y:S02]  /*2d00*/  LOP3.LUT R30, R17, 0x3f003f, RZ, 0xc0, !PT ;  /* 0x003f003f111e7812 */ /* 0x000fe400078ec0ff */
[----:B------:R-:W-:Y:S02]  /*2d10*/  LOP3.LUT R29, R18, 0x3f003f, RZ, 0xc0, !PT ;  /* 0x003f003f121d7812 */ /* 0x000fe400078ec0ff */
[----:B------:R-:W-:Y:S02]  /*2d20*/  LOP3.LUT R28, R19, 0x3f003f, RZ, 0xc0, !PT ;  /* 0x003f003f131c7812 */ /* 0x000fe400078ec0ff */
[----:B------:R-:W-:-:S02]  /*2d30*/  SHF.R.U32.HI R16, RZ, 0x8, R20 ;  /* 0x00000008ff107819 */ /* 0x000fc40000011614 */
[----:B------:R-:W-:Y:S02]  /*2d40*/  SHF.R.U32.HI R49, RZ, 0x8, R23 ;  /* 0x00000008ff317819 */ /* 0x000fe40000011617 */
[----:B------:R-:W-:Y:S02]  /*2d50*/  LOP3.LUT R31, R31, 0xf000f, RZ, 0xc0, !PT ;  /* 0x000f000f1f1f7812 */ /* 0x000fe400078ec0ff */
[----:B------:R-:W-:Y:S02]  /*2d60*/  LOP3.LUT R40, R33, 0xf000f, RZ, 0xc0, !PT ;  /* 0x000f000f21287812 */ /* 0x000fe400078ec0ff */
[----:B------:R-:W-:Y:S02]  /*2d70*/  SHF.R.U32.HI R17, RZ, 0x6, R17 ;  /* 0x00000006ff117819 */ /* 0x000fe40000011611 */
[----:B------:R-:W-:Y:S02]  /*2d80*/  SHF.R.U32.HI R18, RZ, 0x6, R18 ;  /* 0x00000006ff127819 */ /* 0x000fe40000011612 */
[----:B------:R-:W-:-:S02]  /*2d90*/  SHF.R.U32.HI R19, RZ, 0x6, R19 ;  /* 0x00000006ff137819 */ /* 0x000fc40000011613 */
[----:B------:R-:W-:Y:S02]  /*2da0*/  SHF.R.U32.HI R53, RZ, 0xa, R23 ;  /* 0x0000000aff357819 */ /* 0x000fe40000011617 */
[----:B------:R-:W-:Y:S02]  /*2db0*/  LOP3.LUT R26, R26, 0xf000f, RZ, 0xc0, !PT ;  /* 0x000f000f1a1a7812 */ /* 0x000fe400078ec0ff */
[----:B------:R-:W-:Y:S02]  /*2dc0*/  SHF.R.U32.HI R50, RZ, 0xa, R20 ;  /* 0x0000000aff327819 */ /* 0x000fe40000011614 */
[----:B------:R-:W-:Y:S02]  /*2dd0*/  SHF.R.U32.HI R51, RZ, 0xa, R21 ;  /* 0x0000000aff337819 */ /* 0x000fe40000011615 */
[----:B------:R-:W-:Y:S02]  /*2de0*/  LOP3.LUT R41, R41, 0xf000f, RZ, 0xc0, !PT ;  /* 0x000f000f29297812 */ /* 0x000fe400078ec0ff */
[----:B------:R-:W-:-:S02]  /*2df0*/  LOP3.LUT R42, R42, 0xf000f, RZ, 0xc0, !PT ;  /* 0x000f000f2a2a7812 */ /* 0x000fc400078ec0ff */
[----:B------:R-:W-:Y:S02]  /*2e00*/  LOP3.LUT R16, R31, 0x300030, R16, 0xf8, !PT ;  /* 0x003000301f107812 */ /* 0x000fe400078ef810 */
[----:B------:R-:W-:Y:S02]  /*2e10*/  LOP3.LUT R49, R40, 0x300030, R49, 0xf8, !PT ;  /* 0x0030003028317812 */ /* 0x000fe400078ef831 */
[----:B------:R-:W-:Y:S02]  /*2e20*/  LOP3.LUT R34, R20, 0x3f003f, RZ, 0xc0, !PT ;  /* 0x003f003f14227812 */ /* 0x000fe400078ec0ff */
[----:B------:R-:W-:Y:S02]  /*2e30*/  LOP3.LUT R35, R21, 0x3f003f, RZ, 0xc0, !PT ;  /* 0x003f003f15237812 */ /* 0x000fe400078ec0ff */
        /* <DEDUP_REMOVED lines=8> */
[----:B------:R-:W-:Y:S02]  /*2ec0*/  SHF.R.U32.HI R20, RZ, 0x6, R20 ;  /* 0x00000006ff147819 */ /* 0x000fe40000011614 */
[----:B------:R-:W-:Y:S02]  /*2ed0*/  SHF.R.U32.HI R21, RZ, 0x6, R21 ;  /* 0x00000006ff157819 */ /* 0x000fe40000011615 */
[----:B------:R-:W-:Y:S02]  /*2ee0*/  SHF.R.U32.HI R22, RZ, 0x6, R22 ;  /* 0x00000006ff167819 */ /* 0x000fe40000011616 */
[----:B------:R-:W-:Y:S02]  /*2ef0*/  SHF.R.U32.HI R23, RZ, 0x6, R23 ;  /* 0x00000006ff177819 */ /* 0x000fe40000011617 */
[----:B------:R-:W-:Y:S02]  /*2f00*/  SHF.R.U32.HI R24, RZ, 0x6, R24 ;  /* 0x00000006ff187819 */ /* 0x000fe40000011618 */
[----:B------:R-:W-:-:S02]  /*2f10*/  SHF.R.U32.HI R25, RZ, 0x6, R25 ;  /* 0x00000006ff197819 */ /* 0x000fc40000011619 */
[----:B------:R-:W-:Y:S02]  /*2f20*/  SHF.R.U32.HI R15, RZ, 0x6, R27 ;  /* 0x00000006ff0f7819 */ /* 0x000fe4000001161b */
        /* <DEDUP_REMOVED lines=124> */
.L_x_2818:
        /* <DEDUP_REMOVED lines=48> */
.L_x_2819:
        /* <DEDUP_REMOVED lines=45> */
.L_x_2817:
        /* <DEDUP_REMOVED lines=8> */
.L_x_2813:
[----:B------:R-:W-:Y:S01]  /*3d40*/  ISETP.GE.AND P0, PT, R57, R58, PT ;  /* 0x0000003a3900720c */ /* 0x000fe20003f06270 */
[----:B------:R-:W-:-:S03]  /*3d50*/  ULDC UR5, c[0x0][0x264] ;  /* 0x0000990000057ab9 */ /* 0x000fc60000000800 */
[----:B------:R-:W-:-:S13]  /*3d60*/  ISETP.GE.OR P0, PT, R57, UR5, P0 ;  /* 0x0000000539007c0c */ /* 0x000fda0008706670 */
[----:B------:R-:W-:Y:S05]  /*3d70*/  @P0 BRA `(.L_x_2821) ;  /* 0x0000005000440947 */ /* 0x000fea0003800000 */
[----:B------:R-:W0:Y:S01]  /*3d80*/  S2R R0, SR_CTAID.Y ;  /* 0x0000000000007919 */ /* 0x000e220000002600 */
[----:B------:R-:W0:Y:S01]  /*3d90*/  LDC R13, c[0x0][0x238] ;  /* 0x00008e00ff0d7b82 */ /* 0x000e220000000800 */
[----:B------:R-:W-:Y:S01]  /*3da0*/  PRMT R2, R56, 0x9910, RZ ;  /* 0x0000991038027816 */ /* 0x000fe200000000ff */
[----:B------:R-:W-:Y:S01]  /*3db0*/  HADD2.F32 R12, -RZ, R12.H0_H0 ;  /* 0x2000000cff0c7230 */ /* 0x000fe20000004100 */
[----:B------:R-:W-:Y:S01]  /*3dc0*/  ULDC UR5, c[0x0][0x264] ;  /* 0x0000990000057ab9 */ /* 0x000fe20000000800 */
[----:B------:R-:W-:Y:S01]  /*3dd0*/  HADD2.F32 R11, -RZ, R11.H0_H0 ;  /* 0x2000000bff0b7230 */ /* 0x000fe20000004100 */
[----:B------:R-:W-:Y:S01]  /*3de0*/  ISETP.NE.AND P0, PT, R2, RZ, PT ;  /* 0x000000ff0200720c */ /* 0x000fe20003f05270 */
[----:B------:R-:W-:Y:S02]  /*3df0*/  HADD2.F32 R20, -RZ, R10.H0_H0 ;  /* 0x2000000aff147230 */ /* 0x000fe40000004100 */
[----:B------:R-:W-:Y:S02]  /*3e00*/  HADD2.F32 R21, -RZ, R9.H0_H0 ;  /* 0x20000009ff157230 */ /* 0x000fe40000004100 */
[----:B0-----:R-:W-:-:S05]  /*3e10*/  IMAD R0, R0, -0x3, R13 ;  /* 0xfffffffd00007824 */ /* 0x001fca00078e020d */
[----:B------:R-:W-:-:S13]  /*3e20*/  ISETP.LT.OR P0, PT, R0, 0x3, !P0 ;  /* 0x000000030000780c */ /* 0x000fda0004701670 */
.L_x_2834:
[----:B------:R-:W-:Y:S01]  /*3e30*/  MOV R14, R60 ;  /* 0x0000003c000e7202 */ /* 0x000fe20000000f00 */
[----:B------:R-:W-:Y:S06]  /*3e40*/  @!P1 BRA `(.L_x_2822) ;  /* 0x0000004c00f09947 */ /* 0x000fec0003800000 */
[----:B-----5:R-:W2:Y:S01]  /*3e50*/  LDG.E.128.CONSTANT R16, desc[UR6][R14.64] ;  /* 0x000000060e107981 */ /* 0x020ea2000c1e9d00 */
[----:B------:R-:W-:Y:S01]  /*3e60*/  PRMT R2, R54, 0x9910, RZ ;  /* 0x0000991036027816 */ /* 0x000fe200000000ff */
[----:B------:R-:W-:Y:S01]  /*3e70*/  HFMA2.MMA R13, -RZ, RZ, 0, 0.0625 ;  /* 0x00002c00ff0d7435 */ /* 0x000fe200000001ff */
[----:B------:R-:W-:Y:S02]  /*3e80*/  ISETP.GE.AND P3, PT, R59, 0x2, PT ;  /* 0x000000023b00780c */ /* 0x000fe40003f66270 */
[----:B------:R-:W-:Y:S02]  /*3e90*/  ISETP.NE.AND P2, PT, R2, RZ, PT ;  /* 0x000000ff0200720c */ /* 0x000fe40003f45270 */
[C---:B--2---:R-:W-:Y:S02]  /*3ea0*/  LOP3.LUT R10, R17.reuse, 0xf000f, RZ, 0xc0, !PT ;  /* 0x000f000f110a7812 */ /* 0x044fe400078ec0ff */
        /* <DEDUP_REMOVED lines=138> */
.L_x_2823:
        /* <DEDUP_REMOVED lines=12> */
[--C-:B0-----:R-:W-:Y:S02]  /*4810*/  HADD2.F32 R39, -RZ, R18.reuse.H0_H0 ;  /* 0x20000012ff277230 */ /* 0x101fe40000004100 */
[----:B------:R-:W-:Y:S02]  /*4820*/  HADD2.F32 R18, -RZ, R18.H1_H1 ;  /* 0x30000012ff127230 */ /* 0x000fe40000004100 */
[----:B------:R-:W-:Y:S02]  /*4830*/  HADD2.F32 R38, -RZ, R19.H0_H0 ;  /* 0x20000013ff267230 */ /* 0x000fe40000004100 */
[-C--:B------:R-:W-:Y:S01]  /*4840*/  FFMA.FTZ R41, R0, R39.reuse, RZ ;  /* 0x0000002700297223 */ /* 0x080fe200000100ff */
[-C--:B------:R-:W-:Y:S01]  /*4850*/  FFMA.FTZ R43, R2, R39.reuse, RZ ;  /* 0x00000027022b7223 */ /* 0x080fe200000100ff */
[----:B------:R-:W-:Y:S01]  /*4860*/  FFMA.FTZ R9, R9, R39, RZ ;  /* 0x0000002709097223 */ /* 0x000fe200000100ff */
[----:B------:R-:W-:Y:S02]  /*4870*/  HADD2.F32 R2, -RZ, R26.H1_H1 ;  /* 0x3000001aff027230 */ /* 0x000fe40000004100 */
[----:B------:R-:W-:Y:S01]  /*4880*/  FFMA.FTZ R41, R40, R18, R41 ;  /* 0x0000001228297223 */ /* 0x000fe20000010029 */
[----:B------:R-:W-:-:S02]  /*4890*/  HADD2.F32 R40, -RZ, R28.H1_H1 ;  /* 0x3000001cff287230 */ /* 0x000fc40000004100 */
[----:B------:R-:W-:Y:S01]  /*48a0*/  FFMA.FTZ R39, R10, R39, RZ ;  /* 0x000000270a277223 */ /* 0x000fe200000100ff */
[-C--:B------:R-:W-:Y:S01]  /*48b0*/  FFMA.FTZ R43, R42, R18.reuse, R43 ;  /* 0x000000122a2b7223 */ /* 0x080fe2000001002b */
[----:B------:R-:W-:Y:S02]  /*48c0*/  HADD2.F32 R0, -RZ, R22.H0_H0 ;  /* 0x20000016ff007230 */ /* 0x000fe40000004100 */
[-C--:B------:R-:W-:Y:S01]  /*48d0*/  FFMA.FTZ R9, R2, R18.reuse, R9 ;  /* 0x0000001202097223 */ /* 0x080fe20000010009 */
        /* <DEDUP_REMOVED lines=17> */
[----:B-1----:R-:W-:Y:S02]  /*49f0*/  HADD2.F32 R9, -RZ, R16.H0_H0 ;  /* 0x20000010ff097230 */ /* 0x002fe40000004100 */
[----:B------:R-:W-:Y:S01]  /*4a00*/  FFMA.FTZ R38, R41, R19, R38 ;  /* 0x0000001329267223 */ /* 0x000fe20000010026 */
[----:B------:R-:W-:Y:S02]  /*4a10*/  HADD2.F32 R41, -RZ, R34.H0_H0 ;  /* 0x20000022ff297230 */ /* 0x000fe40000004100 */
[----:B------:R-:W-:Y:S02]  /*4a20*/  HADD2.F32 R16, -RZ, R16.H1_H1 ;  /* 0x30000010ff107230 */ /* 0x000fe40000004100 */
[----:B------:R-:W-:Y:S01]  /*4a30*/  FFMA.FTZ R19, R39, R9, R2 ;  /* 0x0000000927137223 */ /* 0x000fe20000010002 */
[----:B------:R-:W-:-:S02]  /*4a40*/  HADD2.F32 R39, -RZ, R32.H0_H0 ;  /* 0x20000020ff277230 */ /* 0x000fc40000004100 */
[-C--:B------:R-:W-:Y:S01]  /*4a50*/  FFMA.FTZ R41, R41, R9.reuse, R18 ;  /* 0x0000000929297223 */ /* 0x080fe20000010012 */
[----:B------:R-:W-:Y:S02]  /*4a60*/  HADD2.F32 R2, -RZ, R30.H1_H1 ;  /* 0x3000001eff027230 */ /* 0x000fe40000004100 */
        /* <DEDUP_REMOVED lines=40> */
.L_x_2825:
[----:B------:R-:W-:Y:S05]  /*4cf0*/  @P0 BRA `(.L_x_2824) ;  /* 0x0000000400580947 */ /* 0x000fea0003800000 */
[----:B------:R-:W0:Y:S01]  /*4d00*/  LDS.64 R18, [UR4+0x80] ;  /* 0x00008004ff127984 */ /* 0x000e220008000a00 */
[----:B------:R-:W-:Y:S02]  /*4d10*/  HADD2.F32 R0, -RZ, R25.H0_H0 ;  /* 0x20000019ff007230 */ /* 0x000fe40000004100 */
[----:B------:R-:W-:Y:S01]  /*4d20*/  HADD2.F32 R9, -RZ, R26.H0_H0 ;  /* 0x2000001aff097230 */ /* 0x000fe20000004100 */
[----:B------:R-:W1:Y:S01]  /*4d30*/  LDS.64 R16, [UR4+0x88] ;  /* 0x00008804ff107984 */ /* 0x000e620008000a00 */
[----:B------:R-:W-:Y:S02]  /*4d40*/  HADD2.F32 R2, -RZ, R23.H0_H0 ;  /* 0x20000017ff027230 */ /* 0x000fe40000004100 */
[----:B------:R-:W-:Y:S02]  /*4d50*/  HADD2.F32 R10, -RZ, R28.H0_H0 ;  /* 0x2000001cff0a7230 */ /* 0x000fe40000004100 */
[----:B------:R-:W-:Y:S02]  /*4d60*/  HADD2.F32 R40, -RZ, R25.H1_H1 ;  /* 0x30000019ff287230 */ /* 0x000fe40000004100 */
[----:B------:R-:W-:-:S02]  /*4d70*/  HADD2.F32 R42, -RZ, R23.H1_H1 ;  /* 0x30000017ff2a7230 */ /* 0x000fc40000004100 */
[----:B------:R-:W-:Y:S02]  /*4d80*/  HADD2.F32 R26, -RZ, R26.H1_H1 ;  /* 0x3000001aff1a7230 */ /* 0x000fe40000004100 */
[----:B------:R-:W-:Y:S02]  /*4d90*/  HADD2.F32 R28, -RZ, R28.H1_H1 ;  /* 0x3000001cff1c7230 */ /* 0x000fe40000004100 */
        /* <DEDUP_REMOVED lines=26> */
[----:B-1----:R-:W-:-:S02]  /*4f40*/  HADD2.F32 R9, -RZ, R16.H0_H0 ;  /* 0x20000010ff097230 */ /* 0x002fc40000004100 */
[----:B------:R-:W-:Y:S01]  /*4f50*/  FFMA.FTZ R22, R29, R19, R10 ;  /* 0x000000131d167223 */ /* 0x000fe2000001000a */
[----:B------:R-:W-:Y:S02]  /*4f60*/  HADD2.F32 R27, -RZ, R27.H1_H1 ;  /* 0x3000001bff1b7230 */ /* 0x000fe40000004100 */
[--C-:B------:R-:W-:Y:S02]  /*4f70*/  HADD2.F32 R2, -RZ, R17.reuse.H0_H0 ;  /* 0x20000011ff027230 */ /* 0x100fe40000004100 */
[----:B------:R-:W-:Y:S02]  /*4f80*/  HADD2.F32 R10, -RZ, R17.H1_H1 ;  /* 0x30000011ff0a7230 */ /* 0x000fe40000004100 */
[----:B------:R-:W-:Y:S01]  /*4f90*/  FFMA.FTZ R17, R23, R9, R0 ;  /* 0x0000000917117223 */ /* 0x000fe20000010000 */
[----:B------:R-:W-:Y:S02]  /*4fa0*/  HADD2.F32 R23, -RZ, R34.H0_H0 ;  /* 0x20000022ff177230 */ /* 0x000fe40000004100 */
[----:B------:R-:W-:Y:S01]  /*4fb0*/  FFMA.FTZ R38, R27, R19, R38 ;  /* 0x000000131b267223 */ /* 0x000fe20000010026 */
[----:B------:R-:W-:-:S02]  /*4fc0*/  HADD2.F32 R19, -RZ, R32.H0_H0 ;  /* 0x20000020ff137230 */ /* 0x000fc40000004100 */
        /* <DEDUP_REMOVED lines=27> */
[-C--:B------:R-:W-:Y:S01]  /*5180*/  FFMA.FTZ R23, R18, R10.reuse, R23 ;  /* 0x0000000a12177223 */ /* 0x080fe20000010017 */
        /* <DEDUP_REMOVED lines=13> */
.L_x_2824:
        /* <DEDUP_REMOVED lines=9> */
[C---:B------:R-:W-:Y:S02]  /*52f0*/  LOP3.LUT R27, R18.reuse, 0xf000f0, RZ, 0xc0, !PT ;  /* 0x00f000f0121b7812 */ /* 0x040fe400078ec0ff */
[----:B------:R-:W-:Y:S02]  /*5300*/  SHF.R.U32.HI R28, RZ, 0x8, R18 ;  /* 0x00000008ff1c7819 */ /* 0x000fe40000011612 */
        /* <DEDUP_REMOVED lines=9> */
[----:B------:R-:W-:Y:S01]  /*53a0*/  LOP3.LUT R16, R16, 0xf000f0, RZ, 0xc0, !PT ;  /* 0x00f000f010107812 */ /* 0x000fe200078ec0ff */
[----:B------:R-:W-:Y:S01]  /*53b0*/  HFMA2 R34, R34, R13.H0_H0, -72, -72 ;  /* 0xd480d48022227431 */ /* 0x000fe2000004000d */
[----:B------:R-:W-:Y:S02]  /*53c0*/  LOP3.LUT R28, R28, 0xf000f0, RZ, 0xc0, !PT ;  /* 0x00f000f01c1c7812 */ /* 0x000fe400078ec0ff */
[C---:B------:R-:W-:Y:S02]  /*53d0*/  LOP3.LUT R27, R31.reuse, 0xf000f, RZ, 0xc0, !PT ;  /* 0x000f000f1f1b7812 */ /* 0x040fe400078ec0ff */
        /* <DEDUP_REMOVED lines=26> */
[----:B------:R-:W-:Y:S02]  /*5580*/  HADD2 R29, R18, -1032, -1032 ;  /* 0xe408e408121d7430 */ /* 0x000fe40000000000 */
[----:B------:R-:W-:Y:S02]  /*5590*/  HADD2 R32, R19, -1032, -1032 ;  /* 0xe408e40813207430 */ /* 0x000fe40000000000 */
[----:B------:R-:W-:Y:S02]  /*55a0*/  HFMA2 R26, R42, R13.H0_H0, -72, -72 ;  /* 0xd480d4802a1a7431 */ /* 0x000fe4000004000d */
[----:B------:R-:W-:-:S02]  /*55b0*/  HADD2 R31, R31, -1032, -1032 ;  /* 0xe408e4081f1f7430 */ /* 0x000fc40000000000 */
        /* <DEDUP_REMOVED lines=88> */
.L_x_2826:
        /* <DEDUP_REMOVED lines=90> */
.L_x_2828:
[----:B------:R-:W-:Y:S05]  /*60e0*/  @P0 BRA `(.L_x_2827) ;  /* 0x0000000400580947 */ /* 0x000fea0003800000 */
[----:B------:R-:W0:Y:S01]  /*60f0*/  LDS.64 R18, [UR4+0x90] ;  /* 0x00009004ff127984 */ /* 0x000e220008000a00 */
[----:B------:R-:W-:Y:S02]  /*6100*/  HADD2.F32 R0, -RZ, R40.H0_H0 ;  /* 0x20000028ff007230 */ /* 0x000fe40000004100 */
[----:B------:R-:W-:Y:S01]  /*6110*/  HADD2.F32 R9, -RZ, R36.H0_H0 ;  /* 0x20000024ff097230 */ /* 0x000fe20000004100 */
[----:B------:R-:W1:Y:S01]  /*6120*/  LDS.64 R16, [UR4+0x98] ;  /* 0x00009804ff107984 */ /* 0x000e620008000a00 */
[--C-:B------:R-:W-:Y:S02]  /*6130*/  HADD2.F32 R2, -RZ, R39.reuse.H0_H0 ;  /* 0x20000027ff027230 */ /* 0x100fe40000004100 */
        /* <DEDUP_REMOVED lines=28> */
[----:B------:R-:W-:-:S02]  /*6300*/  HADD2.F32 R35, -RZ, R33.H1_H1 ;  /* 0x30000021ff237230 */ /* 0x000fc40000004100 */
[----:B------:R-:W-:Y:S01]  /*6310*/  FFMA.FTZ R36, R36, R18, R41 ;  /* 0x0000001224247223 */ /* 0x000fe20000010029 */
[-C--:B------:R-:W-:Y:S01]  /*6320*/  FFMA.FTZ R34, R9, R19.reuse, R10 ;  /* 0x0000001309227223 */ /* 0x080fe2000001000a */
[----:B------:R-:W-:Y:S02]  /*6330*/  HADD2.F32 R33, -RZ, R30.H0_H0 ;  /* 0x2000001eff217230 */ /* 0x000fe40000004100 */
[-C--:B------:R-:W-:Y:S01]  /*6340*/  FFMA.FTZ R18, R37, R19.reuse, R2 ;  /* 0x0000001325127223 */ /* 0x080fe20000010002 */
[----:B-1----:R-:W-:Y:S02]  /*6350*/  HADD2.F32 R9, -RZ, R16.H0_H0 ;  /* 0x20000010ff097230 */ /* 0x002fe40000004100 */
[----:B------:R-:W-:Y:S01]  /*6360*/  FFMA.FTZ R36, R35, R19, R36 ;  /* 0x0000001323247223 */ /* 0x000fe20000010024 */
[----:B------:R-:W-:Y:S02]  /*6370*/  HADD2.F32 R19, -RZ, R29.H0_H0 ;  /* 0x2000001dff137230 */ /* 0x000fe40000004100 */
[----:B------:R-:W-:-:S02]  /*6380*/  HADD2.F32 R2, -RZ, R17.H0_H0 ;  /* 0x20000011ff027230 */ /* 0x000fc40000004100 */
[----:B------:R-:W-:Y:S02]  /*6390*/  HADD2.F32 R10, -RZ, R17.H1_H1 ;  /* 0x30000011ff0a7230 */ /* 0x000fe40000004100 */
[-C--:B------:R-:W-:Y:S01]  /*63a0*/  FFMA.FTZ R17, R33, R9.reuse, R0 ;  /* 0x0000000921117223 */ /* 0x080fe20000010000 */
[----:B------:R-:W-:Y:S02]  /*63b0*/  HADD2.F32 R33, -RZ, R32.H0_H0 ;  /* 0x20000020ff217230 */ /* 0x000fe40000004100 */
[-C--:B------:R-:W-:Y:S01]  /*63c0*/  FFMA.FTZ R19, R19, R9.reuse, R18 ;  /* 0x0000000913137223 */ /* 0x080fe20000010012 */
[----:B------:R-:W-:Y:S02]  /*63d0*/  HADD2.F32 R16, -RZ, R16.H1_H1 ;  /* 0x30000010ff107230 */ /* 0x000fe40000004100 */
        /* <DEDUP_REMOVED lines=39> */
.L_x_2827:
        /* <DEDUP_REMOVED lines=141> */
.L_x_2829:
        /* <DEDUP_REMOVED lines=90> */
.L_x_2831:
        /* <DEDUP_REMOVED lines=87> */
.L_x_2830:
        /* <DEDUP_REMOVED lines=8> */
[C---:B------:R-:W-:Y:S02]  /*7ab0*/  LOP3.LUT R16, R19.reuse, 0xf000f0, RZ, 0xc0, !PT ;  /* 0x00f000f013107812 */ /* 0x040fe400078ec0ff */
[----:B------:R-:W-:Y:S02]  /*7ac0*/  SHF.R.U32.HI R30, RZ, 0x8, R17 ;  /* 0x00000008ff1e7819 */ /* 0x000fe40000011611 */
[----:B------:R-:W-:Y:S02]  /*7ad0*/  SHF.R.U32.HI R18, RZ, 0x8, R18 ;  /* 0x00000008ff127819 */ /* 0x000fe40000011612 */
[----:B------:R-:W-:Y:S02]  /*7ae0*/  LOP3.LUT R32, R19, 0xf000f, RZ, 0xc0, !PT ;  /* 0x000f000f13207812 */ /* 0x000fe400078ec0ff */
[----:B------:R-:W-:-:S02]  /*7af0*/  SHF.R.U32.HI R19, RZ, 0x8, R19 ;  /* 0x00000008ff137819 */ /* 0x000fc40000011613 */
        /* <DEDUP_REMOVED lines=51> */
[----:B------:R-:W-:Y:S02]  /*7e30*/  HADD2.F32 R18, -RZ, R31.H1_H1 ;  /* 0x3000001fff127230 */ /* 0x000fe40000004100 */
[C---:B------:R-:W-:Y:S01]  /*7e40*/  FFMA.FTZ R41, R9.reuse, R2, RZ ;  /* 0x0000000209297223 */ /* 0x040fe200000100ff */
[----:B------:R-:W-:Y:S01]  /*7e50*/  FFMA.FTZ R39, R0, R9, RZ ;  /* 0x0000000900277223 */ /* 0x000fe200000100ff */
[----:B------:R-:W-:Y:S02]  /*7e60*/  HADD2.F32 R2, -RZ, R30.H1_H1 ;  /* 0x3000001eff027230 */ /* 0x000fe40000004100 */
[C---:B------:R-:W-:Y:S01]  /*7e70*/  FFMA.FTZ R40, R9.reuse, R40, RZ ;  /* 0x0000002809287223 */ /* 0x040fe200000100ff */
[----:B------:R-:W-:Y:S01]  /*7e80*/  FFMA.FTZ R43, R9, R10, RZ ;  /* 0x0000000a092b7223 */ /* 0x000fe200000100ff */
[----:B------:R-:W-:-:S02]  /*7e90*/  HADD2.F32 R10, -RZ, R32.H1_H1 ;  /* 0x30000020ff0a7230 */ /* 0x000fc40000004100 */
[----:B------:R-:W-:Y:S01]  /*7ea0*/  FFMA.FTZ R18, R18, R37, R39 ;  /* 0x0000002512127223 */ /* 0x000fe20000010027 */
[C---:B------:R-:W-:Y:S01]  /*7eb0*/  FFMA.FTZ R39, R37.reuse, R42, R40 ;  /* 0x0000002a25277223 */ /* 0x040fe20000010028 */
[C---:B------:R-:W-:Y:S01]  /*7ec0*/  FFMA.FTZ R41, R37.reuse, R2, R41 ;  /* 0x0000000225297223 */ /* 0x040fe20000010029 */
[----:B------:R-:W-:Y:S02]  /*7ed0*/  HADD2.F32 R38, -RZ, R19.H0_H0 ;  /* 0x20000013ff267230 */ /* 0x000fe40000004100 */
[----:B------:R-:W-:Y:S01]  /*7ee0*/  FFMA.FTZ R43, R37, R10, R43 ;  /* 0x0000000a252b7223 */ /* 0x000fe2000001002b */
[----:B------:R-:W-:Y:S02]  /*7ef0*/  HADD2.F32 R9, -RZ, R25.H0_H0 ;  /* 0x20000019ff097230 */ /* 0x000fe40000004100 */
[----:B------:R-:W-:Y:S02]  /*7f00*/  HADD2.F32 R0, -RZ, R24.H0_H0 ;  /* 0x20000018ff007230 */ /* 0x000fe40000004100 */
        /* <DEDUP_REMOVED lines=63> */
.L_x_2832:
        /* <DEDUP_REMOVED lines=9> */
[----:B------:R-:W-:Y:S02]  /*8390*/  HADD2.F32 R40, -RZ, R31.H1_H1 ;  /* 0x3000001fff287230 */ /* 0x000fe40000004100 */
[----:B------:R-:W-:Y:S02]  /*83a0*/  HADD2.F32 R10, -RZ, R32.H0_H0 ;  /* 0x20000020ff0a7230 */ /* 0x000fe40000004100 */
[----:B------:R-:W-:-:S02]  /*83b0*/  HADD2.F32 R42, -RZ, R29.H1_H1 ;  /* 0x3000001dff2a7230 */ /* 0x000fc40000004100 */
[--C-:B0-----:R-:W-:Y:S02]  /*83c0*/  HADD2.F32 R37, -RZ, R18.reuse.H0_H0 ;  /* 0x20000012ff257230 */ /* 0x101fe40000004100 */
[----:B------:R-:W-:Y:S02]  /*83d0*/  HADD2.F32 R18, -RZ, R18.H1_H1 ;  /* 0x30000012ff127230 */ /* 0x000fe40000004100 */
[----:B------:R-:W-:Y:S02]  /*83e0*/  HADD2.F32 R38, -RZ, R19.H0_H0 ;  /* 0x20000013ff267230 */ /* 0x000fe40000004100 */
[-C--:B------:R-:W-:Y:S01]  /*83f0*/  FFMA.FTZ R39, R0, R37.reuse, RZ ;  /* 0x0000002500277223 */ /* 0x080fe200000100ff */
[-C--:B------:R-:W-:Y:S01]  /*8400*/  FFMA.FTZ R41, R2, R37.reuse, RZ ;  /* 0x0000002502297223 */ /* 0x080fe200000100ff */
[-C--:B------:R-:W-:Y:S01]  /*8410*/  FFMA.FTZ R9, R9, R37.reuse, RZ ;  /* 0x0000002509097223 */ /* 0x080fe200000100ff */
[----:B------:R-:W-:Y:S01]  /*8420*/  FFMA.FTZ R37, R10, R37, RZ ;  /* 0x000000250a257223 */ /* 0x000fe200000100ff */
[----:B------:R-:W-:Y:S01]  /*8430*/  FFMA.FTZ R39, R40, R18, R39 ;  /* 0x0000001228277223 */ /* 0x000fe20000010027 */
[----:B------:R-:W-:-:S02]  /*8440*/  HADD2.F32 R10, -RZ, R30.H1_H1 ;  /* 0x3000001eff0a7230 */ /* 0x000fc40000004100 */
        /* <DEDUP_REMOVED lines=12> */
[----:B------:R-:W-:Y:S02]  /*8510*/  HADD2.F32 R39, -RZ, R25.H1_H1 ;  /* 0x30000019ff277230 */ /* 0x000fe40000004100 */
        /* <DEDUP_REMOVED lines=8> */
[--C-:B-1----:R-:W-:Y:S02]  /*85a0*/  HADD2.F32 R9, -RZ, R16.reuse.H0_H0 ;  /* 0x20000010ff097230 */ /* 0x102fe40000004100 */
        /* <DEDUP_REMOVED lines=47> */
.L_x_2833:
        /* <DEDUP_REMOVED lines=24> */
[----:B------:R-:W-:Y:S02]  /*8a20*/  HADD2.F32 R19, -RZ, R19.H1_H1 ;  /* 0x30000013ff137230 */ /* 0x000fe40000004100 */
[----:B------:R-:W-:Y:S01]  /*8a30*/  FFMA.FTZ R37, R32, R18, R37 ;  /* 0x0000001220257223 */ /* 0x000fe20000010025 */
[----:B------:R-:W-:-:S02]  /*8a40*/  HADD2.F32 R25, -RZ, R25.H1_H1 ;  /* 0x30000019ff197230 */ /* 0x000fc40000004100 */
[-C--:B------:R-:W-:Y:S01]  /*8a50*/  FFMA.FTZ R0, R0, R38.reuse, R29 ;  /* 0x0000002600007223 */ /* 0x080fe2000001001d */
[----:B------:R-:W-:Y:S02]  /*8a60*/  HADD2.F32 R18, -RZ, R22.H0_H0 ;  /* 0x20000016ff127230 */ /* 0x000fe40000004100 */
[-C--:B------:R-:W-:Y:S01]  /*8a70*/  FFMA.FTZ R10, R10, R38.reuse, R9 ;  /* 0x000000260a0a7223 */ /* 0x080fe20000010009 */
[----:B------:R-:W-:Y:S02]  /*8a80*/  HADD2.F32 R9, -RZ, R24.H1_H1 ;  /* 0x30000018ff097230 */ /* 0x000fe40000004100 */
[-C--:B------:R-:W-:Y:S01]  /*8a90*/  FFMA.FTZ R2, R2, R38.reuse, R31 ;  /* 0x0000002602027223 */ /* 0x080fe2000001001f */
[----:B------:R-:W-:Y:S02]  /*8aa0*/  HADD2.F32 R23, -RZ, R23.H1_H1 ;  /* 0x30000017ff177230 */ /* 0x000fe40000004100 */
[----:B------:R-:W-:Y:S01]  /*8ab0*/  FFMA.FTZ R0, R25, R19, R0 ;  /* 0x0000001319007223 */ /* 0x000fe20000010000 */
[----:B------:R-:W-:Y:S01]  /*8ac0*/  FFMA.FTZ R38, R18, R38, R37 ;  /* 0x0000002612267223 */ /* 0x000fe20000010025 */
[----:B------:R-:W-:-:S02]  /*8ad0*/  HADD2.F32 R25, -RZ, R22.H1_H1 ;  /* 0x30000016ff197230 */ /* 0x000fc40000004100 */
[-C--:B------:R-:W-:Y:S01]  /*8ae0*/  FFMA.FTZ R18, R9, R19.reuse, R2 ;  /* 0x0000001309127223 */ /* 0x080fe20000010002 */
[-C--:B------:R-:W-:Y:S01]  /*8af0*/  FFMA.FTZ R22, R23, R19.reuse, R10 ;  /* 0x0000001317167223 */ /* 0x080fe2000001000a */
[----:B------:R-:W-:Y:S02]  /*8b00*/  HADD2.F32 R23, -RZ, R33.H0_H0 ;  /* 0x20000021ff177230 */ /* 0x000fe40000004100 */
[----:B-1----:R-:W-:Y:S02]  /*8b10*/  HADD2.F32 R9, -RZ, R16.H0_H0 ;  /* 0x20000010ff097230 */ /* 0x002fe40000004100 */
[----:B------:R-:W-:Y:S01]  /*8b20*/  FFMA.FTZ R38, R25, R19, R38 ;  /* 0x0000001319267223 */ /* 0x000fe20000010026 */
[--C-:B------:R-:W-:Y:S02]  /*8b30*/  HADD2.F32 R2, -RZ, R17.reuse.H0_H0 ;  /* 0x20000011ff027230 */ /* 0x100fe40000004100 */
[----:B------:R-:W-:Y:S02]  /*8b40*/  HADD2.F32 R10, -RZ, R17.H1_H1 ;  /* 0x30000011ff0a7230 */ /* 0x000fe40000004100 */
[----:B------:R-:W-:Y:S01]  /*8b50*/  FFMA.FTZ R17, R23, R9, R0 ;  /* 0x0000000917117223 */ /* 0x000fe20000010000 */
[----:B------:R-:W-:-:S02]  /*8b60*/  HADD2.F32 R23, -RZ, R35.H0_H0 ;  /* 0x20000023ff177230 */ /* 0x000fc40000004100 */
[----:B------:R-:W-:Y:S02]  /*8b70*/  HADD2.F32 R16, -RZ, R16.H1_H1 ;  /* 0x30000010ff107230 */ /* 0x000fe40000004100 */
[----:B------:R-:W-:Y:S02]  /*8b80*/  HADD2.F32 R19, -RZ, R34.H0_H0 ;  /* 0x20000022ff137230 */ /* 0x000fe40000004100 */
[-C--:B------:R-:W-:Y:S01]  /*8b90*/  FFMA.FTZ R23, R23, R9.reuse, R22 ;  /* 0x0000000917177223 */ /* 0x080fe20000010016 */
[----:B------:R-:W-:Y:S02]  /*8ba0*/  HADD2.F32 R0, -RZ, R33.H1_H1 ;  /* 0x30000021ff007230 */ /* 0x000fe40000004100 */
        /* <DEDUP_REMOVED lines=38> */
.L_x_2822:
[----:B------:R-:W0:Y:S01]  /*8e10*/  LDC R13, c[0x0][0x23c] ;  /* 0x00008f00ff0d7b82 */ /* 0x000e220000000800 */
[----:B------:R-:W-:Y:S01]  /*8e20*/  IADD3 R57, R57, 0x20, RZ ;  /* 0x0000002039397810 */ /* 0x000fe20007ffe0ff */
[----:B------:R-:W-:-:S03]  /*8e30*/  UIADD3 UR4, UR4, 0x40, URZ ;  /* 0x0000004004047890 */ /* 0x000fc6000fffe03f */
[C---:B------:R-:W-:Y:S02]  /*8e40*/  ISETP.GE.AND P2, PT, R57.reuse, UR5, PT ;  /* 0x0000000539007c0c */ /* 0x040fe4000bf46270 */
[----:B------:R-:W-:Y:S01]  /*8e50*/  ISETP.LT.AND P3, PT, R57, R58, PT ;  /* 0x0000003a3900720c */ /* 0x000fe20003f61270 */
[----:B0-----:R-:W-:-:S03]  /*8e60*/  IMAD.WIDE R14, R13, 0x10, R14 ;  /* 0x000000100d0e7825 */ /* 0x001fc600078e020e */
[----:B------:R-:W-:-:S09]  /*8e70*/  MOV R60, R14 ;  /* 0x0000000e003c7202 */ /* 0x000fd20000000f00 */
[----:B------:R-:W-:Y:S05]  /*8e80*/  @!P2 BRA P3, `(.L_x_2834) ;  /* 0xffffffac00e8a947 */ /* 0x000fea000183ffff */
.L_x_2821:
        /* <DEDUP_REMOVED lines=9> */
[----:B--2--5:R-:W-:-:S05]  /*8f20*/  IMAD.WIDE R16, R12, 0x2, R10 ;  /* 0x000000020c107825 */ /* 0x024fca00078e020a */
        /* <DEDUP_REMOVED lines=8> */
.L_x_2838:
[----:B------:R-:W0:Y:S02]  /*8fb0*/  LDS R2, [R14] ;  /* 0x000000000e027984 */ /* 0x000e240000000800 */
[----:B0-----:R-:W-:-:S10]  /*8fc0*/  HFMA2.MMA R3, R2, 1, 1, R9 ;  /* 0x3c003c0002037835 */ /* 0x001fd40000000009 */
[----:B------:R-:W0:Y:S02]  /*8fd0*/  ATOMS.CAST.SPIN R3, [R14], R2, R3 ;  /* 0x000000020e03738d */ /* 0x000e240001800003 */
[----:B0-----:R-:W-:-:S13]  /*8fe0*/  ISETP.EQ.U32.AND P0, PT, R3, 0x1, PT ;  /* 0x000000010300780c */ /* 0x001fda0003f02070 */
[----:B------:R-:W-:Y:S05]  /*8ff0*/  @!P0 BRA `(.L_x_2838) ;  /* 0xfffffffc00ec8947 */ /* 0x000fea000383ffff */
[----:B------:R-:W-:Y:S05]  /*9000*/  BRA `(.L_x_2836) ;  /* 0x00000000000c7947 */ /* 0x000fea0003800000 */
.L_x_2837:
[----:B------:R-:W2:Y:S02]  /*9010*/  LD.E R0, desc[UR6][R16.64] ;  /* 0x0000000610007980 */ /* 0x000ea4000c101900 */
[----:B--2---:R-:W-:-:S05]  /*9020*/  IADD3 R3, R3, R0, RZ ;  /* 0x0000000003037210 */ /* 0x004fca0007ffe0ff */
[----:B------:R0:W-:Y:S02]  /*9030*/  ST.E desc[UR6][R16.64], R3 ;  /* 0x0000000310007985 */ /* 0x0001e4000c101906 */
.L_x_2836:
[----:B------:R-:W-:Y:S05]  /*9040*/  BSYNC B0 ;  /* 0x0000000000007941 */ /* 0x000fea0003800000 */
.L_x_2835:
[----:B------:R1:W-:Y:S01]  /*9050*/  ATOM.E.ADD.F16x2.RN.STRONG.GPU P0, RZ, desc[UR6][R16.64+0x4], R4 ;  /* 0x0000040410ff79a2 */ /* 0x0003e2000810e1c6 */
[----:B------:R-:W-:Y:S04]  /*9060*/  BSSY B0, `(.L_x_2839) ;  /* 0x000000f000007945 */ /* 0x000fe80003800000 */
[----:B-1----:R-:W-:Y:S05]  /*9070*/  @P0 BRA `(.L_x_2840) ;  /* 0x0000000000340947 */ /* 0x002fea0003800000 */
[----:B------:R-:W1:Y:S02]  /*9080*/  QSPC.E.S P0, RZ, [R16+0x4] ;  /* 0x0000040010ff73aa */ /* 0x000e640000000500 */
[----:B-1----:R-:W-:Y:S05]  /*9090*/  @!P0 BRA `(.L_x_2841) ;  /* 0x0000000000208947 */ /* 0x002fea0003800000 */
[----:B------:R-:W-:-:S04]  /*90a0*/  MOV R2, R16 ;  /* 0x0000001000027202 */ /* 0x000fc80000000f00 */
[----:B------:R-:W-:-:S07]  /*90b0*/  MOV R0, R2 ;  /* 0x0000000200007202 */ /* 0x000fce0000000f00 */
.L_x_2842:
[----:B------:R-:W0:Y:S02]  /*90c0*/  LDS R2, [R0+0x4] ;  /* 0x0000040000027984 */ /* 0x000e240000000800 */
[----:B0-----:R-:W-:-:S06]  /*90d0*/  HADD2 R3, R2, R4 ;  /* 0x0000000402037230 */ /* 0x001fcc0000000000 */
[----:B------:R-:W0:Y:S02]  /*90e0*/  ATOMS.CAST.SPIN R3, [R0+0x4], R2, R3 ;  /* 0x000004020003738d */ /* 0x000e240001800003 */
[----:B0-----:R-:W-:-:S13]  /*90f0*/  ISETP.EQ.U32.AND P0, PT, R3, 0x1, PT ;  /* 0x000000010300780c */ /* 0x001fda0003f02070 */
[----:B------:R-:W-:Y:S05]  /*9100*/  @!P0 BRA `(.L_x_2842) ;  /* 0xfffffffc00ec8947 */ /* 0x000fea000383ffff */
[----:B------:R-:W-:Y:S05]  /*9110*/  BRA `(.L_x_2840) ;  /* 0x00000000000c7947 */ /* 0x000fea0003800000 */
.L_x_2841:
[----:B------:R-:W0:Y:S02]  /*9120*/  LD.E R0, desc[UR6][R16.64+0x4] ;  /* 0x0000040610007980 */ /* 0x000e24000c101900 */
[----:B0-----:R-:W-:-:S05]  /*9130*/  IADD3 R3, R4, R0, RZ ;  /* 0x0000000004037210 */ /* 0x001fca0007ffe0ff */
[----:B------:R1:W-:Y:S02]  /*9140*/  ST.E desc[UR6][R16.64+0x4], R3 ;  /* 0x0000040310007985 */ /* 0x0003e4000c101906 */
.L_x_2840:
[----:B------:R-:W-:Y:S05]  /*9150*/  BSYNC B0 ;  /* 0x0000000000007941 */ /* 0x000fea0003800000 */
.L_x_2839:
[----:B------:R-:W-:-:S13]  /*9160*/  ISETP.GE.AND P0, PT, R59, 0x2, PT ;  /* 0x000000023b00780c */ /* 0x000fda0003f06270 */
        /* <DEDUP_REMOVED lines=8> */
[----:B------:R-:W-:-:S04]  /*91f0*/  MOV R2, R14 ;  /* 0x0000000e00027202 */ /* 0x000fc80000000f00 */
[----:B------:R-:W-:-:S07]  /*9200*/  MOV R0, R2 ;  /* 0x0000000200007202 */ /* 0x000fce0000000f00 */
.L_x_2846:
[----:B------:R-:W0:Y:S02]  /*9210*/  LDS R2, [R0] ;  /* 0x0000000000027984 */ /* 0x000e240000000800 */
[----:B01----:R-:W-:-:S10]  /*9220*/  HFMA2.MMA R3, R2, 1, 1, R5 ;  /* 0x3c003c0002037835 */ /* 0x003fd40000000005 */
[----:B------:R-:W0:Y:S02]  /*9230*/  ATOMS.CAST.SPIN R3, [R0], R2, R3 ;  /* 0x000000020003738d */ /* 0x000e240001800003 */
[----:B0-----:R-:W-:-:S13]  /*9240*/  ISETP.EQ.U32.AND P0, PT, R3, 0x1, PT ;  /* 0x000000010300780c */ /* 0x001fda0003f02070 */
[----:B------:R-:W-:Y:S05]  /*9250*/  @!P0 BRA `(.L_x_2846) ;  /* 0xfffffffc00ec8947 */ /* 0x000fea000383ffff */
[----:B------:R-:W-:Y:S05]  /*9260*/  BRA `(.L_x_2844) ;  /* 0x00000000000c7947 */ /* 0x000fea0003800000 */
.L_x_2845:
[----:B------:R-:W0:Y:S02]  /*9270*/  LD.E R0, desc[UR6][R14.64] ;  /* 0x000000060e007980 */ /* 0x000e24000c101900 */
[----:B01----:R-:W-:-:S05]  /*9280*/  IADD3 R3, R5, R0, RZ ;  /* 0x0000000005037210 */ /* 0x003fca0007ffe0ff */
[----:B------:R2:W-:Y:S02]  /*9290*/  ST.E desc[UR6][R14.64], R3 ;  /* 0x000000030e007985 */ /* 0x0005e4000c101906 */
.L_x_2844:
[----:B------:R-:W-:Y:S05]  /*92a0*/  BSYNC B0 ;  /* 0x0000000000007941 */ /* 0x000fea0003800000 */
.L_x_2843:
[----:B------:R3:W-:Y:S01]  /*92b0*/  ATOM.E.ADD.F16x2.RN.STRONG.GPU P0, RZ, desc[UR6][R14.64+0x4], R6 ;  /* 0x000004060eff79a2 */ /* 0x0007e2000810e1c6 */
[----:B------:R-:W-:Y:S04]  /*92c0*/  BSSY B0, `(.L_x_2847) ;  /* 0x000000f000007945 */ /* 0x000fe80003800000 */
[----:B---3--:R-:W-:Y:S05]  /*92d0*/  @P0 BRA `(.L_x_2848) ;  /* 0x0000000000340947 */ /* 0x008fea0003800000 */
[----:B------:R-:W3:Y:S02]  /*92e0*/  QSPC.E.S P0, RZ, [R14+0x4] ;  /* 0x000004000eff73aa */ /* 0x000ee40000000500 */
[----:B---3--:R-:W-:Y:S05]  /*92f0*/  @!P0 BRA `(.L_x_2849) ;  /* 0x0000000000208947 */ /* 0x008fea0003800000 */
[----:B------:R-:W-:-:S04]  /*9300*/  MOV R2, R14 ;  /* 0x0000000e00027202 */ /* 0x000fc80000000f00 */
[----:B------:R-:W-:-:S07]  /*9310*/  MOV R0, R2 ;  /* 0x0000000200007202 */ /* 0x000fce0000000f00 */
.L_x_2850:
[----:B------:R-:W0:Y:S02]  /*9320*/  LDS R2, [R0+0x4] ;  /* 0x0000040000027984 */ /* 0x000e240000000800 */
[----:B012---:R-:W-:-:S06]  /*9330*/  HADD2 R3, R2, R6 ;  /* 0x0000000602037230 */ /* 0x007fcc0000000000 */
[----:B------:R-:W0:Y:S02]  /*9340*/  ATOMS.CAST.SPIN R3, [R0+0x4], R2, R3 ;  /* 0x000004020003738d */ /* 0x000e240001800003 */
[----:B0-----:R-:W-:-:S13]  /*9350*/  ISETP.EQ.U32.AND P0, PT, R3, 0x1, PT ;  /* 0x000000010300780c */ /* 0x001fda0003f02070 */
[----:B------:R-:W-:Y:S05]  /*9360*/  @!P0 BRA `(.L_x_2850) ;  /* 0xfffffffc00ec8947 */ /* 0x000fea000383ffff */
[----:B------:R-:W-:Y:S05]  /*9370*/  BRA `(.L_x_2848) ;  /* 0x00000000000c7947 */ /* 0x000fea0003800000 */
.L_x_2849:
[----:B------:R-:W0:Y:S02]  /*9380*/  LD.E R0, desc[UR6][R14.64+0x4] ;  /* 0x000004060e007980 */ /* 0x000e24000c101900 */
[----:B012---:R-:W-:-:S05]  /*9390*/  IADD3 R3, R6, R0, RZ ;  /* 0x0000000006037210 */ /* 0x007fca0007ffe0ff */
[----:B------:R3:W-:Y:S02]  /*93a0*/  ST.E desc[UR6][R14.64+0x4], R3 ;  /* 0x000004030e007985 */ /* 0x0007e4000c101906 */
.L_x_2848:
[----:B------:R-:W-:Y:S05]  /*93b0*/  BSYNC B0 ;  /* 0x0000000000007941 */ /* 0x000fea0003800000 */
.L_x_2847:
[----:B------:R-:W-:-:S13]  /*93c0*/  ISETP.NE.AND P0, PT, R59, 0x2, PT ;  /* 0x000000023b00780c */ /* 0x000fda0003f05270 */
[----:B------:R-:W-:Y:S05]  /*93d0*/  @!P0 EXIT ;  /* 0x000000000000894d */ /* 0x000fea0003800000 */
[----:B------:R-:W-:-:S05]  /*93e0*/  IADD3 R13, R12, R13, RZ ;  /* 0x0000000d0c0d7210 */ /* 0x000fca0007ffe0ff */
[----:B------:R-:W-:-:S05]  /*93f0*/  IMAD.WIDE R10, R13, 0x2, R10 ;  /* 0x000000020d0a7825 */ /* 0x000fca00078e020a */
[----:B------:R4:W-:Y:S01]  /*9400*/  ATOM.E.ADD.F16x2.RN.STRONG.GPU P0, RZ, desc[UR6][R10.64], R7 ;  /* 0x000000070aff79a2 */ /* 0x0009e2000810e1c6 */
[----:B------:R-:W-:Y:S04]  /*9410*/  BSSY B0, `(.L_x_2851) ;  /* 0x000000f000007945 */ /* 0x000fe80003800000 */
[----:B----4-:R-:W-:Y:S05]  /*9420*/  @P0 BRA `(.L_x_2852) ;  /* 0x0000000000340947 */ /* 0x010fea0003800000 */
[----:B------:R-:W4:Y:S02]  /*9430*/  QSPC.E.S P0, RZ, [R10] ;  /* 0x000000000aff73aa */ /* 0x000f240000000500 */
[----:B----4-:R-:W-:Y:S05]  /*9440*/  @!P0 BRA `(.L_x_2853) ;  /* 0x0000000000208947 */ /* 0x010fea0003800000 */
[----:B------:R-:W-:-:S04]  /*9450*/  MOV R2, R10 ;  /* 0x0000000a00027202 */ /* 0x000fc80000000f00 */
[----:B------:R-:W-:-:S07]  /*9460*/  MOV R0, R2 ;  /* 0x0000000200007202 */ /* 0x000fce0000000f00 */
.L_x_2854:
[----:B------:R-:W0:Y:S02]  /*9470*/  LDS R2, [R0] ;  /* 0x0000000000027984 */ /* 0x000e240000000800 */
[----:B0123--:R-:W-:-:S10]  /*9480*/  HFMA2.MMA R3, R2, 1, 1, R7 ;  /* 0x3c003c0002037835 */ /* 0x00ffd40000000007 */
[----:B------:R-:W0:Y:S02]  /*9490*/  ATOMS.CAST.SPIN R3, [R0], R2, R3 ;  /* 0x000000020003738d */ /* 0x000e240001800003 */
[----:B0-----:R-:W-:-:S13]  /*94a0*/  ISETP.EQ.U32.AND P0, PT, R3, 0x1, PT ;  /* 0x000000010300780c */ /* 0x001fda0003f02070 */
[----:B------:R-:W-:Y:S05]  /*94b0*/  @!P0 BRA `(.L_x_2854) ;  /* 0xfffffffc00ec8947 */ /* 0x000fea000383ffff */
[----:B------:R-:W-:Y:S05]  /*94c0*/  BRA `(.L_x_2852) ;  /* 0x00000000000c7947 */ /* 0x000fea0003800000 */
.L_x_2853:
[----:B------:R-:W0:Y:S02]  /*94d0*/  LD.E R0, desc[UR6][R10.64] ;  /* 0x000000060a007980 */ /* 0x000e24000c101900 */
[----:B0123--:R-:W-:-:S05]  /*94e0*/  IADD3 R3, R7, R0, RZ ;  /* 0x0000000007037210 */ /* 0x00ffca0007ffe0ff */
[----:B------:R4:W-:Y:S02]  /*94f0*/  ST.E desc[UR6][R10.64], R3 ;  /* 0x000000030a007985 */ /* 0x0009e4000c101906 */
.L_x_2852:
[----:B------:R-:W-:Y:S05]  /*9500*/  BSYNC B0 ;  /* 0x0000000000007941 */ /* 0x000fea0003800000 */
.L_x_2851:
[----:B------:R5:W-:Y:S02]  /*9510*/  ATOM.E.ADD.F16x2.RN.STRONG.GPU P0, RZ, desc[UR6][R10.64+0x4], R8 ;  /* 0x000004080aff79a2 */ /* 0x000be4000810e1c6 */
[----:B-----5:R-:W-:Y:S05]  /*9520*/  @P0 EXIT ;  /* 0x000000000000094d */ /* 0x020fea0003800000 */
[----:B------:R-:W5:Y:S02]  /*9530*/  QSPC.E.S P0, RZ, [R10+0x4] ;  /* 0x000004000aff73aa */ /* 0x000f640000000500 */
[----:B-----5:R-:W-:Y:S05]  /*9540*/  @!P0 BRA `(.L_x_2855) ;  /* 0x0000000000208947 */ /* 0x020fea0003800000 */
[----:B------:R-:W-:-:S04]  /*9550*/  MOV R2, R10 ;  /* 0x0000000a00027202 */ /* 0x000fc80000000f00 */
[----:B------:R-:W-:-:S07]  /*9560*/  MOV R0, R2 ;  /* 0x0000000200007202 */ /* 0x000fce0000000f00 */
.L_x_2856:
[----:B------:R-:W0:Y:S02]  /*9570*/  LDS R2, [R0+0x4] ;  /* 0x0000040000027984 */ /* 0x000e240000000800 */
[----:B01234-:R-:W-:-:S06]  /*9580*/  HADD2 R3, R2, R8 ;  /* 0x0000000802037230 */ /* 0x01ffcc0000000000 */
[----:B------:R-:W0:Y:S02]  /*9590*/  ATOMS.CAST.SPIN R3, [R0+0x4], R2, R3 ;  /* 0x000004020003738d */ /* 0x000e240001800003 */
[----:B0-----:R-:W-:-:S13]  /*95a0*/  ISETP.EQ.U32.AND P0, PT, R3, 0x1, PT ;  /* 0x000000010300780c */ /* 0x001fda0003f02070 */
[----:B------:R-:W-:Y:S05]  /*95b0*/  @!P0 BRA `(.L_x_2856) ;  /* 0xfffffffc00ec8947 */ /* 0x000fea000383ffff */
[----:B------:R-:W-:Y:S05]  /*95c0*/  EXIT ;  /* 0x000000000000794d */ /* 0x000fea0003800000 */
.L_x_2855:
[----:B------:R-:W0:Y:S02]  /*95d0*/  LD.E R0, desc[UR6][R10.64+0x4] ;  /* 0x000004060a007980 */ /* 0x000e24000c101900 */
[----:B01234-:R-:W-:-:S05]  /*95e0*/  IADD3 R3, R8, R0, RZ ;  /* 0x0000000008037210 */ /* 0x01ffca0007ffe0ff */
[----:B------:R-:W-:Y:S01]  /*95f0*/  ST.E desc[UR6][R10.64+0x4], R3 ;  /* 0x000004030a007985 */ /* 0x000fe2000c101906 */
[----:B------:R-:W-:Y:S05]  /*9600*/  EXIT ;  /* 0x000000000000794d */ /* 0x000fea0003800000 */
.L_x_2857:
        /* <DEDUP_REMOVED lines=15> */
.L_x_5219:


//--------------------- .text._Z23gemm_half_q_half_kernelILi3ELi10ELb1ELb0ELi32EEvPK6__halfPKjS4_S2_PS0_iiiiPKtS7_iiiiiibS2_i --------------------------
	.section	.text._Z23gemm_half_q_half_kernelILi3ELi10ELb1ELb0ELi32EEvPK6__halfPKjS4_S2_PS0_iiiiPKtS7_iiiiiibS2_i,"ax",@progbits
	.align	128
        .global         _Z23gemm_half_q_half_kernelILi3ELi10ELb1ELb0ELi32EEvPK6__halfPKjS4_S2_PS0_iiiiPKtS7_iiiiiibS2_i
        .type           _Z23gemm_half_q_half_kernelILi3ELi10ELb1ELb0ELi32EEvPK6__halfPKjS4_S2_PS0_iiiiPKtS7_iiiiiibS2_i,@function
        .size           _Z23gemm_half_q_half_kernelILi3ELi10ELb1ELb0ELi32EEvPK6__halfPKjS4_S2_PS0_iiiiPKtS7_iiiiiibS2_i,(.L_x_5220 - _Z23gemm_half_q_half_kernelILi3ELi10ELb1ELb0ELi32EEvPK6__halfPKjS4_S2_PS0_iiiiPKtS7_iiiiiibS2_i)
        .other          _Z23gemm_half_q_half_kernelILi3ELi10ELb1ELb0ELi32EEvPK6__halfPKjS4_S2_PS0_iiiiPKtS7_iiiiiibS2_i,@"STO_CUDA_ENTRY STV_DEFAULT"
_Z23gemm_half_q_half_kernelILi3ELi10ELb1ELb0ELi32EEvPK6__halfPKjS4_S2_PS0_iiiiPKtS7_iiiiiibS2_i:
.text._Z23gemm_half_q_half_kernelILi3ELi10ELb1ELb0ELi32EEvPK6__halfPKjS4_S2_PS0_iiiiPKtS7_iiiiiibS2_i:
        /* <DEDUP_REMOVED lines=36> */
.L_x_2858:
        /* <DEDUP_REMOVED lines=29> */
[C---:B------:R-:W-:Y:S02]  /*0410*/  LEA R10, P0, R9.reuse, UR8, 0x1 ;  /* 0x00000008090a7c11 */ /* 0x040fe4000f8008ff */
[----:B------:R-:W-:Y:S02]  /*0420*/  LEA R7, R2, UR4, 0x1 ;  /* 0x0000000402077c11 */ /* 0x000fe4000f8e08ff */
[----:B------:R-:W-:Y:S02]  /*0430*/  LEA.HI.X R11, R9, UR9, R14, 0x1, P0 ;  /* 0x00000009090b7c11 */ /* 0x000fe400080f0c0e */
[----:B------:R-:W-:Y:S01]  /*0440*/  PLOP3.LUT P0, PT, PT, PT, PT, 0x80, 0x0 ;  /* 0x000000000000781c */ /* 0x000fe20003f0f070 */
[----:B------:R-:W-:-:S12]  /*0450*/  @!P2 BRA `(.L_x_2862) ;  /* 0x000000000048a947 */ /* 0x000fd80003800000 */
[----:B------:R-:W-:Y:S02]  /*0460*/  PLOP3.LUT P0, PT, PT, PT, PT, 0x8, 0x0 ;  /* 0x000000000000781c */ /* 0x000fe40003f0e170 */
[----:B------:R-:W-:-:S11]  /*0470*/  IADD3 R9, R55, -0x3, RZ ;  /* 0xfffffffd37097810 */ /* 0x000fd60007ffe0ff */
.L_x_2863:
        /* <DEDUP_REMOVED lines=16> */
.L_x_2862:
        /* <DEDUP_REMOVED lines=16> */
.L_x_2861:
        /* <DEDUP_REMOVED lines=17> */
.L_x_2865:
        /* <DEDUP_REMOVED lines=16> */
.L_x_2864:
        /* <DEDUP_REMOVED lines=14> */
.L_x_2860:
[----:B------:R-:W-:Y:S05]  /*0970*/  BSYNC B0 ;  /* 0x0000000000007941 */ /* 0x000fea0003800000 */
.L_x_2859:
        /* <DEDUP_REMOVED lines=10> */
[----:B------:R-:W-:Y:S01]  /*0a20*/  SHF.L.U32 R3, R3, 0x7, RZ ;  /* 0x0000000703037819 */ /* 0x000fe200000006ff */
[----:B------:R-:W-:Y:S01]  /*0a30*/  IMAD R4, R4, R57, RZ ;  /* 0x0000003904047224 */ /* 0x000fe200078e02ff */
[----:B------:R-:W-:Y:S01]  /*0a40*/  ISETP.GT.AND P2, PT, R55, 0x3, PT ;  /* 0x000000033700780c */ /* 0x000fe20003f44270 */
[----:B0-----:R-:W-:Y:S01]  /*0a50*/  HFMA2.MMA R14, -RZ, RZ, 0, 0 ;  /* 0x00000000ff0e7435 */ /* 0x001fe200000001ff */
[----:B------:R-:W-:Y:S01]  /*0a60*/  PLOP3.LUT P0, PT, PT, PT, PT, 0x80, 0x0 ;  /* 0x000000000000781c */ /* 0x000fe20003f0f070 */
[----:B------:R-:W-:-:S05]  /*0a70*/  IMAD R3, R4, 0x3, R3 ;  /* 0x0000000304037824 */ /* 0x000fca00078e0203 */
[----:B------:R-:W-:-:S05]  /*0a80*/  LEA R3, R2, R3, 0x2 ;  /* 0x0000000302037211 */ /* 0x000fca00078e10ff */
[----:B-1----:R-:W-:Y:S01]  /*0a90*/  IMAD.WIDE R2, R3, 0x2, R10 ;  /* 0x0000000203027825 */ /* 0x002fe200078e020a */
[----:B------:R-:W-:Y:S06]  /*0aa0*/  @!P2 BRA `(.L_x_2867) ;  /* 0x000000000034a947 */ /* 0x000fec0003800000 */
[----:B------:R-:W-:Y:S02]  /*0ab0*/  PLOP3.LUT P0, PT, PT, PT, PT, 0x8, 0x0 ;  /* 0x000000000000781c */ /* 0x000fe40003f0e170 */
[----:B------:R-:W-:-:S11]  /*0ac0*/  IADD3 R7, R55, -0x3, RZ ;  /* 0xfffffffd37077810 */ /* 0x000fd60007ffe0ff */
.L_x_2868:
        /* <DEDUP_REMOVED lines=11> */
.L_x_2867:
        /* <DEDUP_REMOVED lines=10> */
.L_x_2866:
[----:B------:R-:W3:Y:S08]  /*0c20*/  LDC R20, c[0x0][0x25c] ;  /* 0x00009700ff147b82 */ /* 0x000ef00000000800 */
[----:B------:R-:W-:Y:S01]  /*0c30*/  BAR.SYNC.DEFER_BLOCKING 0x0 ;  /* 0x0000000000007b1d */ /* 0x000fe20000010000 */
[----:B------:R-:W-:-:S07]  /*0c40*/  ISETP.GE.AND P0, PT, R53, R54, PT ;  /* 0x000000363500720c */ /* 0x000fce0003f06270 */
[----:B------:R-:W4:Y:S06]  /*0c50*/  LDC R18, c[0x0][0x264] ;  /* 0x00009900ff127b82 */ /* 0x000f2c0000000800 */
[----:B------:R-:W-:Y:S05]  /*0c60*/  @P0 BRA `(.L_x_2869) ;  /* 0x0000000000d40947 */ /* 0x000fea0003800000 */
[----:B-1----:R-:W1:Y:S01]  /*0c70*/  LDC.64 R10, c[0x0][0x248] ;  /* 0x00009200ff0a7b82 */ /* 0x002e620000000a00 */
[----:B--2---:R-:W-:-:S07]  /*0c80*/  SHF.L.U32 R3, R0, 0x6, RZ ;  /* 0x0000000600037819 */ /* 0x004fce00000006ff */
[----:B------:R-:W2:Y:S08]  /*0c90*/  LDC.64 R12, c[0x0][0x220] ;  /* 0x00008800ff0c7b82 */ /* 0x000eb00000000a00 */
[----:B0-----:R-:W0:Y:S01]  /*0ca0*/  LDC.64 R14, c[0x0][0x228] ;  /* 0x00008a00ff0e7b82 */ /* 0x001e220000000a00 */
        /* <DEDUP_REMOVED lines=9> */
.L_x_2870:
        /* <DEDUP_REMOVED lines=28> */
[----:B0-----:R-:W-:-:S02]  /*0f00*/  IMAD R23, R0, R0, RZ ;  /* 0x0000000000177224 */ /* 0x001fc400078e02ff */
[----:B------:R-:W-:Y:S01]  /*0f10*/  IMAD R4, R4, R4, RZ ;  /* 0x0000000404047224 */ /* 0x000fe200078e02ff */
[----:B------:R-:W-:Y:S01]  /*0f20*/  I2F.F16 R19, R19 ;  /* 0x0000001300137306 */ /* 0x000fe20000200c00 */
[----:B------:R-:W-:-:S07]  /*0f30*/  ISETP.GE.AND P2, PT, R7, R54, PT ;  /* 0x000000360700720c */ /* 0x000fce0003f46270 */
[----:B------:R-:W4:Y:S08]  /*0f40*/  I2F.F16 R3, R4 ;  /* 0x0000000400037306 */ /* 0x000f300000200c00 */
[----:B------:R-:W0:Y:S01]  /*0f50*/  I2F.F16 R21, R21 ;  /* 0x0000001500157306 */ /* 0x000e220000200c00 */
[----:B----4-:R-:W-:-:S07]  /*0f60*/  HMUL2 R4, R3.H0_H0, R22.H0_H0 ;  /* 0x2000001603047232 */ /* 0x010fce0000000800 */
[----:B------:R-:W1:Y:S01]  /*0f70*/  I2F.F16 R23, R23 ;  /* 0x0000001700177306 */ /* 0x000e620000200c00 */
[-C--:B------:R-:W-:Y:S02]  /*0f80*/  HMUL2 R3, R19.H0_H0, R22.reuse.H0_H0 ;  /* 0x2000001613037232 */ /* 0x080fe40000000800 */
[-C--:B0-----:R-:W-:Y:S02]  /*0f90*/  HMUL2 R2, R21.H0_H0, R22.reuse.H0_H0 ;  /* 0x2000001615027232 */ /* 0x081fe40000000800 */
[----:B-1----:R-:W-:Y:S01]  /*0fa0*/  HMUL2 R0, R23.H0_H0, R22.H0_H0 ;  /* 0x2000001617007232 */ /* 0x002fe20000000800 */
[----:B------:R-:W-:Y:S06]  /*0fb0*/  @!P2 BRA `(.L_x_2870) ;  /* 0xfffffffc0060a947 */ /* 0x000fec000383ffff */
.L_x_2869:
[----:B------:R-:W-:Y:S01]  /*0fc0*/  ULDC UR4, c[0x0][0x258] ;  /* 0x0000960000047ab9 */ /* 0x000fe20000000800 */
[----:B------:R-:W-:Y:S01]  /*0fd0*/  ULDC UR5, c[0x0][0x260] ;  /* 0x0000980000057ab9 */ /* 0x000fe20000000800 */
[C---:B------:R-:W-:Y:S01]  /*0fe0*/  ISETP.GT.AND P2, PT, R53.reuse, UR4, PT ;  /* 0x0000000435007c0c */ /* 0x040fe2000bf44270 */
[----:B------:R-:W-:Y:S01]  /*0ff0*/  ULDC UR8, c[0x0][0x268] ;  /* 0x00009a0000087ab9 */ /* 0x000fe20000000800 */
[C---:B--2---:R-:W-:Y:S02]  /*1000*/  VIMNMX R5, R53.reuse, UR4, PT ;  /* 0x0000000435057c48 */ /* 0x044fe4000bfe0100 */
[C---:B------:R-:W-:Y:S02]  /*1010*/  ISETP.GT.AND P4, PT, R53.reuse, UR5, PT ;  /* 0x0000000535007c0c */ /* 0x040fe4000bf84270 */
[----:B-1----:R-:W-:Y:S02]  /*1020*/  SHF.R.S32.HI R10, RZ, 0x1f, R5 ;  /* 0x0000001fff0a7819 */ /* 0x002fe40000011405 */
[----:B------:R-:W-:-:S02]  /*1030*/  ISETP.GT.AND P6, PT, R53, UR8, PT ;  /* 0x0000000835007c0c */ /* 0x000fc4000bfc4270 */
[----:B------:R-:W-:Y:S01]  /*1040*/  LEA.HI R11, R10, R5, RZ, 0x5 ;  /* 0x000000050a0b7211 */ /* 0x000fe200078f28ff */
[----:B------:R-:W-:Y:S01]  /*1050*/  HFMA2.MMA R5, -RZ, RZ, 0, 0 ;  /* 0x00000000ff057435 */ /* 0x000fe200000001ff */
[C---:B---3--:R-:W-:Y:S02]  /*1060*/  ISETP.GT.AND P3, PT, R53.reuse, R20, PT ;  /* 0x000000143500720c */ /* 0x048fe40003f64270 */
[----:B----4-:R-:W-:Y:S02]  /*1070*/  ISETP.GT.AND P5, PT, R53, R18, PT ;  /* 0x000000123500720c */ /* 0x010fe40003fa4270 */
[----:B0-----:R-:W-:Y:S01]  /*1080*/  MOV R7, RZ ;  /* 0x000000ff00077202 */ /* 0x001fe20000000f00 */
[----:B------:R-:W-:Y:S10]  /*1090*/  @!P2 BRA `(.L_x_2871) ;  /* 0x00000000001ca947 */ /* 0x000ff40003800000 */
[----:B------:R-:W0:Y:S02]  /*10a0*/  LDC R10, c[0x0][0x25c] ;  /* 0x00009700ff0a7b82 */ /* 0x000e240000000800 */
[----:B0-----:R-:W-:-:S04]  /*10b0*/  VIMNMX R7, R53, R10, PT ;  /* 0x0000000a35077248 */ /* 0x001fc80003fe0100 */
[----:B------:R-:W-:-:S04]  /*10c0*/  IADD3 R7, R7, -UR4, RZ ;  /* 0x8000000407077c10 */ /* 0x000fc8000fffe0ff */
[----:B------:R-:W-:-:S04]  /*10d0*/  SHF.R.S32.HI R10, RZ, 0x1f, R7 ;  /* 0x0000001fff0a7819 */ /* 0x000fc80000011407 */
[----:B------:R-:W-:-:S04]  /*10e0*/  LEA.HI R10, R10, R7, RZ, 0x5 ;  /* 0x000000070a0a7211 */ /* 0x000fc800078f28ff */
[----:B------:R-:W-:-:S05]  /*10f0*/  SHF.R.S32.HI R10, RZ, 0x5, R10 ;  /* 0x00000005ff0a7819 */ /* 0x000fca000001140a */
[----:B------:R-:W-:-:S07]  /*1100*/  IMAD R7, R10, 0x6, RZ ;  /* 0x000000060a077824 */ /* 0x000fce00078e02ff */
.L_x_2871:
        /* <DEDUP_REMOVED lines=8> */
.L_x_2872:
        /* <DEDUP_REMOVED lines=12> */
.L_x_2873:
        /* <DEDUP_REMOVED lines=8> */
.L_x_2874:
        /* <DEDUP_REMOVED lines=8> */
.L_x_2875:
        /* <DEDUP_REMOVED lines=16> */
[----:B------:R-:W-:Y:S01]  /*1450*/  LEA R58, P2, R8, UR8, 0x2 ;  /* 0x00000008083a7c11 */ /* 0x000fe2000f8410ff */
[----:B0-----:R-:W-:-:S03]  /*1460*/  ULEA UR4, UR5, UR4, 0x18 ;  /* 0x0000000405047291 */ /* 0x001fc6000f8ec03f */
[----:B------:R-:W-:Y:S02]  /*1470*/  LEA.HI.X R59, R8, UR9, R5, 0x2, P2 ;  /* 0x00000009083b7c11 */ /* 0x000fe400090f1405 */
[----:B------:R-:W-:Y:S01]  /*1480*/  PRMT R5, RZ, 0x5410, RZ ;  /* 0x00005410ff057816 */ /* 0x000fe200000000ff */
[----:B------:R-:W-:Y:S06]  /*1490*/  @P0 BRA `(.L_x_2876) ;  /* 0x0000005000380947 */ /* 0x000fec0003800000 */
[----:B------:R-:W-:Y:S01]  /*14a0*/  PRMT R7, R16, 0x9910, RZ ;  /* 0x0000991010077816 */ /* 0x000fe200000000ff */
[----:B------:R-:W-:Y:S01]  /*14b0*/  HADD2.F32 R15, -RZ, R4.H0_H0 ;  /* 0x20000004ff0f7230 */ /* 0x000fe20000004100 */
[----:B------:R-:W-:Y:S01]  /*14c0*/  PRMT R50, RZ, 0x7610, R50 ;  /* 0x00007610ff327816 */ /* 0x000fe20000000032 */
[----:B------:R-:W-:Y:S01]  /*14d0*/  HADD2.F32 R14, -RZ, R3.H0_H0 ;  /* 0x20000003ff0e7230 */ /* 0x000fe20000004100 */
[----:B------:R-:W-:Y:S01]  /*14e0*/  ISETP.NE.AND P0, PT, R7, RZ, PT ;  /* 0x000000ff0700720c */ /* 0x000fe20003f05270 */
[----:B------:R-:W-:Y:S01]  /*14f0*/  HADD2.F32 R13, -RZ, R2.H0_H0 ;  /* 0x20000002ff0d7230 */ /* 0x000fe20000004100 */
[----:B------:R-:W-:Y:S01]  /*1500*/  ULDC UR5, c[0x0][0x264] ;  /* 0x0000990000057ab9 */ /* 0x000fe20000000800 */
[----:B------:R-:W-:Y:S01]  /*1510*/  HADD2.F32 R12, -RZ, R0.H0_H0 ;  /* 0x20000000ff0c7230 */ /* 0x000fe20000004100 */
[----:B------:R-:W-:-:S13]  /*1520*/  ISETP.LT.OR P0, PT, R6, 0x3, !P0 ;  /* 0x000000030600780c */ /* 0x000fda0004701670 */
.L_x_2889:
        /* <DEDUP_REMOVED lines=9> */
[----:B------:R-:W-:Y:S02]  /*15c0*/  LOP3.LUT R18, R9, 0xf000f0, RZ, 0xc0, !PT ;  /* 0x00f000f009127812 */ /* 0x000fe400078ec0ff */
        /* <DEDUP_REMOVED lines=9> */
[----:B------:R-:W-:Y:S01]  /*1660*/  LOP3.LUT R21, R10, 0xf000f0, RZ, 0xc0, !PT ;  /* 0x00f000f00a157812 */ /* 0x000fe200078ec0ff */
[----:B------:R-:W-:Y:S01]  /*1670*/  HFMA2 R31, R31, R0.H1_H1, -72, -72 ;  /* 0xd480d4801f1f7431 */ /* 0x000fe20000060000 */
[----:B------:R-:W-:-:S02]  /*1680*/  LOP3.LUT R9, R8, 0xf000f, RZ, 0xc0, !PT ;  /* 0x000f000f08097812 */ /* 0x000fc400078ec0ff */
[----:B------:R-:W-:Y:S02]  /*1690*/  LOP3.LUT R18, R22, 0xf000f, RZ, 0xc0, !PT ;  /* 0x000f000f16127812 */ /* 0x000fe400078ec0ff */
[----:B------:R-:W-:Y:S02]  /*16a0*/  LOP3.LUT R8, R8, 0xf000f0, RZ, 0xc0, !PT ;  /* 0x00f000f008087812 */ /* 0x000fe400078ec0ff */
[C---:B------:R-:W-:Y:S02]  /*16b0*/  LOP3.LUT R10, R19.reuse, 0xf000f, RZ, 0xc0, !PT ;  /* 0x000f000f130a7812 */ /* 0x040fe400078ec0ff */
[----:B------:R-:W-:Y:S02]  /*16c0*/  LOP3.LUT R22, R22, 0xf000f0, RZ, 0xc0, !PT ;  /* 0x00f000f016167812 */ /* 0x000fe400078ec0ff */
[----:B------:R-:W-:Y:S02]  /*16d0*/  LOP3.LUT R27, R24, 0x64006400, RZ, 0xfc, !PT ;  /* 0x64006400181b7812 */ /* 0x000fe400078efcff */
[----:B------:R-:W-:-:S02]  /*16e0*/  LOP3.LUT R19, R19, 0xf000f0, RZ, 0xc0, !PT ;  /* 0x00f000f013137812 */ /* 0x000fc400078ec0ff */
[C---:B------:R-:W-:Y:S01]  /*16f0*/  LOP3.LUT R24, R11.reuse, 0xf000f, RZ, 0xc0, !PT ;  /* 0x000f000f0b187812 */ /* 0x040fe200078ec0ff */
[-C--:B------:R-:W-:Y:S01]  /*1700*/  HFMA2 R27, R27, R0.reuse.H1_H1, -72, -72 ;  /* 0xd480d4801b1b7431 */ /* 0x080fe20000060000 */
        /* <DEDUP_REMOVED lines=25> */
[-C--:B------:R-:W-:Y:S02]  /*18a0*/  HFMA2 R21, R19, R0.reuse.H1_H1, -72, -72 ;  /* 0xd480d48013157431 */ /* 0x080fe40000060000 */
[----:B------:R-:W-:Y:S02]  /*18b0*/  HADD2 R26, R18, -1032, -1032 ;  /* 0xe408e408121a7430 */ /* 0x000fe40000000000 */
[----:B------:R-:W-:Y:S02]  /*18c0*/  HADD2 R25, R8, -1032, -1032 ;  /* 0xe408e40808197430 */ /* 0x000fe40000000000 */
[----:B------:R-:W-:Y:S01]  /*18d0*/  HFMA2 R17, R35, R0.H1_H1, -72, -72 ;  /* 0xd480d48023117431 */ /* 0x000fe20000060000 */
[----:B------:R-:W-:Y:S06]  /*18e0*/  @!P3 BRA `(.L_x_2878) ;  /* 0x000000040058b947 */ /* 0x000fec0003800000 */
[----:B------:R-:W0:Y:S01]  /*18f0*/  LDS.64 R8, [UR4] ;  /* 0x00000004ff087984 */ /* 0x000e220008000a00 */
[--C-:B------:R-:W-:Y:S02]  /*1900*/  HADD2.F32 R38, -RZ, R33.reuse.H0_H0 ;  /* 0x20000021ff267230 */ /* 0x100fe40000004100 */
        /* <DEDUP_REMOVED lines=8> */
[C---:B------:R-:W-:Y:S01]  /*1990*/  FFMA.FTZ R38, R7.reuse, R38, RZ ;  /* 0x0000002607267223 */ /* 0x040fe200000100ff */
[C---:B------:R-:W-:Y:S01]  /*19a0*/  FFMA.FTZ R41, R7.reuse, R10, RZ ;  /* 0x0000000a07297223 */ /* 0x040fe200000100ff */
[----:B------:R-:W-:Y:S01]  /*19b0*/  FFMA.FTZ R37, R6, R7, RZ ;  /* 0x0000000706257223 */ /* 0x000fe200000100ff */
[----:B------:R-:W-:Y:S02]  /*19c0*/  HADD2.F32 R10, -RZ, R32.H1_H1 ;  /* 0x30000020ff0a7230 */ /* 0x000fe40000004100 */
[----:B------:R-:W-:Y:S01]  /*19d0*/  FFMA.FTZ R39, R7, R8, RZ ;  /* 0x0000000807277223 */ /* 0x000fe200000100ff */
[----:B------:R-:W-:-:S02]  /*19e0*/  HADD2.F32 R8, -RZ, R30.H1_H1 ;  /* 0x3000001eff087230 */ /* 0x000fc40000004100 */
        /* <DEDUP_REMOVED lines=22> */
[----:B-1----:R-:W-:Y:S02]  /*1b50*/  HADD2.F32 R10, -RZ, R18.H0_H0 ;  /* 0x20000012ff0a7230 */ /* 0x002fe40000004100 */
        /* <DEDUP_REMOVED lines=22> */
[----:B------:R-:W-:Y:S02]  /*1cc0*/  HADD2.F32 R19, -RZ, R19.H1_H1 ;  /* 0x30000013ff137230 */ /* 0x000fe40000004100 */
[C---:B------:R-:W-:Y:S01]  /*1cd0*/  FFMA.FTZ R18, R6.reuse, R10, R9 ;  /* 0x0000000a06127223 */ /* 0x040fe20000010009 */
[----:B------:R-:W-:Y:S02]  /*1ce0*/  HADD2.F32 R9, -RZ, R17.H0_H0 ;  /* 0x20000011ff097230 */ /* 0x000fe40000004100 */
[----:B------:R-:W-:Y:S01]  /*1cf0*/  FFMA.FTZ R11, R6, R36, R11 ;  /* 0x00000024060b7223 */ /* 0x000fe2000001000b */
[----:B------:R-:W-:-:S02]  /*1d00*/  HADD2.F32 R8, -RZ, R22.H1_H1 ;  /* 0x30000016ff087230 */ /* 0x000fc40000004100 */
[----:B------:R-:W-:Y:S02]  /*1d10*/  HADD2.F32 R10, -RZ, R21.H1_H1 ;  /* 0x30000015ff0a7230 */ /* 0x000fe40000004100 */
[----:B------:R-:W-:Y:S01]  /*1d20*/  FFMA.FTZ R9, R6, R9, R35 ;  /* 0x0000000906097223 */ /* 0x000fe20000010023 */
[----:B------:R-:W-:Y:S02]  /*1d30*/  HADD2.F32 R36, -RZ, R20.H1_H1 ;  /* 0x30000014ff247230 */ /* 0x000fe40000004100 */
[----:B------:R-:W-:Y:S01]  /*1d40*/  FFMA.FTZ R8, R8, R19, R7 ;  /* 0x0000001308087223 */ /* 0x000fe20000010007 */
[----:B------:R-:W-:Y:S02]  /*1d50*/  HADD2.F32 R38, -RZ, R17.H1_H1 ;  /* 0x30000011ff267230 */ /* 0x000fe40000004100 */
        /* <DEDUP_REMOVED lines=15> */
.L_x_2878:
        /* <DEDUP_REMOVED lines=40> */
[----:B-1----:R-:W-:Y:S02]  /*20d0*/  HADD2.F32 R8, -RZ, R10.H0_H0 ;  /* 0x2000000aff087230 */ /* 0x002fe40000004100 */
        /* <DEDUP_REMOVED lines=35> */
[-C--:B------:R-:W-:Y:S01]  /*2310*/  FFMA.FTZ R18, R35, R11.reuse, R18 ;  /* 0x0000000b23127223 */ /* 0x080fe20000010012 */
        /* <DEDUP_REMOVED lines=13> */
.L_x_2880:
[----:B------:R-:W-:Y:S05]  /*23f0*/  @P0 BRA `(.L_x_2879) ;  /* 0x0000000400580947 */ /* 0x000fea0003800000 */
[----:B------:R-:W0:Y:S01]  /*2400*/  LDS.64 R6, [UR4+0x80] ;  /* 0x00008004ff067984 */ /* 0x000e220008000a00 */
[----:B------:R-:W-:Y:S02]  /*2410*/  HADD2.F32 R37, -RZ, R34.H1_H1 ;  /* 0x30000022ff257230 */ /* 0x000fe40000004100 */
[----:B------:R-:W-:Y:S01]  /*2420*/  HADD2.F32 R8, -RZ, R30.H0_H0 ;  /* 0x2000001eff087230 */ /* 0x000fe20000004100 */
[----:B------:R-:W1:Y:S01]  /*2430*/  LDS.64 R10, [UR4+0x88] ;  /* 0x00008804ff0a7984 */ /* 0x000e620008000a00 */
[--C-:B------:R-:W-:Y:S02]  /*2440*/  HADD2.F32 R9, -RZ, R32.reuse.H0_H0 ;  /* 0x20000020ff097230 */ /* 0x100fe40000004100 */
[----:B------:R-:W-:Y:S02]  /*2450*/  HADD2.F32 R39, -RZ, R32.H1_H1 ;  /* 0x30000020ff277230 */ /* 0x000fe40000004100 */
[----:B------:R-:W-:Y:S02]  /*2460*/  HADD2.F32 R32, -RZ, R25.H0_H0 ;  /* 0x20000019ff207230 */ /* 0x000fe40000004100 */
        /* <DEDUP_REMOVED lines=8> */
[----:B------:R-:W-:Y:S02]  /*24f0*/  HADD2.F32 R33, -RZ, R33.H1_H1 ;  /* 0x30000021ff217230 */ /* 0x000fe40000004100 */
        /* <DEDUP_REMOVED lines=18> */
[----:B------:R-:W-:Y:S02]  /*2620*/  HADD2.F32 R6, -RZ, R27.H1_H1 ;  /* 0x3000001bff067230 */ /* 0x000fe40000004100 */
[----:B------:R-:W-:Y:S01]  /*2630*/  FFMA.FTZ R19, R35, R19, R36 ;  /* 0x0000001323137223 */ /* 0x000fe20000010024 */
[-C--:B------:R-:W-:Y:S01]  /*2640*/  FFMA.FTZ R9, R8, R18.reuse, R9 ;  /* 0x0000001208097223 */ /* 0x080fe20000010009 */
[-C--:B------:R-:W-:Y:S01]  /*2650*/  FFMA.FTZ R29, R28, R18.reuse, R29 ;  /* 0x000000121c1d7223 */ /* 0x080fe2000001001d */
[----:B------:R-:W-:Y:S02]  /*2660*/  HADD2.F32 R28, -RZ, R24.H0_H0 ;  /* 0x20000018ff1c7230 */ /* 0x000fe40000004100 */
[----:B------:R-:W-:Y:S01]  /*2670*/  FFMA.FTZ R19, R6, R18, R19 ;  /* 0x0000001206137223 */ /* 0x000fe20000010013 */
[----:B-1----:R-:W-:Y:S02]  /*2680*/  HADD2.F32 R8, -RZ, R10.H0_H0 ;  /* 0x2000000aff087230 */ /* 0x002fe40000004100 */
[----:B------:R-:W-:-:S02]  /*2690*/  HADD2.F32 R18, -RZ, R23.H0_H0 ;  /* 0x20000017ff127230 */ /* 0x000fc40000004100 */
[----:B------:R-:W-:Y:S02]  /*26a0*/  HADD2.F32 R10, -RZ, R10.H1_H1 ;  /* 0x3000000aff0a7230 */ /* 0x000fe40000004100 */
        /* <DEDUP_REMOVED lines=43> */
.L_x_2879:
        /* <DEDUP_REMOVED lines=56> */
[----:B------:R-:W0:Y:S01]  /*2ce0*/  LDS.64 R8, [UR4+0x10] ;  /* 0x00001004ff087984 */ /* 0x000e220008000a00 */
[--C-:B------:R-:W-:Y:S02]  /*2cf0*/  HADD2.F32 R6, -RZ, R23.reuse.H0_H0 ;  /* 0x20000017ff067230 */ /* 0x100fe40000004100 */
[----:B------:R-:W-:Y:S01]  /*2d00*/  HADD2.F32 R39, -RZ, R23.H1_H1 ;  /* 0x30000017ff277230 */ /* 0x000fe20000004100 */
[----:B------:R-:W1:Y:S01]  /*2d10*/  LDS.64 R20, [UR4+0x18] ;  /* 0x00001804ff147984 */ /* 0x000e620008000a00 */
[----:B------:R-:W-:Y:S02]  /*2d20*/  HADD2.F32 R40, -RZ, R25.H0_H0 ;  /* 0x20000019ff287230 */ /* 0x000fe40000004100 */
[----:B------:R-:W-:Y:S02]  /*2d30*/  HADD2.F32 R10, -RZ, R29.H0_H0 ;  /* 0x2000001dff0a7230 */ /* 0x000fe40000004100 */
[----:B------:R-:W-:Y:S02]  /*2d40*/  HADD2.F32 R41, -RZ, R25.H1_H1 ;  /* 0x30000019ff297230 */ /* 0x000fe40000004100 */
[----:B------:R-:W-:-:S02]  /*2d50*/  HADD2.F32 R45, -RZ, R29.H1_H1 ;  /* 0x3000001dff2d7230 */ /* 0x000fc40000004100 */
[--C-:B0-----:R-:W-:Y:S02]  /*2d60*/  HADD2.F32 R7, -RZ, R8.reuse.H0_H0 ;  /* 0x20000008ff077230 */ /* 0x101fe40000004100 */
        /* <DEDUP_REMOVED lines=28> */
[C---:B------:R-:W-:Y:S01]  /*2f30*/  FFMA.FTZ R11, R9.reuse, R38, R41 ;  /* 0x00000026090b7223 */ /* 0x040fe20000010029 */
[----:B------:R-:W-:Y:S02]  /*2f40*/  HADD2.F32 R6, -RZ, R30.H1_H1 ;  /* 0x3000001eff067230 */ /* 0x000fe40000004100 */
[----:B------:R-:W-:Y:S02]  /*2f50*/  HADD2.F32 R38, -RZ, R33.H0_H0 ;  /* 0x20000021ff267230 */ /* 0x000fe40000004100 */
[----:B------:R-:W-:Y:S01]  /*2f60*/  FFMA.FTZ R10, R10, R8, R39 ;  /* 0x000000080a0a7223 */ /* 0x000fe20000010027 */
[----:B------:R-:W-:Y:S02]  /*2f70*/  HADD2.F32 R20, -RZ, R20.H1_H1 ;  /* 0x30000014ff147230 */ /* 0x000fe40000004100 */
[----:B------:R-:W-:Y:S01]  /*2f80*/  FFMA.FTZ R43, R9, R6, R43 ;  /* 0x00000006092b7223 */ /* 0x000fe2000001002b */
[----:B------:R-:W-:-:S02]  /*2f90*/  HADD2.F32 R40, -RZ, R35.H0_H0 ;  /* 0x20000023ff287230 */ /* 0x000fc40000004100 */
[C---:B------:R-:W-:Y:S01]  /*2fa0*/  FFMA.FTZ R7, R8.reuse, R38, R7 ;  /* 0x0000002608077223 */ /* 0x040fe20000010007 */
[----:B------:R-:W-:Y:S02]  /*2fb0*/  HADD2.F32 R39, -RZ, R33.H1_H1 ;  /* 0x30000021ff277230 */ /* 0x000fe40000004100 */
        /* <DEDUP_REMOVED lines=40> */
.L_x_2881:
        /* <DEDUP_REMOVED lines=9> */
[--C-:B------:R-:W-:Y:S02]  /*32d0*/  HADD2.F32 R9, -RZ, R29.reuse.H0_H0 ;  /* 0x2000001dff097230 */ /* 0x100fe40000004100 */
[----:B------:R-:W-:Y:S02]  /*32e0*/  HADD2.F32 R44, -RZ, R29.H1_H1 ;  /* 0x3000001dff2c7230 */ /* 0x000fe40000004100 */
[----:B0-----:R-:W-:-:S02]  /*32f0*/  HADD2.F32 R39, -RZ, R6.H0_H0 ;  /* 0x20000006ff277230 */ /* 0x001fc40000004100 */
[----:B------:R-:W-:Y:S02]  /*3300*/  HADD2.F32 R38, -RZ, R6.H1_H1 ;  /* 0x30000006ff267230 */ /* 0x000fe40000004100 */
[--C-:B------:R-:W-:Y:S02]  /*3310*/  HADD2.F32 R21, -RZ, R7.reuse.H0_H0 ;  /* 0x20000007ff157230 */ /* 0x100fe40000004100 */
[-C--:B------:R-:W-:Y:S01]  /*3320*/  FFMA.FTZ R43, R8, R39.reuse, RZ ;  /* 0x00000027082b7223 */ /* 0x080fe200000100ff */
[----:B------:R-:W-:Y:S02]  /*3330*/  HADD2.F32 R20, -RZ, R7.H1_H1 ;  /* 0x30000007ff147230 */ /* 0x000fe40000004100 */
[----:B------:R-:W-:Y:S01]  /*3340*/  FFMA.FTZ R9, R9, R39, RZ ;  /* 0x0000002709097223 */ /* 0x000fe200000100ff */
[----:B------:R-:W-:Y:S02]  /*3350*/  HADD2.F32 R6, -RZ, R23.H0_H0 ;  /* 0x20000017ff067230 */ /* 0x000fe40000004100 */
[----:B------:R-:W-:-:S03]  /*3360*/  HADD2.F32 R7, -RZ, R25.H0_H0 ;  /* 0x20000019ff077230 */ /* 0x000fc60000004100 */
[-C--:B------:R-:W-:Y:S02]  /*3370*/  FFMA.FTZ R41, R6, R39.reuse, RZ ;  /* 0x0000002706297223 */ /* 0x080fe400000100ff */
[----:B------:R-:W-:Y:S01]  /*3380*/  FFMA.FTZ R7, R7, R39, RZ ;  /* 0x0000002707077223 */ /* 0x000fe200000100ff */
[----:B------:R-:W-:Y:S02]  /*3390*/  HADD2.F32 R39, -RZ, R26.H0_H0 ;  /* 0x2000001aff277230 */ /* 0x000fe40000004100 */
[-C--:B------:R-:W-:Y:S01]  /*33a0*/  FFMA.FTZ R6, R40, R38.reuse, R41 ;  /* 0x0000002628067223 */ /* 0x080fe20000010029 */
[----:B------:R-:W-:Y:S02]  /*33b0*/  HADD2.F32 R40, -RZ, R27.H1_H1 ;  /* 0x3000001bff287230 */ /* 0x000fe40000004100 */
[----:B------:R-:W-:Y:S01]  /*33c0*/  FFMA.FTZ R8, R42, R38, R7 ;  /* 0x000000262a087223 */ /* 0x000fe20000010007 */
[----:B------:R-:W-:Y:S02]  /*33d0*/  HADD2.F32 R7, -RZ, R24.H0_H0 ;  /* 0x20000018ff077230 */ /* 0x000fe40000004100 */
        /* <DEDUP_REMOVED lines=12> */
[----:B------:R-:W-:Y:S02]  /*34a0*/  HADD2.F32 R40, -RZ, R28.H1_H1 ;  /* 0x3000001cff287230 */ /* 0x000fe40000004100 */
[-C--:B------:R-:W-:Y:S01]  /*34b0*/  FFMA.FTZ R7, R8, R20.reuse, R9 ;  /* 0x0000001408077223 */ /* 0x080fe20000010009 */
[----:B-1----:R-:W-:Y:S02]  /*34c0*/  HADD2.F32 R8, -RZ, R10.H0_H0 ;  /* 0x2000000aff087230 */ /* 0x002fe40000004100 */
        /* <DEDUP_REMOVED lines=49> */
.L_x_2883:
[----:B------:R-:W-:Y:S05]  /*37e0*/  @P0 BRA `(.L_x_2882) ;  /* 0x0000000400580947 */ /* 0x000fea0003800000 */
[----:B------:R-:W0:Y:S01]  /*37f0*/  LDS.64 R6, [UR4+0x90] ;  /* 0x00009004ff067984 */ /* 0x000e220008000a00 */
[----:B------:R-:W-:Y:S02]  /*3800*/  HADD2.F32 R10, -RZ, R27.H0_H0 ;  /* 0x2000001bff0a7230 */ /* 0x000fe40000004100 */
[----:B------:R-:W-:Y:S01]  /*3810*/  HADD2.F32 R40, -RZ, R23.H1_H1 ;  /* 0x30000017ff287230 */ /* 0x000fe20000004100 */
        /* <DEDUP_REMOVED lines=9> */
[----:B------:R-:W-:Y:S02]  /*38b0*/  HADD2.F32 R6, -RZ, R23.H0_H0 ;  /* 0x20000017ff067230 */ /* 0x000fe40000004100 */
[----:B------:R-:W-:Y:S02]  /*38c0*/  HADD2.F32 R7, -RZ, R25.H0_H0 ;  /* 0x20000019ff077230 */ /* 0x000fe40000004100 */
[-C--:B------:R-:W-:Y:S01]  /*38d0*/  FFMA.FTZ R25, R10, R39.reuse, RZ ;  /* 0x000000270a197223 */ /* 0x080fe200000100ff */
[----:B------:R-:W-:-:S02]  /*38e0*/  FFMA.FTZ R23, R6, R39, RZ ;  /* 0x0000002706177223 */ /* 0x000fc400000100ff */
[----:B------:R-:W-:Y:S02]  /*38f0*/  FFMA.FTZ R7, R7, R39, RZ ;  /* 0x0000002707077223 */ /* 0x000fe400000100ff */
[-C--:B------:R-:W-:Y:S01]  /*3900*/  FFMA.FTZ R6, R40, R38.reuse, R23 ;  /* 0x0000002628067223 */ /* 0x080fe20000010017 */
[----:B------:R-:W-:Y:S02]  /*3910*/  HADD2.F32 R40, -RZ, R27.H1_H1 ;  /* 0x3000001bff287230 */ /* 0x000fe40000004100 */
[-C--:B------:R-:W-:Y:S01]  /*3920*/  FFMA.FTZ R10, R42, R38.reuse, R7 ;  /* 0x000000262a0a7223 */ /* 0x080fe20000010007 */
[----:B------:R-:W-:Y:S02]  /*3930*/  HADD2.F32 R7, -RZ, R24.H0_H0 ;  /* 0x20000018ff077230 */ /* 0x000fe40000004100 */
        /* <DEDUP_REMOVED lines=65> */
.L_x_2882:
        /* <DEDUP_REMOVED lines=141> */
.L_x_2884:
        /* <DEDUP_REMOVED lines=90> */
.L_x_2886:
        /* <DEDUP_REMOVED lines=87> */
.L_x_2885:
        /* <DEDUP_REMOVED lines=8> */
[----:B------:R-:W-:Y:S02]  /*51b0*/  SHF.R.U32.HI R18, RZ, 0x8, R8 ;  /* 0x00000008ff127819 */ /* 0x000fe40000011608 */
[----:B------:R-:W-:Y:S02]  /*51c0*/  LOP3.LUT R9, R20, 0x64006400, RZ, 0xfc, !PT ;  /* 0x6400640014097812 */ /* 0x000fe400078efcff */
[C---:B------:R-:W-:Y:S02]  /*51d0*/  LOP3.LUT R6, R11.reuse, 0xf000f, RZ, 0xc0, !PT ;  /* 0x000f000f0b067812 */ /* 0x040fe400078ec0ff */
[----:B------:R-:W-:Y:S01]  /*51e0*/  LOP3.LUT R8, R11, 0xf000f0, RZ, 0xc0, !PT ;  /* 0x00f000f00b087812 */ /* 0x000fe200078ec0ff */
[----:B------:R-:W-:Y:S01]  /*51f0*/  HFMA2 R24, R9, R0.H1_H1, -72, -72 ;  /* 0xd480d48009187431 */ /* 0x000fe20000060000 */
[----:B------:R-:W-:-:S02]  /*5200*/  LOP3.LUT R20, R30, 0xf000f0, RZ, 0xc0, !PT ;  /* 0x00f000f01e147812 */ /* 0x000fc400078ec0ff */
[----:B------:R-:W-:Y:S02]  /*5210*/  SHF.R.U32.HI R11, RZ, 0x8, R11 ;  /* 0x00000008ff0b7819 */ /* 0x000fe4000001160b */
[----:B------:R-:W-:Y:S02]  /*5220*/  LOP3.LUT R17, R17, 0x64006400, RZ, 0xfc, !PT ;  /* 0x6400640011117812 */ /* 0x000fe400078efcff */
[C---:B------:R-:W-:Y:S02]  /*5230*/  LOP3.LUT R28, R10.reuse, 0xf000f, RZ, 0xc0, !PT ;  /* 0x000f000f0a1c7812 */ /* 0x040fe400078ec0ff */
[----:B------:R-:W-:Y:S01]  /*5240*/  LOP3.LUT R21, R10, 0xf000f0, RZ, 0xc0, !PT ;  /* 0x00f000f00a157812 */ /* 0x000fe200078ec0ff */
[----:B------:R-:W-:Y:S01]  /*5250*/  HFMA2 R25, R17, R0.H1_H1, -72, -72 ;  /* 0xd480d48011197431 */ /* 0x000fe20000060000 */
[----:B------:R-:W-:Y:S02]  /*5260*/  LOP3.LUT R33, R8, 0x64006400, RZ, 0xfc, !PT ;  /* 0x6400640008217812 */ /* 0x000fe400078efcff */
[----:B------:R-:W-:-:S02]  /*5270*/  LOP3.LUT R31, R20, 0x64006400, RZ, 0xfc, !PT ;  /* 0x64006400141f7812 */ /* 0x000fc400078efcff */
[C---:B------:R-:W-:Y:S02]  /*5280*/  LOP3.LUT R8, R18.reuse, 0xf000f0, RZ, 0xc0, !PT ;  /* 0x00f000f012087812 */ /* 0x040fe400078ec0ff */
        /* <DEDUP_REMOVED lines=119> */
.L_x_2887:
        /* <DEDUP_REMOVED lines=90> */
.L_x_2888:
        /* <DEDUP_REMOVED lines=14> */
[--C-:B------:R-:W-:Y:S02]  /*6080*/  HADD2.F32 R7, -RZ, R27.reuse.H0_H0 ;  /* 0x2000001bff077230 */ /* 0x100fe40000004100 */
[----:B------:R-:W-:-:S02]  /*6090*/  HADD2.F32 R27, -RZ, R27.H1_H1 ;  /* 0x3000001bff1b7230 */ /* 0x000fc40000004100 */
        /* <DEDUP_REMOVED lines=71> */
.L_x_2877:
[----:B------:R-:W0:Y:S01]  /*6510*/  LDC R57, c[0x0][0x23c] ;  /* 0x00008f00ff397b82 */ /* 0x000e220000000800 */
[----:B------:R-:W-:Y:S01]  /*6520*/  IADD3 R53, R53, 0x20, RZ ;  /* 0x0000002035357810 */ /* 0x000fe20007ffe0ff */
[----:B------:R-:W-:-:S03]  /*6530*/  UIADD3 UR4, UR4, 0x40, URZ ;  /* 0x0000004004047890 */ /* 0x000fc6000fffe03f */
[C---:B------:R-:W-:Y:S02]  /*6540*/  ISETP.GE.AND P2, PT, R53.reuse, UR5, PT ;  /* 0x0000000535007c0c */ /* 0x040fe4000bf46270 */
[----:B------:R-:W-:Y:S01]  /*6550*/  ISETP.LT.AND P3, PT, R53, R54, PT ;  /* 0x000000363500720c */ /* 0x000fe20003f61270 */
[----:B0-----:R-:W-:-:S12]  /*6560*/  IMAD.WIDE R58, R57, 0x10, R58 ;  /* 0x00000010393a7825 */ /* 0x001fd800078e023a */
[----:B------:R-:W-:Y:S05]  /*6570*/  @!P2 BRA P3, `(.L_x_2889) ;  /* 0xffffffac00eca947 */ /* 0x000fea000183ffff */
.L_x_2876:
[----:B------:R-:W-:Y:S01]  /*6580*/  ISETP.GE.AND P0, PT, R53, R54, PT ;  /* 0x000000363500720c */ /* 0x000fe20003f06270 */
[----:B------:R-:W-:-:S03]  /*6590*/  ULDC UR5, c[0x0][0x26c] ;  /* 0x00009b0000057ab9 */ /* 0x000fc60000000800 */
[----:B------:R-:W-:-:S13]  /*65a0*/  ISETP.GE.OR P0, PT, R53, UR5, P0 ;  /* 0x0000000535007c0c */ /* 0x000fda0008706670 */
[----:B------:R-:W-:Y:S05]  /*65b0*/  @P0 BRA `(.L_x_2890) ;  /* 0x00000010001c0947 */ /* 0x000fea0003800000 */
[----:B------:R-:W0:Y:S01]  /*65c0*/  S2R R6, SR_CTAID.Y ;  /* 0x0000000000067919 */ /* 0x000e220000002600 */
[----:B------:R-:W0:Y:S01]  /*65d0*/  LDC R7, c[0x0][0x238] ;  /* 0x00008e00ff077b82 */ /* 0x000e220000000800 */
[----:B------:R-:W-:Y:S01]  /*65e0*/  PRMT R8, R16, 0x9910, RZ ;  /* 0x0000991010087816 */ /* 0x000fe200000000ff */
[----:B------:R-:W-:Y:S01]  /*65f0*/  ULDC UR5, c[0x0][0x26c] ;  /* 0x00009b0000057ab9 */ /* 0x000fe20000000800 */
[----:B------:R-:W-:Y:S02]  /*6600*/  SHF.L.U32 R56, R57, 0x2, RZ ;  /* 0x0000000239387819 */ /* 0x000fe400000006ff */
[----:B------:R-:W-:Y:S01]  /*6610*/  ISETP.NE.AND P0, PT, R8, RZ, PT ;  /* 0x000000ff0800720c */ /* 0x000fe20003f05270 */
[----:B0-----:R-:W-:-:S05]  /*6620*/  IMAD R6, R6, -0x3, R7 ;  /* 0xfffffffd06067824 */ /* 0x001fca00078e0207 */
[----:B------:R-:W-:Y:S02]  /*6630*/  ISETP.LT.OR P0, PT, R6, 0x3, !P0 ;  /* 0x000000030600780c */ /* 0x000fe40004701670 */
[----:B------:R-:W-:-:S04]  /*6640*/  SHF.R.S32.HI R6, RZ, 0x1f, R57 ;  /* 0x0000001fff067819 */ /* 0x000fc80000011439 */
[----:B------:R-:W-:-:S07]  /*6650*/  SHF.L.U64.HI R57, R57, 0x2, R6 ;  /* 0x0000000239397819 */ /* 0x000fce0000010206 */
.L_x_2894:
[----:B------:R-:W-:Y:S05]  /*6660*/  @!P1 BRA `(.L_x_2891) ;  /* 0x0000000c00d49947 */ /* 0x000fea0003800000 */
        /* <DEDUP_REMOVED lines=152> */
.L_x_2892:
[----:B------:R-:W-:Y:S05]  /*6ff0*/  @!P3 BRA `(.L_x_2891) ;  /* 0x000000040070b947 */ /* 0x000fea0003800000 */
[----:B------:R-:W-:-:S04]  /*7000*/  PRMT R16, R51, 0x9910, RZ ;  /* 0x0000991033107816 */ /* 0x000fc800000000ff */
[----:B------:R-:W-:-:S13]  /*7010*/  ISETP.NE.AND P2, PT, R16, RZ, PT ;  /* 0x000000ff1000720c */ /* 0x000fda0003f45270 */
[----:B------:R-:W-:Y:S05]  /*7020*/  @!P2 BRA `(.L_x_2893) ;  /* 0x0000000000b0a947 */ /* 0x000fea0003800000 */
[----:B------:R-:W0:Y:S01]  /*7030*/  LDS.128 R16, [UR4+0x40] ;  /* 0x00004004ff107984 */ /* 0x000e220008000c00 */
        /* <DEDUP_REMOVED lines=43> */
.L_x_2893:
        /* <DEDUP_REMOVED lines=45> */
.L_x_2891:
[----:B------:R-:W-:Y:S01]  /*75c0*/  IADD3 R53, R53, 0x10, RZ ;  /* 0x0000001035357810 */ /* 0x000fe20007ffe0ff */
[----:B------:R-:W-:Y:S01]  /*75d0*/  UIADD3 UR4, UR4, 0x20, URZ ;  /* 0x0000002004047890 */ /* 0x000fe2000fffe03f */
[----:B------:R-:W-:Y:S02]  /*75e0*/  IADD3 R58, P3, R58, R56, RZ ;  /* 0x000000383a3a7210 */ /* 0x000fe40007f7e0ff */
[C---:B------:R-:W-:Y:S02]  /*75f0*/  ISETP.GE.AND P2, PT, R53.reuse, UR5, PT ;  /* 0x0000000535007c0c */ /* 0x040fe4000bf46270 */
[----:B------:R-:W-:Y:S02]  /*7600*/  ISETP.LT.AND P4, PT, R53, R54, PT ;  /* 0x000000363500720c */ /* 0x000fe40003f81270 */
[----:B------:R-:W-:-:S11]  /*7610*/  IADD3.X R59, R59, R57, RZ, P3, !PT ;  /* 0x000000393b3b7210 */ /* 0x000fd60001ffe4ff */
[----:B------:R-:W-:Y:S05]  /*7620*/  @!P2 BRA P4, `(.L_x_2894) ;  /* 0xfffffff0000ca947 */ /* 0x000fea000203ffff */
.L_x_2890:
        /* <DEDUP_REMOVED lines=18> */
.L_x_2898:
[----:B------:R-:W0:Y:S02]  /*7750*/  LDS R12, [R8] ;  /* 0x00000000080c7984 */ /* 0x000e240000000800 */
[----:B0-----:R-:W-:-:S06]  /*7760*/  HADD2 R13, R12, R50 ;  /* 0x000000320c0d7230 */ /* 0x001fcc0000000000 */
[----:B------:R-:W0:Y:S02]  /*7770*/  ATOMS.CAST.SPIN R13, [R8], R12, R13 ;  /* 0x0000000c080d738d */ /* 0x000e24000180000d */
[----:B0-----:R-:W-:-:S13]  /*7780*/  ISETP.EQ.U32.AND P0, PT, R13, 0x1, PT ;  /* 0x000000010d00780c */ /* 0x001fda0003f02070 */
[----:B------:R-:W-:Y:S05]  /*7790*/  @!P0 BRA `(.L_x_2898) ;  /* 0xfffffffc00ec8947 */ /* 0x000fea000383ffff */
[----:B------:R-:W-:Y:S05]  /*77a0*/  BRA `(.L_x_2896) ;  /* 0x00000000000c7947 */ /* 0x000fea0003800000 */
.L_x_2897:
[----:B------:R-:W2:Y:S02]  /*77b0*/  LD.E R0, desc[UR6][R6.64] ;  /* 0x0000000606007980 */ /* 0x000ea4000c101900 */
[----:B--2---:R-:W-:-:S05]  /*77c0*/  IADD3 R9, R50, R0, RZ ;  /* 0x0000000032097210 */ /* 0x004fca0007ffe0ff */
[----:B------:R0:W-:Y:S02]  /*77d0*/  ST.E desc[UR6][R6.64], R9 ;  /* 0x0000000906007985 */ /* 0x0001e4000c101906 */
.L_x_2896:
[----:B------:R-:W-:Y:S05]  /*77e0*/  BSYNC B0 ;  /* 0x0000000000007941 */ /* 0x000fea0003800000 */
.L_x_2895:
[----:B------:R1:W-:Y:S01]  /*77f0*/  ATOM.E.ADD.F16x2.RN.STRONG.GPU P0, RZ, desc[UR6][R6.64+0x4], R49 ;  /* 0x0000043106ff79a2 */ /* 0x0003e2000810e1c6 */
[----:B------:R-:W-:Y:S04]  /*7800*/  BSSY B0, `(.L_x_2899) ;  /* 0x000000e000007945 */ /* 0x000fe80003800000 */
[----:B-1----:R-:W-:Y:S05]  /*7810*/  @P0 BRA `(.L_x_2900) ;  /* 0x0000000000300947 */ /* 0x002fea0003800000 */
[----:B------:R-:W1:Y:S02]  /*7820*/  QSPC.E.S P0, RZ, [R6+0x4] ;  /* 0x0000040006ff73aa */ /* 0x000e640000000500 */
[----:B-1----:R-:W-:Y:S05]  /*7830*/  @!P0 BRA `(.L_x_2901) ;  /* 0x00000000001c8947 */ /* 0x002fea0003800000 */
[----:B0-----:R-:W-:-:S07]  /*7840*/  MOV R6, R6 ;  /* 0x0000000600067202 */ /* 0x001fce0000000f00 */
.L_x_2902:
[----:B------:R-:W0:Y:S02]  /*7850*/  LDS R8, [R6+0x4] ;  /* 0x0000040006087984 */ /* 0x000e240000000800 */
[----:B0-----:R-:W-:-:S10]  /*7860*/  HFMA2.MMA R9, R8, 1, 1, R49 ;  /* 0x3c003c0008097835 */ /* 0x001fd40000000031 */
[----:B------:R-:W0:Y:S02]  /*7870*/  ATOMS.CAST.SPIN R9, [R6+0x4], R8, R9 ;  /* 0x000004080609738d */ /* 0x000e240001800009 */
[----:B0-----:R-:W-:-:S13]  /*7880*/  ISETP.EQ.U32.AND P0, PT, R9, 0x1, PT ;  /* 0x000000010900780c */ /* 0x001fda0003f02070 */
[----:B------:R-:W-:Y:S05]  /*7890*/  @!P0 BRA `(.L_x_2902) ;  /* 0xfffffffc00ec8947 */ /* 0x000fea000383ffff */
[----:B------:R-:W-:Y:S05]  /*78a0*/  BRA `(.L_x_2900) ;  /* 0x00000000000c7947 */ /* 0x000fea0003800000 */
.L_x_2901:
[----:B------:R-:W0:Y:S02]  /*78b0*/  LD.E R0, desc[UR6][R6.64+0x4] ;  /* 0x0000040606007980 */ /* 0x000e24000c101900 */
[----:B0-----:R-:W-:-:S05]  /*78c0*/  IADD3 R9, R49, R0, RZ ;  /* 0x0000000031097210 */ /* 0x001fca0007ffe0ff */
[----:B------:R1:W-:Y:S02]  /*78d0*/  ST.E desc[UR6][R6.64+0x4], R9 ;  /* 0x0000040906007985 */ /* 0x0003e4000c101906 */
.L_x_2900:
[----:B------:R-:W-:Y:S05]  /*78e0*/  BSYNC B0 ;  /* 0x0000000000007941 */ /* 0x000fea0003800000 */
.L_x_2899:
        /* <DEDUP_REMOVED lines=11> */
.L_x_2906:
[----:B------:R-:W0:Y:S02]  /*79a0*/  LDS R12, [R8] ;  /* 0x00000000080c7984 */ /* 0x000e240000000800 */
[----:B0-----:R-:W-:-:S06]  /*79b0*/  HADD2 R13, R12, R48 ;  /* 0x000000300c0d7230 */ /* 0x001fcc0000000000 */
[----:B------:R-:W0:Y:S02]  /*79c0*/  ATOMS.CAST.SPIN R13, [R8], R12, R13 ;  /* 0x0000000c080d738d */ /* 0x000e24000180000d */
[----:B0-----:R-:W-:-:S13]  /*79d0*/  ISETP.EQ.U32.AND P0, PT, R13, 0x1, PT ;  /* 0x000000010d00780c */ /* 0x001fda0003f02070 */
[----:B------:R-:W-:Y:S05]  /*79e0*/  @!P0 BRA `(.L_x_2906) ;  /* 0xfffffffc00ec8947 */ /* 0x000fea000383ffff */
[----:B------:R-:W-:Y:S05]  /*79f0*/  BRA `(.L_x_2904) ;  /* 0x00000000000c7947 */ /* 0x000fea0003800000 */
.L_x_2905:
[----:B------:R-:W2:Y:S02]  /*7a00*/  LD.E R0, desc[UR6][R6.64] ;  /* 0x0000000606007980 */ /* 0x000ea4000c101900 */
[----:B--2---:R-:W-:-:S05]  /*7a10*/  IADD3 R9, R48, R0, RZ ;  /* 0x0000000030097210 */ /* 0x004fca0007ffe0ff */
[----:B------:R0:W-:Y:S02]  /*7a20*/  ST.E desc[UR6][R6.64], R9 ;  /* 0x0000000906007985 */ /* 0x0001e4000c101906 */
.L_x_2904:
[----:B------:R-:W-:Y:S05]  /*7a30*/  BSYNC B0 ;  /* 0x0000000000007941 */ /* 0x000fea0003800000 */
.L_x_2903:
[----:B------:R1:W-:Y:S01]  /*7a40*/  ATOM.E.ADD.F16x2.RN.STRONG.GPU P0, RZ, desc[UR6][R6.64+0x4], R47 ;  /* 0x0000042f06ff79a2 */ /* 0x0003e2000810e1c6 */
[----:B------:R-:W-:Y:S04]  /*7a50*/  BSSY B0, `(.L_x_2907) ;  /* 0x000000e000007945 */ /* 0x000fe80003800000 */
[----:B-1----:R-:W-:Y:S05]  /*7a60*/  @P0 BRA `(.L_x_2908) ;  /* 0x0000000000300947 */ /* 0x002fea0003800000 */
[----:B------:R-:W1:Y:S02]  /*7a70*/  QSPC.E.S P0, RZ, [R6+0x4] ;  /* 0x0000040006ff73aa */ /* 0x000e640000000500 */
[----:B-1----:R-:W-:Y:S05]  /*7a80*/  @!P0 BRA `(.L_x_2909) ;  /* 0x00000000001c8947 */ /* 0x002fea0003800000 */
[----:B0-----:R-:W-:-:S07]  /*7a90*/  MOV R6, R6 ;  /* 0x0000000600067202 */ /* 0x001fce0000000f00 */
.L_x_2910:
[----:B------:R-:W0:Y:S02]  /*7aa0*/  LDS R8, [R6+0x4] ;  /* 0x0000040006087984 */ /* 0x000e240000000800 */
[----:B0-----:R-:W-:-:S10]  /*7ab0*/  HFMA2.MMA R9, R8, 1, 1, R47 ;  /* 0x3c003c0008097835 */ /* 0x001fd4000000002f */
[----:B------:R-:W0:Y:S02]  /*7ac0*/  ATOMS.CAST.SPIN R9, [R6+0x4], R8, R9 ;  /* 0x000004080609738d */ /* 0x000e240001800009 */
[----:B0-----:R-:W-:-:S13]  /*7ad0*/  ISETP.EQ.U32.AND P0, PT, R9, 0x1, PT ;  /* 0x000000010900780c */ /* 0x001fda0003f02070 */
[----:B------:R-:W-:Y:S05]  /*7ae0*/  @!P0 BRA `(.L_x_2910) ;  /* 0xfffffffc00ec8947 */ /* 0x000fea000383ffff */
[----:B------:R-:W-:Y:S05]  /*7af0*/  BRA `(.L_x_2908) ;  /* 0x00000000000c7947 */ /* 0x000fea0003800000 */
.L_x_2909:
[----:B------:R-:W0:Y:S02]  /*7b00*/  LD.E R0, desc[UR6][R6.64+0x4] ;  /* 0x0000040606007980 */ /* 0x000e24000c101900 */
[----:B0-----:R-:W-:-:S05]  /*7b10*/  IADD3 R9, R47, R0, RZ ;  /* 0x000000002f097210 */ /* 0x001fca0007ffe0ff */
[----:B------:R1:W-:Y:S02]  /*7b20*/  ST.E desc[UR6][R6.64+0x4], R9 ;  /* 0x0000040906007985 */ /* 0x0003e4000c101906 */
.L_x_2908:
[----:B------:R-:W-:Y:S05]  /*7b30*/  BSYNC B0 ;  /* 0x0000000000007941 */ /* 0x000fea0003800000 */
.L_x_2907:
        /* <DEDUP_REMOVED lines=11> */
.L_x_2914:
[----:B------:R-:W0:Y:S02]  /*7bf0*/  LDS R8, [R6] ;  /* 0x0000000006087984 */ /* 0x000e240000000800 */
[----:B0-----:R-:W-:-:S06]  /*7c00*/  HADD2 R9, R8, R46 ;  /* 0x0000002e08097230 */ /* 0x001fcc0000000000 */
[----:B------:R-:W0:Y:S02]  /*7c10*/  ATOMS.CAST.SPIN R9, [R6], R8, R9 ;  /* 0x000000080609738d */ /* 0x000e240001800009 */
[----:B0-----:R-:W-:-:S13]  /*7c20*/  ISETP.EQ.U32.AND P0, PT, R9, 0x1, PT ;  /* 0x000000010900780c */ /* 0x001fda0003f02070 */
[----:B------:R-:W-:Y:S05]  /*7c30*/  @!P0 BRA `(.L_x_2914) ;  /* 0xfffffffc00ec8947 */ /* 0x000fea000383ffff */
[----:B------:R-:W-:Y:S05]  /*7c40*/  BRA `(.L_x_2912) ;  /* 0x00000000000c7947 */ /* 0x000fea0003800000 */
.L_x_2913:
[----:B------:R-:W0:Y:S02]  /*7c50*/  LD.E R0, desc[UR6][R2.64] ;  /* 0x0000000602007980 */ /* 0x000e24000c101900 */
[----:B01----:R-:W-:-:S05]  /*7c60*/  IADD3 R7, R46, R0, RZ ;  /* 0x000000002e077210 */ /* 0x003fca0007ffe0ff */
[----:B------:R2:W-:Y:S02]  /*7c70*/  ST.E desc[UR6][R2.64], R7 ;  /* 0x0000000702007985 */ /* 0x0005e4000c101906 */
.L_x_2912:
[----:B------:R-:W-:Y:S05]  /*7c80*/  BSYNC B0 ;  /* 0x0000000000007941 */ /* 0x000fea0003800000 */
.L_x_2911:
[----:B------:R3:W-:Y:S02]  /*7c90*/  ATOM.E.ADD.F16x2.RN.STRONG.GPU P0, RZ, desc[UR6][R2.64+0x4], R5 ;  /* 0x0000040502ff79a2 */ /* 0x0007e4000810e1c6 */
[----:B---3--:R-:W-:Y:S05]  /*7ca0*/  @P0 EXIT ;  /* 0x000000000000094d */ /* 0x008fea0003800000 */
[----:B------:R-:W3:Y:S02]  /*7cb0*/  QSPC.E.S P0, RZ, [R2+0x4] ;  /* 0x0000040002ff73aa */ /* 0x000ee40000000500 */
[----:B---3--:R-:W-:Y:S05]  /*7cc0*/  @!P0 BRA `(.L_x_2915) ;  /* 0x0000000000208947 */ /* 0x008fea0003800000 */
[----:B--2---:R-:W-:Y:S02]  /*7cd0*/  MOV R2, R2 ;  /* 0x0000000200027202 */ /* 0x004fe40000000f00 */
[----:B------:R-:W-:-:S07]  /*7ce0*/  MOV R3, R5 ;  /* 0x0000000500037202 */ /* 0x000fce0000000f00 */
.L_x_2916:
[----:B------:R-:W2:Y:S02]  /*7cf0*/  LDS R4, [R2+0x4] ;  /* 0x0000040002047984 */ /* 0x000ea40000000800 */
[----:B--2---:R-:W-:-:S10]  /*7d00*/  HFMA2.MMA R5, R4, 1, 1, R3 ;  /* 0x3c003c0004057835 */ /* 0x004fd40000000003 */
[----:B------:R-:W2:Y:S02]  /*7d10*/  ATOMS.CAST.SPIN R5, [R2+0x4], R4, R5 ;  /* 0x000004040205738d */ /* 0x000ea40001800005 */
[----:B--2---:R-:W-:-:S13]  /*7d20*/  ISETP.EQ.U32.AND P0, PT, R5, 0x1, PT ;  /* 0x000000010500780c */ /* 0x004fda0003f02070 */
[----:B------:R-:W-:Y:S05]  /*7d30*/  @!P0 BRA `(.L_x_2916) ;  /* 0xfffffffc00ec8947 */ /* 0x000fea000383ffff */
[----:B------:R-:W-:Y:S05]  /*7d40*/  EXIT ;  /* 0x000000000000794d */ /* 0x000fea0003800000 */
.L_x_2915:
[----:B------:R-:W3:Y:S02]  /*7d50*/  LD.E R0, desc[UR6][R2.64+0x4] ;  /* 0x0000040602007980 */ /* 0x000ee4000c101900 */
[----:B---3--:R-:W-:-:S05]  /*7d60*/  IADD3 R5, R5, R0, RZ ;  /* 0x0000000005057210 */ /* 0x008fca0007ffe0ff */
[----:B------:R-:W-:Y:S01]  /*7d70*/  ST.E desc[UR6][R2.64+0x4], R5 ;  /* 0x0000040502007985 */ /* 0x000fe2000c101906 */
[----:B------:R-:W-:Y:S05]  /*7d80*/  EXIT ;  /* 0x000000000000794d */ /* 0x000fea0003800000 */
.L_x_2917:
        /* <DEDUP_REMOVED lines=15> */
.L_x_5220:


//--------------------- .text._Z23gemm_half_q_half_kernelILi3ELi172ELb1ELb0ELi32EEvPK6__halfPKjS4_S2_PS0_iiiiPKtS7_iiiiiibS2_i --------------------------
	.section	.text._Z23gemm_half_q_half_kernelILi3ELi172ELb1ELb0ELi32EEvPK6__halfPKjS4_S2_PS0_iiiiPKtS7_iiiiiibS2_i,"ax",@progbits
	.align	128
        .global         _Z23gemm_half_q_half_kernelILi3ELi172ELb1ELb0ELi32EEvPK6__halfPKjS4_S2_PS0_iiiiPKtS7_iiiiiibS2_i
        .type           _Z23gemm_half_q_half_kernelILi3ELi172ELb1ELb0ELi32EEvPK6__halfPKjS4_S2_PS0_iiiiPKtS7_iiiiiibS2_i,@function
        .size           _Z23gemm_half_q_half_kernelILi3ELi172ELb1ELb0ELi32EEvPK6__halfPKjS4_S2_PS0_iiiiPKtS7_iiiiiibS2_i,(.L_x_5221 - _Z23gemm_half_q_half_kernelILi3ELi172ELb1ELb0ELi32EEvPK6__halfPKjS4_S2_PS0_iiiiPKtS7_iiiiiibS2_i)
        .other          _Z23gemm_half_q_half_kernelILi3ELi172ELb1ELb0ELi32EEvPK6__halfPKjS4_S2_PS0_iiiiPKtS7_iiiiiibS2_i,@"STO_CUDA_ENTRY STV_DEFAULT"
_Z23gemm_half_q_half_kernelILi3ELi172ELb1ELb0ELi32EEvPK6__halfPKjS4_S2_PS0_iiiiPKtS7_iiiiiibS2_i:
.text._Z23gemm_half_q_half_kernelILi3ELi172ELb1ELb0ELi32EEvPK6__halfPKjS4_S2_PS0_iiiiPKtS7_iiiiiibS2_i:
        /* <DEDUP_REMOVED lines=36> */
.L_x_2918:
        /* <DEDUP_REMOVED lines=29> */
.L_x_2923:
        /* <DEDUP_REMOVED lines=37> */
.L_x_2922:
        /* <DEDUP_REMOVED lines=24> */
.L_x_2924:
        /* <DEDUP_REMOVED lines=14> */
.L_x_2921:
        /* <DEDUP_REMOVED lines=10> */
.L_x_2926:
        /* <DEDUP_REMOVED lines=37> */
.L_x_2925:
        /* <DEDUP_REMOVED lines=24> */
.L_x_2927:
        /* <DEDUP_REMOVED lines=13> */
.L_x_2920:
[----:B------:R-:W-:Y:S05]  /*0e00*/  BSYNC B0 ;  /* 0x0000000000007941 */ /* 0x000fea0003800000 */
.L_x_2919:
[----:B------:R-:W-:Y:S02]  /*0e10*/  ULDC UR4, c[0x0][0x23c] ;  /* 0x00008f0000047ab9 */ /* 0x000fe40000000800 */
[----:B0-----:R-:W-:-:S04]  /*0e20*/  MOV R23, UR4 ;  /* 0x0000000400177c02 */ /* 0x001fc80008000f00 */
[----:B------:R-:W-:-:S13]  /*0e30*/  ISETP.GE.AND P0, PT, R0, R23, PT ;  /* 0x000000170000720c */ /* 0x000fda0003f06270 */
[----:B------:R-:W-:Y:S05]  /*0e40*/  @P0 EXIT ;  /* 0x000000000000094d */ /* 0x000fea0003800000 */
[----:B--23--:R-:W0:Y:S02]  /*0e50*/  LDC.U8 R3, c[0x0][0x270] ;  /* 0x00009c00ff037b82 */ /* 0x00ce240000000000 */
        /* <DEDUP_REMOVED lines=12> */
.L_x_2930:
[----:B------:R-:W-:Y:S01]  /*0f20*/  IMAD R4, R2, 0x3, R3 ;  /* 0x0000000302047824 */ /* 0x000fe200078e0203 */
[----:B------:R-:W-:-:S03]  /*0f30*/  IADD3 R3, R3, 0x4, RZ ;  /* 0x0000000403037810 */ /* 0x000fc60007ffe0ff */
[CCC-:B--2---:R-:W-:Y:S01]  /*0f40*/  IMAD R7, R4.reuse, R23.reuse, R0.reuse ;  /* 0x0000001704077224 */ /* 0x1c4fe200078e0200 */
[C---:B------:R-:W-:Y:S02]  /*0f50*/  IADD3 R6, R4.reuse, 0x1, RZ ;  /* 0x0000000104067810 */ /* 0x040fe40007ffe0ff */
[C---:B-1----:R-:W-:Y:S02]  /*0f60*/  IADD3 R12, R4.reuse, 0x2, RZ ;  /* 0x00000002040c7810 */ /* 0x042fe40007ffe0ff */
        /* <DEDUP_REMOVED lines=14> */
.L_x_2929:
[----:B------:R-:W-:-:S04]  /*1050*/  IADD3 R4, R9, -R3, RZ ;  /* 0x8000000309047210 */ /* 0x000fc80007ffe0ff */
        /* <DEDUP_REMOVED lines=13> */
.L_x_2931:
[----:B------:R-:W-:-:S13]  /*1130*/  ISETP.LT.OR P0, PT, R3, R9, P0 ;  /* 0x000000090300720c */ /* 0x000fda0000701670 */
[----:B0-2---:R-:W0:Y:S01]  /*1140*/  @P0 LDC.64 R6, c[0x0][0x230] ;  /* 0x00008c00ff060b82 */ /* 0x005e220000000a00 */
[----:B------:R-:W-:-:S04]  /*1150*/  @P0 IMAD R2, R2, 0x3, R3 ;  /* 0x0000000302020824 */ /* 0x000fc800078e0203 */
[----:B------:R-:W-:-:S04]  /*1160*/  @P0 IMAD R3, R2, R23, R0 ;  /* 0x0000001702030224 */ /* 0x000fc800078e0200 */
[----:B0-----:R-:W-:-:S05]  /*1170*/  @P0 IMAD.WIDE R2, R3, 0x2, R6 ;  /* 0x0000000203020825 */ /* 0x001fca00078e0206 */
[----:B------:R0:W-:Y:S02]  /*1180*/  @P0 STG.E.64 desc[UR6][R2.64], RZ ;  /* 0x000000ff02000986 */ /* 0x0001e4000c101b06 */
.L_x_2928:
        /* <DEDUP_REMOVED lines=13> */
[----:B-1----:R-:W1:Y:S01]  /*1260*/  LDC.64 R16, c[0x0][0x248] ;  /* 0x00009200ff107b82 */ /* 0x002e620000000a00 */
[----:B0-----:R-:W-:-:S07]  /*1270*/  SHF.L.U32 R3, R25, 0x6, RZ ;  /* 0x0000000619037819 */ /* 0x001fce00000006ff */
[----:B------:R-:W0:Y:S01]  /*1280*/  LDC.64 R18, c[0x0][0x220] ;  /* 0x00008800ff127b82 */ /* 0x000e220000000a00 */
        /* <DEDUP_REMOVED lines=8> */
[----:B01----:R-:W-:-:S07]  /*1310*/  SHF.R.S32.HI R21, RZ, 0x3, R7 ;  /* 0x00000003ff157819 */ /* 0x003fce0000011407 */
.L_x_2933:
        /* <DEDUP_REMOVED lines=10> */
[----:B------:R-:W4:Y:S01]  /*13c0*/  LDG.E.U16.CONSTANT R29, desc[UR6][R12.64] ;  /* 0x000000060c1d7981 */ /* 0x000f22000c1e9500 */
[----:B0-----:R-:W-:-:S06]  /*13d0*/  IMAD.WIDE R6, R14, 0x2, R6 ;  /* 0x000000020e067825 */ /* 0x001fcc00078e0206 */
[----:B------:R0:W3:Y:S01]  /*13e0*/  LDG.E.U16.CONSTANT R6, desc[UR6][R6.64] ;  /* 0x0000000606067981 */ /* 0x0000e2000c1e9500 */
        /* <DEDUP_REMOVED lines=28> */
.L_x_2932:
[----:B0-----:R-:W-:Y:S02]  /*15b0*/  SHF.R.S32.HI R3, RZ, 0x1f, R28 ;  /* 0x0000001fff037819 */ /* 0x001fe4000001141c */
[----:B---3--:R-:W-:Y:S02]  /*15c0*/  ISETP.GT.AND P6, PT, R10, R33, PT ;  /* 0x000000210a00720c */ /* 0x008fe40003fc4270 */
[----:B------:R-:W-:Y:S02]  /*15d0*/  LEA.HI R28, R3, R28, RZ, 0x5 ;  /* 0x0000001c031c7211 */ /* 0x000fe400078f28ff */
[----:B------:R-:W-:Y:S01]  /*15e0*/  CS2R R2, SRZ ;  /* 0x0000000000027805 */ /* 0x000fe2000001ff00 */
        /* <DEDUP_REMOVED lines=8> */
.L_x_2934:
        /* <DEDUP_REMOVED lines=8> */
.L_x_2935:
[----:B------:R-:W-:Y:S01]  /*16f0*/  HFMA2.MMA R4, -RZ, RZ, 0, 0 ;  /* 0x00000000ff047435 */ /* 0x000fe200000001ff */
[----:B------:R-:W-:Y:S02]  /*1700*/  SHF.R.S32.HI R28, RZ, 0x5, R28 ;  /* 0x00000005ff1c7819 */ /* 0x000fe4000001141c */
[----:B------:R-:W-:Y:S01]  /*1710*/  MOV R7, RZ ;  /* 0x000000ff00077202 */ /* 0x000fe20000000f00 */
        /* <DEDUP_REMOVED lines=8> */
.L_x_2936:
[----:B------:R-:W-:Y:S05]  /*17a0*/  @!P6 BRA `(.L_x_2937) ;  /* 0x00000000001ce947 */ /* 0x000fea0003800000 */
[----:B-1----:R-:W0:Y:S02]  /*17b0*/  LDC R17, c[0x0][0x268] ;  /* 0x00009a00ff117b82 */ /* 0x002e240000000800 */
[----:B0-----:R-:W-:-:S04]  /*17c0*/  VIMNMX R4, R10, R17, PT ;  /* 0x000000110a047248 */ /* 0x001fc80003fe0100 */
[----:B------:R-:W-:-:S04]  /*17d0*/  IADD3 R4, R4, -R33, RZ ;  /* 0x8000002104047210 */ /* 0x000fc80007ffe0ff */
[----:B------:R-:W-:-:S04]  /*17e0*/  SHF.R.S32.HI R17, RZ, 0x1f, R4 ;  /* 0x0000001fff117819 */ /* 0x000fc80000011404 */
[----:B------:R-:W-:-:S04]  /*17f0*/  LEA.HI R17, R17, R4, RZ, 0x5 ;  /* 0x0000000411117211 */ /* 0x000fc800078f28ff */
[----:B------:R-:W-:-:S04]  /*1800*/  SHF.R.S32.HI R17, RZ, 0x5, R17 ;  /* 0x00000005ff117819 */ /* 0x000fc80000011411 */
[----:B------:R-:W-:-:S07]  /*1810*/  LEA R4, R17, R17, 0x1 ;  /* 0x0000001111047211 */ /* 0x000fce00078e08ff */
.L_x_2937:
        /* <DEDUP_REMOVED lines=9> */
.L_x_2938:
        /* <DEDUP_REMOVED lines=10> */
[----:B-----5:R-:W-:Y:S01]  /*1950*/  IMAD R27, R2, R23, RZ ;  /* 0x00000017021b7224 */ /* 0x020fe200078e02ff */
        /* <DEDUP_REMOVED lines=23> */
.L_x_2952:
        /* <DEDUP_REMOVED lines=8> */
[----:B------:R-:W-:Y:S01]  /*1b50*/  LOP3.LUT R2, R34, 0xff, RZ, 0xc0, !PT ;  /* 0x000000ff22027812 */ /* 0x000fe200078ec0ff */
[----:B------:R0:W1:Y:S01]  /*1b60*/  I2F.F16 R47, R0 ;  /* 0x00000000002f7306 */ /* 0x0000620000200c00 */
[----:B---3--:R-:W-:Y:S02]  /*1b70*/  LOP3.LUT R3, R39, 0xff, RZ, 0xc0, !PT ;  /* 0x000000ff27037812 */ /* 0x008fe400078ec0ff */
[----:B------:R-:W-:Y:S02]  /*1b80*/  IADD3 R49, R2, -0x80, RZ ;  /* 0xffffff8002317810 */ /* 0x000fe40007ffe0ff */
[----:B------:R-:W-:Y:S02]  /*1b90*/  LOP3.LUT R2, R35, 0xff, RZ, 0xc0, !PT ;  /* 0x000000ff23027812 */ /* 0x000fe400078ec0ff */
[----:B------:R-:W-:Y:S01]  /*1ba0*/  IADD3 R3, R3, -0x80, RZ ;  /* 0xffffff8003037810 */ /* 0x000fe20007ffe0ff */
[----:B------:R-:W2:Y:S01]  /*1bb0*/  I2F.F16 R48, R48 ;  /* 0x0000003000307306 */ /* 0x000ea20000200c00 */
[----:B0-----:R-:W-:-:S02]  /*1bc0*/  LOP3.LUT R0, R37, 0xff, RZ, 0xc0, !PT ;  /* 0x000000ff25007812 */ /* 0x001fc400078ec0ff */
[----:B------:R-:W-:Y:S02]  /*1bd0*/  IADD3 R50, R2, -0x80, RZ ;  /* 0xffffff8002327810 */ /* 0x000fe40007ffe0ff */
[----:B------:R-:W-:Y:S02]  /*1be0*/  IADD3 R52, R0, -0x80, RZ ;  /* 0xffffff8000347810 */ /* 0x000fe40007ffe0ff */
[----:B------:R-:W-:Y:S01]  /*1bf0*/  LOP3.LUT R0, R38, 0xff, RZ, 0xc0, !PT ;  /* 0x000000ff26007812 */ /* 0x000fe200078ec0ff */
[----:B------:R0:W3:Y:S01]  /*1c00*/  I2F.F16 R54, R3 ;  /* 0x0000000300367306 */ /* 0x0000e20000200c00 */
[----:B------:R-:W-:Y:S02]  /*1c10*/  LOP3.LUT R2, R36, 0xff, RZ, 0xc0, !PT ;  /* 0x000000ff24027812 */ /* 0x000fe400078ec0ff */
[----:B------:R-:W-:Y:S02]  /*1c20*/  IADD3 R53, R0, -0x80, RZ ;  /* 0xffffff8000357810 */ /* 0x000fe40007ffe0ff */
[----:B------:R-:W-:-:S02]  /*1c30*/  IADD3 R2, R2, -0x80, RZ ;  /* 0xffffff8002027810 */ /* 0x000fc40007ffe0ff */
[----:B------:R-:W-:Y:S01]  /*1c40*/  SHF.R.U32.HI R0, RZ, 0x8, R32 ;  /* 0x00000008ff007819 */ /* 0x000fe20000011620 */
[----:B------:R-:W4:Y:S01]  /*1c50*/  I2F.F16 R49, R49 ;  /* 0x0000003100317306 */ /* 0x000f220000200c00 */
[--C-:B0-----:R-:W-:Y:S02]  /*1c60*/  SHF.R.U32.HI R3, RZ, 0x8, R34.reuse ;  /* 0x00000008ff037819 */ /* 0x101fe40000011622 */
[----:B------:R-:W-:Y:S02]  /*1c70*/  LOP3.LUT R0, R0, 0xff, RZ, 0xc0, !PT ;  /* 0x000000ff00007812 */ /* 0x000fe400078ec0ff */
[----:B------:R-:W-:Y:S02]  /*1c80*/  LEA.HI R41, R34, 0xffffff80, RZ, 0x8 ;  /* 0xffffff8022297811 */ /* 0x000fe400078f40ff */
[----:B------:R-:W-:Y:S01]  /*1c90*/  IADD3 R0, R0, -0x80, RZ ;  /* 0xffffff8000007810 */ /* 0x000fe20007ffe0ff */
[----:B------:R0:W1:Y:S01]  /*1ca0*/  I2F.F16 R51, R2 ;  /* 0x0000000200337306 */ /* 0x0000620000200c00 */
[----:B------:R-:W-:-:S02]  /*1cb0*/  SHF.R.U32.HI R34, RZ, 0x10, R34 ;  /* 0x00000010ff227819 */ /* 0x000fc40000011622 */
[----:B------:R-:W-:Y:S02]  /*1cc0*/  LOP3.LUT R3, R3, 0xff, RZ, 0xc0, !PT ;  /* 0x000000ff03037812 */ /* 0x000fe400078ec0ff */
[----:B------:R-:W-:Y:S02]  /*1cd0*/  LEA.HI R42, R35, 0xffffff80, RZ, 0x8 ;  /* 0xffffff80232a7811 */ /* 0x000fe400078f40ff */
[----:B------:R-:W-:Y:S01]  /*1ce0*/  SHF.R.U32.HI R4, RZ, 0x8, R35 ;  /* 0x00000008ff047819 */ /* 0x000fe20000011623 */
[----:B------:R5:W1:Y:S01]  /*1cf0*/  I2F.F16 R55, R0 ;  /* 0x0000000000377306 */ /* 0x000a620000200c00 */
[----:B0-----:R-:W-:Y:S02]  /*1d00*/  SHF.R.U32.HI R2, RZ, 0x8, R33 ;  /* 0x00000008ff027819 */ /* 0x001fe40000011621 */
[----:B------:R-:W-:Y:S02]  /*1d10*/  IADD3 R3, R3, -0x80, RZ ;  /* 0xffffff8003037810 */ /* 0x000fe40007ffe0ff */
[----:B------:R-:W-:-:S02]  /*1d20*/  LOP3.LUT R2, R2, 0xff, RZ, 0xc0, !PT ;  /* 0x000000ff02027812 */ /* 0x000fc400078ec0ff */
[----:B------:R-:W-:Y:S01]  /*1d30*/  SHF.R.U32.HI R35, RZ, 0x10, R35 ;  /* 0x00000010ff237819 */ /* 0x000fe20000011623 */
[----:B------:R-:W0:Y:S01]  /*1d40*/  I2F.F16 R41, R41 ;  /* 0x0000002900297306 */ /* 0x000e220000200c00 */
[----:B------:R-:W-:Y:S02]  /*1d50*/  IADD3 R2, R2, -0x80, RZ ;  /* 0xffffff8002027810 */ /* 0x000fe40007ffe0ff */
[----:B-----5:R-:W-:Y:S02]  /*1d60*/  LOP3.LUT R0, R34, 0xff, RZ, 0xc0, !PT ;  /* 0x000000ff22007812 */ /* 0x020fe400078ec0ff */
[----:B------:R-:W-:Y:S02]  /*1d70*/  LEA.HI R23, R32, 0xffffff80, RZ, 0x8 ;  /* 0xffffff8020177811 */ /* 0x000fe400078f40ff */
[----:B------:R-:W-:Y:S01]  /*1d80*/  IADD3 R59, R0, -0x80, RZ ;  /* 0xffffff80003b7810 */ /* 0x000fe20007ffe0ff */
[----:B------:R5:W0:Y:S01]  /*1d90*/  I2F.F16 R57, R2 ;  /* 0x0000000200397306 */ /* 0x000a220000200c00 */
[----:B------:R-:W-:-:S02]  /*1da0*/  LEA.HI R43, R36, 0xffffff80, RZ, 0x8 ;  /* 0xffffff80242b7811 */ /* 0x000fc400078f40ff */
[----:B------:R-:W-:Y:S02]  /*1db0*/  SHF.R.U32.HI R0, RZ, 0x8, R36 ;  /* 0x00000008ff007819 */ /* 0x000fe40000011624 */
[----:B------:R-:W-:Y:S02]  /*1dc0*/  SHF.R.U32.HI R32, RZ, 0x10, R32 ;  /* 0x00000010ff207819 */ /* 0x000fe40000011620 */
[----:B------:R-:W-:Y:S01]  /*1dd0*/  SHF.R.U32.HI R36, RZ, 0x10, R36 ;  /* 0x00000010ff247819 */ /* 0x000fe20000011624 */
[----:B------:R2:W0:Y:S01]  /*1de0*/  I2F.F16 R34, R3 ;  /* 0x0000000300227306 */ /* 0x0004220000200c00 */
[----:B-----5:R-:W-:Y:S02]  /*1df0*/  LOP3.LUT R2, R35, 0xff, RZ, 0xc0, !PT ;  /* 0x000000ff23027812 */ /* 0x020fe400078ec0ff */
[----:B------:R-:W-:Y:S02]  /*1e00*/  LOP3.LUT R4, R4, 0xff, RZ, 0xc0, !PT ;  /* 0x000000ff04047812 */ /* 0x000fe400078ec0ff */
[----:B------:R-:W-:-:S02]  /*1e10*/  IADD3 R60, R2, -0x80, RZ ;  /* 0xffffff80023c7810 */ /* 0x000fc40007ffe0ff */
[----:B------:R-:W-:Y:S01]  /*1e20*/  LOP3.LUT R32, R32, 0xff, RZ, 0xc0, !PT ;  /* 0x000000ff20207812 */ /* 0x000fe200078ec0ff */
[----:B------:R-:W0:Y:S01]  /*1e30*/  I2F.F16 R23, R23 ;  /* 0x0000001700177306 */ /* 0x000e220000200c00 */
[----:B--2---:R-:W-:Y:S02]  /*1e40*/  SHF.R.U32.HI R3, RZ, 0x8, R37 ;  /* 0x00000008ff037819 */ /* 0x004fe40000011625 */
[----:B------:R-:W-:Y:S02]  /*1e50*/  LOP3.LUT R2, R36, 0xff, RZ, 0xc0, !PT ;  /* 0x000000ff24027812 */ /* 0x000fe400078ec0ff */
[----:B------:R-:W-:Y:S02]  /*1e60*/  LOP3.LUT R3, R3, 0xff, RZ, 0xc0, !PT ;  /* 0x000000ff03037812 */ /* 0x000fe400078ec0ff */
[----:B------:R-:W-:Y:S01]  /*1e70*/  LEA.HI R44, R37, 0xffffff80, RZ, 0x8 ;  /* 0xffffff80252c7811 */ /* 0x000fe200078f40ff */
[----:B------:R-:W2:Y:S01]  /*1e80*/  I2F.F16 R42, R42 ;  /* 0x0000002a002a7306 */ /* 0x000ea20000200c00 */
[----:B------:R-:W-:-:S02]  /*1e90*/  IADD3 R4, R4, -0x80, RZ ;  /* 0xffffff8004047810 */ /* 0x000fc40007ffe0ff */
[----:B------:R-:W-:Y:S02]  /*1ea0*/  SHF.R.U32.HI R37, RZ, 0x10, R37 ;  /* 0x00000010ff257819 */ /* 0x000fe40000011625 */
[----:B------:R-:W-:Y:S02]  /*1eb0*/  IADD3 R32, R32, -0x80, RZ ;  /* 0xffffff8020207810 */ /* 0x000fe40007ffe0ff */
[----:B------:R-:W-:Y:S01]  /*1ec0*/  IADD3 R2, R2, -0x80, RZ ;  /* 0xffffff8002027810 */ /* 0x000fe20007ffe0ff */
[----:B------:R5:W0:Y:S01]  /*1ed0*/  I2F.F16 R35, R4 ;  /* 0x0000000400237306 */ /* 0x000a220000200c00 */
[----:B------:R-:W-:Y:S02]  /*1ee0*/  IADD3 R3, R3, -0x80, RZ ;  /* 0xffffff8003037810 */ /* 0x000fe40007ffe0ff */
[----:B------:R-:W-:Y:S02]  /*1ef0*/  LOP3.LUT R0, R0, 0xff, RZ, 0xc0, !PT ;  /* 0x000000ff00007812 */ /* 0x000fe400078ec0ff */
[----:B------:R-:W-:-:S02]  /*1f00*/  LEA.HI R40, R33, 0xffffff80, RZ, 0x8 ;  /* 0xffffff8021287811 */ /* 0x000fc400078f40ff */
[----:B------:R-:W-:Y:S01]  /*1f10*/  LEA.HI R45, R38, 0xffffff80, RZ, 0x8 ;  /* 0xffffff80262d7811 */ /* 0x000fe200078f40ff */
[----:B------:R3:W0:Y:S01]  /*1f20*/  I2F.F16 R56, R32 ;  /* 0x0000002000387306 */ /* 0x0006220000200c00 */
[----:B-----5:R-:W-:Y:S02]  /*1f30*/  LOP3.LUT R4, R37, 0xff, RZ, 0xc0, !PT ;  /* 0x000000ff25047812 */ /* 0x020fe400078ec0ff */
[----:B------:R-:W-:Y:S02]  /*1f40*/  LEA.HI R46, R39, 0xffffff80, RZ, 0x8 ;  /* 0xffffff80272e7811 */ /* 0x000fe400078f40ff */
[----:B------:R-:W-:Y:S02]  /*1f50*/  IADD3 R0, R0, -0x80, RZ ;  /* 0xffffff8000007810 */ /* 0x000fe40007ffe0ff */
[----:B------:R-:W-:Y:S01]  /*1f60*/  SHF.R.U32.HI R33, RZ, 0x10, R33 ;  /* 0x00000010ff217819 */ /* 0x000fe20000011621 */
[----:B------:R5:W0:Y:S01]  /*1f70*/  I2F.F16 R61, R2 ;  /* 0x00000002003d7306 */ /* 0x000a220000200c00 */
[----:B---3--:R-:W-:-:S02]  /*1f80*/  SHF.R.U32.HI R32, RZ, 0x8, R38 ;  /* 0x00000008ff207819 */ /* 0x008fc40000011626 */
[----:B------:R-:W-:Y:S02]  /*1f90*/  SHF.R.U32.HI R38, RZ, 0x10, R38 ;  /* 0x00000010ff267819 */ /* 0x000fe40000011626 */
[----:B------:R-:W-:Y:S02]  /*1fa0*/  LOP3.LUT R33, R33, 0xff, RZ, 0xc0, !PT ;  /* 0x000000ff21217812 */ /* 0x000fe400078ec0ff */
[----:B------:R-:W-:Y:S01]  /*1fb0*/  LOP3.LUT R32, R32, 0xff, RZ, 0xc0, !PT ;  /* 0x000000ff20207812 */ /* 0x000fe200078ec0ff */
[----:B------:R3:W0:Y:S01]  /*1fc0*/  I2F.F16 R37, R3 ;  /* 0x0000000300257306 */ /* 0x0006220000200c00 */
[--C-:B-----5:R-:W-:Y:S02]  /*1fd0*/  SHF.R.U32.HI R2, RZ, 0x8, R39.reuse ;  /* 0x00000008ff027819 */ /* 0x120fe40000011627 */
[----:B------:R-:W-:Y:S02]  /*1fe0*/  SHF.R.U32.HI R39, RZ, 0x10, R39 ;  /* 0x00000010ff277819 */ /* 0x000fe40000011627 */
[----:B------:R-:W-:-:S02]  /*1ff0*/  LOP3.LUT R2, R2, 0xff, RZ, 0xc0, !PT ;  /* 0x000000ff02027812 */ /* 0x000fc400078ec0ff */
[----:B------:R-:W-:Y:S01]  /*2000*/  IADD3 R33, R33, -0x80, RZ ;  /* 0xffffff8021217810 */ /* 0x000fe20007ffe0ff */
[----:B------:R5:W0:Y:S01]  /*2010*/  I2F.F16 R36, R0 ;  /* 0x0000000000247306 */ /* 0x000a220000200c00 */
[----:B---3--:R-:W-:Y:S02]  /*2020*/  PRMT R3, R5, 0x9910, RZ ;  /* 0x0000991005037816 */ /* 0x008fe400000000ff */
[----:B------:R-:W-:Y:S02]  /*2030*/  IADD3 R4, R4, -0x80, RZ ;  /* 0xffffff8004047810 */ /* 0x000fe40007ffe0ff */
[----:B------:R-:W-:Y:S02]  /*2040*/  ISETP.NE.AND P0, PT, R3, RZ, PT ;  /* 0x000000ff0300720c */ /* 0x000fe40003f05270 */
[----:B------:R-:W-:Y:S01]  /*2050*/  LOP3.LUT R3, R39, 0xff, RZ, 0xc0, !PT ;  /* 0x000000ff27037812 */ /* 0x000fe200078ec0ff */
[----:B------:R-:W3:Y:S01]  /*2060*/  I2F.F16 R40, R40 ;  /* 0x0000002800287306 */ /* 0x000ee20000200c00 */
[----:B-----5:R-:W-:-:S02]  /*2070*/  LOP3.LUT R0, R38, 0xff, RZ, 0xc0, !PT ;  /* 0x000000ff26007812 */ /* 0x020fc400078ec0ff */
        /* <DEDUP_REMOVED lines=57> */
[C---:B------:R-:W-:Y:S01]  /*2410*/  FFMA.FTZ R71, R67.reuse, R66, R65 ;  /* 0x0000004243477223 */ /* 0x040fe20000010041 */
[--C-:B0-----:R-:W-:Y:S02]  /*2420*/  HADD2.F32 R2, -RZ, R32.reuse.H0_H0 ;  /* 0x20000020ff027230 */ /* 0x101fe40000004100 */
[----:B------:R-:W-:Y:S01]  /*2430*/  FFMA.FTZ R73, R67, R68, R73 ;  /* 0x0000004443497223 */ /* 0x000fe20000010049 */
[----:B------:R-:W-:Y:S02]  /*2440*/  HADD2.F32 R65, -RZ, R32.H1_H1 ;  /* 0x30000020ff417230 */ /* 0x000fe40000004100 */
[----:B------:R-:W-:Y:S02]  /*2450*/  HADD2.F32 R32, -RZ, R52.H0_H0 ;  /* 0x20000034ff207230 */ /* 0x000fe40000004100 */
[----:B------:R-:W-:Y:S01]  /*2460*/  FFMA.FTZ R3, R3, R2, R0 ;  /* 0x0000000203037223 */ /* 0x000fe20000010000 */
[----:B------:R-:W-:-:S02]  /*2470*/  HADD2.F32 R70, -RZ, R54.H0_H0 ;  /* 0x20000036ff467230 */ /* 0x000fc40000004100 */
[----:B------:R-:W-:Y:S02]  /*2480*/  HADD2.F32 R66, -RZ, R37.H0_H0 ;  /* 0x20000025ff427230 */ /* 0x000fe40000004100 */
        /* <DEDUP_REMOVED lines=41> */
.L_x_2941:
        /* <DEDUP_REMOVED lines=54> */
[----:B------:R-:W-:Y:S02]  /*2a80*/  HADD2.F32 R0, -RZ, R36.H0_H0 ;  /* 0x20000024ff007230 */ /* 0x000fe40000004100 */
        /* <DEDUP_REMOVED lines=38> */
.L_x_2942:
        /* <DEDUP_REMOVED lines=25> */
[-C--:B------:R-:W-:Y:S01]  /*2e80*/  FFMA.FTZ R47, R70, R66.reuse, R47 ;  /* 0x00000042462f7223 */ /* 0x080fe2000001002f */
        /* <DEDUP_REMOVED lines=18> */
[----:B-1----:R-:W-:Y:S02]  /*2fb0*/  HADD2.F32 R3, -RZ, R32.H0_H0 ;  /* 0x20000020ff037230 */ /* 0x002fe40000004100 */
        /* <DEDUP_REMOVED lines=42> */
.L_x_2940:
        /* <DEDUP_REMOVED lines=12> */
[----:B------:R-:W-:Y:S02]  /*3320*/  LOP3.LUT R2, R33, 0xff, RZ, 0xc0, !PT ;  /* 0x000000ff21027812 */ /* 0x000fe400078ec0ff */
[----:B------:R-:W-:Y:S02]  /*3330*/  LEA.HI R42, R34, 0xffffff80, RZ, 0x8 ;  /* 0xffffff80222a7811 */ /* 0x000fe400078f40ff */
[----:B------:R-:W-:Y:S01]  /*3340*/  IADD3 R4, R4, -0x80, RZ ;  /* 0xffffff8004047810 */ /* 0x000fe20007ffe0ff */
[----:B------:R4:W0:Y:S01]  /*3350*/  I2F.F16 R48, R3 ;  /* 0x0000000300307306 */ /* 0x0008220000200c00 */
[----:B-1----:R-:W-:Y:S02]  /*3360*/  SHF.R.U32.HI R0, RZ, 0x8, R32 ;  /* 0x00000008ff007819 */ /* 0x002fe40000011620 */
[----:B------:R-:W-:Y:S02]  /*3370*/  IADD3 R2, R2, -0x80, RZ ;  /* 0xffffff8002027810 */ /* 0x000fe40007ffe0ff */
[----:B------:R-:W-:-:S02]  /*3380*/  LOP3.LUT R0, R0, 0xff, RZ, 0xc0, !PT ;  /* 0x000000ff00007812 */ /* 0x000fc400078ec0ff */
[----:B------:R-:W-:Y:S01]  /*3390*/  LEA.HI R43, R35, 0xffffff80, RZ, 0x8 ;  /* 0xffffff80232b7811 */ /* 0x000fe200078f40ff */
[----:B------:R1:W0:Y:S01]  /*33a0*/  I2F.F16 R46, R4 ;  /* 0x00000004002e7306 */ /* 0x0002220000200c00 */
[----:B------:R-:W-:Y:S02]  /*33b0*/  IADD3 R0, R0, -0x80, RZ ;  /* 0xffffff8000007810 */ /* 0x000fe40007ffe0ff */
[--C-:B----4-:R-:W-:Y:S02]  /*33c0*/  SHF.R.U32.HI R3, RZ, 0x8, R34.reuse ;  /* 0x00000008ff037819 */ /* 0x110fe40000011622 */
[----:B------:R-:W-:Y:S02]  /*33d0*/  SHF.R.U32.HI R34, RZ, 0x10, R34 ;  /* 0x00000010ff227819 */ /* 0x000fe40000011622 */
[----:B------:R-:W-:Y:S01]  /*33e0*/  LOP3.LUT R3, R3, 0xff, RZ, 0xc0, !PT ;  /* 0x000000ff03037812 */ /* 0x000fe200078ec0ff */
[----:B------:R4:W0:Y:S01]  /*33f0*/  I2F.F16 R52, R0 ;  /* 0x0000000000347306 */ /* 0x0008220000200c00 */
[----:B-1----:R-:W-:-:S02]  /*3400*/  SHF.R.U32.HI R4, RZ, 0x8, R35 ;  /* 0x00000008ff047819 */ /* 0x002fc40000011623 */
[----:B------:R-:W-:Y:S02]  /*3410*/  SHF.R.U32.HI R35, RZ, 0x10, R35 ;  /* 0x00000010ff237819 */ /* 0x000fe40000011623 */
[----:B------:R-:W-:Y:S02]  /*3420*/  IADD3 R3, R3, -0x80, RZ ;  /* 0xffffff8003037810 */ /* 0x000fe40007ffe0ff */
[----:B------:R-:W-:Y:S01]  /*3430*/  LOP3.LUT R4, R4, 0xff, RZ, 0xc0, !PT ;  /* 0x000000ff04047812 */ /* 0x000fe200078ec0ff */
[----:B------:R1:W0:Y:S01]  /*3440*/  I2F.F16 R45, R2 ;  /* 0x00000002002d7306 */ /* 0x0002220000200c00 */
[----:B----4-:R-:W-:Y:S02]  /*3450*/  LOP3.LUT R0, R34, 0xff, RZ, 0xc0, !PT ;  /* 0x000000ff22007812 */ /* 0x010fe400078ec0ff */
[----:B------:R-:W-:Y:S02]  /*3460*/  IADD3 R4, R4, -0x80, RZ ;  /* 0xffffff8004047810 */ /* 0x000fe40007ffe0ff */
[----:B------:R-:W-:-:S02]  /*3470*/  IADD3 R56, R0, -0x80, RZ ;  /* 0xffffff8000387810 */ /* 0x000fc40007ffe0ff */
[----:B------:R-:W-:Y:S01]  /*3480*/  LOP3.LUT R0, R35, 0xff, RZ, 0xc0, !PT ;  /* 0x000000ff23007812 */ /* 0x000fe200078ec0ff */
[----:B------:R-:W4:Y:S01]  /*3490*/  I2F.F16 R34, R3 ;  /* 0x0000000300227306 */ /* 0x000f220000200c00 */
[----:B-1----:R-:W-:Y:S02]  /*34a0*/  SHF.R.U32.HI R2, RZ, 0x8, R33 ;  /* 0x00000008ff027819 */ /* 0x002fe40000011621 */
[----:B------:R-:W-:Y:S02]  /*34b0*/  IADD3 R57, R0, -0x80, RZ ;  /* 0xffffff8000397810 */ /* 0x000fe40007ffe0ff */
[----:B------:R-:W-:Y:S02]  /*34c0*/  LOP3.LUT R2, R2, 0xff, RZ, 0xc0, !PT ;  /* 0x000000ff02027812 */ /* 0x000fe400078ec0ff */
[----:B------:R-:W-:Y:S01]  /*34d0*/  LEA.HI R40, R32, 0xffffff80, RZ, 0x8 ;  /* 0xffffff8020287811 */ /* 0x000fe200078f40ff */
[----:B------:R-:W1:Y:S01]  /*34e0*/  I2F.F16 R35, R4 ;  /* 0x0000000400237306 */ /* 0x000e620000200c00 */
[----:B------:R-:W-:-:S02]  /*34f0*/  IADD3 R2, R2, -0x80, RZ ;  /* 0xffffff8002027810 */ /* 0x000fc40007ffe0ff */
[----:B------:R-:W-:Y:S02]  /*3500*/  LEA.HI R41, R33, 0xffffff80, RZ, 0x8 ;  /* 0xffffff8021297811 */ /* 0x000fe400078f40ff */
[----:B------:R-:W-:Y:S02]  /*3510*/  SHF.R.U32.HI R32, RZ, 0x10, R32 ;  /* 0x00000010ff207819 */ /* 0x000fe40000011620 */
[----:B------:R-:W-:Y:S01]  /*3520*/  SHF.R.U32.HI R33, RZ, 0x10, R33 ;  /* 0x00000010ff217819 */ /* 0x000fe20000011621 */
[----:B------:R3:W0:Y:S01]  /*3530*/  I2F.F16 R54, R2 ;  /* 0x0000000200367306 */ /* 0x0006220000200c00 */
[----:B------:R-:W-:Y:S02]  /*3540*/  LOP3.LUT R32, R32, 0xff, RZ, 0xc0, !PT ;  /* 0x000000ff20207812 */ /* 0x000fe400078ec0ff */
[----:B------:R-:W-:Y:S02]  /*3550*/  LOP3.LUT R33, R33, 0xff, RZ, 0xc0, !PT ;  /* 0x000000ff21217812 */ /* 0x000fe400078ec0ff */
        /* <DEDUP_REMOVED lines=14> */
[----:B------:R-:W-:Y:S02]  /*3640*/  IADD3 R59, R2, -0x80, RZ ;  /* 0xffffff80023b7810 */ /* 0x000fe40007ffe0ff */
[----:B------:R2:W3:Y:S01]  /*3650*/  I2F.F16 R58, R0 ;  /* 0x00000000003a7306 */ /* 0x0004e20000200c00 */
[----:B------:R-:W-:Y:S02]  /*3660*/  LOP3.LUT R2, R38, 0xff, RZ, 0xc0, !PT ;  /* 0x000000ff26027812 */ /* 0x000fe400078ec0ff */
[----:B------:R-:W-:Y:S02]  /*3670*/  LOP3.LUT R3, R39, 0xff, RZ, 0xc0, !PT ;  /* 0x000000ff27037812 */ /* 0x000fe400078ec0ff */
[----:B------:R-:W-:-:S02]  /*3680*/  IADD3 R60, R2, -0x80, RZ ;  /* 0xffffff80023c7810 */ /* 0x000fc40007ffe0ff */
[----:B------:R-:W-:Y:S01]  /*3690*/  SHF.R.U32.HI R2, RZ, 0x8, R36 ;  /* 0x00000008ff027819 */ /* 0x000fe20000011624 */
[----:B------:R-:W0:Y:S01]  /*36a0*/  I2F.F16 R59, R59 ;  /* 0x0000003b003b7306 */ /* 0x000e220000200c00 */
        /* <DEDUP_REMOVED lines=15> */
[----:B----4-:R-:W-:Y:S02]  /*37a0*/  PRMT R0, R5, 0x9910, RZ ;  /* 0x0000991005007816 */ /* 0x010fe400000000ff */
[----:B------:R-:W-:Y:S02]  /*37b0*/  SHF.R.U32.HI R36, RZ, 0x10, R36 ;  /* 0x00000010ff247819 */ /* 0x000fe40000011624 */
[----:B------:R-:W-:Y:S02]  /*37c0*/  SHF.R.U32.HI R37, RZ, 0x10, R37 ;  /* 0x00000010ff257819 */ /* 0x000fe40000011625 */
[----:B------:R-:W-:Y:S01]  /*37d0*/  SHF.R.U32.HI R38, RZ, 0x10, R38 ;  /* 0x00000010ff267819 */ /* 0x000fe20000011626 */
[----:B------:R-:W4:Y:S01]  /*37e0*/  I2F.F16 R47, R47 ;  /* 0x0000002f002f7306 */ /* 0x000f220000200c00 */
        /* <DEDUP_REMOVED lines=111> */
.L_x_2944:
        /* <DEDUP_REMOVED lines=93> */
.L_x_2945:
        /* <DEDUP_REMOVED lines=21> */
[-C--:B------:R-:W-:Y:S01]  /*4600*/  FFMA.FTZ R45, R0, R37.reuse, RZ ;  /* 0x00000025002d7223 */ /* 0x080fe200000100ff */
[----:B------:R-:W-:Y:S02]  /*4610*/  HADD2.F32 R3, -RZ, R48.H0_H0 ;  /* 0x20000030ff037230 */ /* 0x000fe40000004100 */
[----:B------:R-:W-:Y:S02]  /*4620*/  HADD2.F32 R0, -RZ, R53.H0_H0 ;  /* 0x20000035ff007230 */ /* 0x000fe40000004100 */
[-C--:B------:R-:W-:Y:S01]  /*4630*/  FFMA.FTZ R71, R2, R37.reuse, RZ ;  /* 0x0000002502477223 */ /* 0x080fe200000100ff */
[-C--:B------:R-:W-:Y:S01]  /*4640*/  FFMA.FTZ R45, R52, R36.reuse, R45 ;  /* 0x00000024342d7223 */ /* 0x080fe2000001002d */
[-C--:B------:R-:W-:Y:S01]  /*4650*/  FFMA.FTZ R3, R3, R37.reuse, RZ ;  /* 0x0000002503037223 */ /* 0x080fe200000100ff */
[----:B------:R-:W-:Y:S01]  /*4660*/  FFMA.FTZ R37, R4, R37, RZ ;  /* 0x0000002504257223 */ /* 0x000fe200000100ff */
[----:B------:R-:W-:Y:S02]  /*4670*/  HADD2.F32 R4, -RZ, R35.H0_H0 ;  /* 0x20000023ff047230 */ /* 0x000fe40000004100 */
[-C--:B------:R-:W-:Y:S01]  /*4680*/  FFMA.FTZ R71, R54, R36.reuse, R71 ;  /* 0x0000002436477223 */ /* 0x080fe20000010047 */
[----:B------:R-:W-:Y:S01]  /*4690*/  FFMA.FTZ R3, R34, R36, R3 ;  /* 0x0000002422037223 */ /* 0x000fe20000010003 */
[----:B------:R-:W-:-:S02]  /*46a0*/  HADD2.F32 R2, -RZ, R55.H0_H0 ;  /* 0x20000037ff027230 */ /* 0x000fc40000004100 */
[----:B------:R-:W-:Y:S01]  /*46b0*/  FFMA.FTZ R0, R0, R68, R45 ;  /* 0x0000004400007223 */ /* 0x000fe2000001002d */
        /* <DEDUP_REMOVED lines=13> */
[----:B------:R-:W-:Y:S01]  /*4790*/  FFMA.FTZ R68, R43, R69, R68 ;  /* 0x000000452b447223 */ /* 0x000fe20000010044 */
[--C-:B------:R-:W-:Y:S02]  /*47a0*/  HADD2.F32 R2, -RZ, R33.reuse.H0_H0 ;  /* 0x20000021ff027230 */ /* 0x100fe40000004100 */
[----:B------:R-:W-:-:S02]  /*47b0*/  HADD2.F32 R4, -RZ, R33.H1_H1 ;  /* 0x30000021ff047230 */ /* 0x000fc40000004100 */
[-C--:B------:R-:W-:Y:S01]  /*47c0*/  FFMA.FTZ R33, R35, R3.reuse, R0 ;  /* 0x0000000323217223 */ /* 0x080fe20000010000 */
[----:B------:R-:W-:Y:S02]  /*47d0*/  HADD2.F32 R35, -RZ, R59.H0_H0 ;  /* 0x2000003bff237230 */ /* 0x000fe40000004100 */
[----:B------:R-:W-:Y:S02]  /*47e0*/  HADD2.F32 R37, -RZ, R60.H0_H0 ;  /* 0x2000003cff257230 */ /* 0x000fe40000004100 */
[----:B------:R-:W-:Y:S02]  /*47f0*/  HADD2.F32 R32, -RZ, R32.H1_H1 ;  /* 0x30000020ff207230 */ /* 0x000fe40000004100 */
[-C--:B------:R-:W-:Y:S01]  /*4800*/  FFMA.FTZ R35, R35, R3.reuse, R34 ;  /* 0x0000000323237223 */ /* 0x080fe20000010022 */
[----:B------:R-:W-:Y:S02]  /*4810*/  HADD2.F32 R0, -RZ, R63.H0_H0 ;  /* 0x2000003fff007230 */ /* 0x000fe40000004100 */
[----:B------:R-:W-:Y:S01]  /*4820*/  FFMA.FTZ R37, R37, R3, R36 ;  /* 0x0000000325257223 */ /* 0x000fe20000010024 */
[----:B------:R-:W-:-:S02]  /*4830*/  HADD2.F32 R34, -RZ, R65.H0_H0 ;  /* 0x20000041ff227230 */ /* 0x000fc40000004100 */
[-C--:B------:R-:W-:Y:S01]  /*4840*/  FFMA.FTZ R33, R62, R32.reuse, R33 ;  /* 0x000000203e217223 */ /* 0x080fe20000010021 */
[----:B------:R-:W-:Y:S01]  /*4850*/  FFMA.FTZ R35, R64, R32, R35 ;  /* 0x0000002040237223 */ /* 0x000fe20000010023 */
[----:B------:R-:W-:Y:S02]  /*4860*/  HADD2.F32 R36, -RZ, R39.H0_H0 ;  /* 0x20000027ff247230 */ /* 0x000fe40000004100 */
[----:B------:R-:W-:Y:S01]  /*4870*/  FFMA.FTZ R3, R61, R3, R68 ;  /* 0x000000033d037223 */ /* 0x000fe20000010044 */
[-C--:B------:R-:W-:Y:S01]  /*4880*/  FFMA.FTZ R33, R0, R2.reuse, R33 ;  /* 0x0000000200217223 */ /* 0x080fe20000010021 */
[----:B------:R-:W-:Y:S01]  /*4890*/  FFMA.FTZ R35, R34, R2, R35 ;  /* 0x0000000222237223 */ /* 0x000fe20000010023 */
[-C--:B------:R-:W-:Y:S01]  /*48a0*/  FFMA.FTZ R37, R38, R32.reuse, R37 ;  /* 0x0000002026257223 */ /* 0x080fe20000010025 */
        /* <DEDUP_REMOVED lines=23> */
.L_x_2943:
        /* <DEDUP_REMOVED lines=199> */
.L_x_2947:
        /* <DEDUP_REMOVED lines=93> */
.L_x_2948:
        /* <DEDUP_REMOVED lines=87> */
.L_x_2946:
        /* <DEDUP_REMOVED lines=199> */
.L_x_2950:
        /* <DEDUP_REMOVED lines=93> */
.L_x_2951:
        /* <DEDUP_REMOVED lines=87> */
.L_x_2949:
        /* <DEDUP_REMOVED lines=9> */
.L_x_2939:
        /* <DEDUP_REMOVED lines=10> */
.L_x_2960:
        /* <DEDUP_REMOVED lines=11> */
[--C-:B------:R-:W-:Y:S02]  /*7b60*/  SHF.R.U32.HI R51, RZ, 0xc, R39.reuse ;  /* 0x0000000cff337819 */ /* 0x100fe40000011627 */
[----:B------:R-:W-:Y:S02]  /*7b70*/  LOP3.LUT R54, R39, 0x3f003f, RZ, 0xc0, !PT ;  /* 0x003f003f27367812 */ /* 0x000fe400078ec0ff */
[----:B------:R-:W-:Y:S02]  /*7b80*/  SHF.R.U32.HI R55, RZ, 0x6, R39 ;  /* 0x00000006ff377819 */ /* 0x000fe40000011627 */
[----:B------:R-:W-:Y:S02]  /*7b90*/  ISETP.NE.AND P2, PT, R4, RZ, PT ;  /* 0x000000ff0400720c */ /* 0x000fe40003f45270 */
[----:B------:R-:W-:-:S02]  /*7ba0*/  LOP3.LUT R3, R3, 0xf000f, RZ, 0xc0, !PT ;  /* 0x000f000f03037812 */ /* 0x000fc400078ec0ff */
[----:B------:R-:W-:Y:S02]  /*7bb0*/  LOP3.LUT R41, R41, 0xf000f, RZ, 0xc0, !PT ;  /* 0x000f000f29297812 */ /* 0x000fe400078ec0ff */
[----:B------:R-:W-:Y:S02]  /*7bc0*/  LOP3.LUT R46, R46, 0xf000f, RZ, 0xc0, !PT ;  /* 0x000f000f2e2e7812 */ /* 0x000fe400078ec0ff */
[----:B------:R-:W-:Y:S02]  /*7bd0*/  LOP3.LUT R43, R38, 0x3f003f, RZ, 0xc0, !PT ;  /* 0x003f003f262b7812 */ /* 0x000fe400078ec0ff */
        /* <DEDUP_REMOVED lines=23> */
[----:B------:R-:W-:Y:S02]  /*7d50*/  LOP3.LUT R48, R34, 0x3f003f, RZ, 0xc0, !PT ;  /* 0x003f003f22307812 */ /* 0x000fe400078ec0ff */
[----:B------:R-:W-:-:S02]  /*7d60*/  SHF.R.U32.HI R49, RZ, 0x6, R34 ;  /* 0x00000006ff317819 */ /* 0x000fc40000011622 */
[--C-:B------:R-:W-:Y:S02]  /*7d70*/  SHF.R.U32.HI R34, RZ, 0x8, R35.reuse ;  /* 0x00000008ff227819 */ /* 0x100fe40000011623 */
[--C-:B------:R-:W-:Y:S02]  /*7d80*/  SHF.R.U32.HI R61, RZ, 0xa, R35.reuse ;  /* 0x0000000aff3d7819 */ /* 0x100fe40000011623 */
[----:B------:R-:W-:Y:S02]  /*7d90*/  LOP3.LUT R58, R35, 0x3f003f, RZ, 0xc0, !PT ;  /* 0x003f003f233a7812 */ /* 0x000fe400078ec0ff */
[----:B------:R-:W-:Y:S02]  /*7da0*/  SHF.R.U32.HI R59, RZ, 0x6, R35 ;  /* 0x00000006ff3b7819 */ /* 0x000fe40000011623 */
[----:B------:R-:W-:Y:S02]  /*7db0*/  LOP3.LUT R33, R3, 0x300030, R4, 0xf8, !PT ;  /* 0x0030003003217812 */ /* 0x000fe400078ef804 */
[----:B------:R-:W-:-:S02]  /*7dc0*/  LOP3.LUT R35, R41, 0x300030, R32, 0xf8, !PT ;  /* 0x0030003029237812 */ /* 0x000fc400078ef820 */
[----:B------:R-:W-:Y:S02]  /*7dd0*/  LOP3.LUT R51, R46, 0x300030, R47, 0xf8, !PT ;  /* 0x003000302e337812 */ /* 0x000fe400078ef82f */
[----:B--2---:R-:W-:Y:S02]  /*7de0*/  SHF.R.U32.HI R3, RZ, 0xc, R28 ;  /* 0x0000000cff037819 */ /* 0x004fe4000001161c */
[----:B------:R-:W-:Y:S02]  /*7df0*/  SHF.R.U32.HI R4, RZ, 0xc, R29 ;  /* 0x0000000cff047819 */ /* 0x000fe4000001161d */
[--C-:B------:R-:W-:Y:S02]  /*7e00*/  SHF.R.U32.HI R46, RZ, 0xc, R30.reuse ;  /* 0x0000000cff2e7819 */ /* 0x100fe4000001161e */
[----:B------:R-:W-:Y:S02]  /*7e10*/  LOP3.LUT R41, R30, 0x3f003f, RZ, 0xc0, !PT ;  /* 0x003f003f1e297812 */ /* 0x000fe400078ec0ff */
[----:B------:R-:W-:-:S02]  /*7e20*/  SHF.R.U32.HI R47, RZ, 0x6, R30 ;  /* 0x00000006ff2f7819 */ /* 0x000fc4000001161e */
[--C-:B------:R-:W-:Y:S02]  /*7e30*/  SHF.R.U32.HI R30, RZ, 0xc, R31.reuse ;  /* 0x0000000cff1e7819 */ /* 0x100fe4000001161f */
[----:B------:R-:W-:Y:S02]  /*7e40*/  LOP3.LUT R60, R53, 0x300030, R34, 0xf8, !PT ;  /* 0x00300030353c7812 */ /* 0x000fe400078ef822 */
[----:B------:R-:W-:Y:S02]  /*7e50*/  LOP3.LUT R32, R28, 0x3f003f, RZ, 0xc0, !PT ;  /* 0x003f003f1c207812 */ /* 0x000fe400078ec0ff */
        /* <DEDUP_REMOVED lines=9> */
[----:B------:R-:W-:Y:S02]  /*7ef0*/  LOP3.LUT R30, R3, 0x300030, R26, 0xf8, !PT ;  /* 0x00300030031e7812 */ /* 0x000fe400078ef81a */
[----:B------:R-:W-:Y:S02]  /*7f00*/  LOP3.LUT R32, R32, 0x64006400, RZ, 0xfc, !PT ;  /* 0x6400640020207812 */ /* 0x000fe400078efcff */
[----:B------:R-:W-:Y:S02]  /*7f10*/  LOP3.LUT R46, R31, 0x300030, R38, 0xf8, !PT ;  /* 0x003000301f2e7812 */ /* 0x000fe400078ef826 */
        /* <DEDUP_REMOVED lines=116> */
.L_x_2955:
        /* <DEDUP_REMOVED lines=48> */
.L_x_2956:
        /* <DEDUP_REMOVED lines=45> */
.L_x_2954:
[----:B------:R-:W-:Y:S05]  /*8c30*/  @!P1 BRA `(.L_x_2957) ;  /* 0x0000001000649947 */ /* 0x000fea0003800000 */
[----:B------:R-:W-:Y:S02]  /*8c40*/  IMAD R27, R63, 0xc, RZ ;  /* 0x0000000c3f1b7824 */ /* 0x000fe400078e02ff */
[----:B------:R-:W-:-:S05]  /*8c50*/  IMAD.WIDE.U32 R2, R23, 0xc, R6 ;  /* 0x0000000c17027825 */ /* 0x000fca00078e0006 */
[----:B------:R-:W-:-:S03]  /*8c60*/  IADD3 R3, R3, R27, RZ ;  /* 0x0000001b03037210 */ /* 0x000fc60007ffe0ff */
[C---:B------:R-:W-:Y:S02]  /*8c70*/  IMAD.WIDE R32, R23.reuse, 0x4, R2 ;  /* 0x0000000417207825 */ /* 0x040fe400078e0202 */
[----:B------:R-:W2:Y:S02]  /*8c80*/  LDG.E.128.CONSTANT R28, desc[UR6][R2.64] ;  /* 0x00000006021c7981 */ /* 0x000ea4000c1e9d00 */
[----:B-----5:R-:W-:Y:S02]  /*8c90*/  IMAD.WIDE R36, R23, 0x4, R32 ;  /* 0x0000000417247825 */ /* 0x020fe400078e0220 */
[----:B------:R-:W3:Y:S04]  /*8ca0*/  LDG.E.128.CONSTANT R32, desc[UR6][R32.64] ;  /* 0x0000000620207981 */ /* 0x000ee8000c1e9d00 */
[----:B------:R-:W4:Y:S01]  /*8cb0*/  LDG.E.128.CONSTANT R36, desc[UR6][R36.64] ;  /* 0x0000000624247981 */ /* 0x000f22000c1e9d00 */
[----:B------:R-:W-:-:S04]  /*8cc0*/  PRMT R4, R5, 0x9910, RZ ;  /* 0x0000991005047816 */ /* 0x000fc800000000ff */
[----:B------:R-:W-:Y:S02]  /*8cd0*/  ISETP.NE.AND P2, PT, R4, RZ, PT ;  /* 0x000000ff0400720c */ /* 0x000fe40003f45270 */
[----:B------:R-:W-:Y:S02]  /*8ce0*/  ISETP.GE.AND P3, PT, R9, 0x2, PT ;  /* 0x000000020900780c */ /* 0x000fe40003f66270 */
[--C-:B--2---:R-:W-:Y:S02]  /*8cf0*/  SHF.R.U32.HI R46, RZ, 0xc, R30.reuse ;  /* 0x0000000cff2e7819 */ /* 0x104fe4000001161e */
[----:B------:R-:W-:Y:S02]  /*8d00*/  LOP3.LUT R47, R30, 0x3f003f, RZ, 0xc0, !PT ;  /* 0x003f003f1e2f7812 */ /* 0x000fe400078ec0ff */
[----:B------:R-:W-:Y:S02]  /*8d10*/  SHF.R.U32.HI R48, RZ, 0x6, R30 ;  /* 0x00000006ff307819 */ /* 0x000fe4000001161e */
        /* <DEDUP_REMOVED lines=19> */
[----:B------:R-:W-:Y:S02]  /*8e50*/  SHF.R.U32.HI R2, RZ, 0x8, R36 ;  /* 0x00000008ff027819 */ /* 0x000fe40000011624 */
[----:B------:R-:W-:Y:S02]  /*8e60*/  LOP3.LUT R3, R26, 0xf000f, RZ, 0xc0, !PT ;  /* 0x000f000f1a037812 */ /* 0x000fe400078ec0ff */
[----:B------:R-:W-:Y:S02]  /*8e70*/  LOP3.LUT R26, R46, 0xf000f, RZ, 0xc0, !PT ;  /* 0x000f000f2e1a7812 */ /* 0x000fe400078ec0ff */
[----:B------:R-:W-:Y:S02]  /*8e80*/  LOP3.LUT R46, R42, 0x300030, R31, 0xf8, !PT ;  /* 0x003000302a2e7812 */ /* 0x000fe400078ef81f */
[----:B------:R-:W-:Y:S02]  /*8e90*/  LOP3.LUT R61, R39, 0x300030, R38, 0xf8, !PT ;  /* 0x00300030273d7812 */ /* 0x000fe400078ef826 */
[----:B------:R-:W-:-:S02]  /*8ea0*/  SHF.R.U32.HI R41, RZ, 0x6, R29 ;  /* 0x00000006ff297819 */ /* 0x000fc4000001161d */
[----:B---3--:R-:W-:Y:S02]  /*8eb0*/  SHF.R.U32.HI R31, RZ, 0xc, R33 ;  /* 0x0000000cff1f7819 */ /* 0x008fe40000011621 */
[----:B------:R-:W-:Y:S02]  /*8ec0*/  SHF.R.U32.HI R39, RZ, 0xc, R34 ;  /* 0x0000000cff277819 */ /* 0x000fe40000011622 */
[----:B------:R-:W-:Y:S02]  /*8ed0*/  LOP3.LUT R30, R3, 0x300030, R2, 0xf8, !PT ;  /* 0x00300030031e7812 */ /* 0x000fe400078ef802 */
[----:B------:R-:W-:Y:S02]  /*8ee0*/  LOP3.LUT R4, R28, 0x3f003f, RZ, 0xc0, !PT ;  /* 0x003f003f1c047812 */ /* 0x000fe400078ec0ff */
[----:B------:R-:W-:Y:S02]  /*8ef0*/  LOP3.LUT R52, R26, 0x300030, R37, 0xf8, !PT ;  /* 0x003000301a347812 */ /* 0x000fe400078ef825 */
[----:B------:R-:W-:-:S02]  /*8f00*/  SHF.R.U32.HI R2, RZ, 0xc, R32 ;  /* 0x0000000cff027819 */ /* 0x000fc40000011620 */
[----:B------:R-:W-:Y:S02]  /*8f10*/  LOP3.LUT R38, R34, 0x3f003f, RZ, 0xc0, !PT ;  /* 0x003f003f22267812 */ /* 0x000fe400078ec0ff */
[----:B------:R-:W-:Y:S02]  /*8f20*/  SHF.R.U32.HI R49, RZ, 0x6, R34 ;  /* 0x00000006ff317819 */ /* 0x000fe40000011622 */
        /* <DEDUP_REMOVED lines=17> */
[----:B------:R-:W-:Y:S02]  /*9040*/  SHF.R.U32.HI R36, RZ, 0x6, R36 ;  /* 0x00000006ff247819 */ /* 0x000fe40000011624 */
[----:B------:R-:W-:Y:S02]  /*9050*/  SHF.R.U32.HI R32, RZ, 0x6, R32 ;  /* 0x00000006ff207819 */ /* 0x000fe40000011620 */
[----:B------:R-:W-:Y:S02]  /*9060*/  LOP3.LUT R34, R33, 0x300030, R44, 0xf8, !PT ;  /* 0x0030003021227812 */ /* 0x000fe400078ef82c */
[----:B------:R-:W-:Y:S02]  /*9070*/  LOP3.LUT R57, R42, 0x300030, R53, 0xf8, !PT ;  /* 0x003000302a397812 */ /* 0x000fe400078ef835 */
        /* <DEDUP_REMOVED lines=120> */
.L_x_2958:
        /* <DEDUP_REMOVED lines=48> */
.L_x_2959:
        /* <DEDUP_REMOVED lines=45> */
.L_x_2957:
        /* <DEDUP_REMOVED lines=8> */
.L_x_2953:
        /* <DEDUP_REMOVED lines=15> */
.L_x_2974:
[----:B------:R-:W-:Y:S05]  /*9f40*/  @!P1 BRA `(.L_x_2962) ;  /* 0x0000004c00f49947 */ /* 0x000fea0003800000 */
[----:B-----5:R-:W2:Y:S01]  /*9f50*/  LDG.E.128.CONSTANT R32, desc[UR6][R6.64] ;  /* 0x0000000606207981 */ /* 0x020ea2000c1e9d00 */
[----:B------:R-:W-:Y:S02]  /*9f60*/  PRMT R2, R5, 0x9910, RZ ;  /* 0x0000991005027816 */ /* 0x000fe400000000ff */
[----:B------:R-:W-:Y:S02]  /*9f70*/  MOV R0, 0x2c00 ;  /* 0x00002c0000007802 */ /* 0x000fe40000000f00 */
[----:B------:R-:W-:Y:S02]  /*9f80*/  ISETP.NE.AND P2, PT, R2, RZ, PT ;  /* 0x000000ff0200720c */ /* 0x000fe40003f45270 */
[----:B------:R-:W-:Y:S02]  /*9f90*/  PRMT R12, R12, 0x5410, R0 ;  /* 0x000054100c0c7816 */ /* 0x000fe40000000000 */
[----:B------:R-:W-:Y:S02]  /*9fa0*/  ISETP.GE.AND P3, PT, R9, 0x2, PT ;  /* 0x000000020900780c */ /* 0x000fe40003f66270 */
[----:B--2---:R-:W-:-:S02]  /*9fb0*/  LOP3.LUT R3, R33, 0xf000f, RZ, 0xc0, !PT ;  /* 0x000f000f21037812 */ /* 0x004fc400078ec0ff */
[----:B------:R-:W-:Y:S02]  /*9fc0*/  LOP3.LUT R30, R33, 0xf000f0, RZ, 0xc0, !PT ;  /* 0x00f000f0211e7812 */ /* 0x000fe400078ec0ff */
[----:B------:R-:W-:Y:S02]  /*9fd0*/  SHF.R.U32.HI R33, RZ, 0x8, R33 ;  /* 0x00000008ff217819 */ /* 0x000fe40000011621 */
[C---:B------:R-:W-:Y:S02]  /*9fe0*/  LOP3.LUT R36, R34.reuse, 0xf000f, RZ, 0xc0, !PT ;  /* 0x000f000f22247812 */ /* 0x040fe400078ec0ff */
[----:B------:R-:W-:Y:S02]  /*9ff0*/  LOP3.LUT R37, R34, 0xf000f0, RZ, 0xc0, !PT ;  /* 0x00f000f022257812 */ /* 0x000fe400078ec0ff */
[----:B------:R-:W-:Y:S02]  /*a000*/  SHF.R.U32.HI R34, RZ, 0x8, R34 ;  /* 0x00000008ff227819 */ /* 0x000fe40000011622 */
[----:B------:R-:W-:-:S02]  /*a010*/  LOP3.LUT R0, R32, 0xf000f, RZ, 0xc0, !PT ;  /* 0x000f000f20007812 */ /* 0x000fc400078ec0ff */
[----:B------:R-:W-:Y:S02]  /*a020*/  LOP3.LUT R2, R32, 0xf000f0, RZ, 0xc0, !PT ;  /* 0x00f000f020027812 */ /* 0x000fe400078ec0ff */
[----:B------:R-:W-:Y:S02]  /*a030*/  LOP3.LUT R31, R30, 0x64006400, RZ, 0xfc, !PT ;  /* 0x640064001e1f7812 */ /* 0x000fe400078efcff */
[----:B------:R-:W-:Y:S02]  /*a040*/  SHF.R.U32.HI R32, RZ, 0x8, R32 ;  /* 0x00000008ff207819 */ /* 0x000fe40000011620 */
[C---:B------:R-:W-:Y:S02]  /*a050*/  LOP3.LUT R38, R35.reuse, 0xf000f, RZ, 0xc0, !PT ;  /* 0x000f000f23267812 */ /* 0x040fe400078ec0ff */
[----:B------:R-:W-:Y:S02]  /*a060*/  LOP3.LUT R39, R35, 0xf000f0, RZ, 0xc0, !PT ;  /* 0x00f000f023277812 */ /* 0x000fe400078ec0ff */
[----:B------:R-:W-:-:S02]  /*a070*/  SHF.R.U32.HI R40, RZ, 0x8, R35 ;  /* 0x00000008ff287819 */ /* 0x000fc40000011623 */
[C---:B------:R-:W-:Y:S02]  /*a080*/  LOP3.LUT R30, R33.reuse, 0xf000f, RZ, 0xc0, !PT ;  /* 0x000f000f211e7812 */ /* 0x040fe400078ec0ff */
[----:B------:R-:W-:Y:S02]  /*a090*/  LOP3.LUT R33, R33, 0xf000f0, RZ, 0xc0, !PT ;  /* 0x00f000f021217812 */ /* 0x000fe400078ec0ff */
[----:B------:R-:W-:Y:S02]  /*a0a0*/  LOP3.LUT R35, R36, 0x64006400, RZ, 0xfc, !PT ;  /* 0x6400640024237812 */ /* 0x000fe400078efcff */
[----:B------:R-:W-:Y:S02]  /*a0b0*/  LOP3.LUT R36, R34, 0xf000f, RZ, 0xc0, !PT ;  /* 0x000f000f22247812 */ /* 0x000fe400078ec0ff */
[----:B------:R-:W-:Y:S01]  /*a0c0*/  LOP3.LUT R23, R2, 0x64006400, RZ, 0xfc, !PT ;  /* 0x6400640002177812 */ /* 0x000fe200078efcff */
[----:B------:R-:W-:Y:S01]  /*a0d0*/  HADD2 R35, R35, -1032, -1032 ;  /* 0xe408e40823237430 */ /* 0x000fe20000000000 */
[----:B------:R-:W-:-:S02]  /*a0e0*/  LOP3.LUT R34, R34, 0xf000f0, RZ, 0xc0, !PT ;  /* 0x00f000f022227812 */ /* 0x000fc400078ec0ff */
[----:B------:R-:W-:Y:S01]  /*a0f0*/  LOP3.LUT R2, R32, 0xf000f, RZ, 0xc0, !PT ;  /* 0x000f000f20027812 */ /* 0x000fe200078ec0ff */
[----:B------:R-:W-:Y:S01]  /*a100*/  HFMA2 R23, R23, R12.H1_H1, -72, -72 ;  /* 0xd480d48017177431 */ /* 0x000fe2000006000c */
        /* <DEDUP_REMOVED lines=27> */
[-C--:B------:R-:W-:Y:S02]  /*a2c0*/  HFMA2 R40, R3, R12.reuse.H1_H1, -72, -72 ;  /* 0xd480d48003287431 */ /* 0x080fe4000006000c */
[----:B------:R-:W-:Y:S02]  /*a2d0*/  HADD2 R41, R30, -1032, -1032 ;  /* 0xe408e4081e297430 */ /* 0x000fe40000000000 */
[----:B------:R-:W-:Y:S01]  /*a2e0*/  HFMA2 R46, R47, R12.H1_H1, -72, -72 ;  /* 0xd480d4802f2e7431 */ /* 0x000fe2000006000c */
        /* <DEDUP_REMOVED lines=87> */
.L_x_2963:
        /* <DEDUP_REMOVED lines=90> */
.L_x_2965:
        /* <DEDUP_REMOVED lines=87> */
.L_x_2964:
        /* <DEDUP_REMOVED lines=18> */
[----:B------:R-:W-:Y:S02]  /*b490*/  LOP3.LUT R34, R33, 0xf000f, RZ, 0xc0, !PT ;  /* 0x000f000f21227812 */ /* 0x000fe400078ec0ff */
[----:B------:R-:W-:Y:S01]  /*b4a0*/  LOP3.LUT R35, R40, 0xf000f, RZ, 0xc0, !PT ;  /* 0x000f000f28237812 */ /* 0x000fe200078ec0ff */
[----:B------:R-:W-:Y:S01]  /*b4b0*/  HFMA2 R37, R37, R12.H1_H1, -72, -72 ;  /* 0xd480d48025257431 */ /* 0x000fe2000006000c */
        /* <DEDUP_REMOVED lines=121> */
.L_x_2966:
        /* <DEDUP_REMOVED lines=90> */
.L_x_2968:
        /* <DEDUP_REMOVED lines=87> */
.L_x_2967:
        /* <DEDUP_REMOVED lines=141> */
.L_x_2969:
        /* <DEDUP_REMOVED lines=90> */
.L_x_2971:
        /* <DEDUP_REMOVED lines=87> */
.L_x_2970:
[----:B------:R-:W-:-:S06]  /*db40*/  IMAD.WIDE R32, R23, 0x4, R30 ;  /* 0x0000000417207825 */ /* 0x000fcc00078e021e */
[----:B------:R-:W2:Y:S02]  /*db50*/  LDG.E.128.CONSTANT R32, desc[UR6][R32.64] ;  /* 0x0000000620207981 */ /* 0x000ea4000c1e9d00 */
[C---:B--2---:R-:W-:Y:S02]  /*db60*/  LOP3.LUT R2, R32.reuse, 0xf000f0, RZ, 0xc0, !PT ;  /* 0x00f000f020027812 */ /* 0x044fe400078ec0ff */
        /* <DEDUP_REMOVED lines=8> */
[----:B------:R-:W-:Y:S01]  /*dbf0*/  LOP3.LUT R2, R3, 0xf000f0, RZ, 0xc0, !PT ;  /* 0x00f000f003027812 */ /* 0x000fe200078ec0ff */
        /* <DEDUP_REMOVED lines=129> */
.L_x_2972:
        /* <DEDUP_REMOVED lines=90> */
.L_x_2973:
        /* <DEDUP_REMOVED lines=10> */
[----:B------:R-:W-:Y:S02]  /*ea50*/  HADD2.F32 R47, -RZ, R2.H0_H0 ;  /* 0x20000002ff2f7230 */ /* 0x000fe40000004100 */
[----:B------:R-:W-:Y:S02]  /*ea60*/  HADD2.F32 R3, -RZ, R40.H0_H0 ;  /* 0x20000028ff037230 */ /* 0x000fe40000004100 */
[----:B------:R-:W-:Y:S02]  /*ea70*/  HADD2.F32 R48, -RZ, R2.H1_H1 ;  /* 0x30000002ff307230 */ /* 0x000fe40000004100 */
[----:B------:R-:W-:Y:S02]  /*ea80*/  HADD2.F32 R2, -RZ, R39.H0_H0 ;  /* 0x20000027ff027230 */ /* 0x000fe40000004100 */
[----:B------:R-:W-:Y:S01]  /*ea90*/  FFMA.FTZ R3, R3, R47, RZ ;  /* 0x0000002f03037223 */ /* 0x000fe200000100ff */
[----:B------:R-:W-:-:S02]  /*eaa0*/  HADD2.F32 R40, -RZ, R40.H1_H1 ;  /* 0x30000028ff287230 */ /* 0x000fc40000004100 */
[-C--:B------:R-:W-:Y:S01]  /*eab0*/  FFMA.FTZ R39, R0, R47.reuse, RZ ;  /* 0x0000002f00277223 */ /* 0x080fe200000100ff */
        /* <DEDUP_REMOVED lines=10> */
[----:B------:R-:W-:Y:S01]  /*eb60*/  FFMA.FTZ R47, R42, R48, R47 ;  /* 0x000000302a2f7223 */ /* 0x000fe2000001002f */
[----:B------:R-:W-:Y:S02]  /*eb70*/  HADD2.F32 R23, -RZ, R23.H1_H1 ;  /* 0x30000017ff177230 */ /* 0x000fe40000004100 */
[-C--:B------:R-:W-:Y:S01]  /*eb80*/  FFMA.FTZ R0, R0, R50.reuse, R39 ;  /* 0x0000003200007223 */ /* 0x080fe20000010027 */
[----:B------:R-:W-:Y:S02]  /*eb90*/  HADD2.F32 R3, -RZ, R32.H1_H1 ;  /* 0x30000020ff037230 */ /* 0x000fe40000004100 */
[-C--:B------:R-:W-:Y:S01]  /*eba0*/  FFMA.FTZ R2, R2, R50.reuse, R41 ;  /* 0x0000003202027223 */ /* 0x080fe20000010029 */
[----:B------:R-:W-:Y:S01]  /*ebb0*/  FFMA.FTZ R50, R4, R50, R47 ;  /* 0x0000003204327223 */ /* 0x000fe2000001002f */
[----:B------:R-:W-:Y:S01]  /*ebc0*/  FFMA.FTZ R0, R23, R49, R0 ;  /* 0x0000003117007223 */ /* 0x000fe20000010000 */
[----:B------:R-:W-:-:S02]  /*ebd0*/  HADD2.F32 R33, -RZ, R33.H1_H1 ;  /* 0x30000021ff217230 */ /* 0x000fc40000004100 */
[-C--:B------:R-:W-:Y:S01]  /*ebe0*/  FFMA.FTZ R4, R3, R49.reuse, R2 ;  /* 0x0000003103047223 */ /* 0x080fe20000010002 */
[----:B------:R-:W-:Y:S02]  /*ebf0*/  HADD2.F32 R23, -RZ, R43.H0_H0 ;  /* 0x2000002bff177230 */ /* 0x000fe40000004100 */
[----:B-1----:R-:W-:Y:S02]  /*ec00*/  HADD2.F32 R3, -RZ, R30.H0_H0 ;  /* 0x2000001eff037230 */ /* 0x002fe40000004100 */
[----:B------:R-:W-:Y:S01]  /*ec10*/  FFMA.FTZ R40, R33, R49, R40 ;  /* 0x0000003121287223 */ /* 0x000fe20000010028 */
[----:B------:R-:W-:Y:S02]  /*ec20*/  HADD2.F32 R39, -RZ, R34.H1_H1 ;  /* 0x30000022ff277230 */ /* 0x000fe40000004100 */
[----:B------:R-:W-:Y:S02]  /*ec30*/  HADD2.F32 R30, -RZ, R30.H1_H1 ;  /* 0x3000001eff1e7230 */ /* 0x000fe40000004100 */
[----:B------:R-:W-:Y:S01]  /*ec40*/  FFMA.FTZ R23, R23, R3, R0 ;  /* 0x0000000317177223 */ /* 0x000fe20000010000 */
[----:B------:R-:W-:-:S02]  /*ec50*/  HADD2.F32 R33, -RZ, R44.H0_H0 ;  /* 0x2000002cff217230 */ /* 0x000fc40000004100 */
[----:B------:R-:W-:Y:S01]  /*ec60*/  FFMA.FTZ R50, R39, R49, R50 ;  /* 0x0000003127327223 */ /* 0x000fe20000010032 */
[----:B------:R-:W-:Y:S02]  /*ec70*/  HADD2.F32 R0, -RZ, R43.H1_H1 ;  /* 0x3000002bff007230 */ /* 0x000fe40000004100 */
[--C-:B------:R-:W-:Y:S02]  /*ec80*/  HADD2.F32 R39, -RZ, R45.reuse.H0_H0 ;  /* 0x2000002dff277230 */ /* 0x100fe40000004100 */
        /* <DEDUP_REMOVED lines=11> */
[----:B------:R-:W-:Y:S02]  /*ed40*/  HADD2.F32 R46, -RZ, R46.H1_H1 ;  /* 0x3000002eff2e7230 */ /* 0x000fe40000004100 */
        /* <DEDUP_REMOVED lines=29> */
.L_x_2962:
[----:B------:R-:W0:Y:S01]  /*ef20*/  LDC R23, c[0x0][0x23c] ;  /* 0x00008f00ff177b82 */ /* 0x000e220000000800 */
[----:B------:R-:W-:Y:S01]  /*ef30*/  IADD3 R10, R10, 0x20, RZ ;  /* 0x000000200a0a7810 */ /* 0x000fe20007ffe0ff */
[----:B------:R-:W-:-:S03]  /*ef40*/  UIADD3 UR4, UR4, 0x40, URZ ;  /* 0x0000004004047890 */ /* 0x000fc6000fffe03f */
[C---:B------:R-:W-:Y:S02]  /*ef50*/  ISETP.GE.AND P2, PT, R10.reuse, UR5, PT ;  /* 0x000000050a007c0c */ /* 0x040fe4000bf46270 */
[----:B------:R-:W-:Y:S01]  /*ef60*/  ISETP.LT.AND P3, PT, R10, R11, PT ;  /* 0x0000000b0a00720c */ /* 0x000fe20003f61270 */
[----:B0-----:R-:W-:-:S12]  /*ef70*/  IMAD.WIDE R6, R23, 0x10, R6 ;  /* 0x0000001017067825 */ /* 0x001fd800078e0206 */
[----:B------:R-:W-:Y:S05]  /*ef80*/  @!P2 BRA P3, `(.L_x_2974) ;  /* 0xffffffac00eca947 */ /* 0x000fea000183ffff */
.L_x_2961:
        /* <DEDUP_REMOVED lines=8> */
.L_x_2979:
        /* <DEDUP_REMOVED lines=10> */
[----:B------:R-:W-:Y:S02]  /*f0b0*/  SHF.R.U32.HI R37, RZ, 0xe, R28 ;  /* 0x0000000eff257819 */ /* 0x000fe4000001161c */
[----:B------:R-:W-:Y:S02]  /*f0c0*/  LOP3.LUT R6, R0, 0x10001, RZ, 0xc0, !PT ;  /* 0x0001000100067812 */ /* 0x000fe400078ec0ff */
[----:B------:R-:W-:Y:S02]  /*f0d0*/  SHF.R.U32.HI R36, RZ, 0xf, R34 ;  /* 0x0000000fff247819 */ /* 0x000fe40000011622 */
[----:B------:R-:W-:-:S02]  /*f0e0*/  SHF.R.U32.HI R41, RZ, 0xe, R29 ;  /* 0x0000000eff297819 */ /* 0x000fc4000001161d */
[----:B------:R-:W-:Y:S02]  /*f0f0*/  LOP3.LUT R22, R22, 0x10001, RZ, 0xc0, !PT ;  /* 0x0001000116167812 */ /* 0x000fe400078ec0ff */
[C---:B------:R-:W-:Y:S02]  /*f100*/  LOP3.LUT R38, R33.reuse, 0x380038, RZ, 0xc0, !PT ;  /* 0x0038003821267812 */ /* 0x040fe400078ec0ff */
[----:B------:R-:W-:Y:S02]  /*f110*/  SHF.R.U32.HI R51, RZ, 0x6, R33 ;  /* 0x00000006ff337819 */ /* 0x000fe40000011621 */
[----:B------:R-:W-:Y:S02]  /*f120*/  LOP3.LUT R53, R33, 0x70007, RZ, 0xc0, !PT ;  /* 0x0007000721357812 */ /* 0x000fe400078ec0ff */
[----:B------:R-:W-:Y:S02]  /*f130*/  LOP3.LUT R37, R6, 0x20002, R37, 0xf8, !PT ;  /* 0x0002000206257812 */ /* 0x000fe400078ef825 */
[----:B------:R-:W-:-:S02]  /*f140*/  SHF.R.U32.HI R42, RZ, 0xf, R35 ;  /* 0x0000000fff2a7819 */ /* 0x000fc40000011623 */
[C---:B------:R-:W-:Y:S02]  /*f150*/  LOP3.LUT R49, R35.reuse, 0x380038, RZ, 0xc0, !PT ;  /* 0x0038003823317812 */ /* 0x040fe400078ec0ff */
[----:B------:R-:W-:Y:S02]  /*f160*/  SHF.R.U32.HI R33, RZ, 0x6, R35 ;  /* 0x00000006ff217819 */ /* 0x000fe40000011623 */
[----:B------:R-:W-:Y:S02]  /*f170*/  LOP3.LUT R54, R35, 0x70007, RZ, 0xc0, !PT ;  /* 0x0007000723367812 */ /* 0x000fe400078ec0ff */
[----:B------:R-:W-:Y:S02]  /*f180*/  SHF.R.U32.HI R45, RZ, 0xe, R30 ;  /* 0x0000000eff2d7819 */ /* 0x000fe4000001161e */
[----:B------:R-:W-:Y:S02]  /*f190*/  PRMT R6, R5, 0x9910, RZ ;  /* 0x0000991005067816 */ /* 0x000fe400000000ff */
        /* <DEDUP_REMOVED lines=8> */
[C---:B------:R-:W-:Y:S02]  /*f220*/  LOP3.LUT R44, R30.reuse, 0x380038, RZ, 0xc0, !PT ;  /* 0x003800381e2c7812 */ /* 0x040fe400078ec0ff */
[----:B------:R-:W-:Y:S02]  /*f230*/  SHF.R.U32.HI R29, RZ, 0x6, R30 ;  /* 0x00000006ff1d7819 */ /* 0x000fe4000001161e */
[----:B------:R-:W-:Y:S02]  /*f240*/  LOP3.LUT R59, R30, 0x70007, RZ, 0xc0, !PT ;  /* 0x000700071e3b7812 */ /* 0x000fe400078ec0ff */
[----:B------:R-:W-:Y:S02]  /*f250*/  PRMT R0, R46, 0x7610, R0 ;  /* 0x000076102e007816 */ /* 0x000fe40000000000 */
[----:B------:R-:W-:-:S02]  /*f260*/  SHF.R.U32.HI R47, RZ, 0xe, R31 ;  /* 0x0000000eff2f7819 */ /* 0x000fc4000001161f */
[C---:B------:R-:W-:Y:S02]  /*f270*/  LOP3.LUT R50, R31.reuse, 0x380038, RZ, 0xc0, !PT ;  /* 0x003800381f327812 */ /* 0x040fe400078ec0ff */
[----:B------:R-:W-:Y:S02]  /*f280*/  SHF.R.U32.HI R30, RZ, 0x6, R31 ;  /* 0x00000006ff1e7819 */ /* 0x000fe4000001161f */
[----:B------:R-:W-:Y:S02]  /*f290*/  LOP3.LUT R76, R31, 0x70007, RZ, 0xc0, !PT ;  /* 0x000700071f4c7812 */ /* 0x000fe400078ec0ff */
[----:B------:R-:W-:Y:S02]  /*f2a0*/  LOP3.LUT R42, R42, 0x10001, RZ, 0xc0, !PT ;  /* 0x000100012a2a7812 */ /* 0x000fe400078ec0ff */
[----:B------:R-:W-:Y:S02]  /*f2b0*/  LOP3.LUT R46, R36, 0x20002, R45, 0xf8, !PT ;  /* 0x00020002242e7812 */ /* 0x000fe400078ef82d */
[----:B------:R-:W-:-:S02]  /*f2c0*/  ISETP.NE.AND P2, PT, R6, RZ, PT ;  /* 0x000000ff0600720c */ /* 0x000fc40003f45270 */
[----:B------:R-:W-:Y:S02]  /*f2d0*/  LOP3.LUT R45, R42, 0x20002, R47, 0xf8, !PT ;  /* 0x000200022a2d7812 */ /* 0x000fe400078ef82f */
[----:B------:R-:W-:Y:S02]  /*f2e0*/  LOP3.LUT R4, R32, 0x380038, RZ, 0xc0, !PT ;  /* 0x0038003820047812 */ /* 0x000fe400078ec0ff */
[----:B------:R-:W-:Y:S02]  /*f2f0*/  MOV R39, 0x3000 ;  /* 0x0000300000277802 */ /* 0x000fe40000000f00 */
[----:B------:R-:W-:Y:S02]  /*f300*/  LOP3.LUT R48, R44, 0x64006400, RZ, 0xfc, !PT ;  /* 0x640064002c307812 */ /* 0x000fe400078efcff */
[----:B------:R-:W-:Y:S02]  /*f310*/  SHF.R.U32.HI R52, RZ, 0x6, R32 ;  /* 0x00000006ff347819 */ /* 0x000fe40000011620 */
[----:B------:R-:W-:Y:S01]  /*f320*/  LOP3.LUT R4, R4, 0x64006400, RZ, 0xfc, !PT ;  /* 0x6400640004047812 */ /* 0x000fe200078efcff */
[----:B------:R-:W-:Y:S01]  /*f330*/  HFMA2 R73, R48, R39.H0_H0, -132, -132 ;  /* 0xd820d82030497431 */ /* 0x000fe20000040027 */
[----:B------:R-:W-:-:S02]  /*f340*/  LOP3.LUT R74, R40, 0x64006400, RZ, 0xfc, !PT ;  /* 0x64006400284a7812 */ /* 0x000fc400078efcff */
[----:B------:R-:W-:Y:S01]  /*f350*/  LOP3.LUT R55, R32, 0x70007, RZ, 0xc0, !PT ;  /* 0x0007000720377812 */ /* 0x000fe200078ec0ff */
[-C--:B------:R-:W-:Y:S01]  /*f360*/  HFMA2 R86, R4, R39.reuse.H0_H0, -132, -132 ;  /* 0xd820d82004567431 */ /* 0x080fe20000040027 */
[----:B------:R-:W-:Y:S01]  /*f370*/  LOP3.LUT R43, R34, 0x380038, RZ, 0xc0, !PT ;  /* 0x00380038222b7812 */ /* 0x000fe200078ec0ff */
[-C--:B------:R-:W-:Y:S01]  /*f380*/  HFMA2 R74, R74, R39.reuse.H0_H0, -132, -132 ;  /* 0xd820d8204a4a7431 */ /* 0x080fe20000040027 */
[----:B------:R-:W-:Y:S02]  /*f390*/  SHF.R.U32.HI R32, RZ, 0x6, R34 ;  /* 0x00000006ff207819 */ /* 0x000fe40000011622 */
        /* <DEDUP_REMOVED lines=26> */
[----:B------:R-:W-:Y:S01]  /*f540*/  ISETP.GE.AND P3, PT, R9, 0x2, PT ;  /* 0x000000020900780c */ /* 0x000fe20003f66270 */
[----:B------:R-:W-:Y:S01]  /*f550*/  HADD2 R92, R34, -1028, -1028 ;  /* 0xe404e404225c7430 */ /* 0x000fe20000000000 */
[----:B--2---:R-:W-:-:S02]  /*f560*/  SHF.R.U32.HI R22, RZ, 0xd, R25 ;  /* 0x0000000dff167819 */ /* 0x004fc40000011619 */
        /* <DEDUP_REMOVED lines=13> */
[--C-:B------:R-:W-:Y:S02]  /*f640*/  SHF.R.U32.HI R57, RZ, 0x6, R26.reuse ;  /* 0x00000006ff397819 */ /* 0x100fe4000001161a */
[----:B------:R-:W-:Y:S02]  /*f650*/  SHF.R.U32.HI R25, RZ, 0xd, R26 ;  /* 0x0000000dff197819 */ /* 0x000fe4000001161a */
[C---:B------:R-:W-:Y:S02]  /*f660*/  LOP3.LUT R47, R26.reuse, 0x380038, RZ, 0xc0, !PT ;  /* 0x003800381a2f7812 */ /* 0x040fe400078ec0ff */
[----:B------:R-:W-:Y:S02]  /*f670*/  LOP3.LUT R63, R26, 0x70007, RZ, 0xc0, !PT ;  /* 0x000700071a3f7812 */ /* 0x000fe400078ec0ff */
[----:B------:R-:W-:-:S02]  /*f680*/  LOP3.LUT R26, R37, 0x40004, R6, 0xf8, !PT ;  /* 0x00040004251a7812 */ /* 0x000fc400078ef806 */
        /* <DEDUP_REMOVED lines=17> */
[----:B------:R-:W-:Y:S01]  /*f7a0*/  LOP3.LUT R25, R46, 0x40004, R25, 0xf8, !PT ;  /* 0x000400042e197812 */ /* 0x000fe200078ef819 */
[-C--:B------:R-:W-:Y:S01]  /*f7b0*/  HFMA2 R82, R6, R39.reuse.H0_H0, -132, -132 ;  /* 0xd820d82006527431 */ /* 0x080fe20000040027 */
[----:B------:R-:W-:Y:S02]  /*f7c0*/  LOP3.LUT R24, R45, 0x40004, R24, 0xf8, !PT ;  /* 0x000400042d187812 */ /* 0x000fe400078ef818 */
[----:B------:R-:W-:Y:S02]  /*f7d0*/  LOP3.LUT R50, R7, 0x64006400, RZ, 0xfc, !PT ;  /* 0x6400640007327812 */ /* 0x000fe400078efcff */
[----:B------:R-:W-:Y:S02]  /*f7e0*/  LOP3.LUT R4, R52, 0x1c001c0, RZ, 0xc0, !PT ;  /* 0x01c001c034047812 */ /* 0x000fe400078ec0ff */
[----:B------:R-:W-:Y:S01]  /*f7f0*/  LOP3.LUT R37, R22, 0x64006400, RZ, 0xfc, !PT ;  /* 0x6400640016257812 */ /* 0x000fe200078efcff */
[----:B------:R-:W-:Y:S01]  /*f800*/  HFMA2 R50, R50, R39.H0_H0, -132, -132 ;  /* 0xd820d82032327431 */ /* 0x000fe20000040027 */
        /* <DEDUP_REMOVED lines=188> */
.L_x_2977:
        /* <DEDUP_REMOVED lines=82> */
.L_x_2978:
        /* <DEDUP_REMOVED lines=79> */
.L_x_2976:
[----:B------:R-:W-:Y:S01]  /*10de0*/  IADD3 R10, R10, 0x20, RZ ;  /* 0x000000200a0a7810 */ /* 0x000fe20007ffe0ff */
[----:B------:R-:W-:Y:S01]  /*10df0*/  UIADD3 UR4, UR4, 0x40, URZ ;  /* 0x0000004004047890 */ /* 0x000fe2000fffe03f */
[----:B-1----:R-:W-:Y:S02]  /*10e00*/  IMAD.WIDE R6, R23, 0x4, R2 ;  /* 0x0000000417067825 */ /* 0x002fe400078e0202 */
[C---:B------:R-:W-:Y:S02]  /*10e10*/  ISETP.GE.AND P2, PT, R10.reuse, UR5, PT ;  /* 0x000000050a007c0c */ /* 0x040fe4000bf46270 */
[----:B------:R-:W-:-:S13]  /*10e20*/  ISETP.LT.AND P3, PT, R10, R11, PT ;  /* 0x0000000b0a00720c */ /* 0x000fda0003f61270 */
[----:B------:R-:W-:Y:S05]  /*10e30*/  @!P2 BRA P3, `(.L_x_2979) ;  /* 0xffffffe00074a947 */ /* 0x000fea000183ffff */
.L_x_2975:
        /* <DEDUP_REMOVED lines=17> */
.L_x_2983:
[----:B------:R-:W0:Y:S02]  /*10f50*/  LDS R2, [R0] ;  /* 0x0000000000027984 */ /* 0x000e240000000800 */
[----:B0-----:R-:W-:-:S06]  /*10f60*/  HADD2 R3, R2, R16 ;  /* 0x0000001002037230 */ /* 0x001fcc0000000000 */
[----:B------:R-:W0:Y:S02]  /*10f70*/  ATOMS.CAST.SPIN R3, [R0], R2, R3 ;  /* 0x000000020003738d */ /* 0x000e240001800003 */
[----:B0-----:R-:W-:-:S13]  /*10f80*/  ISETP.EQ.U32.AND P0, PT, R3, 0x1, PT ;  /* 0x000000010300780c */ /* 0x001fda0003f02070 */
[----:B------:R-:W-:Y:S05]  /*10f90*/  @!P0 BRA `(.L_x_2983) ;  /* 0xfffffffc00ec8947 */ /* 0x000fea000383ffff */
[----:B------:R-:W-:Y:S05]  /*10fa0*/  BRA `(.L_x_2981) ;  /* 0x00000000000c7947 */ /* 0x000fea0003800000 */
.L_x_2982:
[----:B------:R-:W2:Y:S02]  /*10fb0*/  LD.E R0, desc[UR6][R4.64] ;  /* 0x0000000604007980 */ /* 0x000ea4000c101900 */
[----:B--2---:R-:W-:-:S05]  /*10fc0*/  IADD3 R3, R16, R0, RZ ;  /* 0x0000000010037210 */ /* 0x004fca0007ffe0ff */
[----:B------:R0:W-:Y:S02]  /*10fd0*/  ST.E desc[UR6][R4.64], R3 ;  /* 0x0000000304007985 */ /* 0x0001e4000c101906 */
.L_x_2981:
[----:B------:R-:W-:Y:S05]  /*10fe0*/  BSYNC B0 ;  /* 0x0000000000007941 */ /* 0x000fea0003800000 */
.L_x_2980:
[----:B------:R1:W-:Y:S01]  /*10ff0*/  ATOM.E.ADD.F16x2.RN.STRONG.GPU P0, RZ, desc[UR6][R4.64+0x4], R17 ;  /* 0x0000041104ff79a2 */ /* 0x0003e2000810e1c6 */
[----:B------:R-:W-:Y:S04]  /*11000*/  BSSY B0, `(.L_x_2984) ;  /* 0x000000f000007945 */ /* 0x000fe80003800000 */
[----:B-1----:R-:W-:Y:S05]  /*11010*/  @P0 BRA `(.L_x_2985) ;  /* 0x0000000000340947 */ /* 0x002fea0003800000 */
[----:B------:R-:W1:Y:S02]  /*11020*/  QSPC.E.S P0, RZ, [R4+0x4] ;  /* 0x0000040004ff73aa */ /* 0x000e640000000500 */
[----:B-1----:R-:W-:Y:S05]  /*11030*/  @!P0 BRA `(.L_x_2986) ;  /* 0x0000000000208947 */ /* 0x002fea0003800000 */
[----:B------:R-:W-:-:S04]  /*11040*/  MOV R2, R4 ;  /* 0x0000000400027202 */ /* 0x000fc80000000f00 */
[----:B------:R-:W-:-:S07]  /*11050*/  MOV R0, R2 ;  /* 0x0000000200007202 */ /* 0x000fce0000000f00 */
.L_x_2987:
[----:B------:R-:W0:Y:S02]  /*11060*/  LDS R2, [R0+0x4] ;  /* 0x0000040000027984 */ /* 0x000e240000000800 */
[----:B0-----:R-:W-:-:S10]  /*11070*/  HFMA2.MMA R3, R2, 1, 1, R17 ;  /* 0x3c003c0002037835 */ /* 0x001fd40000000011 */
[----:B------:R-:W0:Y:S02]  /*11080*/  ATOMS.CAST.SPIN R3, [R0+0x4], R2, R3 ;  /* 0x000004020003738d */ /* 0x000e240001800003 */
[----:B0-----:R-:W-:-:S13]  /*11090*/  ISETP.EQ.U32.AND P0, PT, R3, 0x1, PT ;  /* 0x000000010300780c */ /* 0x001fda0003f02070 */
[----:B------:R-:W-:Y:S05]  /*110a0*/  @!P0 BRA `(.L_x_2987) ;  /* 0xfffffffc00ec8947 */ /* 0x000fea000383ffff */
[----:B------:R-:W-:Y:S05]  /*110b0*/  BRA `(.L_x_2985) ;  /* 0x00000000000c7947 */ /* 0x000fea0003800000 */
.L_x_2986:
[----:B------:R-:W0:Y:S02]  /*110c0*/  LD.E R0, desc[UR6][R4.64+0x4] ;  /* 0x0000040604007980 */ /* 0x000e24000c101900 */
[----:B0-----:R-:W-:-:S05]  /*110d0*/  IADD3 R3, R17, R0, RZ ;  /* 0x0000000011037210 */ /* 0x001fca0007ffe0ff */
[----:B------:R1:W-:Y:S02]  /*110e0*/  ST.E desc[UR6][R4.64+0x4], R3 ;  /* 0x0000040304007985 */ /* 0x0003e4000c101906 */
.L_x_2985:
[----:B------:R-:W-:Y:S05]  /*110f0*/  BSYNC B0 ;  /* 0x0000000000007941 */ /* 0x000fea0003800000 */
.L_x_2984:
        /* <DEDUP_REMOVED lines=11> */
.L_x_2991:
[----:B------:R-:W0:Y:S02]  /*111b0*/  LDS R2, [R0] ;  /* 0x0000000000027984 */ /* 0x000e240000000800 */
[----:B0-----:R-:W-:-:S06]  /*111c0*/  HADD2 R3, R2, R21 ;  /* 0x0000001502037230 */ /* 0x001fcc0000000000 */
[----:B------:R-:W0:Y:S02]  /*111d0*/  ATOMS.CAST.SPIN R3, [R0], R2, R3 ;  /* 0x000000020003738d */ /* 0x000e240001800003 */
[----:B0-----:R-:W-:-:S13]  /*111e0*/  ISETP.EQ.U32.AND P0, PT, R3, 0x1, PT ;  /* 0x000000010300780c */ /* 0x001fda0003f02070 */
[----:B------:R-:W-:Y:S05]  /*111f0*/  @!P0 BRA `(.L_x_2991) ;  /* 0xfffffffc00ec8947 */ /* 0x000fea000383ffff */
[----:B------:R-:W-:Y:S05]  /*11200*/  BRA `(.L_x_2989) ;  /* 0x00000000000c7947 */ /* 0x000fea0003800000 */
.L_x_2990:
[----:B------:R-:W2:Y:S02]  /*11210*/  LD.E R0, desc[UR6][R4.64] ;  /* 0x0000000604007980 */ /* 0x000ea4000c101900 */
[----:B--2---:R-:W-:-:S05]  /*11220*/  IADD3 R3, R21, R0, RZ ;  /* 0x0000000015037210 */ /* 0x004fca0007ffe0ff */
[----:B------:R0:W-:Y:S02]  /*11230*/  ST.E desc[UR6][R4.64], R3 ;  /* 0x0000000304007985 */ /* 0x0001e4000c101906 */
.L_x_2989:
[----:B------:R-:W-:Y:S05]  /*11240*/  BSYNC B0 ;  /* 0x0000000000007941 */ /* 0x000fea0003800000 */
.L_x_2988:
[----:B------:R1:W-:Y:S01]  /*11250*/  ATOM.E.ADD.F16x2.RN.STRONG.GPU P0, RZ, desc[UR6][R4.64+0x4], R20 ;  /* 0x0000041404ff79a2 */ /* 0x0003e2000810e1c6 */
[----:B------:R-:W-:Y:S04]  /*11260*/  BSSY B0, `(.L_x_2992) ;  /* 0x000000f000007945 */ /* 0x000fe80003800000 */
[----:B-1----:R-:W-:Y:S05]  /*11270*/  @P0 BRA `(.L_x_2993) ;  /* 0x0000000000340947 */ /* 0x002fea0003800000 */
[----:B------:R-:W1:Y:S02]  /*11280*/  QSPC.E.S P0, RZ, [R4+0x4] ;  /* 0x0000040004ff73aa */ /* 0x000e640000000500 */
[----:B-1----:R-:W-:Y:S05]  /*11290*/  @!P0 BRA `(.L_x_2994) ;  /* 0x0000000000208947 */ /* 0x002fea0003800000 */
[----:B------:R-:W-:-:S04]  /*112a0*/  MOV R2, R4 ;  /* 0x0000000400027202 */ /* 0x000fc80000000f00 */
[----:B------:R-:W-:-:S07]  /*112b0*/  MOV R0, R2 ;  /* 0x0000000200007202 */ /* 0x000fce0000000f00 */
.L_x_2995:
[----:B------:R-:W0:Y:S02]  /*112c0*/  LDS R2, [R0+0x4] ;  /* 0x0000040000027984 */ /* 0x000e240000000800 */
[----:B0-----:R-:W-:-:S10]  /*112d0*/  HFMA2.MMA R3, R2, 1, 1, R20 ;  /* 0x3c003c0002037835 */ /* 0x001fd40000000014 */
[----:B------:R-:W0:Y:S02]  /*112e0*/  ATOMS.CAST.SPIN R3, [R0+0x4], R2, R3 ;  /* 0x000004020003738d */ /* 0x000e240001800003 */
[----:B0-----:R-:W-:-:S13]  /*112f0*/  ISETP.EQ.U32.AND P0, PT, R3, 0x1, PT ;  /* 0x000000010300780c */ /* 0x001fda0003f02070 */
[----:B------:R-:W-:Y:S05]  /*11300*/  @!P0 BRA `(.L_x_2995) ;  /* 0xfffffffc00ec8947 */ /* 0x000fea000383ffff */
[----:B------:R-:W-:Y:S05]  /*11310*/  BRA `(.L_x_2993) ;  /* 0x00000000000c7947 */ /* 0x000fea0003800000 */
.L_x_2994:
[----:B------:R-:W0:Y:S02]  /*11320*/  LD.E R0, desc[UR6][R4.64+0x4] ;  /* 0x0000040604007980 */ /* 0x000e24000c101900 */
[----:B0-----:R-:W-:-:S05]  /*11330*/  IADD3 R3, R20, R0, RZ ;  /* 0x0000000014037210 */ /* 0x001fca0007ffe0ff */
[----:B------:R1:W-:Y:S02]  /*11340*/  ST.E desc[UR6][R4.64+0x4], R3 ;  /* 0x0000040304007985 */ /* 0x0003e4000c101906 */
.L_x_2993:
[----:B------:R-:W-:Y:S05]  /*11350*/  BSYNC B0 ;  /* 0x0000000000007941 */ /* 0x000fea0003800000 */
.L_x_2992:
        /* <DEDUP_REMOVED lines=11> */
.L_x_2999:
[----:B------:R-:W0:Y:S02]  /*11410*/  LDS R2, [R0] ;  /* 0x0000000000027984 */ /* 0x000e240000000800 */
[----:B0-----:R-:W-:-:S06]  /*11420*/  HADD2 R3, R2, R18 ;  /* 0x0000001202037230 */ /* 0x001fcc0000000000 */
[----:B------:R-:W0:Y:S02]  /*11430*/  ATOMS.CAST.SPIN R3, [R0], R2, R3 ;  /* 0x000000020003738d */ /* 0x000e240001800003 */
[----:B0-----:R-:W-:-:S13]  /*11440*/  ISETP.EQ.U32.AND P0, PT, R3, 0x1, PT ;  /* 0x000000010300780c */ /* 0x001fda0003f02070 */
[----:B------:R-:W-:Y:S05]  /*11450*/  @!P0 BRA `(.L_x_2999) ;  /* 0xfffffffc00ec8947 */ /* 0x000fea000383ffff */
[----:B------:R-:W-:Y:S05]  /*11460*/  BRA `(.L_x_2997) ;  /* 0x00000000000c7947 */ /* 0x000fea0003800000 */
.L_x_2998:
[----:B------:R-:W2:Y:S02]  /*11470*/  LD.E R0, desc[UR6][R4.64] ;  /* 0x0000000604007980 */ /* 0x000ea4000c101900 */
[----:B--2---:R-:W-:-:S05]  /*11480*/  IADD3 R3, R18, R0, RZ ;  /* 0x0000000012037210 */ /* 0x004fca0007ffe0ff */
[----:B------:R0:W-:Y:S02]  /*11490*/  ST.E desc[UR6][R4.64], R3 ;  /* 0x0000000304007985 */ /* 0x0001e4000c101906 */
.L_x_2997:
[----:B------:R-:W-:Y:S05]  /*114a0*/  BSYNC B0 ;  /* 0x0000000000007941 */ /* 0x000fea0003800000 */
.L_x_2996:
[----:B------:R1:W-:Y:S02]  /*114b0*/  ATOM.E.ADD.F16x2.RN.STRONG.GPU P0, RZ, desc[UR6][R4.64+0x4], R19 ;  /* 0x0000041304ff79a2 */ /* 0x0003e4000810e1c6 */
[----:B-1----:R-:W-:Y:S05]  /*114c0*/  @P0 EXIT ;  /* 0x000000000000094d */ /* 0x002fea0003800000 */
[----:B------:R-:W1:Y:S02]  /*114d0*/  QSPC.E.S P0, RZ, [R4+0x4] ;  /* 0x0000040004ff73aa */ /* 0x000e640000000500 */
[----:B-1----:R-:W-:Y:S05]  /*114e0*/  @!P0 BRA `(.L_x_3000) ;  /* 0x0000000000208947 */ /* 0x002fea0003800000 */
[----:B------:R-:W-:-:S04]  /*114f0*/  MOV R2, R4 ;  /* 0x0000000400027202 */ /* 0x000fc80000000f00 */
[----:B------:R-:W-:-:S07]  /*11500*/  MOV R0, R2 ;  /* 0x0000000200007202 */ /* 0x000fce0000000f00 */
.L_x_3001:
[----:B------:R-:W0:Y:S02]  /*11510*/  LDS R2, [R0+0x4] ;  /* 0x0000040000027984 */ /* 0x000e240000000800 */
[----:B0-----:R-:W-:-:S10]  /*11520*/  HFMA2.MMA R3, R2, 1, 1, R19 ;  /* 0x3c003c0002037835 */ /* 0x001fd40000000013 */
[----:B------:R-:W0:Y:S02]  /*11530*/  ATOMS.CAST.SPIN R3, [R0+0x4], R2, R3 ;  /* 0x000004020003738d */ /* 0x000e240001800003 */
[----:B0-----:R-:W-:-:S13]  /*11540*/  ISETP.EQ.U32.AND P0, PT, R3, 0x1, PT ;  /* 0x000000010300780c */ /* 0x001fda0003f02070 */
[----:B------:R-:W-:Y:S05]  /*11550*/  @!P0 BRA `(.L_x_3001) ;  /* 0xfffffffc00ec8947 */ /* 0x000fea000383ffff */
[----:B------:R-:W-:Y:S05]  /*11560*/  EXIT ;  /* 0x000000000000794d */ /* 0x000fea0003800000 */
.L_x_3000:
[----:B------:R-:W0:Y:S02]  /*11570*/  LD.E R0, desc[UR6][R4.64+0x4] ;  /* 0x0000040604007980 */ /* 0x000e24000c101900 */
[----:B0-----:R-:W-:-:S05]  /*11580*/  IADD3 R3, R19, R0, RZ ;  /* 0x0000000013037210 */ /* 0x001fca0007ffe0ff */
[----:B------:R-:W-:Y:S01]  /*11590*/  ST.E desc[UR6][R4.64+0x4], R3 ;  /* 0x0000040304007985 */ /* 0x000fe2000c101906 */
[----:B------:R-:W-:Y:S05]  /*115a0*/  EXIT ;  /* 0x000000000000794d */ /* 0x000fea0003800000 */
.L_x_3002:
        /* <DEDUP_REMOVED lines=13> */
.L_x_5221:


//--------------------- .text._Z23gemm_half_q_half_kernelILi3ELi176ELb1ELb0ELi32EEvPK6__halfPKjS4_S2_PS0_iiiiPKtS7_iiiiiibS2_i --------------------------
	.section	.text._Z23gemm_half_q_half_kernelILi3ELi176ELb1ELb0ELi32EEvPK6__halfPKjS4_S2_PS0_iiiiPKtS7_iiiiiibS2_i,"ax",@progbits
	.align	128
        .global         _Z23gemm_half_q_half_kernelILi3ELi176ELb1ELb0ELi32EEvPK6__halfPKjS4_S2_PS0_iiiiPKtS7_iiiiiibS2_i
        .type           _Z23gemm_half_q_half_kernelILi3ELi176ELb1ELb0ELi32EEvPK6__halfPKjS4_S2_PS0_iiiiPKtS7_iiiiiibS2_i,@function
        .size           _Z23gemm_half_q_half_kernelILi3ELi176ELb1ELb0ELi32EEvPK6__halfPKjS4_S2_PS0_iiiiPKtS7_iiiiiibS2_i,(.L_x_5222 - _Z23gemm_half_q_half_kernelILi3ELi176ELb1ELb0ELi32EEvPK6__halfPKjS4_S2_PS0_iiiiPKtS7_iiiiiibS2_i)
        .other          _Z23gemm_half_q_half_kernelILi3ELi176ELb1ELb0ELi32EEvPK6__halfPKjS4_S2_PS0_iiiiPKtS7_iiiiiibS2_i,@"STO_CUDA_ENTRY STV_DEFAULT"
_Z23gemm_half_q_half_kernelILi3ELi176ELb1ELb0ELi32EEvPK6__halfPKjS4_S2_PS0_iiiiPKtS7_iiiiiibS2_i:
.text._Z23gemm_half_q_half_kernelILi3ELi176ELb1ELb0ELi32EEvPK6__halfPKjS4_S2_PS0_iiiiPKtS7_iiiiiibS2_i:
        /* <DEDUP_REMOVED lines=36> */
.L_x_3003:
        /* <DEDUP_REMOVED lines=29> */
.L_x_3008:
        /* <DEDUP_REMOVED lines=37> */
.L_x_3007:
        /* <DEDUP_REMOVED lines=24> */
.L_x_3009:
        /* <DEDUP_REMOVED lines=14> */
.L_x_3006:
        /* <DEDUP_REMOVED lines=10> */
.L_x_3011:
[----:B0-----:R-:W-:-:S04]  /*0960*/  IMAD R9, R2, 0x3, R3 ;  /* 0x0000000302097824 */ /* 0x001fc800078e0203 */
[CC--:B------:R-:W-:Y:S01]  /*0970*/  IMAD R10, R9.reuse, R8.reuse, RZ ;  /* 0x00000008090a7224 */ /* 0x0c0fe200078e02ff */
[C---:B------:R-:W-:Y:S02]  /*0980*/  IADD3 R11, R9.reuse, 0x1, RZ ;  /* 0x00000001090b7810 */ /* 0x040fe40007ffe0ff */
        /* <DEDUP_REMOVED lines=34> */
.L_x_3010:
        /* <DEDUP_REMOVED lines=24> */
.L_x_3012:
        /* <DEDUP_REMOVED lines=13> */
.L_x_3005:
[----:B------:R-:W-:Y:S05]  /*0e00*/  BSYNC B0 ;  /* 0x0000000000007941 */ /* 0x000fea0003800000 */
.L_x_3004:
        /* <DEDUP_REMOVED lines=17> */
.L_x_3015:
[----:B------:R-:W-:Y:S01]  /*0f20*/  IMAD R4, R2, 0x3, R3 ;  /* 0x0000000302047824 */ /* 0x000fe200078e0203 */
[----:B------:R-:W-:-:S03]  /*0f30*/  IADD3 R3, R3, 0x4, RZ ;  /* 0x0000000403037810 */ /* 0x000fc60007ffe0ff */
[CCC-:B0-2---:R-:W-:Y:S01]  /*0f40*/  IMAD R9, R4.reuse, R31.reuse, R0.reuse ;  /* 0x0000001f04097224 */ /* 0x1c5fe200078e0200 */
[C---:B------:R-:W-:Y:S02]  /*0f50*/  IADD3 R8, R4.reuse, 0x1, RZ ;  /* 0x0000000104087810 */ /* 0x040fe40007ffe0ff */
[C---:B------:R-:W-:Y:S02]  /*0f60*/  IADD3 R10, R4.reuse, 0x2, RZ ;  /* 0x00000002040a7810 */ /* 0x040fe40007ffe0ff */
[----:B------:R-:W-:Y:S01]  /*0f70*/  IADD3 R12, R4, 0x3, RZ ;  /* 0x00000003040c7810 */ /* 0x000fe20007ffe0ff */
[-CC-:B------:R-:W-:Y:S01]  /*0f80*/  IMAD R11, R8, R31.reuse, R0.reuse ;  /* 0x0000001f080b7224 */ /* 0x180fe200078e0200 */
[----:B------:R-:W-:Y:S01]  /*0f90*/  ISETP.GE.AND P2, PT, R3, R18, PT ;  /* 0x000000120300720c */ /* 0x000fe20003f46270 */
[-CC-:B------:R-:W-:Y:S02]  /*0fa0*/  IMAD R13, R10, R31.reuse, R0.reuse ;  /* 0x0000001f0a0d7224 */ /* 0x180fe400078e0200 */
[----:B------:R-:W-:-:S02]  /*0fb0*/  IMAD R15, R12, R31, R0 ;  /* 0x0000001f0c0f7224 */ /* 0x000fc400078e0200 */
        /* <DEDUP_REMOVED lines=9> */
.L_x_3014:
[----:B------:R-:W-:-:S04]  /*1050*/  IADD3 R4, R28, -R3, RZ ;  /* 0x800000031c047210 */ /* 0x000fc80007ffe0ff */
        /* <DEDUP_REMOVED lines=13> */
.L_x_3016:
[----:B------:R-:W-:-:S13]  /*1130*/  ISETP.LT.OR P0, PT, R3, R28, P0 ;  /* 0x0000001c0300720c */ /* 0x000fda0000701670 */
[----:B012---:R-:W0:Y:S01]  /*1140*/  @P0 LDC.64 R8, c[0x0][0x230] ;  /* 0x00008c00ff080b82 */ /* 0x007e220000000a00 */
[----:B------:R-:W-:-:S04]  /*1150*/  @P0 IMAD R2, R2, 0x3, R3 ;  /* 0x0000000302020824 */ /* 0x000fc800078e0203 */
[----:B------:R-:W-:-:S04]  /*1160*/  @P0 IMAD R3, R2, R31, R0 ;  /* 0x0000001f02030224 */ /* 0x000fc800078e0200 */
[----:B0-----:R-:W-:-:S05]  /*1170*/  @P0 IMAD.WIDE R2, R3, 0x2, R8 ;  /* 0x0000000203020825 */ /* 0x001fca00078e0208 */
[----:B------:R1:W-:Y:S02]  /*1180*/  @P0 STG.E.64 desc[UR6][R2.64], RZ ;  /* 0x000000ff02000986 */ /* 0x0003e4000c101b06 */
.L_x_3013:
        /* <DEDUP_REMOVED lines=10> */
[----:B-----5:R-:W-:-:S02]  /*1230*/  VIMNMX R32, R27, UR8, PT ;  /* 0x000000081b207c48 */ /* 0x020fc4000bfe0100 */
[----:B--2---:R-:W-:Y:S01]  /*1240*/  ISETP.GT.AND P2, PT, R27, R33, PT ;  /* 0x000000211b00720c */ /* 0x004fe20003f44270 */
[----:B------:R-:W-:-:S12]  /*1250*/  @P0 BRA `(.L_x_3017) ;  /* 0x0000000000d40947 */ /* 0x000fd80003800000 */
[----:B0-----:R-:W0:Y:S01]  /*1260*/  LDC.64 R12, c[0x0][0x248] ;  /* 0x00009200ff0c7b82 */ /* 0x001e220000000a00 */
[----:B-1----:R-:W-:-:S07]  /*1270*/  SHF.L.U32 R3, R5, 0x6, RZ ;  /* 0x0000000605037819 */ /* 0x002fce00000006ff */
[----:B------:R-:W1:Y:S01]  /*1280*/  LDC.64 R14, c[0x0][0x220] ;  /* 0x00008800ff0e7b82 */ /* 0x000e620000000a00 */
        /* <DEDUP_REMOVED lines=9> */
.L_x_3018:
        /* <DEDUP_REMOVED lines=41> */
.L_x_3017:
        /* <DEDUP_REMOVED lines=12> */
.L_x_3019:
        /* <DEDUP_REMOVED lines=8> */
.L_x_3020:
        /* <DEDUP_REMOVED lines=11> */
.L_x_3021:
        /* <DEDUP_REMOVED lines=8> */
.L_x_3022:
        /* <DEDUP_REMOVED lines=9> */
.L_x_3023:
        /* <DEDUP_REMOVED lines=34> */
.L_x_3037:
        /* <DEDUP_REMOVED lines=197> */
.L_x_3026:
        /* <DEDUP_REMOVED lines=93> */
.L_x_3027:
        /* <DEDUP_REMOVED lines=20> */
[----:B------:R-:W-:Y:S01]  /*2e30*/  FFMA.FTZ R47, R0, R65, RZ ;  /* 0x00000041002f7223 */ /* 0x000fe200000100ff */
[----:B------:R-:W-:-:S02]  /*2e40*/  HADD2.F32 R67, -RZ, R3.H1_H1 ;  /* 0x30000003ff437230 */ /* 0x000fc40000004100 */
[----:B------:R-:W-:Y:S02]  /*2e50*/  HADD2.F32 R2, -RZ, R48.H0_H0 ;  /* 0x20000030ff027230 */ /* 0x000fe40000004100 */
        /* <DEDUP_REMOVED lines=9> */
[-C--:B------:R-:W-:Y:S01]  /*2ef0*/  FFMA.FTZ R3, R14, R66.reuse, R3 ;  /* 0x000000420e037223 */ /* 0x080fe20000010003 */
[----:B------:R-:W-:Y:S02]  /*2f00*/  HADD2.F32 R0, -RZ, R56.H0_H0 ;  /* 0x20000038ff007230 */ /* 0x000fe40000004100 */
[----:B------:R-:W-:Y:S01]  /*2f10*/  FFMA.FTZ R65, R4, R66, R65 ;  /* 0x0000004204417223 */ /* 0x000fe20000010041 */
[----:B------:R-:W-:Y:S02]  /*2f20*/  HADD2.F32 R4, -RZ, R59.H0_H0 ;  /* 0x2000003bff047230 */ /* 0x000fe40000004100 */
[-C--:B------:R-:W-:Y:S01]  /*2f30*/  FFMA.FTZ R2, R2, R68.reuse, R49 ;  /* 0x0000004402027223 */ /* 0x080fe20000010031 */
[-C--:B------:R-:W-:Y:S01]  /*2f40*/  FFMA.FTZ R0, R0, R68.reuse, R47 ;  /* 0x0000004400007223 */ /* 0x080fe2000001002f */
[----:B------:R-:W-:Y:S02]  /*2f50*/  HADD2.F32 R15, -RZ, R42.H0_H0 ;  /* 0x2000002aff0f7230 */ /* 0x000fe40000004100 */
[----:B------:R-:W-:Y:S01]  /*2f60*/  FFMA.FTZ R4, R4, R68, R3 ;  /* 0x0000004404047223 */ /* 0x000fe20000010003 */
[----:B------:R-:W-:-:S02]  /*2f70*/  HADD2.F32 R3, -RZ, R40.H0_H0 ;  /* 0x20000028ff037230 */ /* 0x000fc40000004100 */
[----:B------:R-:W-:Y:S01]  /*2f80*/  FFMA.FTZ R68, R60, R68, R65 ;  /* 0x000000443c447223 */ /* 0x000fe20000010041 */
[-C--:B------:R-:W-:Y:S01]  /*2f90*/  FFMA.FTZ R0, R31, R67.reuse, R0 ;  /* 0x000000431f007223 */ /* 0x080fe20000010000 */
[-C--:B------:R-:W-:Y:S01]  /*2fa0*/  FFMA.FTZ R40, R41, R67.reuse, R4 ;  /* 0x0000004329287223 */ /* 0x080fe20000010004 */
[--C-:B-1----:R-:W-:Y:S02]  /*2fb0*/  HADD2.F32 R4, -RZ, R13.reuse.H1_H1 ;  /* 0x3000000dff047230 */ /* 0x102fe40000004100 */
[-C--:B------:R-:W-:Y:S01]  /*2fc0*/  FFMA.FTZ R14, R3, R67.reuse, R2 ;  /* 0x00000043030e7223 */ /* 0x080fe20000010002 */
[----:B------:R-:W-:Y:S02]  /*2fd0*/  HADD2.F32 R3, -RZ, R12.H0_H0 ;  /* 0x2000000cff037230 */ /* 0x000fe40000004100 */
[----:B------:R-:W-:Y:S01]  /*2fe0*/  FFMA.FTZ R68, R15, R67, R68 ;  /* 0x000000430f447223 */ /* 0x000fe20000010044 */
[----:B------:R-:W-:Y:S02]  /*2ff0*/  HADD2.F32 R15, -RZ, R52.H0_H0 ;  /* 0x20000034ff0f7230 */ /* 0x000fe40000004100 */
[----:B------:R-:W-:-:S02]  /*3000*/  HADD2.F32 R2, -RZ, R13.H0_H0 ;  /* 0x2000000dff027230 */ /* 0x000fc40000004100 */
[-C--:B------:R-:W-:Y:S01]  /*3010*/  FFMA.FTZ R13, R51, R3.reuse, R0 ;  /* 0x00000003330d7223 */ /* 0x080fe20000010000 */
[----:B------:R-:W-:Y:S02]  /*3020*/  HADD2.F32 R12, -RZ, R12.H1_H1 ;  /* 0x3000000cff0c7230 */ /* 0x000fe40000004100 */
        /* <DEDUP_REMOVED lines=12> */
[-C--:B------:R-:W-:Y:S01]  /*30f0*/  FFMA.FTZ R31, R34, R12.reuse, R31 ;  /* 0x0000000c221f7223 */ /* 0x080fe2000001001f */
[----:B------:R-:W-:Y:S02]  /*3100*/  HADD2.F32 R0, -RZ, R43.H0_H0 ;  /* 0x2000002bff007230 */ /* 0x000fe40000004100 */
[----:B------:R-:W-:Y:S01]  /*3110*/  FFMA.FTZ R3, R32, R12, R3 ;  /* 0x0000000c20037223 */ /* 0x000fe20000010003 */
        /* <DEDUP_REMOVED lines=20> */
.L_x_3025:
        /* <DEDUP_REMOVED lines=200> */
.L_x_3029:
        /* <DEDUP_REMOVED lines=93> */
.L_x_3030:
        /* <DEDUP_REMOVED lines=87> */
.L_x_3028:
        /* <DEDUP_REMOVED lines=199> */
.L_x_3032:
        /* <DEDUP_REMOVED lines=93> */
.L_x_3033:
        /* <DEDUP_REMOVED lines=87> */
.L_x_3031:
        /* <DEDUP_REMOVED lines=199> */
.L_x_3035:
        /* <DEDUP_REMOVED lines=93> */
.L_x_3036:
        /* <DEDUP_REMOVED lines=87> */
.L_x_3034:
        /* <DEDUP_REMOVED lines=9> */
.L_x_3024:
        /* <DEDUP_REMOVED lines=10> */
.L_x_3045:
        /* <DEDUP_REMOVED lines=14> */
[----:B------:R-:W-:Y:S02]  /*7b90*/  LOP3.LUT R43, R34, 0x3f003f, RZ, 0xc0, !PT ;  /* 0x003f003f222b7812 */ /* 0x000fe400078ec0ff */
[----:B------:R-:W-:Y:S02]  /*7ba0*/  SHF.R.U32.HI R44, RZ, 0x6, R34 ;  /* 0x00000006ff2c7819 */ /* 0x000fe40000011622 */
[----:B------:R-:W-:Y:S02]  /*7bb0*/  ISETP.NE.AND P2, PT, R33, RZ, PT ;  /* 0x000000ff2100720c */ /* 0x000fe40003f45270 */
[----:B------:R-:W-:-:S02]  /*7bc0*/  SHF.R.U32.HI R36, RZ, 0xc, R32 ;  /* 0x0000000cff247819 */ /* 0x000fc40000011620 */
[--C-:B------:R-:W-:Y:S02]  /*7bd0*/  SHF.R.U32.HI R47, RZ, 0xc, R35.reuse ;  /* 0x0000000cff2f7819 */ /* 0x100fe40000011623 */
        /* <DEDUP_REMOVED lines=26> */
[----:B------:R-:W-:Y:S02]  /*7d80*/  SHF.R.U32.HI R55, RZ, 0x8, R15 ;  /* 0x00000008ff377819 */ /* 0x000fe4000001160f */
[----:B------:R-:W-:Y:S02]  /*7d90*/  LOP3.LUT R51, R50, 0x300030, R13, 0xf8, !PT ;  /* 0x0030003032337812 */ /* 0x000fe400078ef80d */
[----:B------:R-:W-:-:S02]  /*7da0*/  SHF.R.U32.HI R52, RZ, 0xa, R14 ;  /* 0x0000000aff347819 */ /* 0x000fc4000001160e */
[----:B------:R-:W-:Y:S02]  /*7db0*/  LOP3.LUT R48, R14, 0x3f003f, RZ, 0xc0, !PT ;  /* 0x003f003f0e307812 */ /* 0x000fe400078ec0ff */
[----:B------:R-:W-:Y:S02]  /*7dc0*/  SHF.R.U32.HI R49, RZ, 0x6, R14 ;  /* 0x00000006ff317819 */ /* 0x000fe4000001160e */
[----:B--2---:R-:W-:Y:S02]  /*7dd0*/  SHF.R.U32.HI R13, RZ, 0xc, R8 ;  /* 0x0000000cff0d7819 */ /* 0x004fe40000011608 */
[----:B------:R-:W-:Y:S02]  /*7de0*/  LOP3.LUT R14, R36, 0x300030, R33, 0xf8, !PT ;  /* 0x00300030240e7812 */ /* 0x000fe400078ef821 */
[----:B------:R-:W-:Y:S02]  /*7df0*/  SHF.R.U32.HI R33, RZ, 0xc, R9 ;  /* 0x0000000cff217819 */ /* 0x000fe40000011609 */
[----:B------:R-:W-:-:S02]  /*7e00*/  LOP3.LUT R60, R56, 0x300030, R55, 0xf8, !PT ;  /* 0x00300030383c7812 */ /* 0x000fc400078ef837 */
[----:B------:R-:W-:Y:S02]  /*7e10*/  LOP3.LUT R46, R41, 0x300030, R12, 0xf8, !PT ;  /* 0x00300030292e7812 */ /* 0x000fe400078ef80c */
[----:B------:R-:W-:Y:S02]  /*7e20*/  SHF.R.U32.HI R36, RZ, 0xc, R10 ;  /* 0x0000000cff247819 */ /* 0x000fe4000001160a */
[----:B------:R-:W-:Y:S02]  /*7e30*/  SHF.R.U32.HI R56, RZ, 0xc, R11 ;  /* 0x0000000cff387819 */ /* 0x000fe4000001160b */
        /* <DEDUP_REMOVED lines=18> */
[----:B------:R-:W-:Y:S02]  /*7f60*/  LOP3.LUT R53, R50, 0x64006400, RZ, 0xfc, !PT ;  /* 0x6400640032357812 */ /* 0x000fe400078efcff */
[----:B------:R-:W-:Y:S02]  /*7f70*/  LOP3.LUT R55, R55, 0x3f003f, RZ, 0xc0, !PT ;  /* 0x003f003f37377812 */ /* 0x000fe400078ec0ff */
[----:B------:R-:W-:Y:S01]  /*7f80*/  LOP3.LUT R35, R32, 0x64006400, RZ, 0xfc, !PT ;  /* 0x6400640020237812 */ /* 0x000fe200078efcff */
[----:B------:R-:W-:Y:S01]  /*7f90*/  HADD2 R32, R37, -1056, -1056 ;  /* 0xe420e42025207430 */ /* 0x000fe20000000000 */
[----:B------:R-:W-:-:S02]  /*7fa0*/  LOP3.LUT R10, R9, 0x3f003f, RZ, 0xc0, !PT ;  /* 0x003f003f090a7812 */ /* 0x000fc400078ec0ff */
[----:B------:R-:W-:Y:S01]  /*7fb0*/  LOP3.LUT R59, R59, 0x3f003f, RZ, 0xc0, !PT ;  /* 0x003f003f3b3b7812 */ /* 0x000fe200078ec0ff */
[----:B------:R-:W-:Y:S01]  /*7fc0*/  HADD2 R37, R44, -1056, -1056 ;  /* 0xe420e4202c257430 */ /* 0x000fe20000000000 */
        /* <DEDUP_REMOVED lines=107> */
.L_x_3040:
        /* <DEDUP_REMOVED lines=48> */
.L_x_3041:
        /* <DEDUP_REMOVED lines=45> */
.L_x_3039:
        /* <DEDUP_REMOVED lines=19> */
[----:B------:R-:W-:Y:S02]  /*8d80*/  SHF.R.U32.HI R38, RZ, 0xc, R8 ;  /* 0x0000000cff267819 */ /* 0x000fe40000011608 */
[--C-:B----4-:R-:W-:Y:S02]  /*8d90*/  SHF.R.U32.HI R9, RZ, 0x8, R32.reuse ;  /* 0x00000008ff097819 */ /* 0x110fe40000011620 */
        /* <DEDUP_REMOVED lines=19> */
[----:B------:R-:W-:Y:S02]  /*8ed0*/  LOP3.LUT R38, R38, 0xf000f, RZ, 0xc0, !PT ;  /* 0x000f000f26267812 */ /* 0x000fe400078ec0ff */
[----:B------:R-:W-:Y:S02]  /*8ee0*/  LOP3.LUT R41, R41, 0xf000f, RZ, 0xc0, !PT ;  /* 0x000f000f29297812 */ /* 0x000fe400078ec0ff */
[----:B------:R-:W-:Y:S02]  /*8ef0*/  LOP3.LUT R4, R8, 0x3f003f, RZ, 0xc0, !PT ;  /* 0x003f003f08047812 */ /* 0x000fe400078ec0ff */
[----:B------:R-:W-:Y:S02]  /*8f00*/  SHF.R.U32.HI R8, RZ, 0x6, R8 ;  /* 0x00000006ff087819 */ /* 0x000fe40000011608 */
[----:B------:R-:W-:Y:S02]  /*8f10*/  LOP3.LUT R56, R33, 0x300030, R32, 0xf8, !PT ;  /* 0x0030003021387812 */ /* 0x000fe400078ef820 */
[----:B------:R-:W-:-:S02]  /*8f20*/  LOP3.LUT R61, R35, 0x300030, R34, 0xf8, !PT ;  /* 0x00300030233d7812 */ /* 0x000fc400078ef822 */
[----:B------:R-:W-:Y:S02]  /*8f30*/  LOP3.LUT R43, R38, 0x300030, R9, 0xf8, !PT ;  /* 0x00300030262b7812 */ /* 0x000fe400078ef809 */
[----:B------:R-:W-:Y:S02]  /*8f40*/  LOP3.LUT R46, R41, 0x300030, R10, 0xf8, !PT ;  /* 0x00300030292e7812 */ /* 0x000fe400078ef80a */
[--C-:B---3--:R-:W-:Y:S02]  /*8f50*/  SHF.R.U32.HI R32, RZ, 0xc, R13.reuse ;  /* 0x0000000cff207819 */ /* 0x108fe4000001160d */
[----:B------:R-:W-:Y:S02]  /*8f60*/  LOP3.LUT R33, R13, 0x3f003f, RZ, 0xc0, !PT ;  /* 0x003f003f0d217812 */ /* 0x000fe400078ec0ff */
[----:B------:R-:W-:Y:S02]  /*8f70*/  SHF.R.U32.HI R34, RZ, 0x6, R13 ;  /* 0x00000006ff227819 */ /* 0x000fe4000001160d */
[----:B------:R-:W-:-:S02]  /*8f80*/  SHF.R.U32.HI R10, RZ, 0xc, R12 ;  /* 0x0000000cff0a7819 */ /* 0x000fc4000001160c */
[--C-:B------:R-:W-:Y:S02]  /*8f90*/  SHF.R.U32.HI R13, RZ, 0xc, R14.reuse ;  /* 0x0000000cff0d7819 */ /* 0x100fe4000001160e */
[----:B------:R-:W-:Y:S02]  /*8fa0*/  LOP3.LUT R35, R14, 0x3f003f, RZ, 0xc0, !PT ;  /* 0x003f003f0e237812 */ /* 0x000fe400078ec0ff */
[----:B------:R-:W-:Y:S02]  /*8fb0*/  SHF.R.U32.HI R38, RZ, 0x6, R14 ;  /* 0x00000006ff267819 */ /* 0x000fe4000001160e */
        /* <DEDUP_REMOVED lines=134> */
.L_x_3043:
        /* <DEDUP_REMOVED lines=48> */
.L_x_3044:
        /* <DEDUP_REMOVED lines=45> */
.L_x_3042:
[----:B------:R-:W-:Y:S01]  /*9df0*/  IADD3 R27, R27, 0x20, RZ ;  /* 0x000000201b1b7810 */ /* 0x000fe20007ffe0ff */
[----:B-1----:R-:W-:Y:S01]  /*9e00*/  IMAD.WIDE.U32 R2, R31, 0x18, R2 ;  /* 0x000000181f027825 */ /* 0x002fe200078e0002 */
[----:B------:R-:W-:Y:S02]  /*9e10*/  UIADD3 UR4, UR4, 0x40, URZ ;  /* 0x0000004004047890 */ /* 0x000fe4000fffe03f */
[----:B------:R-:W-:Y:S01]  /*9e20*/  ISETP.GE.AND P2, PT, R27, UR5, PT ;  /* 0x000000051b007c0c */ /* 0x000fe2000bf46270 */
[----:B------:R-:W-:Y:S01]  /*9e30*/  IMAD R39, R63, 0x18, RZ ;  /* 0x000000183f277824 */ /* 0x000fe200078e02ff */
[----:B------:R-:W-:Y:S02]  /*9e40*/  ISETP.LT.AND P3, PT, R27, R26, PT ;  /* 0x0000001a1b00720c */ /* 0x000fe40003f61270 */
[----:B------:R-:W-:Y:S02]  /*9e50*/  MOV R38, R2 ;  /* 0x0000000200267202 */ /* 0x000fe40000000f00 */
[----:B------:R-:W-:-:S09]  /*9e60*/  IADD3 R39, R3, R39, RZ ;  /* 0x0000002703277210 */ /* 0x000fd20007ffe0ff */
[----:B------:R-:W-:Y:S05]  /*9e70*/  @!P2 BRA P3, `(.L_x_3045) ;  /* 0xffffffdc000ca947 */ /* 0x000fea000183ffff */
.L_x_3038:
        /* <DEDUP_REMOVED lines=11> */
.L_x_3050:
[----:B0-----:R-:W0:Y:S01]  /*9f30*/  LDC R31, c[0x0][0x23c] ;  /* 0x00008f00ff1f7b82 */ /* 0x001e220000000800 */
[----:B------:R-:W-:Y:S02]  /*9f40*/  MOV R36, R38 ;  /* 0x0000002600247202 */ /* 0x000fe40000000f00 */
[----:B------:R-:W-:-:S03]  /*9f50*/  MOV R37, R39 ;  /* 0x0000002700257202 */ /* 0x000fc60000000f00 */
[----:B0----5:R-:W-:-:S03]  /*9f60*/  IMAD.WIDE R32, R31, 0x4, R36 ;  /* 0x000000041f207825 */ /* 0x021fc600078e0224 */
[----:B------:R-:W5:Y:S01]  /*9f70*/  LDG.E.128.CONSTANT R36, desc[UR6][R36.64] ;  /* 0x0000000624247981 */ /* 0x000f62000c1e9d00 */
[----:B------:R-:W-:-:S03]  /*9f80*/  IMAD.WIDE R12, R31, 0x4, R32 ;  /* 0x000000041f0c7825 */ /* 0x000fc600078e0220 */
[----:B------:R-:W5:Y:S01]  /*9f90*/  LDG.E.128.CONSTANT R32, desc[UR6][R32.64] ;  /* 0x0000000620207981 */ /* 0x000f62000c1e9d00 */
[----:B------:R-:W-:-:S03]  /*9fa0*/  IMAD.WIDE R4, R31, 0x4, R12 ;  /* 0x000000041f047825 */ /* 0x000fc600078e020c */
[----:B------:R-:W5:Y:S04]  /*9fb0*/  LDG.E.128.CONSTANT R12, desc[UR6][R12.64] ;  /* 0x000000060c0c7981 */ /* 0x000f68000c1e9d00 */
[----:B------:R0:W5:Y:S01]  /*9fc0*/  LDG.E.128.CONSTANT R8, desc[UR6][R4.64] ;  /* 0x0000000604087981 */ /* 0x000162000c1e9d00 */
[----:B------:R-:W-:Y:S01]  /*9fd0*/  IMAD.WIDE R2, R31, 0x4, R4 ;  /* 0x000000041f027825 */ /* 0x000fe200078e0204 */
[----:B------:R-:W-:Y:S06]  /*9fe0*/  @!P1 BRA `(.L_x_3047) ;  /* 0x0000001c00b89947 */ /* 0x000fec0003800000 */
[----:B0-----:R-:W2:Y:S01]  /*9ff0*/  LDG.E.128.CONSTANT R4, desc[UR6][R2.64] ;  /* 0x0000000602047981 */ /* 0x001ea2000c1e9d00 */
[----:B-----5:R-:W-:Y:S01]  /*a000*/  SHF.R.U32.HI R0, RZ, 0xf, R36 ;  /* 0x0000000fff007819 */ /* 0x020fe20000011624 */
[----:B------:R-:W-:Y:S01]  /*a010*/  HFMA2.MMA R88, -RZ, RZ, 0, 0.03125 ;  /* 0x00002800ff587435 */ /* 0x000fe200000001ff */
[----:B------:R-:W-:Y:S02]  /*a020*/  SHF.R.U32.HI R80, RZ, 0xf, R38 ;  /* 0x0000000fff507819 */ /* 0x000fe40000011626 */
[----:B------:R-:W-:Y:S02]  /*a030*/  SHF.R.U32.HI R71, RZ, 0xf, R37 ;  /* 0x0000000fff477819 */ /* 0x000fe40000011625 */
[----:B------:R-:W-:Y:S02]  /*a040*/  SHF.R.U32.HI R59, RZ, 0xe, R32 ;  /* 0x0000000eff3b7819 */ /* 0x000fe40000011620 */
[----:B------:R-:W-:Y:S02]  /*a050*/  LOP3.LUT R58, R0, 0x10001, RZ, 0xc0, !PT ;  /* 0x00010001003a7812 */ /* 0x000fe400078ec0ff */
[----:B------:R-:W-:-:S02]  /*a060*/  SHF.R.U32.HI R84, RZ, 0xf, R39 ;  /* 0x0000000fff547819 */ /* 0x000fc40000011627 */
[----:B------:R-:W-:Y:S02]  /*a070*/  SHF.R.U32.HI R81, RZ, 0xe, R34 ;  /* 0x0000000eff517819 */ /* 0x000fe40000011622 */
[----:B------:R-:W-:Y:S02]  /*a080*/  LOP3.LUT R80, R80, 0x10001, RZ, 0xc0, !PT ;  /* 0x0001000150507812 */ /* 0x000fe400078ec0ff */
[----:B------:R-:W-:Y:S02]  /*a090*/  SHF.R.U32.HI R72, RZ, 0xe, R33 ;  /* 0x0000000eff487819 */ /* 0x000fe40000011621 */
[----:B------:R-:W-:Y:S02]  /*a0a0*/  LOP3.LUT R59, R58, 0x20002, R59, 0xf8, !PT ;  /* 0x000200023a3b7812 */ /* 0x000fe400078ef83b */
[----:B------:R-:W-:Y:S02]  /*a0b0*/  LOP3.LUT R71, R71, 0x10001, RZ, 0xc0, !PT ;  /* 0x0001000147477812 */ /* 0x000fe400078ec0ff */
[----:B------:R-:W-:-:S02]  /*a0c0*/  SHF.R.U32.HI R85, RZ, 0xe, R35 ;  /* 0x0000000eff557819 */ /* 0x000fc40000011623 */
[----:B------:R-:W-:Y:S02]  /*a0d0*/  PRMT R58, R30, 0x9910, RZ ;  /* 0x000099101e3a7816 */ /* 0x000fe400000000ff */
[----:B------:R-:W-:Y:S02]  /*a0e0*/  LOP3.LUT R84, R84, 0x10001, RZ, 0xc0, !PT ;  /* 0x0001000154547812 */ /* 0x000fe400078ec0ff */
[----:B------:R-:W-:Y:S02]  /*a0f0*/  SHF.R.U32.HI R82, RZ, 0xd, R14 ;  /* 0x0000000dff527819 */ /* 0x000fe4000001160e */
[----:B------:R-:W-:Y:S02]  /*a100*/  LOP3.LUT R81, R80, 0x20002, R81, 0xf8, !PT ;  /* 0x0002000250517812 */ /* 0x000fe400078ef851 */
[----:B------:R-:W-:Y:S02]  /*a110*/  SHF.R.U32.HI R73, RZ, 0xd, R13 ;  /* 0x0000000dff497819 */ /* 0x000fe4000001160d */
[----:B------:R-:W-:-:S02]  /*a120*/  LOP3.LUT R72, R71, 0x20002, R72, 0xf8, !PT ;  /* 0x0002000247487812 */ /* 0x000fc400078ef848 */
[----:B------:R-:W-:Y:S02]  /*a130*/  SHF.R.U32.HI R86, RZ, 0xd, R15 ;  /* 0x0000000dff567819 */ /* 0x000fe4000001160f */
[----:B------:R-:W-:Y:S02]  /*a140*/  LOP3.LUT R85, R84, 0x20002, R85, 0xf8, !PT ;  /* 0x0002000254557812 */ /* 0x000fe400078ef855 */
[----:B------:R-:W-:Y:S02]  /*a150*/  ISETP.NE.AND P2, PT, R58, RZ, PT ;  /* 0x000000ff3a00720c */ /* 0x000fe40003f45270 */
[----:B------:R-:W-:Y:S02]  /*a160*/  SHF.R.U32.HI R83, RZ, 0xc, R10 ;  /* 0x0000000cff537819 */ /* 0x000fe4000001160a */
[----:B------:R-:W-:Y:S02]  /*a170*/  LOP3.LUT R58, R81, 0x40004, R82, 0xf8, !PT ;  /* 0x00040004513a7812 */ /* 0x000fe400078ef852 */
[----:B------:R-:W-:-:S02]  /*a180*/  LOP3.LUT R40, R37, 0x3e003e0, RZ, 0xc0, !PT ;  /* 0x03e003e025287812 */ /* 0x000fc400078ec0ff */
[----:B------:R-:W-:Y:S02]  /*a190*/  LOP3.LUT R48, R37, 0x1f001f, RZ, 0xc0, !PT ;  /* 0x001f001f25307812 */ /* 0x000fe400078ec0ff */
[----:B------:R-:W-:Y:S02]  /*a1a0*/  SHF.R.U32.HI R51, RZ, 0xa, R37 ;  /* 0x0000000aff337819 */ /* 0x000fe40000011625 */
[----:B------:R-:W-:Y:S02]  /*a1b0*/  SHF.R.U32.HI R75, RZ, 0xc, R9 ;  /* 0x0000000cff4b7819 */ /* 0x000fe40000011609 */
[----:B------:R-:W-:Y:S02]  /*a1c0*/  LOP3.LUT R72, R72, 0x40004, R73, 0xf8, !PT ;  /* 0x0004000448487812 */ /* 0x000fe400078ef849 */
[C---:B------:R-:W-:Y:S02]  /*a1d0*/  LOP3.LUT R37, R39.reuse, 0x3e003e0, RZ, 0xc0, !PT ;  /* 0x03e003e027257812 */ /* 0x040fe400078ec0ff */
[----:B------:R-:W-:-:S02]  /*a1e0*/  LOP3.LUT R42, R39, 0x1f001f, RZ, 0xc0, !PT ;  /* 0x001f001f272a7812 */ /* 0x000fc400078ec0ff */
[----:B------:R-:W-:Y:S02]  /*a1f0*/  SHF.R.U32.HI R43, RZ, 0xa, R39 ;  /* 0x0000000aff2b7819 */ /* 0x000fe40000011627 */
[----:B------:R-:W-:Y:S02]  /*a200*/  SHF.R.U32.HI R60, RZ, 0xd, R12 ;  /* 0x0000000dff3c7819 */ /* 0x000fe4000001160c */
[----:B------:R-:W-:Y:S02]  /*a210*/  SHF.R.U32.HI R87, RZ, 0xc, R11 ;  /* 0x0000000cff577819 */ /* 0x000fe4000001160b */
[----:B------:R-:W-:Y:S02]  /*a220*/  LOP3.LUT R80, R85, 0x40004, R86, 0xf8, !PT ;  /* 0x0004000455507812 */ /* 0x000fe400078ef856 */
[----:B------:R-:W-:Y:S02]  /*a230*/  LOP3.LUT R41, R36, 0x3e003e0, RZ, 0xc0, !PT ;  /* 0x03e003e024297812 */ /* 0x000fe400078ec0ff */
[----:B------:R-:W-:-:S02]  /*a240*/  LOP3.LUT R39, R13, 0x3e003e0, RZ, 0xc0, !PT ;  /* 0x03e003e00d277812 */ /* 0x000fc400078ec0ff */
[----:B------:R-:W-:Y:S02]  /*a250*/  LOP3.LUT R90, R58, 0x80008, R83, 0xf8, !PT ;  /* 0x000800083a5a7812 */ /* 0x000fe400078ef853 */
[----:B------:R-:W-:Y:S02]  /*a260*/  LOP3.LUT R79, R8, 0x3e003e0, RZ, 0xc0, !PT ;  /* 0x03e003e0084f7812 */ /* 0x000fe400078ec0ff */
[----:B------:R-:W-:Y:S02]  /*a270*/  LOP3.LUT R70, R9, 0x3e003e0, RZ, 0xc0, !PT ;  /* 0x03e003e009467812 */ /* 0x000fe400078ec0ff */
[----:B------:R-:W-:Y:S02]  /*a280*/  PRMT R0, R88, 0x7610, R0 ;  /* 0x0000761058007816 */ /* 0x000fe40000000000 */
[----:B------:R-:W-:Y:S02]  /*a290*/  LOP3.LUT R86, R72, 0x80008, R75, 0xf8, !PT ;  /* 0x0008000848567812 */ /* 0x000fe400078ef84b */
[----:B------:R-:W-:-:S02]  /*a2a0*/  SHF.R.U32.HI R65, RZ, 0xc, R8 ;  /* 0x0000000cff417819 */ /* 0x000fc40000011608 */
[----:B------:R-:W-:Y:S02]  /*a2b0*/  LOP3.LUT R63, R9, 0x1f001f, RZ, 0xc0, !PT ;  /* 0x001f001f093f7812 */ /* 0x000fe400078ec0ff */
[----:B------:R-:W-:Y:S02]  /*a2c0*/  SHF.R.U32.HI R64, RZ, 0xa, R9 ;  /* 0x0000000aff407819 */ /* 0x000fe40000011609 */
[----:B------:R-:W-:Y:S02]  /*a2d0*/  LOP3.LUT R60, R59, 0x40004, R60, 0xf8, !PT ;  /* 0x000400043b3c7812 */ /* 0x000fe400078ef83c */
[----:B------:R-:W-:Y:S02]  /*a2e0*/  LOP3.LUT R94, R80, 0x80008, R87, 0xf8, !PT ;  /* 0x00080008505e7812 */ /* 0x000fe400078ef857 */
[----:B------:R-:W-:Y:S02]  /*a2f0*/  LOP3.LUT R55, R36, 0x1f001f, RZ, 0xc0, !PT ;  /* 0x001f001f24377812 */ /* 0x000fe400078ec0ff */
[----:B------:R-:W-:-:S02]  /*a300*/  SHF.R.U32.HI R54, RZ, 0xa, R36 ;  /* 0x0000000aff367819 */ /* 0x000fc40000011624 */
[C---:B------:R-:W-:Y:S02]  /*a310*/  LOP3.LUT R67, R11.reuse, 0x3e003e0, RZ, 0xc0, !PT ;  /* 0x03e003e00b437812 */ /* 0x040fe400078ec0ff */
[----:B------:R-:W-:Y:S02]  /*a320*/  LOP3.LUT R9, R11, 0x1f001f, RZ, 0xc0, !PT ;  /* 0x001f001f0b097812 */ /* 0x000fe400078ec0ff */
[----:B------:R-:W-:Y:S02]  /*a330*/  LOP3.LUT R41, R41, 0x64006400, RZ, 0xfc, !PT ;  /* 0x6400640029297812 */ /* 0x000fe400078efcff */
[----:B------:R-:W-:Y:S02]  /*a340*/  LOP3.LUT R39, R39, 0x64006400, RZ, 0xfc, !PT ;  /* 0x6400640027277812 */ /* 0x000fe400078efcff */
[C---:B------:R-:W-:Y:S02]  /*a350*/  LOP3.LUT R36, R38.reuse, 0x3e003e0, RZ, 0xc0, !PT ;  /* 0x03e003e026247812 */ /* 0x040fe400078ec0ff */
        /* <DEDUP_REMOVED lines=12> */
[----:B------:R-:W-:-:S02]  /*a420*/  LOP3.LUT R82, R60, 0x80008, R65, 0xf8, !PT ;  /* 0x000800083c527812 */ /* 0x000fc400078ef841 */
[C---:B------:R-:W-:Y:S02]  /*a430*/  LOP3.LUT R33, R34.reuse, 0x3e003e0, RZ, 0xc0, !PT ;  /* 0x03e003e022217812 */ /* 0x040fe400078ec0ff */
[----:B------:R-:W-:Y:S02]  /*a440*/  LOP3.LUT R50, R34, 0x1f001f, RZ, 0xc0, !PT ;  /* 0x001f001f22327812 */ /* 0x000fe400078ec0ff */
[C---:B------:R-:W-:Y:S02]  /*a450*/  LOP3.LUT R32, R35.reuse, 0x3e003e0, RZ, 0xc0, !PT ;  /* 0x03e003e023207812 */ /* 0x040fe400078ec0ff */
[----:B------:R-:W-:Y:S02]  /*a460*/  LOP3.LUT R46, R35, 0x1f001f, RZ, 0xc0, !PT ;  /* 0x001f001f232e7812 */ /* 0x000fe400078ec0ff */
[----:B------:R-:W-:Y:S02]  /*a470*/  SHF.R.U32.HI R47, RZ, 0xa, R35 ;  /* 0x0000000aff2f7819 */ /* 0x000fe40000011623 */
[----:B------:R-:W-:-:S02]  /*a480*/  LOP3.LUT R69, R12, 0x3e003e0, RZ, 0xc0, !PT ;  /* 0x03e003e00c457812 */ /* 0x000fc400078ec0ff */
[----:B------:R-:W-:Y:S02]  /*a490*/  LOP3.LUT R76, R12, 0x1f001f, RZ, 0xc0, !PT ;  /* 0x001f001f0c4c7812 */ /* 0x000fe400078ec0ff */
        /* <DEDUP_REMOVED lines=8> */
[C---:B------:R-:W-:Y:S01]  /*a520*/  LOP3.LUT R35, R14.reuse, 0x3e003e0, RZ, 0xc0, !PT ;  /* 0x03e003e00e237812 */ /* 0x040fe200078ec0ff */
[----:B------:R-:W-:Y:S01]  /*a530*/  HFMA2 R93, R93, R0.H0_H0, -48, -48 ;  /* 0xd200d2005d5d7431 */ /* 0x000fe20000040000 */
[----:B------:R-:W-:Y:S02]  /*a540*/  LOP3.LUT R13, R14, 0x1f001f, RZ, 0xc0, !PT ;  /* 0x001f001f0e0d7812 */ /* 0x000fe400078ec0ff */
[C---:B------:R-:W-:Y:S02]  /*a550*/  LOP3.LUT R34, R15.reuse, 0x3e003e0, RZ, 0xc0, !PT ;  /* 0x03e003e00f227812 */ /* 0x040fe400078ec0ff */
[----:B------:R-:W-:-:S02]  /*a560*/  LOP3.LUT R12, R15, 0x1f001f, RZ, 0xc0, !PT ;  /* 0x001f001f0f0c7812 */ /* 0x000fc400078ec0ff */
[----:B------:R-:W-:Y:S02]  /*a570*/  LOP3.LUT R8, R10, 0x1f001f, RZ, 0xc0, !PT ;  /* 0x001f001f0a087812 */ /* 0x000fe400078ec0ff */
[----:B------:R-:W-:Y:S02]  /*a580*/  LOP3.LUT R78, R78, 0x1f001f, RZ, 0xc0, !PT ;  /* 0x001f001f4e4e7812 */ /* 0x000fe400078ec0ff */
[----:B------:R-:W-:Y:S02]  /*a590*/  LOP3.LUT R11, R11, 0x1f001f, RZ, 0xc0, !PT ;  /* 0x001f001f0b0b7812 */ /* 0x000fe400078ec0ff */
[----:B------:R-:W-:Y:S02]  /*a5a0*/  SHF.R.U32.HI R14, RZ, 0xa, R14 ;  /* 0x0000000aff0e7819 */ /* 0x000fe4000001160e */
[----:B------:R-:W-:Y:S02]  /*a5b0*/  SHF.R.U32.HI R15, RZ, 0xa, R15 ;  /* 0x0000000aff0f7819 */ /* 0x000fe4000001160f */
        /* <DEDUP_REMOVED lines=47> */
[----:B--2---:R-:W-:Y:S02]  /*a8b0*/  SHF.R.U32.HI R85, RZ, 0xb, R6 ;  /* 0x0000000bff557819 */ /* 0x004fe40000011606 */
[----:B------:R-:W-:-:S02]  /*a8c0*/  LOP3.LUT R88, R6, 0x3e003e0, RZ, 0xc0, !PT ;  /* 0x03e003e006587812 */ /* 0x000fc400078ec0ff */
[----:B------:R-:W-:Y:S02]  /*a8d0*/  LOP3.LUT R71, R6, 0x1f001f, RZ, 0xc0, !PT ;  /* 0x001f001f06477812 */ /* 0x000fe400078ec0ff */
[----:B------:R-:W-:Y:S02]  /*a8e0*/  SHF.R.U32.HI R72, RZ, 0xa, R6 ;  /* 0x0000000aff487819 */ /* 0x000fe40000011606 */
[----:B------:R-:W-:Y:S02]  /*a8f0*/  SHF.R.U32.HI R87, RZ, 0xb, R7 ;  /* 0x0000000bff577819 */ /* 0x000fe40000011607 */
[----:B------:R-:W-:Y:S01]  /*a900*/  LOP3.LUT R6, R90, 0x100010, R85, 0xf8, !PT ;  /* 0x001000105a067812 */ /* 0x000fe200078ef855 */
[----:B------:R-:W-:Y:S01]  /*a910*/  HADD2 R90, R55, -1040, -1040 ;  /* 0xe410e410375a7430 */ /* 0x000fe20000000000 */
[----:B------:R-:W-:Y:S02]  /*a920*/  SHF.R.U32.HI R83, RZ, 0xb, R5 ;  /* 0x0000000bff537819 */ /* 0x000fe40000011605 */
[----:B------:R-:W-:Y:S01]  /*a930*/  LOP3.LUT R85, R70, 0x64006400, RZ, 0xfc, !PT ;  /* 0x6400640046557812 */ /* 0x000fe200078efcff */
[----:B------:R-:W-:Y:S01]  /*a940*/  HFMA2 R70, R101, R0.H0_H0, -48, -48 ;  /* 0xd200d20065467431 */ /* 0x000fe20000040000 */
[----:B------:R-:W-:-:S02]  /*a950*/  SHF.R.U32.HI R81, RZ, 0xb, R4 ;  /* 0x0000000bff517819 */ /* 0x000fc40000011604 */
[C---:B------:R-:W-:Y:S01]  /*a960*/  LOP3.LUT R92, R7.reuse, 0x3e003e0, RZ, 0xc0, !PT ;  /* 0x03e003e0075c7812 */ /* 0x040fe200078ec0ff */
[----:B------:R-:W-:Y:S01]  /*a970*/  HFMA2 R39, R85, R0.H0_H0, -48, -48 ;  /* 0xd200d20055277431 */ /* 0x000fe20000040000 */
[----:B------:R-:W-:Y:S02]  /*a980*/  LOP3.LUT R73, R7, 0x1f001f, RZ, 0xc0, !PT ;  /* 0x001f001f07497812 */ /* 0x000fe400078ec0ff */
[----:B------:R-:W-:Y:S02]  /*a990*/  SHF.R.U32.HI R75, RZ, 0xa, R7 ;  /* 0x0000000aff4b7819 */ /* 0x000fe40000011607 */
[C---:B------:R-:W-:Y:S02]  /*a9a0*/  LOP3.LUT R84, R5.reuse, 0x3e003e0, RZ, 0xc0, !PT ;  /* 0x03e003e005547812 */ /* 0x040fe400078ec0ff */
[----:B------:R-:W-:Y:S02]  /*a9b0*/  LOP3.LUT R59, R5, 0x1f001f, RZ, 0xc0, !PT ;  /* 0x001f001f053b7812 */ /* 0x000fe400078ec0ff */
[----:B------:R-:W-:-:S02]  /*a9c0*/  SHF.R.U32.HI R65, RZ, 0xa, R5 ;  /* 0x0000000aff417819 */ /* 0x000fc40000011605 */
[----:B------:R-:W-:Y:S01]  /*a9d0*/  LOP3.LUT R7, R94, 0x100010, R87, 0xf8, !PT ;  /* 0x001000105e077812 */ /* 0x000fe200078ef857 */
[-C--:B------:R-:W-:Y:S01]  /*a9e0*/  HFMA2 R94, R41, R0.reuse.H0_H0, -48, -48 ;  /* 0xd200d200295e7431 */ /* 0x080fe20000040000 */
[----:B------:R-:W-:Y:S01]  /*a9f0*/  SHF.R.U32.HI R60, RZ, 0xa, R4 ;  /* 0x0000000aff3c7819 */ /* 0x000fe20000011604 */
[-C--:B------:R-:W-:Y:S01]  /*aa00*/  HFMA2 R41, R79, R0.reuse.H0_H0, -48, -48 ;  /* 0xd200d2004f297431 */ /* 0x080fe20000040000 */
[----:B------:R-:W-:Y:S01]  /*aa10*/  LOP3.LUT R5, R86, 0x100010, R83, 0xf8, !PT ;  /* 0x0010001056057812 */ /* 0x000fe200078ef853 */
[----:B------:R-:W-:Y:S01]  /*aa20*/  HADD2 R86, R44, -1040, -1040 ;  /* 0xe410e4102c567430 */ /* 0x000fe20000000000 */
[C---:B------:R-:W-:Y:S01]  /*aa30*/  LOP3.LUT R80, R4.reuse, 0x3e003e0, RZ, 0xc0, !PT ;  /* 0x03e003e004507812 */ /* 0x040fe200078ec0ff */
[----:B------:R-:W-:Y:S01]  /*aa40*/  HADD2 R44, R8, -1040, -1040 ;  /* 0xe410e410082c7430 */ /* 0x000fe20000000000 */
[----:B------:R-:W-:Y:S02]  /*aa50*/  LOP3.LUT R58, R4, 0x1f001f, RZ, 0xc0, !PT ;  /* 0x001f001f043a7812 */ /* 0x000fe400078ec0ff */
[----:B------:R-:W-:Y:S01]  /*aa60*/  LOP3.LUT R83, R38, 0x64006400, RZ, 0xfc, !PT ;  /* 0x6400640026537812 */ /* 0x000fe200078efcff */
[-C--:B------:R-:W-:Y:S01]  /*aa70*/  HFMA2 R38, R35, R0.reuse.H0_H0, -48, -48 ;  /* 0xd200d20023267431 */ /* 0x080fe20000040000 */
[----:B------:R-:W-:Y:S01]  /*aa80*/  LOP3.LUT R4, R82, 0x100010, R81, 0xf8, !PT ;  /* 0x0010001052047812 */ /* 0x000fe200078ef851 */
        /* <DEDUP_REMOVED lines=66> */
[----:B------:R-:W-:Y:S02]  /*aeb0*/  HFMA2 R0, R107, R0.H0_H0, -48, -48 ;  /* 0xd200d2006b007431 */ /* 0x000fe40000040000 */
        /* <DEDUP_REMOVED lines=96> */
.L_x_3048:
        /* <DEDUP_REMOVED lines=82> */
.L_x_3049:
        /* <DEDUP_REMOVED lines=79> */
.L_x_3047:
        /* <DEDUP_REMOVED lines=8> */
.L_x_3046:
[----:B------:R-:W-:Y:S05]  /*bf50*/  @!P1 EXIT ;  /* 0x000000000000994d */ /* 0x000fea0003800000 */
[----:B------:R-:W1:Y:S01]  /*bf60*/  S2R R0, SR_CTAID.X ;  /* 0x0000000000007919 */ /* 0x000e620000002500 */
[----:B------:R-:W2:Y:S01]  /*bf70*/  S2UR UR4, SR_CTAID.Y ;  /* 0x00000000000479c3 */ /* 0x000ea20000002600 */
[----:B------:R-:W1:Y:S07]  /*bf80*/  S2R R3, SR_TID.X ;  /* 0x0000000000037919 */ /* 0x000e6e0000002100 */
[----:B------:R-:W0:Y:S01]  /*bf90*/  LDC.64 R6, c[0x0][0x230] ;  /* 0x00008c00ff067b82 */ /* 0x000e220000000a00 */
[----:B--2---:R-:W-:Y:S01]  /*bfa0*/  UIMAD UR4, UR4, 0x3, URZ ;  /* 0x00000003040478a4 */ /* 0x004fe2000f8e023f */
        /* <DEDUP_REMOVED lines=11> */
.L_x_3054:
[----:B------:R-:W0:Y:S02]  /*c060*/  LDS R2, [R0] ;  /* 0x0000000000027984 */ /* 0x000e240000000800 */
[----:B0-----:R-:W-:-:S06]  /*c070*/  HADD2 R3, R2, R21 ;  /* 0x0000001502037230 */ /* 0x001fcc0000000000 */
[----:B------:R-:W0:Y:S02]  /*c080*/  ATOMS.CAST.SPIN R3, [R0], R2, R3 ;  /* 0x000000020003738d */ /* 0x000e240001800003 */
[----:B0-----:R-:W-:-:S13]  /*c090*/  ISETP.EQ.U32.AND P0, PT, R3, 0x1, PT ;  /* 0x000000010300780c */ /* 0x001fda0003f02070 */
[----:B------:R-:W-:Y:S05]  /*c0a0*/  @!P0 BRA `(.L_x_3054) ;  /* 0xfffffffc00ec8947 */ /* 0x000fea000383ffff */
[----:B------:R-:W-:Y:S05]  /*c0b0*/  BRA `(.L_x_3052) ;  /* 0x00000000000c7947 */ /* 0x000fea0003800000 */
.L_x_3053:
[----:B------:R-:W2:Y:S02]  /*c0c0*/  LD.E R0, desc[UR6][R4.64] ;  /* 0x0000000604007980 */ /* 0x000ea4000c101900 */
[----:B--2---:R-:W-:-:S05]  /*c0d0*/  IADD3 R3, R21, R0, RZ ;  /* 0x0000000015037210 */ /* 0x004fca0007ffe0ff */
[----:B------:R0:W-:Y:S02]  /*c0e0*/  ST.E desc[UR6][R4.64], R3 ;  /* 0x0000000304007985 */ /* 0x0001e4000c101906 */
.L_x_3052:
[----:B------:R-:W-:Y:S05]  /*c0f0*/  BSYNC B0 ;  /* 0x0000000000007941 */ /* 0x000fea0003800000 */
.L_x_3051:
[----:B------:R1:W-:Y:S01]  /*c100*/  ATOM.E.ADD.F16x2.RN.STRONG.GPU P0, RZ, desc[UR6][R4.64+0x4], R20 ;  /* 0x0000041404ff79a2 */ /* 0x0003e2000810e1c6 */
[----:B------:R-:W-:Y:S04]  /*c110*/  BSSY B0, `(.L_x_3055) ;  /* 0x000000f000007945 */ /* 0x000fe80003800000 */
[----:B-1----:R-:W-:Y:S05]  /*c120*/  @P0 BRA `(.L_x_3056) ;  /* 0x0000000000340947 */ /* 0x002fea0003800000 */
[----:B------:R-:W1:Y:S02]  /*c130*/  QSPC.E.S P0, RZ, [R4+0x4] ;  /* 0x0000040004ff73aa */ /* 0x000e640000000500 */
[----:B-1----:R-:W-:Y:S05]  /*c140*/  @!P0 BRA `(.L_x_3057) ;  /* 0x0000000000208947 */ /* 0x002fea0003800000 */
[----:B------:R-:W-:-:S04]  /*c150*/  MOV R2, R4 ;  /* 0x0000000400027202 */ /* 0x000fc80000000f00 */
[----:B------:R-:W-:-:S07]  /*c160*/  MOV R0, R2 ;  /* 0x0000000200007202 */ /* 0x000fce0000000f00 */
.L_x_3058:
[----:B------:R-:W0:Y:S02]  /*c170*/  LDS R2, [R0+0x4] ;  /* 0x0000040000027984 */ /* 0x000e240000000800 */
[----:B0-----:R-:W-:-:S10]  /*c180*/  HFMA2.MMA R3, R2, 1, 1, R20 ;  /* 0x3c003c0002037835 */ /* 0x001fd40000000014 */
[----:B------:R-:W0:Y:S02]  /*c190*/  ATOMS.CAST.SPIN R3, [R0+0x4], R2, R3 ;  /* 0x000004020003738d */ /* 0x000e240001800003 */
[----:B0-----:R-:W-:-:S13]  /*c1a0*/  ISETP.EQ.U32.AND P0, PT, R3, 0x1, PT ;  /* 0x000000010300780c */ /* 0x001fda0003f02070 */
[----:B------:R-:W-:Y:S05]  /*c1b0*/  @!P0 BRA `(.L_x_3058) ;  /* 0xfffffffc00ec8947 */ /* 0x000fea000383ffff */
[----:B------:R-:W-:Y:S05]  /*c1c0*/  BRA `(.L_x_3056) ;  /* 0x00000000000c7947 */ /* 0x000fea0003800000 */
.L_x_3057:
[----:B------:R-:W0:Y:S02]  /*c1d0*/  LD.E R0, desc[UR6][R4.64+0x4] ;  /* 0x0000040604007980 */ /* 0x000e24000c101900 */
[----:B0-----:R-:W-:-:S05]  /*c1e0*/  IADD3 R3, R20, R0, RZ ;  /* 0x0000000014037210 */ /* 0x001fca0007ffe0ff */
[----:B------:R1:W-:Y:S02]  /*c1f0*/  ST.E desc[UR6][R4.64+0x4], R3 ;  /* 0x0000040304007985 */ /* 0x0003e4000c101906 */
.L_x_3056:
[----:B------:R-:W-:Y:S05]  /*c200*/  BSYNC B0 ;  /* 0x0000000000007941 */ /* 0x000fea0003800000 */
.L_x_3055:
        /* <DEDUP_REMOVED lines=11> */
.L_x_3062:
[----:B------:R-:W0:Y:S02]  /*c2c0*/  LDS R2, [R0] ;  /* 0x0000000000027984 */ /* 0x000e240000000800 */
[----:B0-----:R-:W-:-:S06]  /*c2d0*/  HADD2 R3, R2, R19 ;  /* 0x0000001302037230 */ /* 0x001fcc0000000000 */
[----:B------:R-:W0:Y:S02]  /*c2e0*/  ATOMS.CAST.SPIN R3, [R0], R2, R3 ;  /* 0x000000020003738d */ /* 0x000e240001800003 */
[----:B0-----:R-:W-:-:S13]  /*c2f0*/  ISETP.EQ.U32.AND P0, PT, R3, 0x1, PT ;  /* 0x000000010300780c */ /* 0x001fda0003f02070 */
[----:B------:R-:W-:Y:S05]  /*c300*/  @!P0 BRA `(.L_x_3062) ;  /* 0xfffffffc00ec8947 */ /* 0x000fea000383ffff */
[----:B------:R-:W-:Y:S05]  /*c310*/  BRA `(.L_x_3060) ;  /* 0x00000000000c7947 */ /* 0x000fea0003800000 */
.L_x_3061:
[----:B------:R-:W2:Y:S02]  /*c320*/  LD.E R0, desc[UR6][R4.64] ;  /* 0x0000000604007980 */ /* 0x000ea4000c101900 */
[----:B--2---:R-:W-:-:S05]  /*c330*/  IADD3 R3, R19, R0, RZ ;  /* 0x0000000013037210 */ /* 0x004fca0007ffe0ff */
[----:B------:R0:W-:Y:S02]  /*c340*/  ST.E desc[UR6][R4.64], R3 ;  /* 0x0000000304007985 */ /* 0x0001e4000c101906 */
.L_x_3060:
[----:B------:R-:W-:Y:S05]  /*c350*/  BSYNC B0 ;  /* 0x0000000000007941 */ /* 0x000fea0003800000 */
.L_x_3059:
[----:B------:R1:W-:Y:S01]  /*c360*/  ATOM.E.ADD.F16x2.RN.STRONG.GPU P0, RZ, desc[UR6][R4.64+0x4], R18 ;  /* 0x0000041204ff79a2 */ /* 0x0003e2000810e1c6 */
[----:B------:R-:W-:Y:S04]  /*c370*/  BSSY B0, `(.L_x_3063) ;  /* 0x000000f000007945 */ /* 0x000fe80003800000 */
[----:B-1----:R-:W-:Y:S05]  /*c380*/  @P0 BRA `(.L_x_3064) ;  /* 0x0000000000340947 */ /* 0x002fea0003800000 */
[----:B------:R-:W1:Y:S02]  /*c390*/  QSPC.E.S P0, RZ, [R4+0x4] ;  /* 0x0000040004ff73aa */ /* 0x000e640000000500 */
[----:B-1----:R-:W-:Y:S05]  /*c3a0*/  @!P0 BRA `(.L_x_3065) ;  /* 0x0000000000208947 */ /* 0x002fea0003800000 */
[----:B------:R-:W-:-:S04]  /*c3b0*/  MOV R2, R4 ;  /* 0x0000000400027202 */ /* 0x000fc80000000f00 */
[----:B------:R-:W-:-:S07]  /*c3c0*/  MOV R0, R2 ;  /* 0x0000000200007202 */ /* 0x000fce0000000f00 */
.L_x_3066:
[----:B------:R-:W0:Y:S02]  /*c3d0*/  LDS R2, [R0+0x4] ;  /* 0x0000040000027984 */ /* 0x000e240000000800 */
[----:B0-----:R-:W-:-:S10]  /*c3e0*/  HFMA2.MMA R3, R2, 1, 1, R18 ;  /* 0x3c003c0002037835 */ /* 0x001fd40000000012 */
[----:B------:R-:W0:Y:S02]  /*c3f0*/  ATOMS.CAST.SPIN R3, [R0+0x4], R2, R3 ;  /* 0x000004020003738d */ /* 0x000e240001800003 */
[----:B0-----:R-:W-:-:S13]  /*c400*/  ISETP.EQ.U32.AND P0, PT, R3, 0x1, PT ;  /* 0x000000010300780c */ /* 0x001fda0003f02070 */
[----:B------:R-:W-:Y:S05]  /*c410*/  @!P0 BRA `(.L_x_3066) ;  /* 0xfffffffc00ec8947 */ /* 0x000fea000383ffff */
[----:B------:R-:W-:Y:S05]  /*c420*/  BRA `(.L_x_3064) ;  /* 0x00000000000c7947 */ /* 0x000fea0003800000 */
.L_x_3065:
[----:B------:R-:W0:Y:S02]  /*c430*/  LD.E R0, desc[UR6][R4.64+0x4] ;  /* 0x0000040604007980 */ /* 0x000e24000c101900 */
[----:B0-----:R-:W-:-:S05]  /*c440*/  IADD3 R3, R18, R0, RZ ;  /* 0x0000000012037210 */ /* 0x001fca0007ffe0ff */
[----:B------:R1:W-:Y:S02]  /*c450*/  ST.E desc[UR6][R4.64+0x4], R3 ;  /* 0x0000040304007985 */ /* 0x0003e4000c101906 */
.L_x_3064:
[----:B------:R-:W-:Y:S05]  /*c460*/  BSYNC B0 ;  /* 0x0000000000007941 */ /* 0x000fea0003800000 */
.L_x_3063:
        /* <DEDUP_REMOVED lines=11> */
.L_x_3070:
[----:B------:R-:W0:Y:S02]  /*c520*/  LDS R2, [R0] ;  /* 0x0000000000027984 */ /* 0x000e240000000800 */
[----:B0-----:R-:W-:-:S06]  /*c530*/  HADD2 R3, R2, R17 ;  /* 0x0000001102037230 */ /* 0x001fcc0000000000 */
[----:B------:R-:W0:Y:S02]  /*c540*/  ATOMS.CAST.SPIN R3, [R0], R2, R3 ;  /* 0x000000020003738d */ /* 0x000e240001800003 */
[----:B0-----:R-:W-:-:S13]  /*c550*/  ISETP.EQ.U32.AND P0, PT, R3, 0x1, PT ;  /* 0x000000010300780c */ /* 0x001fda0003f02070 */
[----:B------:R-:W-:Y:S05]  /*c560*/  @!P0 BRA `(.L_x_3070) ;  /* 0xfffffffc00ec8947 */ /* 0x000fea000383ffff */
[----:B------:R-:W-:Y:S05]  /*c570*/  BRA `(.L_x_3068) ;  /* 0x00000000000c7947 */ /* 0x000fea0003800000 */
.L_x_3069:
[----:B------:R-:W2:Y:S02]  /*c580*/  LD.E R0, desc[UR6][R4.64] ;  /* 0x0000000604007980 */ /* 0x000ea4000c101900 */
[----:B--2---:R-:W-:-:S05]  /*c590*/  IADD3 R3, R17, R0, RZ ;  /* 0x0000000011037210 */ /* 0x004fca0007ffe0ff */
[----:B------:R0:W-:Y:S02]  /*c5a0*/  ST.E desc[UR6][R4.64], R3 ;  /* 0x0000000304007985 */ /* 0x0001e4000c101906 */
.L_x_3068:
[----:B------:R-:W-:Y:S05]  /*c5b0*/  BSYNC B0 ;  /* 0x0000000000007941 */ /* 0x000fea0003800000 */
.L_x_3067:
[----:B------:R1:W-:Y:S02]  /*c5c0*/  ATOM.E.ADD.F16x2.RN.STRONG.GPU P0, RZ, desc[UR6][R4.64+0x4], R16 ;  /* 0x0000041004ff79a2 */ /* 0x0003e4000810e1c6 */
[----:B-1----:R-:W-:Y:S05]  /*c5d0*/  @P0 EXIT ;  /* 0x000000000000094d */ /* 0x002fea0003800000 */
[----:B------:R-:W1:Y:S02]  /*c5e0*/  QSPC.E.S P0, RZ, [R4+0x4] ;  /* 0x0000040004ff73aa */ /* 0x000e640000000500 */
[----:B-1----:R-:W-:Y:S05]  /*c5f0*/  @!P0 BRA `(.L_x_3071) ;  /* 0x0000000000208947 */ /* 0x002fea0003800000 */
[----:B------:R-:W-:-:S04]  /*c600*/  MOV R2, R4 ;  /* 0x0000000400027202 */ /* 0x000fc80000000f00 */
[----:B------:R-:W-:-:S07]  /*c610*/  MOV R0, R2 ;  /* 0x0000000200007202 */ /* 0x000fce0000000f00 */
.L_x_3072:
[----:B------:R-:W0:Y:S02]  /*c620*/  LDS R2, [R0+0x4] ;  /* 0x0000040000027984 */ /* 0x000e240000000800 */
[----:B0-----:R-:W-:-:S10]  /*c630*/  HFMA2.MMA R3, R2, 1, 1, R16 ;  /* 0x3c003c0002037835 */ /* 0x001fd40000000010 */
[----:B------:R-:W0:Y:S02]  /*c640*/  ATOMS.CAST.SPIN R3, [R0+0x4], R2, R3 ;  /* 0x000004020003738d */ /* 0x000e240001800003 */
[----:B0-----:R-:W-:-:S13]  /*c650*/  ISETP.EQ.U32.AND P0, PT, R3, 0x1, PT ;  /* 0x000000010300780c */ /* 0x001fda0003f02070 */
[----:B------:R-:W-:Y:S05]  /*c660*/  @!P0 BRA `(.L_x_3072) ;  /* 0xfffffffc00ec8947 */ /* 0x000fea000383ffff */
[----:B------:R-:W-:Y:S05]  /*c670*/  EXIT ;  /* 0x000000000000794d */ /* 0x000fea0003800000 */
.L_x_3071:
[----:B------:R-:W0:Y:S02]  /*c680*/  LD.E R0, desc[UR6][R4.64+0x4] ;  /* 0x0000040604007980 */ /* 0x000e24000c101900 */
[----:B0-----:R-:W-:-:S05]  /*c690*/  IADD3 R3, R16, R0, RZ ;  /* 0x0000000010037210 */ /* 0x001fca0007ffe0ff */
[----:B------:R-:W-:Y:S01]  /*c6a0*/  ST.E desc[UR6][R4.64+0x4], R3 ;  /* 0x0000040304007985 */ /* 0x000fe2000c101906 */
[----:B------:R-:W-:Y:S05]  /*c6b0*/  EXIT ;  /* 0x000000000000794d */ /* 0x000fea0003800000 */
.L_x_3073:
        /* <DEDUP_REMOVED lines=12> */
.L_x_5222:


//--------------------- .text._Z23gemm_half_q_half_kernelILi3ELi152ELb1ELb0ELi32EEvPK6__halfPKjS4_S2_PS0_iiiiPKtS7_iiiiiibS2_i --------------------------
	.section	.text._Z23gemm_half_q_half_kernelILi3ELi152ELb1ELb0ELi32EEvPK6__halfPKjS4_S2_PS0_iiiiPKtS7_iiiiiibS2_i,"ax",@progbits
	.align	128
        .global         _Z23gemm_half_q_half_kernelILi3ELi152ELb1ELb0ELi32EEvPK6__halfPKjS4_S2_PS0_iiiiPKtS7_iiiiiibS2_i
        .type           _Z23gemm_half_q_half_kernelILi3ELi152ELb1ELb0ELi32EEvPK6__halfPKjS4_S2_PS0_iiiiPKtS7_iiiiiibS2_i,@function
        .size           _Z23gemm_half_q_half_kernelILi3ELi152ELb1ELb0ELi32EEvPK6__halfPKjS4_S2_PS0_iiiiPKtS7_iiiiiibS2_i,(.L_x_5223 - _Z23gemm_half_q_half_kernelILi3ELi152ELb1ELb0ELi32EEvPK6__halfPKjS4_S2_PS0_iiiiPKtS7_iiiiiibS2_i)
        .other          _Z23gemm_half_q_half_kernelILi3ELi152ELb1ELb0ELi32EEvPK6__halfPKjS4_S2_PS0_iiiiPKtS7_iiiiiibS2_i,@"STO_CUDA_ENTRY STV_DEFAULT"
_Z23gemm_half_q_half_kernelILi3ELi152ELb1ELb0ELi32EEvPK6__halfPKjS4_S2_PS0_iiiiPKtS7_iiiiiibS2_i:
.text._Z23gemm_half_q_half_kernelILi3ELi152ELb1ELb0ELi32EEvPK6__halfPKjS4_S2_PS0_iiiiPKtS7_iiiiiibS2_i:
        /* <DEDUP_REMOVED lines=36> */
.L_x_3074:
        /* <DEDUP_REMOVED lines=29> */
.L_x_3079:
        /* <DEDUP_REMOVED lines=37> */
.L_x_3078:
        /* <DEDUP_REMOVED lines=24> */
.L_x_3080:
        /* <DEDUP_REMOVED lines=14> */
.L_x_3077:
        /* <DEDUP_REMOVED lines=10> */
.L_x_3082:
        /* <DEDUP_REMOVED lines=37> */
.L_x_3081:
        /* <DEDUP_REMOVED lines=24> */
.L_x_3083:
        /* <DEDUP_REMOVED lines=13> */
.L_x_3076:
[----:B------:R-:W-:Y:S05]  /*0e00*/  BSYNC B0 ;  /* 0x0000000000007941 */ /* 0x000fea0003800000 */
.L_x_3075:
        /* <DEDUP_REMOVED lines=17> */
.L_x_3086:
        /* <DEDUP_REMOVED lines=19> */
.L_x_3085:
        /* <DEDUP_REMOVED lines=14> */
.L_x_3087:
[----:B------:R-:W-:-:S13]  /*1130*/  ISETP.LT.OR P0, PT, R3, R9, P0 ;  /* 0x000000090300720c */ /* 0x000fda0000701670 */
[----:B0-2---:R-:W0:Y:S01]  /*1140*/  @P0 LDC.64 R6, c[0x0][0x230] ;  /* 0x00008c00ff060b82 */ /* 0x005e220000000a00 */
[----:B------:R-:W-:-:S04]  /*1150*/  @P0 IMAD R2, R2, 0x3, R3 ;  /* 0x0000000302020824 */ /* 0x000fc800078e0203 */
[----:B------:R-:W-:-:S04]  /*1160*/  @P0 IMAD R3, R2, R25, R0 ;  /* 0x0000001902030224 */ /* 0x000fc800078e0200 */
[----:B0-----:R-:W-:-:S05]  /*1170*/  @P0 IMAD.WIDE R2, R3, 0x2, R6 ;  /* 0x0000000203020825 */ /* 0x001fca00078e0206 */
[----:B------:R0:W-:Y:S02]  /*1180*/  @P0 STG.E.64 desc[UR6][R2.64], RZ ;  /* 0x000000ff02000986 */ /* 0x0001e4000c101b06 */
.L_x_3084:
        /* <DEDUP_REMOVED lines=24> */
[----:B01---5:R-:W-:-:S07]  /*1310*/  SHF.R.S32.HI R27, RZ, 0x3, R7 ;  /* 0x00000003ff1b7819 */ /* 0x023fce0000011407 */
.L_x_3089:
[----:B------:R-:W-:Y:S01]  /*1320*/  IADD3 R18, R4, UR4, RZ ;  /* 0x0000000404127c10 */ /* 0x000fe2000fffe0ff */
        /* <DEDUP_REMOVED lines=11> */
[----:B------:R-:W5:Y:S01]  /*13e0*/  LDG.E.U16.CONSTANT R6, desc[UR6][R6.64] ;  /* 0x0000000606067981 */ /* 0x000f62000c1e9500 */
        /* <DEDUP_REMOVED lines=18> */
[----:B------:R-:W5:Y:S01]  /*1510*/  I2F.F16 R21, R19 ;  /* 0x0000001300157306 */ /* 0x000f620000200c00 */
[----:B------:R-:W-:-:S07]  /*1520*/  ISETP.GE.AND P6, PT, R28, R11, PT ;  /* 0x0000000b1c00720c */ /* 0x000fce0003fc6270 */
[----:B------:R-:W0:Y:S01]  /*1530*/  I2F.F16 R3, R3 ;  /* 0x0000000300037306 */ /* 0x000e220000200c00 */
[----:B-----5:R-:W-:-:S07]  /*1540*/  HMUL2 R21, R21.H0_H0, R6.H0_H0 ;  /* 0x2000000615157232 */ /* 0x020fce0000000800 */
[----:B------:R-:W1:Y:S01]  /*1550*/  I2F.F16 R7, R2 ;  /* 0x0000000200077306 */ /* 0x000e620000200c00 */
[----:B0-----:R-:W-:-:S07]  /*1560*/  HMUL2 R20, R3.H0_H0, R6.H0_H0 ;  /* 0x2000000603147232 */ /* 0x001fce0000000800 */
[----:B------:R-:W0:Y:S01]  /*1570*/  I2F.F16 R13, R12 ;  /* 0x0000000c000d7306 */ /* 0x000e220000200c00 */
[-C--:B-1----:R-:W-:Y:S02]  /*1580*/  HMUL2 R19, R7.H0_H0, R6.reuse.H0_H0 ;  /* 0x2000000607137232 */ /* 0x082fe40000000800 */
[----:B0-----:R-:W-:Y:S01]  /*1590*/  HMUL2 R18, R13.H0_H0, R6.H0_H0 ;  /* 0x200000060d127232 */ /* 0x001fe20000000800 */
[----:B------:R-:W-:Y:S06]  /*15a0*/  @!P6 BRA `(.L_x_3089) ;  /* 0xfffffffc005ce947 */ /* 0x000fec000383ffff */
.L_x_3088:
        /* <DEDUP_REMOVED lines=12> */
.L_x_3090:
        /* <DEDUP_REMOVED lines=8> */
.L_x_3091:
        /* <DEDUP_REMOVED lines=11> */
.L_x_3092:
        /* <DEDUP_REMOVED lines=8> */
.L_x_3093:
        /* <DEDUP_REMOVED lines=9> */
.L_x_3094:
[----:B------:R-:W-:Y:S01]  /*18b0*/  LEA R3, R30, R3, 0x3 ;  /* 0x000000031e037211 */ /* 0x000fe200078e18ff */
[----:B------:R-:W0:Y:S01]  /*18c0*/  S2UR UR5, SR_CgaCtaId ;  /* 0x00000000000579c3 */ /* 0x000e220000008800 */
[----:B------:R-:W-:Y:S01]  /*18d0*/  ISETP.GE.OR P0, PT, R10, UR8, P0 ;  /* 0x000000080a007c0c */ /* 0x000fe20008706670 */
[----:B------:R-:W-:Y:S01]  /*18e0*/  ULDC.64 UR10, c[0x0][0x218] ;  /* 0x00008600000a7ab9 */ /* 0x000fe20000000a00 */
[----:B------:R-:W-:Y:S01]  /*18f0*/  IADD3 R2, R7, R3, R2 ;  /* 0x0000000307027210 */ /* 0x000fe20007ffe002 */
[----:B------:R-:W-:Y:S01]  /*1900*/  UMOV UR4, 0x400 ;  /* 0x0000040000047882 */ /* 0x000fe20000000000 */
[----:B-1----:R-:W-:Y:S02]  /*1910*/  PRMT R12, RZ, 0x5410, RZ ;  /* 0x00005410ff0c7816 */ /* 0x002fe400000000ff */
        /* <DEDUP_REMOVED lines=27> */
.L_x_3108:
        /* <DEDUP_REMOVED lines=197> */
.L_x_3097:
        /* <DEDUP_REMOVED lines=93> */
.L_x_3098:
        /* <DEDUP_REMOVED lines=87> */
.L_x_3096:
        /* <DEDUP_REMOVED lines=200> */
.L_x_3100:
        /* <DEDUP_REMOVED lines=93> */
.L_x_3101:
        /* <DEDUP_REMOVED lines=87> */
.L_x_3099:
        /* <DEDUP_REMOVED lines=199> */
.L_x_3103:
        /* <DEDUP_REMOVED lines=93> */
.L_x_3104:
        /* <DEDUP_REMOVED lines=87> */
.L_x_3102:
        /* <DEDUP_REMOVED lines=199> */
.L_x_3106:
        /* <DEDUP_REMOVED lines=93> */
.L_x_3107:
        /* <DEDUP_REMOVED lines=87> */
.L_x_3105:
        /* <DEDUP_REMOVED lines=9> */
.L_x_3095:
        /* <DEDUP_REMOVED lines=8> */
.L_x_3113:
        /* <DEDUP_REMOVED lines=28> */
[----:B------:R-:W-:-:S02]  /*7c50*/  LOP3.LUT R91, R91, 0x10001, RZ, 0xc0, !PT ;  /* 0x000100015b5b7812 */ /* 0x000fc400078ec0ff */
[C---:B------:R-:W-:Y:S02]  /*7c60*/  LOP3.LUT R69, R44.reuse, 0x3e003e0, RZ, 0xc0, !PT ;  /* 0x03e003e02c457812 */ /* 0x040fe400078ec0ff */
[----:B------:R-:W-:Y:S02]  /*7c70*/  LOP3.LUT R63, R44, 0x1f001f, RZ, 0xc0, !PT ;  /* 0x001f001f2c3f7812 */ /* 0x000fe400078ec0ff */
        /* <DEDUP_REMOVED lines=9> */
[----:B------:R-:W-:-:S02]  /*7d10*/  SHF.R.U32.HI R90, RZ, 0xd, R38 ;  /* 0x0000000dff5a7819 */ /* 0x000fc40000011626 */
[C---:B------:R-:W-:Y:S02]  /*7d20*/  LOP3.LUT R41, R38.reuse, 0x3e003e0, RZ, 0xc0, !PT ;  /* 0x03e003e026297812 */ /* 0x040fe400078ec0ff */
[----:B------:R-:W-:Y:S02]  /*7d30*/  LOP3.LUT R59, R38, 0x1f001f, RZ, 0xc0, !PT ;  /* 0x001f001f263b7812 */ /* 0x000fe400078ec0ff */
[----:B------:R-:W-:Y:S02]  /*7d40*/  SHF.R.U32.HI R58, RZ, 0xa, R38 ;  /* 0x0000000aff3a7819 */ /* 0x000fe40000011626 */
[----:B------:R-:W-:Y:S02]  /*7d50*/  PRMT R32, R5, 0x9910, RZ ;  /* 0x0000991005207816 */ /* 0x000fe400000000ff */
[----:B------:R-:W-:Y:S02]  /*7d60*/  LOP3.LUT R88, R88, 0x10001, RZ, 0xc0, !PT ;  /* 0x0001000158587812 */ /* 0x000fe400078ec0ff */
[----:B------:R-:W-:-:S02]  /*7d70*/  LOP3.LUT R40, R43, 0x3e003e0, RZ, 0xc0, !PT ;  /* 0x03e003e02b287812 */ /* 0x000fc400078ec0ff */
[----:B------:R-:W-:Y:S02]  /*7d80*/  LOP3.LUT R49, R43, 0x1f001f, RZ, 0xc0, !PT ;  /* 0x001f001f2b317812 */ /* 0x000fe400078ec0ff */
[----:B------:R-:W-:Y:S02]  /*7d90*/  SHF.R.U32.HI R50, RZ, 0xa, R43 ;  /* 0x0000000aff327819 */ /* 0x000fe4000001162b */
[----:B------:R-:W-:Y:S02]  /*7da0*/  SHF.R.U32.HI R87, RZ, 0xd, R37 ;  /* 0x0000000dff577819 */ /* 0x000fe40000011625 */
[----:B------:R-:W-:Y:S02]  /*7db0*/  SHF.R.U32.HI R38, RZ, 0xd, R39 ;  /* 0x0000000dff267819 */ /* 0x000fe40000011627 */
[----:B------:R-:W-:Y:S02]  /*7dc0*/  LOP3.LUT R86, R85, 0x20002, R86, 0xf8, !PT ;  /* 0x0002000255567812 */ /* 0x000fe400078ef856 */
[----:B------:R-:W-:-:S02]  /*7dd0*/  LOP3.LUT R91, R91, 0x20002, R92, 0xf8, !PT ;  /* 0x000200025b5b7812 */ /* 0x000fc400078ef85c */
[C---:B------:R-:W-:Y:S02]  /*7de0*/  LOP3.LUT R43, R37.reuse, 0x3e003e0, RZ, 0xc0, !PT ;  /* 0x03e003e0252b7812 */ /* 0x040fe400078ec0ff */
[----:B------:R-:W-:Y:S02]  /*7df0*/  LOP3.LUT R65, R37, 0x1f001f, RZ, 0xc0, !PT ;  /* 0x001f001f25417812 */ /* 0x000fe400078ec0ff */
[----:B------:R-:W-:Y:S02]  /*7e00*/  SHF.R.U32.HI R66, RZ, 0xa, R37 ;  /* 0x0000000aff427819 */ /* 0x000fe40000011625 */
[C---:B-1----:R-:W-:Y:S02]  /*7e10*/  LOP3.LUT R26, R45.reuse, 0x3e003e0, RZ, 0xc0, !PT ;  /* 0x03e003e02d1a7812 */ /* 0x042fe400078ec0ff */
        /* <DEDUP_REMOVED lines=10> */
[----:B------:R-:W-:Y:S02]  /*7ec0*/  LOP3.LUT R89, R88, 0x20002, R89, 0xf8, !PT ;  /* 0x0002000258597812 */ /* 0x000fe400078ef859 */
[----:B------:R-:W-:Y:S02]  /*7ed0*/  ISETP.NE.AND P2, PT, R32, RZ, PT ;  /* 0x000000ff2000720c */ /* 0x000fe40003f45270 */
[----:B------:R-:W-:Y:S02]  /*7ee0*/  SHF.R.U32.HI R34, RZ, 0xc, R35 ;  /* 0x0000000cff227819 */ /* 0x000fe40000011623 */
[----:B------:R-:W-:-:S02]  /*7ef0*/  LOP3.LUT R83, R83, 0x40004, R84, 0xf8, !PT ;  /* 0x0004000453537812 */ /* 0x000fc400078ef854 */
[----:B------:R-:W-:Y:S02]  /*7f00*/  LOP3.LUT R32, R86, 0x40004, R87, 0xf8, !PT ;  /* 0x0004000456207812 */ /* 0x000fe400078ef857 */
[----:B------:R-:W-:Y:S02]  /*7f10*/  LOP3.LUT R91, R91, 0x40004, R38, 0xf8, !PT ;  /* 0x000400045b5b7812 */ /* 0x000fe400078ef826 */
[C---:B------:R-:W-:Y:S02]  /*7f20*/  LOP3.LUT R27, R42.reuse, 0x3e003e0, RZ, 0xc0, !PT ;  /* 0x03e003e02a1b7812 */ /* 0x040fe400078ec0ff */
[----:B------:R-:W-:Y:S02]  /*7f30*/  LOP3.LUT R53, R42, 0x1f001f, RZ, 0xc0, !PT ;  /* 0x001f001f2a357812 */ /* 0x000fe400078ec0ff */
[----:B------:R-:W-:Y:S02]  /*7f40*/  SHF.R.U32.HI R55, RZ, 0xa, R42 ;  /* 0x0000000aff377819 */ /* 0x000fe4000001162a */
[----:B------:R-:W-:-:S02]  /*7f50*/  LOP3.LUT R42, R39, 0x3e003e0, RZ, 0xc0, !PT ;  /* 0x03e003e0272a7812 */ /* 0x000fc400078ec0ff */
[----:B------:R-:W-:Y:S02]  /*7f60*/  LOP3.LUT R56, R39, 0x1f001f, RZ, 0xc0, !PT ;  /* 0x001f001f27387812 */ /* 0x000fe400078ec0ff */
[----:B------:R-:W-:Y:S02]  /*7f70*/  SHF.R.U32.HI R51, RZ, 0xa, R39 ;  /* 0x0000000aff337819 */ /* 0x000fe40000011627 */
[----:B------:R-:W-:Y:S02]  /*7f80*/  LOP3.LUT R90, R89, 0x40004, R90, 0xf8, !PT ;  /* 0x00040004595a7812 */ /* 0x000fe400078ef85a */
[----:B------:R-:W-:Y:S02]  /*7f90*/  MOV R39, 0x2800 ;  /* 0x0000280000277802 */ /* 0x000fe40000000f00 */
[----:B------:R-:W-:Y:S02]  /*7fa0*/  LOP3.LUT R86, R83, 0x80008, R36, 0xf8, !PT ;  /* 0x0008000853567812 */ /* 0x000fe400078ef824 */
[----:B------:R-:W-:-:S02]  /*7fb0*/  LOP3.LUT R85, R32, 0x80008, R37, 0xf8, !PT ;  /* 0x0008000820557812 */ /* 0x000fc400078ef825 */
[----:B------:R-:W-:Y:S02]  /*7fc0*/  LOP3.LUT R96, R91, 0x80008, R34, 0xf8, !PT ;  /* 0x000800085b607812 */ /* 0x000fe400078ef822 */
[----:B------:R-:W-:Y:S02]  /*7fd0*/  LOP3.LUT R92, R90, 0x80008, R33, 0xf8, !PT ;  /* 0x000800085a5c7812 */ /* 0x000fe400078ef821 */
[----:B------:R-:W-:Y:S02]  /*7fe0*/  PRMT R4, R39, 0x7610, R4 ;  /* 0x0000761027047816 */ /* 0x000fe40000000004 */
[C---:B------:R-:W-:Y:S02]  /*7ff0*/  LOP3.LUT R70, R35.reuse, 0x3e003e0, RZ, 0xc0, !PT ;  /* 0x03e003e023467812 */ /* 0x040fe400078ec0ff */
[----:B------:R-:W-:Y:S02]  /*8000*/  LOP3.LUT R61, R35, 0x1f001f, RZ, 0xc0, !PT ;  /* 0x001f001f233d7812 */ /* 0x000fe400078ec0ff */
[----:B------:R-:W-:-:S02]  /*8010*/  SHF.R.U32.HI R64, RZ, 0xa, R35 ;  /* 0x0000000aff407819 */ /* 0x000fc40000011623 */
[----:B------:R-:W-:Y:S02]  /*8020*/  LOP3.LUT R7, R47, 0x3e003e0, RZ, 0xc0, !PT ;  /* 0x03e003e02f077812 */ /* 0x000fe400078ec0ff */
[----:B------:R-:W-:Y:S02]  /*8030*/  LOP3.LUT R71, R71, 0x64006400, RZ, 0xfc, !PT ;  /* 0x6400640047477812 */ /* 0x000fe400078efcff */
[C---:B------:R-:W-:Y:S02]  /*8040*/  LOP3.LUT R0, R46.reuse, 0x1f001f, RZ, 0xc0, !PT ;  /* 0x001f001f2e007812 */ /* 0x040fe400078ec0ff */
        /* <DEDUP_REMOVED lines=54> */
[----:B------:R-:W-:Y:S02]  /*83b0*/  ISETP.GE.AND P3, PT, R9, 0x2, PT ;  /* 0x000000020900780c */ /* 0x000fe40003f66270 */
[----:B--2---:R-:W-:Y:S02]  /*83c0*/  SHF.R.U32.HI R83, RZ, 0xb, R28 ;  /* 0x0000000bff537819 */ /* 0x004fe4000001161c */
[C---:B------:R-:W-:Y:S02]  /*83d0*/  LOP3.LUT R84, R28.reuse, 0x3e003e0, RZ, 0xc0, !PT ;  /* 0x03e003e01c547812 */ /* 0x040fe400078ec0ff */
[----:B------:R-:W-:-:S02]  /*83e0*/  LOP3.LUT R32, R28, 0x1f001f, RZ, 0xc0, !PT ;  /* 0x001f001f1c207812 */ /* 0x000fc400078ec0ff */
[----:B------:R-:W-:Y:S02]  /*83f0*/  SHF.R.U32.HI R34, RZ, 0xa, R28 ;  /* 0x0000000aff227819 */ /* 0x000fe4000001161c */
        /* <DEDUP_REMOVED lines=14> */
[----:B------:R-:W-:Y:S01]  /*84e0*/  LOP3.LUT R28, R92, 0x100010, R87, 0xf8, !PT ;  /* 0x001000105c1c7812 */ /* 0x000fe200078ef857 */
[----:B------:R-:W-:Y:S01]  /*84f0*/  HADD2 R92, R74, -1040, -1040 ;  /* 0xe410e4104a5c7430 */ /* 0x000fe20000000000 */
        /* <DEDUP_REMOVED lines=176> */
.L_x_3111:
        /* <DEDUP_REMOVED lines=82> */
.L_x_3112:
        /* <DEDUP_REMOVED lines=79> */
.L_x_3110:
[----:B------:R-:W-:Y:S01]  /*9a10*/  IADD3 R10, R10, 0x20, RZ ;  /* 0x000000200a0a7810 */ /* 0x000fe20007ffe0ff */
[----:B------:R-:W-:Y:S01]  /*9a20*/  UIADD3 UR4, UR4, 0x40, URZ ;  /* 0x0000004004047890 */ /* 0x000fe2000fffe03f */
[----:B-1----:R-:W-:Y:S02]  /*9a30*/  IMAD.WIDE R6, R25, 0x4, R2 ;  /* 0x0000000419067825 */ /* 0x002fe400078e0202 */
[C---:B------:R-:W-:Y:S02]  /*9a40*/  ISETP.GE.AND P2, PT, R10.reuse, UR5, PT ;  /* 0x000000050a007c0c */ /* 0x040fe4000bf46270 */
[----:B------:R-:W-:-:S13]  /*9a50*/  ISETP.LT.AND P3, PT, R10, R11, PT ;  /* 0x0000000b0a00720c */ /* 0x000fda0003f61270 */
[----:B------:R-:W-:Y:S05]  /*9a60*/  @!P2 BRA P3, `(.L_x_3113) ;  /* 0xffffffe00008a947 */ /* 0x000fea000183ffff */
.L_x_3109:
        /* <DEDUP_REMOVED lines=15> */
.L_x_3127:
        /* <DEDUP_REMOVED lines=9> */
[----:B-----5:R-:W-:Y:S02]  /*9bf0*/  SHF.R.U32.HI R32, RZ, 0x8, R26 ;  /* 0x00000008ff207819 */ /* 0x020fe4000001161a */
        /* <DEDUP_REMOVED lines=135> */
.L_x_3116:
        /* <DEDUP_REMOVED lines=90> */
.L_x_3118:
        /* <DEDUP_REMOVED lines=57> */
[----:B------:R-:W-:Y:S02]  /*ada0*/  HADD2.F32 R4, -RZ, R36.H0_H0 ;  /* 0x20000024ff047230 */ /* 0x000fe40000004100 */
        /* <DEDUP_REMOVED lines=29> */
.L_x_3117:
        /* <DEDUP_REMOVED lines=142> */
.L_x_3119:
        /* <DEDUP_REMOVED lines=90> */
.L_x_3121:
        /* <DEDUP_REMOVED lines=87> */
.L_x_3120:
        /* <DEDUP_REMOVED lines=141> */
.L_x_3122:
        /* <DEDUP_REMOVED lines=90> */
.L_x_3124:
        /* <DEDUP_REMOVED lines=87> */
.L_x_3123:
[----:B------:R-:W-:-:S06]  /*d750*/  IMAD.WIDE R24, R23, 0x4, R24 ;  /* 0x0000000417187825 */ /* 0x000fcc00078e0218 */
[----:B------:R-:W2:Y:S02]  /*d760*/  LDG.E.128.CONSTANT R24, desc[UR6][R24.64] ;  /* 0x0000000618187981 */ /* 0x000ea4000c1e9d00 */
[C---:B--2---:R-:W-:Y:S02]  /*d770*/  LOP3.LUT R0, R24.reuse, 0xf000f, RZ, 0xc0, !PT ;  /* 0x000f000f18007812 */ /* 0x044fe400078ec0ff */
[----:B------:R-:W-:Y:S02]  /*d780*/  LOP3.LUT R2, R24, 0xf000f0, RZ, 0xc0, !PT ;  /* 0x00f000f018027812 */ /* 0x000fe400078ec0ff */
[----:B------:R-:W-:Y:S02]  /*d790*/  SHF.R.U32.HI R3, RZ, 0x8, R24 ;  /* 0x00000008ff037819 */ /* 0x000fe40000011618 */
[----:B------:R-:W-:Y:S02]  /*d7a0*/  LOP3.LUT R24, R27, 0xf000f0, RZ, 0xc0, !PT ;  /* 0x00f000f01b187812 */ /* 0x000fe400078ec0ff */
[----:B------:R-:W-:-:S02]  /*d7b0*/  SHF.R.U32.HI R32, RZ, 0x8, R25 ;  /* 0x00000008ff207819 */ /* 0x000fc40000011619 */
[----:B------:R-:W-:Y:S02]  /*d7c0*/  SHF.R.U32.HI R34, RZ, 0x8, R26 ;  /* 0x00000008ff227819 */ /* 0x000fe4000001161a */
[----:B------:R-:W-:Y:S02]  /*d7d0*/  LOP3.LUT R37, R24, 0x64006400, RZ, 0xfc, !PT ;  /* 0x6400640018257812 */ /* 0x000fe400078efcff */
[----:B------:R-:W-:Y:S02]  /*d7e0*/  LOP3.LUT R28, R25, 0xf000f0, RZ, 0xc0, !PT ;  /* 0x00f000f0191c7812 */ /* 0x000fe400078ec0ff */
[C---:B------:R-:W-:Y:S02]  /*d7f0*/  LOP3.LUT R33, R26.reuse, 0xf000f, RZ, 0xc0, !PT ;  /* 0x000f000f1a217812 */ /* 0x040fe400078ec0ff */
[----:B------:R-:W-:Y:S02]  /*d800*/  LOP3.LUT R29, R26, 0xf000f0, RZ, 0xc0, !PT ;  /* 0x00f000f01a1d7812 */ /* 0x000fe400078ec0ff */
[----:B------:R-:W-:-:S02]  /*d810*/  LOP3.LUT R24, R32, 0xf000f0, RZ, 0xc0, !PT ;  /* 0x00f000f020187812 */ /* 0x000fc400078ec0ff */
[----:B------:R-:W-:Y:S02]  /*d820*/  SHF.R.U32.HI R38, RZ, 0x8, R27 ;  /* 0x00000008ff267819 */ /* 0x000fe4000001161b */
        /* <DEDUP_REMOVED lines=127> */
.L_x_3125:
        /* <DEDUP_REMOVED lines=30> */
[--C-:B------:R-:W-:Y:S02]  /*e200*/  HADD2.F32 R40, -RZ, R28.reuse.H0_H0 ;  /* 0x2000001cff287230 */ /* 0x100fe40000004100 */
        /* <DEDUP_REMOVED lines=59> */
.L_x_3126:
        /* <DEDUP_REMOVED lines=14> */
[----:B------:R-:W-:Y:S02]  /*e6a0*/  HADD2.F32 R0, -RZ, R23.H0_H0 ;  /* 0x20000017ff007230 */ /* 0x000fe40000004100 */
[----:B------:R-:W-:Y:S01]  /*e6b0*/  FFMA.FTZ R45, R2, R41, RZ ;  /* 0x00000029022d7223 */ /* 0x000fe200000100ff */
[----:B------:R-:W-:-:S02]  /*e6c0*/  HADD2.F32 R32, -RZ, R32.H1_H1 ;  /* 0x30000020ff207230 */ /* 0x000fc40000004100 */
[-C--:B------:R-:W-:Y:S01]  /*e6d0*/  FFMA.FTZ R3, R3, R41.reuse, RZ ;  /* 0x0000002903037223 */ /* 0x080fe200000100ff */
[----:B------:R-:W-:Y:S01]  /*e6e0*/  FFMA.FTZ R41, R4, R41, RZ ;  /* 0x0000002904297223 */ /* 0x000fe200000100ff */
        /* <DEDUP_REMOVED lines=16> */
[----:B------:R-:W-:Y:S02]  /*e7f0*/  HADD2.F32 R26, -RZ, R26.H1_H1 ;  /* 0x3000001aff1a7230 */ /* 0x000fe40000004100 */
        /* <DEDUP_REMOVED lines=51> */
.L_x_3115:
[----:B------:R-:W0:Y:S01]  /*eb30*/  LDC R25, c[0x0][0x23c] ;  /* 0x00008f00ff197b82 */ /* 0x000e220000000800 */
[----:B------:R-:W-:Y:S01]  /*eb40*/  IADD3 R10, R10, 0x20, RZ ;  /* 0x000000200a0a7810 */ /* 0x000fe20007ffe0ff */
[----:B------:R-:W-:-:S03]  /*eb50*/  UIADD3 UR4, UR4, 0x40, URZ ;  /* 0x0000004004047890 */ /* 0x000fc6000fffe03f */
[C---:B------:R-:W-:Y:S02]  /*eb60*/  ISETP.GE.AND P2, PT, R10.reuse, UR5, PT ;  /* 0x000000050a007c0c */ /* 0x040fe4000bf46270 */
[----:B------:R-:W-:Y:S01]  /*eb70*/  ISETP.LT.AND P3, PT, R10, R11, PT ;  /* 0x0000000b0a00720c */ /* 0x000fe20003f61270 */
[----:B0-----:R-:W-:-:S12]  /*eb80*/  IMAD.WIDE R6, R25, 0x10, R6 ;  /* 0x0000001019067825 */ /* 0x001fd800078e0206 */
[----:B------:R-:W-:Y:S05]  /*eb90*/  @!P2 BRA P3, `(.L_x_3127) ;  /* 0xffffffac00f0a947 */ /* 0x000fea000183ffff */
.L_x_3114:
        /* <DEDUP_REMOVED lines=17> */
.L_x_3131:
[----:B------:R-:W0:Y:S02]  /*ecb0*/  LDS R2, [R0] ;  /* 0x0000000000027984 */ /* 0x000e240000000800 */
[----:B0-----:R-:W-:-:S10]  /*ecc0*/  HFMA2.MMA R3, R2, 1, 1, R12 ;  /* 0x3c003c0002037835 */ /* 0x001fd4000000000c */
[----:B------:R-:W0:Y:S02]  /*ecd0*/  ATOMS.CAST.SPIN R3, [R0], R2, R3 ;  /* 0x000000020003738d */ /* 0x000e240001800003 */
[----:B0-----:R-:W-:-:S13]  /*ece0*/  ISETP.EQ.U32.AND P0, PT, R3, 0x1, PT ;  /* 0x000000010300780c */ /* 0x001fda0003f02070 */
[----:B------:R-:W-:Y:S05]  /*ecf0*/  @!P0 BRA `(.L_x_3131) ;  /* 0xfffffffc00ec8947 */ /* 0x000fea000383ffff */
[----:B------:R-:W-:Y:S05]  /*ed00*/  BRA `(.L_x_3129) ;  /* 0x00000000000c7947 */ /* 0x000fea0003800000 */
.L_x_3130:
[----:B------:R-:W2:Y:S02]  /*ed10*/  LD.E R0, desc[UR6][R4.64] ;  /* 0x0000000604007980 */ /* 0x000ea4000c101900 */
[----:B--2---:R-:W-:-:S05]  /*ed20*/  IADD3 R3, R12, R0, RZ ;  /* 0x000000000c037210 */ /* 0x004fca0007ffe0ff */
[----:B------:R0:W-:Y:S02]  /*ed30*/  ST.E desc[UR6][R4.64], R3 ;  /* 0x0000000304007985 */ /* 0x0001e4000c101906 */
.L_x_3129:
[----:B------:R-:W-:Y:S05]  /*ed40*/  BSYNC B0 ;  /* 0x0000000000007941 */ /* 0x000fea0003800000 */
.L_x_3128:
[----:B------:R1:W-:Y:S01]  /*ed50*/  ATOM.E.ADD.F16x2.RN.STRONG.GPU P0, RZ, desc[UR6][R4.64+0x4], R13 ;  /* 0x0000040d04ff79a2 */ /* 0x0003e2000810e1c6 */
[----:B------:R-:W-:Y:S04]  /*ed60*/  BSSY B0, `(.L_x_3132) ;  /* 0x000000f000007945 */ /* 0x000fe80003800000 */
[----:B-1----:R-:W-:Y:S05]  /*ed70*/  @P0 BRA `(.L_x_3133) ;  /* 0x0000000000340947 */ /* 0x002fea0003800000 */
[----:B------:R-:W1:Y:S02]  /*ed80*/  QSPC.E.S P0, RZ, [R4+0x4] ;  /* 0x0000040004ff73aa */ /* 0x000e640000000500 */
[----:B-1----:R-:W-:Y:S05]  /*ed90*/  @!P0 BRA `(.L_x_3134) ;  /* 0x0000000000208947 */ /* 0x002fea0003800000 */
[----:B------:R-:W-:-:S04]  /*eda0*/  MOV R2, R4 ;  /* 0x0000000400027202 */ /* 0x000fc80000000f00 */
[----:B------:R-:W-:-:S07]  /*edb0*/  MOV R0, R2 ;  /* 0x0000000200007202 */ /* 0x000fce0000000f00 */
.L_x_3135:
[----:B------:R-:W0:Y:S02]  /*edc0*/  LDS R2, [R0+0x4] ;  /* 0x0000040000027984 */ /* 0x000e240000000800 */
[----:B0-----:R-:W-:-:S06]  /*edd0*/  HADD2 R3, R2, R13 ;  /* 0x0000000d02037230 */ /* 0x001fcc0000000000 */
[----:B------:R-:W0:Y:S02]  /*ede0*/  ATOMS.CAST.SPIN R3, [R0+0x4], R2, R3 ;  /* 0x000004020003738d */ /* 0x000e240001800003 */
[----:B0-----:R-:W-:-:S13]  /*edf0*/  ISETP.EQ.U32.AND P0, PT, R3, 0x1, PT ;  /* 0x000000010300780c */ /* 0x001fda0003f02070 */
[----:B------:R-:W-:Y:S05]  /*ee00*/  @!P0 BRA `(.L_x_3135) ;  /* 0xfffffffc00ec8947 */ /* 0x000fea000383ffff */
[----:B------:R-:W-:Y:S05]  /*ee10*/  BRA `(.L_x_3133) ;  /* 0x00000000000c7947 */ /* 0x000fea0003800000 */
.L_x_3134:
[----:B------:R-:W0:Y:S02]  /*ee20*/  LD.E R0, desc[UR6][R4.64+0x4] ;  /* 0x0000040604007980 */ /* 0x000e24000c101900 */
[----:B0-----:R-:W-:-:S05]  /*ee30*/  IADD3 R3, R13, R0, RZ ;  /* 0x000000000d037210 */ /* 0x001fca0007ffe0ff */
[----:B------:R1:W-:Y:S02]  /*ee40*/  ST.E desc[UR6][R4.64+0x4], R3 ;  /* 0x0000040304007985 */ /* 0x0003e4000c101906 */
.L_x_3133:
[----:B------:R-:W-:Y:S05]  /*ee50*/  BSYNC B0 ;  /* 0x0000000000007941 */ /* 0x000fea0003800000 */
.L_x_3132:
        /* <DEDUP_REMOVED lines=11> */
.L_x_3139:
[----:B------:R-:W0:Y:S02]  /*ef10*/  LDS R2, [R0] ;  /* 0x0000000000027984 */ /* 0x000e240000000800 */
[----:B0-----:R-:W-:-:S10]  /*ef20*/  HFMA2.MMA R3, R2, 1, 1, R17 ;  /* 0x3c003c0002037835 */ /* 0x001fd40000000011 */
[----:B------:R-:W0:Y:S02]  /*ef30*/  ATOMS.CAST.SPIN R3, [R0], R2, R3 ;  /* 0x000000020003738d */ /* 0x000e240001800003 */
[----:B0-----:R-:W-:-:S13]  /*ef40*/  ISETP.EQ.U32.AND P0, PT, R3, 0x1, PT ;  /* 0x000000010300780c */ /* 0x001fda0003f02070 */
[----:B------:R-:W-:Y:S05]  /*ef50*/  @!P0 BRA `(.L_x_3139) ;  /* 0xfffffffc00ec8947 */ /* 0x000fea000383ffff */
[----:B------:R-:W-:Y:S05]  /*ef60*/  BRA `(.L_x_3137) ;  /* 0x00000000000c7947 */ /* 0x000fea0003800000 */
.L_x_3138:
[----:B------:R-:W2:Y:S02]  /*ef70*/  LD.E R0, desc[UR6][R4.64] ;  /* 0x0000000604007980 */ /* 0x000ea4000c101900 */
[----:B--2---:R-:W-:-:S05]  /*ef80*/  IADD3 R3, R17, R0, RZ ;  /* 0x0000000011037210 */ /* 0x004fca0007ffe0ff */
[----:B------:R0:W-:Y:S02]  /*ef90*/  ST.E desc[UR6][R4.64], R3 ;  /* 0x0000000304007985 */ /* 0x0001e4000c101906 */
.L_x_3137:
[----:B------:R-:W-:Y:S05]  /*efa0*/  BSYNC B0 ;  /* 0x0000000000007941 */ /* 0x000fea0003800000 */
.L_x_3136:
[----:B------:R1:W-:Y:S01]  /*efb0*/  ATOM.E.ADD.F16x2.RN.STRONG.GPU P0, RZ, desc[UR6][R4.64+0x4], R16 ;  /* 0x0000041004ff79a2 */ /* 0x0003e2000810e1c6 */
[----:B------:R-:W-:Y:S04]  /*efc0*/  BSSY B0, `(.L_x_3140) ;  /* 0x000000f000007945 */ /* 0x000fe80003800000 */
[----:B-1----:R-:W-:Y:S05]  /*efd0*/  @P0 BRA `(.L_x_3141) ;  /* 0x0000000000340947 */ /* 0x002fea0003800000 */
[----:B------:R-:W1:Y:S02]  /*efe0*/  QSPC.E.S P0, RZ, [R4+0x4] ;  /* 0x0000040004ff73aa */ /* 0x000e640000000500 */
[----:B-1----:R-:W-:Y:S05]  /*eff0*/  @!P0 BRA `(.L_x_3142) ;  /* 0x0000000000208947 */ /* 0x002fea0003800000 */
[----:B------:R-:W-:-:S04]  /*f000*/  MOV R2, R4 ;  /* 0x0000000400027202 */ /* 0x000fc80000000f00 */
[----:B------:R-:W-:-:S07]  /*f010*/  MOV R0, R2 ;  /* 0x0000000200007202 */ /* 0x000fce0000000f00 */
.L_x_3143:
[----:B------:R-:W0:Y:S02]  /*f020*/  LDS R2, [R0+0x4] ;  /* 0x0000040000027984 */ /* 0x000e240000000800 */
[----:B0-----:R-:W-:-:S06]  /*f030*/  HADD2 R3, R2, R16 ;  /* 0x0000001002037230 */ /* 0x001fcc0000000000 */
[----:B------:R-:W0:Y:S02]  /*f040*/  ATOMS.CAST.SPIN R3, [R0+0x4], R2, R3 ;  /* 0x000004020003738d */ /* 0x000e240001800003 */
[----:B0-----:R-:W-:-:S13]  /*f050*/  ISETP.EQ.U32.AND P0, PT, R3, 0x1, PT ;  /* 0x000000010300780c */ /* 0x001fda0003f02070 */
[----:B------:R-:W-:Y:S05]  /*f060*/  @!P0 BRA `(.L_x_3143) ;  /* 0xfffffffc00ec8947 */ /* 0x000fea000383ffff */
[----:B------:R-:W-:Y:S05]  /*f070*/  BRA `(.L_x_3141) ;  /* 0x00000000000c7947 */ /* 0x000fea0003800000 */
.L_x_3142:
[----:B------:R-:W0:Y:S02]  /*f080*/  LD.E R0, desc[UR6][R4.64+0x4] ;  /* 0x0000040604007980 */ /* 0x000e24000c101900 */
[----:B0-----:R-:W-:-:S05]  /*f090*/  IADD3 R3, R16, R0, RZ ;  /* 0x0000000010037210 */ /* 0x001fca0007ffe0ff */
[----:B------:R1:W-:Y:S02]  /*f0a0*/  ST.E desc[UR6][R4.64+0x4], R3 ;  /* 0x0000040304007985 */ /* 0x0003e4000c101906 */
.L_x_3141:
[----:B------:R-:W-:Y:S05]  /*f0b0*/  BSYNC B0 ;  /* 0x0000000000007941 */ /* 0x000fea0003800000 */
.L_x_3140:
        /* <DEDUP_REMOVED lines=11> */
.L_x_3147:
[----:B------:R-:W0:Y:S02]  /*f170*/  LDS R2, [R0] ;  /* 0x0000000000027984 */ /* 0x000e240000000800 */
[----:B0-----:R-:W-:-:S10]  /*f180*/  HFMA2.MMA R3, R2, 1, 1, R14 ;  /* 0x3c003c0002037835 */ /* 0x001fd4000000000e */
[----:B------:R-:W0:Y:S02]  /*f190*/  ATOMS.CAST.SPIN R3, [R0], R2, R3 ;  /* 0x000000020003738d */ /* 0x000e240001800003 */
[----:B0-----:R-:W-:-:S13]  /*f1a0*/  ISETP.EQ.U32.AND P0, PT, R3, 0x1, PT ;  /* 0x000000010300780c */ /* 0x001fda0003f02070 */
[----:B------:R-:W-:Y:S05]  /*f1b0*/  @!P0 BRA `(.L_x_3147) ;  /* 0xfffffffc00ec8947 */ /* 0x000fea000383ffff */
[----:B------:R-:W-:Y:S05]  /*f1c0*/  BRA `(.L_x_3145) ;  /* 0x00000000000c7947 */ /* 0x000fea0003800000 */
.L_x_3146:
[----:B------:R-:W2:Y:S02]  /*f1d0*/  LD.E R0, desc[UR6][R4.64] ;  /* 0x0000000604007980 */ /* 0x000ea4000c101900 */
[----:B--2---:R-:W-:-:S05]  /*f1e0*/  IADD3 R3, R14, R0, RZ ;  /* 0x000000000e037210 */ /* 0x004fca0007ffe0ff */
[----:B------:R0:W-:Y:S02]  /*f1f0*/  ST.E desc[UR6][R4.64], R3 ;  /* 0x0000000304007985 */ /* 0x0001e4000c101906 */
.L_x_3145:
[----:B------:R-:W-:Y:S05]  /*f200*/  BSYNC B0 ;  /* 0x0000000000007941 */ /* 0x000fea0003800000 */
.L_x_3144:
[----:B------:R1:W-:Y:S02]  /*f210*/  ATOM.E.ADD.F16x2.RN.STRONG.GPU P0, RZ, desc[UR6][R4.64+0x4], R15 ;  /* 0x0000040f04ff79a2 */ /* 0x0003e4000810e1c6 */
[----:B-1----:R-:W-:Y:S05]  /*f220*/  @P0 EXIT ;  /* 0x000000000000094d */ /* 0x002fea0003800000 */
[----:B------:R-:W1:Y:S02]  /*f230*/  QSPC.E.S P0, RZ, [R4+0x4] ;  /* 0x0000040004ff73aa */ /* 0x000e640000000500 */
[----:B-1----:R-:W-:Y:S05]  /*f240*/  @!P0 BRA `(.L_x_3148) ;  /* 0x0000000000208947 */ /* 0x002fea0003800000 */
[----:B------:R-:W-:-:S04]  /*f250*/  MOV R2, R4 ;  /* 0x0000000400027202 */ /* 0x000fc80000000f00 */
[----:B------:R-:W-:-:S07]  /*f260*/  MOV R0, R2 ;  /* 0x0000000200007202 */ /* 0x000fce0000000f00 */
.L_x_3149:
[----:B------:R-:W0:Y:S02]  /*f270*/  LDS R2, [R0+0x4] ;  /* 0x0000040000027984 */ /* 0x000e240000000800 */
[----:B0-----:R-:W-:-:S06]  /*f280*/  HADD2 R3, R2, R15 ;  /* 0x0000000f02037230 */ /* 0x001fcc0000000000 */
[----:B------:R-:W0:Y:S02]  /*f290*/  ATOMS.CAST.SPIN R3, [R0+0x4], R2, R3 ;  /* 0x000004020003738d */ /* 0x000e240001800003 */
[----:B0-----:R-:W-:-:S13]  /*f2a0*/  ISETP.EQ.U32.AND P0, PT, R3, 0x1, PT ;  /* 0x000000010300780c */ /* 0x001fda0003f02070 */
[----:B------:R-:W-:Y:S05]  /*f2b0*/  @!P0 BRA `(.L_x_3149) ;  /* 0xfffffffc00ec8947 */ /* 0x000fea000383ffff */
[----:B------:R-:W-:Y:S05]  /*f2c0*/  EXIT ;  /* 0x000000000000794d */ /* 0x000fea0003800000 */
.L_x_3148:
[----:B------:R-:W0:Y:S02]  /*f2d0*/  LD.E R0, desc[UR6][R4.64+0x4] ;  /* 0x0000040604007980 */ /* 0x000e24000c101900 */
[----:B0-----:R-:W-:-:S05]  /*f2e0*/  IADD3 R3, R15, R0, RZ ;  /* 0x000000000f037210 */ /* 0x001fca0007ffe0ff */
[----:B------:R-:W-:Y:S01]  /*f2f0*/  ST.E desc[UR6][R4.64+0x4], R3 ;  /* 0x0000040304007985 */ /* 0x000fe2000c101906 */
[----:B------:R-:W-:Y:S05]  /*f300*/  EXIT ;  /* 0x000000000000794d */ /* 0x000fea0003800000 */
.L_x_3150:
        /* <DEDUP_REMOVED lines=15> */
.L_x_5223:


//--------------------- .text._Z23gemm_half_q_half_kernelILi3ELi140ELb1ELb0ELi32EEvPK6__halfPKjS4_S2_PS0_iiiiPKtS7_iiiiiibS2_i --------------------------
	.section	.text._Z23gemm_half_q_half_kernelILi3ELi140ELb1ELb0ELi32EEvPK6__halfPKjS4_S2_PS0_iiiiPKtS7_iiiiiibS2_i,"ax",@progbits
	.align	128
        .global         _Z23gemm_half_q_half_kernelILi3ELi140ELb1ELb0ELi32EEvPK6__halfPKjS4_S2_PS0_iiiiPKtS7_iiiiiibS2_i
        .type           _Z23gemm_half_q_half_kernelILi3ELi140ELb1ELb0ELi32EEvPK6__halfPKjS4_S2_PS0_iiiiPKtS7_iiiiiibS2_i,@function
        .size           _Z23gemm_half_q_half_kernelILi3ELi140ELb1ELb0ELi32EEvPK6__halfPKjS4_S2_PS0_iiiiPKtS7_iiiiiibS2_i,(.L_x_5224 - _Z23gemm_half_q_half_kernelILi3ELi140ELb1ELb0ELi32EEvPK6__halfPKjS4_S2_PS0_iiiiPKtS7_iiiiiibS2_i)
        .other          _Z23gemm_half_q_half_kernelILi3ELi140ELb1ELb0ELi32EEvPK6__halfPKjS4_S2_PS0_iiiiPKtS7_iiiiiibS2_i,@"STO_CUDA_ENTRY STV_DEFAULT"
_Z23gemm_half_q_half_kernelILi3ELi140ELb1ELb0ELi32EEvPK6__halfPKjS4_S2_PS0_iiiiPKtS7_iiiiiibS2_i:
.text._Z23gemm_half_q_half_kernelILi3ELi140ELb1ELb0ELi32EEvPK6__halfPKjS4_S2_PS0_iiiiPKtS7_iiiiiibS2_i:
        /* <DEDUP_REMOVED lines=36> */
.L_x_3151:
        /* <DEDUP_REMOVED lines=29> */
.L_x_3156:
        /* <DEDUP_REMOVED lines=37> */
.L_x_3155:
        /* <DEDUP_REMOVED lines=24> */
.L_x_3157:
        /* <DEDUP_REMOVED lines=14> */
.L_x_3154:
        /* <DEDUP_REMOVED lines=10> */
.L_x_3159:
        /* <DEDUP_REMOVED lines=37> */
.L_x_3158:
        /* <DEDUP_REMOVED lines=24> */
.L_x_3160:
        /* <DEDUP_REMOVED lines=13> */
.L_x_3153:
[----:B------:R-:W-:Y:S05]  /*0e00*/  BSYNC B0 ;  /* 0x0000000000007941 */ /* 0x000fea0003800000 */
.L_x_3152:
        /* <DEDUP_REMOVED lines=17> */
.L_x_3163:
        /* <DEDUP_REMOVED lines=19> */
.L_x_3162:
        /* <DEDUP_REMOVED lines=14> */
.L_x_3164:
[----:B------:R-:W-:-:S13]  /*1130*/  ISETP.LT.OR P0, PT, R3, R9, P0 ;  /* 0x000000090300720c */ /* 0x000fda0000701670 */
[----:B0-2---:R-:W0:Y:S01]  /*1140*/  @P0 LDC.64 R6, c[0x0][0x230] ;  /* 0x00008c00ff060b82 */ /* 0x005e220000000a00 */
[----:B------:R-:W-:-:S04]  /*1150*/  @P0 IMAD R2, R2, 0x3, R3 ;  /* 0x0000000302020824 */ /* 0x000fc800078e0203 */
[----:B------:R-:W-:-:S04]  /*1160*/  @P0 IMAD R3, R2, R23, R0 ;  /* 0x0000001702030224 */ /* 0x000fc800078e0200 */
[----:B0-----:R-:W-:-:S05]  /*1170*/  @P0 IMAD.WIDE R2, R3, 0x2, R6 ;  /* 0x0000000203020825 */ /* 0x001fca00078e0206 */
[----:B------:R0:W-:Y:S02]  /*1180*/  @P0 STG.E.64 desc[UR6][R2.64], RZ ;  /* 0x000000ff02000986 */ /* 0x0001e4000c101b06 */
.L_x_3161:
        /* <DEDUP_REMOVED lines=25> */
.L_x_3166:
        /* <DEDUP_REMOVED lines=41> */
.L_x_3165:
        /* <DEDUP_REMOVED lines=12> */
.L_x_3167:
        /* <DEDUP_REMOVED lines=8> */
.L_x_3168:
        /* <DEDUP_REMOVED lines=11> */
.L_x_3169:
        /* <DEDUP_REMOVED lines=8> */
.L_x_3170:
        /* <DEDUP_REMOVED lines=9> */
.L_x_3171:
        /* <DEDUP_REMOVED lines=34> */
.L_x_3185:
        /* <DEDUP_REMOVED lines=197> */
.L_x_3174:
        /* <DEDUP_REMOVED lines=93> */
.L_x_3175:
        /* <DEDUP_REMOVED lines=87> */
.L_x_3173:
        /* <DEDUP_REMOVED lines=200> */
.L_x_3177:
        /* <DEDUP_REMOVED lines=93> */
.L_x_3178:
        /* <DEDUP_REMOVED lines=87> */
.L_x_3176:
        /* <DEDUP_REMOVED lines=199> */
.L_x_3180:
        /* <DEDUP_REMOVED lines=93> */
.L_x_3181:
        /* <DEDUP_REMOVED lines=87> */
.L_x_3179:
        /* <DEDUP_REMOVED lines=199> */
.L_x_3183:
        /* <DEDUP_REMOVED lines=93> */
.L_x_3184:
        /* <DEDUP_REMOVED lines=87> */
.L_x_3182:
        /* <DEDUP_REMOVED lines=9> */
.L_x_3172:
        /* <DEDUP_REMOVED lines=12> */
.L_x_3199:
        /* <DEDUP_REMOVED lines=146> */
.L_x_3188:
        /* <DEDUP_REMOVED lines=90> */
.L_x_3190:
        /* <DEDUP_REMOVED lines=87> */
.L_x_3189:
        /* <DEDUP_REMOVED lines=142> */
.L_x_3191:
        /* <DEDUP_REMOVED lines=90> */
.L_x_3193:
        /* <DEDUP_REMOVED lines=87> */
.L_x_3192:
        /* <DEDUP_REMOVED lines=141> */
.L_x_3194:
        /* <DEDUP_REMOVED lines=90> */
.L_x_3196:
        /* <DEDUP_REMOVED lines=87> */
.L_x_3195:
        /* <DEDUP_REMOVED lines=141> */
.L_x_3197:
        /* <DEDUP_REMOVED lines=90> */
.L_x_3198:
        /* <DEDUP_REMOVED lines=87> */
.L_x_3187:
[----:B------:R-:W0:Y:S01]  /*cab0*/  LDC R23, c[0x0][0x23c] ;  /* 0x00008f00ff177b82 */ /* 0x000e220000000800 */
[----:B------:R-:W-:Y:S01]  /*cac0*/  IADD3 R10, R10, 0x20, RZ ;  /* 0x000000200a0a7810 */ /* 0x000fe20007ffe0ff */
[----:B------:R-:W-:-:S03]  /*cad0*/  UIADD3 UR4, UR4, 0x40, URZ ;  /* 0x0000004004047890 */ /* 0x000fc6000fffe03f */
[C---:B------:R-:W-:Y:S02]  /*cae0*/  ISETP.GE.AND P2, PT, R10.reuse, UR5, PT ;  /* 0x000000050a007c0c */ /* 0x040fe4000bf46270 */
[----:B------:R-:W-:Y:S01]  /*caf0*/  ISETP.LT.AND P3, PT, R10, R11, PT ;  /* 0x0000000b0a00720c */ /* 0x000fe20003f61270 */
[----:B0-----:R-:W-:-:S12]  /*cb00*/  IMAD.WIDE R6, R23, 0x10, R6 ;  /* 0x0000001017067825 */ /* 0x001fd800078e0206 */
[----:B------:R-:W-:Y:S05]  /*cb10*/  @!P2 BRA P3, `(.L_x_3199) ;  /* 0xffffffac00eca947 */ /* 0x000fea000183ffff */
.L_x_3186:
        /* <DEDUP_REMOVED lines=11> */
.L_x_3204:
        /* <DEDUP_REMOVED lines=316> */
.L_x_3202:
        /* <DEDUP_REMOVED lines=82> */
.L_x_3203:
        /* <DEDUP_REMOVED lines=79> */
.L_x_3201:
[----:B------:R-:W-:Y:S01]  /*e9a0*/  IADD3 R10, R10, 0x20, RZ ;  /* 0x000000200a0a7810 */ /* 0x000fe20007ffe0ff */
[----:B------:R-:W-:Y:S01]  /*e9b0*/  UIADD3 UR4, UR4, 0x40, URZ ;  /* 0x0000004004047890 */ /* 0x000fe2000fffe03f */
[----:B-1----:R-:W-:Y:S02]  /*e9c0*/  IMAD.WIDE R6, R23, 0x4, R2 ;  /* 0x0000000417067825 */ /* 0x002fe400078e0202 */
[C---:B------:R-:W-:Y:S02]  /*e9d0*/  ISETP.GE.AND P2, PT, R10.reuse, UR5, PT ;  /* 0x000000050a007c0c */ /* 0x040fe4000bf46270 */
[----:B------:R-:W-:-:S13]  /*e9e0*/  ISETP.LT.AND P3, PT, R10, R11, PT ;  /* 0x0000000b0a00720c */ /* 0x000fda0003f61270 */
[----:B------:R-:W-:Y:S05]  /*e9f0*/  @!P2 BRA P3, `(.L_x_3204) ;  /* 0xffffffe00074a947 */ /* 0x000fea000183ffff */
.L_x_3200:
        /* <DEDUP_REMOVED lines=17> */
.L_x_3208:
[----:B------:R-:W0:Y:S02]  /*eb10*/  LDS R2, [R0] ;  /* 0x0000000000027984 */ /* 0x000e240000000800 */
[----:B0-----:R-:W-:-:S06]  /*eb20*/  HADD2 R3, R2, R16 ;  /* 0x0000001002037230 */ /* 0x001fcc0000000000 */
[----:B------:R-:W0:Y:S02]  /*eb30*/  ATOMS.CAST.SPIN R3, [R0], R2, R3 ;  /* 0x000000020003738d */ /* 0x000e240001800003 */
[----:B0-----:R-:W-:-:S13]  /*eb40*/  ISETP.EQ.U32.AND P0, PT, R3, 0x1, PT ;  /* 0x000000010300780c */ /* 0x001fda0003f02070 */
[----:B------:R-:W-:Y:S05]  /*eb50*/  @!P0 BRA `(.L_x_3208) ;  /* 0xfffffffc00ec8947 */ /* 0x000fea000383ffff */
[----:B------:R-:W-:Y:S05]  /*eb60*/  BRA `(.L_x_3206) ;  /* 0x00000000000c7947 */ /* 0x000fea0003800000 */
.L_x_3207:
[----:B------:R-:W2:Y:S02]  /*eb70*/  LD.E R0, desc[UR6][R4.64] ;  /* 0x0000000604007980 */ /* 0x000ea4000c101900 */
[----:B--2---:R-:W-:-:S05]  /*eb80*/  IADD3 R3, R16, R0, RZ ;  /* 0x0000000010037210 */ /* 0x004fca0007ffe0ff */
[----:B------:R0:W-:Y:S02]  /*eb90*/  ST.E desc[UR6][R4.64], R3 ;  /* 0x0000000304007985 */ /* 0x0001e4000c101906 */
.L_x_3206:
[----:B------:R-:W-:Y:S05]  /*eba0*/  BSYNC B0 ;  /* 0x0000000000007941 */ /* 0x000fea0003800000 */
.L_x_3205:
[----:B------:R1:W-:Y:S01]  /*ebb0*/  ATOM.E.ADD.F16x2.RN.STRONG.GPU P0, RZ, desc[UR6][R4.64+0x4], R17 ;  /* 0x0000041104ff79a2 */ /* 0x0003e2000810e1c6 */
[----:B------:R-:W-:Y:S04]  /*ebc0*/  BSSY B0, `(.L_x_3209) ;  /* 0x000000f000007945 */ /* 0x000fe80003800000 */
[----:B-1----:R-:W-:Y:S05]  /*ebd0*/  @P0 BRA `(.L_x_3210) ;  /* 0x0000000000340947 */ /* 0x002fea0003800000 */
[----:B------:R-:W1:Y:S02]  /*ebe0*/  QSPC.E.S P0, RZ, [R4+0x4] ;  /* 0x0000040004ff73aa */ /* 0x000e640000000500 */
[----:B-1----:R-:W-:Y:S05]  /*ebf0*/  @!P0 BRA `(.L_x_3211) ;  /* 0x0000000000208947 */ /* 0x002fea0003800000 */
[----:B------:R-:W-:-:S04]  /*ec00*/  MOV R2, R4 ;  /* 0x0000000400027202 */ /* 0x000fc80000000f00 */
[----:B------:R-:W-:-:S07]  /*ec10*/  MOV R0, R2 ;  /* 0x0000000200007202 */ /* 0x000fce0000000f00 */
.L_x_3212:
[----:B------:R-:W0:Y:S02]  /*ec20*/  LDS R2, [R0+0x4] ;  /* 0x0000040000027984 */ /* 0x000e240000000800 */
[----:B0-----:R-:W-:-:S10]  /*ec30*/  HFMA2.MMA R3, R2, 1, 1, R17 ;  /* 0x3c003c0002037835 */ /* 0x001fd40000000011 */
[----:B------:R-:W0:Y:S02]  /*ec40*/  ATOMS.CAST.SPIN R3, [R0+0x4], R2, R3 ;  /* 0x000004020003738d */ /* 0x000e240001800003 */
[----:B0-----:R-:W-:-:S13]  /*ec50*/  ISETP.EQ.U32.AND P0, PT, R3, 0x1, PT ;  /* 0x000000010300780c */ /* 0x001fda0003f02070 */
[----:B------:R-:W-:Y:S05]  /*ec60*/  @!P0 BRA `(.L_x_3212) ;  /* 0xfffffffc00ec8947 */ /* 0x000fea000383ffff */
[----:B------:R-:W-:Y:S05]  /*ec70*/  BRA `(.L_x_3210) ;  /* 0x00000000000c7947 */ /* 0x000fea0003800000 */
.L_x_3211:
[----:B------:R-:W0:Y:S02]  /*ec80*/  LD.E R0, desc[UR6][R4.64+0x4] ;  /* 0x0000040604007980 */ /* 0x000e24000c101900 */
[----:B0-----:R-:W-:-:S05]  /*ec90*/  IADD3 R3, R17, R0, RZ ;  /* 0x0000000011037210 */ /* 0x001fca0007ffe0ff */
[----:B------:R1:W-:Y:S02]  /*eca0*/  ST.E desc[UR6][R4.64+0x4], R3 ;  /* 0x0000040304007985 */ /* 0x0003e4000c101906 */
.L_x_3210:
[----:B------:R-:W-:Y:S05]  /*ecb0*/  BSYNC B0 ;  /* 0x0000000000007941 */ /* 0x000fea0003800000 */
.L_x_3209:
        /* <DEDUP_REMOVED lines=11> */
.L_x_3216:
[----:B------:R-:W0:Y:S02]  /*ed70*/  LDS R2, [R0] ;  /* 0x0000000000027984 */ /* 0x000e240000000800 */
[----:B0-----:R-:W-:-:S06]  /*ed80*/  HADD2 R3, R2, R21 ;  /* 0x0000001502037230 */ /* 0x001fcc0000000000 */
[----:B------:R-:W0:Y:S02]  /*ed90*/  ATOMS.CAST.SPIN R3, [R0], R2, R3 ;  /* 0x000000020003738d */ /* 0x000e240001800003 */
[----:B0-----:R-:W-:-:S13]  /*eda0*/  ISETP.EQ.U32.AND P0, PT, R3, 0x1, PT ;  /* 0x000000010300780c */ /* 0x001fda0003f02070 */
[----:B------:R-:W-:Y:S05]  /*edb0*/  @!P0 BRA `(.L_x_3216) ;  /* 0xfffffffc00ec8947 */ /* 0x000fea000383ffff */
[----:B------:R-:W-:Y:S05]  /*edc0*/  BRA `(.L_x_3214) ;  /* 0x00000000000c7947 */ /* 0x000fea0003800000 */
.L_x_3215:
[----:B------:R-:W2:Y:S02]  /*edd0*/  LD.E R0, desc[UR6][R4.64] ;  /* 0x0000000604007980 */ /* 0x000ea4000c101900 */
[----:B--2---:R-:W-:-:S05]  /*ede0*/  IADD3 R3, R21, R0, RZ ;  /* 0x0000000015037210 */ /* 0x004fca0007ffe0ff */
[----:B------:R0:W-:Y:S02]  /*edf0*/  ST.E desc[UR6][R4.64], R3 ;  /* 0x0000000304007985 */ /* 0x0001e4000c101906 */
.L_x_3214:
[----:B------:R-:W-:Y:S05]  /*ee00*/  BSYNC B0 ;  /* 0x0000000000007941 */ /* 0x000fea0003800000 */
.L_x_3213:
[----:B------:R1:W-:Y:S01]  /*ee10*/  ATOM.E.ADD.F16x2.RN.STRONG.GPU P0, RZ, desc[UR6][R4.64+0x4], R20 ;  /* 0x0000041404ff79a2 */ /* 0x0003e2000810e1c6 */
[----:B------:R-:W-:Y:S04]  /*ee20*/  BSSY B0, `(.L_x_3217) ;  /* 0x000000f000007945 */ /* 0x000fe80003800000 */
[----:B-1----:R-:W-:Y:S05]  /*ee30*/  @P0 BRA `(.L_x_3218) ;  /* 0x0000000000340947 */ /* 0x002fea0003800000 */
[----:B------:R-:W1:Y:S02]  /*ee40*/  QSPC.E.S P0, RZ, [R4+0x4] ;  /* 0x0000040004ff73aa */ /* 0x000e640000000500 */
[----:B-1----:R-:W-:Y:S05]  /*ee50*/  @!P0 BRA `(.L_x_3219) ;  /* 0x0000000000208947 */ /* 0x002fea0003800000 */
[----:B------:R-:W-:-:S04]  /*ee60*/  MOV R2, R4 ;  /* 0x0000000400027202 */ /* 0x000fc80000000f00 */
[----:B------:R-:W-:-:S07]  /*ee70*/  MOV R0, R2 ;  /* 0x0000000200007202 */ /* 0x000fce0000000f00 */
.L_x_3220:
[----:B------:R-:W0:Y:S02]  /*ee80*/  LDS R2, [R0+0x4] ;  /* 0x0000040000027984 */ /* 0x000e240000000800 */
[----:B0-----:R-:W-:-:S10]  /*ee90*/  HFMA2.MMA R3, R2, 1, 1, R20 ;  /* 0x3c003c0002037835 */ /* 0x001fd40000000014 */
[----:B------:R-:W0:Y:S02]  /*eea0*/  ATOMS.CAST.SPIN R3, [R0+0x4], R2, R3 ;  /* 0x000004020003738d */ /* 0x000e240001800003 */
[----:B0-----:R-:W-:-:S13]  /*eeb0*/  ISETP.EQ.U32.AND P0, PT, R3, 0x1, PT ;  /* 0x000000010300780c */ /* 0x001fda0003f02070 */
[----:B------:R-:W-:Y:S05]  /*eec0*/  @!P0 BRA `(.L_x_3220) ;  /* 0xfffffffc00ec8947 */ /* 0x000fea000383ffff */
[----:B------:R-:W-:Y:S05]  /*eed0*/  BRA `(.L_x_3218) ;  /* 0x00000000000c7947 */ /* 0x000fea0003800000 */
.L_x_3219:
[----:B------:R-:W0:Y:S02]  /*eee0*/  LD.E R0, desc[UR6][R4.64+0x4] ;  /* 0x0000040604007980 */ /* 0x000e24000c101900 */
[----:B0-----:R-:W-:-:S05]  /*eef0*/  IADD3 R3, R20, R0, RZ ;  /* 0x0000000014037210 */ /* 0x001fca0007ffe0ff */
[----:B------:R1:W-:Y:S02]  /*ef00*/  ST.E desc[UR6][R4.64+0x4], R3 ;  /* 0x0000040304007985 */ /* 0x0003e4000c101906 */
.L_x_3218:
[----:B------:R-:W-:Y:S05]  /*ef10*/  BSYNC B0 ;  /* 0x0000000000007941 */ /* 0x000fea0003800000 */
.L_x_3217:
        /* <DEDUP_REMOVED lines=11> */
.L_x_3224:
[----:B------:R-:W0:Y:S02]  /*efd0*/  LDS R2, [R0] ;  /* 0x0000000000027984 */ /* 0x000e240000000800 */
[----:B0-----:R-:W-:-:S06]  /*efe0*/  HADD2 R3, R2, R18 ;  /* 0x0000001202037230 */ /* 0x001fcc0000000000 */
[----:B------:R-:W0:Y:S02]  /*eff0*/  ATOMS.CAST.SPIN R3, [R0], R2, R3 ;  /* 0x000000020003738d */ /* 0x000e240001800003 */
[----:B0-----:R-:W-:-:S13]  /*f000*/  ISETP.EQ.U32.AND P0, PT, R3, 0x1, PT ;  /* 0x000000010300780c */ /* 0x001fda0003f02070 */
[----:B------:R-:W-:Y:S05]  /*f010*/  @!P0 BRA `(.L_x_3224) ;  /* 0xfffffffc00ec8947 */ /* 0x000fea000383ffff */
[----:B------:R-:W-:Y:S05]  /*f020*/  BRA `(.L_x_3222) ;  /* 0x00000000000c7947 */ /* 0x000fea0003800000 */
.L_x_3223:
[----:B------:R-:W2:Y:S02]  /*f030*/  LD.E R0, desc[UR6][R4.64] ;  /* 0x0000000604007980 */ /* 0x000ea4000c101900 */
[----:B--2---:R-:W-:-:S05]  /*f040*/  IADD3 R3, R18, R0, RZ ;  /* 0x0000000012037210 */ /* 0x004fca0007ffe0ff */
[----:B------:R0:W-:Y:S02]  /*f050*/  ST.E desc[UR6][R4.64], R3 ;  /* 0x0000000304007985 */ /* 0x0001e4000c101906 */
.L_x_3222:
[----:B------:R-:W-:Y:S05]  /*f060*/  BSYNC B0 ;  /* 0x0000000000007941 */ /* 0x000fea0003800000 */
.L_x_3221:
[----:B------:R1:W-:Y:S02]  /*f070*/  ATOM.E.ADD.F16x2.RN.STRONG.GPU P0, RZ, desc[UR6][R4.64+0x4], R19 ;  /* 0x0000041304ff79a2 */ /* 0x0003e4000810e1c6 */
[----:B-1----:R-:W-:Y:S05]  /*f080*/  @P0 EXIT ;  /* 0x000000000000094d */ /* 0x002fea0003800000 */
[----:B------:R-:W1:Y:S02]  /*f090*/  QSPC.E.S P0, RZ, [R4+0x4] ;  /* 0x0000040004ff73aa */ /* 0x000e640000000500 */
[----:B-1----:R-:W-:Y:S05]  /*f0a0*/  @!P0 BRA `(.L_x_3225) ;  /* 0x0000000000208947 */ /* 0x002fea0003800000 */
[----:B------:R-:W-:-:S04]  /*f0b0*/  MOV R2, R4 ;  /* 0x0000000400027202 */ /* 0x000fc80000000f00 */
[----:B------:R-:W-:-:S07]  /*f0c0*/  MOV R0, R2 ;  /* 0x0000000200007202 */ /* 0x000fce0000000f00 */
.L_x_3226:
[----:B------:R-:W0:Y:S02]  /*f0d0*/  LDS R2, [R0+0x4] ;  /* 0x0000040000027984 */ /* 0x000e240000000800 */
[----:B0-----:R-:W-:-:S10]  /*f0e0*/  HFMA2.MMA R3, R2, 1, 1, R19 ;  /* 0x3c003c0002037835 */ /* 0x001fd40000000013 */
[----:B------:R-:W0:Y:S02]  /*f0f0*/  ATOMS.CAST.SPIN R3, [R0+0x4], R2, R3 ;  /* 0x000004020003738d */ /* 0x000e240001800003 */
[----:B0-----:R-:W-:-:S13]  /*f100*/  ISETP.EQ.U32.AND P0, PT, R3, 0x1, PT ;  /* 0x000000010300780c */ /* 0x001fda0003f02070 */
[----:B------:R-:W-:Y:S05]  /*f110*/  @!P0 BRA `(.L_x_3226) ;  /* 0xfffffffc00ec8947 */ /* 0x000fea000383ffff */
[----:B------:R-:W-:Y:S05]  /*f120*/  EXIT ;  /* 0x000000000000794d */ /* 0x000fea0003800000 */
.L_x_3225:
[----:B------:R-:W0:Y:S02]  /*f130*/  LD.E R0, desc[UR6][R4.64+0x4] ;  /* 0x0000040604007980 */ /* 0x000e24000c101900 */
[----:B0-----:R-:W-:-:S05]  /*f140*/  IADD3 R3, R19, R0, RZ ;  /* 0x0000000013037210 */ /* 0x001fca0007ffe0ff */
[----:B------:R-:W-:Y:S01]  /*f150*/  ST.E desc[UR6][R4.64+0x4], R3 ;  /* 0x0000040304007985 */ /* 0x000fe2000c101906 */
[----:B------:R-:W-:Y:S05]  /*f160*/  EXIT ;  /* 0x000000000000794d */ /* 0x000fea0003800000 */
.L_x_3227:
        /* <DEDUP_REMOVED lines=9> */
.L_x_5224:


//--------------------- .text._Z23gemm_half_q_half_kernelILi3ELi20ELb1ELb0ELi32EEvPK6__halfPKjS4_S2_PS0_iiiiPKtS7_iiiiiibS2_i --------------------------
	.section	.text._Z23gemm_half_q_half_kernelILi3ELi20ELb1ELb0ELi32EEvPK6__halfPKjS4_S2_PS0_iiiiPKtS7_iiiiiibS2_i,"ax",@progbits
	.align	128
        .global         _Z23gemm_half_q_half_kernelILi3ELi20ELb1ELb0ELi32EEvPK6__halfPKjS4_S2_PS0_iiiiPKtS7_iiiiiibS2_i
        .type           _Z23gemm_half_q_half_kernelILi3ELi20ELb1ELb0ELi32EEvPK6__halfPKjS4_S2_PS0_iiiiPKtS7_iiiiiibS2_i,@function
        .size           _Z23gemm_half_q_half_kernelILi3ELi20ELb1ELb0ELi32EEvPK6__halfPKjS4_S2_PS0_iiiiPKtS7_iiiiiibS2_i,(.L_x_5225 - _Z23gemm_half_q_half_kernelILi3ELi20ELb1ELb0ELi32EEvPK6__halfPKjS4_S2_PS0_iiiiPKtS7_iiiiiibS2_i)
        .other          _Z23gemm_half_q_half_kernelILi3ELi20ELb1ELb0ELi32EEvPK6__halfPKjS4_S2_PS0_iiiiPKtS7_iiiiiibS2_i,@"STO_CUDA_ENTRY STV_DEFAULT"
_Z23gemm_half_q_half_kernelILi3ELi20ELb1ELb0ELi32EEvPK6__halfPKjS4_S2_PS0_iiiiPKtS7_iiiiiibS2_i:
.text._Z23gemm_half_q_half_kernelILi3ELi20ELb1ELb0ELi32EEvPK6__halfPKjS4_S2_PS0_iiiiPKtS7_iiiiiibS2_i:
        /* <DEDUP_REMOVED lines=8> */
[----:B------:R-:W2:Y:S01]  /*0080*/  S2R R15, SR_CTAID.Z ;  /* 0x00000000000f7919 */ /* 0x000ea20000002700 */
[----:B------:R-:W3:Y:S01]  /*0090*/  LDC R27, c[0x0][0x240] ;  /* 0x00009000ff1b7b82 */ /* 0x000ee20000000800 */
[----:B------:R-:W-:Y:S01]  /*00a0*/  PRMT R6, RZ, 0x7610, R6 ;  /* 0x00007610ff067816 */ /* 0x000fe20000000006 */
[----:B------:R-:W4:Y:S01]  /*00b0*/  S2R R23, SR_TID.X ;  /* 0x0000000000177919 */ /* 0x000f220000002100 */
        /* <DEDUP_REMOVED lines=24> */
.L_x_3228:
        /* <DEDUP_REMOVED lines=36> */
.L_x_3233:
        /* <DEDUP_REMOVED lines=16> */
.L_x_3232:
        /* <DEDUP_REMOVED lines=16> */
.L_x_3231:
        /* <DEDUP_REMOVED lines=17> */
.L_x_3235:
        /* <DEDUP_REMOVED lines=16> */
.L_x_3234:
[----:B------:R-:W-:-:S04]  /*0890*/  IADD3 R6, R16, -R13, RZ ;  /* 0x8000000d10067210 */ /* 0x000fc80007ffe0ff */
[----:B------:R-:W-:-:S13]  /*08a0*/  ISETP.GT.AND P2, PT, R6, 0x1, PT ;  /* 0x000000010600780c */ /* 0x000fda0003f44270 */
[----:B------:R-:W-:Y:S01]  /*08b0*/  @P2 PLOP3.LUT P0, PT, PT, PT, PT, 0x8, 0x0 ;  /* 0x000000000000281c */ /* 0x000fe20003f0e170 */
[----:B------:R-:W-:Y:S01]  /*08c0*/  @P2 IMAD.WIDE R6, R27, 0x2, R4 ;  /* 0x000000021b062825 */ /* 0x000fe200078e0204 */
        /* <DEDUP_REMOVED lines=10> */
.L_x_3230:
[----:B------:R-:W-:Y:S05]  /*0970*/  BSYNC B0 ;  /* 0x0000000000007941 */ /* 0x000fea0003800000 */
.L_x_3229:
        /* <DEDUP_REMOVED lines=10> */
[----:B------:R-:W-:Y:S01]  /*0a20*/  IMAD R6, R14, R21, RZ ;  /* 0x000000150e067224 */ /* 0x000fe200078e02ff */
[----:B------:R-:W-:Y:S02]  /*0a30*/  ISETP.GT.AND P2, PT, R16, 0x3, PT ;  /* 0x000000031000780c */ /* 0x000fe40003f44270 */
[----:B------:R-:W-:Y:S01]  /*0a40*/  PLOP3.LUT P0, PT, PT, PT, PT, 0x80, 0x0 ;  /* 0x000000000000781c */ /* 0x000fe20003f0f070 */
[----:B------:R-:W-:-:S05]  /*0a50*/  IMAD R6, R6, 0x3, R3 ;  /* 0x0000000306067824 */ /* 0x000fca00078e0203 */
[----:B------:R-:W-:-:S05]  /*0a60*/  LEA R3, R23, R6, 0x2 ;  /* 0x0000000617037211 */ /* 0x000fca00078e10ff */
[----:B-1----:R-:W-:Y:S01]  /*0a70*/  IMAD.WIDE R4, R3, 0x2, R4 ;  /* 0x0000000203047825 */ /* 0x002fe200078e0204 */
[----:B------:R-:W-:Y:S01]  /*0a80*/  HFMA2.MMA R3, -RZ, RZ, 0, 0 ;  /* 0x00000000ff037435 */ /* 0x000fe200000001ff */
[----:B------:R-:W-:Y:S10]  /*0a90*/  @!P2 BRA `(.L_x_3237) ;  /* 0x000000000034a947 */ /* 0x000ff40003800000 */
[----:B------:R-:W-:Y:S02]  /*0aa0*/  PLOP3.LUT P0, PT, PT, PT, PT, 0x8, 0x0 ;  /* 0x000000000000781c */ /* 0x000fe40003f0e170 */
[----:B0-----:R-:W-:-:S11]  /*0ab0*/  IADD3 R12, R16, -0x3, RZ ;  /* 0xfffffffd100c7810 */ /* 0x001fd60007ffe0ff */
.L_x_3238:
        /* <DEDUP_REMOVED lines=11> */
.L_x_3237:
        /* <DEDUP_REMOVED lines=8> */
[----:B-1----:R-:W-:-:S11]  /*0bf0*/  @P2 IMAD.WIDE R4, R21, 0x2, R6 ;  /* 0x0000000215042825 */ /* 0x002fd600078e0206 */
[----:B------:R2:W-:Y:S02]  /*0c00*/  @P0 STG.E.64 desc[UR6][R4.64], RZ ;  /* 0x000000ff04000986 */ /* 0x0005e4000c101b06 */
.L_x_3236:
[----:B------:R-:W3:Y:S08]  /*0c10*/  LDC R29, c[0x0][0x25c] ;  /* 0x00009700ff1d7b82 */ /* 0x000ef00000000800 */
[----:B------:R-:W-:Y:S01]  /*0c20*/  BAR.SYNC.DEFER_BLOCKING 0x0 ;  /* 0x0000000000007b1d */ /* 0x000fe20000010000 */
[----:B------:R-:W-:-:S07]  /*0c30*/  ISETP.GE.AND P0, PT, R18, R19, PT ;  /* 0x000000131200720c */ /* 0x000fce0003f06270 */
[----:B------:R-:W4:Y:S06]  /*0c40*/  LDC R30, c[0x0][0x264] ;  /* 0x00009900ff1e7b82 */ /* 0x000f2c0000000800 */
[----:B------:R-:W-:Y:S05]  /*0c50*/  @P0 BRA `(.L_x_3239) ;  /* 0x0000000000d40947 */ /* 0x000fea0003800000 */
[----:B------:R-:W3:Y:S01]  /*0c60*/  LDC.64 R10, c[0x0][0x248] ;  /* 0x00009200ff0a7b82 */ /* 0x000ee20000000a00 */
[----:B-12---:R-:W-:-:S07]  /*0c70*/  SHF.L.U32 R5, R15, 0x6, RZ ;  /* 0x000000060f057819 */ /* 0x006fce00000006ff */
[----:B0-----:R-:W0:Y:S08]  /*0c80*/  LDC.64 R12, c[0x0][0x220] ;  /* 0x00008800ff0c7b82 */ /* 0x001e300000000a00 */
[----:B------:R-:W1:Y:S01]  /*0c90*/  LDC.64 R14, c[0x0][0x228] ;  /* 0x00008a00ff0e7b82 */ /* 0x000e620000000a00 */
[----:B---3--:R-:W-:-:S05]  /*0ca0*/  IMAD.WIDE R4, R5, 0x2, R10 ;  /* 0x0000000205047825 */ /* 0x008fca00078e020a */
        /* <DEDUP_REMOVED lines=8> */
.L_x_3240:
        /* <DEDUP_REMOVED lines=32> */
[----:B------:R4:W1:Y:S08]  /*0f30*/  I2F.F16 R5, R22 ;  /* 0x0000001600057306 */ /* 0x0008700000200c00 */
[----:B0-----:R-:W0:Y:S01]  /*0f40*/  I2F.F16 R7, R4 ;  /* 0x0000000400077306 */ /* 0x001e220000200c00 */
[-C--:B----4-:R-:W-:Y:S02]  /*0f50*/  HMUL2 R22, R23.H0_H0, R6.reuse.H0_H0 ;  /* 0x2000000617167232 */ /* 0x090fe40000000800 */
[----:B-1----:R-:W-:-:S05]  /*0f60*/  HMUL2 R20, R5.H0_H0, R6.H0_H0 ;  /* 0x2000000605147232 */ /* 0x002fca0000000800 */
[----:B------:R-:W1:Y:S01]  /*0f70*/  I2F.F16 R9, R8 ;  /* 0x0000000800097306 */ /* 0x000e620000200c00 */
[-C--:B0-----:R-:W-:Y:S02]  /*0f80*/  HMUL2 R23, R7.H0_H0, R6.reuse.H0_H0 ;  /* 0x2000000607177232 */ /* 0x081fe40000000800 */
[----:B-1----:R-:W-:Y:S01]  /*0f90*/  HMUL2 R24, R9.H0_H0, R6.H0_H0 ;  /* 0x2000000609187232 */ /* 0x002fe20000000800 */
[----:B------:R-:W-:Y:S06]  /*0fa0*/  @!P2 BRA `(.L_x_3240) ;  /* 0xfffffffc0060a947 */ /* 0x000fec000383ffff */
.L_x_3239:
        /* <DEDUP_REMOVED lines=14> */
[----:B-1----:R-:W1:Y:S02]  /*1090*/  LDC R5, c[0x0][0x25c] ;  /* 0x00009700ff057b82 */ /* 0x002e640000000800 */
[----:B-1----:R-:W-:-:S04]  /*10a0*/  VIMNMX R4, R18, R5, PT ;  /* 0x0000000512047248 */ /* 0x002fc80003fe0100 */
[----:B------:R-:W-:-:S04]  /*10b0*/  IADD3 R4, R4, -UR4, RZ ;  /* 0x8000000404047c10 */ /* 0x000fc8000fffe0ff */
[----:B------:R-:W-:-:S04]  /*10c0*/  SHF.R.S32.HI R5, RZ, 0x1f, R4 ;  /* 0x0000001fff057819 */ /* 0x000fc80000011404 */
[----:B------:R-:W-:-:S04]  /*10d0*/  LEA.HI R5, R5, R4, RZ, 0x5 ;  /* 0x0000000405057211 */ /* 0x000fc800078f28ff */
[----:B------:R-:W-:-:S05]  /*10e0*/  SHF.R.S32.HI R5, RZ, 0x5, R5 ;  /* 0x00000005ff057819 */ /* 0x000fca0000011405 */
[----:B------:R-:W-:-:S07]  /*10f0*/  IMAD R4, R5, 0x6, RZ ;  /* 0x0000000605047824 */ /* 0x000fce00078e02ff */
.L_x_3241:
        /* <DEDUP_REMOVED lines=8> */
.L_x_3242:
[----:B-1----:R-:W-:Y:S01]  /*1180*/  HFMA2.MMA R5, -RZ, RZ, 0, 0 ;  /* 0x00000000ff057435 */ /* 0x002fe200000001ff */
[----:B0-----:R-:W-:Y:S02]  /*1190*/  SHF.R.S32.HI R9, RZ, 0x5, R7 ;  /* 0x00000005ff097819 */ /* 0x001fe40000011407 */
        /* <DEDUP_REMOVED lines=9> */
.L_x_3243:
        /* <DEDUP_REMOVED lines=8> */
.L_x_3244:
        /* <DEDUP_REMOVED lines=9> */
.L_x_3245:
        /* <DEDUP_REMOVED lines=19> */
[----:B------:R-:W-:Y:S01]  /*1470*/  LEA.HI.X R37, R2, UR9, R3, 0x2, P2 ;  /* 0x0000000902257c11 */ /* 0x000fe200090f1403 */
[----:B------:R-:W-:Y:S08]  /*1480*/  @P0 BRA `(.L_x_3246) ;  /* 0x00000020001c0947 */ /* 0x000ff00003800000 */
[----:B------:R-:W-:Y:S01]  /*1490*/  PRMT R30, RZ, 0x7610, R30 ;  /* 0x00007610ff1e7816 */ /* 0x000fe2000000001e */
[----:B------:R-:W-:Y:S01]  /*14a0*/  ULDC UR8, c[0x0][0x260] ;  /* 0x0000980000087ab9 */ /* 0x000fe20000000800 */
[----:B------:R-:W-:-:S05]  /*14b0*/  ULDC UR9, c[0x0][0x240] ;  /* 0x0000900000097ab9 */ /* 0x000fca0000000800 */
.L_x_3250:
        /* <DEDUP_REMOVED lines=10> */
[----:B0-----:R-:W2:Y:S01]  /*1560*/  LDG.E.128.CONSTANT R4, desc[UR6][R2.64] ;  /* 0x0000000602047981 */ /* 0x001ea2000c1e9d00 */
        /* <DEDUP_REMOVED lines=22> */
[----:B------:R-:W-:Y:S02]  /*16d0*/  SHF.R.U32.HI R91, RZ, 0xe, R35 ;  /* 0x0000000eff5b7819 */ /* 0x000fe40000011623 */
[----:B------:R-:W-:-:S02]  /*16e0*/  SHF.R.U32.HI R86, RZ, 0xd, R13 ;  /* 0x0000000dff567819 */ /* 0x000fc4000001160d */
[C---:B------:R-:W-:Y:S02]  /*16f0*/  LOP3.LUT R42, R13.reuse, 0x3e003e0, RZ, 0xc0, !PT ;  /* 0x03e003e00d2a7812 */ /* 0x040fe400078ec0ff */
[----:B------:R-:W-:Y:S02]  /*1700*/  LOP3.LUT R64, R13, 0x1f001f, RZ, 0xc0, !PT ;  /* 0x001f001f0d407812 */ /* 0x000fe400078ec0ff */
[----:B------:R-:W-:Y:S02]  /*1710*/  SHF.R.U32.HI R65, RZ, 0xa, R13 ;  /* 0x0000000aff417819 */ /* 0x000fe4000001160d */
[----:B------:R-:W-:Y:S02]  /*1720*/  LOP3.LUT R90, R90, 0x10001, RZ, 0xc0, !PT ;  /* 0x000100015a5a7812 */ /* 0x000fe400078ec0ff */
[----:B------:R-:W-:Y:S02]  /*1730*/  LOP3.LUT R85, R84, 0x20002, R85, 0xf8, !PT ;  /* 0x0002000254557812 */ /* 0x000fe400078ef855 */
        /* <DEDUP_REMOVED lines=33> */
[----:B------:R-:W-:Y:S02]  /*1950*/  MOV R32, 0x2800 ;  /* 0x0000280000207802 */ /* 0x000fe40000000f00 */
[----:B------:R-:W-:Y:S02]  /*1960*/  LOP3.LUT R81, R81, 0x64006400, RZ, 0xfc, !PT ;  /* 0x6400640051517812 */ /* 0x000fe400078efcff */
[C---:B------:R-:W-:Y:S02]  /*1970*/  LOP3.LUT R38, R33.reuse, 0x3e003e0, RZ, 0xc0, !PT ;  /* 0x03e003e021267812 */ /* 0x040fe400078ec0ff */
[----:B------:R-:W-:-:S02]  /*1980*/  LOP3.LUT R56, R33, 0x1f001f, RZ, 0xc0, !PT ;  /* 0x001f001f21387812 */ /* 0x000fc400078ec0ff */
[----:B------:R-:W-:Y:S02]  /*1990*/  SHF.R.U32.HI R58, RZ, 0xa, R33 ;  /* 0x0000000aff3a7819 */ /* 0x000fe40000011621 */
[----:B------:R-:W-:Y:S02]  /*19a0*/  SHF.R.U32.HI R10, RZ, 0xc, R11 ;  /* 0x0000000cff0a7819 */ /* 0x000fe4000001160b */
[----:B------:R-:W-:Y:S02]  /*19b0*/  LOP3.LUT R91, R91, 0x40004, R14, 0xf8, !PT ;  /* 0x000400045b5b7812 */ /* 0x000fe400078ef80e */
[----:B------:R-:W-:Y:S02]  /*19c0*/  LOP3.LUT R84, R83, 0x80008, R12, 0xf8, !PT ;  /* 0x0008000853547812 */ /* 0x000fe400078ef80c */
[----:B------:R-:W-:Y:S02]  /*19d0*/  LOP3.LUT R88, R86, 0x80008, R13, 0xf8, !PT ;  /* 0x0008000856587812 */ /* 0x000fe400078ef80d */
[----:B------:R-:W-:-:S02]  /*19e0*/  LOP3.LUT R33, R34, 0x3e003e0, RZ, 0xc0, !PT ;  /* 0x03e003e022217812 */ /* 0x000fc400078ec0ff */
[----:B------:R-:W-:Y:S02]  /*19f0*/  LOP3.LUT R50, R34, 0x1f001f, RZ, 0xc0, !PT ;  /* 0x001f001f22327812 */ /* 0x000fe400078ec0ff */
[----:B------:R-:W-:Y:S02]  /*1a00*/  SHF.R.U32.HI R52, RZ, 0xa, R34 ;  /* 0x0000000aff347819 */ /* 0x000fe40000011622 */
[C---:B------:R-:W-:Y:S02]  /*1a10*/  LOP3.LUT R34, R35.reuse, 0x3e003e0, RZ, 0xc0, !PT ;  /* 0x03e003e023227812 */ /* 0x040fe400078ec0ff */
[----:B------:R-:W-:Y:S02]  /*1a20*/  LOP3.LUT R48, R35, 0x1f001f, RZ, 0xc0, !PT ;  /* 0x001f001f23307812 */ /* 0x000fe400078ec0ff */
[----:B------:R-:W-:Y:S02]  /*1a30*/  SHF.R.U32.HI R49, RZ, 0xa, R35 ;  /* 0x0000000aff317819 */ /* 0x000fe40000011623 */
[----:B------:R-:W-:-:S02]  /*1a40*/  LOP3.LUT R35, R15, 0x3e003e0, RZ, 0xc0, !PT ;  /* 0x03e003e00f237812 */ /* 0x000fc400078ec0ff */
[----:B------:R-:W-:Y:S02]  /*1a50*/  SHF.R.U32.HI R55, RZ, 0xa, R15 ;  /* 0x0000000aff377819 */ /* 0x000fe4000001160f */
[C---:B------:R-:W-:Y:S02]  /*1a60*/  LOP3.LUT R69, R11.reuse, 0x3e003e0, RZ, 0xc0, !PT ;  /* 0x03e003e00b457812 */ /* 0x040fe400078ec0ff */
        /* <DEDUP_REMOVED lines=46> */
[----:B------:R-:W-:Y:S01]  /*1d50*/  ISETP.GE.AND P2, PT, R16, 0x2, PT ;  /* 0x000000021000780c */ /* 0x000fe20003f46270 */
[----:B------:R-:W-:Y:S01]  /*1d60*/  HFMA2 R36, R105, R32.H0_H0, -48, -48 ;  /* 0xd200d20069247431 */ /* 0x000fe20000040020 */
[----:B--2---:R-:W-:-:S02]  /*1d70*/  SHF.R.U32.HI R87, RZ, 0xb, R6 ;  /* 0x0000000bff577819 */ /* 0x004fc40000011606 */
[----:B------:R-:W-:Y:S02]  /*1d80*/  SHF.R.U32.HI R85, RZ, 0xb, R5 ;  /* 0x0000000bff557819 */ /* 0x000fe40000011605 */
[C---:B------:R-:W-:Y:S02]  /*1d90*/  LOP3.LUT R90, R6.reuse, 0x3e003e0, RZ, 0xc0, !PT ;  /* 0x03e003e0065a7812 */ /* 0x040fe400078ec0ff */
[----:B------:R-:W-:Y:S02]  /*1da0*/  LOP3.LUT R12, R6, 0x1f001f, RZ, 0xc0, !PT ;  /* 0x001f001f060c7812 */ /* 0x000fe400078ec0ff */
[----:B------:R-:W-:Y:S02]  /*1db0*/  SHF.R.U32.HI R13, RZ, 0xa, R6 ;  /* 0x0000000aff0d7819 */ /* 0x000fe40000011606 */
[----:B------:R-:W-:Y:S02]  /*1dc0*/  SHF.R.U32.HI R83, RZ, 0xb, R4 ;  /* 0x0000000bff537819 */ /* 0x000fe40000011604 */
[----:B------:R-:W-:-:S02]  /*1dd0*/  LOP3.LUT R86, R5, 0x3e003e0, RZ, 0xc0, !PT ;  /* 0x03e003e005567812 */ /* 0x000fc400078ec0ff */
[----:B------:R-:W-:Y:S01]  /*1de0*/  LOP3.LUT R6, R92, 0x100010, R87, 0xf8, !PT ;  /* 0x001000105c067812 */ /* 0x000fe200078ef857 */
[----:B------:R-:W-:Y:S01]  /*1df0*/  HADD2 R92, R60, -1040, -1040 ;  /* 0xe410e4103c5c7430 */ /* 0x000fe20000000000 */
[----:B------:R-:W-:Y:S01]  /*1e00*/  LOP3.LUT R87, R42, 0x64006400, RZ, 0xfc, !PT ;  /* 0x640064002a577812 */ /* 0x000fe200078efcff */
[----:B------:R-:W-:Y:S01]  /*1e10*/  HFMA2 R42, R81, R32.H0_H0, -48, -48 ;  /* 0xd200d200512a7431 */ /* 0x000fe20000040020 */
[C---:B------:R-:W-:Y:S02]  /*1e20*/  LOP3.LUT R82, R4.reuse, 0x3e003e0, RZ, 0xc0, !PT ;  /* 0x03e003e004527812 */ /* 0x040fe400078ec0ff */
[----:B------:R-:W-:Y:S02]  /*1e30*/  LOP3.LUT R9, R5, 0x1f001f, RZ, 0xc0, !PT ;  /* 0x001f001f05097812 */ /* 0x000fe400078ec0ff */
[----:B------:R-:W-:Y:S02]  /*1e40*/  SHF.R.U32.HI R11, RZ, 0xa, R5 ;  /* 0x0000000aff0b7819 */ /* 0x000fe40000011605 */
[----:B------:R-:W-:-:S02]  /*1e50*/  LOP3.LUT R8, R4, 0x1f001f, RZ, 0xc0, !PT ;  /* 0x001f001f04087812 */ /* 0x000fc400078ec0ff */
[----:B------:R-:W-:Y:S02]  /*1e60*/  SHF.R.U32.HI R10, RZ, 0xa, R4 ;  /* 0x0000000aff0a7819 */ /* 0x000fe40000011604 */
[--C-:B------:R-:W-:Y:S02]  /*1e70*/  SHF.R.U32.HI R89, RZ, 0xb, R7.reuse ;  /* 0x0000000bff597819 */ /* 0x100fe40000011607 */
[----:B------:R-:W-:Y:S02]  /*1e80*/  SHF.R.U32.HI R15, RZ, 0xa, R7 ;  /* 0x0000000aff0f7819 */ /* 0x000fe40000011607 */
[----:B------:R-:W-:Y:S02]  /*1e90*/  LOP3.LUT R5, R88, 0x100010, R85, 0xf8, !PT ;  /* 0x0010001058057812 */ /* 0x000fe400078ef855 */
[----:B------:R-:W-:Y:S02]  /*1ea0*/  LOP3.LUT R81, R58, 0x1f001f, RZ, 0xc0, !PT ;  /* 0x001f001f3a517812 */ /* 0x000fe400078ec0ff */
[----:B------:R-:W-:-:S02]  /*1eb0*/  LOP3.LUT R4, R84, 0x100010, R83, 0xf8, !PT ;  /* 0x0010001054047812 */ /* 0x000fc400078ef853 */
[----:B------:R-:W-:Y:S01]  /*1ec0*/  LOP3.LUT R85, R38, 0x64006400, RZ, 0xfc, !PT ;  /* 0x6400640026557812 */ /* 0x000fe200078efcff */
[-C--:B------:R-:W-:Y:S01]  /*1ed0*/  HFMA2 R38, R97, R32.reuse.H0_H0, -48, -48 ;  /* 0xd200d20061267431 */ /* 0x080fe20000040020 */
[----:B------:R-:W-:Y:S02]  /*1ee0*/  LOP3.LUT R33, R86, 0x64006400, RZ, 0xfc, !PT ;  /* 0x6400640056217812 */ /* 0x000fe400078efcff */
[----:B------:R-:W-:Y:S01]  /*1ef0*/  LOP3.LUT R83, R70, 0x64006400, RZ, 0xfc, !PT ;  /* 0x6400640046537812 */ /* 0x000fe200078efcff */
[-C--:B------:R-:W-:Y:S01]  /*1f00*/  HFMA2 R68, R85, R32.reuse.H0_H0, -48, -48 ;  /* 0xd200d20055447431 */ /* 0x080fe20000040020 */
[----:B------:R-:W-:Y:S01]  /*1f10*/  LOP3.LUT R86, R61, 0x64006400, RZ, 0xfc, !PT ;  /* 0x640064003d567812 */ /* 0x000fe200078efcff */
[-C--:B------:R-:W-:Y:S01]  /*1f20*/  HFMA2 R34, R33, R32.reuse.H0_H0, -48, -48 ;  /* 0xd200d20021227431 */ /* 0x080fe20000040020 */
[C---:B------:R-:W-:Y:S01]  /*1f30*/  LOP3.LUT R94, R7.reuse, 0x3e003e0, RZ, 0xc0, !PT ;  /* 0x03e003e0075e7812 */ /* 0x040fe200078ec0ff */
[----:B------:R-:W-:Y:S01]  /*1f40*/  HFMA2 R70, R83, R32.H0_H0, -48, -48 ;  /* 0xd200d20053467431 */ /* 0x000fe20000040020 */
[----:B------:R-:W-:Y:S01]  /*1f50*/  LOP3.LUT R14, R7, 0x1f001f, RZ, 0xc0, !PT ;  /* 0x001f001f070e7812 */ /* 0x000fe200078ec0ff */
[----:B------:R-:W-:Y:S01]  /*1f60*/  HADD2 R86, R86, -1040, -1040 ;  /* 0xe410e41056567430 */ /* 0x000fe20000000000 */
        /* <DEDUP_REMOVED lines=171> */
.L_x_3248:
        /* <DEDUP_REMOVED lines=85> */
.L_x_3249:
        /* <DEDUP_REMOVED lines=79> */
.L_x_3247:
[----:B------:R-:W1:Y:S01]  /*3460*/  S2UR UR5, SR_CTAID.Z ;  /* 0x00000000000579c3 */ /* 0x000e620000002700 */
[----:B------:R-:W-:Y:S01]  /*3470*/  IADD3 R18, R18, 0x20, RZ ;  /* 0x0000002012127810 */ /* 0x000fe20007ffe0ff */
[----:B------:R-:W-:Y:S01]  /*3480*/  UIADD3 UR4, UR4, 0x40, URZ ;  /* 0x0000004004047890 */ /* 0x000fe2000fffe03f */
[----:B-----5:R-:W-:Y:S02]  /*3490*/  IMAD.WIDE R36, R21, 0x4, R2 ;  /* 0x0000000415247825 */ /* 0x020fe400078e0202 */
[----:B------:R-:W-:Y:S01]  /*34a0*/  ISETP.GE.AND P0, PT, R18, UR8, PT ;  /* 0x0000000812007c0c */ /* 0x000fe2000bf06270 */
[----:B-1----:R-:W-:-:S04]  /*34b0*/  ULEA UR5, UR5, 0x20, 0x5 ;  /* 0x0000002005057891 */ /* 0x002fc8000f8e283f */
[----:B------:R-:W-:-:S04]  /*34c0*/  UISETP.LT.AND UP0, UPT, UR5, UR9, UPT ;  /* 0x000000090500728c */ /* 0x000fc8000bf01270 */
[----:B------:R-:W-:-:S06]  /*34d0*/  USEL UR5, UR5, UR9, UP0 ;  /* 0x0000000905057287 */ /* 0x000fcc0008000000 */
[----:B------:R-:W-:-:S13]  /*34e0*/  ISETP.LT.AND P2, PT, R18, UR5, PT ;  /* 0x0000000512007c0c */ /* 0x000fda000bf41270 */
[----:B------:R-:W-:Y:S05]  /*34f0*/  @!P0 BRA P2, `(.L_x_3250) ;  /* 0xffffffdc00f08947 */ /* 0x000fea000103ffff */
.L_x_3246:
        /* <DEDUP_REMOVED lines=8> */
.L_x_3255:
        /* <DEDUP_REMOVED lines=36> */
[----:B------:R-:W-:Y:S01]  /*37c0*/  HFMA2.MMA R10, -RZ, RZ, 0, 0.015625 ;  /* 0x00002400ff0a7435 */ /* 0x000fe200000001ff */
[----:B------:R-:W-:-:S02]  /*37d0*/  LOP3.LUT R38, R8, 0x20002, R33, 0xf8, !PT ;  /* 0x0002000208267812 */ /* 0x000fc400078ef821 */
[----:B------:R-:W-:Y:S02]  /*37e0*/  PRMT R8, R0, 0x9910, RZ ;  /* 0x0000991000087816 */ /* 0x000fe400000000ff */
[----:B------:R-:W-:Y:S02]  /*37f0*/  LOP3.LUT R42, R42, 0x10001, RZ, 0xc0, !PT ;  /* 0x000100012a2a7812 */ /* 0x000fe400078ec0ff */
[----:B------:R-:W-:Y:S02]  /*3800*/  LOP3.LUT R46, R46, 0x10001, RZ, 0xc0, !PT ;  /* 0x000100012e2e7812 */ /* 0x000fe400078ec0ff */
[----:B------:R-:W-:Y:S02]  /*3810*/  SHF.R.U32.HI R47, RZ, 0xe, R11 ;  /* 0x0000000eff2f7819 */ /* 0x000fe4000001160b */
[----:B------:R-:W-:Y:S02]  /*3820*/  LOP3.LUT R34, R34, 0x10001, RZ, 0xc0, !PT ;  /* 0x0001000122227812 */ /* 0x000fe400078ec0ff */
[----:B------:R-:W-:-:S02]  /*3830*/  LOP3.LUT R49, R42, 0x20002, R35, 0xf8, !PT ;  /* 0x000200022a317812 */ /* 0x000fc400078ef823 */
[----:B------:R-:W-:Y:S02]  /*3840*/  ISETP.NE.AND P2, PT, R8, RZ, PT ;  /* 0x000000ff0800720c */ /* 0x000fe40003f45270 */
[----:B------:R-:W-:Y:S02]  /*3850*/  LOP3.LUT R46, R46, 0x20002, R9, 0xf8, !PT ;  /* 0x000200022e2e7812 */ /* 0x000fe400078ef809 */
[----:B------:R-:W-:Y:S02]  /*3860*/  PRMT R31, R10, 0x7610, R31 ;  /* 0x000076100a1f7816 */ /* 0x000fe4000000001f */
[----:B------:R-:W-:Y:S02]  /*3870*/  LOP3.LUT R69, R34, 0x20002, R47, 0xf8, !PT ;  /* 0x0002000222457812 */ /* 0x000fe400078ef82f */
[----:B------:R-:W-:Y:S02]  /*3880*/  LOP3.LUT R45, R11, 0x380038, RZ, 0xc0, !PT ;  /* 0x003800380b2d7812 */ /* 0x000fe400078ec0ff */
[----:B------:R-:W-:-:S02]  /*3890*/  SHF.R.U32.HI R57, RZ, 0x6, R11 ;  /* 0x00000006ff397819 */ /* 0x000fc4000001160b */
        /* <DEDUP_REMOVED lines=38> */
[----:B------:R-:W-:Y:S01]  /*3b00*/  ISETP.GE.AND P3, PT, R16, 0x2, PT ;  /* 0x000000021000780c */ /* 0x000fe20003f66270 */
[----:B------:R-:W-:-:S02]  /*3b10*/  HADD2 R87, R65, -1028, -1028 ;  /* 0xe404e40441577430 */ /* 0x000fc40000000000 */
        /* <DEDUP_REMOVED lines=13> */
[----:B------:R-:W-:Y:S02]  /*3bf0*/  SHF.R.U32.HI R34, RZ, 0xd, R7 ;  /* 0x0000000dff227819 */ /* 0x000fe40000011607 */
[----:B------:R-:W-:Y:S02]  /*3c00*/  LOP3.LUT R6, R38, 0x40004, R33, 0xf8, !PT ;  /* 0x0004000426067812 */ /* 0x000fe400078ef821 */
[----:B------:R-:W-:Y:S02]  /*3c10*/  LOP3.LUT R38, R37, 0x64006400, RZ, 0xfc, !PT ;  /* 0x6400640025267812 */ /* 0x000fe400078efcff */
[C---:B------:R-:W-:Y:S02]  /*3c20*/  LOP3.LUT R67, R7.reuse, 0x380038, RZ, 0xc0, !PT ;  /* 0x0038003807437812 */ /* 0x040fe400078ec0ff */
[----:B------:R-:W-:Y:S01]  /*3c30*/  SHF.R.U32.HI R11, RZ, 0x6, R7 ;  /* 0x00000006ff0b7819 */ /* 0x000fe20000011607 */
[----:B------:R-:W-:Y:S01]  /*3c40*/  HFMA2 R85, R38, R39.H0_H0, -132, -132 ;  /* 0xd820d82026557431 */ /* 0x000fe20000040027 */
[----:B------:R-:W-:-:S02]  /*3c50*/  LOP3.LUT R56, R7, 0x70007, RZ, 0xc0, !PT ;  /* 0x0007000707387812 */ /* 0x000fc400078ec0ff */
[----:B------:R-:W-:Y:S02]  /*3c60*/  LOP3.LUT R5, R46, 0x40004, R5, 0xf8, !PT ;  /* 0x000400042e057812 */ /* 0x000fe400078ef805 */
[----:B------:R-:W-:Y:S02]  /*3c70*/  LOP3.LUT R37, R12, 0x380038, RZ, 0xc0, !PT ;  /* 0x003800380c257812 */ /* 0x000fe400078ec0ff */
[----:B------:R-:W-:Y:S02]  /*3c80*/  LOP3.LUT R7, R49, 0x40004, R4, 0xf8, !PT ;  /* 0x0004000431077812 */ /* 0x000fe400078ef804 */
[----:B------:R-:W-:Y:S02]  /*3c90*/  LOP3.LUT R46, R15, 0x380038, RZ, 0xc0, !PT ;  /* 0x003800380f2e7812 */ /* 0x000fe400078ec0ff */
[----:B------:R-:W-:Y:S02]  /*3ca0*/  LOP3.LUT R4, R69, 0x40004, R34, 0xf8, !PT ;  /* 0x0004000445047812 */ /* 0x000fe400078ef822 */
        /* <DEDUP_REMOVED lines=201> */
.L_x_3253:
        /* <DEDUP_REMOVED lines=82> */
.L_x_3254:
        /* <DEDUP_REMOVED lines=79> */
.L_x_3252:
[----:B------:R-:W-:Y:S01]  /*5350*/  IADD3 R18, R18, 0x20, RZ ;  /* 0x0000002012127810 */ /* 0x000fe20007ffe0ff */
[----:B------:R-:W-:Y:S01]  /*5360*/  UIADD3 UR4, UR4, 0x40, URZ ;  /* 0x0000004004047890 */ /* 0x000fe2000fffe03f */
[----:B-1----:R-:W-:Y:S02]  /*5370*/  IMAD.WIDE R36, R21, 0x4, R2 ;  /* 0x0000000415247825 */ /* 0x002fe400078e0202 */
[C---:B------:R-:W-:Y:S02]  /*5380*/  ISETP.GE.AND P2, PT, R18.reuse, UR5, PT ;  /* 0x0000000512007c0c */ /* 0x040fe4000bf46270 */
[----:B------:R-:W-:-:S13]  /*5390*/  ISETP.LT.AND P3, PT, R18, R19, PT ;  /* 0x000000131200720c */ /* 0x000fda0003f61270 */
[----:B------:R-:W-:Y:S05]  /*53a0*/  @!P2 BRA P3, `(.L_x_3255) ;  /* 0xffffffe00074a947 */ /* 0x000fea000183ffff */
.L_x_3251:
        /* <DEDUP_REMOVED lines=8> */
[----:B-----5:R-:W-:-:S04]  /*5430*/  IMAD R8, R21, UR4, R0 ;  /* 0x0000000415087c24 */ /* 0x020fc8000f8e0200 */
        /* <DEDUP_REMOVED lines=8> */
.L_x_3259:
[----:B------:R-:W0:Y:S02]  /*54c0*/  LDS R2, [R0] ;  /* 0x0000000000027984 */ /* 0x000e240000000800 */
[----:B0-----:R-:W-:-:S06]  /*54d0*/  HADD2 R3, R2, R30 ;  /* 0x0000001e02037230 */ /* 0x001fcc0000000000 */
[----:B------:R-:W0:Y:S02]  /*54e0*/  ATOMS.CAST.SPIN R3, [R0], R2, R3 ;  /* 0x000000020003738d */ /* 0x000e240001800003 */
[----:B0-----:R-:W-:-:S13]  /*54f0*/  ISETP.EQ.U32.AND P0, PT, R3, 0x1, PT ;  /* 0x000000010300780c */ /* 0x001fda0003f02070 */
[----:B------:R-:W-:Y:S05]  /*5500*/  @!P0 BRA `(.L_x_3259) ;  /* 0xfffffffc00ec8947 */ /* 0x000fea000383ffff */
[----:B------:R-:W-:Y:S05]  /*5510*/  BRA `(.L_x_3257) ;  /* 0x00000000000c7947 */ /* 0x000fea0003800000 */
.L_x_3258:
[----:B------:R-:W2:Y:S02]  /*5520*/  LD.E R0, desc[UR6][R4.64] ;  /* 0x0000000604007980 */ /* 0x000ea4000c101900 */
[----:B--2---:R-:W-:-:S05]  /*5530*/  IADD3 R3, R30, R0, RZ ;  /* 0x000000001e037210 */ /* 0x004fca0007ffe0ff */
[----:B------:R0:W-:Y:S02]  /*5540*/  ST.E desc[UR6][R4.64], R3 ;  /* 0x0000000304007985 */ /* 0x0001e4000c101906 */
.L_x_3257:
[----:B------:R-:W-:Y:S05]  /*5550*/  BSYNC B0 ;  /* 0x0000000000007941 */ /* 0x000fea0003800000 */
.L_x_3256:
[----:B------:R1:W-:Y:S01]  /*5560*/  ATOM.E.ADD.F16x2.RN.STRONG.GPU P0, RZ, desc[UR6][R4.64+0x4], R29 ;  /* 0x0000041d04ff79a2 */ /* 0x0003e2000810e1c6 */
[----:B------:R-:W-:Y:S04]  /*5570*/  BSSY B0, `(.L_x_3260) ;  /* 0x000000f000007945 */ /* 0x000fe80003800000 */
[----:B-1----:R-:W-:Y:S05]  /*5580*/  @P0 BRA `(.L_x_3261) ;  /* 0x0000000000340947 */ /* 0x002fea0003800000 */
[----:B------:R-:W1:Y:S02]  /*5590*/  QSPC.E.S P0, RZ, [R4+0x4] ;  /* 0x0000040004ff73aa */ /* 0x000e640000000500 */
[----:B-1----:R-:W-:Y:S05]  /*55a0*/  @!P0 BRA `(.L_x_3262) ;  /* 0x0000000000208947 */ /* 0x002fea0003800000 */
[----:B------:R-:W-:-:S04]  /*55b0*/  MOV R2, R4 ;  /* 0x0000000400027202 */ /* 0x000fc80000000f00 */
[----:B------:R-:W-:-:S07]  /*55c0*/  MOV R0, R2 ;  /* 0x0000000200007202 */ /* 0x000fce0000000f00 */
.L_x_3263:
[----:B------:R-:W0:Y:S02]  /*55d0*/  LDS R2, [R0+0x4] ;  /* 0x0000040000027984 */ /* 0x000e240000000800 */
[----:B0-----:R-:W-:-:S10]  /*55e0*/  HFMA2.MMA R3, R2, 1, 1, R29 ;  /* 0x3c003c0002037835 */ /* 0x001fd4000000001d */
[----:B------:R-:W0:Y:S02]  /*55f0*/  ATOMS.CAST.SPIN R3, [R0+0x4], R2, R3 ;  /* 0x000004020003738d */ /* 0x000e240001800003 */
[----:B0-----:R-:W-:-:S13]  /*5600*/  ISETP.EQ.U32.AND P0, PT, R3, 0x1, PT ;  /* 0x000000010300780c */ /* 0x001fda0003f02070 */
[----:B------:R-:W-:Y:S05]  /*5610*/  @!P0 BRA `(.L_x_3263) ;  /* 0xfffffffc00ec8947 */ /* 0x000fea000383ffff */
[----:B------:R-:W-:Y:S05]  /*5620*/  BRA `(.L_x_3261) ;  /* 0x00000000000c7947 */ /* 0x000fea0003800000 */
.L_x_3262:
[----:B------:R-:W0:Y:S02]  /*5630*/  LD.E R0, desc[UR6][R4.64+0x4] ;  /* 0x0000040604007980 */ /* 0x000e24000c101900 */
[----:B0-----:R-:W-:-:S05]  /*5640*/  IADD3 R3, R29, R0, RZ ;  /* 0x000000001d037210 */ /* 0x001fca0007ffe0ff */
[----:B------:R1:W-:Y:S02]  /*5650*/  ST.E desc[UR6][R4.64+0x4], R3 ;  /* 0x0000040304007985 */ /* 0x0003e4000c101906 */
.L_x_3261:
[----:B------:R-:W-:Y:S05]  /*5660*/  BSYNC B0 ;  /* 0x0000000000007941 */ /* 0x000fea0003800000 */
.L_x_3260:
        /* <DEDUP_REMOVED lines=11> */
.L_x_3267:
[----:B------:R-:W0:Y:S02]  /*5720*/  LDS R2, [R0] ;  /* 0x0000000000027984 */ /* 0x000e240000000800 */
[----:B0-----:R-:W-:-:S06]  /*5730*/  HADD2 R3, R2, R25 ;  /* 0x0000001902037230 */ /* 0x001fcc0000000000 */
[----:B------:R-:W0:Y:S02]  /*5740*/  ATOMS.CAST.SPIN R3, [R0], R2, R3 ;  /* 0x000000020003738d */ /* 0x000e240001800003 */
[----:B0-----:R-:W-:-:S13]  /*5750*/  ISETP.EQ.U32.AND P0, PT, R3, 0x1, PT ;  /* 0x000000010300780c */ /* 0x001fda0003f02070 */
[----:B------:R-:W-:Y:S05]  /*5760*/  @!P0 BRA `(.L_x_3267) ;  /* 0xfffffffc00ec8947 */ /* 0x000fea000383ffff */
[----:B------:R-:W-:Y:S05]  /*5770*/  BRA `(.L_x_3265) ;  /* 0x00000000000c7947 */ /* 0x000fea0003800000 */
.L_x_3266:
[----:B------:R-:W2:Y:S02]  /*5780*/  LD.E R0, desc[UR6][R4.64] ;  /* 0x0000000604007980 */ /* 0x000ea4000c101900 */
[----:B--2---:R-:W-:-:S05]  /*5790*/  IADD3 R3, R25, R0, RZ ;  /* 0x0000000019037210 */ /* 0x004fca0007ffe0ff */
[----:B------:R0:W-:Y:S02]  /*57a0*/  ST.E desc[UR6][R4.64], R3 ;  /* 0x0000000304007985 */ /* 0x0001e4000c101906 */
.L_x_3265:
[----:B------:R-:W-:Y:S05]  /*57b0*/  BSYNC B0 ;  /* 0x0000000000007941 */ /* 0x000fea0003800000 */
.L_x_3264:
[----:B------:R1:W-:Y:S01]  /*57c0*/  ATOM.E.ADD.F16x2.RN.STRONG.GPU P0, RZ, desc[UR6][R4.64+0x4], R26 ;  /* 0x0000041a04ff79a2 */ /* 0x0003e2000810e1c6 */
[----:B------:R-:W-:Y:S04]  /*57d0*/  BSSY B0, `(.L_x_3268) ;  /* 0x000000f000007945 */ /* 0x000fe80003800000 */
[----:B-1----:R-:W-:Y:S05]  /*57e0*/  @P0 BRA `(.L_x_3269) ;  /* 0x0000000000340947 */ /* 0x002fea0003800000 */
[----:B------:R-:W1:Y:S02]  /*57f0*/  QSPC.E.S P0, RZ, [R4+0x4] ;  /* 0x0000040004ff73aa */ /* 0x000e640000000500 */
[----:B-1----:R-:W-:Y:S05]  /*5800*/  @!P0 BRA `(.L_x_3270) ;  /* 0x0000000000208947 */ /* 0x002fea0003800000 */
[----:B------:R-:W-:-:S04]  /*5810*/  MOV R2, R4 ;  /* 0x0000000400027202 */ /* 0x000fc80000000f00 */
[----:B------:R-:W-:-:S07]  /*5820*/  MOV R0, R2 ;  /* 0x0000000200007202 */ /* 0x000fce0000000f00 */
.L_x_3271:
[----:B------:R-:W0:Y:S02]  /*5830*/  LDS R2, [R0+0x4] ;  /* 0x0000040000027984 */ /* 0x000e240000000800 */
[----:B0-----:R-:W-:-:S10]  /*5840*/  HFMA2.MMA R3, R2, 1, 1, R26 ;  /* 0x3c003c0002037835 */ /* 0x001fd4000000001a */
[----:B------:R-:W0:Y:S02]  /*5850*/  ATOMS.CAST.SPIN R3, [R0+0x4], R2, R3 ;  /* 0x000004020003738d */ /* 0x000e240001800003 */
[----:B0-----:R-:W-:-:S13]  /*5860*/  ISETP.EQ.U32.AND P0, PT, R3, 0x1, PT ;  /* 0x000000010300780c */ /* 0x001fda0003f02070 */
[----:B------:R-:W-:Y:S05]  /*5870*/  @!P0 BRA `(.L_x_3271) ;  /* 0xfffffffc00ec8947 */ /* 0x000fea000383ffff */
[----:B------:R-:W-:Y:S05]  /*5880*/  BRA `(.L_x_3269) ;  /* 0x00000000000c7947 */ /* 0x000fea0003800000 */
.L_x_3270:
[----:B------:R-:W0:Y:S02]  /*5890*/  LD.E R0, desc[UR6][R4.64+0x4] ;  /* 0x0000040604007980 */ /* 0x000e24000c101900 */
[----:B0-----:R-:W-:-:S05]  /*58a0*/  IADD3 R3, R26, R0, RZ ;  /* 0x000000001a037210 */ /* 0x001fca0007ffe0ff */
[----:B------:R1:W-:Y:S02]  /*58b0*/  ST.E desc[UR6][R4.64+0x4], R3 ;  /* 0x0000040304007985 */ /* 0x0003e4000c101906 */
.L_x_3269:
[----:B------:R-:W-:Y:S05]  /*58c0*/  BSYNC B0 ;  /* 0x0000000000007941 */ /* 0x000fea0003800000 */
.L_x_3268:
        /* <DEDUP_REMOVED lines=11> */
.L_x_3275:
[----:B------:R-:W0:Y:S02]  /*5980*/  LDS R2, [R0] ;  /* 0x0000000000027984 */ /* 0x000e240000000800 */
[----:B0-----:R-:W-:-:S06]  /*5990*/  HADD2 R3, R2, R27 ;  /* 0x0000001b02037230 */ /* 0x001fcc0000000000 */
[----:B------:R-:W0:Y:S02]  /*59a0*/  ATOMS.CAST.SPIN R3, [R0], R2, R3 ;  /* 0x000000020003738d */ /* 0x000e240001800003 */
[----:B0-----:R-:W-:-:S13]  /*59b0*/  ISETP.EQ.U32.AND P0, PT, R3, 0x1, PT ;  /* 0x000000010300780c */ /* 0x001fda0003f02070 */
[----:B------:R-:W-:Y:S05]  /*59c0*/  @!P0 BRA `(.L_x_3275) ;  /* 0xfffffffc00ec8947 */ /* 0x000fea000383ffff */
[----:B------:R-:W-:Y:S05]  /*59d0*/  BRA `(.L_x_3273) ;  /* 0x00000000000c7947 */ /* 0x000fea0003800000 */
.L_x_3274:
[----:B------:R-:W2:Y:S02]  /*59e0*/  LD.E R0, desc[UR6][R4.64] ;  /* 0x0000000604007980 */ /* 0x000ea4000c101900 */
[----:B--2---:R-:W-:-:S05]  /*59f0*/  IADD3 R3, R27, R0, RZ ;  /* 0x000000001b037210 */ /* 0x004fca0007ffe0ff */
[----:B------:R0:W-:Y:S02]  /*5a00*/  ST.E desc[UR6][R4.64], R3 ;  /* 0x0000000304007985 */ /* 0x0001e4000c101906 */
.L_x_3273:
[----:B------:R-:W-:Y:S05]  /*5a10*/  BSYNC B0 ;  /* 0x0000000000007941 */ /* 0x000fea0003800000 */
.L_x_3272:
[----:B------:R1:W-:Y:S02]  /*5a20*/  ATOM.E.ADD.F16x2.RN.STRONG.GPU P0, RZ, desc[UR6][R4.64+0x4], R28 ;  /* 0x0000041c04ff79a2 */ /* 0x0003e4000810e1c6 */
[----:B-1----:R-:W-:Y:S05]  /*5a30*/  @P0 EXIT ;  /* 0x000000000000094d */ /* 0x002fea0003800000 */
[----:B------:R-:W1:Y:S02]  /*5a40*/  QSPC.E.S P0, RZ, [R4+0x4] ;  /* 0x0000040004ff73aa */ /* 0x000e640000000500 */
[----:B-1----:R-:W-:Y:S05]  /*5a50*/  @!P0 BRA `(.L_x_3276) ;  /* 0x0000000000208947 */ /* 0x002fea0003800000 */
[----:B------:R-:W-:-:S04]  /*5a60*/  MOV R2, R4 ;  /* 0x0000000400027202 */ /* 0x000fc80000000f00 */
[----:B------:R-:W-:-:S07]  /*5a70*/  MOV R0, R2 ;  /* 0x0000000200007202 */ /* 0x000fce0000000f00 */
.L_x_3277:
[----:B------:R-:W0:Y:S02]  /*5a80*/  LDS R2, [R0+0x4] ;  /* 0x0000040000027984 */ /* 0x000e240000000800 */
[----:B0-----:R-:W-:-:S10]  /*5a90*/  HFMA2.MMA R3, R2, 1, 1, R28 ;  /* 0x3c003c0002037835 */ /* 0x001fd4000000001c */
[----:B------:R-:W0:Y:S02]  /*5aa0*/  ATOMS.CAST.SPIN R3, [R0+0x4], R2, R3 ;  /* 0x000004020003738d */ /* 0x000e240001800003 */
[----:B0-----:R-:W-:-:S13]  /*5ab0*/  ISETP.EQ.U32.AND P0, PT, R3, 0x1, PT ;  /* 0x000000010300780c */ /* 0x001fda0003f02070 */
[----:B------:R-:W-:Y:S05]  /*5ac0*/  @!P0 BRA `(.L_x_3277) ;  /* 0xfffffffc00ec8947 */ /* 0x000fea000383ffff */
[----:B------:R-:W-:Y:S05]  /*5ad0*/  EXIT ;  /* 0x000000000000794d */ /* 0x000fea0003800000 */
.L_x_3276:
[----:B------:R-:W0:Y:S02]  /*5ae0*/  LD.E R0, desc[UR6][R4.64+0x4] ;  /* 0x0000040604007980 */ /* 0x000e24000c101900 */
[----:B0-----:R-:W-:-:S05]  /*5af0*/  IADD3 R3, R28, R0, RZ ;  /* 0x000000001c037210 */ /* 0x001fca0007ffe0ff */
[----:B------:R-:W-:Y:S01]  /*5b00*/  ST.E desc[UR6][R4.64+0x4], R3 ;  /* 0x0000040304007985 */ /* 0x000fe2000c101906 */
[----:B------:R-:W-:Y:S05]  /*5b10*/  EXIT ;  /* 0x000000000000794d */ /* 0x000fea0003800000 */
.L_x_3278:
        /* <DEDUP_REMOVED lines=14> */
.L_x_5225:


//--------------------- .text._Z23gemm_half_q_half_kernelILi3ELi38ELb1ELb0ELi32EEvPK6__halfPKjS4_S2_PS0_iiiiPKtS7_iiiiiibS2_i --------------------------
	.section	.text._Z23gemm_half_q_half_kernelILi3ELi38ELb1ELb0ELi32EEvPK6__halfPKjS4_S2_PS0_iiiiPKtS7_iiiiiibS2_i,"ax",@progbits
	.align	128
        .global         _Z23gemm_half_q_half_kernelILi3ELi38ELb1ELb0ELi32EEvPK6__halfPKjS4_S2_PS0_iiiiPKtS7_iiiiiibS2_i
        .type           _Z23gemm_half_q_half_kernelILi3ELi38ELb1ELb0ELi32EEvPK6__halfPKjS4_S2_PS0_iiiiPKtS7_iiiiiibS2_i,@function
        .size           _Z23gemm_half_q_half_kernelILi3ELi38ELb1ELb0ELi32EEvPK6__halfPKjS4_S2_PS0_iiiiPKtS7_iiiiiibS2_i,(.L_x_5226 - _Z23gemm_half_q_half_kernelILi3ELi38ELb1ELb0ELi32EEvPK6__halfPKjS4_S2_PS0_iiiiPKtS7_iiiiiibS2_i)
        .other          _Z23gemm_half_q_half_kernelILi3ELi38ELb1ELb0ELi32EEvPK6__halfPKjS4_S2_PS0_iiiiPKtS7_iiiiiibS2_i,@"STO_CUDA_ENTRY STV_DEFAULT"
_Z23gemm_half_q_half_kernelILi3ELi38ELb1ELb0ELi32EEvPK6__halfPKjS4_S2_PS0_iiiiPKtS7_iiiiiibS2_i:
.text._Z23gemm_half_q_half_kernelILi3ELi38ELb1ELb0ELi32EEvPK6__halfPKjS4_S2_PS0_iiiiPKtS7_iiiiiibS2_i:
        /* <DEDUP_REMOVED lines=36> */
.L_x_3279:
        /* <DEDUP_REMOVED lines=27> */
[----:B------:R-:W-:Y:S01]  /*03f0*/  VIADD R23, R20, 0xfffffffd ;  /* 0xfffffffd14177836 */ /* 0x000fe20000000000 */
[----:B------:R-:W-:-:S11]  /*0400*/  ULDC.64 UR4, c[0x0][0x210] ;  /* 0x0000840000047ab9 */ /* 0x000fd60000000a00 */
.L_x_3284:
        /* <DEDUP_REMOVED lines=37> */
.L_x_3283:
        /* <DEDUP_REMOVED lines=24> */
.L_x_3285:
        /* <DEDUP_REMOVED lines=14> */
.L_x_3282:
        /* <DEDUP_REMOVED lines=10> */
.L_x_3287:
[----:B0-----:R-:W-:-:S04]  /*0960*/  IMAD R5, R3, 0x3, R24 ;  /* 0x0000000303057824 */ /* 0x001fc800078e0218 */
[CC--:B------:R-:W-:Y:S01]  /*0970*/  IMAD R7, R5.reuse, R6.reuse, RZ ;  /* 0x0000000605077224 */ /* 0x0c0fe200078e02ff */
[C---:B------:R-:W-:Y:S01]  /*0980*/  IADD3 R11, R5.reuse, 0x2, RZ ;  /* 0x00000002050b7810 */ /* 0x040fe20007ffe0ff */
[C---:B------:R-:W-:Y:S01]  /*0990*/  VIADD R9, R5.reuse, 0x1 ;  /* 0x0000000105097836 */ /* 0x040fe20000000000 */
[----:B------:R-:W-:Y:S02]  /*09a0*/  IADD3 R13, R5, 0x3, RZ ;  /* 0x00000003050d7810 */ /* 0x000fe40007ffe0ff */
[C---:B------:R-:W-:Y:S01]  /*09b0*/  IADD3 R10, P2, R32.reuse, R7, RZ ;  /* 0x00000007200a7210 */ /* 0x040fe20007f5e0ff */
[-C--:B------:R-:W-:Y:S02]  /*09c0*/  IMAD R5, R9, R6.reuse, RZ ;  /* 0x0000000609057224 */ /* 0x080fe400078e02ff */
[----:B------:R-:W-:Y:S01]  /*09d0*/  IMAD R11, R11, R6, RZ ;  /* 0x000000060b0b7224 */ /* 0x000fe200078e02ff */
[----:B------:R-:W-:Y:S01]  /*09e0*/  LEA.HI.X.SX32 R9, R7, R34, 0x1, P2 ;  /* 0x0000002207097211 */ /* 0x000fe200010f0eff */
[----:B------:R-:W-:Y:S01]  /*09f0*/  IMAD R13, R13, R6, RZ ;  /* 0x000000060d0d7224 */ /* 0x000fe200078e02ff */
[----:B------:R-:W-:-:S02]  /*0a00*/  IADD3 R23, P3, R32, R5, RZ ;  /* 0x0000000520177210 */ /* 0x000fc40007f7e0ff */
[----:B------:R-:W-:Y:S02]  /*0a10*/  LEA R8, P2, R10, UR4, 0x1 ;  /* 0x000000040a087c11 */ /* 0x000fe4000f8408ff */
[C---:B------:R-:W-:Y:S02]  /*0a20*/  IADD3 R15, P4, R32.reuse, R11, RZ ;  /* 0x0000000b200f7210 */ /* 0x040fe40007f9e0ff */
[----:B------:R-:W-:Y:S02]  /*0a30*/  IADD3 R7, P5, R32, R13, RZ ;  /* 0x0000000d20077210 */ /* 0x000fe40007fbe0ff */
[-C--:B------:R-:W-:Y:S02]  /*0a40*/  LEA.HI.X.SX32 R30, R5, R34.reuse, 0x1, P3 ;  /* 0x00000022051e7211 */ /* 0x080fe400018f0eff */
[----:B------:R-:W-:Y:S02]  /*0a50*/  LEA.HI.X R9, R10, UR5, R9, 0x1, P2 ;  /* 0x000000050a097c11 */ /* 0x000fe400090f0c09 */
[----:B------:R-:W-:-:S02]  /*0a60*/  LEA.HI.X.SX32 R28, R11, R34, 0x1, P4 ;  /* 0x000000220b1c7211 */ /* 0x000fc400020f0eff */
[----:B------:R-:W-:Y:S01]  /*0a70*/  LEA R12, P3, R15, UR4, 0x1 ;  /* 0x000000040f0c7c11 */ /* 0x000fe2000f8608ff */
[----:B------:R-:W2:Y:S01]  /*0a80*/  LDG.E.U16.CONSTANT R8, desc[UR6][R8.64] ;  /* 0x0000000608087981 */ /* 0x000ea2000c1e9500 */
[----:B------:R-:W-:Y:S02]  /*0a90*/  LEA.HI.X.SX32 R26, R13, R34, 0x1, P5 ;  /* 0x000000220d1a7211 */ /* 0x000fe400028f0eff */
[----:B------:R-:W-:Y:S02]  /*0aa0*/  LEA R10, P2, R23, UR4, 0x1 ;  /* 0x00000004170a7c11 */ /* 0x000fe4000f8408ff */
[----:B------:R-:W-:Y:S02]  /*0ab0*/  LEA R14, P4, R7, UR4, 0x1 ;  /* 0x00000004070e7c11 */ /* 0x000fe4000f8808ff */
[----:B------:R-:W-:Y:S02]  /*0ac0*/  LEA.HI.X R13, R15, UR5, R28, 0x1, P3 ;  /* 0x000000050f0d7c11 */ /* 0x000fe400098f0c1c */
[----:B------:R-:W-:-:S02]  /*0ad0*/  LEA.HI.X R11, R23, UR5, R30, 0x1, P2 ;  /* 0x00000005170b7c11 */ /* 0x000fc400090f0c1e */
        /* <DEDUP_REMOVED lines=13> */
.L_x_3286:
        /* <DEDUP_REMOVED lines=18> */
[C---:B------:R-:W-:Y:S01]  /*0cd0*/  IMAD R5, R24.reuse, 0x40, R25 ;  /* 0x0000004018057824 */ /* 0x040fe200078e0219 */
[----:B------:R-:W-:Y:S02]  /*0ce0*/  PLOP3.LUT P0, PT, PT, PT, PT, 0x8, 0x0 ;  /* 0x000000000000781c */ /* 0x000fe40003f0e170 */
[----:B------:R-:W-:Y:S02]  /*0cf0*/  IADD3 R24, R24, 0x2, RZ ;  /* 0x0000000218187810 */ /* 0x000fe40007ffe0ff */
[----:B------:R-:W-:-:S05]  /*0d00*/  LEA R5, R4, R5, 0x1 ;  /* 0x0000000504057211 */ /* 0x000fca00078e08ff */
[----:B--2---:R0:W-:Y:S04]  /*0d10*/  STS.U16 [R5], R8 ;  /* 0x0000000805007388 */ /* 0x0041e80000000400 */
[----:B---3--:R0:W-:Y:S02]  /*0d20*/  STS.U16 [R5+0x40], R10 ;  /* 0x0000400a05007388 */ /* 0x0081e40000000400 */
.L_x_3288:
        /* <DEDUP_REMOVED lines=13> */
.L_x_3281:
[----:B------:R-:W-:Y:S05]  /*0e00*/  BSYNC B0 ;  /* 0x0000000000007941 */ /* 0x000fea0003800000 */
.L_x_3280:
        /* <DEDUP_REMOVED lines=17> */
.L_x_3291:
[----:B----4-:R-:W-:Y:S01]  /*0f20*/  IMAD R4, R3, 0x3, R14 ;  /* 0x0000000303047824 */ /* 0x010fe200078e020e */
[----:B------:R-:W-:-:S03]  /*0f30*/  IADD3 R14, R14, 0x4, RZ ;  /* 0x000000040e0e7810 */ /* 0x000fc60007ffe0ff */
[C---:B-12---:R-:W-:Y:S01]  /*0f40*/  VIADD R6, R4.reuse, 0x1 ;  /* 0x0000000104067836 */ /* 0x046fe20000000000 */
[C---:B0-----:R-:W-:Y:S01]  /*0f50*/  IADD3 R8, R4.reuse, 0x2, RZ ;  /* 0x0000000204087810 */ /* 0x041fe20007ffe0ff */
[CCC-:B------:R-:W-:Y:S01]  /*0f60*/  IMAD R5, R4.reuse, R23.reuse, R2.reuse ;  /* 0x0000001704057224 */ /* 0x1c0fe200078e0202 */
[----:B------:R-:W-:Y:S01]  /*0f70*/  IADD3 R10, R4, 0x3, RZ ;  /* 0x00000003040a7810 */ /* 0x000fe20007ffe0ff */
[--C-:B------:R-:W-:Y:S01]  /*0f80*/  IMAD R7, R6, R23, R2.reuse ;  /* 0x0000001706077224 */ /* 0x100fe200078e0202 */
        /* <DEDUP_REMOVED lines=12> */
.L_x_3290:
[----:B----4-:R-:W-:-:S04]  /*1050*/  IADD3 R4, R20, -R14, RZ ;  /* 0x8000000e14047210 */ /* 0x010fc80007ffe0ff */
[----:B------:R-:W-:-:S13]  /*1060*/  ISETP.GT.AND P2, PT, R4, 0x1, PT ;  /* 0x000000010400780c */ /* 0x000fda0003f44270 */
[----:B------:R-:W-:Y:S05]  /*1070*/  @!P2 BRA `(.L_x_3292) ;  /* 0x00000000002ca947 */ /* 0x000fea0003800000 */
[----:B012---:R-:W0:Y:S01]  /*1080*/  LDC.64 R6, c[0x0][0x230] ;  /* 0x00008c00ff067b82 */ /* 0x007e220000000a00 */
        /* <DEDUP_REMOVED lines=10> */
.L_x_3292:
[----:B------:R-:W-:-:S13]  /*1130*/  ISETP.LT.OR P0, PT, R14, R20, P0 ;  /* 0x000000140e00720c */ /* 0x000fda0000701670 */
[----:B0123--:R-:W0:Y:S01]  /*1140*/  @P0 LDC.64 R4, c[0x0][0x230] ;  /* 0x00008c00ff040b82 */ /* 0x00fe220000000a00 */
[----:B------:R-:W-:-:S04]  /*1150*/  @P0 IMAD R3, R3, 0x3, R14 ;  /* 0x0000000303030824 */ /* 0x000fc800078e020e */
[----:B------:R-:W-:-:S04]  /*1160*/  @P0 IMAD R3, R3, R23, R2 ;  /* 0x0000001703030224 */ /* 0x000fc800078e0202 */
[----:B0-----:R-:W-:-:S05]  /*1170*/  @P0 IMAD.WIDE R4, R3, 0x2, R4 ;  /* 0x0000000203040825 */ /* 0x001fca00078e0204 */
[----:B------:R3:W-:Y:S02]  /*1180*/  @P0 STG.E.64 desc[UR6][R4.64], RZ ;  /* 0x000000ff04000986 */ /* 0x0007e4000c101b06 */
.L_x_3289:
[----:B-----5:R-:W4:Y:S08]  /*1190*/  LDC R32, c[0x0][0x25c] ;  /* 0x00009700ff207b82 */ /* 0x020f300000000800 */
[----:B------:R-:W-:Y:S01]  /*11a0*/  BAR.SYNC.DEFER_BLOCKING 0x0 ;  /* 0x0000000000007b1d */ /* 0x000fe20000010000 */
[----:B------:R-:W-:-:S05]  /*11b0*/  ISETP.GE.AND P0, PT, R21, R22, PT ;  /* 0x000000161500720c */ /* 0x000fca0003f06270 */
[----:B------:R-:W-:Y:S02]  /*11c0*/  ULDC UR5, c[0x0][0x258] ;  /* 0x0000960000057ab9 */ /* 0x000fe40000000800 */
[----:B------:R-:W0:Y:S01]  /*11d0*/  LDC R34, c[0x0][0x264] ;  /* 0x00009900ff227b82 */ /* 0x000e220000000800 */
[----:B------:R-:W-:Y:S01]  /*11e0*/  ULDC UR8, c[0x0][0x260] ;  /* 0x0000980000087ab9 */ /* 0x000fe20000000800 */
[----:B------:R-:W-:Y:S01]  /*11f0*/  ULDC UR9, c[0x0][0x268] ;  /* 0x00009a0000097ab9 */ /* 0x000fe20000000800 */
[C---:B------:R-:W-:Y:S02]  /*1200*/  VIMNMX R30, R21.reuse, UR5, PT ;  /* 0x00000005151e7c48 */ /* 0x040fe4000bfe0100 */
[C---:B------:R-:W-:Y:S02]  /*1210*/  ISETP.GT.AND P5, PT, R21.reuse, UR5, PT ;  /* 0x0000000515007c0c */ /* 0x040fe4000bfa4270 */
[C---:B------:R-:W-:Y:S02]  /*1220*/  ISETP.GT.AND P4, PT, R21.reuse, UR8, PT ;  /* 0x0000000815007c0c */ /* 0x040fe4000bf84270 */
[----:B------:R-:W-:-:S02]  /*1230*/  ISETP.GT.AND P3, PT, R21, UR9, PT ;  /* 0x0000000915007c0c */ /* 0x000fc4000bf64270 */
[----:B------:R-:W-:Y:S02]  /*1240*/  SHF.R.S32.HI R31, RZ, 0x1f, R30 ;  /* 0x0000001fff1f7819 */ /* 0x000fe4000001141e */
[----:B----4-:R-:W-:Y:S01]  /*1250*/  ISETP.GT.AND P2, PT, R21, R32, PT ;  /* 0x000000201500720c */ /* 0x010fe20003f44270 */
[----:B------:R-:W-:-:S12]  /*1260*/  @P0 BRA `(.L_x_3293) ;  /* 0x0000000000d40947 */ /* 0x000fd80003800000 */
[----:B0-----:R-:W0:Y:S01]  /*1270*/  LDC.64 R10, c[0x0][0x248] ;  /* 0x00009200ff0a7b82 */ /* 0x001e220000000a00 */
[----:B-123--:R-:W-:-:S07]  /*1280*/  SHF.L.U32 R5, R0, 0x6, RZ ;  /* 0x0000000600057819 */ /* 0x00efce00000006ff */
[----:B------:R-:W1:Y:S01]  /*1290*/  LDC.64 R12, c[0x0][0x220] ;  /* 0x00008800ff0c7b82 */ /* 0x000e620000000a00 */
[----:B0-----:R-:W-:-:S05]  /*12a0*/  IMAD.WIDE R4, R5, 0x2, R10 ;  /* 0x0000000205047825 */ /* 0x001fca00078e020a */
[----:B------:R0:W5:Y:S01]  /*12b0*/  LDG.E.U16.CONSTANT R3, desc[UR6][R4.64] ;  /* 0x0000000604037981 */ /* 0x000162000c1e9500 */
[----:B------:R-:W-:Y:S01]  /*12c0*/  SHF.R.S32.HI R7, RZ, 0x1f, R2 ;  /* 0x0000001fff077819 */ /* 0x000fe20000011402 */
[----:B------:R-:W-:Y:S01]  /*12d0*/  IMAD.SHL.U32 R6, R2, 0x4, RZ ;  /* 0x0000000402067824 */ /* 0x000fe200078e00ff */
[----:B------:R-:W-:Y:S01]  /*12e0*/  MOV R29, R21 ;  /* 0x00000015001d7202 */ /* 0x000fe20000000f00 */
[----:B------:R-:W-:Y:S01]  /*12f0*/  UMOV UR4, URZ ;  /* 0x0000003f00047c82 */ /* 0x000fe20008000000 */
[----:B------:R-:W-:Y:S02]  /*1300*/  LEA.HI R7, R7, R2, RZ, 0x3 ;  /* 0x0000000207077211 */ /* 0x000fe400078f18ff */
[----:B------:R-:W-:Y:S02]  /*1310*/  LOP3.LUT R14, R6, 0x10, RZ, 0xc0, !PT ;  /* 0x00000010060e7812 */ /* 0x000fe400078ec0ff */
[----:B-1----:R-:W-:-:S07]  /*1320*/  SHF.R.S32.HI R15, RZ, 0x3, R7 ;  /* 0x00000003ff0f7819 */ /* 0x002fce0000011407 */
.L_x_3294:
[----:B-----5:R-:W-:Y:S01]  /*1330*/  IADD3 R24, R3, UR4, RZ ;  /* 0x0000000403187c10 */ /* 0x020fe2000fffe0ff */
[----:B------:R-:W1:Y:S04]  /*1340*/  LDC.64 R6, c[0x0][0x228] ;  /* 0x00008a00ff067b82 */ /* 0x000e680000000a00 */
[----:B0-----:R-:W-:-:S05]  /*1350*/  IMAD R4, R24, R23, RZ ;  /* 0x0000001718047224 */ /* 0x001fca00078e02ff */
        /* <DEDUP_REMOVED lines=8> */
[----:B-1----:R-:W-:-:S06]  /*13e0*/  IMAD.WIDE R6, R24, 0x2, R6 ;  /* 0x0000000218067825 */ /* 0x002fcc00078e0206 */
        /* <DEDUP_REMOVED lines=29> */
.L_x_3293:
[----:B------:R-:W-:Y:S01]  /*15c0*/  LEA.HI R31, R31, R30, RZ, 0x5 ;  /* 0x0000001e1f1f7211 */ /* 0x000fe200078f28ff */
[----:B------:R-:W-:Y:S01]  /*15d0*/  HFMA2.MMA R3, -RZ, RZ, 0, 0 ;  /* 0x00000000ff037435 */ /* 0x000fe200000001ff */
[----:B0-----:R-:W-:Y:S01]  /*15e0*/  ISETP.GT.AND P6, PT, R21, R34, PT ;  /* 0x000000221500720c */ /* 0x001fe20003fc4270 */
[----:B---3--:R-:W-:Y:S01]  /*15f0*/  HFMA2.MMA R4, -RZ, RZ, 0, 0 ;  /* 0x00000000ff047435 */ /* 0x008fe200000001ff */
[----:B------:R-:W-:Y:S01]  /*1600*/  IMAD.MOV.U32 R7, RZ, RZ, RZ ;  /* 0x000000ffff077224 */ /* 0x000fe200078e00ff */
[----:B------:R-:W-:Y:S02]  /*1610*/  MOV R8, RZ ;  /* 0x000000ff00087202 */ /* 0x000fe40000000f00 */
[----:B------:R-:W-:Y:S01]  /*1620*/  SHF.R.S32.HI R31, RZ, 0x5, R31 ;  /* 0x00000005ff1f7819 */ /* 0x000fe2000001141f */
[----:B------:R-:W-:Y:S07]  /*1630*/  @!P5 BRA `(.L_x_3295) ;  /* 0x00000000001cd947 */ /* 0x000fee0003800000 */
[----:B------:R-:W0:Y:S02]  /*1640*/  LDC R4, c[0x0][0x25c] ;  /* 0x00009700ff047b82 */ /* 0x000e240000000800 */
[----:B0-----:R-:W-:-:S04]  /*1650*/  VIMNMX R4, R21, R4, PT ;  /* 0x0000000415047248 */ /* 0x001fc80003fe0100 */
[----:B------:R-:W-:-:S04]  /*1660*/  IADD3 R4, R4, -UR5, RZ ;  /* 0x8000000504047c10 */ /* 0x000fc8000fffe0ff */
[----:B-12---:R-:W-:-:S04]  /*1670*/  SHF.R.S32.HI R5, RZ, 0x1f, R4 ;  /* 0x0000001fff057819 */ /* 0x006fc80000011404 */
[----:B------:R-:W-:-:S04]  /*1680*/  LEA.HI R5, R5, R4, RZ, 0x5 ;  /* 0x0000000405057211 */ /* 0x000fc800078f28ff */
[----:B------:R-:W-:-:S05]  /*1690*/  SHF.R.S32.HI R5, RZ, 0x5, R5 ;  /* 0x00000005ff057819 */ /* 0x000fca0000011405 */
[----:B------:R-:W-:-:S07]  /*16a0*/  IMAD R4, R5, 0x6, RZ ;  /* 0x0000000605047824 */ /* 0x000fce00078e02ff */
.L_x_3295:
[----:B------:R-:W-:Y:S05]  /*16b0*/  @!P2 BRA `(.L_x_3296) ;  /* 0x00000000001ca947 */ /* 0x000fea0003800000 */
[----:B-12---:R-:W0:Y:S02]  /*16c0*/  LDC R6, c[0x0][0x260] ;  /* 0x00009800ff067b82 */ /* 0x006e240000000800 */
[----:B0-----:R-:W-:-:S04]  /*16d0*/  VIMNMX R3, R21, R6, PT ;  /* 0x0000000615037248 */ /* 0x001fc80003fe0100 */
[----:B------:R-:W-:-:S04]  /*16e0*/  IADD3 R3, R3, -R32, RZ ;  /* 0x8000002003037210 */ /* 0x000fc80007ffe0ff */
[----:B------:R-:W-:-:S04]  /*16f0*/  SHF.R.S32.HI R6, RZ, 0x1f, R3 ;  /* 0x0000001fff067819 */ /* 0x000fc80000011403 */
[----:B------:R-:W-:-:S04]  /*1700*/  LEA.HI R6, R6, R3, RZ, 0x5 ;  /* 0x0000000306067211 */ /* 0x000fc800078f28ff */
[----:B------:R-:W-:-:S05]  /*1710*/  SHF.R.S32.HI R6, RZ, 0x5, R6 ;  /* 0x00000005ff067819 */ /* 0x000fca0000011406 */
[----:B------:R-:W-:-:S07]  /*1720*/  IMAD R3, R6, 0x5, RZ ;  /* 0x0000000506037824 */ /* 0x000fce00078e02ff */
.L_x_3296:
[----:B------:R-:W-:Y:S05]  /*1730*/  @!P4 BRA `(.L_x_3297) ;  /* 0x00000000001cc947 */ /* 0x000fea0003800000 */
[----:B-12---:R-:W0:Y:S02]  /*1740*/  LDC R6, c[0x0][0x264] ;  /* 0x00009900ff067b82 */ /* 0x006e240000000800 */
[----:B0-----:R-:W-:-:S04]  /*1750*/  VIMNMX R5, R21, R6, PT ;  /* 0x0000000615057248 */ /* 0x001fc80003fe0100 */
[----:B------:R-:W-:-:S04]  /*1760*/  IADD3 R5, R5, -UR8, RZ ;  /* 0x8000000805057c10 */ /* 0x000fc8000fffe0ff */
[----:B------:R-:W-:-:S04]  /*1770*/  SHF.R.S32.HI R6, RZ, 0x1f, R5 ;  /* 0x0000001fff067819 */ /* 0x000fc80000011405 */
[----:B------:R-:W-:-:S04]  /*1780*/  LEA.HI R6, R6, R5, RZ, 0x5 ;  /* 0x0000000506067211 */ /* 0x000fc800078f28ff */
[----:B------:R-:W-:-:S04]  /*1790*/  SHF.R.S32.HI R6, RZ, 0x5, R6 ;  /* 0x00000005ff067819 */ /* 0x000fc80000011406 */
[----:B------:R-:W-:-:S07]  /*17a0*/  SHF.L.U32 R8, R6, 0x2, RZ ;  /* 0x0000000206087819 */ /* 0x000fce00000006ff */
.L_x_3297:
        /* <DEDUP_REMOVED lines=8> */
.L_x_3298:
[----:B-12---:R-:W-:Y:S01]  /*1830*/  MOV R6, RZ ;  /* 0x000000ff00067202 */ /* 0x006fe20000000f00 */
[----:B------:R-:W-:Y:S06]  /*1840*/  @!P3 BRA `(.L_x_3299) ;  /* 0x00000000001cb947 */ /* 0x000fec0003800000 */
[----:B------:R-:W0:Y:S02]  /*1850*/  LDC R6, c[0x0][0x26c] ;  /* 0x00009b00ff067b82 */ /* 0x000e240000000800 */
[----:B0-----:R-:W-:-:S05]  /*1860*/  VIMNMX R5, R21, R6, PT ;  /* 0x0000000615057248 */ /* 0x001fca0003fe0100 */
[----:B------:R-:W-:-:S05]  /*1870*/  VIADD R5, R5, -UR9 ;  /* 0x8000000905057c36 */ /* 0x000fca0008000000 */
[----:B------:R-:W-:-:S04]  /*1880*/  SHF.R.S32.HI R6, RZ, 0x1f, R5 ;  /* 0x0000001fff067819 */ /* 0x000fc80000011405 */
[----:B------:R-:W-:-:S04]  /*1890*/  LEA.HI R6, R6, R5, RZ, 0x5 ;  /* 0x0000000506067211 */ /* 0x000fc800078f28ff */
[----:B------:R-:W-:-:S04]  /*18a0*/  SHF.R.S32.HI R6, RZ, 0x5, R6 ;  /* 0x00000005ff067819 */ /* 0x000fc80000011406 */
[----:B------:R-:W-:-:S07]  /*18b0*/  SHF.L.U32 R6, R6, 0x1, RZ ;  /* 0x0000000106067819 */ /* 0x000fce00000006ff */
.L_x_3299:
        /* <DEDUP_REMOVED lines=21> */
[----:B------:R-:W0:Y:S01]  /*1a10*/  LDC R23, c[0x0][0x23c] ;  /* 0x00008f00ff177b82 */ /* 0x000e220000000800 */
[----:B------:R-:W-:Y:S01]  /*1a20*/  PRMT R32, RZ, 0x7610, R32 ;  /* 0x00007610ff207816 */ /* 0x000fe20000000020 */
[----:B------:R-:W-:Y:S01]  /*1a30*/  ULDC UR5, c[0x0][0x25c] ;  /* 0x0000970000057ab9 */ /* 0x000fe20000000800 */
[----:B------:R-:W-:-:S05]  /*1a40*/  ULDC UR8, c[0x0][0x240] ;  /* 0x0000900000087ab9 */ /* 0x000fca0000000800 */
.L_x_3307:
        /* <DEDUP_REMOVED lines=13> */
[----:B------:R-:W-:Y:S02]  /*1b20*/  SHF.R.U32.HI R45, RZ, 0xc, R14 ;  /* 0x0000000cff2d7819 */ /* 0x000fe4000001160e */
[----:B------:R-:W-:-:S02]  /*1b30*/  ISETP.NE.AND P0, PT, R12, RZ, PT ;  /* 0x000000ff0c00720c */ /* 0x000fc40003f05270 */
[----:B------:R-:W-:Y:S02]  /*1b40*/  LOP3.LUT R42, R14, 0x3f003f, RZ, 0xc0, !PT ;  /* 0x003f003f0e2a7812 */ /* 0x000fe400078ec0ff */
[----:B------:R-:W-:Y:S02]  /*1b50*/  SHF.R.U32.HI R46, RZ, 0x6, R14 ;  /* 0x00000006ff2e7819 */ /* 0x000fe4000001160e */
[--C-:B------:R-:W-:Y:S02]  /*1b60*/  SHF.R.U32.HI R47, RZ, 0xc, R15.reuse ;  /* 0x0000000cff2f7819 */ /* 0x100fe4000001160f */
        /* <DEDUP_REMOVED lines=21> */
[----:B------:R-:W-:Y:S02]  /*1cc0*/  LOP3.LUT R48, R10, 0x3f003f, RZ, 0xc0, !PT ;  /* 0x003f003f0a307812 */ /* 0x000fe400078ec0ff */
[----:B------:R-:W-:Y:S02]  /*1cd0*/  SHF.R.U32.HI R49, RZ, 0x6, R10 ;  /* 0x00000006ff317819 */ /* 0x000fe4000001160a */
[----:B------:R-:W-:Y:S02]  /*1ce0*/  SHF.R.U32.HI R54, RZ, 0x8, R11 ;  /* 0x00000008ff367819 */ /* 0x000fe4000001160b */
[----:B------:R-:W-:Y:S02]  /*1cf0*/  LOP3.LUT R10, R9, 0x300030, R12, 0xf8, !PT ;  /* 0x00300030090a7812 */ /* 0x000fe400078ef80c */
        /* <DEDUP_REMOVED lines=8> */
[--C-:B------:R-:W-:Y:S02]  /*1d80*/  SHF.R.U32.HI R57, RZ, 0xa, R11.reuse ;  /* 0x0000000aff397819 */ /* 0x100fe4000001160b */
[----:B------:R-:W-:Y:S02]  /*1d90*/  LOP3.LUT R56, R11, 0x3f003f, RZ, 0xc0, !PT ;  /* 0x003f003f0b387812 */ /* 0x000fe400078ec0ff */
[----:B------:R-:W-:Y:S02]  /*1da0*/  SHF.R.U32.HI R58, RZ, 0x6, R11 ;  /* 0x00000006ff3a7819 */ /* 0x000fe4000001160b */
[----:B------:R-:W-:Y:S02]  /*1db0*/  LOP3.LUT R7, R12, 0xf000f, RZ, 0xc0, !PT ;  /* 0x000f000f0c077812 */ /* 0x000fe400078ec0ff */
[----:B------:R-:W-:Y:S02]  /*1dc0*/  LOP3.LUT R45, R41, 0x300030, R8, 0xf8, !PT ;  /* 0x00300030292d7812 */ /* 0x000fe400078ef808 */
[----:B------:R-:W-:-:S02]  /*1dd0*/  LOP3.LUT R11, R5, 0x3f003f, RZ, 0xc0, !PT ;  /* 0x003f003f050b7812 */ /* 0x000fc400078ec0ff */
        /* <DEDUP_REMOVED lines=129> */
.L_x_3302:
        /* <DEDUP_REMOVED lines=51> */
.L_x_3303:
        /* <DEDUP_REMOVED lines=45> */
.L_x_3301:
        /* <DEDUP_REMOVED lines=14> */
[----:B------:R-:W-:Y:S02]  /*2cd0*/  LOP3.LUT R34, R13, 0x3f003f, RZ, 0xc0, !PT ;  /* 0x003f003f0d227812 */ /* 0x000fe400078ec0ff */
[----:B------:R-:W-:Y:S02]  /*2ce0*/  SHF.R.U32.HI R40, RZ, 0x6, R13 ;  /* 0x00000006ff287819 */ /* 0x000fe4000001160d */
[--C-:B------:R-:W-:Y:S02]  /*2cf0*/  SHF.R.U32.HI R45, RZ, 0xc, R14.reuse ;  /* 0x0000000cff2d7819 */ /* 0x100fe4000001160e */
[----:B------:R-:W-:Y:S02]  /*2d00*/  LOP3.LUT R42, R14, 0x3f003f, RZ, 0xc0, !PT ;  /* 0x003f003f0e2a7812 */ /* 0x000fe400078ec0ff */
[----:B------:R-:W-:Y:S02]  /*2d10*/  SHF.R.U32.HI R46, RZ, 0x6, R14 ;  /* 0x00000006ff2e7819 */ /* 0x000fe4000001160e */
[----:B----4-:R-:W-:-:S02]  /*2d20*/  SHF.R.U32.HI R12, RZ, 0x8, R8 ;  /* 0x00000008ff0c7819 */ /* 0x010fc40000011608 */
[--C-:B------:R-:W-:Y:S02]  /*2d30*/  SHF.R.U32.HI R13, RZ, 0xa, R8.reuse ;  /* 0x0000000aff0d7819 */ /* 0x100fe40000011608 */
[----:B------:R-:W-:Y:S02]  /*2d40*/  LOP3.LUT R35, R8, 0x3f003f, RZ, 0xc0, !PT ;  /* 0x003f003f08237812 */ /* 0x000fe400078ec0ff */
[----:B------:R-:W-:Y:S02]  /*2d50*/  SHF.R.U32.HI R39, RZ, 0x6, R8 ;  /* 0x00000006ff277819 */ /* 0x000fe40000011608 */
[----:B------:R-:W-:Y:S02]  /*2d60*/  SHF.R.U32.HI R49, RZ, 0xc, R15 ;  /* 0x0000000cff317819 */ /* 0x000fe4000001160f */
[--C-:B------:R-:W-:Y:S02]  /*2d70*/  SHF.R.U32.HI R8, RZ, 0x8, R9.reuse ;  /* 0x00000008ff087819 */ /* 0x100fe40000011609 */
[----:B------:R-:W-:-:S02]  /*2d80*/  SHF.R.U32.HI R14, RZ, 0xa, R9 ;  /* 0x0000000aff0e7819 */ /* 0x000fc40000011609 */
[----:B------:R-:W-:Y:S02]  /*2d90*/  LOP3.LUT R43, R9, 0x3f003f, RZ, 0xc0, !PT ;  /* 0x003f003f092b7812 */ /* 0x000fe400078ec0ff */
[----:B------:R-:W-:Y:S02]  /*2da0*/  SHF.R.U32.HI R44, RZ, 0x6, R9 ;  /* 0x00000006ff2c7819 */ /* 0x000fe40000011609 */
[----:B------:R-:W-:Y:S02]  /*2db0*/  LOP3.LUT R9, R38, 0xf000f, RZ, 0xc0, !PT ;  /* 0x000f000f26097812 */ /* 0x000fe400078ec0ff */
[----:B------:R-:W-:Y:S02]  /*2dc0*/  LOP3.LUT R41, R41, 0xf000f, RZ, 0xc0, !PT ;  /* 0x000f000f29297812 */ /* 0x000fe400078ec0ff */
[----:B------:R-:W-:Y:S02]  /*2dd0*/  LOP3.LUT R51, R15, 0x3f003f, RZ, 0xc0, !PT ;  /* 0x003f003f0f337812 */ /* 0x000fe400078ec0ff */
[----:B------:R-:W-:-:S02]  /*2de0*/  SHF.R.U32.HI R52, RZ, 0x6, R15 ;  /* 0x00000006ff347819 */ /* 0x000fc4000001160f */
[--C-:B------:R-:W-:Y:S02]  /*2df0*/  SHF.R.U32.HI R15, RZ, 0x8, R10.reuse ;  /* 0x00000008ff0f7819 */ /* 0x100fe4000001160a */
[--C-:B------:R-:W-:Y:S02]  /*2e00*/  SHF.R.U32.HI R50, RZ, 0xa, R10.reuse ;  /* 0x0000000aff327819 */ /* 0x100fe4000001160a */
[----:B------:R-:W-:Y:S02]  /*2e10*/  LOP3.LUT R47, R10, 0x3f003f, RZ, 0xc0, !PT ;  /* 0x003f003f0a2f7812 */ /* 0x000fe400078ec0ff */
[----:B------:R-:W-:Y:S02]  /*2e20*/  SHF.R.U32.HI R48, RZ, 0x6, R10 ;  /* 0x00000006ff307819 */ /* 0x000fe4000001160a */
[----:B------:R-:W-:Y:S02]  /*2e30*/  SHF.R.U32.HI R53, RZ, 0x8, R11 ;  /* 0x00000008ff357819 */ /* 0x000fe4000001160b */
[----:B------:R-:W-:-:S02]  /*2e40*/  LOP3.LUT R38, R45, 0xf000f, RZ, 0xc0, !PT ;  /* 0x000f000f2d267812 */ /* 0x000fc400078ec0ff */
[----:B------:R-:W-:Y:S02]  /*2e50*/  LOP3.LUT R54, R49, 0xf000f, RZ, 0xc0, !PT ;  /* 0x000f000f31367812 */ /* 0x000fe400078ec0ff */
[----:B------:R-:W-:Y:S02]  /*2e60*/  LOP3.LUT R10, R9, 0x300030, R12, 0xf8, !PT ;  /* 0x00300030090a7812 */ /* 0x000fe400078ef80c */
[----:B------:R-:W-:Y:S02]  /*2e70*/  LOP3.LUT R45, R41, 0x300030, R8, 0xf8, !PT ;  /* 0x00300030292d7812 */ /* 0x000fe400078ef808 */
[----:B---3--:R-:W-:Y:S02]  /*2e80*/  SHF.R.U32.HI R12, RZ, 0xc, R5 ;  /* 0x0000000cff0c7819 */ /* 0x008fe40000011605 */
[----:B------:R-:W-:Y:S02]  /*2e90*/  SHF.R.U32.HI R41, RZ, 0xc, R6 ;  /* 0x0000000cff297819 */ /* 0x000fe40000011606 */
[----:B------:R-:W-:-:S02]  /*2ea0*/  SHF.R.U32.HI R55, RZ, 0xc, R7 ;  /* 0x0000000cff377819 */ /* 0x000fc40000011607 */
[----:B------:R-:W-:Y:S02]  /*2eb0*/  LOP3.LUT R58, R54, 0x300030, R53, 0xf8, !PT ;  /* 0x00300030363a7812 */ /* 0x000fe400078ef835 */
[----:B------:R-:W-:Y:S02]  /*2ec0*/  LOP3.LUT R53, R7, 0x3f003f, RZ, 0xc0, !PT ;  /* 0x003f003f07357812 */ /* 0x000fe400078ec0ff */
[----:B------:R-:W-:Y:S02]  /*2ed0*/  SHF.R.U32.HI R54, RZ, 0x6, R7 ;  /* 0x00000006ff367819 */ /* 0x000fe40000011607 */
[----:B------:R-:W-:Y:S02]  /*2ee0*/  LOP3.LUT R49, R38, 0x300030, R15, 0xf8, !PT ;  /* 0x0030003026317812 */ /* 0x000fe400078ef80f */
[----:B------:R-:W-:Y:S02]  /*2ef0*/  SHF.R.U32.HI R9, RZ, 0xc, R4 ;  /* 0x0000000cff097819 */ /* 0x000fe40000011604 */
[----:B------:R-:W-:-:S02]  /*2f00*/  LOP3.LUT R7, R12, 0xf000f, RZ, 0xc0, !PT ;  /* 0x000f000f0c077812 */ /* 0x000fc400078ec0ff */
[----:B------:R-:W-:Y:S02]  /*2f10*/  LOP3.LUT R41, R41, 0xf000f, RZ, 0xc0, !PT ;  /* 0x000f000f29297812 */ /* 0x000fe400078ec0ff */
[----:B------:R-:W-:Y:S02]  /*2f20*/  LOP3.LUT R40, R40, 0x3f003f, RZ, 0xc0, !PT ;  /* 0x003f003f28287812 */ /* 0x000fe400078ec0ff */
[--C-:B------:R-:W-:Y:S02]  /*2f30*/  SHF.R.U32.HI R59, RZ, 0xa, R11.reuse ;  /* 0x0000000aff3b7819 */ /* 0x100fe4000001160b */
[----:B------:R-:W-:Y:S02]  /*2f40*/  LOP3.LUT R56, R11, 0x3f003f, RZ, 0xc0, !PT ;  /* 0x003f003f0b387812 */ /* 0x000fe400078ec0ff */
[----:B------:R-:W-:Y:S02]  /*2f50*/  SHF.R.U32.HI R57, RZ, 0x6, R11 ;  /* 0x00000006ff397819 */ /* 0x000fe4000001160b */
[----:B------:R-:W-:-:S02]  /*2f60*/  LOP3.LUT R15, R6, 0x3f003f, RZ, 0xc0, !PT ;  /* 0x003f003f060f7812 */ /* 0x000fc400078ec0ff */
[----:B------:R-:W-:Y:S02]  /*2f70*/  LOP3.LUT R12, R55, 0xf000f, RZ, 0xc0, !PT ;  /* 0x000f000f370c7812 */ /* 0x000fe400078ec0ff */
[----:B------:R-:W-:Y:S02]  /*2f80*/  LOP3.LUT R11, R5, 0x3f003f, RZ, 0xc0, !PT ;  /* 0x003f003f050b7812 */ /* 0x000fe400078ec0ff */
        /* <DEDUP_REMOVED lines=129> */
.L_x_3305:
        /* <DEDUP_REMOVED lines=51> */
.L_x_3306:
        /* <DEDUP_REMOVED lines=45> */
.L_x_3304:
        /* <DEDUP_REMOVED lines=8> */
.L_x_3300:
        /* <DEDUP_REMOVED lines=8> */
.L_x_3312:
[----:B0-----:R-:W0:Y:S01]  /*3ea0*/  LDC R23, c[0x0][0x23c] ;  /* 0x00008f00ff177b82 */ /* 0x001e220000000800 */
[----:B-----5:R1:W5:Y:S01]  /*3eb0*/  LDG.E.128.CONSTANT R12, desc[UR6][R2.64] ;  /* 0x00000006020c7981 */ /* 0x020362000c1e9d00 */
[----:B0-----:R-:W-:-:S05]  /*3ec0*/  IMAD.WIDE R4, R23, 0x4, R2 ;  /* 0x0000000417047825 */ /* 0x001fca00078e0202 */
[----:B------:R0:W5:Y:S01]  /*3ed0*/  LDG.E.128.CONSTANT R8, desc[UR6][R4.64] ;  /* 0x0000000604087981 */ /* 0x000162000c1e9d00 */
[----:B-1----:R-:W-:Y:S01]  /*3ee0*/  IMAD.WIDE R2, R23, 0x4, R4 ;  /* 0x0000000417027825 */ /* 0x002fe200078e0204 */
[----:B------:R-:W-:Y:S06]  /*3ef0*/  @!P1 BRA `(.L_x_3309) ;  /* 0x0000001c005c9947 */ /* 0x000fec0003800000 */
[----:B0-----:R-:W2:Y:S01]  /*3f00*/  LDG.E.128.CONSTANT R4, desc[UR6][R2.64] ;  /* 0x0000000602047981 */ /* 0x001ea2000c1e9d00 */
[--C-:B-----5:R-:W-:Y:S01]  /*3f10*/  SHF.R.U32.HI R36, RZ, 0xf, R12.reuse ;  /* 0x0000000fff247819 */ /* 0x120fe2000001160c */
[----:B------:R-:W-:Y:S01]  /*3f20*/  HFMA2.MMA R42, -RZ, RZ, 0, 0.015625 ;  /* 0x00002400ff2a7435 */ /* 0x000fe200000001ff */
        /* <DEDUP_REMOVED lines=27> */
[----:B------:R-:W-:Y:S02]  /*40e0*/  LOP3.LUT R10, R36, 0x10001, RZ, 0xc0, !PT ;  /* 0x00010001240a7812 */ /* 0x000fe400078ec0ff */
[----:B------:R-:W-:-:S02]  /*40f0*/  PRMT R36, R42, 0x7610, R36 ;  /* 0x000076102a247816 */ /* 0x000fc40000000024 */
[----:B------:R-:W-:Y:S02]  /*4100*/  LOP3.LUT R42, R10, 0x20002, R39, 0xf8, !PT ;  /* 0x000200020a2a7812 */ /* 0x000fe400078ef827 */
[----:B------:R-:W-:Y:S02]  /*4110*/  PRMT R10, R18, 0x9910, RZ ;  /* 0x00009910120a7816 */ /* 0x000fe400000000ff */
[----:B------:R-:W-:Y:S02]  /*4120*/  LOP3.LUT R40, R40, 0x10001, RZ, 0xc0, !PT ;  /* 0x0001000128287812 */ /* 0x000fe400078ec0ff */
[----:B------:R-:W-:Y:S02]  /*4130*/  SHF.R.U32.HI R52, RZ, 0xe, R11 ;  /* 0x0000000eff347819 */ /* 0x000fe4000001160b */
[----:B------:R-:W-:Y:S02]  /*4140*/  LOP3.LUT R51, R51, 0x10001, RZ, 0xc0, !PT ;  /* 0x0001000133337812 */ /* 0x000fe400078ec0ff */
[----:B------:R-:W-:-:S02]  /*4150*/  LOP3.LUT R45, R40, 0x20002, R45, 0xf8, !PT ;  /* 0x00020002282d7812 */ /* 0x000fc400078ef82d */
[----:B------:R-:W-:Y:S02]  /*4160*/  ISETP.NE.AND P2, PT, R10, RZ, PT ;  /* 0x000000ff0a00720c */ /* 0x000fe40003f45270 */
[----:B------:R-:W-:Y:S02]  /*4170*/  LOP3.LUT R47, R47, 0x10001, RZ, 0xc0, !PT ;  /* 0x000100012f2f7812 */ /* 0x000fe400078ec0ff */
[----:B------:R-:W-:Y:S02]  /*4180*/  LOP3.LUT R54, R51, 0x20002, R52, 0xf8, !PT ;  /* 0x0002000233367812 */ /* 0x000fe400078ef834 */
[C---:B------:R-:W-:Y:S02]  /*4190*/  LOP3.LUT R53, R11.reuse, 0x380038, RZ, 0xc0, !PT ;  /* 0x003800380b357812 */ /* 0x040fe400078ec0ff */
[----:B------:R-:W-:Y:S02]  /*41a0*/  SHF.R.U32.HI R58, RZ, 0x6, R11 ;  /* 0x00000006ff3a7819 */ /* 0x000fe4000001160b */
[----:B------:R-:W-:-:S02]  /*41b0*/  LOP3.LUT R67, R11, 0x70007, RZ, 0xc0, !PT ;  /* 0x000700070b437812 */ /* 0x000fc400078ec0ff */
[----:B------:R-:W-:Y:S02]  /*41c0*/  LOP3.LUT R50, R47, 0x20002, R50, 0xf8, !PT ;  /* 0x000200022f327812 */ /* 0x000fe400078ef832 */
        /* <DEDUP_REMOVED lines=31> */
[----:B------:R-:W-:Y:S01]  /*43c0*/  LOP3.LUT R62, R62, 0x64006400, RZ, 0xfc, !PT ;  /* 0x640064003e3e7812 */ /* 0x000fe200078efcff */
[----:B------:R-:W-:Y:S01]  /*43d0*/  HFMA2 R72, R95, R36.H0_H0, -20, -20 ;  /* 0xcd00cd005f487431 */ /* 0x000fe20000040024 */
[----:B------:R-:W-:Y:S02]  /*43e0*/  LOP3.LUT R35, R35, 0x64006400, RZ, 0xfc, !PT ;  /* 0x6400640023237812 */ /* 0x000fe400078efcff */
[----:B------:R-:W-:Y:S02]  /*43f0*/  LOP3.LUT R61, R61, 0x64006400, RZ, 0xfc, !PT ;  /* 0x640064003d3d7812 */ /* 0x000fe400078efcff */
[----:B------:R-:W-:Y:S01]  /*4400*/  LOP3.LUT R56, R56, 0x64006400, RZ, 0xfc, !PT ;  /* 0x6400640038387812 */ /* 0x000fe200078efcff */
[----:B------:R-:W-:Y:S01]  /*4410*/  HADD2 R96, R35, -1028, -1028 ;  /* 0xe404e40423607430 */ /* 0x000fe20000000000 */
[----:B------:R-:W-:Y:S02]  /*4420*/  LOP3.LUT R67, R67, 0x64006400, RZ, 0xfc, !PT ;  /* 0x6400640043437812 */ /* 0x000fe400078efcff */
        /* <DEDUP_REMOVED lines=227> */
.L_x_3310:
        /* <DEDUP_REMOVED lines=82> */
.L_x_3311:
        /* <DEDUP_REMOVED lines=79> */
.L_x_3309:
[----:B------:R-:W-:Y:S01]  /*5c70*/  IADD3 R21, R21, 0x20, RZ ;  /* 0x0000002015157810 */ /* 0x000fe20007ffe0ff */
[----:B------:R-:W-:Y:S01]  /*5c80*/  UIADD3 UR4, UR4, 0x40, URZ ;  /* 0x0000004004047890 */ /* 0x000fe2000fffe03f */
[----:B------:R-:W-:Y:S02]  /*5c90*/  IMAD.WIDE R2, R23, 0x4, R2 ;  /* 0x0000000417027825 */ /* 0x000fe400078e0202 */
[C---:B------:R-:W-:Y:S02]  /*5ca0*/  ISETP.GE.AND P2, PT, R21.reuse, UR5, PT ;  /* 0x0000000515007c0c */ /* 0x040fe4000bf46270 */
[----:B------:R-:W-:-:S13]  /*5cb0*/  ISETP.LT.AND P3, PT, R21, R22, PT ;  /* 0x000000161500720c */ /* 0x000fda0003f61270 */
[----:B------:R-:W-:Y:S05]  /*5cc0*/  @!P2 BRA P3, `(.L_x_3312) ;  /* 0xffffffe00074a947 */ /* 0x000fea000183ffff */
.L_x_3308:
        /* <DEDUP_REMOVED lines=14> */
.L_x_3317:
[----:B------:R-:W-:Y:S05]  /*5db0*/  @!P1 BRA `(.L_x_3314) ;  /* 0x0000000c00d89947 */ /* 0x000fea0003800000 */
[----:B0-----:R-:W2:Y:S01]  /*5dc0*/  LDG.E.128.CONSTANT R4, desc[UR6][R2.64] ;  /* 0x0000000602047981 */ /* 0x001ea2000c1e9d00 */
[----:B------:R-:W-:Y:S01]  /*5dd0*/  MOV R37, 0x3400 ;  /* 0x0000340000257802 */ /* 0x000fe20000000f00 */
[----:B------:R-:W-:Y:S01]  /*5de0*/  IMAD.MOV.U32 R43, RZ, RZ, 0x2c00 ;  /* 0x00002c00ff2b7424 */ /* 0x000fe200078e00ff */
[----:B------:R-:W-:Y:S01]  /*5df0*/  PRMT R9, R18, 0x9910, RZ ;  /* 0x0000991012097816 */ /* 0x000fe200000000ff */
[----:B------:R-:W-:Y:S01]  /*5e00*/  HFMA2.MMA R8, -RZ, RZ, 0, 0.015625 ;  /* 0x00002400ff087435 */ /* 0x000fe200000001ff */
[----:B------:R-:W-:Y:S02]  /*5e10*/  ISETP.GE.AND P3, PT, R20, 0x2, PT ;  /* 0x000000021400780c */ /* 0x000fe40003f66270 */
[----:B------:R-:W-:Y:S02]  /*5e20*/  ISETP.NE.AND P2, PT, R9, RZ, PT ;  /* 0x000000ff0900720c */ /* 0x000fe40003f45270 */
[----:B--2---:R-:W-:Y:S02]  /*5e30*/  LOP3.LUT R12, R5, 0xc000c, RZ, 0xc0, !PT ;  /* 0x000c000c050c7812 */ /* 0x004fe400078ec0ff */
[----:B------:R-:W-:-:S02]  /*5e40*/  SHF.R.U32.HI R54, RZ, 0x8, R5 ;  /* 0x00000008ff367819 */ /* 0x000fc40000011605 */
[C---:B------:R-:W-:Y:S02]  /*5e50*/  LOP3.LUT R36, R5.reuse, 0x300030, RZ, 0xc0, !PT ;  /* 0x0030003005247812 */ /* 0x040fe400078ec0ff */
[C---:B------:R-:W-:Y:S02]  /*5e60*/  LOP3.LUT R44, R5.reuse, 0xc000c0, RZ, 0xc0, !PT ;  /* 0x00c000c0052c7812 */ /* 0x040fe400078ec0ff */
[----:B------:R-:W-:Y:S02]  /*5e70*/  LOP3.LUT R53, R5, 0x30003, RZ, 0xc0, !PT ;  /* 0x0003000305357812 */ /* 0x000fe400078ec0ff */
[----:B------:R-:W-:Y:S02]  /*5e80*/  LOP3.LUT R5, R6, 0xc000c, RZ, 0xc0, !PT ;  /* 0x000c000c06057812 */ /* 0x000fe400078ec0ff */
[----:B------:R-:W-:Y:S02]  /*5e90*/  SHF.R.U32.HI R52, RZ, 0x8, R4 ;  /* 0x00000008ff347819 */ /* 0x000fe40000011604 */
[----:B------:R-:W-:-:S02]  /*5ea0*/  LOP3.LUT R15, R5, 0x64006400, RZ, 0xfc, !PT ;  /* 0x64006400050f7812 */ /* 0x000fc400078efcff */
[----:B------:R-:W-:Y:S02]  /*5eb0*/  LOP3.LUT R5, R52, 0xc000c, RZ, 0xc0, !PT ;  /* 0x000c000c34057812 */ /* 0x000fe400078ec0ff */
[----:B------:R-:W-:Y:S01]  /*5ec0*/  SHF.R.U32.HI R56, RZ, 0x8, R6 ;  /* 0x00000008ff387819 */ /* 0x000fe20000011606 */
[----:B------:R-:W-:Y:S01]  /*5ed0*/  HFMA2 R15, R15, R37.H0_H0, -258, -258 ;  /* 0xdc08dc080f0f7431 */ /* 0x000fe20000040025 */
[C---:B------:R-:W-:Y:S02]  /*5ee0*/  LOP3.LUT R38, R6.reuse, 0x300030, RZ, 0xc0, !PT ;  /* 0x0030003006267812 */ /* 0x040fe400078ec0ff */
[C---:B------:R-:W-:Y:S02]  /*5ef0*/  LOP3.LUT R46, R6.reuse, 0xc000c0, RZ, 0xc0, !PT ;  /* 0x00c000c0062e7812 */ /* 0x040fe400078ec0ff */
[----:B------:R-:W-:Y:S02]  /*5f00*/  LOP3.LUT R55, R6, 0x30003, RZ, 0xc0, !PT ;  /* 0x0003000306377812 */ /* 0x000fe400078ec0ff */
[----:B------:R-:W-:-:S02]  /*5f10*/  LOP3.LUT R6, R7, 0xc000c, RZ, 0xc0, !PT ;  /* 0x000c000c07067812 */ /* 0x000fc400078ec0ff */
[----:B------:R-:W-:Y:S02]  /*5f20*/  LOP3.LUT R5, R5, 0x64006400, RZ, 0xfc, !PT ;  /* 0x6400640005057812 */ /* 0x000fe400078efcff */
[----:B------:R-:W-:Y:S02]  /*5f30*/  LOP3.LUT R16, R6, 0x64006400, RZ, 0xfc, !PT ;  /* 0x6400640006107812 */ /* 0x000fe400078efcff */
[----:B------:R-:W-:Y:S01]  /*5f40*/  SHF.R.U32.HI R58, RZ, 0x8, R7 ;  /* 0x00000008ff3a7819 */ /* 0x000fe20000011607 */
[-C--:B------:R-:W-:Y:S01]  /*5f50*/  HFMA2 R17, R5, R37.reuse.H0_H0, -258, -258 ;  /* 0xdc08dc0805117431 */ /* 0x080fe20000040025 */
[C---:B------:R-:W-:Y:S01]  /*5f60*/  LOP3.LUT R39, R7.reuse, 0x300030, RZ, 0xc0, !PT ;  /* 0x0030003007277812 */ /* 0x040fe200078ec0ff */
[----:B------:R-:W-:Y:S01]  /*5f70*/  HFMA2 R16, R16, R37.H0_H0, -258, -258 ;  /* 0xdc08dc0810107431 */ /* 0x000fe20000040025 */
[C---:B------:R-:W-:Y:S02]  /*5f80*/  LOP3.LUT R47, R7.reuse, 0xc000c0, RZ, 0xc0, !PT ;  /* 0x00c000c0072f7812 */ /* 0x040fe400078ec0ff */
        /* <DEDUP_REMOVED lines=123> */
.L_x_3315:
        /* <DEDUP_REMOVED lines=48> */
.L_x_3316:
        /* <DEDUP_REMOVED lines=46> */
.L_x_3314:
[----:B------:R-:W-:Y:S01]  /*6d20*/  IADD3 R21, R21, 0x10, RZ ;  /* 0x0000001015157810 */ /* 0x000fe20007ffe0ff */
[----:B------:R-:W-:Y:S01]  /*6d30*/  UIADD3 UR4, UR4, 0x20, URZ ;  /* 0x0000002004047890 */ /* 0x000fe2000fffe03f */
[----:B------:R-:W-:Y:S02]  /*6d40*/  IADD3 R2, P3, R2, R13, RZ ;  /* 0x0000000d02027210 */ /* 0x000fe40007f7e0ff */
[C---:B------:R-:W-:Y:S02]  /*6d50*/  ISETP.GE.AND P2, PT, R21.reuse, UR5, PT ;  /* 0x0000000515007c0c */ /* 0x040fe4000bf46270 */
[----:B------:R-:W-:Y:S02]  /*6d60*/  ISETP.LT.AND P4, PT, R21, R22, PT ;  /* 0x000000161500720c */ /* 0x000fe40003f81270 */
[----:B------:R-:W-:-:S11]  /*6d70*/  IADD3.X R3, R3, R0, RZ, P3, !PT ;  /* 0x0000000003037210 */ /* 0x000fd60001ffe4ff */
[----:B------:R-:W-:Y:S05]  /*6d80*/  @!P2 BRA P4, `(.L_x_3317) ;  /* 0xfffffff00008a947 */ /* 0x000fea000203ffff */
.L_x_3313:
[----:B------:R-:W-:Y:S05]  /*6d90*/  @!P1 EXIT ;  /* 0x000000000000994d */ /* 0x000fea0003800000 */
[----:B------:R-:W1:Y:S01]  /*6da0*/  S2R R0, SR_CTAID.X ;  /* 0x0000000000007919 */ /* 0x000e620000002500 */
[----:B------:R-:W2:Y:S01]  /*6db0*/  S2UR UR4, SR_CTAID.Y ;  /* 0x00000000000479c3 */ /* 0x000ea20000002600 */
[----:B------:R-:W1:Y:S07]  /*6dc0*/  S2R R3, SR_TID.X ;  /* 0x0000000000037919 */ /* 0x000e6e0000002100 */
[----:B-----5:R-:W3:Y:S08]  /*6dd0*/  LDC R8, c[0x0][0x23c] ;  /* 0x00008f00ff087b82 */ /* 0x020ef00000000800 */
[----:B------:R-:W4:Y:S01]  /*6de0*/  LDC.64 R6, c[0x0][0x230] ;  /* 0x00008c00ff067b82 */ /* 0x000f220000000a00 */
[----:B--2---:R-:W-:Y:S01]  /*6df0*/  UIMAD UR4, UR4, 0x3, URZ ;  /* 0x00000003040478a4 */ /* 0x004fe2000f8e023f */
[----:B-1----:R-:W-:-:S04]  /*6e00*/  LEA R0, R0, R3, 0x5 ;  /* 0x0000000300007211 */ /* 0x002fc800078e28ff */
[----:B------:R-:W-:-:S05]  /*6e10*/  SHF.L.U32 R0, R0, 0x2, RZ ;  /* 0x0000000200007819 */ /* 0x000fca00000006ff */
[----:B---3--:R-:W-:-:S04]  /*6e20*/  IMAD R9, R8, UR4, R0 ;  /* 0x0000000408097c24 */ /* 0x008fc8000f8e0200 */
[----:B----4-:R-:W-:-:S05]  /*6e30*/  IMAD.WIDE R2, R9, 0x2, R6 ;  /* 0x0000000209027825 */ /* 0x010fca00078e0206 */
[----:B------:R1:W-:Y:S01]  /*6e40*/  ATOM.E.ADD.F16x2.RN.STRONG.GPU P0, RZ, desc[UR6][R2.64], R32 ;  /* 0x0000002002ff79a2 */ /* 0x0003e2000810e1c6 */
[----:B------:R-:W-:Y:S04]  /*6e50*/  BSSY B0, `(.L_x_3318) ;  /* 0x000000f000007945 */ /* 0x000fe80003800000 */
[----:B-1----:R-:W-:Y:S05]  /*6e60*/  @P0 BRA `(.L_x_3319) ;  /* 0x0000000000340947 */ /* 0x002fea0003800000 */
[----:B------:R-:W1:Y:S02]  /*6e70*/  QSPC.E.S P0, RZ, [R2] ;  /* 0x0000000002ff73aa */ /* 0x000e640000000500 */
[----:B-1----:R-:W-:Y:S05]  /*6e80*/  @!P0 BRA `(.L_x_3320) ;  /* 0x0000000000208947 */ /* 0x002fea0003800000 */
[----:B0-----:R-:W-:-:S04]  /*6e90*/  MOV R4, R2 ;  /* 0x0000000200047202 */ /* 0x001fc80000000f00 */
[----:B------:R-:W-:-:S07]  /*6ea0*/  MOV R4, R4 ;  /* 0x0000000400047202 */ /* 0x000fce0000000f00 */
.L_x_3321:
[----:B------:R-:W0:Y:S02]  /*6eb0*/  LDS R10, [R4] ;  /* 0x00000000040a7984 */ /* 0x000e240000000800 */
[----:B0-----:R-:W-:-:S06]  /*6ec0*/  HADD2 R11, R10, R32 ;  /* 0x000000200a0b7230 */ /* 0x001fcc0000000000 */
[----:B------:R-:W0:Y:S02]  /*6ed0*/  ATOMS.CAST.SPIN R11, [R4], R10, R11 ;  /* 0x0000000a040b738d */ /* 0x000e24000180000b */
[----:B0-----:R-:W-:-:S13]  /*6ee0*/  ISETP.EQ.U32.AND P0, PT, R11, 0x1, PT ;  /* 0x000000010b00780c */ /* 0x001fda0003f02070 */
[----:B------:R-:W-:Y:S05]  /*6ef0*/  @!P0 BRA `(.L_x_3321) ;  /* 0xfffffffc00ec8947 */ /* 0x000fea000383ffff */
[----:B------:R-:W-:Y:S05]  /*6f00*/  BRA `(.L_x_3319) ;  /* 0x00000000000c7947 */ /* 0x000fea0003800000 */
.L_x_3320:
[----:B------:R-:W0:Y:S02]  /*6f10*/  LD.E R0, desc[UR6][R2.64] ;  /* 0x0000000602007980 */ /* 0x000e24000c101900 */
[----:B0-----:R-:W-:-:S05]  /*6f20*/  IADD3 R5, R32, R0, RZ ;  /* 0x0000000020057210 */ /* 0x001fca0007ffe0ff */
[----:B------:R1:W-:Y:S02]  /*6f30*/  ST.E desc[UR6][R2.64], R5 ;  /* 0x0000000502007985 */ /* 0x0003e4000c101906 */
.L_x_3319:
[----:B------:R-:W-:Y:S05]  /*6f40*/  BSYNC B0 ;  /* 0x0000000000007941 */ /* 0x000fea0003800000 */
.L_x_3318:
[----:B------:R2:W-:Y:S01]  /*6f50*/  ATOM.E.ADD.F16x2.RN.STRONG.GPU P0, RZ, desc[UR6][R2.64+0x4], R33 ;  /* 0x0000042102ff79a2 */ /* 0x0005e2000810e1c6 */
[----:B------:R-:W-:Y:S04]  /*6f60*/  BSSY B0, `(.L_x_3322) ;  /* 0x000000e000007945 */ /* 0x000fe80003800000 */
[----:B--2---:R-:W-:Y:S05]  /*6f70*/  @P0 BRA `(.L_x_3323) ;  /* 0x0000000000300947 */ /* 0x004fea0003800000 */
[----:B------:R-:W2:Y:S02]  /*6f80*/  QSPC.E.S P0, RZ, [R2+0x4] ;  /* 0x0000040002ff73aa */ /* 0x000ea40000000500 */
[----:B--2---:R-:W-:Y:S05]  /*6f90*/  @!P0 BRA `(.L_x_3324) ;  /* 0x00000000001c8947 */ /* 0x004fea0003800000 */
[----:B-1----:R-:W-:-:S07]  /*6fa0*/  MOV R2, R2 ;  /* 0x0000000200027202 */ /* 0x002fce0000000f00 */
.L_x_3325:
[----:B0-----:R-:W0:Y:S02]  /*6fb0*/  LDS R4, [R2+0x4] ;  /* 0x0000040002047984 */ /* 0x001e240000000800 */
[----:B0-----:R-:W-:-:S10]  /*6fc0*/  HFMA2.MMA R5, R4, 1, 1, R33 ;  /* 0x3c003c0004057835 */ /* 0x001fd40000000021 */
[----:B------:R-:W0:Y:S02]  /*6fd0*/  ATOMS.CAST.SPIN R5, [R2+0x4], R4, R5 ;  /* 0x000004040205738d */ /* 0x000e240001800005 */
[----:B0-----:R-:W-:-:S13]  /*6fe0*/  ISETP.EQ.U32.AND P0, PT, R5, 0x1, PT ;  /* 0x000000010500780c */ /* 0x001fda0003f02070 */
[----:B------:R-:W-:Y:S05]  /*6ff0*/  @!P0 BRA `(.L_x_3325) ;  /* 0xfffffffc00ec8947 */ /* 0x000fea000383ffff */
[----:B------:R-:W-:Y:S05]  /*7000*/  BRA `(.L_x_3323) ;  /* 0x00000000000c7947 */ /* 0x000fea0003800000 */
.L_x_3324:
[----:B------:R-:W0:Y:S02]  /*7010*/  LD.E R0, desc[UR6][R2.64+0x4] ;  /* 0x0000040602007980 */ /* 0x000e24000c101900 */
[----:B01----:R-:W-:-:S05]  /*7020*/  IMAD.IADD R5, R33, 0x1, R0 ;  /* 0x0000000121057824 */ /* 0x003fca00078e0200 */
[----:B------:R2:W-:Y:S02]  /*7030*/  ST.E desc[UR6][R2.64+0x4], R5 ;  /* 0x0000040502007985 */ /* 0x0005e4000c101906 */
.L_x_3323:
[----:B------:R-:W-:Y:S05]  /*7040*/  BSYNC B0 ;  /* 0x0000000000007941 */ /* 0x000fea0003800000 */
.L_x_3322:
[----:B------:R-:W-:-:S13]  /*7050*/  ISETP.GE.AND P0, PT, R20, 0x2, PT ;  /* 0x000000021400780c */ /* 0x000fda0003f06270 */
[----:B------:R-:W-:Y:S05]  /*7060*/  @!P0 EXIT ;  /* 0x000000000000894d */ /* 0x000fea0003800000 */
[----:B------:R-:W-:-:S05]  /*7070*/  IADD3 R9, R9, R8, RZ ;  /* 0x0000000809097210 */ /* 0x000fca0007ffe0ff */
[----:B-12---:R-:W-:-:S05]  /*7080*/  IMAD.WIDE R2, R9, 0x2, R6 ;  /* 0x0000000209027825 */ /* 0x006fca00078e0206 */
[----:B------:R1:W-:Y:S01]  /*7090*/  ATOM.E.ADD.F16x2.RN.STRONG.GPU P0, RZ, desc[UR6][R2.64], R28 ;  /* 0x0000001c02ff79a2 */ /* 0x0003e2000810e1c6 */
[----:B------:R-:W-:Y:S04]  /*70a0*/  BSSY B0, `(.L_x_3326) ;  /* 0x000000f000007945 */ /* 0x000fe80003800000 */
[----:B-1----:R-:W-:Y:S05]  /*70b0*/  @P0 BRA `(.L_x_3327) ;  /* 0x0000000000340947 */ /* 0x002fea0003800000 */
[----:B------:R-:W1:Y:S02]  /*70c0*/  QSPC.E.S P0, RZ, [R2] ;  /* 0x0000000002ff73aa */ /* 0x000e640000000500 */
[----:B-1----:R-:W-:Y:S05]  /*70d0*/  @!P0 BRA `(.L_x_3328) ;  /* 0x0000000000208947 */ /* 0x002fea0003800000 */
[----:B0-----:R-:W-:-:S04]  /*70e0*/  MOV R4, R2 ;  /* 0x0000000200047202 */ /* 0x001fc80000000f00 */
[----:B------:R-:W-:-:S07]  /*70f0*/  MOV R4, R4 ;  /* 0x0000000400047202 */ /* 0x000fce0000000f00 */
.L_x_3329:
[----:B------:R-:W0:Y:S02]  /*7100*/  LDS R10, [R4] ;  /* 0x00000000040a7984 */ /* 0x000e240000000800 */
[----:B0-----:R-:W-:-:S06]  /*7110*/  HADD2 R11, R10, R28 ;  /* 0x0000001c0a0b7230 */ /* 0x001fcc0000000000 */
[----:B------:R-:W0:Y:S02]  /*7120*/  ATOMS.CAST.SPIN R11, [R4], R10, R11 ;  /* 0x0000000a040b738d */ /* 0x000e24000180000b */
[----:B0-----:R-:W-:-:S13]  /*7130*/  ISETP.EQ.U32.AND P0, PT, R11, 0x1, PT ;  /* 0x000000010b00780c */ /* 0x001fda0003f02070 */
[----:B------:R-:W-:Y:S05]  /*7140*/  @!P0 BRA `(.L_x_3329) ;  /* 0xfffffffc00ec8947 */ /* 0x000fea000383ffff */
[----:B------:R-:W-:Y:S05]  /*7150*/  BRA `(.L_x_3327) ;  /* 0x00000000000c7947 */ /* 0x000fea0003800000 */
.L_x_3328:
[----:B------:R-:W0:Y:S02]  /*7160*/  LD.E R0, desc[UR6][R2.64] ;  /* 0x0000000602007980 */ /* 0x000e24000c101900 */
[----:B0-----:R-:W-:-:S05]  /*7170*/  IADD3 R5, R28, R0, RZ ;  /* 0x000000001c057210 */ /* 0x001fca0007ffe0ff */
[----:B------:R1:W-:Y:S02]  /*7180*/  ST.E desc[UR6][R2.64], R5 ;  /* 0x0000000502007985 */ /* 0x0003e4000c101906 */
.L_x_3327:
[----:B------:R-:W-:Y:S05]  /*7190*/  BSYNC B0 ;  /* 0x0000000000007941 */ /* 0x000fea0003800000 */
.L_x_3326:
[----:B------:R2:W-:Y:S01]  /*71a0*/  ATOM.E.ADD.F16x2.RN.STRONG.GPU P0, RZ, desc[UR6][R2.64+0x4], R29 ;  /* 0x0000041d02ff79a2 */ /* 0x0005e2000810e1c6 */
[----:B------:R-:W-:Y:S04]  /*71b0*/  BSSY B0, `(.L_x_3330) ;  /* 0x000000e000007945 */ /* 0x000fe80003800000 */
[----:B--2---:R-:W-:Y:S05]  /*71c0*/  @P0 BRA `(.L_x_3331) ;  /* 0x0000000000300947 */ /* 0x004fea0003800000 */
[----:B------:R-:W2:Y:S02]  /*71d0*/  QSPC.E.S P0, RZ, [R2+0x4] ;  /* 0x0000040002ff73aa */ /* 0x000ea40000000500 */
[----:B--2---:R-:W-:Y:S05]  /*71e0*/  @!P0 BRA `(.L_x_3332) ;  /* 0x00000000001c8947 */ /* 0x004fea0003800000 */
[----:B-1----:R-:W-:-:S07]  /*71f0*/  MOV R2, R2 ;  /* 0x0000000200027202 */ /* 0x002fce0000000f00 */
.L_x_3333:
[----:B0-----:R-:W0:Y:S02]  /*7200*/  LDS R4, [R2+0x4] ;  /* 0x0000040002047984 */ /* 0x001e240000000800 */
[----:B0-----:R-:W-:-:S10]  /*7210*/  HFMA2.MMA R5, R4, 1, 1, R29 ;  /* 0x3c003c0004057835 */ /* 0x001fd4000000001d */
[----:B------:R-:W0:Y:S02]  /*7220*/  ATOMS.CAST.SPIN R5, [R2+0x4], R4, R5 ;  /* 0x000004040205738d */ /* 0x000e240001800005 */
[----:B0-----:R-:W-:-:S13]  /*7230*/  ISETP.EQ.U32.AND P0, PT, R5, 0x1, PT ;  /* 0x000000010500780c */ /* 0x001fda0003f02070 */
[----:B------:R-:W-:Y:S05]  /*7240*/  @!P0 BRA `(.L_x_3333) ;  /* 0xfffffffc00ec8947 */ /* 0x000fea000383ffff */
[----:B------:R-:W-:Y:S05]  /*7250*/  BRA `(.L_x_3331) ;  /* 0x00000000000c7947 */ /* 0x000fea0003800000 */
.L_x_3332:
[----:B------:R-:W0:Y:S02]  /*7260*/  LD.E R0, desc[UR6][R2.64+0x4] ;  /* 0x0000040602007980 */ /* 0x000e24000c101900 */
[----:B01----:R-:W-:-:S05]  /*7270*/  IADD3 R5, R29, R0, RZ ;  /* 0x000000001d057210 */ /* 0x003fca0007ffe0ff */
[----:B------:R2:W-:Y:S02]  /*7280*/  ST.E desc[UR6][R2.64+0x4], R5 ;  /* 0x0000040502007985 */ /* 0x0005e4000c101906 */
.L_x_3331:
[----:B------:R-:W-:Y:S05]  /*7290*/  BSYNC B0 ;  /* 0x0000000000007941 */ /* 0x000fea0003800000 */
.L_x_3330:
[----:B------:R-:W-:-:S13]  /*72a0*/  ISETP.NE.AND P0, PT, R20, 0x2, PT ;  /* 0x000000021400780c */ /* 0x000fda0003f05270 */
[----:B------:R-:W-:Y:S05]  /*72b0*/  @!P0 EXIT ;  /* 0x000000000000894d */ /* 0x000fea0003800000 */
[----:B-12---:R-:W-:-:S05]  /*72c0*/  IADD3 R3, R9, R8, RZ ;  /* 0x0000000809037210 */ /* 0x006fca0007ffe0ff */
[----:B------:R-:W-:-:S05]  /*72d0*/  IMAD.WIDE R2, R3, 0x2, R6 ;  /* 0x0000000203027825 */ /* 0x000fca00078e0206 */
[----:B------:R1:W-:Y:S01]  /*72e0*/  ATOM.E.ADD.F16x2.RN.STRONG.GPU P0, RZ, desc[UR6][R2.64], R30 ;  /* 0x0000001e02ff79a2 */ /* 0x0003e2000810e1c6 */
[----:B------:R-:W-:Y:S04]  /*72f0*/  BSSY B0, `(.L_x_3334) ;  /* 0x000000f000007945 */ /* 0x000fe80003800000 */
[----:B-1----:R-:W-:Y:S05]  /*7300*/  @P0 BRA `(.L_x_3335) ;  /* 0x0000000000340947 */ /* 0x002fea0003800000 */
[----:B------:R-:W1:Y:S02]  /*7310*/  QSPC.E.S P0, RZ, [R2] ;  /* 0x0000000002ff73aa */ /* 0x000e640000000500 */
[----:B-1----:R-:W-:Y:S05]  /*7320*/  @!P0 BRA `(.L_x_3336) ;  /* 0x0000000000208947 */ /* 0x002fea0003800000 */
[----:B0-----:R-:W-:-:S04]  /*7330*/  MOV R4, R2 ;  /* 0x0000000200047202 */ /* 0x001fc80000000f00 */
[----:B------:R-:W-:-:S07]  /*7340*/  MOV R4, R4 ;  /* 0x0000000400047202 */ /* 0x000fce0000000f00 */
.L_x_3337:
[----:B------:R-:W0:Y:S02]  /*7350*/  LDS R6, [R4] ;  /* 0x0000000004067984 */ /* 0x000e240000000800 */
[----:B0-----:R-:W-:-:S06]  /*7360*/  HADD2 R7, R6, R30 ;  /* 0x0000001e06077230 */ /* 0x001fcc0000000000 */
[----:B------:R-:W0:Y:S02]  /*7370*/  ATOMS.CAST.SPIN R7, [R4], R6, R7 ;  /* 0x000000060407738d */ /* 0x000e240001800007 */
[----:B0-----:R-:W-:-:S13]  /*7380*/  ISETP.EQ.U32.AND P0, PT, R7, 0x1, PT ;  /* 0x000000010700780c */ /* 0x001fda0003f02070 */
[----:B------:R-:W-:Y:S05]  /*7390*/  @!P0 BRA `(.L_x_3337) ;  /* 0xfffffffc00ec8947 */ /* 0x000fea000383ffff */
[----:B------:R-:W-:Y:S05]  /*73a0*/  BRA `(.L_x_3335) ;  /* 0x00000000000c7947 */ /* 0x000fea0003800000 */
.L_x_3336:
[----:B------:R-:W0:Y:S02]  /*73b0*/  LD.E R0, desc[UR6][R2.64] ;  /* 0x0000000602007980 */ /* 0x000e24000c101900 */
[----:B0-----:R-:W-:-:S05]  /*73c0*/  IADD3 R5, R30, R0, RZ ;  /* 0x000000001e057210 */ /* 0x001fca0007ffe0ff */
[----:B------:R1:W-:Y:S02]  /*73d0*/  ST.E desc[UR6][R2.64], R5 ;  /* 0x0000000502007985 */ /* 0x0003e4000c101906 */
.L_x_3335:
[----:B------:R-:W-:Y:S05]  /*73e0*/  BSYNC B0 ;  /* 0x0000000000007941 */ /* 0x000fea0003800000 */
.L_x_3334:
[----:B------:R2:W-:Y:S02]  /*73f0*/  ATOM.E.ADD.F16x2.RN.STRONG.GPU P0, RZ, desc[UR6][R2.64+0x4], R31 ;  /* 0x0000041f02ff79a2 */ /* 0x0005e4000810e1c6 */
[----:B--2---:R-:W-:Y:S05]  /*7400*/  @P0 EXIT ;  /* 0x000000000000094d */ /* 0x004fea0003800000 */
[----:B------:R-:W2:Y:S02]  /*7410*/  QSPC.E.S P0, RZ, [R2+0x4] ;  /* 0x0000040002ff73aa */ /* 0x000ea40000000500 */
[----:B--2---:R-:W-:Y:S05]  /*7420*/  @!P0 BRA `(.L_x_3338) ;  /* 0x00000000001c8947 */ /* 0x004fea0003800000 */
[----:B-1----:R-:W-:-:S07]  /*7430*/  MOV R2, R2 ;  /* 0x0000000200027202 */ /* 0x002fce0000000f00 */
.L_x_3339:
[----:B0-----:R-:W0:Y:S02]  /*7440*/  LDS R4, [R2+0x4] ;  /* 0x0000040002047984 */ /* 0x001e240000000800 */
[----:B0-----:R-:W-:-:S10]  /*7450*/  HFMA2.MMA R5, R4, 1, 1, R31 ;  /* 0x3c003c0004057835 */ /* 0x001fd4000000001f */
[----:B------:R-:W0:Y:S02]  /*7460*/  ATOMS.CAST.SPIN R5, [R2+0x4], R4, R5 ;  /* 0x000004040205738d */ /* 0x000e240001800005 */
[----:B0-----:R-:W-:-:S13]  /*7470*/  ISETP.EQ.U32.AND P0, PT, R5, 0x1, PT ;  /* 0x000000010500780c */ /* 0x001fda0003f02070 */
[----:B------:R-:W-:Y:S05]  /*7480*/  @!P0 BRA `(.L_x_3339) ;  /* 0xfffffffc00ec8947 */ /* 0x000fea000383ffff */
[----:B------:R-:W-:Y:S05]  /*7490*/  EXIT ;  /* 0x000000000000794d */ /* 0x000fea0003800000 */
.L_x_3338:
[----:B------:R-:W0:Y:S02]  /*74a0*/  LD.E R0, desc[UR6][R2.64+0x4] ;  /* 0x0000040602007980 */ /* 0x000e24000c101900 */
[----:B01----:R-:W-:-:S05]  /*74b0*/  IADD3 R5, R31, R0, RZ ;  /* 0x000000001f057210 */ /* 0x003fca0007ffe0ff */
[----:B------:R-:W-:Y:S01]  /*74c0*/  ST.E desc[UR6][R2.64+0x4], R5 ;  /* 0x0000040502007985 */ /* 0x000fe2000c101906 */
[----:B------:R-:W-:Y:S05]  /*74d0*/  EXIT ;  /* 0x000000000000794d */ /* 0x000fea0003800000 */
.L_x_3340:
        /* <DEDUP_REMOVED lines=10> */
.L_x_5226:


//--------------------- .text._Z23gemm_half_q_half_kernelILi3ELi128ELb1ELb0ELi32EEvPK6__halfPKjS4_S2_PS0_iiiiPKtS7_iiiiiibS2_i --------------------------
	.section	.text._Z23gemm_half_q_half_kernelILi3ELi128ELb1ELb0ELi32EEvPK6__halfPKjS4_S2_PS0_iiiiPKtS7_iiiiiibS2_i,"ax",@progbits
	.align	128
        .global         _Z23gemm_half_q_half_kernelILi3ELi128ELb1ELb0ELi32EEvPK6__halfPKjS4_S2_PS0_iiiiPKtS7_iiiiiibS2_i
        .type           _Z23gemm_half_q_half_kernelILi3ELi128ELb1ELb0ELi32EEvPK6__halfPKjS4_S2_PS0_iiiiPKtS7_iiiiiibS2_i,@function
        .size           _Z23gemm_half_q_half_kernelILi3ELi128ELb1ELb0ELi32EEvPK6__halfPKjS4_S2_PS0_iiiiPKtS7_iiiiiibS2_i,(.L_x_5227 - _Z23gemm_half_q_half_kernelILi3ELi128ELb1ELb0ELi32EEvPK6__halfPKjS4_S2_PS0_iiiiPKtS7_iiiiiibS2_i)
        .other          _Z23gemm_half_q_half_kernelILi3ELi128ELb1ELb0ELi32EEvPK6__halfPKjS4_S2_PS0_iiiiPKtS7_iiiiiibS2_i,@"STO_CUDA_ENTRY STV_DEFAULT"
_Z23gemm_half_q_half_kernelILi3ELi128ELb1ELb0ELi32EEvPK6__halfPKjS4_S2_PS0_iiiiPKtS7_iiiiiibS2_i:
.text._Z23gemm_half_q_half_kernelILi3ELi128ELb1ELb0ELi32EEvPK6__halfPKjS4_S2_PS0_iiiiPKtS7_iiiiiibS2_i:
        /* <DEDUP_REMOVED lines=32> */
[----:B------:R-:W-:Y:S02]  /*0200*/  @P0 IADD3.X R17, R11, R2, RZ, P2, !PT ;  /* 0x000000020b110210 */ /* 0x000fe400017fe4ff */
[----:B------:R-:W-:-:S06]  /*0210*/  PRMT R2, RZ, 0x7610, R2 ;  /* 0x00007610ff027816 */ /* 0x000fcc0000000002 */
[----:B------:R-:W3:Y:S01]  /*0220*/  @P0 LDG.E.U16 R2, desc[UR6][R16.64] ;  /* 0x0000000610020981 */ /* 0x000ee2000c1e1500 */
[----:B--2---:R-:W-:-:S04]  /*0230*/  LOP3.LUT R9, R12, R13, RZ, 0xfc, !PT ;  /* 0x0000000d0c097212 */ /* 0x004fc800078efcff */
[----:B---3--:R-:W-:-:S04]  /*0240*/  @P0 LOP3.LUT R4, R2, R9, RZ, 0xfc, !PT ;  /* 0x0000000902040212 */ /* 0x008fc800078efcff */
[----:B------:R-:W-:-:S07]  /*0250*/  @P0 PRMT R9, R4, 0x7610, R9 ;  /* 0x0000761004090816 */ /* 0x000fce0000000009 */
.L_x_3341:
        /* <DEDUP_REMOVED lines=36> */
.L_x_3346:
        /* <DEDUP_REMOVED lines=16> */
.L_x_3345:
        /* <DEDUP_REMOVED lines=16> */
.L_x_3344:
        /* <DEDUP_REMOVED lines=17> */
.L_x_3348:
        /* <DEDUP_REMOVED lines=16> */
.L_x_3347:
        /* <DEDUP_REMOVED lines=14> */
.L_x_3343:
[----:B------:R-:W-:Y:S05]  /*0990*/  BSYNC B0 ;  /* 0x0000000000007941 */ /* 0x000fea0003800000 */
.L_x_3342:
        /* <DEDUP_REMOVED lines=21> */
.L_x_3351:
        /* <DEDUP_REMOVED lines=11> */
.L_x_3350:
[----:B-1----:R-:W-:-:S04]  /*0ba0*/  IADD3 R8, R14, -R5, RZ ;  /* 0x800000050e087210 */ /* 0x002fc80007ffe0ff */
[----:B------:R-:W-:-:S13]  /*0bb0*/  ISETP.GT.AND P2, PT, R8, 0x1, PT ;  /* 0x000000010800780c */ /* 0x000fda0003f44270 */
[----:B------:R-:W-:Y:S01]  /*0bc0*/  @P2 PLOP3.LUT P0, PT, PT, PT, PT, 0x8, 0x0 ;  /* 0x000000000000281c */ /* 0x000fe20003f0e170 */
[----:B0-----:R-:W-:Y:S01]  /*0bd0*/  @P2 IMAD.WIDE R8, R27, 0x2, R6 ;  /* 0x000000021b082825 */ /* 0x001fe200078e0206 */
[----:B------:R-:W-:Y:S01]  /*0be0*/  @P2 IADD3 R5, R5, 0x2, RZ ;  /* 0x0000000205052810 */ /* 0x000fe20007ffe0ff */
[----:B------:R0:W-:Y:S03]  /*0bf0*/  @P2 STG.E.64 desc[UR6][R6.64], RZ ;  /* 0x000000ff06002986 */ /* 0x0001e6000c101b06 */
[----:B------:R-:W-:Y:S01]  /*0c00*/  ISETP.LT.OR P0, PT, R5, R14, P0 ;  /* 0x0000000e0500720c */ /* 0x000fe20000701670 */
[----:B------:R2:W-:Y:S01]  /*0c10*/  @P2 STG.E.64 desc[UR6][R8.64], RZ ;  /* 0x000000ff08002986 */ /* 0x0005e2000c101b06 */
[----:B0-----:R-:W-:-:S11]  /*0c20*/  @P2 IMAD.WIDE R6, R27, 0x2, R8 ;  /* 0x000000021b062825 */ /* 0x001fd600078e0208 */
[----:B------:R2:W-:Y:S02]  /*0c30*/  @P0 STG.E.64 desc[UR6][R6.64], RZ ;  /* 0x000000ff06000986 */ /* 0x0005e4000c101b06 */
.L_x_3349:
[----:B------:R-:W3:Y:S08]  /*0c40*/  LDC R18, c[0x0][0x25c] ;  /* 0x00009700ff127b82 */ /* 0x000ef00000000800 */
[----:B------:R-:W-:Y:S01]  /*0c50*/  BAR.SYNC.DEFER_BLOCKING 0x0 ;  /* 0x0000000000007b1d */ /* 0x000fe20000010000 */
[----:B------:R-:W-:-:S05]  /*0c60*/  ISETP.GE.AND P6, PT, R15, R16, PT ;  /* 0x000000100f00720c */ /* 0x000fca0003fc6270 */
[----:B------:R-:W-:Y:S02]  /*0c70*/  ULDC UR5, c[0x0][0x258] ;  /* 0x0000960000057ab9 */ /* 0x000fe40000000800 */
[----:B0-----:R-:W0:Y:S01]  /*0c80*/  LDC R20, c[0x0][0x264] ;  /* 0x00009900ff147b82 */ /* 0x001e220000000800 */
[----:B------:R-:W-:Y:S01]  /*0c90*/  ULDC UR8, c[0x0][0x260] ;  /* 0x0000980000087ab9 */ /* 0x000fe20000000800 */
[----:B------:R-:W-:Y:S01]  /*0ca0*/  ULDC UR9, c[0x0][0x268] ;  /* 0x00009a0000097ab9 */ /* 0x000fe20000000800 */
[C---:B------:R-:W-:Y:S02]  /*0cb0*/  VIMNMX R31, R15.reuse, UR5, PT ;  /* 0x000000050f1f7c48 */ /* 0x040fe4000bfe0100 */
[C---:B------:R-:W-:Y:S02]  /*0cc0*/  ISETP.GT.AND P0, PT, R15.reuse, UR5, PT ;  /* 0x000000050f007c0c */ /* 0x040fe4000bf04270 */
[C---:B------:R-:W-:Y:S02]  /*0cd0*/  ISETP.GT.AND P2, PT, R15.reuse, UR8, PT ;  /* 0x000000080f007c0c */ /* 0x040fe4000bf44270 */
[----:B------:R-:W-:-:S02]  /*0ce0*/  ISETP.GT.AND P3, PT, R15, UR9, PT ;  /* 0x000000090f007c0c */ /* 0x000fc4000bf64270 */
[----:B------:R-:W-:Y:S02]  /*0cf0*/  SHF.R.S32.HI R36, RZ, 0x1f, R31 ;  /* 0x0000001fff247819 */ /* 0x000fe4000001141f */
[C---:B---3--:R-:W-:Y:S02]  /*0d00*/  ISETP.GT.AND P4, PT, R15.reuse, R18, PT ;  /* 0x000000120f00720c */ /* 0x048fe40003f84270 */
[----:B0-----:R-:W-:Y:S01]  /*0d10*/  ISETP.GT.AND P5, PT, R15, R20, PT ;  /* 0x000000140f00720c */ /* 0x001fe20003fa4270 */
[----:B------:R-:W-:-:S12]  /*0d20*/  @P6 BRA `(.L_x_3352) ;  /* 0x0000000000d46947 */ /* 0x000fd80003800000 */
[----:B--2---:R-:W0:Y:S01]  /*0d30*/  LDC.64 R6, c[0x0][0x248] ;  /* 0x00009200ff067b82 */ /* 0x004e220000000a00 */
[----:B------:R-:W-:-:S07]  /*0d40*/  SHF.L.U32 R23, R3, 0x6, RZ ;  /* 0x0000000603177819 */ /* 0x000fce00000006ff */
[----:B-1----:R-:W1:Y:S08]  /*0d50*/  LDC.64 R8, c[0x0][0x220] ;  /* 0x00008800ff087b82 */ /* 0x002e700000000a00 */
        /* <DEDUP_REMOVED lines=10> */
.L_x_3353:
        /* <DEDUP_REMOVED lines=40> */
.L_x_3352:
[----:B------:R-:W-:Y:S01]  /*1080*/  HFMA2.MMA R3, -RZ, RZ, 0, 0 ;  /* 0x00000000ff037435 */ /* 0x000fe200000001ff */
[----:B------:R-:W-:Y:S02]  /*1090*/  LEA.HI R36, R36, R31, RZ, 0x5 ;  /* 0x0000001f24247211 */ /* 0x000fe400078f28ff */
[----:B------:R-:W-:Y:S01]  /*10a0*/  MOV R5, RZ ;  /* 0x000000ff00057202 */ /* 0x000fe20000000f00 */
[----:B------:R-:W-:Y:S07]  /*10b0*/  @!P0 BRA `(.L_x_3354) ;  /* 0x00000000001c8947 */ /* 0x000fee0003800000 */
[----:B--2---:R-:W0:Y:S02]  /*10c0*/  LDC R6, c[0x0][0x25c] ;  /* 0x00009700ff067b82 */ /* 0x004e240000000800 */
[----:B0-----:R-:W-:-:S04]  /*10d0*/  VIMNMX R5, R15, R6, PT ;  /* 0x000000060f057248 */ /* 0x001fc80003fe0100 */
[----:B------:R-:W-:-:S04]  /*10e0*/  IADD3 R5, R5, -UR5, RZ ;  /* 0x8000000505057c10 */ /* 0x000fc8000fffe0ff */
[----:B------:R-:W-:-:S04]  /*10f0*/  SHF.R.S32.HI R6, RZ, 0x1f, R5 ;  /* 0x0000001fff067819 */ /* 0x000fc80000011405 */
[----:B------:R-:W-:-:S04]  /*1100*/  LEA.HI R6, R6, R5, RZ, 0x5 ;  /* 0x0000000506067211 */ /* 0x000fc800078f28ff */
[----:B------:R-:W-:-:S05]  /*1110*/  SHF.R.S32.HI R6, RZ, 0x5, R6 ;  /* 0x00000005ff067819 */ /* 0x000fca0000011406 */
[----:B------:R-:W-:-:S07]  /*1120*/  IMAD R5, R6, 0x6, RZ ;  /* 0x0000000606057824 */ /* 0x000fce00078e02ff */
.L_x_3354:
[----:B------:R-:W-:Y:S05]  /*1130*/  @!P4 BRA `(.L_x_3355) ;  /* 0x00000000001cc947 */ /* 0x000fea0003800000 */
[----:B--2---:R-:W0:Y:S02]  /*1140*/  LDC R6, c[0x0][0x260] ;  /* 0x00009800ff067b82 */ /* 0x004e240000000800 */
[----:B0-----:R-:W-:-:S04]  /*1150*/  VIMNMX R3, R15, R6, PT ;  /* 0x000000060f037248 */ /* 0x001fc80003fe0100 */
[----:B------:R-:W-:-:S04]  /*1160*/  IADD3 R3, R3, -R18, RZ ;  /* 0x8000001203037210 */ /* 0x000fc80007ffe0ff */
[----:B------:R-:W-:-:S04]  /*1170*/  SHF.R.S32.HI R6, RZ, 0x1f, R3 ;  /* 0x0000001fff067819 */ /* 0x000fc80000011403 */
[----:B------:R-:W-:-:S04]  /*1180*/  LEA.HI R6, R6, R3, RZ, 0x5 ;  /* 0x0000000306067211 */ /* 0x000fc800078f28ff */
[----:B------:R-:W-:-:S04]  /*1190*/  SHF.R.S32.HI R6, RZ, 0x5, R6 ;  /* 0x00000005ff067819 */ /* 0x000fc80000011406 */
[----:B------:R-:W-:-:S07]  /*11a0*/  LEA R3, R6, R6, 0x2 ;  /* 0x0000000606037211 */ /* 0x000fce00078e10ff */
.L_x_3355:
[----:B--2---:R-:W-:Y:S01]  /*11b0*/  HFMA2.MMA R6, -RZ, RZ, 0, 0 ;  /* 0x00000000ff067435 */ /* 0x004fe200000001ff */
        /* <DEDUP_REMOVED lines=10> */
.L_x_3356:
        /* <DEDUP_REMOVED lines=8> */
.L_x_3357:
[----:B------:R-:W-:Y:S01]  /*12e0*/  HFMA2.MMA R7, -RZ, RZ, 0, 0 ;  /* 0x00000000ff077435 */ /* 0x000fe200000001ff */
[----:B------:R-:W-:Y:S10]  /*12f0*/  @!P3 BRA `(.L_x_3358) ;  /* 0x00000000001cb947 */ /* 0x000ff40003800000 */
[----:B-1----:R-:W0:Y:S02]  /*1300*/  LDC R10, c[0x0][0x26c] ;  /* 0x00009b00ff0a7b82 */ /* 0x002e240000000800 */
[----:B0-----:R-:W-:-:S04]  /*1310*/  VIMNMX R7, R15, R10, PT ;  /* 0x0000000a0f077248 */ /* 0x001fc80003fe0100 */
[----:B------:R-:W-:-:S04]  /*1320*/  IADD3 R7, R7, -UR9, RZ ;  /* 0x8000000907077c10 */ /* 0x000fc8000fffe0ff */
[----:B------:R-:W-:-:S04]  /*1330*/  SHF.R.S32.HI R10, RZ, 0x1f, R7 ;  /* 0x0000001fff0a7819 */ /* 0x000fc80000011407 */
[----:B------:R-:W-:-:S04]  /*1340*/  LEA.HI R10, R10, R7, RZ, 0x5 ;  /* 0x000000070a0a7211 */ /* 0x000fc800078f28ff */
[----:B------:R-:W-:-:S04]  /*1350*/  SHF.R.S32.HI R10, RZ, 0x5, R10 ;  /* 0x00000005ff0a7819 */ /* 0x000fc8000001140a */
[----:B------:R-:W-:-:S07]  /*1360*/  SHF.L.U32 R7, R10, 0x1, RZ ;  /* 0x000000010a077819 */ /* 0x000fce00000006ff */
.L_x_3358:
[C---:B------:R-:W-:Y:S02]  /*1370*/  ISETP.GE.AND P0, PT, R15.reuse, R16, PT ;  /* 0x000000100f00720c */ /* 0x040fe40003f06270 */
        /* <DEDUP_REMOVED lines=9> */
[----:B------:R-:W-:Y:S01]  /*1410*/  PRMT R26, RZ, 0x5410, RZ ;  /* 0x00005410ff1a7816 */ /* 0x000fe200000000ff */
[----:B------:R-:W-:Y:S06]  /*1420*/  @P0 BRA `(.L_x_3359) ;  /* 0x0000005c00fc0947 */ /* 0x000fec0003800000 */
[----:B------:R-:W0:Y:S01]  /*1430*/  S2UR UR5, SR_CgaCtaId ;  /* 0x00000000000579c3 */ /* 0x000e220000008800 */
[-C--:B------:R-:W-:Y:S01]  /*1440*/  IMAD R3, R6, R27.reuse, RZ ;  /* 0x0000001b06037224 */ /* 0x080fe200078e02ff */
[----:B------:R-:W-:Y:S01]  /*1450*/  PRMT R2, R2, 0x9910, RZ ;  /* 0x0000991002027816 */ /* 0x000fe200000000ff */
[----:B------:R-:W-:Y:S01]  /*1460*/  ULDC.64 UR8, c[0x0][0x218] ;  /* 0x0000860000087ab9 */ /* 0x000fe20000000a00 */
[----:B------:R-:W-:Y:S01]  /*1470*/  SHF.R.S32.HI R7, RZ, 0x1f, R27 ;  /* 0x0000001fff077819 */ /* 0x000fe2000001141b */
[----:B------:R-:W-:Y:S01]  /*1480*/  UMOV UR4, 0x400 ;  /* 0x0000040000047882 */ /* 0x000fe20000000000 */
[----:B------:R-:W-:Y:S01]  /*1490*/  SHF.R.S32.HI R6, RZ, 0x1f, R4 ;  /* 0x0000001fff067819 */ /* 0x000fe20000011404 */
[----:B------:R-:W-:Y:S01]  /*14a0*/  HADD2.F32 R22, -RZ, R22.H0_H0 ;  /* 0x20000016ff167230 */ /* 0x000fe20000004100 */
[C-C-:B------:R-:W-:Y:S01]  /*14b0*/  IADD3 R27, P2, P3, R4.reuse, R27, R3.reuse ;  /* 0x0000001b041b7210 */ /* 0x140fe20007b5e003 */
[----:B------:R-:W-:Y:S01]  /*14c0*/  HADD2.F32 R23, -RZ, R23.H0_H0 ;  /* 0x20000017ff177230 */ /* 0x000fe20000004100 */
[----:B------:R-:W-:Y:S01]  /*14d0*/  SHF.R.S32.HI R5, RZ, 0x1f, R3 ;  /* 0x0000001fff057819 */ /* 0x000fe20000011403 */
[----:B------:R-:W-:Y:S01]  /*14e0*/  HADD2.F32 R24, -RZ, R24.H0_H0 ;  /* 0x20000018ff187230 */ /* 0x000fe20000004100 */
[----:B------:R-:W-:Y:S01]  /*14f0*/  IADD3 R3, P4, R4, R3, RZ ;  /* 0x0000000304037210 */ /* 0x000fe20007f9e0ff */
[----:B------:R-:W-:Y:S01]  /*1500*/  HADD2.F32 R25, -RZ, R25.H0_H0 ;  /* 0x20000019ff197230 */ /* 0x000fe20000004100 */
[----:B------:R-:W-:-:S02]  /*1510*/  ISETP.NE.AND P0, PT, R2, RZ, PT ;  /* 0x000000ff0200720c */ /* 0x000fc40003f05270 */
[----:B------:R-:W-:Y:S02]  /*1520*/  IADD3.X R2, R6, R7, R5, P2, P3 ;  /* 0x0000000706027210 */ /* 0x000fe400017e6405 */
[----:B------:R-:W-:Y:S02]  /*1530*/  LEA R28, P2, R27, UR8, 0x2 ;  /* 0x000000081b1c7c11 */ /* 0x000fe4000f8410ff */
[----:B------:R-:W-:Y:S02]  /*1540*/  IADD3.X R6, R5, R6, RZ, P4, !PT ;  /* 0x0000000605067210 */ /* 0x000fe400027fe4ff */
[----:B------:R-:W-:Y:S02]  /*1550*/  LEA R30, P3, R3, UR8, 0x2 ;  /* 0x00000008031e7c11 */ /* 0x000fe4000f8610ff */
[----:B------:R-:W-:Y:S01]  /*1560*/  ISETP.LT.OR P0, PT, R0, 0x3, !P0 ;  /* 0x000000030000780c */ /* 0x000fe20004701670 */
[----:B0-----:R-:W-:Y:S01]  /*1570*/  ULEA UR4, UR5, UR4, 0x18 ;  /* 0x0000000405047291 */ /* 0x001fe2000f8ec03f */
[----:B------:R-:W-:-:S02]  /*1580*/  LEA.HI.X R29, R27, UR9, R2, 0x2, P2 ;  /* 0x000000091b1d7c11 */ /* 0x000fc400090f1402 */
[----:B------:R-:W-:Y:S01]  /*1590*/  LEA.HI.X R31, R3, UR9, R6, 0x2, P3 ;  /* 0x00000009031f7c11 */ /* 0x000fe200098f1406 */
[----:B------:R-:W-:Y:S01]  /*15a0*/  ULDC UR5, c[0x0][0x258] ;  /* 0x0000960000057ab9 */ /* 0x000fe20000000800 */
[----:B------:R-:W-:-:S07]  /*15b0*/  PRMT R17, R17, 0x5410, RZ ;  /* 0x0000541011117816 */ /* 0x000fce00000000ff */
.L_x_3372:
[----:B-----5:R-:W-:Y:S05]  /*15c0*/  @!P1 BRA `(.L_x_3360) ;  /* 0x0000001400d49947 */ /* 0x020fea0003800000 */
[----:B------:R-:W2:Y:S04]  /*15d0*/  LDG.E.128.CONSTANT R4, desc[UR6][R30.64] ;  /* 0x000000061e047981 */ /* 0x000ea8000c1e9d00 */
[----:B-1----:R-:W3:Y:S01]  /*15e0*/  LDG.E.128.CONSTANT R8, desc[UR6][R28.64] ;  /* 0x000000061c087981 */ /* 0x002ee2000c1e9d00 */
        /* <DEDUP_REMOVED lines=57> */
[----:B------:R-:W-:Y:S02]  /*1980*/  SHF.R.U32.HI R7, RZ, 0x10, R7 ;  /* 0x00000010ff077819 */ /* 0x000fe40000011607 */
        /* <DEDUP_REMOVED lines=40> */
[----:B------:R0:W0:Y:S08]  /*1c10*/  I2F.F16 R51, R6 ;  /* 0x0000000600337306 */ /* 0x0000300000200c00 */
        /* <DEDUP_REMOVED lines=20> */
[C---:B------:R-:W-:Y:S01]  /*1d60*/  FFMA.FTZ R61, R3.reuse, R62, RZ ;  /* 0x0000003e033d7223 */ /* 0x040fe200000100ff */
[----:B------:R-:W-:Y:S01]  /*1d70*/  FFMA.FTZ R0, R0, R3, RZ ;  /* 0x0000000300007223 */ /* 0x000fe200000100ff */
[C---:B------:R-:W-:Y:S01]  /*1d80*/  FFMA.FTZ R2, R3.reuse, R2, RZ ;  /* 0x0000000203027223 */ /* 0x040fe200000100ff */
[----:B------:R-:W-:Y:S01]  /*1d90*/  FFMA.FTZ R62, R3, R4, RZ ;  /* 0x00000004033e7223 */ /* 0x000fe200000100ff */
[----:B------:R-:W-:Y:S02]  /*1da0*/  HADD2.F32 R3, -RZ, R50.H0_H0 ;  /* 0x20000032ff037230 */ /* 0x000fe40000004100 */
[----:B------:R-:W-:Y:S01]  /*1db0*/  FFMA.FTZ R5, R5, R6, R0 ;  /* 0x0000000605057223 */ /* 0x000fe20000010000 */
[C---:B------:R-:W-:Y:S01]  /*1dc0*/  FFMA.FTZ R0, R6.reuse, R63, R2 ;  /* 0x0000003f06007223 */ /* 0x040fe20000010002 */
[C---:B------:R-:W-:Y:S01]  /*1dd0*/  FFMA.FTZ R62, R6.reuse, R65, R62 ;  /* 0x00000041063e7223 */ /* 0x040fe2000001003e */
[----:B------:R-:W-:Y:S02]  /*1de0*/  HADD2.F32 R2, -RZ, R47.H0_H0 ;  /* 0x2000002fff027230 */ /* 0x000fe40000004100 */
[----:B------:R-:W-:Y:S01]  /*1df0*/  FFMA.FTZ R4, R6, R3, R61 ;  /* 0x0000000306047223 */ /* 0x000fe2000001003d */
[----:B------:R-:W-:-:S02]  /*1e00*/  HADD2.F32 R3, -RZ, R7.H0_H0 ;  /* 0x20000007ff037230 */ /* 0x000fc40000004100 */
[----:B------:R-:W-:Y:S02]  /*1e10*/  HADD2.F32 R6, -RZ, R49.H0_H0 ;  /* 0x20000031ff067230 */ /* 0x000fe40000004100 */
[----:B------:R-:W-:Y:S02]  /*1e20*/  HADD2.F32 R61, -RZ, R53.H0_H0 ;  /* 0x20000035ff3d7230 */ /* 0x000fe40000004100 */
[----:B------:R-:W-:Y:S01]  /*1e30*/  FFMA.FTZ R5, R2, R3, R5 ;  /* 0x0000000302057223 */ /* 0x000fe20000010005 */
[----:B------:R-:W-:Y:S02]  /*1e40*/  HADD2.F32 R7, -RZ, R7.H1_H1 ;  /* 0x30000007ff077230 */ /* 0x000fe40000004100 */
[----:B------:R-:W-:Y:S01]  /*1e50*/  FFMA.FTZ R4, R3, R6, R4 ;  /* 0x0000000603047223 */ /* 0x000fe20000010004 */
[----:B------:R-:W-:Y:S02]  /*1e60*/  HADD2.F32 R6, -RZ, R51.H0_H0 ;  /* 0x20000033ff067230 */ /* 0x000fe40000004100 */
[----:B------:R-:W-:-:S03]  /*1e70*/  HADD2.F32 R2, -RZ, R46.H0_H0 ;  /* 0x2000002eff027230 */ /* 0x000fc60000004100 */
[C---:B------:R-:W-:Y:S01]  /*1e80*/  FFMA.FTZ R63, R3.reuse, R6, R0 ;  /* 0x00000006033f7223 */ /* 0x040fe20000010000 */
[----:B------:R-:W-:Y:S01]  /*1e90*/  FFMA.FTZ R3, R3, R61, R62 ;  /* 0x0000003d03037223 */ /* 0x000fe2000001003e */
[----:B------:R-:W-:Y:S02]  /*1ea0*/  HADD2.F32 R0, -RZ, R45.H0_H0 ;  /* 0x2000002dff007230 */ /* 0x000fe40000004100 */
[----:B------:R-:W-:Y:S01]  /*1eb0*/  FFMA.FTZ R2, R2, R7, R5 ;  /* 0x0000000702027223 */ /* 0x000fe20000010005 */
[----:B------:R-:W-:Y:S02]  /*1ec0*/  HADD2.F32 R6, -RZ, R44.H0_H0 ;  /* 0x2000002cff067230 */ /* 0x000fe40000004100 */
[----:B------:R-:W-:Y:S02]  /*1ed0*/  HADD2.F32 R62, -RZ, R43.H0_H0 ;  /* 0x2000002bff3e7230 */ /* 0x000fe40000004100 */
[----:B------:R-:W-:Y:S01]  /*1ee0*/  FFMA.FTZ R61, R7, R0, R4 ;  /* 0x00000000073d7223 */ /* 0x000fe20000010004 */
[----:B-1----:R-:W-:-:S02]  /*1ef0*/  HADD2.F32 R4, -RZ, R8.H0_H0 ;  /* 0x20000008ff047230 */ /* 0x002fc40000004100 */
        /* <DEDUP_REMOVED lines=11> */
[----:B------:R-:W-:Y:S02]  /*1fb0*/  HADD2.F32 R8, -RZ, R11.H0_H0 ;  /* 0x2000000bff087230 */ /* 0x000fe40000004100 */
[----:B------:R-:W-:Y:S01]  /*1fc0*/  FFMA.FTZ R61, R4, R2, R7 ;  /* 0x00000002043d7223 */ /* 0x000fe20000010007 */
        /* <DEDUP_REMOVED lines=36> */
.L_x_3361:
[----:B------:R-:W-:Y:S05]  /*2210*/  @!P3 BRA `(.L_x_3360) ;  /* 0x0000000800c0b947 */ /* 0x000fea0003800000 */
[----:B0-----:R-:W-:-:S04]  /*2220*/  PRMT R0, R12, 0x9910, RZ ;  /* 0x000099100c007816 */ /* 0x001fc800000000ff */
        /* <DEDUP_REMOVED lines=26> */
[----:B------:R-:W-:Y:S02]  /*23d0*/  HADD2.F32 R5, -RZ, R5.H1_H1 ;  /* 0x30000005ff057230 */ /* 0x000fe40000004100 */
[----:B------:R-:W-:Y:S01]  /*23e0*/  FFMA.FTZ R4, R4, R2, R61 ;  /* 0x0000000204047223 */ /* 0x000fe2000001003d */
[----:B------:R-:W-:-:S02]  /*23f0*/  HADD2.F32 R61, -RZ, R51.H0_H0 ;  /* 0x20000033ff3d7230 */ /* 0x000fc40000004100 */
[-C--:B------:R-:W-:Y:S01]  /*2400*/  FFMA.FTZ R8, R8, R2.reuse, R63 ;  /* 0x0000000208087223 */ /* 0x080fe2000001003f */
[----:B------:R-:W-:Y:S02]  /*2410*/  HADD2.F32 R3, -RZ, R46.H0_H0 ;  /* 0x2000002eff037230 */ /* 0x000fe40000004100 */
[----:B------:R-:W-:Y:S02]  /*2420*/  HADD2.F32 R63, -RZ, R27.H0_H0 ;  /* 0x2000001bff3f7230 */ /* 0x000fe40000004100 */
[-C--:B------:R-:W-:Y:S01]  /*2430*/  FFMA.FTZ R0, R61, R2.reuse, R0 ;  /* 0x000000023d007223 */ /* 0x080fe20000010000 */
[----:B------:R-:W-:Y:S01]  /*2440*/  FFMA.FTZ R2, R62, R2, R9 ;  /* 0x000000023e027223 */ /* 0x000fe20000010009 */
[----:B------:R-:W-:Y:S01]  /*2450*/  FFMA.FTZ R4, R3, R5, R4 ;  /* 0x0000000503047223 */ /* 0x000fe20000010004 */
[----:B------:R-:W-:Y:S02]  /*2460*/  HADD2.F32 R3, -RZ, R45.H0_H0 ;  /* 0x2000002dff037230 */ /* 0x000fe40000004100 */
[----:B------:R-:W-:-:S02]  /*2470*/  HADD2.F32 R9, -RZ, R44.H0_H0 ;  /* 0x2000002cff097230 */ /* 0x000fc40000004100 */
[----:B------:R-:W-:Y:S02]  /*2480*/  HADD2.F32 R61, -RZ, R43.H0_H0 ;  /* 0x2000002bff3d7230 */ /* 0x000fe40000004100 */
[-C--:B------:R-:W-:Y:S01]  /*2490*/  FFMA.FTZ R8, R3, R5.reuse, R8 ;  /* 0x0000000503087223 */ /* 0x080fe20000010008 */
[----:B-1----:R-:W-:Y:S02]  /*24a0*/  HADD2.F32 R3, -RZ, R6.H0_H0 ;  /* 0x20000006ff037230 */ /* 0x002fe40000004100 */
[-C--:B------:R-:W-:Y:S01]  /*24b0*/  FFMA.FTZ R0, R9, R5.reuse, R0 ;  /* 0x0000000509007223 */ /* 0x080fe20000010000 */
[----:B------:R-:W-:Y:S02]  /*24c0*/  HADD2.F32 R9, -RZ, R33.H0_H0 ;  /* 0x20000021ff097230 */ /* 0x000fe40000004100 */
[----:B------:R-:W-:Y:S01]  /*24d0*/  FFMA.FTZ R2, R61, R5, R2 ;  /* 0x000000053d027223 */ /* 0x000fe20000010002 */
[----:B------:R-:W-:Y:S02]  /*24e0*/  HADD2.F32 R5, -RZ, R34.H0_H0 ;  /* 0x20000022ff057230 */ /* 0x000fe40000004100 */
        /* <DEDUP_REMOVED lines=44> */
.L_x_3362:
        /* <DEDUP_REMOVED lines=27> */
[----:B------:R-:W-:Y:S02]  /*2960*/  HADD2.F32 R6, -RZ, R47.H0_H0 ;  /* 0x2000002fff067230 */ /* 0x000fe40000004100 */
[-C--:B------:R-:W-:Y:S01]  /*2970*/  FFMA.FTZ R7, R48, R2.reuse, R7 ;  /* 0x0000000230077223 */ /* 0x080fe20000010007 */
[----:B------:R-:W-:Y:S01]  /*2980*/  FFMA.FTZ R37, R50, R2, R37 ;  /* 0x0000000232257223 */ /* 0x000fe20000010025 */
[----:B------:R-:W-:-:S02]  /*2990*/  HADD2.F32 R36, -RZ, R51.H0_H0 ;  /* 0x20000033ff247230 */ /* 0x000fc40000004100 */
[-C--:B------:R-:W-:Y:S01]  /*29a0*/  FFMA.FTZ R9, R52, R2.reuse, R9 ;  /* 0x0000000234097223 */ /* 0x080fe20000010009 */
[----:B------:R-:W-:Y:S01]  /*29b0*/  FFMA.FTZ R35, R54, R2, R35 ;  /* 0x0000000236237223 */ /* 0x000fe20000010023 */
[-C--:B------:R-:W-:Y:S01]  /*29c0*/  FFMA.FTZ R2, R6, R0.reuse, R7 ;  /* 0x0000000006027223 */ /* 0x080fe20000010007 */
[-C--:B------:R-:W-:Y:S01]  /*29d0*/  FFMA.FTZ R6, R8, R0.reuse, R37 ;  /* 0x0000000008067223 */ /* 0x080fe20000010025 */
[----:B------:R-:W-:Y:S01]  /*29e0*/  FFMA.FTZ R8, R36, R0, R9 ;  /* 0x0000000024087223 */ /* 0x000fe20000010009 */
[----:B------:R-:W-:Y:S02]  /*29f0*/  HADD2.F32 R3, -RZ, R3.H1_H1 ;  /* 0x30000003ff037230 */ /* 0x000fe40000004100 */
[----:B------:R-:W-:Y:S02]  /*2a00*/  HADD2.F32 R7, -RZ, R46.H0_H0 ;  /* 0x2000002eff077230 */ /* 0x000fe40000004100 */
[----:B------:R-:W-:Y:S02]  /*2a10*/  HADD2.F32 R9, -RZ, R44.H0_H0 ;  /* 0x2000002cff097230 */ /* 0x000fe40000004100 */
[----:B------:R-:W-:Y:S01]  /*2a20*/  FFMA.FTZ R6, R45, R3, R6 ;  /* 0x000000032d067223 */ /* 0x000fe20000010006 */
[----:B------:R-:W-:-:S02]  /*2a30*/  HADD2.F32 R38, -RZ, R53.H0_H0 ;  /* 0x20000035ff267230 */ /* 0x000fc40000004100 */
[-C--:B------:R-:W-:Y:S01]  /*2a40*/  FFMA.FTZ R2, R7, R3.reuse, R2 ;  /* 0x0000000307027223 */ /* 0x080fe20000010002 */
[----:B-1----:R-:W-:Y:S02]  /*2a50*/  HADD2.F32 R7, -RZ, R4.H0_H0 ;  /* 0x20000004ff077230 */ /* 0x002fe40000004100 */
[-C--:B------:R-:W-:Y:S01]  /*2a60*/  FFMA.FTZ R8, R9, R3.reuse, R8 ;  /* 0x0000000309087223 */ /* 0x080fe20000010008 */
[----:B------:R-:W-:Y:S02]  /*2a70*/  HADD2.F32 R9, -RZ, R34.H0_H0 ;  /* 0x20000022ff097230 */ /* 0x000fe40000004100 */
[----:B------:R-:W-:Y:S01]  /*2a80*/  FFMA.FTZ R0, R38, R0, R35 ;  /* 0x0000000026007223 */ /* 0x000fe20000010023 */
[----:B------:R-:W-:Y:S02]  /*2a90*/  HADD2.F32 R4, -RZ, R4.H1_H1 ;  /* 0x30000004ff047230 */ /* 0x000fe40000004100 */
[----:B------:R-:W-:Y:S02]  /*2aa0*/  HADD2.F32 R35, -RZ, R27.H0_H0 ;  /* 0x2000001bff237230 */ /* 0x000fe40000004100 */
[----:B------:R-:W-:Y:S01]  /*2ab0*/  FFMA.FTZ R34, R43, R3, R0 ;  /* 0x000000032b227223 */ /* 0x000fe20000010000 */
        /* <DEDUP_REMOVED lines=38> */
.L_x_3360:
[----:B0-----:R-:W0:Y:S02]  /*2d20*/  LDC R27, c[0x0][0x23c] ;  /* 0x00008f00ff1b7b82 */ /* 0x001e240000000800 */
[----:B0-----:R-:W-:-:S05]  /*2d30*/  IMAD.WIDE R30, R27, 0x8, R30 ;  /* 0x000000081b1e7825 */ /* 0x001fca00078e021e */
[----:B------:R0:W5:Y:S01]  /*2d40*/  LDG.E.128.CONSTANT R4, desc[UR6][R30.64] ;  /* 0x000000061e047981 */ /* 0x000162000c1e9d00 */
[----:B------:R-:W-:Y:S01]  /*2d50*/  IMAD.WIDE R28, R27, 0x8, R28 ;  /* 0x000000081b1c7825 */ /* 0x000fe200078e021c */
[----:B------:R-:W-:Y:S06]  /*2d60*/  @!P1 BRA `(.L_x_3363) ;  /* 0x0000001400d09947 */ /* 0x000fec0003800000 */
[----:B-1----:R-:W2:Y:S01]  /*2d70*/  LDG.E.128.CONSTANT R8, desc[UR6][R28.64] ;  /* 0x000000061c087981 */ /* 0x002ea2000c1e9d00 */
[----:B-----5:R-:W-:Y:S02]  /*2d80*/  LOP3.LUT R0, R4, 0xff, RZ, 0xc0, !PT ;  /* 0x000000ff04007812 */ /* 0x020fe400078ec0ff */
[----:B------:R-:W-:Y:S02]  /*2d90*/  LOP3.LUT R2, R5, 0xff, RZ, 0xc0, !PT ;  /* 0x000000ff05027812 */ /* 0x000fe400078ec0ff */
[----:B------:R-:W-:Y:S02]  /*2da0*/  IADD3 R0, R0, -0x80, RZ ;  /* 0xffffff8000007810 */ /* 0x000fe40007ffe0ff */
[----:B------:R-:W-:Y:S02]  /*2db0*/  IADD3 R2, R2, -0x80, RZ ;  /* 0xffffff8002027810 */ /* 0x000fe40007ffe0ff */
[----:B------:R1:W3:Y:S01]  /*2dc0*/  I2F.F16 R39, R0 ;  /* 0x0000000000277306 */ /* 0x0002e20000200c00 */
[----:B------:R-:W-:-:S02]  /*2dd0*/  LOP3.LUT R3, R6, 0xff, RZ, 0xc0, !PT ;  /* 0x000000ff06037812 */ /* 0x000fc400078ec0ff */
[----:B------:R-:W-:Y:S02]  /*2de0*/  LOP3.LUT R32, R7, 0xff, RZ, 0xc0, !PT ;  /* 0x000000ff07207812 */ /* 0x000fe400078ec0ff */
[----:B------:R-:W-:Y:S02]  /*2df0*/  IADD3 R3, R3, -0x80, RZ ;  /* 0xffffff8003037810 */ /* 0x000fe40007ffe0ff */
[----:B------:R-:W-:Y:S01]  /*2e00*/  IADD3 R36, R32, -0x80, RZ ;  /* 0xffffff8020247810 */ /* 0x000fe20007ffe0ff */
[----:B------:R4:W0:Y:S01]  /*2e10*/  I2F.F16 R38, R2 ;  /* 0x0000000200267306 */ /* 0x0008220000200c00 */
[----:B-1----:R-:W-:Y:S02]  /*2e20*/  SHF.R.U32.HI R0, RZ, 0x8, R4 ;  /* 0x00000008ff007819 */ /* 0x002fe40000011604 */
[----:B------:R-:W-:Y:S02]  /*2e30*/  LEA.HI R43, R4, 0xffffff80, RZ, 0x8 ;  /* 0xffffff80042b7811 */ /* 0x000fe400078f40ff */
[----:B------:R-:W-:-:S02]  /*2e40*/  LOP3.LUT R0, R0, 0xff, RZ, 0xc0, !PT ;  /* 0x000000ff00007812 */ /* 0x000fc400078ec0ff */
[----:B------:R-:W-:Y:S01]  /*2e50*/  LEA.HI R42, R5, 0xffffff80, RZ, 0x8 ;  /* 0xffffff80052a7811 */ /* 0x000fe200078f40ff */
        /* <DEDUP_REMOVED lines=9> */
[----:B------:R-:W-:Y:S01]  /*2ef0*/  LEA.HI R40, R7, 0xffffff80, RZ, 0x8 ;  /* 0xffffff8007287811 */ /* 0x000fe200078f40ff */
[----:B------:R2:W1:Y:S01]  /*2f00*/  I2F.F16 R47, R2 ;  /* 0x00000002002f7306 */ /* 0x0004620000200c00 */
[----:B----4-:R-:W-:Y:S02]  /*2f10*/  SHF.R.U32.HI R0, RZ, 0x8, R7 ;  /* 0x00000008ff007819 */ /* 0x010fe40000011607 */
[----:B------:R-:W-:Y:S02]  /*2f20*/  IADD3 R3, R3, -0x80, RZ ;  /* 0xffffff8003037810 */ /* 0x000fe40007ffe0ff */
[----:B------:R-:W-:-:S02]  /*2f30*/  LOP3.LUT R0, R0, 0xff, RZ, 0xc0, !PT ;  /* 0x000000ff00007812 */ /* 0x000fc400078ec0ff */
[----:B------:R-:W-:Y:S01]  /*2f40*/  SHF.R.U32.HI R4, RZ, 0x10, R4 ;  /* 0x00000010ff047819 */ /* 0x000fe20000011604 */
[----:B------:R4:W0:Y:S01]  /*2f50*/  I2F.F16 R49, R3 ;  /* 0x0000000300317306 */ /* 0x0008220000200c00 */
[----:B------:R-:W-:Y:S02]  /*2f60*/  IADD3 R55, R0, -0x80, RZ ;  /* 0xffffff8000377810 */ /* 0x000fe40007ffe0ff */
[----:B------:R-:W-:Y:S02]  /*2f70*/  SHF.R.U32.HI R5, RZ, 0x10, R5 ;  /* 0x00000010ff057819 */ /* 0x000fe40000011605 */
[----:B------:R-:W-:Y:S02]  /*2f80*/  SHF.R.U32.HI R6, RZ, 0x10, R6 ;  /* 0x00000010ff067819 */ /* 0x000fe40000011606 */
[----:B------:R-:W-:Y:S01]  /*2f90*/  SHF.R.U32.HI R7, RZ, 0x10, R7 ;  /* 0x00000010ff077819 */ /* 0x000fe20000011607 */
[----:B------:R-:W0:Y:S01]  /*2fa0*/  I2F.F16 R43, R43 ;  /* 0x0000002b002b7306 */ /* 0x000e220000200c00 */
[----:B------:R-:W-:-:S02]  /*2fb0*/  LOP3.LUT R4, R4, 0xff, RZ, 0xc0, !PT ;  /* 0x000000ff04047812 */ /* 0x000fc400078ec0ff */
[----:B------:R-:W-:Y:S02]  /*2fc0*/  LOP3.LUT R5, R5, 0xff, RZ, 0xc0, !PT ;  /* 0x000000ff05057812 */ /* 0x000fe400078ec0ff */
[----:B------:R-:W-:Y:S02]  /*2fd0*/  LOP3.LUT R6, R6, 0xff, RZ, 0xc0, !PT ;  /* 0x000000ff06067812 */ /* 0x000fe400078ec0ff */
[----:B------:R-:W-:Y:S01]  /*2fe0*/  LOP3.LUT R7, R7, 0xff, RZ, 0xc0, !PT ;  /* 0x000000ff07077812 */ /* 0x000fe200078ec0ff */
[----:B------:R-:W0:Y:S01]  /*2ff0*/  I2F.F16 R42, R42 ;  /* 0x0000002a002a7306 */ /* 0x000e220000200c00 */
[----:B------:R-:W-:Y:S02]  /*3000*/  IADD3 R4, R4, -0x80, RZ ;  /* 0xffffff8004047810 */ /* 0x000fe40007ffe0ff */
        /* <DEDUP_REMOVED lines=18> */
[----:B----4-:R-:W-:Y:S02]  /*3130*/  LOP3.LUT R3, R11, 0xff, RZ, 0xc0, !PT ;  /* 0x000000ff0b037812 */ /* 0x010fe400078ec0ff */
[----:B------:R-:W-:-:S02]  /*3140*/  IADD3 R51, R2, -0x80, RZ ;  /* 0xffffff8002337810 */ /* 0x000fc40007ffe0ff */
[----:B------:R-:W-:Y:S02]  /*3150*/  SHF.R.U32.HI R2, RZ, 0x8, R8 ;  /* 0x00000008ff027819 */ /* 0x000fe40000011608 */
[----:B------:R-:W-:Y:S01]  /*3160*/  IADD3 R3, R3, -0x80, RZ ;  /* 0xffffff8003037810 */ /* 0x000fe20007ffe0ff */
[----:B------:R-:W4:Y:S01]  /*3170*/  I2F.F16 R52, R52 ;  /* 0x0000003400347306 */ /* 0x000f220000200c00 */
        /* <DEDUP_REMOVED lines=16> */
[--C-:B---3--:R-:W-:Y:S02]  /*3280*/  SHF.R.U32.HI R2, RZ, 0x8, R11.reuse ;  /* 0x00000008ff027819 */ /* 0x108fe4000001160b */
[----:B------:R-:W-:Y:S02]  /*3290*/  SHF.R.U32.HI R11, RZ, 0x10, R11 ;  /* 0x00000010ff0b7819 */ /* 0x000fe4000001160b */
[----:B------:R-:W-:Y:S01]  /*32a0*/  LOP3.LUT R8, R8, 0xff, RZ, 0xc0, !PT ;  /* 0x000000ff08087812 */ /* 0x000fe200078ec0ff */
[----:B------:R-:W3:Y:S01]  /*32b0*/  I2F.F16 R35, R35 ;  /* 0x0000002300237306 */ /* 0x000ee20000200c00 */
        /* <DEDUP_REMOVED lines=30> */
[----:B-1----:R-:W-:-:S02]  /*34a0*/  HADD2.F32 R3, -RZ, R6.H0_H0 ;  /* 0x20000006ff037230 */ /* 0x002fc40000004100 */
[----:B------:R-:W-:Y:S02]  /*34b0*/  HADD2.F32 R5, -RZ, R6.H1_H1 ;  /* 0x30000006ff057230 */ /* 0x000fe40000004100 */
[----:B------:R-:W-:Y:S02]  /*34c0*/  HADD2.F32 R6, -RZ, R55.H0_H0 ;  /* 0x20000037ff067230 */ /* 0x000fe40000004100 */
[----:B------:R-:W-:Y:S01]  /*34d0*/  FFMA.FTZ R61, R0, R3, RZ ;  /* 0x00000003003d7223 */ /* 0x000fe200000100ff */
[C---:B------:R-:W-:Y:S01]  /*34e0*/  FFMA.FTZ R60, R3.reuse, R60, RZ ;  /* 0x0000003c033c7223 */ /* 0x040fe200000100ff */
[C---:B------:R-:W-:Y:S01]  /*34f0*/  FFMA.FTZ R63, R3.reuse, R2, RZ ;  /* 0x00000002033f7223 */ /* 0x040fe200000100ff */
[----:B------:R-:W-:Y:S01]  /*3500*/  FFMA.FTZ R65, R3, R4, RZ ;  /* 0x0000000403417223 */ /* 0x000fe200000100ff */
[----:B------:R-:W-:Y:S01]  /*3510*/  HADD2.F32 R0, -RZ, R45.H0_H0 ;  /* 0x2000002dff007230 */ /* 0x000fe20000004100 */
[----:B------:R-:W0:Y:S01]  /*3520*/  LDS.64 R2, [UR4+0x18] ;  /* 0x00001804ff027984 */ /* 0x000e220008000a00 */
[----:B------:R-:W-:-:S02]  /*3530*/  HADD2.F32 R4, -RZ, R47.H0_H0 ;  /* 0x2000002fff047230 */ /* 0x000fc40000004100 */
[C---:B------:R-:W-:Y:S01]  /*3540*/  FFMA.FTZ R65, R5.reuse, R6, R65 ;  /* 0x0000000605417223 */ /* 0x040fe20000010041 */
[----:B------:R-:W-:Y:S02]  /*3550*/  HADD2.F32 R6, -RZ, R46.H0_H0 ;  /* 0x2000002eff067230 */ /* 0x000fe40000004100 */
[----:B------:R-:W-:Y:S01]  /*3560*/  FFMA.FTZ R0, R0, R5, R61 ;  /* 0x0000000500007223 */ /* 0x000fe2000001003d */
[----:B------:R-:W-:Y:S01]  /*3570*/  FFMA.FTZ R61, R5, R4, R60 ;  /* 0x00000004053d7223 */ /* 0x000fe2000001003c */
[----:B------:R-:W-:Y:S02]  /*3580*/  HADD2.F32 R4, -RZ, R49.H0_H0 ;  /* 0x20000031ff047230 */ /* 0x000fe40000004100 */
[----:B------:R-:W-:-:S03]  /*3590*/  HADD2.F32 R60, -RZ, R48.H0_H0 ;  /* 0x20000030ff3c7230 */ /* 0x000fc60000004100 */
[----:B------:R-:W-:Y:S01]  /*35a0*/  FFMA.FTZ R63, R5, R4, R63 ;  /* 0x00000004053f7223 */ /* 0x000fe2000001003f */
[----:B------:R-:W-:Y:S02]  /*35b0*/  HADD2.F32 R5, -RZ, R44.H0_H0 ;  /* 0x2000002cff057230 */ /* 0x000fe40000004100 */
[--C-:B------:R-:W-:Y:S02]  /*35c0*/  HADD2.F32 R4, -RZ, R7.reuse.H0_H0 ;  /* 0x20000007ff047230 */ /* 0x100fe40000004100 */
[----:B------:R-:W-:-:S03]  /*35d0*/  HADD2.F32 R7, -RZ, R7.H1_H1 ;  /* 0x30000007ff077230 */ /* 0x000fc60000004100 */
[----:B------:R-:W-:Y:S01]  /*35e0*/  FFMA.FTZ R0, R5, R4, R0 ;  /* 0x0000000405007223 */ /* 0x000fe20000010000 */
[C---:B------:R-:W-:Y:S01]  /*35f0*/  FFMA.FTZ R6, R4.reuse, R6, R61 ;  /* 0x0000000604067223 */ /* 0x040fe2000001003d */
[C---:B------:R-:W-:Y:S01]  /*3600*/  FFMA.FTZ R63, R4.reuse, R60, R63 ;  /* 0x0000003c043f7223 */ /* 0x040fe2000001003f */
        /* <DEDUP_REMOVED lines=12> */
[----:B0-----:R-:W-:-:S05]  /*36d0*/  HADD2.F32 R4, -RZ, R2.H0_H0 ;  /* 0x20000002ff047230 */ /* 0x001fca0000004100 */
[----:B------:R-:W-:Y:S01]  /*36e0*/  FFMA.FTZ R7, R5, R4, R0 ;  /* 0x0000000405077223 */ /* 0x000fe20000010000 */
[----:B------:R-:W-:Y:S02]  /*36f0*/  HADD2.F32 R0, -RZ, R52.H0_H0 ;  /* 0x20000034ff007230 */ /* 0x000fe40000004100 */
[C---:B------:R-:W-:Y:S01]  /*3700*/  FFMA.FTZ R60, R4.reuse, R60, R63 ;  /* 0x0000003c043c7223 */ /* 0x040fe2000001003f */
[----:B------:R-:W-:Y:S02]  /*3710*/  HADD2.F32 R5, -RZ, R2.H1_H1 ;  /* 0x30000002ff057230 */ /* 0x000fe40000004100 */
        /* <DEDUP_REMOVED lines=26> */
[----:B------:R-:W-:Y:S01]  /*38c0*/  FMUL.FTZ R7, R22, R7 ;  /* 0x0000000716077220 */ /* 0x000fe20000410000 */
[C---:B------:R-:W-:Y:S01]  /*38d0*/  FFMA.FTZ R5, R3.reuse, R2, R5 ;  /* 0x0000000203057223 */ /* 0x040fe20000010005 */
[----:B------:R-:W-:Y:S01]  /*38e0*/  FFMA.FTZ R6, R3, R6, R65 ;  /* 0x0000000603067223 */ /* 0x000fe20000010041 */
[----:B------:R-:W-:Y:S02]  /*38f0*/  FMUL.FTZ R0, R23, R0 ;  /* 0x0000000017007220 */ /* 0x000fe40000410000 */
[----:B------:R-:W-:Y:S01]  /*3900*/  FMUL.FTZ R5, R24, R5 ;  /* 0x0000000518057220 */ /* 0x000fe20000410000 */
[----:B------:R-:W-:Y:S01]  /*3910*/  F2FP.F16.F32.PACK_AB R7, RZ, R7 ;  /* 0x00000007ff07723e */ /* 0x000fe200000000ff */
[----:B------:R-:W-:Y:S01]  /*3920*/  FMUL.FTZ R6, R25, R6 ;  /* 0x0000000619067220 */ /* 0x000fe20000410000 */
[----:B------:R-:W-:-:S02]  /*3930*/  F2FP.F16.F32.PACK_AB R0, RZ, R0 ;  /* 0x00000000ff00723e */ /* 0x000fc400000000ff */
[----:B------:R-:W-:Y:S02]  /*3940*/  F2FP.F16.F32.PACK_AB R5, RZ, R5 ;  /* 0x00000005ff05723e */ /* 0x000fe400000000ff */
[----:B------:R-:W-:Y:S02]  /*3950*/  F2FP.F16.F32.PACK_AB R6, RZ, R6 ;  /* 0x00000006ff06723e */ /* 0x000fe400000000ff */
[----:B------:R-:W-:Y:S02]  /*3960*/  PRMT R7, R7, 0x5410, R0 ;  /* 0x0000541007077816 */ /* 0x000fe40000000000 */
[----:B------:R-:W-:-:S04]  /*3970*/  PRMT R5, R5, 0x5410, R6 ;  /* 0x0000541005057816 */ /* 0x000fc80000000006 */
[----:B------:R-:W-:Y:S01]  /*3980*/  HFMA2.MMA R26, R7, 1, 1, R26 ;  /* 0x3c003c00071a7835 */ /* 0x000fe2000000001a */
[----:B------:R-:W-:-:S10]  /*3990*/  HADD2 R21, R5, R21 ;  /* 0x0000001505157230 */ /* 0x000fd40000000000 */
.L_x_3364:
        /* <DEDUP_REMOVED lines=17> */
[----:B------:R-:W-:Y:S01]  /*3ab0*/  FFMA.FTZ R7, R6, R7, RZ ;  /* 0x0000000706077223 */ /* 0x000fe200000100ff */
        /* <DEDUP_REMOVED lines=8> */
[--C-:B------:R-:W-:Y:S02]  /*3b40*/  HADD2.F32 R7, -RZ, R3.reuse.H0_H0 ;  /* 0x20000003ff077230 */ /* 0x100fe40000004100 */
        /* <DEDUP_REMOVED lines=14> */
[----:B------:R-:W-:Y:S01]  /*3c30*/  FFMA.FTZ R60, R63, R3, R60 ;  /* 0x000000033f3c7223 */ /* 0x000fe2000001003c */
[----:B------:R-:W-:-:S05]  /*3c40*/  HADD2.F32 R63, -RZ, R40.H0_H0 ;  /* 0x20000028ff3f7230 */ /* 0x000fca0000004100 */
[----:B------:R-:W-:Y:S01]  /*3c50*/  FFMA.FTZ R2, R63, R3, R2 ;  /* 0x000000033f027223 */ /* 0x000fe20000010002 */
[----:B------:R-:W-:Y:S02]  /*3c60*/  HADD2.F32 R3, -RZ, R52.H0_H0 ;  /* 0x20000034ff037230 */ /* 0x000fe40000004100 */
[----:B0-----:R-:W-:Y:S02]  /*3c70*/  HADD2.F32 R7, -RZ, R4.H0_H0 ;  /* 0x20000004ff077230 */ /* 0x001fe40000004100 */
[----:B------:R-:W-:-:S03]  /*3c80*/  HADD2.F32 R63, -RZ, R50.H0_H0 ;  /* 0x20000032ff3f7230 */ /* 0x000fc60000004100 */
[-C--:B------:R-:W-:Y:S01]  /*3c90*/  FFMA.FTZ R0, R61, R7.reuse, R0 ;  /* 0x000000073d007223 */ /* 0x080fe20000010000 */
[----:B------:R-:W-:Y:S02]  /*3ca0*/  HADD2.F32 R61, -RZ, R51.H0_H0 ;  /* 0x20000033ff3d7230 */ /* 0x000fe40000004100 */
[-C--:B------:R-:W-:Y:S01]  /*3cb0*/  FFMA.FTZ R6, R3, R7.reuse, R6 ;  /* 0x0000000703067223 */ /* 0x080fe20000010006 */
[-C--:B------:R-:W-:Y:S01]  /*3cc0*/  FFMA.FTZ R2, R63, R7.reuse, R2 ;  /* 0x000000073f027223 */ /* 0x080fe20000010002 */
[----:B------:R-:W-:Y:S02]  /*3cd0*/  HADD2.F32 R3, -RZ, R4.H1_H1 ;  /* 0x30000004ff037230 */ /* 0x000fe40000004100 */
[----:B------:R-:W-:Y:S01]  /*3ce0*/  FFMA.FTZ R60, R61, R7, R60 ;  /* 0x000000073d3c7223 */ /* 0x000fe2000001003c */
[----:B------:R-:W-:Y:S02]  /*3cf0*/  HADD2.F32 R7, -RZ, R56.H0_H0 ;  /* 0x20000038ff077230 */ /* 0x000fe40000004100 */
        /* <DEDUP_REMOVED lines=14> */
[----:B------:R-:W-:Y:S02]  /*3de0*/  HADD2.F32 R7, -RZ, R35.H0_H0 ;  /* 0x20000023ff077230 */ /* 0x000fe40000004100 */
[-C--:B------:R-:W-:Y:S01]  /*3df0*/  FFMA.FTZ R6, R6, R0.reuse, R63 ;  /* 0x0000000006067223 */ /* 0x080fe2000001003f */
[----:B------:R-:W-:Y:S01]  /*3e00*/  FFMA.FTZ R0, R60, R0, R3 ;  /* 0x000000003c007223 */ /* 0x000fe20000010003 */
[----:B------:R-:W-:-:S02]  /*3e10*/  HADD2.F32 R61, -RZ, R33.H0_H0 ;  /* 0x20000021ff3d7230 */ /* 0x000fc40000004100 */
[----:B------:R-:W-:Y:S01]  /*3e20*/  FFMA.FTZ R3, R7, R5, R4 ;  /* 0x0000000507037223 */ /* 0x000fe20000010004 */
[----:B------:R-:W-:Y:S02]  /*3e30*/  HADD2.F32 R7, -RZ, R34.H0_H0 ;  /* 0x20000022ff077230 */ /* 0x000fe40000004100 */
[----:B------:R-:W-:Y:S02]  /*3e40*/  HADD2.F32 R63, -RZ, R32.H0_H0 ;  /* 0x20000020ff3f7230 */ /* 0x000fe40000004100 */
[----:B------:R-:W-:Y:S01]  /*3e50*/  FMUL.FTZ R3, R22, R3 ;  /* 0x0000000316037220 */ /* 0x000fe20000410000 */
[-C--:B------:R-:W-:Y:S01]  /*3e60*/  FFMA.FTZ R2, R7, R5.reuse, R2 ;  /* 0x0000000507027223 */ /* 0x080fe20000010002 */
[-C--:B------:R-:W-:Y:S01]  /*3e70*/  FFMA.FTZ R7, R61, R5.reuse, R6 ;  /* 0x000000053d077223 */ /* 0x080fe20000010006 */
[----:B------:R-:W-:Y:S02]  /*3e80*/  FFMA.FTZ R0, R63, R5, R0 ;  /* 0x000000053f007223 */ /* 0x000fe40000010000 */
[----:B------:R-:W-:Y:S01]  /*3e90*/  F2FP.F16.F32.PACK_AB R3, RZ, R3 ;  /* 0x00000003ff03723e */ /* 0x000fe200000000ff */
[----:B------:R-:W-:Y:S01]  /*3ea0*/  FMUL.FTZ R2, R23, R2 ;  /* 0x0000000217027220 */ /* 0x000fe20000410000 */
[----:B------:R-:W-:Y:S01]  /*3eb0*/  FMUL.FTZ R7, R24, R7 ;  /* 0x0000000718077220 */ /* 0x000fe20000410000 */
[----:B------:R-:W-:-:S03]  /*3ec0*/  FMUL.FTZ R0, R25, R0 ;  /* 0x0000000019007220 */ /* 0x000fc60000410000 */
[----:B------:R-:W-:Y:S02]  /*3ed0*/  F2FP.F16.F32.PACK_AB R2, RZ, R2 ;  /* 0x00000002ff02723e */ /* 0x000fe400000000ff */
[----:B------:R-:W-:Y:S02]  /*3ee0*/  F2FP.F16.F32.PACK_AB R7, RZ, R7 ;  /* 0x00000007ff07723e */ /* 0x000fe400000000ff */
[----:B------:R-:W-:Y:S02]  /*3ef0*/  F2FP.F16.F32.PACK_AB R0, RZ, R0 ;  /* 0x00000000ff00723e */ /* 0x000fe400000000ff */
[----:B------:R-:W-:Y:S02]  /*3f00*/  PRMT R3, R3, 0x5410, R2 ;  /* 0x0000541003037816 */ /* 0x000fe40000000002 */
[----:B------:R-:W-:-:S04]  /*3f10*/  PRMT R7, R7, 0x5410, R0 ;  /* 0x0000541007077816 */ /* 0x000fc80000000000 */
[----:B------:R-:W-:Y:S01]  /*3f20*/  HFMA2.MMA R20, R3, 1, 1, R20 ;  /* 0x3c003c0003147835 */ /* 0x000fe20000000014 */
[----:B------:R-:W-:-:S10]  /*3f30*/  HADD2 R19, R7, R19 ;  /* 0x0000001307137230 */ /* 0x000fd40000000000 */
.L_x_3365:
        /* <DEDUP_REMOVED lines=45> */
[----:B------:R-:W-:Y:S02]  /*4210*/  HADD2.F32 R37, -RZ, R52.H0_H0 ;  /* 0x20000034ff257230 */ /* 0x000fe40000004100 */
[-C--:B------:R-:W-:Y:S01]  /*4220*/  FFMA.FTZ R3, R53, R7.reuse, R2 ;  /* 0x0000000735037223 */ /* 0x080fe20000010002 */
[----:B------:R-:W-:Y:S02]  /*4230*/  HADD2.F32 R4, -RZ, R4.H1_H1 ;  /* 0x30000004ff047230 */ /* 0x000fe40000004100 */
        /* <DEDUP_REMOVED lines=39> */
.L_x_3363:
[----:B0-----:R-:W-:-:S05]  /*44b0*/  IMAD.WIDE R30, R27, 0x8, R30 ;  /* 0x000000081b1e7825 */ /* 0x001fca00078e021e */
[----:B-----5:R0:W5:Y:S01]  /*44c0*/  LDG.E.128.CONSTANT R4, desc[UR6][R30.64] ;  /* 0x000000061e047981 */ /* 0x020162000c1e9d00 */
        /* <DEDUP_REMOVED lines=197> */
.L_x_3367:
        /* <DEDUP_REMOVED lines=90> */
.L_x_3368:
        /* <DEDUP_REMOVED lines=87> */
.L_x_3366:
        /* <DEDUP_REMOVED lines=199> */
.L_x_3370:
        /* <DEDUP_REMOVED lines=90> */
.L_x_3371:
        /* <DEDUP_REMOVED lines=87> */
.L_x_3369:
[----:B------:R-:W-:Y:S01]  /*73b0*/  IADD3 R15, R15, 0x20, RZ ;  /* 0x000000200f0f7810 */ /* 0x000fe20007ffe0ff */
[----:B------:R-:W-:Y:S01]  /*73c0*/  UIADD3 UR4, UR4, 0x40, URZ ;  /* 0x0000004004047890 */ /* 0x000fe2000fffe03f */
[----:B------:R-:W-:Y:S02]  /*73d0*/  IMAD.WIDE R28, R27, 0x8, R28 ;  /* 0x000000081b1c7825 */ /* 0x000fe400078e021c */
[C---:B------:R-:W-:Y:S02]  /*73e0*/  ISETP.GE.AND P2, PT, R15.reuse, UR5, PT ;  /* 0x000000050f007c0c */ /* 0x040fe4000bf46270 */
[----:B------:R-:W-:Y:S01]  /*73f0*/  ISETP.LT.AND P3, PT, R15, R16, PT ;  /* 0x000000100f00720c */ /* 0x000fe20003f61270 */
[----:B0-----:R-:W-:-:S12]  /*7400*/  IMAD.WIDE R30, R27, 0x8, R30 ;  /* 0x000000081b1e7825 */ /* 0x001fd800078e021e */
[----:B------:R-:W-:Y:S05]  /*7410*/  @!P2 BRA P3, `(.L_x_3372) ;  /* 0xffffffa00068a947 */ /* 0x000fea000183ffff */
.L_x_3359:
[----:B------:R-:W-:Y:S05]  /*7420*/  @!P1 EXIT ;  /* 0x000000000000994d */ /* 0x000fea0003800000 */
[----:B------:R-:W0:Y:S01]  /*7430*/  S2R R0, SR_CTAID.X ;  /* 0x0000000000007919 */ /* 0x000e220000002500 */
[----:B------:R-:W2:Y:S01]  /*7440*/  S2UR UR4, SR_CTAID.Y ;  /* 0x00000000000479c3 */ /* 0x000ea20000002600 */
[----:B-----5:R-:W0:Y:S07]  /*7450*/  S2R R5, SR_TID.X ;  /* 0x0000000000057919 */ /* 0x020e2e0000002100 */
[----:B------:R-:W3:Y:S01]  /*7460*/  LDC.64 R2, c[0x0][0x230] ;  /* 0x00008c00ff027b82 */ /* 0x000ee20000000a00 */
[----:B--2---:R-:W-:Y:S01]  /*7470*/  UIMAD UR4, UR4, 0x3, URZ ;  /* 0x00000003040478a4 */ /* 0x004fe2000f8e023f */
[----:B0-----:R-:W-:-:S04]  /*7480*/  LEA R0, R0, R5, 0x5 ;  /* 0x0000000500007211 */ /* 0x001fc800078e28ff */
[----:B------:R-:W-:-:S05]  /*7490*/  SHF.L.U32 R0, R0, 0x2, RZ ;  /* 0x0000000200007819 */ /* 0x000fca00000006ff */
[----:B------:R-:W-:-:S04]  /*74a0*/  IMAD R8, R27, UR4, R0 ;  /* 0x000000041b087c24 */ /* 0x000fc8000f8e0200 */
        /* <DEDUP_REMOVED lines=8> */
.L_x_3376:
[----:B------:R-:W0:Y:S02]  /*7530*/  LDS R4, [R0] ;  /* 0x0000000000047984 */ /* 0x000e240000000800 */
[----:B0-----:R-:W-:-:S10]  /*7540*/  HFMA2.MMA R5, R4, 1, 1, R26 ;  /* 0x3c003c0004057835 */ /* 0x001fd4000000001a */
[----:B------:R-:W0:Y:S02]  /*7550*/  ATOMS.CAST.SPIN R5, [R0], R4, R5 ;  /* 0x000000040005738d */ /* 0x000e240001800005 */
[----:B0-----:R-:W-:-:S13]  /*7560*/  ISETP.EQ.U32.AND P0, PT, R5, 0x1, PT ;  /* 0x000000010500780c */ /* 0x001fda0003f02070 */
[----:B------:R-:W-:Y:S05]  /*7570*/  @!P0 BRA `(.L_x_3376) ;  /* 0xfffffffc00ec8947 */ /* 0x000fea000383ffff */
[----:B------:R-:W-:Y:S05]  /*7580*/  BRA `(.L_x_3374) ;  /* 0x00000000000c7947 */ /* 0x000fea0003800000 */
.L_x_3375:
[----:B------:R-:W2:Y:S02]  /*7590*/  LD.E R0, desc[UR6][R6.64] ;  /* 0x0000000606007980 */ /* 0x000ea4000c101900 */
[----:B--2---:R-:W-:-:S05]  /*75a0*/  IADD3 R5, R26, R0, RZ ;  /* 0x000000001a057210 */ /* 0x004fca0007ffe0ff */
[----:B------:R0:W-:Y:S02]  /*75b0*/  ST.E desc[UR6][R6.64], R5 ;  /* 0x0000000506007985 */ /* 0x0001e4000c101906 */
.L_x_3374:
[----:B------:R-:W-:Y:S05]  /*75c0*/  BSYNC B0 ;  /* 0x0000000000007941 */ /* 0x000fea0003800000 */
.L_x_3373:
[----:B------:R2:W-:Y:S01]  /*75d0*/  ATOM.E.ADD.F16x2.RN.STRONG.GPU P0, RZ, desc[UR6][R6.64+0x4], R21 ;  /* 0x0000041506ff79a2 */ /* 0x0005e2000810e1c6 */
[----:B------:R-:W-:Y:S04]  /*75e0*/  BSSY B0, `(.L_x_3377) ;  /* 0x000000f000007945 */ /* 0x000fe80003800000 */
[----:B--2---:R-:W-:Y:S05]  /*75f0*/  @P0 BRA `(.L_x_3378) ;  /* 0x0000000000340947 */ /* 0x004fea0003800000 */
[----:B------:R-:W2:Y:S02]  /*7600*/  QSPC.E.S P0, RZ, [R6+0x4] ;  /* 0x0000040006ff73aa */ /* 0x000ea40000000500 */
[----:B--2---:R-:W-:Y:S05]  /*7610*/  @!P0 BRA `(.L_x_3379) ;  /* 0x0000000000208947 */ /* 0x004fea0003800000 */
[----:B------:R-:W-:-:S04]  /*7620*/  MOV R4, R6 ;  /* 0x0000000600047202 */ /* 0x000fc80000000f00 */
[----:B------:R-:W-:-:S07]  /*7630*/  MOV R0, R4 ;  /* 0x0000000400007202 */ /* 0x000fce0000000f00 */
.L_x_3380:
[----:B------:R-:W0:Y:S02]  /*7640*/  LDS R4, [R0+0x4] ;  /* 0x0000040000047984 */ /* 0x000e240000000800 */
[----:B0-----:R-:W-:-:S06]  /*7650*/  HADD2 R5, R4, R21 ;  /* 0x0000001504057230 */ /* 0x001fcc0000000000 */
[----:B------:R-:W0:Y:S02]  /*7660*/  ATOMS.CAST.SPIN R5, [R0+0x4], R4, R5 ;  /* 0x000004040005738d */ /* 0x000e240001800005 */
[----:B0-----:R-:W-:-:S13]  /*7670*/  ISETP.EQ.U32.AND P0, PT, R5, 0x1, PT ;  /* 0x000000010500780c */ /* 0x001fda0003f02070 */
[----:B------:R-:W-:Y:S05]  /*7680*/  @!P0 BRA `(.L_x_3380) ;  /* 0xfffffffc00ec8947 */ /* 0x000fea000383ffff */
[----:B------:R-:W-:Y:S05]  /*7690*/  BRA `(.L_x_3378) ;  /* 0x00000000000c7947 */ /* 0x000fea0003800000 */
.L_x_3379:
[----:B------:R-:W0:Y:S02]  /*76a0*/  LD.E R0, desc[UR6][R6.64+0x4] ;  /* 0x0000040606007980 */ /* 0x000e24000c101900 */
[----:B0-----:R-:W-:-:S05]  /*76b0*/  IADD3 R5, R21, R0, RZ ;  /* 0x0000000015057210 */ /* 0x001fca0007ffe0ff */
[----:B------:R2:W-:Y:S02]  /*76c0*/  ST.E desc[UR6][R6.64+0x4], R5 ;  /* 0x0000040506007985 */ /* 0x0005e4000c101906 */
.L_x_3378:
[----:B------:R-:W-:Y:S05]  /*76d0*/  BSYNC B0 ;  /* 0x0000000000007941 */ /* 0x000fea0003800000 */
.L_x_3377:
[----:B------:R-:W-:-:S13]  /*76e0*/  ISETP.GE.AND P0, PT, R14, 0x2, PT ;  /* 0x000000020e00780c */ /* 0x000fda0003f06270 */
[----:B------:R-:W-:Y:S05]  /*76f0*/  @!P0 EXIT ;  /* 0x000000000000894d */ /* 0x000fea0003800000 */
[----:B------:R-:W-:-:S05]  /*7700*/  IADD3 R8, R8, R27, RZ ;  /* 0x0000001b08087210 */ /* 0x000fca0007ffe0ff */
[----:B0-2---:R-:W-:-:S05]  /*7710*/  IMAD.WIDE R6, R8, 0x2, R2 ;  /* 0x0000000208067825 */ /* 0x005fca00078e0202 */
[----:B------:R0:W-:Y:S01]  /*7720*/  ATOM.E.ADD.F16x2.RN.STRONG.GPU P0, RZ, desc[UR6][R6.64], R20 ;  /* 0x0000001406ff79a2 */ /* 0x0001e2000810e1c6 */
[----:B------:R-:W-:Y:S04]  /*7730*/  BSSY B0, `(.L_x_3381) ;  /* 0x000000f000007945 */ /* 0x000fe80003800000 */
[----:B0-----:R-:W-:Y:S05]  /*7740*/  @P0 BRA `(.L_x_3382) ;  /* 0x0000000000340947 */ /* 0x001fea0003800000 */
[----:B------:R-:W0:Y:S02]  /*7750*/  QSPC.E.S P0, RZ, [R6] ;  /* 0x0000000006ff73aa */ /* 0x000e240000000500 */
[----:B0-----:R-:W-:Y:S05]  /*7760*/  @!P0 BRA `(.L_x_3383) ;  /* 0x0000000000208947 */ /* 0x001fea0003800000 */
[----:B------:R-:W-:-:S04]  /*7770*/  MOV R4, R6 ;  /* 0x0000000600047202 */ /* 0x000fc80000000f00 */
[----:B------:R-:W-:-:S07]  /*7780*/  MOV R0, R4 ;  /* 0x0000000400007202 */ /* 0x000fce0000000f00 */
.L_x_3384:
[----:B------:R-:W0:Y:S02]  /*7790*/  LDS R4, [R0] ;  /* 0x0000000000047984 */ /* 0x000e240000000800 */
[----:B0-----:R-:W-:-:S10]  /*77a0*/  HFMA2.MMA R5, R4, 1, 1, R20 ;  /* 0x3c003c0004057835 */ /* 0x001fd40000000014 */
[----:B------:R-:W0:Y:S02]  /*77b0*/  ATOMS.CAST.SPIN R5, [R0], R4, R5 ;  /* 0x000000040005738d */ /* 0x000e240001800005 */
[----:B0-----:R-:W-:-:S13]  /*77c0*/  ISETP.EQ.U32.AND P0, PT, R5, 0x1, PT ;  /* 0x000000010500780c */ /* 0x001fda0003f02070 */
[----:B------:R-:W-:Y:S05]  /*77d0*/  @!P0 BRA `(.L_x_3384) ;  /* 0xfffffffc00ec8947 */ /* 0x000fea000383ffff */
[----:B------:R-:W-:Y:S05]  /*77e0*/  BRA `(.L_x_3382) ;  /* 0x00000000000c7947 */ /* 0x000fea0003800000 */
.L_x_3383:
[----:B------:R-:W2:Y:S02]  /*77f0*/  LD.E R0, desc[UR6][R6.64] ;  /* 0x0000000606007980 */ /* 0x000ea4000c101900 */
[----:B--2---:R-:W-:-:S05]  /*7800*/  IADD3 R5, R20, R0, RZ ;  /* 0x0000000014057210 */ /* 0x004fca0007ffe0ff */
[----:B------:R0:W-:Y:S02]  /*7810*/  ST.E desc[UR6][R6.64], R5 ;  /* 0x0000000506007985 */ /* 0x0001e4000c101906 */
.L_x_3382:
[----:B------:R-:W-:Y:S05]  /*7820*/  BSYNC B0 ;  /* 0x0000000000007941 */ /* 0x000fea0003800000 */
.L_x_3381:
[----:B------:R2:W-:Y:S01]  /*7830*/  ATOM.E.ADD.F16x2.RN.STRONG.GPU P0, RZ, desc[UR6][R6.64+0x4], R19 ;  /* 0x0000041306ff79a2 */ /* 0x0005e2000810e1c6 */
[----:B------:R-:W-:Y:S04]  /*7840*/  BSSY B0, `(.L_x_3385) ;  /* 0x000000f000007945 */ /* 0x000fe80003800000 */
[----:B--2---:R-:W-:Y:S05]  /*7850*/  @P0 BRA `(.L_x_3386) ;  /* 0x0000000000340947 */ /* 0x004fea0003800000 */
[----:B------:R-:W2:Y:S02]  /*7860*/  QSPC.E.S P0, RZ, [R6+0x4] ;  /* 0x0000040006ff73aa */ /* 0x000ea40000000500 */
[----:B--2---:R-:W-:Y:S05]  /*7870*/  @!P0 BRA `(.L_x_3387) ;  /* 0x0000000000208947 */ /* 0x004fea0003800000 */
[----:B------:R-:W-:-:S04]  /*7880*/  MOV R4, R6 ;  /* 0x0000000600047202 */ /* 0x000fc80000000f00 */
[----:B------:R-:W-:-:S07]  /*7890*/  MOV R0, R4 ;  /* 0x0000000400007202 */ /* 0x000fce0000000f00 */
.L_x_3388:
[----:B------:R-:W0:Y:S02]  /*78a0*/  LDS R4, [R0+0x4] ;  /* 0x0000040000047984 */ /* 0x000e240000000800 */
[----:B0-----:R-:W-:-:S06]  /*78b0*/  HADD2 R5, R4, R19 ;  /* 0x0000001304057230 */ /* 0x001fcc0000000000 */
[----:B------:R-:W0:Y:S02]  /*78c0*/  ATOMS.CAST.SPIN R5, [R0+0x4], R4, R5 ;  /* 0x000004040005738d */ /* 0x000e240001800005 */
[----:B0-----:R-:W-:-:S13]  /*78d0*/  ISETP.EQ.U32.AND P0, PT, R5, 0x1, PT ;  /* 0x000000010500780c */ /* 0x001fda0003f02070 */
[----:B------:R-:W-:Y:S05]  /*78e0*/  @!P0 BRA `(.L_x_3388) ;  /* 0xfffffffc00ec8947 */ /* 0x000fea000383ffff */
[----:B------:R-:W-:Y:S05]  /*78f0*/  BRA `(.L_x_3386) ;  /* 0x00000000000c7947 */ /* 0x000fea0003800000 */
.L_x_3387:
[----:B------:R-:W0:Y:S02]  /*7900*/  LD.E R0, desc[UR6][R6.64+0x4] ;  /* 0x0000040606007980 */ /* 0x000e24000c101900 */
[----:B0-----:R-:W-:-:S05]  /*7910*/  IADD3 R5, R19, R0, RZ ;  /* 0x0000000013057210 */ /* 0x001fca0007ffe0ff */
[----:B------:R2:W-:Y:S02]  /*7920*/  ST.E desc[UR6][R6.64+0x4], R5 ;  /* 0x0000040506007985 */ /* 0x0005e4000c101906 */
.L_x_3386:
[----:B------:R-:W-:Y:S05]  /*7930*/  BSYNC B0 ;  /* 0x0000000000007941 */ /* 0x000fea0003800000 */
.L_x_3385:
[----:B------:R-:W-:-:S13]  /*7940*/  ISETP.NE.AND P0, PT, R14, 0x2, PT ;  /* 0x000000020e00780c */ /* 0x000fda0003f05270 */
[----:B------:R-:W-:Y:S05]  /*7950*/  @!P0 EXIT ;  /* 0x000000000000894d */ /* 0x000fea0003800000 */
[----:B0-2---:R-:W-:-:S05]  /*7960*/  IADD3 R5, R8, R27, RZ ;  /* 0x0000001b08057210 */ /* 0x005fca0007ffe0ff */
        /* <DEDUP_REMOVED lines=8> */
.L_x_3392:
[----:B------:R-:W0:Y:S02]  /*79f0*/  LDS R2, [R0] ;  /* 0x0000000000027984 */ /* 0x000e240000000800 */
[----:B0-----:R-:W-:-:S10]  /*7a00*/  HFMA2.MMA R3, R2, 1, 1, R18 ;  /* 0x3c003c0002037835 */ /* 0x001fd40000000012 */
[----:B------:R-:W0:Y:S02]  /*7a10*/  ATOMS.CAST.SPIN R3, [R0], R2, R3 ;  /* 0x000000020003738d */ /* 0x000e240001800003 */
[----:B0-----:R-:W-:-:S13]  /*7a20*/  ISETP.EQ.U32.AND P0, PT, R3, 0x1, PT ;  /* 0x000000010300780c */ /* 0x001fda0003f02070 */
[----:B------:R-:W-:Y:S05]  /*7a30*/  @!P0 BRA `(.L_x_3392) ;  /* 0xfffffffc00ec8947 */ /* 0x000fea000383ffff */
[----:B------:R-:W-:Y:S05]  /*7a40*/  BRA `(.L_x_3390) ;  /* 0x00000000000c7947 */ /* 0x000fea0003800000 */
.L_x_3391:
[----:B------:R-:W2:Y:S02]  /*7a50*/  LD.E R0, desc[UR6][R4.64] ;  /* 0x0000000604007980 */ /* 0x000ea4000c101900 */
[----:B--2---:R-:W-:-:S05]  /*7a60*/  IADD3 R3, R18, R0, RZ ;  /* 0x0000000012037210 */ /* 0x004fca0007ffe0ff */
[----:B------:R0:W-:Y:S02]  /*7a70*/  ST.E desc[UR6][R4.64], R3 ;  /* 0x0000000304007985 */ /* 0x0001e4000c101906 */
.L_x_3390:
[----:B------:R-:W-:Y:S05]  /*7a80*/  BSYNC B0 ;  /* 0x0000000000007941 */ /* 0x000fea0003800000 */
.L_x_3389:
[----:B------:R2:W-:Y:S02]  /*7a90*/  ATOM.E.ADD.F16x2.RN.STRONG.GPU P0, RZ, desc[UR6][R4.64+0x4], R17 ;  /* 0x0000041104ff79a2 */ /* 0x0005e4000810e1c6 */
[----:B--2---:R-:W-:Y:S05]  /*7aa0*/  @P0 EXIT ;  /* 0x000000000000094d */ /* 0x004fea0003800000 */
[----:B------:R-:W2:Y:S02]  /*7ab0*/  QSPC.E.S P0, RZ, [R4+0x4] ;  /* 0x0000040004ff73aa */ /* 0x000ea40000000500 */
[----:B--2---:R-:W-:Y:S05]  /*7ac0*/  @!P0 BRA `(.L_x_3393) ;  /* 0x0000000000208947 */ /* 0x004fea0003800000 */
[----:B------:R-:W-:-:S04]  /*7ad0*/  MOV R2, R4 ;  /* 0x0000000400027202 */ /* 0x000fc80000000f00 */
[----:B------:R-:W-:-:S07]  /*7ae0*/  MOV R0, R2 ;  /* 0x0000000200007202 */ /* 0x000fce0000000f00 */
.L_x_3394:
[----:B------:R-:W0:Y:S02]  /*7af0*/  LDS R2, [R0+0x4] ;  /* 0x0000040000027984 */ /* 0x000e240000000800 */
[----:B0-----:R-:W-:-:S06]  /*7b00*/  HADD2 R3, R2, R17 ;  /* 0x0000001102037230 */ /* 0x001fcc0000000000 */
[----:B------:R-:W0:Y:S02]  /*7b10*/  ATOMS.CAST.SPIN R3, [R0+0x4], R2, R3 ;  /* 0x000004020003738d */ /* 0x000e240001800003 */
[----:B0-----:R-:W-:-:S13]  /*7b20*/  ISETP.EQ.U32.AND P0, PT, R3, 0x1, PT ;  /* 0x000000010300780c */ /* 0x001fda0003f02070 */
[----:B------:R-:W-:Y:S05]  /*7b30*/  @!P0 BRA `(.L_x_3394) ;  /* 0xfffffffc00ec8947 */ /* 0x000fea000383ffff */
[----:B------:R-:W-:Y:S05]  /*7b40*/  EXIT ;  /* 0x000000000000794d */ /* 0x000fea0003800000 */
.L_x_3393:
[----:B------:R-:W0:Y:S02]  /*7b50*/  LD.E R0, desc[UR6][R4.64+0x4] ;  /* 0x0000040604007980 */ /* 0x000e24000c101900 */
[----:B0-----:R-:W-:-:S05]  /*7b60*/  IADD3 R3, R17, R0, RZ ;  /* 0x0000000011037210 */ /* 0x001fca0007ffe0ff */
[----:B------:R-:W-:Y:S01]  /*7b70*/  ST.E desc[UR6][R4.64+0x4], R3 ;  /* 0x0000040304007985 */ /* 0x000fe2000c101906 */
[----:B------:R-:W-:Y:S05]  /*7b80*/  EXIT ;  /* 0x000000000000794d */ /* 0x000fea0003800000 */
.L_x_3395:
        /* <DEDUP_REMOVED lines=15> */
.L_x_5227:


//--------------------- .text._Z23gemm_half_q_half_kernelILi2ELi190ELb1ELb0ELi64EEvPK6__halfPKjS4_S2_PS0_iiiiPKtS7_iiiiiibS2_i --------------------------
	.section	.text._Z23gemm_half_q_half_kernelILi2ELi190ELb1ELb0ELi64EEvPK6__halfPKjS4_S2_PS0_iiiiPKtS7_iiiiiibS2_i,"ax",@progbits
	.align	128
        .global         _Z23gemm_half_q_half_kernelILi2ELi190ELb1ELb0ELi64EEvPK6__halfPKjS4_S2_PS0_iiiiPKtS7_iiiiiibS2_i
        .type           _Z23gemm_half_q_half_kernelILi2ELi190ELb1ELb0ELi64EEvPK6__halfPKjS4_S2_PS0_iiiiPKtS7_iiiiiibS2_i,@function
        .size           _Z23gemm_half_q_half_kernelILi2ELi190ELb1ELb0ELi64EEvPK6__halfPKjS4_S2_PS0_iiiiPKtS7_iiiiiibS2_i,(.L_x_5228 - _Z23gemm_half_q_half_kernelILi2ELi190ELb1ELb0ELi64EEvPK6__halfPKjS4_S2_PS0_iiiiPKtS7_iiiiiibS2_i)
        .other          _Z23gemm_half_q_half_kernelILi2ELi190ELb1ELb0ELi64EEvPK6__halfPKjS4_S2_PS0_iiiiPKtS7_iiiiiibS2_i,@"STO_CUDA_ENTRY STV_DEFAULT"
_Z23gemm_half_q_half_kernelILi2ELi190ELb1ELb0ELi64EEvPK6__halfPKjS4_S2_PS0_iiiiPKtS7_iiiiiibS2_i:
.text._Z23gemm_half_q_half_kernelILi2ELi190ELb1ELb0ELi64EEvPK6__halfPKjS4_S2_PS0_iiiiPKtS7_iiiiiibS2_i:
        /* <DEDUP_REMOVED lines=12> */
[----:B-1----:R-:W-:-:S05]  /*00c0*/  IMAD R5, R2, -0x2, R5 ;  /* 0xfffffffe02057824 */ /* 0x002fca00078e0205 */
[C---:B------:R-:W-:Y:S02]  /*00d0*/  ISETP.GE.AND P1, PT, R5.reuse, 0x1, PT ;  /* 0x000000010500780c */ /* 0x040fe40003f26270 */
[----:B------:R-:W-:-:S11]  /*00e0*/  VIMNMX R3, R5, 0x2, PT ;  /* 0x0000000205037848 */ /* 0x000fd60003fe0100 */
[----:B------:R-:W-:Y:S05]  /*00f0*/  @!P1 BRA `(.L_x_3396) ;  /* 0x0000000000289947 */ /* 0x000fea0003800000 */
[----:B------:R-:W-:Y:S01]  /*0100*/  ISETP.GE.AND P0, PT, R3, 0x2, PT ;  /* 0x000000020300780c */ /* 0x000fe20003f06270 */
[----:B------:R-:W1:-:S12]  /*0110*/  LDC.64 R12, c[0x0][0x278] ;  /* 0x00009e00ff0c7b82 */ /* 0x000e580000000a00 */
[----:B------:R-:W5:Y:S08]  /*0120*/  @P0 LDC R7, c[0x0][0x280] ;  /* 0x0000a000ff070b82 */ /* 0x000f700000000800 */
[----:B------:R-:W5:Y:S02]  /*0130*/  @P0 LDC.64 R14, c[0x0][0x278] ;  /* 0x00009e00ff0e0b82 */ /* 0x000f640000000a00 */
[----:B-----5:R-:W-:-:S02]  /*0140*/  @P0 IMAD.WIDE R14, R7, 0x2, R14 ;  /* 0x00000002070e0825 */ /* 0x020fc400078e020e */
[----:B-1----:R-:W5:Y:S04]  /*0150*/  LDG.E.U16 R7, desc[UR6][R12.64] ;  /* 0x000000060c077981 */ /* 0x002f68000c1e1500 */
[----:B------:R-:W2:Y:S01]  /*0160*/  @P0 LDG.E.U16 R6, desc[UR6][R14.64] ;  /* 0x000000060e060981 */ /* 0x000ea2000c1e1500 */
[----:B-----5:R-:W-:Y:S02]  /*0170*/  PRMT R4, R7, 0x7610, R4 ;  /* 0x0000761007047816 */ /* 0x020fe40000000004 */
[----:B--2---:R-:W-:-:S04]  /*0180*/  @P0 LOP3.LUT R8, R6, R7, RZ, 0xfc, !PT ;  /* 0x0000000706080212 */ /* 0x004fc800078efcff */
[----:B------:R-:W-:-:S07]  /*0190*/  @P0 PRMT R4, R8, 0x7610, R4 ;  /* 0x0000761008040816 */ /* 0x000fce0000000004 */
.L_x_3396:
        /* <DEDUP_REMOVED lines=29> */
.L_x_3401:
        /* <DEDUP_REMOVED lines=37> */
.L_x_3400:
        /* <DEDUP_REMOVED lines=24> */
.L_x_3402:
        /* <DEDUP_REMOVED lines=14> */
.L_x_3399:
        /* <DEDUP_REMOVED lines=10> */
.L_x_3404:
        /* <DEDUP_REMOVED lines=37> */
.L_x_3403:
        /* <DEDUP_REMOVED lines=24> */
.L_x_3405:
        /* <DEDUP_REMOVED lines=13> */
.L_x_3398:
[----:B------:R-:W-:Y:S05]  /*0d60*/  BSYNC B0 ;  /* 0x0000000000007941 */ /* 0x000fea0003800000 */
.L_x_3397:
[----:B------:R-:W-:Y:S02]  /*0d70*/  ULDC UR4, c[0x0][0x23c] ;  /* 0x00008f0000047ab9 */ /* 0x000fe40000000800 */
[----:B--23--:R-:W-:-:S04]  /*0d80*/  MOV R9, UR4 ;  /* 0x0000000400097c02 */ /* 0x00cfc80008000f00 */
        /* <DEDUP_REMOVED lines=15> */
.L_x_3408:
[----:B------:R-:W-:Y:S02]  /*0e80*/  LEA R8, R2, R23, 0x1 ;  /* 0x0000001702087211 */ /* 0x000fe400078e08ff */
[----:B------:R-:W-:Y:S02]  /*0e90*/  IADD3 R23, R23, 0x4, RZ ;  /* 0x0000000417177810 */ /* 0x000fe40007ffe0ff */
[C---:B--2---:R-:W-:Y:S01]  /*0ea0*/  IADD3 R10, R8.reuse, 0x1, RZ ;  /* 0x00000001080a7810 */ /* 0x044fe20007ffe0ff */
[CCC-:B------:R-:W-:Y:S01]  /*0eb0*/  IMAD R11, R8.reuse, R9.reuse, R4.reuse ;  /* 0x00000009080b7224 */ /* 0x1c0fe200078e0204 */
[C---:B-1----:R-:W-:Y:S02]  /*0ec0*/  IADD3 R12, R8.reuse, 0x2, RZ ;  /* 0x00000002080c7810 */ /* 0x042fe40007ffe0ff */
        /* <DEDUP_REMOVED lines=14> */
.L_x_3407:
[----:B------:R-:W-:-:S04]  /*0fb0*/  IADD3 R8, R3, -R23, RZ ;  /* 0x8000001703087210 */ /* 0x000fc80007ffe0ff */
        /* <DEDUP_REMOVED lines=13> */
.L_x_3409:
[----:B------:R-:W-:-:S13]  /*1090*/  ISETP.LT.OR P0, PT, R23, R3, P0 ;  /* 0x000000031700720c */ /* 0x000fda0000701670 */
[----:B--23--:R-:W2:Y:S01]  /*10a0*/  @P0 LDC.64 R10, c[0x0][0x230] ;  /* 0x00008c00ff0a0b82 */ /* 0x00cea20000000a00 */
[----:B------:R-:W-:-:S05]  /*10b0*/  @P0 LEA R2, R2, R23, 0x1 ;  /* 0x0000001702020211 */ /* 0x000fca00078e08ff */
[----:B------:R-:W-:-:S04]  /*10c0*/  @P0 IMAD R3, R2, R9, R4 ;  /* 0x0000000902030224 */ /* 0x000fc800078e0204 */
[----:B--2---:R-:W-:-:S05]  /*10d0*/  @P0 IMAD.WIDE R2, R3, 0x2, R10 ;  /* 0x0000000203020825 */ /* 0x004fca00078e020a */
[----:B------:R2:W-:Y:S02]  /*10e0*/  @P0 STG.E.64 desc[UR6][R2.64], RZ ;  /* 0x000000ff02000986 */ /* 0x0005e4000c101b06 */
.L_x_3406:
        /* <DEDUP_REMOVED lines=15> */
.L_x_3411:
        /* <DEDUP_REMOVED lines=44> */
.L_x_3410:
        /* <DEDUP_REMOVED lines=24> */
.L_x_3412:
        /* <DEDUP_REMOVED lines=8> */
.L_x_3413:
        /* <DEDUP_REMOVED lines=10> */
.L_x_3414:
        /* <DEDUP_REMOVED lines=8> */
.L_x_3415:
        /* <DEDUP_REMOVED lines=10> */
.L_x_3416:
[----:B------:R-:W-:Y:S01]  /*1860*/  LEA R8, R13, R8, 0x3 ;  /* 0x000000080d087211 */ /* 0x000fe200078e18ff */
[----:B------:R-:W0:Y:S01]  /*1870*/  S2UR UR5, SR_CgaCtaId ;  /* 0x00000000000579c3 */ /* 0x000e220000008800 */
[----:B------:R-:W-:Y:S01]  /*1880*/  ULDC.64 UR10, c[0x0][0x218] ;  /* 0x00008600000a7ab9 */ /* 0x000fe20000000a00 */
[----:B------:R-:W-:Y:S01]  /*1890*/  UMOV UR4, 0x400 ;  /* 0x0000040000047882 */ /* 0x000fe20000000000 */
[----:B------:R-:W-:Y:S02]  /*18a0*/  IADD3 R0, R11, R8, R0 ;  /* 0x000000080b007210 */ /* 0x000fe40007ffe000 */
        /* <DEDUP_REMOVED lines=12> */
[----:B------:R-:W-:Y:S02]  /*1970*/  LEA R26, P0, R2, UR10, 0x2 ;  /* 0x0000000a021a7c11 */ /* 0x000fe4000f8010ff */
[----:B-----5:R-:W-:Y:S02]  /*1980*/  IADD3 R25, R16, R25, RZ ;  /* 0x0000001910197210 */ /* 0x020fe40007ffe0ff */
[----:B------:R-:W-:Y:S02]  /*1990*/  LEA.HI.X R27, R2, UR11, R3, 0x2, P0 ;  /* 0x0000000b021b7c11 */ /* 0x000fe400080f1403 */
[----:B------:R-:W-:-:S04]  /*19a0*/  ISETP.GE.AND P0, PT, R16, R17, PT ;  /* 0x000000111000720c */ /* 0x000fc80003f06270 */
[----:B------:R-:W-:-:S13]  /*19b0*/  ISETP.GE.OR P0, PT, R16, UR8, P0 ;  /* 0x0000000810007c0c */ /* 0x000fda0008706670 */
[----:B------:R-:W-:Y:S05]  /*19c0*/  @P0 BRA `(.L_x_3417) ;  /* 0x0000004800f40947 */ /* 0x000fea0003800000 */
[----:B------:R-:W-:Y:S01]  /*19d0*/  IADD3 R4, P0, P2, R4, R9, R11 ;  /* 0x0000000904047210 */ /* 0x000fe20007a1e00b */
[----:B------:R-:W-:Y:S01]  /*19e0*/  ULDC UR5, c[0x0][0x258] ;  /* 0x0000960000057ab9 */ /* 0x000fe20000000800 */
[----:B------:R-:W-:Y:S02]  /*19f0*/  SHF.R.S32.HI R9, RZ, 0x1f, R9 ;  /* 0x0000001fff097819 */ /* 0x000fe40000011409 */
[----:B------:R-:W-:Y:S02]  /*1a00*/  LEA R28, P3, R4, UR10, 0x2 ;  /* 0x0000000a041c7c11 */ /* 0x000fe4000f8610ff */
[----:B------:R-:W-:Y:S02]  /*1a10*/  IADD3.X R9, R0, R9, R13, P0, P2 ;  /* 0x0000000900097210 */ /* 0x000fe400007e440d */
[----:B------:R-:W-:Y:S02]  /*1a20*/  MOV R20, RZ ;  /* 0x000000ff00147202 */ /* 0x000fe40000000f00 */
[----:B------:R-:W-:-:S02]  /*1a30*/  LEA.HI.X R29, R4, UR11, R9, 0x2, P3 ;  /* 0x0000000b041d7c11 */ /* 0x000fc400098f1409 */
[----:B------:R-:W-:-:S07]  /*1a40*/  PRMT R21, RZ, 0x7610, R21 ;  /* 0x00007610ff157816 */ /* 0x000fce0000000015 */
.L_x_3426:
        /* <DEDUP_REMOVED lines=13> */
[----:B-----5:R-:W-:Y:S06]  /*1b20*/  @!P1 BRA `(.L_x_3418) ;  /* 0x0000001000949947 */ /* 0x020fec0003800000 */
[----:B------:R-:W2:Y:S04]  /*1b30*/  LDG.E.128.CONSTANT R8, desc[UR6][R26.64] ;  /* 0x000000061a087981 */ /* 0x000ea8000c1e9d00 */
[----:B------:R-:W3:Y:S01]  /*1b40*/  LDG.E.128.CONSTANT R12, desc[UR6][R28.64] ;  /* 0x000000061c0c7981 */ /* 0x000ee2000c1e9d00 */
[----:B--2---:R-:W-:Y:S02]  /*1b50*/  LOP3.LUT R0, R8, 0xff, RZ, 0xc0, !PT ;  /* 0x000000ff08007812 */ /* 0x004fe400078ec0ff */
[----:B------:R-:W-:Y:S02]  /*1b60*/  LOP3.LUT R2, R9, 0xff, RZ, 0xc0, !PT ;  /* 0x000000ff09027812 */ /* 0x000fe400078ec0ff */
[----:B------:R-:W-:Y:S02]  /*1b70*/  IADD3 R0, R0, -0x80, RZ ;  /* 0xffffff8000007810 */ /* 0x000fe40007ffe0ff */
[----:B------:R-:W-:-:S02]  /*1b80*/  IADD3 R39, R2, -0x80, RZ ;  /* 0xffffff8002277810 */ /* 0x000fc40007ffe0ff */
        /* <DEDUP_REMOVED lines=101> */
[----:B------:R5:W0:Y:S02]  /*21e0*/  I2F.F16 R53, R4 ;  /* 0x0000000400357306 */ /* 0x000a240000200c00 */
[----:B-----5:R-:W-:-:S04]  /*21f0*/  PRMT R4, R6, 0x9910, RZ ;  /* 0x0000991006047816 */ /* 0x020fc800000000ff */
[----:B------:R-:W-:-:S04]  /*2200*/  ISETP.NE.AND P0, PT, R4, RZ, PT ;  /* 0x000000ff0400720c */ /* 0x000fc80003f05270 */
[----:B------:R-:W-:Y:S01]  /*2210*/  ISETP.LT.OR P0, PT, R5, 0x2, !P0 ;  /* 0x000000020500780c */ /* 0x000fe20004701670 */
[----:B01234-:R-:W-:-:S12]  /*2220*/  @!P2 BRA `(.L_x_3419) ;  /* 0x000000040068a947 */ /* 0x01ffd80003800000 */
[----:B------:R-:W0:Y:S01]  /*2230*/  LDS.64 R56, [UR4] ;  /* 0x00000004ff387984 */ /* 0x000e220008000a00 */
        /* <DEDUP_REMOVED lines=89> */
.L_x_3419:
        /* <DEDUP_REMOVED lines=24> */
[----:B------:R-:W-:Y:S02]  /*2950*/  HADD2.F32 R2, -RZ, R39.H0_H0 ;  /* 0x20000027ff027230 */ /* 0x000fe40000004100 */
[-C--:B------:R-:W-:Y:S01]  /*2960*/  FFMA.FTZ R39, R0, R57.reuse, RZ ;  /* 0x0000003900277223 */ /* 0x080fe200000100ff */
[----:B------:R-:W-:Y:S02]  /*2970*/  HADD2.F32 R0, -RZ, R47.H0_H0 ;  /* 0x2000002fff007230 */ /* 0x000fe40000004100 */
[-C--:B------:R-:W-:Y:S01]  /*2980*/  FFMA.FTZ R3, R3, R57.reuse, RZ ;  /* 0x0000003903037223 */ /* 0x080fe200000100ff */
[-C--:B------:R-:W-:Y:S01]  /*2990*/  FFMA.FTZ R41, R2, R57.reuse, RZ ;  /* 0x0000003902297223 */ /* 0x080fe200000100ff */
[----:B------:R-:W-:Y:S01]  /*29a0*/  FFMA.FTZ R57, R4, R57, RZ ;  /* 0x0000003904397223 */ /* 0x000fe200000100ff */
[----:B------:R-:W-:-:S02]  /*29b0*/  HADD2.F32 R4, -RZ, R50.H0_H0 ;  /* 0x20000032ff047230 */ /* 0x000fc40000004100 */
[-C--:B------:R-:W-:Y:S01]  /*29c0*/  FFMA.FTZ R3, R10, R56.reuse, R3 ;  /* 0x000000380a037223 */ /* 0x080fe20000010003 */
        /* <DEDUP_REMOVED lines=8> */
[-C--:B------:R-:W-:Y:S01]  /*2a50*/  FFMA.FTZ R0, R0, R58.reuse, R39 ;  /* 0x0000003a00007223 */ /* 0x080fe20000010027 */
[----:B------:R-:W-:Y:S01]  /*2a60*/  FFMA.FTZ R58, R10, R58, R57 ;  /* 0x0000003a0a3a7223 */ /* 0x000fe20000010039 */
        /* <DEDUP_REMOVED lines=9> */
[----:B------:R-:W-:Y:S02]  /*2b00*/  HADD2.F32 R11, -RZ, R43.H0_H0 ;  /* 0x2000002bff0b7230 */ /* 0x000fe40000004100 */
[-C--:B------:R-:W-:Y:S01]  /*2b10*/  FFMA.FTZ R9, R9, R3.reuse, R0 ;  /* 0x0000000309097223 */ /* 0x080fe20000010000 */
[----:B------:R-:W-:Y:S02]  /*2b20*/  HADD2.F32 R31, -RZ, R44.H0_H0 ;  /* 0x2000002cff1f7230 */ /* 0x000fe40000004100 */
[----:B------:R-:W-:Y:S02]  /*2b30*/  HADD2.F32 R0, -RZ, R13.H0_H0 ;  /* 0x2000000dff007230 */ /* 0x000fe40000004100 */
[-C--:B------:R-:W-:Y:S01]  /*2b40*/  FFMA.FTZ R11, R11, R3.reuse, R10 ;  /* 0x000000030b0b7223 */ /* 0x080fe2000001000a */
[----:B------:R-:W-:Y:S01]  /*2b50*/  FFMA.FTZ R9, R12, R8, R9 ;  /* 0x000000080c097223 */ /* 0x000fe20000010009 */
[----:B------:R-:W-:Y:S01]  /*2b60*/  FFMA.FTZ R31, R31, R3, R30 ;  /* 0x000000031f1f7223 */ /* 0x000fe2000001001e */
[----:B------:R-:W-:-:S02]  /*2b70*/  HADD2.F32 R12, -RZ, R15.H0_H0 ;  /* 0x2000000fff0c7230 */ /* 0x000fc40000004100 */
[----:B------:R-:W-:Y:S01]  /*2b80*/  FFMA.FTZ R3, R45, R3, R58 ;  /* 0x000000032d037223 */ /* 0x000fe2000001003a */
[----:B------:R-:W-:Y:S02]  /*2b90*/  HADD2.F32 R10, -RZ, R53.H0_H0 ;  /* 0x20000035ff0a7230 */ /* 0x000fe40000004100 */
[-C--:B------:R-:W-:Y:S01]  /*2ba0*/  FFMA.FTZ R11, R0, R8.reuse, R11 ;  /* 0x00000008000b7223 */ /* 0x080fe2000001000b */
[-C--:B------:R-:W-:Y:S01]  /*2bb0*/  FFMA.FTZ R31, R14, R8.reuse, R31 ;  /* 0x000000080e1f7223 */ /* 0x080fe2000001001f */
[----:B------:R-:W-:Y:S01]  /*2bc0*/  FFMA.FTZ R3, R12, R8, R3 ;  /* 0x000000080c037223 */ /* 0x000fe20000010003 */
[----:B------:R-:W-:Y:S02]  /*2bd0*/  HADD2.F32 R8, -RZ, R55.H0_H0 ;  /* 0x20000037ff087230 */ /* 0x000fe40000004100 */
[-C--:B------:R-:W-:Y:S01]  /*2be0*/  FFMA.FTZ R11, R10, R2.reuse, R11 ;  /* 0x000000020a0b7223 */ /* 0x080fe2000001000b */
[----:B------:R-:W-:Y:S02]  /*2bf0*/  HADD2.F32 R0, -RZ, R35.H0_H0 ;  /* 0x20000023ff007230 */ /* 0x000fe40000004100 */
[-C--:B------:R-:W-:Y:S01]  /*2c00*/  FFMA.FTZ R9, R52, R2.reuse, R9 ;  /* 0x0000000234097223 */ /* 0x080fe20000010009 */
[-C--:B------:R-:W-:Y:S01]  /*2c10*/  FFMA.FTZ R31, R54, R2.reuse, R31 ;  /* 0x00000002361f7223 */ /* 0x080fe2000001001f */
[----:B------:R-:W-:Y:S01]  /*2c20*/  FFMA.FTZ R3, R8, R2, R3 ;  /* 0x0000000208037223 */ /* 0x000fe20000010003 */
[----:B------:R-:W-:-:S02]  /*2c30*/  HADD2.F32 R10, -RZ, R37.H0_H0 ;  /* 0x20000025ff0a7230 */ /* 0x000fc40000004100 */
[-C--:B------:R-:W-:Y:S01]  /*2c40*/  FFMA.FTZ R11, R0, R4.reuse, R11 ;  /* 0x00000004000b7223 */ /* 0x080fe2000001000b */
[--C-:B------:R-:W-:Y:S02]  /*2c50*/  HADD2.F32 R0, -RZ, R18.reuse.H0_H0 ;  /* 0x20000012ff007230 */ /* 0x100fe40000004100 */
[-C--:B------:R-:W-:Y:S01]  /*2c60*/  FFMA.FTZ R9, R34, R4.reuse, R9 ;  /* 0x0000000422097223 */ /* 0x080fe20000010009 */
[----:B------:R-:W-:Y:S02]  /*2c70*/  HADD2.F32 R2, -RZ, R18.H1_H1 ;  /* 0x30000012ff027230 */ /* 0x000fe40000004100 */
[-C--:B------:R-:W-:Y:S01]  /*2c80*/  FFMA.FTZ R31, R36, R4.reuse, R31 ;  /* 0x00000004241f7223 */ /* 0x080fe2000001001f */
        /* <DEDUP_REMOVED lines=15> */
.L_x_3418:
        /* <DEDUP_REMOVED lines=47> */
[----:B------:R-:W-:-:S04]  /*3070*/  SHF.R.U32.HI R15, RZ, 0x10, R15 ;  /* 0x00000010ff0f7819 */ /* 0x000fc8000001160f */
        /* <DEDUP_REMOVED lines=59> */
[----:B------:R-:W0:Y:S08]  /*3430*/  I2F.F16 R30, R14 ;  /* 0x0000000e001e7306 */ /* 0x000e300000200c00 */
[----:B------:R-:W0:Y:S08]  /*3440*/  I2F.F16 R55, R0 ;  /* 0x0000000000377306 */ /* 0x000e300000200c00 */
[----:B------:R-:W0:Y:S08]  /*3450*/  I2F.F16 R31, R2 ;  /* 0x00000002001f7306 */ /* 0x000e300000200c00 */
[----:B------:R-:W0:Y:S08]  /*3460*/  I2F.F16 R56, R3 ;  /* 0x0000000300387306 */ /* 0x000e300000200c00 */
[----:B------:R2:W0:Y:S02]  /*3470*/  I2F.F16 R54, R4 ;  /* 0x0000000400367306 */ /* 0x0004240000200c00 */
[----:B--2---:R-:W-:-:S04]  /*3480*/  PRMT R4, R6, 0x9910, RZ ;  /* 0x0000991006047816 */ /* 0x004fc800000000ff */
[----:B------:R-:W-:-:S04]  /*3490*/  ISETP.NE.AND P0, PT, R4, RZ, PT ;  /* 0x000000ff0400720c */ /* 0x000fc80003f05270 */
[----:B------:R-:W-:Y:S01]  /*34a0*/  ISETP.LT.OR P0, PT, R5, 0x2, !P0 ;  /* 0x000000020500780c */ /* 0x000fe20004701670 */
[----:B01-34-:R-:W-:-:S12]  /*34b0*/  @!P2 BRA `(.L_x_3421) ;  /* 0x000000040068a947 */ /* 0x01bfd80003800000 */
        /* <DEDUP_REMOVED lines=90> */
.L_x_3421:
        /* <DEDUP_REMOVED lines=16> */
[--C-:B------:R-:W-:Y:S02]  /*3b60*/  HADD2.F32 R60, -RZ, R3.reuse.H0_H0 ;  /* 0x20000003ff3c7230 */ /* 0x100fe40000004100 */
[----:B------:R-:W-:Y:S02]  /*3b70*/  HADD2.F32 R59, -RZ, R3.H1_H1 ;  /* 0x30000003ff3b7230 */ /* 0x000fe40000004100 */
[----:B------:R-:W-:Y:S02]  /*3b80*/  HADD2.F32 R2, -RZ, R36.H0_H0 ;  /* 0x20000024ff027230 */ /* 0x000fe40000004100 */
[----:B------:R-:W-:Y:S02]  /*3b90*/  HADD2.F32 R3, -RZ, R37.H0_H0 ;  /* 0x20000025ff037230 */ /* 0x000fe40000004100 */
[----:B------:R-:W-:-:S02]  /*3ba0*/  HADD2.F32 R36, -RZ, R13.H0_H0 ;  /* 0x2000000dff247230 */ /* 0x000fc40000004100 */
[-C--:B------:R-:W-:Y:S01]  /*3bb0*/  FFMA.FTZ R13, R0, R57.reuse, RZ ;  /* 0x00000039000d7223 */ /* 0x080fe200000100ff */
[-C--:B------:R-:W-:Y:S01]  /*3bc0*/  FFMA.FTZ R35, R2, R57.reuse, RZ ;  /* 0x0000003902237223 */ /* 0x080fe200000100ff */
[-C--:B------:R-:W-:Y:S01]  /*3bd0*/  FFMA.FTZ R3, R3, R57.reuse, RZ ;  /* 0x0000003903037223 */ /* 0x080fe200000100ff */
[----:B------:R-:W-:Y:S01]  /*3be0*/  FFMA.FTZ R57, R4, R57, RZ ;  /* 0x0000003904397223 */ /* 0x000fe200000100ff */
[----:B------:R-:W-:Y:S02]  /*3bf0*/  HADD2.F32 R4, -RZ, R45.H0_H0 ;  /* 0x2000002dff047230 */ /* 0x000fe40000004100 */
        /* <DEDUP_REMOVED lines=17> */
[-C--:B------:R-:W-:Y:S01]  /*3d10*/  FFMA.FTZ R4, R13, R59.reuse, R2 ;  /* 0x0000003b0d047223 */ /* 0x080fe20000010002 */
[----:B-1----:R-:W-:Y:S02]  /*3d20*/  HADD2.F32 R3, -RZ, R14.H0_H0 ;  /* 0x2000000eff037230 */ /* 0x002fe40000004100 */
[----:B------:R-:W-:Y:S01]  /*3d30*/  FFMA.FTZ R60, R35, R59, R60 ;  /* 0x0000003b233c7223 */ /* 0x000fe2000001003c */
[----:B------:R-:W-:-:S02]  /*3d40*/  HADD2.F32 R13, -RZ, R49.H0_H0 ;  /* 0x20000031ff0d7230 */ /* 0x000fc40000004100 */
        /* <DEDUP_REMOVED lines=44> */
.L_x_3420:
        /* <DEDUP_REMOVED lines=205> */
.L_x_3423:
        /* <DEDUP_REMOVED lines=91> */
.L_x_3422:
        /* <DEDUP_REMOVED lines=205> */
.L_x_3425:
        /* <DEDUP_REMOVED lines=91> */
.L_x_3424:
        /* <DEDUP_REMOVED lines=9> */
.L_x_3417:
        /* <DEDUP_REMOVED lines=10> */
.L_x_3432:
        /* <DEDUP_REMOVED lines=9> */
[----:B--2---:R-:W-:Y:S02]  /*66d0*/  @!P2 PRMT R19, R9, 0x7610, R19 ;  /* 0x000076100913a816 */ /* 0x004fe40000000013 */
[----:B------:R-:W-:Y:S02]  /*66e0*/  @!P2 PRMT R18, R8, 0x7610, R18 ;  /* 0x000076100812a816 */ /* 0x000fe40000000012 */
[----:B------:R-:W-:Y:S02]  /*66f0*/  @!P2 PRMT R19, R19, 0x7610, R9 ;  /* 0x000076101313a816 */ /* 0x000fe40000000009 */
[----:B---3--:R-:W-:-:S02]  /*6700*/  @!P2 IADD3 R25, R3, R16, RZ ;  /* 0x000000100319a210 */ /* 0x008fc40007ffe0ff */
[----:B------:R-:W-:Y:S02]  /*6710*/  @!P2 PRMT R18, R18, 0x7610, R8 ;  /* 0x000076101212a816 */ /* 0x000fe40000000008 */
[----:B0-----:R-:W-:Y:S01]  /*6720*/  MOV R9, R0 ;  /* 0x0000000000097202 */ /* 0x001fe20000000f00 */
        /* <DEDUP_REMOVED lines=9> */
[----:B------:R-:W-:Y:S02]  /*67c0*/  ISETP.NE.AND P2, PT, R4, RZ, PT ;  /* 0x000000ff0400720c */ /* 0x000fe40003f45270 */
        /* <DEDUP_REMOVED lines=8> */
[----:B------:R-:W-:Y:S02]  /*6850*/  SHF.R.U32.HI R32, RZ, 0x6, R32 ;  /* 0x00000006ff207819 */ /* 0x000fe40000011620 */
[----:B------:R-:W-:-:S02]  /*6860*/  SHF.R.U32.HI R33, RZ, 0x6, R33 ;  /* 0x00000006ff217819 */ /* 0x000fc40000011621 */
        /* <DEDUP_REMOVED lines=8> */
[----:B------:R-:W-:-:S05]  /*68f0*/  LOP3.LUT R2, R2, 0x64006400, RZ, 0xfc, !PT ;  /* 0x6400640002027812 */ /* 0x000fca00078efcff */
        /* <DEDUP_REMOVED lines=15> */
[----:B------:R-:W-:Y:S02]  /*69f0*/  LOP3.LUT R29, R3, 0x300030, R4, 0xf8, !PT ;  /* 0x00300030031d7812 */ /* 0x000fe400078ef804 */
[----:B--2---:R-:W-:Y:S02]  /*6a00*/  SHF.R.U32.HI R3, RZ, 0xc, R12 ;  /* 0x0000000cff037819 */ /* 0x004fe4000001160c */
[----:B------:R-:W-:Y:S02]  /*6a10*/  LOP3.LUT R46, R31, 0x300030, R42, 0xf8, !PT ;  /* 0x003000301f2e7812 */ /* 0x000fe400078ef82a */
[----:B------:R-:W-:-:S02]  /*6a20*/  LOP3.LUT R55, R49, 0x300030, R30, 0xf8, !PT ;  /* 0x0030003031377812 */ /* 0x000fc400078ef81e */
[--C-:B------:R-:W-:Y:S02]  /*6a30*/  SHF.R.U32.HI R4, RZ, 0xc, R13.reuse ;  /* 0x0000000cff047819 */ /* 0x100fe4000001160d */
[----:B------:R-:W-:Y:S02]  /*6a40*/  LOP3.LUT R30, R13, 0x3f003f, RZ, 0xc0, !PT ;  /* 0x003f003f0d1e7812 */ /* 0x000fe400078ec0ff */
[----:B------:R-:W-:Y:S02]  /*6a50*/  SHF.R.U32.HI R31, RZ, 0x6, R13 ;  /* 0x00000006ff1f7819 */ /* 0x000fe4000001160d */
[----:B------:R-:W-:Y:S02]  /*6a60*/  SHF.R.U32.HI R13, RZ, 0xc, R14 ;  /* 0x0000000cff0d7819 */ /* 0x000fe4000001160e */
[----:B------:R-:W-:Y:S02]  /*6a70*/  SHF.R.U32.HI R8, RZ, 0xa, R28 ;  /* 0x0000000aff087819 */ /* 0x000fe4000001161c */
[----:B------:R-:W-:-:S02]  /*6a80*/  LOP3.LUT R40, R11, 0x300030, R34, 0xf8, !PT ;  /* 0x003000300b287812 */ /* 0x000fc400078ef822 */
[----:B------:R-:W-:Y:S02]  /*6a90*/  LOP3.LUT R3, R3, 0xf000f, RZ, 0xc0, !PT ;  /* 0x000f000f03037812 */ /* 0x000fe400078ec0ff */
        /* <DEDUP_REMOVED lines=10> */
[----:B------:R-:W-:-:S02]  /*6b40*/  SHF.R.U32.HI R28, RZ, 0x6, R28 ;  /* 0x00000006ff1c7819 */ /* 0x000fc4000001161c */
[----:B------:R-:W-:Y:S02]  /*6b50*/  SHF.R.U32.HI R12, RZ, 0x6, R12 ;  /* 0x00000006ff0c7819 */ /* 0x000fe4000001160c */
        /* <DEDUP_REMOVED lines=115> */
.L_x_3429:
        /* <DEDUP_REMOVED lines=43> */
.L_x_3428:
        /* <DEDUP_REMOVED lines=11> */
[----:B--2---:R-:W-:Y:S02]  /*75f0*/  SHF.R.U32.HI R8, RZ, 0xc, R32 ;  /* 0x0000000cff087819 */ /* 0x004fe40000011620 */
[----:B------:R-:W-:Y:S02]  /*7600*/  SHF.R.U32.HI R37, RZ, 0xc, R33 ;  /* 0x0000000cff257819 */ /* 0x000fe40000011621 */
[----:B------:R-:W-:Y:S02]  /*7610*/  SHF.R.U32.HI R41, RZ, 0xc, R34 ;  /* 0x0000000cff297819 */ /* 0x000fe40000011622 */
[----:B------:R-:W-:Y:S02]  /*7620*/  SHF.R.U32.HI R46, RZ, 0xc, R35 ;  /* 0x0000000cff2e7819 */ /* 0x000fe40000011623 */
[----:B------:R-:W-:-:S02]  /*7630*/  LOP3.LUT R3, R8, 0xf000f, RZ, 0xc0, !PT ;  /* 0x000f000f08037812 */ /* 0x000fc400078ec0ff */
[----:B------:R-:W-:Y:S02]  /*7640*/  LOP3.LUT R38, R34, 0x3f003f, RZ, 0xc0, !PT ;  /* 0x003f003f22267812 */ /* 0x000fe400078ec0ff */
[----:B----4-:R-:W-:Y:S02]  /*7650*/  SHF.R.U32.HI R2, RZ, 0x8, R28 ;  /* 0x00000008ff027819 */ /* 0x010fe4000001161c */
[----:B------:R-:W-:Y:S02]  /*7660*/  SHF.R.U32.HI R42, RZ, 0x6, R34 ;  /* 0x00000006ff2a7819 */ /* 0x000fe40000011622 */
[--C-:B------:R-:W-:Y:S02]  /*7670*/  SHF.R.U32.HI R43, RZ, 0x8, R30.reuse ;  /* 0x00000008ff2b7819 */ /* 0x100fe4000001161e */
[----:B------:R-:W-:Y:S02]  /*7680*/  SHF.R.U32.HI R47, RZ, 0xa, R30 ;  /* 0x0000000aff2f7819 */ /* 0x000fe4000001161e */
[----:B------:R-:W-:-:S02]  /*7690*/  LOP3.LUT R44, R30, 0x3f003f, RZ, 0xc0, !PT ;  /* 0x003f003f1e2c7812 */ /* 0x000fc400078ec0ff */
[----:B------:R-:W-:Y:S02]  /*76a0*/  SHF.R.U32.HI R45, RZ, 0x6, R30 ;  /* 0x00000006ff2d7819 */ /* 0x000fe4000001161e */
        /* <DEDUP_REMOVED lines=12> */
[----:B------:R-:W-:Y:S02]  /*7770*/  LOP3.LUT R31, R46, 0xf000f, RZ, 0xc0, !PT ;  /* 0x000f000f2e1f7812 */ /* 0x000fe400078ec0ff */
[----:B------:R-:W-:Y:S02]  /*7780*/  LOP3.LUT R29, R3, 0x300030, R2, 0xf8, !PT ;  /* 0x00300030031d7812 */ /* 0x000fe400078ef802 */
[----:B------:R-:W-:Y:S02]  /*7790*/  LOP3.LUT R4, R32, 0x3f003f, RZ, 0xc0, !PT ;  /* 0x003f003f20047812 */ /* 0x000fe400078ec0ff */
[----:B---3--:R-:W-:Y:S02]  /*77a0*/  SHF.R.U32.HI R2, RZ, 0xc, R12 ;  /* 0x0000000cff027819 */ /* 0x008fe4000001160c */
[----:B------:R-:W-:-:S02]  /*77b0*/  SHF.R.U32.HI R32, RZ, 0x6, R32 ;  /* 0x00000006ff207819 */ /* 0x000fc40000011620 */
[----:B------:R-:W-:Y:S02]  /*77c0*/  LOP3.LUT R36, R33, 0x3f003f, RZ, 0xc0, !PT ;  /* 0x003f003f21247812 */ /* 0x000fe400078ec0ff */
[----:B------:R-:W-:Y:S02]  /*77d0*/  LOP3.LUT R41, R37, 0x300030, R34, 0xf8, !PT ;  /* 0x0030003025297812 */ /* 0x000fe400078ef822 */
[----:B------:R-:W-:Y:S02]  /*77e0*/  LOP3.LUT R46, R8, 0x300030, R43, 0xf8, !PT ;  /* 0x00300030082e7812 */ /* 0x000fe400078ef82b */
        /* <DEDUP_REMOVED lines=21> */
[----:B------:R-:W-:Y:S02]  /*7940*/  LOP3.LUT R13, R13, 0x300030, R10, 0xf8, !PT ;  /* 0x003000300d0d7812 */ /* 0x000fe400078ef80a */
[----:B------:R-:W-:Y:S02]  /*7950*/  SHF.R.U32.HI R28, RZ, 0x6, R28 ;  /* 0x00000006ff1c7819 */ /* 0x000fe4000001161c */
[----:B------:R-:W-:Y:S02]  /*7960*/  SHF.R.U32.HI R12, RZ, 0x6, R12 ;  /* 0x00000006ff0c7819 */ /* 0x000fe4000001160c */
[----:B------:R-:W-:Y:S02]  /*7970*/  LOP3.LUT R34, R34, 0xf000f, RZ, 0xc0, !PT ;  /* 0x000f000f22227812 */ /* 0x000fe400078ec0ff */
[----:B------:R-:W-:Y:S02]  /*7980*/  LOP3.LUT R10, R32, 0x64006400, RZ, 0xfc, !PT ;  /* 0x64006400200a7812 */ /* 0x000fe400078efcff */
        /* <DEDUP_REMOVED lines=117> */
.L_x_3431:
        /* <DEDUP_REMOVED lines=43> */
.L_x_3430:
        /* <DEDUP_REMOVED lines=8> */
.L_x_3427:
        /* <DEDUP_REMOVED lines=8> */
.L_x_3436:
        /* <DEDUP_REMOVED lines=12> */
[----:B------:R-:W-:Y:S02]  /*8550*/  IMAD.WIDE R10, R9, 0x4, R32 ;  /* 0x00000004090a7825 */ /* 0x000fe400078e0220 */
[----:B------:R-:W2:Y:S04]  /*8560*/  @!P2 LDG.E.U16.CONSTANT R3, desc[UR6][R2.64] ;  /* 0x000000060203a981 */ /* 0x000ea8000c1e9500 */
[----:B------:R-:W5:Y:S04]  /*8570*/  LDG.E.128.CONSTANT R32, desc[UR6][R32.64] ;  /* 0x0000000620207981 */ /* 0x000f68000c1e9d00 */
[----:B------:R1:W5:Y:S01]  /*8580*/  LDG.E.128.CONSTANT R28, desc[UR6][R10.64] ;  /* 0x000000060a1c7981 */ /* 0x000362000c1e9d00 */
[----:B---3--:R-:W-:-:S02]  /*8590*/  @!P2 PRMT R18, R12, 0x7610, R18 ;  /* 0x000076100c12a816 */ /* 0x008fc40000000012 */
[----:B------:R-:W-:Y:S02]  /*85a0*/  @!P2 PRMT R19, R13, 0x7610, R19 ;  /* 0x000076100d13a816 */ /* 0x000fe40000000013 */
[----:B------:R-:W-:Y:S02]  /*85b0*/  @!P2 PRMT R18, R18, 0x7610, R12 ;  /* 0x000076101212a816 */ /* 0x000fe4000000000c */
[----:B------:R-:W-:Y:S02]  /*85c0*/  @!P2 PRMT R19, R19, 0x7610, R13 ;  /* 0x000076101313a816 */ /* 0x000fe4000000000d */
[----:B--2---:R-:W-:Y:S01]  /*85d0*/  @!P2 IADD3 R25, R3, R16, RZ ;  /* 0x000000100319a210 */ /* 0x004fe20007ffe0ff */
[----:B------:R-:W-:Y:S01]  /*85e0*/  IMAD.WIDE R2, R9, 0x4, R10 ;  /* 0x0000000409027825 */ /* 0x000fe200078e020a */
[----:B-1----:R-:W-:Y:S06]  /*85f0*/  @!P1 BRA `(.L_x_3434) ;  /* 0x0000001800589947 */ /* 0x002fec0003800000 */
[----:B------:R-:W2:Y:S01]  /*8600*/  LDG.E.128.CONSTANT R12, desc[UR6][R2.64] ;  /* 0x00000006020c7981 */ /* 0x000ea2000c1e9d00 */
[----:B-----5:R-:W-:Y:S02]  /*8610*/  SHF.R.U32.HI R46, RZ, 0xf, R40 ;  /* 0x0000000fff2e7819 */ /* 0x020fe40000011628 */
[--C-:B------:R-:W-:Y:S02]  /*8620*/  SHF.R.U32.HI R84, RZ, 0xf, R42.reuse ;  /* 0x0000000fff547819 */ /* 0x100fe4000001162a */
        /* <DEDUP_REMOVED lines=26> */
[----:B------:R-:W-:Y:S02]  /*87d0*/  LOP3.LUT R46, R46, 0x10001, RZ, 0xc0, !PT ;  /* 0x000100012e2e7812 */ /* 0x000fe400078ec0ff */
[----:B------:R-:W-:-:S02]  /*87e0*/  LOP3.LUT R84, R84, 0x10001, RZ, 0xc0, !PT ;  /* 0x0001000154547812 */ /* 0x000fc400078ec0ff */
[----:B------:R-:W-:Y:S02]  /*87f0*/  LOP3.LUT R86, R86, 0x10001, RZ, 0xc0, !PT ;  /* 0x0001000156567812 */ /* 0x000fe400078ec0ff */
        /* <DEDUP_REMOVED lines=25> */
[----:B------:R-:W-:Y:S02]  /*8990*/  LOP3.LUT R81, R81, 0x10001, RZ, 0xc0, !PT ;  /* 0x0001000151517812 */ /* 0x000fe400078ec0ff */
[----:B------:R-:W-:Y:S02]  /*89a0*/  SHF.R.U32.HI R33, RZ, 0xd, R34 ;  /* 0x0000000dff217819 */ /* 0x000fe40000011622 */
[C---:B------:R-:W-:Y:S02]  /*89b0*/  LOP3.LUT R36, R34.reuse, 0x3e003e0, RZ, 0xc0, !PT ;  /* 0x03e003e022247812 */ /* 0x040fe400078ec0ff */
[----:B------:R-:W-:-:S02]  /*89c0*/  LOP3.LUT R61, R34, 0x1f001f, RZ, 0xc0, !PT ;  /* 0x001f001f223d7812 */ /* 0x000fc400078ec0ff */
[----:B------:R-:W-:Y:S02]  /*89d0*/  SHF.R.U32.HI R63, RZ, 0xa, R34 ;  /* 0x0000000aff3f7819 */ /* 0x000fe40000011622 */
[----:B------:R-:W-:Y:S02]  /*89e0*/  PRMT R31, R7, 0x9910, RZ ;  /* 0x00009910071f7816 */ /* 0x000fe400000000ff */
[----:B------:R-:W-:Y:S02]  /*89f0*/  SHF.R.U32.HI R34, RZ, 0xd, R35 ;  /* 0x0000000dff227819 */ /* 0x000fe40000011623 */
[----:B------:R-:W-:Y:S02]  /*8a00*/  LOP3.LUT R47, R46, 0x20002, R47, 0xf8, !PT ;  /* 0x000200022e2f7812 */ /* 0x000fe400078ef82f */
[----:B------:R-:W-:Y:S02]  /*8a10*/  LOP3.LUT R84, R84, 0x20002, R85, 0xf8, !PT ;  /* 0x0002000254547812 */ /* 0x000fe400078ef855 */
[----:B------:R-:W-:-:S02]  /*8a20*/  LOP3.LUT R87, R86, 0x20002, R87, 0xf8, !PT ;  /* 0x0002000256577812 */ /* 0x000fc400078ef857 */
[----:B------:R-:W-:Y:S02]  /*8a30*/  LOP3.LUT R82, R81, 0x20002, R82, 0xf8, !PT ;  /* 0x0002000251527812 */ /* 0x000fe400078ef852 */
[----:B------:R-:W-:Y:S02]  /*8a40*/  ISETP.NE.AND P2, PT, R31, RZ, PT ;  /* 0x000000ff1f00720c */ /* 0x000fe40003f45270 */
[----:B------:R-:W-:Y:S02]  /*8a50*/  LOP3.LUT R47, R47, 0x40004, R48, 0xf8, !PT ;  /* 0x000400042f2f7812 */ /* 0x000fe400078ef830 */
[----:B------:R-:W-:Y:S02]  /*8a60*/  LOP3.LUT R84, R84, 0x40004, R33, 0xf8, !PT ;  /* 0x0004000454547812 */ /* 0x000fe400078ef821 */
[----:B------:R-:W-:Y:S02]  /*8a70*/  LOP3.LUT R31, R87, 0x40004, R34, 0xf8, !PT ;  /* 0x00040004571f7812 */ /* 0x000fe400078ef822 */
[----:B------:R-:W-:-:S02]  /*8a80*/  LOP3.LUT R83, R82, 0x40004, R83, 0xf8, !PT ;  /* 0x0004000452537812 */ /* 0x000fc400078ef853 */
[----:B------:R-:W-:Y:S02]  /*8a90*/  LOP3.LUT R81, R47, 0x80008, R32, 0xf8, !PT ;  /* 0x000800082f517812 */ /* 0x000fe400078ef820 */
[----:B------:R-:W-:Y:S02]  /*8aa0*/  LOP3.LUT R87, R84, 0x80008, R29, 0xf8, !PT ;  /* 0x0008000854577812 */ /* 0x000fe400078ef81d */
[----:B------:R-:W-:Y:S02]  /*8ab0*/  LOP3.LUT R91, R31, 0x80008, R30, 0xf8, !PT ;  /* 0x000800081f5b7812 */ /* 0x000fe400078ef81e */
[----:B------:R-:W-:Y:S02]  /*8ac0*/  LOP3.LUT R83, R83, 0x80008, R28, 0xf8, !PT ;  /* 0x0008000853537812 */ /* 0x000fe400078ef81c */
[C---:B------:R-:W-:Y:S02]  /*8ad0*/  LOP3.LUT R26, R35.reuse, 0x3e003e0, RZ, 0xc0, !PT ;  /* 0x03e003e0231a7812 */ /* 0x040fe400078ec0ff */
[----:B------:R-:W-:-:S02]  /*8ae0*/  LOP3.LUT R59, R35, 0x1f001f, RZ, 0xc0, !PT ;  /* 0x001f001f233b7812 */ /* 0x000fc400078ec0ff */
[----:B------:R-:W-:Y:S02]  /*8af0*/  SHF.R.U32.HI R60, RZ, 0xa, R35 ;  /* 0x0000000aff3c7819 */ /* 0x000fe40000011623 */
[C---:B------:R-:W-:Y:S02]  /*8b00*/  LOP3.LUT R11, R39.reuse, 0x3e003e0, RZ, 0xc0, !PT ;  /* 0x03e003e0270b7812 */ /* 0x040fe400078ec0ff */
[----:B------:R-:W-:Y:S02]  /*8b10*/  LOP3.LUT R53, R39, 0x1f001f, RZ, 0xc0, !PT ;  /* 0x001f001f27357812 */ /* 0x000fe400078ec0ff */
[----:B------:R-:W-:Y:S02]  /*8b20*/  SHF.R.U32.HI R54, RZ, 0xa, R39 ;  /* 0x0000000aff367819 */ /* 0x000fe40000011627 */
[----:B------:R-:W-:Y:S02]  /*8b30*/  MOV R39, 0x2800 ;  /* 0x0000280000277802 */ /* 0x000fe40000000f00 */
        /* <DEDUP_REMOVED lines=45> */
[----:B------:R-:W-:Y:S02]  /*8e10*/  HFMA2 R11, R102, R39.H0_H0, -48, -48 ;  /* 0xd200d200660b7431 */ /* 0x000fe40000040027 */
[----:B------:R-:W-:Y:S01]  /*8e20*/  HADD2 R86, R86, -1040, -1040 ;  /* 0xe410e41056567430 */ /* 0x000fe20000000000 */
[--C-:B--2---:R-:W-:Y:S02]  /*8e30*/  SHF.R.U32.HI R46, RZ, 0xb, R12.reuse ;  /* 0x0000000bff2e7819 */ /* 0x104fe4000001160c */
[C---:B------:R-:W-:Y:S02]  /*8e40*/  LOP3.LUT R47, R12.reuse, 0x3e003e0, RZ, 0xc0, !PT ;  /* 0x03e003e00c2f7812 */ /* 0x040fe400078ec0ff */
[----:B------:R-:W-:Y:S02]  /*8e50*/  LOP3.LUT R29, R12, 0x1f001f, RZ, 0xc0, !PT ;  /* 0x001f001f0c1d7812 */ /* 0x000fe400078ec0ff */
[----:B------:R-:W-:Y:S02]  /*8e60*/  SHF.R.U32.HI R30, RZ, 0xa, R12 ;  /* 0x0000000aff1e7819 */ /* 0x000fe4000001160c */
[----:B------:R-:W-:-:S02]  /*8e70*/  SHF.R.U32.HI R12, RZ, 0xb, R13 ;  /* 0x0000000bff0c7819 */ /* 0x000fc4000001160d */
[--C-:B------:R-:W-:Y:S02]  /*8e80*/  SHF.R.U32.HI R82, RZ, 0xb, R14.reuse ;  /* 0x0000000bff527819 */ /* 0x100fe4000001160e */
[----:B------:R-:W-:Y:S02]  /*8e90*/  SHF.R.U32.HI R84, RZ, 0xb, R15 ;  /* 0x0000000bff547819 */ /* 0x000fe4000001160f */
[C---:B------:R-:W-:Y:S02]  /*8ea0*/  LOP3.LUT R85, R14.reuse, 0x3e003e0, RZ, 0xc0, !PT ;  /* 0x03e003e00e557812 */ /* 0x040fe400078ec0ff */
[----:B------:R-:W-:Y:S02]  /*8eb0*/  LOP3.LUT R32, R14, 0x1f001f, RZ, 0xc0, !PT ;  /* 0x001f001f0e207812 */ /* 0x000fe400078ec0ff */
[----:B------:R-:W-:Y:S02]  /*8ec0*/  SHF.R.U32.HI R33, RZ, 0xa, R14 ;  /* 0x0000000aff217819 */ /* 0x000fe4000001160e */
[----:B------:R-:W-:-:S02]  /*8ed0*/  LOP3.LUT R89, R15, 0x3e003e0, RZ, 0xc0, !PT ;  /* 0x03e003e00f597812 */ /* 0x000fc400078ec0ff */
[----:B------:R-:W-:Y:S02]  /*8ee0*/  LOP3.LUT R34, R15, 0x1f001f, RZ, 0xc0, !PT ;  /* 0x001f001f0f227812 */ /* 0x000fe400078ec0ff */
[----:B------:R-:W-:Y:S02]  /*8ef0*/  SHF.R.U32.HI R35, RZ, 0xa, R15 ;  /* 0x0000000aff237819 */ /* 0x000fe4000001160f */
[----:B------:R-:W-:Y:S02]  /*8f00*/  LOP3.LUT R14, R83, 0x100010, R12, 0xf8, !PT ;  /* 0x00100010530e7812 */ /* 0x000fe400078ef80c */
[----:B------:R-:W-:Y:S02]  /*8f10*/  LOP3.LUT R12, R87, 0x100010, R82, 0xf8, !PT ;  /* 0x00100010570c7812 */ /* 0x000fe400078ef852 */
[----:B------:R-:W-:Y:S02]  /*8f20*/  LOP3.LUT R15, R91, 0x100010, R84, 0xf8, !PT ;  /* 0x001000105b0f7812 */ /* 0x000fe400078ef854 */
[----:B------:R-:W-:Y:S01]  /*8f30*/  LOP3.LUT R82, R45, 0x64006400, RZ, 0xfc, !PT ;  /* 0x640064002d527812 */ /* 0x000fe200078efcff */
[----:B------:R-:W-:Y:S01]  /*8f40*/  HFMA2 R45, R98, R39.H0_H0, -48, -48 ;  /* 0xd200d200622d7431 */ /* 0x000fe20000040027 */
[----:B------:R-:W-:-:S02]  /*8f50*/  LOP3.LUT R84, R8, 0x64006400, RZ, 0xfc, !PT ;  /* 0x6400640008547812 */ /* 0x000fc400078efcff */
[C---:B------:R-:W-:Y:S01]  /*8f60*/  LOP3.LUT R48, R13.reuse, 0x3e003e0, RZ, 0xc0, !PT ;  /* 0x03e003e00d307812 */ /* 0x040fe200078ec0ff */
[-C--:B------:R-:W-:Y:S01]  /*8f70*/  HFMA2 R38, R82, R39.reuse.H0_H0, -48, -48 ;  /* 0xd200d20052267431 */ /* 0x080fe20000040027 */
[----:B------:R-:W-:Y:S02]  /*8f80*/  LOP3.LUT R28, R13, 0x1f001f, RZ, 0xc0, !PT ;  /* 0x001f001f0d1c7812 */ /* 0x000fe400078ec0ff */
[----:B------:R-:W-:Y:S02]  /*8f90*/  SHF.R.U32.HI R31, RZ, 0xa, R13 ;  /* 0x0000000aff1f7819 */ /* 0x000fe4000001160d */
[----:B------:R-:W-:Y:S02]  /*8fa0*/  LOP3.LUT R13, R81, 0x100010, R46, 0xf8, !PT ;  /* 0x00100010510d7812 */ /* 0x000fe400078ef82e */
[----:B------:R-:W-:Y:S02]  /*8fb0*/  LOP3.LUT R81, R65, 0x1f001f, RZ, 0xc0, !PT ;  /* 0x001f001f41517812 */ /* 0x000fe400078ec0ff */
[----:B------:R-:W-:Y:S01]  /*8fc0*/  LOP3.LUT R8, R47, 0x64006400, RZ, 0xfc, !PT ;  /* 0x640064002f087812 */ /* 0x000fe200078efcff */
[----:B------:R-:W-:Y:S01]  /*8fd0*/  HFMA2 R47, R84, R39.H0_H0, -48, -48 ;  /* 0xd200d200542f7431 */ /* 0x000fe20000040027 */
        /* <DEDUP_REMOVED lines=127> */
[----:B------:R-:W-:-:S05]  /*97d0*/  HFMA2.MMA R93, R60, R14, R93 ;  /* 0x0000000e3c5d7235 */ /* 0x000fca000000005d */
[-C--:B------:R-:W-:Y:S02]  /*97e0*/  HFMA2.MMA R14, R43, R15.reuse, R32 ;  /* 0x0000000f2b0e7235 */ /* 0x080fe40000000020 */
        /* <DEDUP_REMOVED lines=42> */
.L_x_3435:
        /* <DEDUP_REMOVED lines=77> */
.L_x_3434:
[----:B------:R-:W-:Y:S01]  /*9f60*/  IADD3 R16, R16, 0x20, RZ ;  /* 0x0000002010107810 */ /* 0x000fe20007ffe0ff */
[----:B------:R-:W-:Y:S01]  /*9f70*/  UIADD3 UR4, UR4, 0x40, URZ ;  /* 0x0000004004047890 */ /* 0x000fe2000fffe03f */
[----:B------:R-:W-:Y:S02]  /*9f80*/  IMAD.WIDE R26, R9, 0x4, R2 ;  /* 0x00000004091a7825 */ /* 0x000fe400078e0202 */
[C---:B------:R-:W-:Y:S02]  /*9f90*/  ISETP.GE.AND P2, PT, R16.reuse, UR5, PT ;  /* 0x0000000510007c0c */ /* 0x040fe4000bf46270 */
[----:B------:R-:W-:-:S13]  /*9fa0*/  ISETP.LT.AND P3, PT, R16, R17, PT ;  /* 0x000000111000720c */ /* 0x000fda0003f61270 */
[----:B------:R-:W-:Y:S05]  /*9fb0*/  @!P2 BRA P3, `(.L_x_3436) ;  /* 0xffffffe40034a947 */ /* 0x000fea000183ffff */
.L_x_3433:
        /* <DEDUP_REMOVED lines=8> */
.L_x_3446:
        /* <DEDUP_REMOVED lines=14> */
[----:B------:R-:W0:Y:S01]  /*a120*/  LDC R9, c[0x0][0x23c] ;  /* 0x00008f00ff097b82 */ /* 0x000e220000000800 */
[----:B-----5:R-:W2:Y:S01]  /*a130*/  LDG.E.128.CONSTANT R36, desc[UR6][R26.64] ;  /* 0x000000061a247981 */ /* 0x020ea2000c1e9d00 */
[----:B0-----:R-:W-:-:S04]  /*a140*/  IMAD.WIDE R28, R9, 0x4, R26 ;  /* 0x00000004091c7825 */ /* 0x001fc800078e021a */
[C---:B------:R-:W-:Y:S02]  /*a150*/  IMAD.WIDE R12, R9.reuse, 0x4, R28 ;  /* 0x00000004090c7825 */ /* 0x040fe400078e021c */
[----:B------:R-:W5:Y:S02]  /*a160*/  LDG.E.128.CONSTANT R28, desc[UR6][R28.64] ;  /* 0x000000061c1c7981 */ /* 0x000f64000c1e9d00 */
[----:B------:R-:W-:Y:S02]  /*a170*/  IMAD.WIDE R8, R9, 0x4, R12 ;  /* 0x0000000409087825 */ /* 0x000fe400078e020c */
[----:B------:R-:W5:Y:S04]  /*a180*/  LDG.E.128.CONSTANT R12, desc[UR6][R12.64] ;  /* 0x000000060c0c7981 */ /* 0x000f68000c1e9d00 */
[----:B------:R-:W5:Y:S01]  /*a190*/  LDG.E.128.CONSTANT R8, desc[UR6][R8.64] ;  /* 0x0000000608087981 */ /* 0x000f62000c1e9d00 */
[----:B------:R-:W-:-:S04]  /*a1a0*/  PRMT R0, R7, 0x9910, RZ ;  /* 0x0000991007007816 */ /* 0x000fc800000000ff */
[----:B------:R-:W-:Y:S02]  /*a1b0*/  ISETP.NE.AND P2, PT, R0, RZ, PT ;  /* 0x000000ff0000720c */ /* 0x000fe40003f45270 */
[----:B------:R-:W-:Y:S02]  /*a1c0*/  MOV R32, 0x2c00 ;  /* 0x00002c0000207802 */ /* 0x000fe40000000f00 */
[C---:B--2---:R-:W-:Y:S02]  /*a1d0*/  LOP3.LUT R3, R37.reuse, 0xf000f, RZ, 0xc0, !PT ;  /* 0x000f000f25037812 */ /* 0x044fe400078ec0ff */
[----:B------:R-:W-:Y:S02]  /*a1e0*/  LOP3.LUT R34, R37, 0xf000f0, RZ, 0xc0, !PT ;  /* 0x00f000f025227812 */ /* 0x000fe400078ec0ff */
[----:B------:R-:W-:Y:S02]  /*a1f0*/  SHF.R.U32.HI R37, RZ, 0x8, R37 ;  /* 0x00000008ff257819 */ /* 0x000fe40000011625 */
[----:B------:R-:W-:-:S02]  /*a200*/  LOP3.LUT R40, R38, 0xf000f, RZ, 0xc0, !PT ;  /* 0x000f000f26287812 */ /* 0x000fc400078ec0ff */
[----:B------:R-:W-:Y:S02]  /*a210*/  LOP3.LUT R41, R38, 0xf000f0, RZ, 0xc0, !PT ;  /* 0x00f000f026297812 */ /* 0x000fe400078ec0ff */
[----:B------:R-:W-:Y:S02]  /*a220*/  SHF.R.U32.HI R38, RZ, 0x8, R38 ;  /* 0x00000008ff267819 */ /* 0x000fe40000011626 */
[C---:B------:R-:W-:Y:S02]  /*a230*/  LOP3.LUT R0, R36.reuse, 0xf000f, RZ, 0xc0, !PT ;  /* 0x000f000f24007812 */ /* 0x040fe400078ec0ff */
[----:B------:R-:W-:Y:S02]  /*a240*/  LOP3.LUT R2, R36, 0xf000f0, RZ, 0xc0, !PT ;  /* 0x00f000f024027812 */ /* 0x000fe400078ec0ff */
[----:B------:R-:W-:Y:S02]  /*a250*/  LOP3.LUT R35, R34, 0x64006400, RZ, 0xfc, !PT ;  /* 0x6400640022237812 */ /* 0x000fe400078efcff */
[----:B------:R-:W-:-:S02]  /*a260*/  SHF.R.U32.HI R36, RZ, 0x8, R36 ;  /* 0x00000008ff247819 */ /* 0x000fc40000011624 */
[C---:B------:R-:W-:Y:S02]  /*a270*/  LOP3.LUT R42, R39.reuse, 0xf000f, RZ, 0xc0, !PT ;  /* 0x000f000f272a7812 */ /* 0x040fe400078ec0ff */
[----:B------:R-:W-:Y:S02]  /*a280*/  LOP3.LUT R43, R39, 0xf000f0, RZ, 0xc0, !PT ;  /* 0x00f000f0272b7812 */ /* 0x000fe400078ec0ff */
        /* <DEDUP_REMOVED lines=25> */
[-C--:B------:R-:W-:Y:S02]  /*a420*/  HFMA2 R40, R41, R32.reuse.H0_H0, -72, -72 ;  /* 0xd480d48029287431 */ /* 0x080fe40000040020 */
[----:B------:R-:W-:Y:S02]  /*a430*/  HADD2 R47, R48, -1032, -1032 ;  /* 0xe408e408302f7430 */ /* 0x000fe40000000000 */
[----:B------:R-:W-:Y:S02]  /*a440*/  HADD2 R41, R42, -1032, -1032 ;  /* 0xe408e4082a297430 */ /* 0x000fe40000000000 */
[-C--:B------:R-:W-:Y:S02]  /*a450*/  HFMA2 R48, R49, R32.reuse.H0_H0, -72, -72 ;  /* 0xd480d48031307431 */ /* 0x080fe40000040020 */
[----:B------:R-:W-:-:S02]  /*a460*/  HFMA2 R42, R43, R32.H0_H0, -72, -72 ;  /* 0xd480d4802b2a7431 */ /* 0x000fc40000040020 */
[----:B------:R-:W-:Y:S02]  /*a470*/  HADD2 R49, R50, -1032, -1032 ;  /* 0xe408e40832317430 */ /* 0x000fe40000000000 */
[----:B------:R-:W-:Y:S02]  /*a480*/  HADD2 R37, R0, -1032, -1032 ;  /* 0xe408e40800257430 */ /* 0x000fe40000000000 */
[-C--:B------:R-:W-:Y:S02]  /*a490*/  HFMA2 R33, R33, R32.reuse.H0_H0, -72, -72 ;  /* 0xd480d48021217431 */ /* 0x080fe40000040020 */
[----:B------:R-:W-:Y:S02]  /*a4a0*/  HADD2 R36, R4, -1032, -1032 ;  /* 0xe408e40804247430 */ /* 0x000fe40000000000 */
[----:B------:R-:W-:Y:S02]  /*a4b0*/  HFMA2 R38, R35, R32.H0_H0, -72, -72 ;  /* 0xd480d48023267431 */ /* 0x000fe40000040020 */
[----:B------:R-:W-:-:S02]  /*a4c0*/  HADD2 R39, R39, -1032, -1032 ;  /* 0xe408e40827277430 */ /* 0x000fc40000000000 */
        /* <DEDUP_REMOVED lines=95> */
.L_x_3439:
        /* <DEDUP_REMOVED lines=91> */
.L_x_3440:
[C---:B-----5:R-:W-:Y:S02]  /*b070*/  LOP3.LUT R0, R28.reuse, 0xf000f, RZ, 0xc0, !PT ;  /* 0x000f000f1c007812 */ /* 0x060fe400078ec0ff */
[----:B------:R-:W-:Y:S02]  /*b080*/  LOP3.LUT R2, R28, 0xf000f0, RZ, 0xc0, !PT ;  /* 0x00f000f01c027812 */ /* 0x000fe400078ec0ff */
        /* <DEDUP_REMOVED lines=21> */
[----:B------:R-:W-:Y:S01]  /*b1e0*/  HFMA2 R37, R37, R32.H0_H0, -72, -72 ;  /* 0xd480d48025257431 */ /* 0x000fe20000040020 */
        /* <DEDUP_REMOVED lines=120> */
.L_x_3441:
        /* <DEDUP_REMOVED lines=13> */
[----:B------:R-:W-:Y:S01]  /*ba40*/  FFMA.FTZ R33, R0, R49, RZ ;  /* 0x0000003100217223 */ /* 0x000fe200000100ff */
[--C-:B------:R-:W-:Y:S02]  /*ba50*/  HADD2.F32 R3, -RZ, R36.reuse.H0_H0 ;  /* 0x20000024ff037230 */ /* 0x100fe40000004100 */
        /* <DEDUP_REMOVED lines=17> */
[-C--:B------:R-:W-:Y:S01]  /*bb70*/  FFMA.FTZ R4, R4, R50.reuse, R3 ;  /* 0x0000003204047223 */ /* 0x080fe20000010003 */
[----:B------:R-:W-:Y:S01]  /*bb80*/  FFMA.FTZ R50, R34, R50, R49 ;  /* 0x0000003222327223 */ /* 0x000fe20000010031 */
[-C--:B------:R-:W-:Y:S01]  /*bb90*/  FFMA.FTZ R0, R31, R51.reuse, R0 ;  /* 0x000000331f007223 */ /* 0x080fe20000010000 */
[-C--:B------:R-:W-:Y:S01]  /*bba0*/  FFMA.FTZ R34, R35, R51.reuse, R2 ;  /* 0x0000003323227223 */ /* 0x080fe20000010002 */
[----:B------:R-:W-:Y:S01]  /*bbb0*/  FFMA.FTZ R36, R37, R51, R4 ;  /* 0x0000003325247223 */ /* 0x000fe20000010004 */
[----:B-1----:R-:W-:-:S02]  /*bbc0*/  HADD2.F32 R3, -RZ, R28.H0_H0 ;  /* 0x2000001cff037230 */ /* 0x002fc40000004100 */
        /* <DEDUP_REMOVED lines=53> */
.L_x_3442:
[----:B------:R-:W-:Y:S02]  /*bf20*/  LOP3.LUT R0, R12, 0xf000f0, RZ, 0xc0, !PT ;  /* 0x00f000f00c007812 */ /* 0x000fe400078ec0ff */
[C---:B------:R-:W-:Y:S02]  /*bf30*/  LOP3.LUT R29, R14.reuse, 0xf000f, RZ, 0xc0, !PT ;  /* 0x000f000f0e1d7812 */ /* 0x040fe400078ec0ff */
[----:B------:R-:W-:Y:S02]  /*bf40*/  LOP3.LUT R34, R14, 0xf000f0, RZ, 0xc0, !PT ;  /* 0x00f000f00e227812 */ /* 0x000fe400078ec0ff */
        /* <DEDUP_REMOVED lines=45> */
[C---:B------:R-:W-:Y:S01]  /*c220*/  LOP3.LUT R14, R8.reuse, 0xf000f, RZ, 0xc0, !PT ;  /* 0x000f000f080e7812 */ /* 0x040fe200078ec0ff */
[----:B------:R-:W-:Y:S01]  /*c230*/  HADD2 R39, R4, -1032, -1032 ;  /* 0xe408e40804277430 */ /* 0x000fe20000000000 */
[----:B------:R-:W-:Y:S01]  /*c240*/  LOP3.LUT R15, R8, 0xf000f0, RZ, 0xc0, !PT ;  /* 0x00f000f0080f7812 */ /* 0x000fe200078ec0ff */
        /* <DEDUP_REMOVED lines=93> */
.L_x_3443:
        /* <DEDUP_REMOVED lines=91> */
.L_x_3444:
[C---:B------:R-:W-:Y:S02]  /*cdd0*/  LOP3.LUT R2, R9.reuse, 0xf000f, RZ, 0xc0, !PT ;  /* 0x000f000f09027812 */ /* 0x040fe400078ec0ff */
[----:B------:R-:W-:Y:S02]  /*cde0*/  LOP3.LUT R0, R9, 0xf000f0, RZ, 0xc0, !PT ;  /* 0x00f000f009007812 */ /* 0x000fe400078ec0ff */
[----:B------:R-:W-:Y:S02]  /*cdf0*/  LOP3.LUT R4, R11, 0xf000f0, RZ, 0xc0, !PT ;  /* 0x00f000f00b047812 */ /* 0x000fe400078ec0ff */
[----:B------:R-:W-:Y:S02]  /*ce00*/  SHF.R.U32.HI R9, RZ, 0x8, R9 ;  /* 0x00000008ff097819 */ /* 0x000fe40000011609 */
[----:B------:R-:W-:Y:S02]  /*ce10*/  SHF.R.U32.HI R31, RZ, 0x8, R10 ;  /* 0x00000008ff1f7819 */ /* 0x000fe4000001160a */
[----:B------:R-:W-:-:S02]  /*ce20*/  SHF.R.U32.HI R8, RZ, 0x8, R8 ;  /* 0x00000008ff087819 */ /* 0x000fc40000011608 */
[----:B------:R-:W-:Y:S02]  /*ce30*/  LOP3.LUT R35, R4, 0x64006400, RZ, 0xfc, !PT ;  /* 0x6400640004237812 */ /* 0x000fe400078efcff */
[C---:B------:R-:W-:Y:S02]  /*ce40*/  LOP3.LUT R30, R10.reuse, 0xf000f, RZ, 0xc0, !PT ;  /* 0x000f000f0a1e7812 */ /* 0x040fe400078ec0ff */
[----:B------:R-:W-:Y:S02]  /*ce50*/  LOP3.LUT R3, R10, 0xf000f0, RZ, 0xc0, !PT ;  /* 0x00f000f00a037812 */ /* 0x000fe400078ec0ff */
[----:B------:R-:W-:Y:S02]  /*ce60*/  LOP3.LUT R34, R11, 0xf000f, RZ, 0xc0, !PT ;  /* 0x000f000f0b227812 */ /* 0x000fe400078ec0ff */
[----:B------:R-:W-:Y:S02]  /*ce70*/  SHF.R.U32.HI R36, RZ, 0x8, R11 ;  /* 0x00000008ff247819 */ /* 0x000fe4000001160b */
        /* <DEDUP_REMOVED lines=130> */
.L_x_3445:
        /* <DEDUP_REMOVED lines=14> */
[----:B------:R-:W-:Y:S01]  /*d780*/  FFMA.FTZ R31, R42, R38, R31 ;  /* 0x000000262a1f7223 */ /* 0x000fe2000001001f */
[----:B------:R-:W-:Y:S02]  /*d790*/  HADD2.F32 R14, -RZ, R14.H1_H1 ;  /* 0x3000000eff0e7230 */ /* 0x000fe40000004100 */
[----:B------:R-:W-:-:S02]  /*d7a0*/  HADD2.F32 R30, -RZ, R30.H1_H1 ;  /* 0x3000001eff1e7230 */ /* 0x000fc40000004100 */
[-C--:B------:R-:W-:Y:S01]  /*d7b0*/  FFMA.FTZ R3, R3, R39.reuse, RZ ;  /* 0x0000002703037223 */ /* 0x080fe200000100ff */
[----:B------:R-:W-:Y:S01]  /*d7c0*/  FFMA.FTZ R39, R4, R39, RZ ;  /* 0x0000002704277223 */ /* 0x000fe200000100ff */
[-C--:B------:R-:W-:Y:S01]  /*d7d0*/  FFMA.FTZ R43, R14, R38.reuse, R43 ;  /* 0x000000260e2b7223 */ /* 0x080fe2000001002b */
[----:B------:R-:W-:Y:S02]  /*d7e0*/  HADD2.F32 R14, -RZ, R33.H1_H1 ;  /* 0x30000021ff0e7230 */ /* 0x000fe40000004100 */
        /* <DEDUP_REMOVED lines=23> */
[----:B------:R-:W-:Y:S02]  /*d960*/  HADD2.F32 R9, -RZ, R34.H0_H0 ;  /* 0x20000022ff097230 */ /* 0x000fe40000004100 */
        /* <DEDUP_REMOVED lines=46> */
.L_x_3438:
[----:B------:R-:W0:Y:S01]  /*dc50*/  LDC R9, c[0x0][0x23c] ;  /* 0x00008f00ff097b82 */ /* 0x000e220000000800 */
[----:B------:R-:W-:Y:S01]  /*dc60*/  IADD3 R16, R16, 0x20, RZ ;  /* 0x0000002010107810 */ /* 0x000fe20007ffe0ff */
[----:B------:R-:W-:-:S03]  /*dc70*/  UIADD3 UR4, UR4, 0x40, URZ ;  /* 0x0000004004047890 */ /* 0x000fc6000fffe03f */
[C---:B------:R-:W-:Y:S02]  /*dc80*/  ISETP.GE.AND P2, PT, R16.reuse, UR5, PT ;  /* 0x0000000510007c0c */ /* 0x040fe4000bf46270 */
[----:B------:R-:W-:Y:S01]  /*dc90*/  ISETP.LT.AND P3, PT, R16, R17, PT ;  /* 0x000000111000720c */ /* 0x000fe20003f61270 */
[----:B0-----:R-:W-:-:S12]  /*dca0*/  IMAD.WIDE R26, R9, 0x10, R26 ;  /* 0x00000010091a7825 */ /* 0x001fd800078e021a */
[----:B------:R-:W-:Y:S05]  /*dcb0*/  @!P2 BRA P3, `(.L_x_3446) ;  /* 0xffffffc000e0a947 */ /* 0x000fea000183ffff */
.L_x_3437:
        /* <DEDUP_REMOVED lines=8> */
.L_x_3450:
        /* <DEDUP_REMOVED lines=47> */
[----:B------:R-:W-:Y:S01]  /*e030*/  LOP3.LUT R78, R30, 0x70007, RZ, 0xc0, !PT ;  /* 0x000700071e4e7812 */ /* 0x000fe200078ec0ff */
[----:B------:R-:W-:Y:S01]  /*e040*/  HFMA2.MMA R30, -RZ, RZ, 0, 0.015625 ;  /* 0x00002400ff1e7435 */ /* 0x000fe200000001ff */
[----:B------:R-:W-:Y:S02]  /*e050*/  LOP3.LUT R10, R0, 0x10001, RZ, 0xc0, !PT ;  /* 0x00010001000a7812 */ /* 0x000fe400078ec0ff */
[----:B------:R-:W-:-:S02]  /*e060*/  LOP3.LUT R37, R37, 0x10001, RZ, 0xc0, !PT ;  /* 0x0001000125257812 */ /* 0x000fc400078ec0ff */
[----:B------:R-:W-:Y:S02]  /*e070*/  LOP3.LUT R38, R38, 0x10001, RZ, 0xc0, !PT ;  /* 0x0001000126267812 */ /* 0x000fe400078ec0ff */
[----:B------:R-:W-:Y:S02]  /*e080*/  LOP3.LUT R44, R10, 0x20002, R11, 0xf8, !PT ;  /* 0x000200020a2c7812 */ /* 0x000fe400078ef80b */
[----:B------:R-:W-:Y:S02]  /*e090*/  SHF.R.U32.HI R43, RZ, 0xe, R31 ;  /* 0x0000000eff2b7819 */ /* 0x000fe4000001161f */
[----:B------:R-:W-:Y:S02]  /*e0a0*/  PRMT R10, R7, 0x9910, RZ ;  /* 0x00009910070a7816 */ /* 0x000fe400000000ff */
[----:B------:R-:W-:Y:S02]  /*e0b0*/  LOP3.LUT R42, R42, 0x10001, RZ, 0xc0, !PT ;  /* 0x000100012a2a7812 */ /* 0x000fe400078ec0ff */
[----:B------:R-:W-:-:S02]  /*e0c0*/  LOP3.LUT R45, R37, 0x20002, R28, 0xf8, !PT ;  /* 0x00020002252d7812 */ /* 0x000fc400078ef81c */
[----:B------:R-:W-:Y:S02]  /*e0d0*/  LOP3.LUT R46, R38, 0x20002, R29, 0xf8, !PT ;  /* 0x00020002262e7812 */ /* 0x000fe400078ef81d */
[----:B------:R-:W-:Y:S02]  /*e0e0*/  PRMT R0, R30, 0x7610, R0 ;  /* 0x000076101e007816 */ /* 0x000fe40000000000 */
[----:B------:R-:W-:Y:S02]  /*e0f0*/  LOP3.LUT R52, R42, 0x20002, R43, 0xf8, !PT ;  /* 0x000200022a347812 */ /* 0x000fe400078ef82b */
[----:B------:R-:W-:Y:S02]  /*e100*/  ISETP.NE.AND P2, PT, R10, RZ, PT ;  /* 0x000000ff0a00720c */ /* 0x000fe40003f45270 */
[----:B------:R-:W-:Y:S02]  /*e110*/  LOP3.LUT R41, R31, 0x380038, RZ, 0xc0, !PT ;  /* 0x003800381f297812 */ /* 0x000fe400078ec0ff */
[----:B------:R-:W-:-:S02]  /*e120*/  SHF.R.U32.HI R72, RZ, 0x6, R31 ;  /* 0x00000006ff487819 */ /* 0x000fc4000001161f */
[----:B------:R-:W-:Y:S02]  /*e130*/  LOP3.LUT R79, R31, 0x70007, RZ, 0xc0, !PT ;  /* 0x000700071f4f7812 */ /* 0x000fe400078ec0ff */
[----:B------:R-:W-:Y:S02]  /*e140*/  LOP3.LUT R55, R41, 0x64006400, RZ, 0xfc, !PT ;  /* 0x6400640029377812 */ /* 0x000fe400078efcff */
[----:B------:R-:W-:Y:S02]  /*e150*/  MOV R48, 0x3000 ;  /* 0x0000300000307802 */ /* 0x000fe40000000f00 */
        /* <DEDUP_REMOVED lines=22> */
[----:B--2---:R-:W-:Y:S02]  /*e2c0*/  SHF.R.U32.HI R37, RZ, 0xd, R14 ;  /* 0x0000000dff257819 */ /* 0x004fe4000001160e */
[--C-:B------:R-:W-:Y:S02]  /*e2d0*/  SHF.R.U32.HI R11, RZ, 0xd, R12.reuse ;  /* 0x0000000dff0b7819 */ /* 0x100fe4000001160c */
        /* <DEDUP_REMOVED lines=8> */
[----:B------:R-:W-:Y:S02]  /*e360*/  SHF.R.U32.HI R43, RZ, 0xd, R15 ;  /* 0x0000000dff2b7819 */ /* 0x000fe4000001160f */
[----:B------:R-:W-:Y:S02]  /*e370*/  LOP3.LUT R37, R8, 0x64006400, RZ, 0xfc, !PT ;  /* 0x6400640008257812 */ /* 0x000fe400078efcff */
[----:B------:R-:W-:Y:S02]  /*e380*/  LOP3.LUT R8, R73, 0x380038, RZ, 0xc0, !PT ;  /* 0x0038003849087812 */ /* 0x000fe400078ec0ff */
[C---:B------:R-:W-:Y:S01]  /*e390*/  LOP3.LUT R38, R13.reuse, 0x380038, RZ, 0xc0, !PT ;  /* 0x003800380d267812 */ /* 0x040fe200078ec0ff */
[----:B------:R-:W-:Y:S01]  /*e3a0*/  HFMA2 R54, R37, R48.H0_H0, -132, -132 ;  /* 0xd820d82025367431 */ /* 0x000fe20000040030 */
[----:B------:R-:W-:Y:S02]  /*e3b0*/  SHF.R.U32.HI R29, RZ, 0x6, R13 ;  /* 0x00000006ff1d7819 */ /* 0x000fe4000001160d */
[----:B------:R-:W-:-:S02]  /*e3c0*/  LOP3.LUT R67, R13, 0x70007, RZ, 0xc0, !PT ;  /* 0x000700070d437812 */ /* 0x000fc400078ec0ff */
[C---:B------:R-:W-:Y:S02]  /*e3d0*/  LOP3.LUT R50, R15.reuse, 0x380038, RZ, 0xc0, !PT ;  /* 0x003800380f327812 */ /* 0x040fe400078ec0ff */
[----:B------:R-:W-:Y:S02]  /*e3e0*/  SHF.R.U32.HI R31, RZ, 0x6, R15 ;  /* 0x00000006ff1f7819 */ /* 0x000fe4000001160f */
[----:B------:R-:W-:Y:S02]  /*e3f0*/  LOP3.LUT R71, R15, 0x70007, RZ, 0xc0, !PT ;  /* 0x000700070f477812 */ /* 0x000fe400078ec0ff */
[----:B------:R-:W-:Y:S02]  /*e400*/  LOP3.LUT R13, R44, 0x40004, R11, 0xf8, !PT ;  /* 0x000400042c0d7812 */ /* 0x000fe400078ef80b */
[----:B------:R-:W-:Y:S02]  /*e410*/  LOP3.LUT R15, R45, 0x40004, R12, 0xf8, !PT ;  /* 0x000400042d0f7812 */ /* 0x000fe400078ef80c */
[----:B------:R-:W-:Y:S01]  /*e420*/  LOP3.LUT R12, R52, 0x40004, R43, 0xf8, !PT ;  /* 0x00040004340c7812 */ /* 0x000fe200078ef82b */
        /* <DEDUP_REMOVED lines=215> */
.L_x_3449:
        /* <DEDUP_REMOVED lines=77> */
.L_x_3448:
[----:B------:R-:W-:Y:S01]  /*f670*/  IADD3 R16, R16, 0x20, RZ ;  /* 0x0000002010107810 */ /* 0x000fe20007ffe0ff */
[----:B------:R-:W-:Y:S01]  /*f680*/  UIADD3 UR4, UR4, 0x40, URZ ;  /* 0x0000004004047890 */ /* 0x000fe2000fffe03f */
[----:B------:R-:W-:Y:S02]  /*f690*/  IMAD.WIDE R26, R9, 0x4, R2 ;  /* 0x00000004091a7825 */ /* 0x000fe400078e0202 */
[C---:B------:R-:W-:Y:S02]  /*f6a0*/  ISETP.GE.AND P2, PT, R16.reuse, UR5, PT ;  /* 0x0000000510007c0c */ /* 0x040fe4000bf46270 */
[----:B------:R-:W-:-:S13]  /*f6b0*/  ISETP.LT.AND P3, PT, R16, R17, PT ;  /* 0x000000111000720c */ /* 0x000fda0003f61270 */
[----:B------:R-:W-:Y:S05]  /*f6c0*/  @!P2 BRA P3, `(.L_x_3450) ;  /* 0xffffffe4009ca947 */ /* 0x000fea000183ffff */
.L_x_3447:
        /* <DEDUP_REMOVED lines=11> */
.L_x_3454:
        /* <DEDUP_REMOVED lines=18> */
[----:B-----5:R-:W-:Y:S01]  /*f8a0*/  MOV R43, 0x2c00 ;  /* 0x00002c00002b7802 */ /* 0x020fe20000000f00 */
[----:B------:R-:W-:Y:S01]  /*f8b0*/  HFMA2.MMA R4, -RZ, RZ, 0, 0.015625 ;  /* 0x00002400ff047435 */ /* 0x000fe200000001ff */
[----:B------:R-:W-:Y:S02]  /*f8c0*/  PRMT R2, R7, 0x9910, RZ ;  /* 0x0000991007027816 */ /* 0x000fe400000000ff */
[----:B------:R-:W-:Y:S02]  /*f8d0*/  PRMT R43, R43, 0x5410, R43 ;  /* 0x000054102b2b7816 */ /* 0x000fe4000000002b */
        /* <DEDUP_REMOVED lines=13> */
[C---:B------:R-:W-:Y:S02]  /*f9b0*/  LOP3.LUT R28, R11.reuse, 0xc000c, RZ, 0xc0, !PT ;  /* 0x000c000c0b1c7812 */ /* 0x040fe400078ec0ff */
[----:B------:R-:W-:Y:S02]  /*f9c0*/  SHF.R.U32.HI R53, RZ, 0x8, R11 ;  /* 0x00000008ff357819 */ /* 0x000fe4000001160b */
[C---:B------:R-:W-:Y:S02]  /*f9d0*/  LOP3.LUT R36, R11.reuse, 0x300030, RZ, 0xc0, !PT ;  /* 0x003000300b247812 */ /* 0x040fe400078ec0ff */
        /* <DEDUP_REMOVED lines=25> */
[-C--:B------:R-:W-:Y:S01]  /*fb70*/  HFMA2 R34, R34, R43.reuse.H1_H1, -66, -66 ;  /* 0xd420d42022227431 */ /* 0x080fe2000006002b */
[----:B------:R-:W-:Y:S01]  /*fb80*/  LOP3.LUT R33, R53, 0x300030, RZ, 0xc0, !PT ;  /* 0x0030003035217812 */ /* 0x000fe200078ec0ff */
[-C--:B------:R-:W-:Y:S01]  /*fb90*/  HFMA2 R38, R10, R43.reuse.H1_H1, -66, -66 ;  /* 0xd420d4200a267431 */ /* 0x080fe2000006002b */
        /* <DEDUP_REMOVED lines=10> */
[C---:B------:R-:W-:Y:S01]  /*fc40*/  LOP3.LUT R2, R8.reuse, 0xc000c, RZ, 0xc0, !PT ;  /* 0x000c000c08027812 */ /* 0x040fe200078ec0ff */
[-C--:B------:R-:W-:Y:S01]  /*fc50*/  HFMA2 R36, R36, R43.reuse.H1_H1, -66, -66 ;  /* 0xd420d42024247431 */ /* 0x080fe2000006002b */
        /* <DEDUP_REMOVED lines=40> */
[----:B------:R-:W-:Y:S01]  /*fee0*/  LOP3.LUT R9, R53, 0x64006400, RZ, 0xfc, !PT ;  /* 0x6400640035097812 */ /* 0x000fe200078efcff */
        /* <DEDUP_REMOVED lines=48> */
.L_x_3453:
        /* <DEDUP_REMOVED lines=44> */
.L_x_3452:
[----:B------:R-:W-:Y:S01]  /*104b0*/  IADD3 R16, R16, 0x10, RZ ;  /* 0x0000001010107810 */ /* 0x000fe20007ffe0ff */
[----:B------:R-:W-:Y:S01]  /*104c0*/  UIADD3 UR4, UR4, 0x20, URZ ;  /* 0x0000002004047890 */ /* 0x000fe2000fffe03f */
[----:B------:R-:W-:Y:S02]  /*104d0*/  IADD3 R26, P3, R26, R3, RZ ;  /* 0x000000031a1a7210 */ /* 0x000fe40007f7e0ff */
[C---:B------:R-:W-:Y:S02]  /*104e0*/  ISETP.GE.AND P2, PT, R16.reuse, UR5, PT ;  /* 0x0000000510007c0c */ /* 0x040fe4000bf46270 */
[----:B------:R-:W-:Y:S02]  /*104f0*/  ISETP.LT.AND P4, PT, R16, R17, PT ;  /* 0x000000111000720c */ /* 0x000fe40003f81270 */
[----:B------:R-:W-:-:S11]  /*10500*/  IADD3.X R27, R27, R5, RZ, P3, !PT ;  /* 0x000000051b1b7210 */ /* 0x000fd60001ffe4ff */
[----:B------:R-:W-:Y:S05]  /*10510*/  @!P2 BRA P4, `(.L_x_3454) ;  /* 0xfffffff00098a947 */ /* 0x000fea000203ffff */
.L_x_3451:
[----:B------:R-:W-:Y:S05]  /*10520*/  @!P1 EXIT ;  /* 0x000000000000994d */ /* 0x000fea0003800000 */
[----:B------:R-:W0:Y:S01]  /*10530*/  S2R R0, SR_CTAID.X ;  /* 0x0000000000007919 */ /* 0x000e220000002500 */
[----:B------:R-:W1:Y:S01]  /*10540*/  S2UR UR4, SR_CTAID.Y ;  /* 0x00000000000479c3 */ /* 0x000e620000002600 */
[----:B------:R-:W0:Y:S07]  /*10550*/  S2R R3, SR_TID.X ;  /* 0x0000000000037919 */ /* 0x000e2e0000002100 */
[----:B-----5:R-:W2:Y:S08]  /*10560*/  LDC.64 R12, c[0x0][0x238] ;  /* 0x00008e00ff0c7b82 */ /* 0x020eb00000000a00 */
[----:B------:R-:W3:Y:S01]  /*10570*/  LDC.64 R6, c[0x0][0x230] ;  /* 0x00008c00ff067b82 */ /* 0x000ee20000000a00 */
[----:B-1----:R-:W-:Y:S01]  /*10580*/  USHF.L.U32 UR4, UR4, 0x1, URZ ;  /* 0x0000000104047899 */ /* 0x002fe2000800063f */
[----:B0-----:R-:W-:-:S04]  /*10590*/  LEA R0, R0, R3, 0x6 ;  /* 0x0000000300007211 */ /* 0x001fc800078e30ff */
[----:B------:R-:W-:-:S05]  /*105a0*/  SHF.L.U32 R0, R0, 0x2, RZ ;  /* 0x0000000200007819 */ /* 0x000fca00000006ff */
[----:B--2---:R-:W-:-:S04]  /*105b0*/  IMAD R8, R13, UR4, R0 ;  /* 0x000000040d087c24 */ /* 0x004fc8000f8e0200 */
[----:B---3--:R-:W-:-:S05]  /*105c0*/  IMAD.WIDE R2, R8, 0x2, R6 ;  /* 0x0000000208027825 */ /* 0x008fca00078e0206 */
[----:B------:R0:W-:Y:S01]  /*105d0*/  ATOM.E.ADD.F16x2.RN.STRONG.GPU P0, RZ, desc[UR6][R2.64], R21 ;  /* 0x0000001502ff79a2 */ /* 0x0001e2000810e1c6 */
[----:B------:R-:W-:Y:S01]  /*105e0*/  IADD3 R5, RZ, -UR4, RZ ;  /* 0x80000004ff057c10 */ /* 0x000fe2000fffe0ff */
[----:B------:R-:W-:Y:S03]  /*105f0*/  BSSY B0, `(.L_x_3455) ;  /* 0x0000010000007945 */ /* 0x000fe60003800000 */
[----:B------:R-:W-:Y:S01]  /*10600*/  VIADDMNMX R0, R5, R12, 0x2, PT ;  /* 0x0000000205007446 */ /* 0x000fe2000380010c */
[----:B0-----:R-:W-:Y:S06]  /*10610*/  @P0 BRA `(.L_x_3456) ;  /* 0x0000000000340947 */ /* 0x001fec0003800000 */
[----:B------:R-:W0:Y:S02]  /*10620*/  QSPC.E.S P0, RZ, [R2] ;  /* 0x0000000002ff73aa */ /* 0x000e240000000500 */
[----:B0-----:R-:W-:Y:S05]  /*10630*/  @!P0 BRA `(.L_x_3457) ;  /* 0x0000000000208947 */ /* 0x001fea0003800000 */
[----:B------:R-:W-:-:S04]  /*10640*/  MOV R4, R2 ;  /* 0x0000000200047202 */ /* 0x000fc80000000f00 */
[----:B------:R-:W-:-:S07]  /*10650*/  MOV R4, R4 ;  /* 0x0000000400047202 */ /* 0x000fce0000000f00 */
.L_x_3458:
[----:B------:R-:W0:Y:S02]  /*10660*/  LDS R10, [R4] ;  /* 0x00000000040a7984 */ /* 0x000e240000000800 */
[----:B0-----:R-:W-:-:S06]  /*10670*/  HADD2 R11, R10, R21 ;  /* 0x000000150a0b7230 */ /* 0x001fcc0000000000 */
[----:B------:R-:W0:Y:S02]  /*10680*/  ATOMS.CAST.SPIN R11, [R4], R10, R11 ;  /* 0x0000000a040b738d */ /* 0x000e24000180000b */
[----:B0-----:R-:W-:-:S13]  /*10690*/  ISETP.EQ.U32.AND P0, PT, R11, 0x1, PT ;  /* 0x000000010b00780c */ /* 0x001fda0003f02070 */
[----:B------:R-:W-:Y:S05]  /*106a0*/  @!P0 BRA `(.L_x_3458) ;  /* 0xfffffffc00ec8947 */ /* 0x000fea000383ffff */
[----:B------:R-:W-:Y:S05]  /*106b0*/  BRA `(.L_x_3456) ;  /* 0x00000000000c7947 */ /* 0x000fea0003800000 */
.L_x_3457:
[----:B------:R-:W2:Y:S02]  /*106c0*/  LD.E R4, desc[UR6][R2.64] ;  /* 0x0000000602047980 */ /* 0x000ea4000c101900 */
[----:B--2---:R-:W-:-:S05]  /*106d0*/  IADD3 R5, R21, R4, RZ ;  /* 0x0000000415057210 */ /* 0x004fca0007ffe0ff */
[----:B------:R0:W-:Y:S02]  /*106e0*/  ST.E desc[UR6][R2.64], R5 ;  /* 0x0000000502007985 */ /* 0x0001e4000c101906 */
.L_x_3456:
[----:B------:R-:W-:Y:S05]  /*106f0*/  BSYNC B0 ;  /* 0x0000000000007941 */ /* 0x000fea0003800000 */
.L_x_3455:
[----:B------:R1:W-:Y:S01]  /*10700*/  ATOM.E.ADD.F16x2.RN.STRONG.GPU P0, RZ, desc[UR6][R2.64+0x4], R22 ;  /* 0x0000041602ff79a2 */ /* 0x0003e2000810e1c6 */
[----:B------:R-:W-:Y:S04]  /*10710*/  BSSY B0, `(.L_x_3459) ;  /* 0x000000e000007945 */ /* 0x000fe80003800000 */
[----:B-1----:R-:W-:Y:S05]  /*10720*/  @P0 BRA `(.L_x_3460) ;  /* 0x0000000000300947 */ /* 0x002fea0003800000 */
[----:B------:R-:W1:Y:S02]  /*10730*/  QSPC.E.S P0, RZ, [R2+0x4] ;  /* 0x0000040002ff73aa */ /* 0x000e640000000500 */
[----:B-1----:R-:W-:Y:S05]  /*10740*/  @!P0 BRA `(.L_x_3461) ;  /* 0x00000000001c8947 */ /* 0x002fea0003800000 */
[----:B0-----:R-:W-:-:S07]  /*10750*/  MOV R2, R2 ;  /* 0x0000000200027202 */ /* 0x001fce0000000f00 */
.L_x_3462:
[----:B------:R-:W0:Y:S02]  /*10760*/  LDS R4, [R2+0x4] ;  /* 0x0000040002047984 */ /* 0x000e240000000800 */
[----:B0-----:R-:W-:-:S10]  /*10770*/  HFMA2.MMA R5, R4, 1, 1, R22 ;  /* 0x3c003c0004057835 */ /* 0x001fd40000000016 */
[----:B------:R-:W0:Y:S02]  /*10780*/  ATOMS.CAST.SPIN R5, [R2+0x4], R4, R5 ;  /* 0x000004040205738d */ /* 0x000e240001800005 */
[----:B0-----:R-:W-:-:S13]  /*10790*/  ISETP.EQ.U32.AND P0, PT, R5, 0x1, PT ;  /* 0x000000010500780c */ /* 0x001fda0003f02070 */
[----:B------:R-:W-:Y:S05]  /*107a0*/  @!P0 BRA `(.L_x_3462) ;  /* 0xfffffffc00ec8947 */ /* 0x000fea000383ffff */
[----:B------:R-:W-:Y:S05]  /*107b0*/  BRA `(.L_x_3460) ;  /* 0x00000000000c7947 */ /* 0x000fea0003800000 */
.L_x_3461:
[----:B------:R-:W0:Y:S02]  /*107c0*/  LD.E R4, desc[UR6][R2.64+0x4] ;  /* 0x0000040602047980 */ /* 0x000e24000c101900 */
[----:B0-----:R-:W-:-:S05]  /*107d0*/  IADD3 R5, R22, R4, RZ ;  /* 0x0000000416057210 */ /* 0x001fca0007ffe0ff */
[----:B------:R1:W-:Y:S02]  /*107e0*/  ST.E desc[UR6][R2.64+0x4], R5 ;  /* 0x0000040502007985 */ /* 0x0003e4000c101906 */
.L_x_3460:
[----:B------:R-:W-:Y:S05]  /*107f0*/  BSYNC B0 ;  /* 0x0000000000007941 */ /* 0x000fea0003800000 */
.L_x_3459:
[----:B------:R-:W-:-:S13]  /*10800*/  ISETP.GE.AND P0, PT, R0, 0x2, PT ;  /* 0x000000020000780c */ /* 0x000fda0003f06270 */
        /* <DEDUP_REMOVED lines=10> */
.L_x_3466:
[----:B------:R-:W0:Y:S02]  /*108b0*/  LDS R6, [R4] ;  /* 0x0000000004067984 */ /* 0x000e240000000800 */
[----:B0-----:R-:W-:-:S06]  /*108c0*/  HADD2 R7, R6, R23 ;  /* 0x0000001706077230 */ /* 0x001fcc0000000000 */
[----:B------:R-:W0:Y:S02]  /*108d0*/  ATOMS.CAST.SPIN R7, [R4], R6, R7 ;  /* 0x000000060407738d */ /* 0x000e240001800007 */
[----:B0-----:R-:W-:-:S13]  /*108e0*/  ISETP.EQ.U32.AND P0, PT, R7, 0x1, PT ;  /* 0x000000010700780c */ /* 0x001fda0003f02070 */
[----:B------:R-:W-:Y:S05]  /*108f0*/  @!P0 BRA `(.L_x_3466) ;  /* 0xfffffffc00ec8947 */ /* 0x000fea000383ffff */
[----:B------:R-:W-:Y:S05]  /*10900*/  BRA `(.L_x_3464) ;  /* 0x00000000000c7947 */ /* 0x000fea0003800000 */
.L_x_3465:
[----:B------:R-:W2:Y:S02]  /*10910*/  LD.E R0, desc[UR6][R2.64] ;  /* 0x0000000602007980 */ /* 0x000ea4000c101900 */
[----:B--2---:R-:W-:-:S05]  /*10920*/  IADD3 R5, R23, R0, RZ ;  /* 0x0000000017057210 */ /* 0x004fca0007ffe0ff */
[----:B------:R0:W-:Y:S02]  /*10930*/  ST.E desc[UR6][R2.64], R5 ;  /* 0x0000000502007985 */ /* 0x0001e4000c101906 */
.L_x_3464:
[----:B------:R-:W-:Y:S05]  /*10940*/  BSYNC B0 ;  /* 0x0000000000007941 */ /* 0x000fea0003800000 */
.L_x_3463:
[----:B------:R1:W-:Y:S02]  /*10950*/  ATOM.E.ADD.F16x2.RN.STRONG.GPU P0, RZ, desc[UR6][R2.64+0x4], R24 ;  /* 0x0000041802ff79a2 */ /* 0x0003e4000810e1c6 */
[----:B-1----:R-:W-:Y:S05]  /*10960*/  @P0 EXIT ;  /* 0x000000000000094d */ /* 0x002fea0003800000 */
[----:B------:R-:W1:Y:S02]  /*10970*/  QSPC.E.S P0, RZ, [R2+0x4] ;  /* 0x0000040002ff73aa */ /* 0x000e640000000500 */
[----:B-1----:R-:W-:Y:S05]  /*10980*/  @!P0 BRA `(.L_x_3467) ;  /* 0x00000000001c8947 */ /* 0x002fea0003800000 */
[----:B0-----:R-:W-:-:S07]  /*10990*/  MOV R2, R2 ;  /* 0x0000000200027202 */ /* 0x001fce0000000f00 */
.L_x_3468:
[----:B------:R-:W0:Y:S02]  /*109a0*/  LDS R4, [R2+0x4] ;  /* 0x0000040002047984 */ /* 0x000e240000000800 */
[----:B0-----:R-:W-:-:S10]  /*109b0*/  HFMA2.MMA R5, R4, 1, 1, R24 ;  /* 0x3c003c0004057835 */ /* 0x001fd40000000018 */
[----:B------:R-:W0:Y:S02]  /*109c0*/  ATOMS.CAST.SPIN R5, [R2+0x4], R4, R5 ;  /* 0x000004040205738d */ /* 0x000e240001800005 */
[----:B0-----:R-:W-:-:S13]  /*109d0*/  ISETP.EQ.U32.AND P0, PT, R5, 0x1, PT ;  /* 0x000000010500780c */ /* 0x001fda0003f02070 */
[----:B------:R-:W-:Y:S05]  /*109e0*/  @!P0 BRA `(.L_x_3468) ;  /* 0xfffffffc00ec8947 */ /* 0x000fea000383ffff */
[----:B------:R-:W-:Y:S05]  /*109f0*/  EXIT ;  /* 0x000000000000794d */ /* 0x000fea0003800000 */
.L_x_3467:
[----:B------:R-:W0:Y:S02]  /*10a00*/  LD.E R0, desc[UR6][R2.64+0x4] ;  /* 0x0000040602007980 */ /* 0x000e24000c101900 */
[----:B0-----:R-:W-:-:S05]  /*10a10*/  IADD3 R5, R24, R0, RZ ;  /* 0x0000000018057210 */ /* 0x001fca0007ffe0ff */
[----:B------:R-:W-:Y:S01]  /*10a20*/  ST.E desc[UR6][R2.64+0x4], R5 ;  /* 0x0000040502007985 */ /* 0x000fe2000c101906 */
[----:B------:R-:W-:Y:S05]  /*10a30*/  EXIT ;  /* 0x000000000000794d */ /* 0x000fea0003800000 */
.L_x_3469:
        /* <DEDUP_REMOVED lines=12> */
.L_x_5228:


//--------------------- .text._Z23gemm_half_q_half_kernelILi2ELi160ELb1ELb0ELi64EEvPK6__halfPKjS4_S2_PS0_iiiiPKtS7_iiiiiibS2_i --------------------------
	.section	.text._Z23gemm_half_q_half_kernelILi2ELi160ELb1ELb0ELi64EEvPK6__halfPKjS4_S2_PS0_iiiiPKtS7_iiiiiibS2_i,"ax",@progbits
	.align	128
        .global         _Z23gemm_half_q_half_kernelILi2ELi160ELb1ELb0ELi64EEvPK6__halfPKjS4_S2_PS0_iiiiPKtS7_iiiiiibS2_i
        .type           _Z23gemm_half_q_half_kernelILi2ELi160ELb1ELb0ELi64EEvPK6__halfPKjS4_S2_PS0_iiiiPKtS7_iiiiiibS2_i,@function
        .size           _Z23gemm_half_q_half_kernelILi2ELi160ELb1ELb0ELi64EEvPK6__halfPKjS4_S2_PS0_iiiiPKtS7_iiiiiibS2_i,(.L_x_5229 - _Z23gemm_half_q_half_kernelILi2ELi160ELb1ELb0ELi64EEvPK6__halfPKjS4_S2_PS0_iiiiPKtS7_iiiiiibS2_i)
        .other          _Z23gemm_half_q_half_kernelILi2ELi160ELb1ELb0ELi64EEvPK6__halfPKjS4_S2_PS0_iiiiPKtS7_iiiiiibS2_i,@"STO_CUDA_ENTRY STV_DEFAULT"
_Z23gemm_half_q_half_kernelILi2ELi160ELb1ELb0ELi64EEvPK6__halfPKjS4_S2_PS0_iiiiPKtS7_iiiiiibS2_i:
.text._Z23gemm_half_q_half_kernelILi2ELi160ELb1ELb0ELi64EEvPK6__halfPKjS4_S2_PS0_iiiiPKtS7_iiiiiibS2_i:
        /* <DEDUP_REMOVED lines=26> */
.L_x_3470:
        /* <DEDUP_REMOVED lines=25> */
[----:B------:R-:W-:Y:S01]  /*0330*/  SHF.L.U32 R11, R10, 0x1, RZ ;  /* 0x000000010a0b7819 */ /* 0x000fe200000006ff */
        /* <DEDUP_REMOVED lines=10> */
.L_x_3475:
        /* <DEDUP_REMOVED lines=16> */
.L_x_3474:
        /* <DEDUP_REMOVED lines=16> */
.L_x_3473:
        /* <DEDUP_REMOVED lines=17> */
.L_x_3477:
        /* <DEDUP_REMOVED lines=16> */
.L_x_3476:
        /* <DEDUP_REMOVED lines=14> */
.L_x_3472:
[----:B------:R-:W-:Y:S05]  /*08d0*/  BSYNC B0 ;  /* 0x0000000000007941 */ /* 0x000fea0003800000 */
.L_x_3471:
[----:B------:R-:W2:Y:S02]  /*08e0*/  LDC R52, c[0x0][0x23c] ;  /* 0x00008f00ff347b82 */ /* 0x000ea40000000800 */
[----:B--2---:R-:W-:-:S13]  /*08f0*/  ISETP.GE.AND P0, PT, R9, R52, PT ;  /* 0x000000340900720c */ /* 0x004fda0003f06270 */
[----:B------:R-:W-:Y:S05]  /*0900*/  @P0 EXIT ;  /* 0x000000000000094d */ /* 0x000fea0003800000 */
[----:B0-----:R-:W0:Y:S02]  /*0910*/  LDC.U8 R8, c[0x0][0x270] ;  /* 0x00009c00ff087b82 */ /* 0x001e240000000000 */
[----:B0-----:R-:W-:-:S04]  /*0920*/  PRMT R8, R8, 0x8880, RZ ;  /* 0x0000888008087816 */ /* 0x001fc800000000ff */
[----:B------:R-:W-:-:S04]  /*0930*/  ISETP.NE.AND P0, PT, R8, RZ, PT ;  /* 0x000000ff0800720c */ /* 0x000fc80003f05270 */
[----:B------:R-:W-:-:S04]  /*0940*/  ISETP.NE.OR P0, PT, R0, RZ, !P0 ;  /* 0x000000ff0000720c */ /* 0x000fc80004705670 */
[----:B------:R-:W-:-:S13]  /*0950*/  ISETP.LT.OR P0, PT, R4, 0x1, P0 ;  /* 0x000000010400780c */ /* 0x000fda0000701670 */
[----:B------:R-:W-:Y:S05]  /*0960*/  @P0 BRA `(.L_x_3478) ;  /* 0x0000000000840947 */ /* 0x000fea0003800000 */
[----:B-1----:R-:W0:Y:S01]  /*0970*/  LDC.64 R10, c[0x0][0x230] ;  /* 0x00008c00ff0a7b82 */ /* 0x002e220000000a00 */
[----:B------:R-:W-:Y:S01]  /*0980*/  IMAD R7, R7, R52, RZ ;  /* 0x0000003407077224 */ /* 0x000fe200078e02ff */
[----:B------:R-:W-:Y:S02]  /*0990*/  ISETP.GT.AND P2, PT, R2, 0x3, PT ;  /* 0x000000030200780c */ /* 0x000fe40003f44270 */
[----:B------:R-:W-:Y:S02]  /*09a0*/  PLOP3.LUT P0, PT, PT, PT, PT, 0x80, 0x0 ;  /* 0x000000000000781c */ /* 0x000fe40003f0f070 */
[----:B------:R-:W-:-:S04]  /*09b0*/  LEA R6, R6, R7, 0x7 ;  /* 0x0000000706067211 */ /* 0x000fc800078e38ff */
[----:B------:R-:W-:Y:S01]  /*09c0*/  LEA R6, R5, R6, 0x1 ;  /* 0x0000000605067211 */ /* 0x000fe200078e08ff */
[----:B------:R-:W-:-:S03]  /*09d0*/  HFMA2.MMA R5, -RZ, RZ, 0, 0 ;  /* 0x00000000ff057435 */ /* 0x000fc600000001ff */
[----:B------:R-:W-:-:S05]  /*09e0*/  SHF.L.U32 R7, R6, 0x1, RZ ;  /* 0x0000000106077819 */ /* 0x000fca00000006ff */
[----:B0-----:R-:W-:Y:S01]  /*09f0*/  IMAD.WIDE R6, R7, 0x2, R10 ;  /* 0x0000000207067825 */ /* 0x001fe200078e020a */
[----:B------:R-:W-:Y:S06]  /*0a00*/  @!P2 BRA `(.L_x_3479) ;  /* 0x000000000034a947 */ /* 0x000fec0003800000 */
[----:B------:R-:W-:Y:S02]  /*0a10*/  PLOP3.LUT P0, PT, PT, PT, PT, 0x8, 0x0 ;  /* 0x000000000000781c */ /* 0x000fe40003f0e170 */
[----:B------:R-:W-:-:S11]  /*0a20*/  IADD3 R8, R2, -0x3, RZ ;  /* 0xfffffffd02087810 */ /* 0x000fd60007ffe0ff */
.L_x_3480:
        /* <DEDUP_REMOVED lines=11> */
.L_x_3479:
[----:B------:R-:W-:-:S04]  /*0ae0*/  IADD3 R8, R2, -R5, RZ ;  /* 0x8000000502087210 */ /* 0x000fc80007ffe0ff */
[----:B------:R-:W-:-:S13]  /*0af0*/  ISETP.GT.AND P2, PT, R8, 0x1, PT ;  /* 0x000000010800780c */ /* 0x000fda0003f44270 */
[----:B------:R-:W-:Y:S01]  /*0b00*/  @P2 PLOP3.LUT P0, PT, PT, PT, PT, 0x8, 0x0 ;  /* 0x000000000000281c */ /* 0x000fe20003f0e170 */
[C---:B-1----:R-:W-:Y:S01]  /*0b10*/  @P2 IMAD.WIDE R10, R52.reuse, 0x2, R6 ;  /* 0x00000002340a2825 */ /* 0x042fe200078e0206 */
[----:B------:R-:W-:Y:S01]  /*0b20*/  @P2 IADD3 R5, R5, 0x2, RZ ;  /* 0x0000000205052810 */ /* 0x000fe20007ffe0ff */
[----:B------:R0:W-:Y:S03]  /*0b30*/  @P2 STG.E.64 desc[UR6][R6.64], RZ ;  /* 0x000000ff06002986 */ /* 0x0001e6000c101b06 */
[----:B------:R-:W-:Y:S01]  /*0b40*/  ISETP.LT.OR P0, PT, R5, R2, P0 ;  /* 0x000000020500720c */ /* 0x000fe20000701670 */
[----:B------:R2:W-:Y:S01]  /*0b50*/  @P2 STG.E.64 desc[UR6][R10.64], RZ ;  /* 0x000000ff0a002986 */ /* 0x0005e2000c101b06 */
[----:B0-----:R-:W-:-:S11]  /*0b60*/  @P2 IMAD.WIDE R6, R52, 0x2, R10 ;  /* 0x0000000234062825 */ /* 0x001fd600078e020a */
[----:B------:R2:W-:Y:S02]  /*0b70*/  @P0 STG.E.64 desc[UR6][R6.64], RZ ;  /* 0x000000ff06000986 */ /* 0x0005e4000c101b06 */
.L_x_3478:
[----:B--2---:R-:W1:Y:S01]  /*0b80*/  LDC.64 R6, c[0x0][0x248] ;  /* 0x00009200ff067b82 */ /* 0x004e620000000a00 */
[----:B------:R-:W-:-:S05]  /*0b90*/  SHF.L.U32 R11, R0, 0x7, RZ ;  /* 0x00000007000b7819 */ /* 0x000fca00000006ff */
[----:B-1----:R-:W-:-:S05]  /*0ba0*/  IMAD.WIDE R10, R11, 0x2, R6 ;  /* 0x000000020b0a7825 */ /* 0x002fca00078e0206 */
        /* <DEDUP_REMOVED lines=12> */
.L_x_3482:
        /* <DEDUP_REMOVED lines=44> */
.L_x_3481:
        /* <DEDUP_REMOVED lines=24> */
.L_x_3483:
        /* <DEDUP_REMOVED lines=8> */
.L_x_3484:
        /* <DEDUP_REMOVED lines=10> */
.L_x_3485:
        /* <DEDUP_REMOVED lines=8> */
.L_x_3486:
        /* <DEDUP_REMOVED lines=10> */
.L_x_3487:
[----:B------:R-:W-:Y:S01]  /*12f0*/  LEA R2, R15, R2, 0x3 ;  /* 0x000000020f027211 */ /* 0x000fe200078e18ff */
[----:B------:R-:W0:Y:S01]  /*1300*/  S2UR UR5, SR_CgaCtaId ;  /* 0x00000000000579c3 */ /* 0x000e220000008800 */
[----:B------:R-:W-:Y:S01]  /*1310*/  ULDC.64 UR10, c[0x0][0x218] ;  /* 0x00008600000a7ab9 */ /* 0x000fe20000000a00 */
[----:B------:R-:W-:Y:S01]  /*1320*/  UMOV UR4, 0x400 ;  /* 0x0000040000047882 */ /* 0x000fe20000000000 */
[----:B------:R-:W-:Y:S02]  /*1330*/  IADD3 R0, R13, R2, R0 ;  /* 0x000000020d007210 */ /* 0x000fe40007ffe000 */
        /* <DEDUP_REMOVED lines=16> */
[----:B------:R-:W-:-:S02]  /*1440*/  PRMT R0, R11, 0x7610, R10 ;  /* 0x000076100b007816 */ /* 0x000fc4000000000a */
[C---:B------:R-:W-:Y:S02]  /*1450*/  ISETP.GE.OR P0, PT, R16.reuse, UR8, P0 ;  /* 0x0000000810007c0c */ /* 0x040fe40008706670 */
[----:B------:R-:W-:-:S11]  /*1460*/  IADD3 R23, R16, R23, RZ ;  /* 0x0000001710177210 */ /* 0x000fd60007ffe0ff */
[----:B------:R-:W-:Y:S05]  /*1470*/  @P0 BRA `(.L_x_3488) ;  /* 0x0000004800c80947 */ /* 0x000fea0003800000 */
[----:B------:R-:W-:Y:S01]  /*1480*/  IADD3 R9, P2, P3, R9, R52, R8 ;  /* 0x0000003409097210 */ /* 0x000fe20007b5e008 */
[----:B------:R-:W-:Y:S01]  /*1490*/  ULDC UR5, c[0x0][0x258] ;  /* 0x0000960000057ab9 */ /* 0x000fe20000000800 */
[----:B------:R-:W-:Y:S02]  /*14a0*/  SHF.R.S32.HI R7, RZ, 0x1f, R52 ;  /* 0x0000001fff077819 */ /* 0x000fe40000011434 */
[----:B------:R-:W-:Y:S02]  /*14b0*/  PRMT R5, R12, 0x9910, RZ ;  /* 0x000099100c057816 */ /* 0x000fe400000000ff */
[----:B------:R-:W-:Y:S02]  /*14c0*/  IADD3.X R6, R6, R7, R13, P2, P3 ;  /* 0x0000000706067210 */ /* 0x000fe400017e640d */
[----:B------:R-:W-:Y:S02]  /*14d0*/  ISETP.NE.AND P0, PT, R5, RZ, PT ;  /* 0x000000ff0500720c */ /* 0x000fe40003f05270 */
[----:B------:R-:W-:-:S02]  /*14e0*/  LEA R28, P2, R9, UR10, 0x2 ;  /* 0x0000000a091c7c11 */ /* 0x000fc4000f8410ff */
[----:B------:R-:W-:Y:S02]  /*14f0*/  ISETP.LT.OR P0, PT, R4, 0x2, !P0 ;  /* 0x000000020400780c */ /* 0x000fe40004701670 */
[----:B------:R-:W-:Y:S02]  /*1500*/  LEA.HI.X R29, R9, UR11, R6, 0x2, P2 ;  /* 0x0000000b091d7c11 */ /* 0x000fe400090f1406 */
[----:B------:R-:W-:Y:S02]  /*1510*/  MOV R18, RZ ;  /* 0x000000ff00127202 */ /* 0x000fe40000000f00 */
[----:B------:R-:W-:-:S07]  /*1520*/  PRMT R19, R19, 0x5410, RZ ;  /* 0x0000541013137816 */ /* 0x000fce00000000ff */
.L_x_3497:
        /* <DEDUP_REMOVED lines=16> */
[----:B--2---:R-:W-:Y:S02]  /*1630*/  LOP3.LUT R14, R5, 0xff, RZ, 0xc0, !PT ;  /* 0x000000ff050e7812 */ /* 0x004fe400078ec0ff */
[----:B------:R-:W-:Y:S02]  /*1640*/  LOP3.LUT R13, R4, 0xff, RZ, 0xc0, !PT ;  /* 0x000000ff040d7812 */ /* 0x000fe400078ec0ff */
[----:B------:R-:W-:Y:S02]  /*1650*/  IADD3 R27, R14, -0x80, RZ ;  /* 0xffffff800e1b7810 */ /* 0x000fe40007ffe0ff */
[----:B------:R-:W-:-:S02]  /*1660*/  LOP3.LUT R14, R6, 0xff, RZ, 0xc0, !PT ;  /* 0x000000ff060e7812 */ /* 0x000fc400078ec0ff */
[----:B------:R-:W-:Y:S02]  /*1670*/  IADD3 R13, R13, -0x80, RZ ;  /* 0xffffff800d0d7810 */ /* 0x000fe40007ffe0ff */
[----:B------:R-:W-:Y:S01]  /*1680*/  IADD3 R26, R14, -0x80, RZ ;  /* 0xffffff800e1a7810 */ /* 0x000fe20007ffe0ff */
[----:B------:R-:W0:Y:S01]  /*1690*/  I2F.F16 R27, R27 ;  /* 0x0000001b001b7306 */ /* 0x000e220000200c00 */
[----:B------:R-:W-:Y:S02]  /*16a0*/  LOP3.LUT R14, R7, 0xff, RZ, 0xc0, !PT ;  /* 0x000000ff070e7812 */ /* 0x000fe400078ec0ff */
[----:B---3--:R-:W-:Y:S02]  /*16b0*/  LOP3.LUT R41, R11, 0xff, RZ, 0xc0, !PT ;  /* 0x000000ff0b297812 */ /* 0x008fe400078ec0ff */
[----:B------:R-:W-:Y:S02]  /*16c0*/  IADD3 R25, R14, -0x80, RZ ;  /* 0xffffff800e197810 */ /* 0x000fe40007ffe0ff */
[----:B------:R-:W-:Y:S01]  /*16d0*/  LOP3.LUT R14, R8, 0xff, RZ, 0xc0, !PT ;  /* 0x000000ff080e7812 */ /* 0x000fe200078ec0ff */
[----:B------:R1:W2:Y:S01]  /*16e0*/  I2F.F16 R32, R13 ;  /* 0x0000000d00207306 */ /* 0x0002a20000200c00 */
[----:B------:R-:W-:-:S02]  /*16f0*/  IADD3 R45, R41, -0x80, RZ ;  /* 0xffffff80292d7810 */ /* 0x000fc40007ffe0ff */
[----:B------:R-:W-:Y:S02]  /*1700*/  IADD3 R24, R14, -0x80, RZ ;  /* 0xffffff800e187810 */ /* 0x000fe40007ffe0ff */
[----:B------:R-:W-:Y:S02]  /*1710*/  LEA.HI R40, R4, 0xffffff80, RZ, 0x8 ;  /* 0xffffff8004287811 */ /* 0x000fe400078f40ff */
[----:B------:R-:W-:Y:S01]  /*1720*/  LEA.HI R39, R5, 0xffffff80, RZ, 0x8 ;  /* 0xffffff8005277811 */ /* 0x000fe200078f40ff */
[----:B------:R-:W3:Y:S01]  /*1730*/  I2F.F16 R26, R26 ;  /* 0x0000001a001a7306 */ /* 0x000ee20000200c00 */
[----:B-1----:R-:W-:Y:S02]  /*1740*/  LOP3.LUT R13, R9, 0xff, RZ, 0xc0, !PT ;  /* 0x000000ff090d7812 */ /* 0x002fe400078ec0ff */
[----:B------:R-:W-:Y:S02]  /*1750*/  LEA.HI R38, R6, 0xffffff80, RZ, 0x8 ;  /* 0xffffff8006267811 */ /* 0x000fe400078f40ff */
[----:B------:R-:W-:-:S02]  /*1760*/  IADD3 R15, R13, -0x80, RZ ;  /* 0xffffff800d0f7810 */ /* 0x000fc40007ffe0ff */
[----:B------:R-:W-:Y:S01]  /*1770*/  LOP3.LUT R13, R10, 0xff, RZ, 0xc0, !PT ;  /* 0x000000ff0a0d7812 */ /* 0x000fe200078ec0ff */
[----:B------:R-:W1:Y:S01]  /*1780*/  I2F.F16 R40, R40 ;  /* 0x0000002800287306 */ /* 0x000e620000200c00 */
[----:B------:R-:W-:Y:S02]  /*1790*/  LEA.HI R37, R7, 0xffffff80, RZ, 0x8 ;  /* 0xffffff8007257811 */ /* 0x000fe400078f40ff */
[----:B------:R-:W-:Y:S02]  /*17a0*/  IADD3 R14, R13, -0x80, RZ ;  /* 0xffffff800d0e7810 */ /* 0x000fe40007ffe0ff */
[--C-:B------:R-:W-:Y:S02]  /*17b0*/  SHF.R.U32.HI R13, RZ, 0x8, R4.reuse ;  /* 0x00000008ff0d7819 */ /* 0x100fe40000011604 */
[----:B------:R-:W-:Y:S01]  /*17c0*/  SHF.R.U32.HI R4, RZ, 0x10, R4 ;  /* 0x00000010ff047819 */ /* 0x000fe20000011604 */
[----:B------:R-:W4:Y:S01]  /*17d0*/  I2F.F16 R39, R39 ;  /* 0x0000002700277306 */ /* 0x000f220000200c00 */
[----:B------:R-:W-:-:S02]  /*17e0*/  LOP3.LUT R41, R13, 0xff, RZ, 0xc0, !PT ;  /* 0x000000ff0d297812 */ /* 0x000fc400078ec0ff */
[----:B------:R-:W-:Y:S02]  /*17f0*/  LOP3.LUT R4, R4, 0xff, RZ, 0xc0, !PT ;  /* 0x000000ff04047812 */ /* 0x000fe400078ec0ff */
[----:B------:R-:W-:Y:S02]  /*1800*/  IADD3 R42, R41, -0x80, RZ ;  /* 0xffffff80292a7810 */ /* 0x000fe40007ffe0ff */
[--C-:B------:R-:W-:Y:S01]  /*1810*/  SHF.R.U32.HI R41, RZ, 0x8, R5.reuse ;  /* 0x00000008ff297819 */ /* 0x100fe20000011605 */
[----:B------:R5:W0:Y:S01]  /*1820*/  I2F.F16 R13, R45 ;  /* 0x0000002d000d7306 */ /* 0x000a220000200c00 */
[----:B------:R-:W-:Y:S02]  /*1830*/  SHF.R.U32.HI R5, RZ, 0x10, R5 ;  /* 0x00000010ff057819 */ /* 0x000fe40000011605 */
[----:B------:R-:W-:Y:S02]  /*1840*/  LOP3.LUT R43, R41, 0xff, RZ, 0xc0, !PT ;  /* 0x000000ff292b7812 */ /* 0x000fe400078ec0ff */
[----:B------:R-:W-:-:S02]  /*1850*/  IADD3 R4, R4, -0x80, RZ ;  /* 0xffffff8004047810 */ /* 0x000fc40007ffe0ff */
[----:B------:R-:W-:Y:S01]  /*1860*/  LOP3.LUT R5, R5, 0xff, RZ, 0xc0, !PT ;  /* 0x000000ff05057812 */ /* 0x000fe200078ec0ff */
[----:B------:R-:W0:Y:S01]  /*1870*/  I2F.F16 R38, R38 ;  /* 0x0000002600267306 */ /* 0x000e220000200c00 */
[----:B------:R-:W-:Y:S02]  /*1880*/  IADD3 R44, R43, -0x80, RZ ;  /* 0xffffff802b2c7810 */ /* 0x000fe40007ffe0ff */
[--C-:B------:R-:W-:Y:S02]  /*1890*/  SHF.R.U32.HI R43, RZ, 0x8, R6.reuse ;  /* 0x00000008ff2b7819 */ /* 0x100fe40000011606 */
[----:B------:R-:W-:Y:S02]  /*18a0*/  IADD3 R5, R5, -0x80, RZ ;  /* 0xffffff8005057810 */ /* 0x000fe40007ffe0ff */
[----:B-----5:R-:W-:Y:S01]  /*18b0*/  LOP3.LUT R45, R43, 0xff, RZ, 0xc0, !PT ;  /* 0x000000ff2b2d7812 */ /* 0x020fe200078ec0ff */
[----:B------:R5:W0:Y:S01]  /*18c0*/  I2F.F16 R41, R4 ;  /* 0x0000000400297306 */ /* 0x000a220000200c00 */
[----:B------:R-:W-:-:S02]  /*18d0*/  SHF.R.U32.HI R6, RZ, 0x10, R6 ;  /* 0x00000010ff067819 */ /* 0x000fc40000011606 */
[----:B------:R-:W-:Y:S02]  /*18e0*/  IADD3 R46, R45, -0x80, RZ ;  /* 0xffffff802d2e7810 */ /* 0x000fe40007ffe0ff */
[----:B------:R-:W-:Y:S02]  /*18f0*/  LOP3.LUT R6, R6, 0xff, RZ, 0xc0, !PT ;  /* 0x000000ff06067812 */ /* 0x000fe400078ec0ff */
[----:B------:R-:W-:Y:S01]  /*1900*/  LEA.HI R36, R8, 0xffffff80, RZ, 0x8 ;  /* 0xffffff8008247811 */ /* 0x000fe200078f40ff */
[----:B------:R2:W0:Y:S01]  /*1910*/  I2F.F16 R43, R5 ;  /* 0x00000005002b7306 */ /* 0x0004220000200c00 */
[--C-:B-----5:R-:W-:Y:S02]  /*1920*/  SHF.R.U32.HI R4, RZ, 0x8, R7.reuse ;  /* 0x00000008ff047819 */ /* 0x120fe40000011607 */
[----:B------:R-:W-:Y:S02]  /*1930*/  SHF.R.U32.HI R7, RZ, 0x10, R7 ;  /* 0x00000010ff077819 */ /* 0x000fe40000011607 */
[----:B------:R-:W-:-:S02]  /*1940*/  LOP3.LUT R4, R4, 0xff, RZ, 0xc0, !PT ;  /* 0x000000ff04047812 */ /* 0x000fc400078ec0ff */
[----:B------:R-:W-:Y:S01]  /*1950*/  LOP3.LUT R7, R7, 0xff, RZ, 0xc0, !PT ;  /* 0x000000ff07077812 */ /* 0x000fe200078ec0ff */
[----:B------:R-:W0:Y:S01]  /*1960*/  I2F.F16 R37, R37 ;  /* 0x0000002500257306 */ /* 0x000e220000200c00 */
[----:B--2---:R-:W-:Y:S02]  /*1970*/  SHF.R.U32.HI R5, RZ, 0x8, R9 ;  /* 0x00000008ff057819 */ /* 0x004fe40000011609 */
[----:B------:R-:W-:Y:S02]  /*1980*/  IADD3 R48, R4, -0x80, RZ ;  /* 0xffffff8004307810 */ /* 0x000fe40007ffe0ff */
[----:B------:R-:W-:Y:S02]  /*1990*/  LOP3.LUT R5, R5, 0xff, RZ, 0xc0, !PT ;  /* 0x000000ff05057812 */ /* 0x000fe400078ec0ff */
[----:B------:R-:W-:Y:S01]  /*19a0*/  SHF.R.U32.HI R4, RZ, 0x8, R8 ;  /* 0x00000008ff047819 */ /* 0x000fe20000011608 */
[----:B------:R-:W2:Y:S01]  /*19b0*/  I2F.F16 R36, R36 ;  /* 0x0000002400247306 */ /* 0x000ea20000200c00 */
[----:B------:R-:W-:-:S02]  /*19c0*/  IADD3 R6, R6, -0x80, RZ ;  /* 0xffffff8006067810 */ /* 0x000fc40007ffe0ff */
[----:B------:R-:W-:Y:S02]  /*19d0*/  IADD3 R7, R7, -0x80, RZ ;  /* 0xffffff8007077810 */ /* 0x000fe40007ffe0ff */
[----:B------:R-:W-:Y:S02]  /*19e0*/  IADD3 R5, R5, -0x80, RZ ;  /* 0xffffff8005057810 */ /* 0x000fe40007ffe0ff */
[----:B------:R-:W-:Y:S01]  /*19f0*/  LOP3.LUT R4, R4, 0xff, RZ, 0xc0, !PT ;  /* 0x000000ff04047812 */ /* 0x000fe200078ec0ff */
[----:B------:R5:W0:Y:S01]  /*1a00*/  I2F.F16 R45, R6 ;  /* 0x00000006002d7306 */ /* 0x000a220000200c00 */
[----:B------:R-:W-:Y:S02]  /*1a10*/  LEA.HI R35, R9, 0xffffff80, RZ, 0x8 ;  /* 0xffffff8009237811 */ /* 0x000fe400078f40ff */
[----:B------:R-:W-:Y:S02]  /*1a20*/  LEA.HI R34, R10, 0xffffff80, RZ, 0x8 ;  /* 0xffffff800a227811 */ /* 0x000fe400078f40ff */
[----:B------:R-:W-:-:S02]  /*1a30*/  LEA.HI R33, R11, 0xffffff80, RZ, 0x8 ;  /* 0xffffff800b217811 */ /* 0x000fc400078f40ff */
[----:B------:R-:W-:Y:S01]  /*1a40*/  IADD3 R4, R4, -0x80, RZ ;  /* 0xffffff8004047810 */ /* 0x000fe20007ffe0ff */
[----:B------:R3:W0:Y:S01]  /*1a50*/  I2F.F16 R47, R7 ;  /* 0x00000007002f7306 */ /* 0x0006220000200c00 */
[----:B-----5:R-:W-:Y:S02]  /*1a60*/  SHF.R.U32.HI R6, RZ, 0x8, R10 ;  /* 0x00000008ff067819 */ /* 0x020fe4000001160a */
[----:B------:R-:W-:Y:S02]  /*1a70*/  SHF.R.U32.HI R8, RZ, 0x10, R8 ;  /* 0x00000010ff087819 */ /* 0x000fe40000011608 */
[----:B------:R-:W-:Y:S02]  /*1a80*/  SHF.R.U32.HI R9, RZ, 0x10, R9 ;  /* 0x00000010ff097819 */ /* 0x000fe40000011609 */
[----:B------:R-:W-:Y:S01]  /*1a90*/  SHF.R.U32.HI R10, RZ, 0x10, R10 ;  /* 0x00000010ff0a7819 */ /* 0x000fe2000001160a */
[----:B------:R5:W0:Y:S01]  /*1aa0*/  I2F.F16 R52, R5 ;  /* 0x0000000500347306 */ /* 0x000a220000200c00 */
[----:B---3--:R-:W-:-:S02]  /*1ab0*/  SHF.R.U32.HI R7, RZ, 0x8, R11 ;  /* 0x00000008ff077819 */ /* 0x008fc4000001160b */
[----:B------:R-:W-:Y:S02]  /*1ac0*/  SHF.R.U32.HI R11, RZ, 0x10, R11 ;  /* 0x00000010ff0b7819 */ /* 0x000fe4000001160b */
[----:B------:R-:W-:Y:S02]  /*1ad0*/  LOP3.LUT R8, R8, 0xff, RZ, 0xc0, !PT ;  /* 0x000000ff08087812 */ /* 0x000fe400078ec0ff */
[----:B------:R-:W-:Y:S01]  /*1ae0*/  LOP3.LUT R9, R9, 0xff, RZ, 0xc0, !PT ;  /* 0x000000ff09097812 */ /* 0x000fe200078ec0ff */
[----:B------:R3:W0:Y:S01]  /*1af0*/  I2F.F16 R50, R4 ;  /* 0x0000000400327306 */ /* 0x0006220000200c00 */
[----:B-----5:R-:W-:Y:S02]  /*1b00*/  PRMT R5, R3, 0x9910, RZ ;  /* 0x0000991003057816 */ /* 0x020fe400000000ff */
[----:B------:R-:W-:Y:S02]  /*1b10*/  LOP3.LUT R6, R6, 0xff, RZ, 0xc0, !PT ;  /* 0x000000ff06067812 */ /* 0x000fe400078ec0ff */
[----:B------:R-:W-:-:S02]  /*1b20*/  ISETP.NE.AND P2, PT, R5, RZ, PT ;  /* 0x000000ff0500720c */ /* 0x000fc40003f45270 */
[----:B------:R-:W-:Y:S01]  /*1b30*/  LOP3.LUT R7, R7, 0xff, RZ, 0xc0, !PT ;  /* 0x000000ff07077812 */ /* 0x000fe200078ec0ff */
[----:B------:R-:W0:Y:S01]  /*1b40*/  I2F.F16 R35, R35 ;  /* 0x0000002300237306 */ /* 0x000e220000200c00 */
[----:B---3--:R-:W-:Y:S02]  /*1b50*/  LOP3.LUT R4, R10, 0xff, RZ, 0xc0, !PT ;  /* 0x000000ff0a047812 */ /* 0x008fe400078ec0ff */
[----:B------:R-:W-:Y:S02]  /*1b60*/  LOP3.LUT R5, R11, 0xff, RZ, 0xc0, !PT ;  /* 0x000000ff0b057812 */ /* 0x000fe400078ec0ff */
[----:B------:R-:W-:Y:S02]  /*1b70*/  IADD3 R8, R8, -0x80, RZ ;  /* 0xffffff8008087810 */ /* 0x000fe40007ffe0ff */
[----:B------:R-:W-:Y:S01]  /*1b80*/  IADD3 R9, R9, -0x80, RZ ;  /* 0xffffff8009097810 */ /* 0x000fe20007ffe0ff */
[----:B------:R-:W3:Y:S01]  /*1b90*/  I2F.F16 R34, R34 ;  /* 0x0000002200227306 */ /* 0x000ee20000200c00 */
[----:B------:R-:W-:-:S02]  /*1ba0*/  IADD3 R6, R6, -0x80, RZ ;  /* 0xffffff8006067810 */ /* 0x000fc40007ffe0ff */
        /* <DEDUP_REMOVED lines=25> */
[----:B------:R-:W-:Y:S02]  /*1d40*/  HADD2.F32 R6, -RZ, R6.H1_H1 ;  /* 0x30000006ff067230 */ /* 0x000fe40000004100 */
[----:B-1----:R-:W-:-:S02]  /*1d50*/  HADD2.F32 R59, -RZ, R9.H1_H1 ;  /* 0x30000009ff3b7230 */ /* 0x002fc40000004100 */
        /* <DEDUP_REMOVED lines=20> */
[----:B------:R-:W-:Y:S02]  /*1ea0*/  HADD2.F32 R58, -RZ, R2.H0_H0 ;  /* 0x20000002ff3a7230 */ /* 0x000fe40000004100 */
[----:B------:R-:W-:-:S03]  /*1eb0*/  FFMA.FTZ R57, R4, R57, RZ ;  /* 0x0000003904397223 */ /* 0x000fc600000100ff */
[----:B------:R-:W-:Y:S01]  /*1ec0*/  FMUL.FTZ R9, R9, R58 ;  /* 0x0000003a09097220 */ /* 0x000fe20000410000 */
[----:B------:R-:W-:-:S04]  /*1ed0*/  HADD2.F32 R58, -RZ, R44.H0_H0 ;  /* 0x2000002cff3a7230 */ /* 0x000fc80000004100 */
[----:B------:R-:W-:Y:S01]  /*1ee0*/  F2FP.F16.F32.PACK_AB R9, RZ, R9 ;  /* 0x00000009ff09723e */ /* 0x000fe200000000ff */
[----:B------:R-:W-:Y:S01]  /*1ef0*/  FFMA.FTZ R58, R6, R58, R57 ;  /* 0x0000003a063a7223 */ /* 0x000fe20000010039 */
[----:B------:R-:W-:-:S03]  /*1f00*/  HADD2.F32 R57, -RZ, R39.H0_H0 ;  /* 0x20000027ff397230 */ /* 0x000fc60000004100 */
[----:B------:R-:W-:Y:S01]  /*1f10*/  FFMA.FTZ R60, R5, R60, R58 ;  /* 0x0000003c053c7223 */ /* 0x000fe2000001003a */
[----:B------:R-:W-:-:S03]  /*1f20*/  HADD2.F32 R58, -RZ, R15.H0_H0 ;  /* 0x2000000fff3a7230 */ /* 0x000fc60000004100 */
[----:B------:R-:W-:Y:S01]  /*1f30*/  FFMA.FTZ R60, R55, R57, R60 ;  /* 0x00000039373c7223 */ /* 0x000fe2000001003c */
[----:B------:R-:W-:-:S03]  /*1f40*/  HADD2.F32 R57, -RZ, R52.H0_H0 ;  /* 0x20000034ff397230 */ /* 0x000fc60000004100 */
[----:B------:R-:W-:-:S04]  /*1f50*/  FFMA.FTZ R61, R7, R58, R60 ;  /* 0x0000003a073d7223 */ /* 0x000fc8000001003c */
        /* <DEDUP_REMOVED lines=16> */
[C---:B------:R-:W-:Y:S01]  /*2060*/  FFMA.FTZ R4, R6.reuse, R4, R57 ;  /* 0x0000000406047223 */ /* 0x040fe20000010039 */
        /* <DEDUP_REMOVED lines=15> */
[----:B------:R-:W-:Y:S02]  /*2160*/  HADD2.F32 R4, -RZ, R53.H0_H0 ;  /* 0x20000035ff047230 */ /* 0x000fe40000004100 */
[C---:B------:R-:W-:Y:S01]  /*2170*/  FFMA.FTZ R5, R56.reuse, R5, R9 ;  /* 0x0000000538057223 */ /* 0x040fe20000010009 */
[----:B------:R-:W-:Y:S01]  /*2180*/  FFMA.FTZ R7, R56, R7, R6 ;  /* 0x0000000738077223 */ /* 0x000fe20000010006 */
[----:B------:R-:W-:Y:S02]  /*2190*/  HADD2.F32 R56, -RZ, R54.H0_H0 ;  /* 0x20000036ff387230 */ /* 0x000fe40000004100 */
[C---:B------:R-:W-:Y:S01]  /*21a0*/  FFMA.FTZ R6, R8.reuse, R4, R5 ;  /* 0x0000000408067223 */ /* 0x040fe20000010005 */
[----:B------:R-:W-:Y:S02]  /*21b0*/  HADD2.F32 R4, -RZ, R34.H0_H0 ;  /* 0x20000022ff047230 */ /* 0x000fe40000004100 */
        /* <DEDUP_REMOVED lines=12> */
.L_x_3490:
[----:B------:R-:W-:Y:S05]  /*2280*/  @P0 BRA `(.L_x_3489) ;  /* 0x0000000400680947 */ /* 0x000fea0003800000 */
        /* <DEDUP_REMOVED lines=66> */
[----:B------:R-:W-:Y:S02]  /*26b0*/  HADD2.F32 R10, -RZ, R53.H0_H0 ;  /* 0x20000035ff0a7230 */ /* 0x000fe40000004100 */
[----:B------:R-:W-:Y:S02]  /*26c0*/  HADD2.F32 R11, -RZ, R34.H0_H0 ;  /* 0x20000022ff0b7230 */ /* 0x000fe40000004100 */
[----:B------:R-:W-:Y:S01]  /*26d0*/  FFMA.FTZ R6, R9, R7, R6 ;  /* 0x0000000709067223 */ /* 0x000fe20000010006 */
[----:B------:R-:W-:Y:S02]  /*26e0*/  HADD2.F32 R9, -RZ, R0.H1_H1 ;  /* 0x30000000ff097230 */ /* 0x000fe40000004100 */
[-C--:B------:R-:W-:Y:S01]  /*26f0*/  FFMA.FTZ R10, R10, R4.reuse, R15 ;  /* 0x000000040a0a7223 */ /* 0x080fe2000001000f */
[----:B------:R-:W-:Y:S01]  /*2700*/  FFMA.FTZ R4, R54, R4, R5 ;  /* 0x0000000436047223 */ /* 0x000fe20000010005 */
[----:B------:R-:W-:-:S02]  /*2710*/  HADD2.F32 R5, -RZ, R2.H0_H0 ;  /* 0x20000002ff057230 */ /* 0x000fc40000004100 */
[-C--:B------:R-:W-:Y:S01]  /*2720*/  FFMA.FTZ R8, R35, R7.reuse, R8 ;  /* 0x0000000723087223 */ /* 0x080fe20000010008 */
[-C--:B------:R-:W-:Y:S01]  /*2730*/  FFMA.FTZ R10, R11, R7.reuse, R10 ;  /* 0x000000070b0a7223 */ /* 0x080fe2000001000a */
[----:B------:R-:W-:Y:S02]  /*2740*/  HADD2.F32 R11, -RZ, R0.H0_H0 ;  /* 0x20000000ff0b7230 */ /* 0x000fe40000004100 */
        /* <DEDUP_REMOVED lines=14> */
.L_x_3489:
[----:B0-----:R-:W0:Y:S02]  /*2830*/  LDC R52, c[0x0][0x23c] ;  /* 0x00008f00ff347b82 */ /* 0x001e240000000800 */
[----:B0-----:R-:W-:-:S05]  /*2840*/  IMAD.WIDE R30, R52, 0x8, R30 ;  /* 0x00000008341e7825 */ /* 0x001fca00078e021e */
[----:B------:R0:W5:Y:S01]  /*2850*/  LDG.E.128.CONSTANT R4, desc[UR6][R30.64] ;  /* 0x000000061e047981 */ /* 0x000162000c1e9d00 */
[----:B------:R-:W-:Y:S01]  /*2860*/  IMAD.WIDE R28, R52, 0x8, R28 ;  /* 0x00000008341c7825 */ /* 0x000fe200078e021c */
[----:B------:R-:W-:Y:S06]  /*2870*/  @!P1 BRA `(.L_x_3491) ;  /* 0x0000001000849947 */ /* 0x000fec0003800000 */
[----:B------:R-:W2:Y:S01]  /*2880*/  LDG.E.128.CONSTANT R8, desc[UR6][R28.64] ;  /* 0x000000061c087981 */ /* 0x000ea2000c1e9d00 */
[C---:B-----5:R-:W-:Y:S02]  /*2890*/  LOP3.LUT R13, R4.reuse, 0xff, RZ, 0xc0, !PT ;  /* 0x000000ff040d7812 */ /* 0x060fe400078ec0ff */
        /* <DEDUP_REMOVED lines=25> */
[----:B------:R-:W-:-:S05]  /*2a30*/  LEA.HI R33, R7, 0xffffff80, RZ, 0x8 ;  /* 0xffffff8007217811 */ /* 0x000fca00078f40ff */
        /* <DEDUP_REMOVED lines=73> */
[----:B------:R0:W0:Y:S08]  /*2ed0*/  I2F.F16 R49, R8 ;  /* 0x0000000800317306 */ /* 0x0000300000200c00 */
[----:B------:R0:W0:Y:S08]  /*2ee0*/  I2F.F16 R51, R9 ;  /* 0x0000000900337306 */ /* 0x0000300000200c00 */
        /* <DEDUP_REMOVED lines=78> */
[----:B------:R-:W-:Y:S02]  /*33d0*/  HADD2.F32 R7, -RZ, R2.H1_H1 ;  /* 0x30000002ff077230 */ /* 0x000fe40000004100 */
[C---:B------:R-:W-:Y:S01]  /*33e0*/  FFMA.FTZ R5, R57.reuse, R5, R4 ;  /* 0x0000000539057223 */ /* 0x040fe20000010004 */
[----:B------:R-:W-:Y:S02]  /*33f0*/  HADD2.F32 R4, -RZ, R10.H0_H0 ;  /* 0x2000000aff047230 */ /* 0x000fe40000004100 */
[----:B------:R-:W-:-:S03]  /*3400*/  FFMA.FTZ R9, R57, R6, R9 ;  /* 0x0000000639097223 */ /* 0x000fc60000010009 */
[C---:B------:R-:W-:Y:S01]  /*3410*/  FFMA.FTZ R6, R8.reuse, R4, R5 ;  /* 0x0000000408067223 */ /* 0x040fe20000010005 */
[----:B------:R-:W-:Y:S01]  /*3420*/  FFMA.FTZ R9, R8, R56, R9 ;  /* 0x0000003808097223 */ /* 0x000fe20000010009 */
[----:B------:R-:W-:Y:S02]  /*3430*/  HADD2.F32 R4, -RZ, R14.H0_H0 ;  /* 0x2000000eff047230 */ /* 0x000fe40000004100 */
[----:B------:R-:W-:Y:S02]  /*3440*/  HADD2.F32 R8, -RZ, R13.H0_H0 ;  /* 0x2000000dff087230 */ /* 0x000fe40000004100 */
[----:B------:R-:W-:Y:S02]  /*3450*/  HADD2.F32 R5, -RZ, R0.H0_H0 ;  /* 0x20000000ff057230 */ /* 0x000fe40000004100 */
[C---:B------:R-:W-:Y:S01]  /*3460*/  FFMA.FTZ R4, R59.reuse, R4, R6 ;  /* 0x000000043b047223 */ /* 0x040fe20000010006 */
[----:B------:R-:W-:-:S03]  /*3470*/  FFMA.FTZ R8, R59, R8, R9 ;  /* 0x000000083b087223 */ /* 0x000fc60000010009 */
[----:B------:R-:W-:Y:S01]  /*3480*/  FMUL.FTZ R4, R5, R4 ;  /* 0x0000000405047220 */ /* 0x000fe20000410000 */
[----:B------:R-:W-:-:S04]  /*3490*/  FMUL.FTZ R8, R7, R8 ;  /* 0x0000000807087220 */ /* 0x000fc80000410000 */
[----:B------:R-:W-:Y:S02]  /*34a0*/  F2FP.F16.F32.PACK_AB R4, RZ, R4 ;  /* 0x00000004ff04723e */ /* 0x000fe400000000ff */
[----:B------:R-:W-:-:S04]  /*34b0*/  F2FP.F16.F32.PACK_AB R8, RZ, R8 ;  /* 0x00000008ff08723e */ /* 0x000fc800000000ff */
[----:B------:R-:W-:-:S06]  /*34c0*/  PRMT R4, R4, 0x5410, R8 ;  /* 0x0000541004047816 */ /* 0x000fcc0000000008 */
[----:B------:R-:W-:-:S11]  /*34d0*/  HFMA2.MMA R21, R4, 1, 1, R21 ;  /* 0x3c003c0004157835 */ /* 0x000fd60000000015 */
.L_x_3492:
        /* <DEDUP_REMOVED lines=24> */
[----:B------:R-:W-:Y:S01]  /*3660*/  FFMA.FTZ R26, R26, R8, RZ ;  /* 0x000000081a1a7223 */ /* 0x000fe200000100ff */
[----:B------:R-:W-:Y:S02]  /*3670*/  HADD2.F32 R57, -RZ, R42.H0_H0 ;  /* 0x2000002aff397230 */ /* 0x000fe40000004100 */
[----:B------:R-:W-:Y:S01]  /*3680*/  FFMA.FTZ R27, R27, R9, R4 ;  /* 0x000000091b1b7223 */ /* 0x000fe20000010004 */
[----:B------:R-:W-:-:S02]  /*3690*/  HADD2.F32 R8, -RZ, R5.H0_H0 ;  /* 0x20000005ff087230 */ /* 0x000fc40000004100 */
[----:B------:R-:W-:Y:S02]  /*36a0*/  HADD2.F32 R38, -RZ, R39.H0_H0 ;  /* 0x20000027ff267230 */ /* 0x000fe40000004100 */
[----:B------:R-:W-:Y:S02]  /*36b0*/  HADD2.F32 R4, -RZ, R37.H0_H0 ;  /* 0x20000025ff047230 */ /* 0x000fe40000004100 */
[-C--:B------:R-:W-:Y:S01]  /*36c0*/  FFMA.FTZ R37, R57, R9.reuse, R26 ;  /* 0x0000000939257223 */ /* 0x080fe2000001001a */
[----:B------:R-:W-:Y:S02]  /*36d0*/  HADD2.F32 R40, -RZ, R41.H0_H0 ;  /* 0x20000029ff287230 */ /* 0x000fe40000004100 */
[-C--:B------:R-:W-:Y:S01]  /*36e0*/  FFMA.FTZ R26, R38, R8.reuse, R27 ;  /* 0x00000008261a7223 */ /* 0x080fe2000001001b */
[----:B------:R-:W-:Y:S02]  /*36f0*/  HADD2.F32 R38, -RZ, R47.H0_H0 ;  /* 0x2000002fff267230 */ /* 0x000fe40000004100 */
[----:B------:R-:W-:Y:S01]  /*3700*/  FFMA.FTZ R9, R59, R9, R32 ;  /* 0x000000093b097223 */ /* 0x000fe20000010020 */
[----:B------:R-:W-:Y:S01]  /*3710*/  FFMA.FTZ R4, R4, R8, R25 ;  /* 0x0000000804047223 */ /* 0x000fe20000010019 */
[----:B------:R-:W-:-:S02]  /*3720*/  HADD2.F32 R5, -RZ, R5.H1_H1 ;  /* 0x30000005ff057230 */ /* 0x000fc40000004100 */
[-C--:B------:R-:W-:Y:S01]  /*3730*/  FFMA.FTZ R32, R40, R8.reuse, R37 ;  /* 0x0000000828207223 */ /* 0x080fe20000010025 */
[----:B------:R-:W-:Y:S02]  /*3740*/  HADD2.F32 R25, -RZ, R36.H0_H0 ;  /* 0x20000024ff197230 */ /* 0x000fe40000004100 */
[----:B------:R-:W-:Y:S02]  /*3750*/  HADD2.F32 R27, -RZ, R34.H0_H0 ;  /* 0x20000022ff1b7230 */ /* 0x000fe40000004100 */
[----:B------:R-:W-:Y:S01]  /*3760*/  FFMA.FTZ R34, R38, R8, R9 ;  /* 0x0000000826227223 */ /* 0x000fe20000010009 */
[-C--:B------:R-:W-:Y:S01]  /*3770*/  FFMA.FTZ R26, R35, R5.reuse, R26 ;  /* 0x00000005231a7223 */ /* 0x080fe2000001001a */
[-C--:B------:R-:W-:Y:S01]  /*3780*/  FFMA.FTZ R8, R25, R5.reuse, R4 ;  /* 0x0000000519087223 */ /* 0x080fe20000010004 */
[----:B------:R-:W-:Y:S02]  /*3790*/  HADD2.F32 R9, -RZ, R46.H0_H0 ;  /* 0x2000002eff097230 */ /* 0x000fe40000004100 */
[-C--:B------:R-:W-:Y:S01]  /*37a0*/  FFMA.FTZ R32, R27, R5.reuse, R32 ;  /* 0x000000051b207223 */ /* 0x080fe20000010020 */
        /* <DEDUP_REMOVED lines=28> */
[--C-:B------:R-:W-:Y:S02]  /*3970*/  HADD2.F32 R9, -RZ, R0.reuse.H1_H1 ;  /* 0x30000000ff097230 */ /* 0x100fe40000004100 */
        /* <DEDUP_REMOVED lines=17> */
.L_x_3491:
[----:B0-----:R-:W-:-:S05]  /*3a90*/  IMAD.WIDE R30, R52, 0x8, R30 ;  /* 0x00000008341e7825 */ /* 0x001fca00078e021e */
[----:B-----5:R0:W5:Y:S01]  /*3aa0*/  LDG.E.128.CONSTANT R4, desc[UR6][R30.64] ;  /* 0x000000061e047981 */ /* 0x020162000c1e9d00 */
        /* <DEDUP_REMOVED lines=200> */
.L_x_3494:
        /* <DEDUP_REMOVED lines=91> */
.L_x_3493:
        /* <DEDUP_REMOVED lines=202> */
.L_x_3496:
        /* <DEDUP_REMOVED lines=91> */
.L_x_3495:
[----:B------:R-:W-:Y:S01]  /*5f30*/  IADD3 R16, R16, 0x20, RZ ;  /* 0x0000002010107810 */ /* 0x000fe20007ffe0ff */
[----:B------:R-:W-:Y:S01]  /*5f40*/  UIADD3 UR4, UR4, 0x40, URZ ;  /* 0x0000004004047890 */ /* 0x000fe2000fffe03f */
[----:B------:R-:W-:Y:S02]  /*5f50*/  IMAD.WIDE R28, R52, 0x8, R28 ;  /* 0x00000008341c7825 */ /* 0x000fe400078e021c */
[C---:B------:R-:W-:Y:S02]  /*5f60*/  ISETP.GE.AND P2, PT, R16.reuse, UR5, PT ;  /* 0x0000000510007c0c */ /* 0x040fe4000bf46270 */
[----:B------:R-:W-:Y:S01]  /*5f70*/  ISETP.LT.AND P3, PT, R16, R17, PT ;  /* 0x000000111000720c */ /* 0x000fe20003f61270 */
[----:B0-----:R-:W-:-:S12]  /*5f80*/  IMAD.WIDE R30, R52, 0x8, R30 ;  /* 0x00000008341e7825 */ /* 0x001fd800078e021e */
[----:B------:R-:W-:Y:S05]  /*5f90*/  @!P2 BRA P3, `(.L_x_3497) ;  /* 0xffffffb40064a947 */ /* 0x000fea000183ffff */
.L_x_3488:
[----:B------:R-:W-:Y:S01]  /*5fa0*/  ISETP.GE.AND P0, PT, R16, R17, PT ;  /* 0x000000111000720c */ /* 0x000fe20003f06270 */
[----:B------:R-:W-:-:S03]  /*5fb0*/  ULDC UR5, c[0x0][0x25c] ;  /* 0x0000970000057ab9 */ /* 0x000fc60000000800 */
[----:B------:R-:W-:-:S13]  /*5fc0*/  ISETP.GE.OR P0, PT, R16, UR5, P0 ;  /* 0x0000000510007c0c */ /* 0x000fda0008706670 */
[----:B------:R-:W-:Y:S05]  /*5fd0*/  @P0 BRA `(.L_x_3498) ;  /* 0x0000001c00c00947 */ /* 0x000fea0003800000 */
[----:B-----5:R-:W0:Y:S01]  /*5fe0*/  S2R R4, SR_CTAID.Y ;  /* 0x0000000000047919 */ /* 0x020e220000002600 */
[----:B------:R-:W0:Y:S01]  /*5ff0*/  LDC R5, c[0x0][0x238] ;  /* 0x00008e00ff057b82 */ /* 0x000e220000000800 */
[----:B------:R-:W-:Y:S01]  /*6000*/  PRMT R6, R12, 0x9910, RZ ;  /* 0x000099100c067816 */ /* 0x000fe200000000ff */
[----:B------:R-:W-:Y:S01]  /*6010*/  ULDC UR5, c[0x0][0x25c] ;  /* 0x0000970000057ab9 */ /* 0x000fe20000000800 */
[----:B------:R-:W-:Y:S02]  /*6020*/  SHF.R.S32.HI R54, RZ, 0x1f, R52 ;  /* 0x0000001fff367819 */ /* 0x000fe40000011434 */
[----:B------:R-:W-:-:S03]  /*6030*/  ISETP.NE.AND P0, PT, R6, RZ, PT ;  /* 0x000000ff0600720c */ /* 0x000fc60003f05270 */
[----:B------:R-:W1:Y:S01]  /*6040*/  LDC R53, c[0x0][0x23c] ;  /* 0x00008f00ff357b82 */ /* 0x000e620000000800 */
[----:B0-----:R-:W-:-:S05]  /*6050*/  IMAD R4, R4, -0x2, R5 ;  /* 0xfffffffe04047824 */ /* 0x001fca00078e0205 */
[----:B------:R-:W-:-:S13]  /*6060*/  ISETP.LT.OR P0, PT, R4, 0x2, !P0 ;  /* 0x000000020400780c */ /* 0x000fda0004701670 */
.L_x_3503:
[----:B------:R-:W-:-:S13]  /*6070*/  ISETP.NE.AND P2, PT, R16, R23, PT ;  /* 0x000000171000720c */ /* 0x000fda0003f45270 */
[----:B------:R-:W0:Y:S01]  /*6080*/  @!P2 LDC.64 R8, c[0x0][0x248] ;  /* 0x00009200ff08ab82 */ /* 0x000e220000000a00 */
[----:B------:R-:W-:Y:S02]  /*6090*/  @!P2 IADD3 R18, R18, 0x1, RZ ;  /* 0x000000011212a810 */ /* 0x000fe40007ffe0ff */
[----:B------:R-:W-:Y:S02]  /*60a0*/  @!P2 LEA R5, R16, 0x1, 0x1 ;  /* 0x000000011005a811 */ /* 0x000fe400078e08ff */
[----:B------:R-:W-:Y:S02]  /*60b0*/  @!P2 LEA R10, R18, R1, 0x3 ;  /* 0x00000001120aa211 */ /* 0x000fe400078e18ff */
[----:B------:R-:W-:-:S04]  /*60c0*/  MOV R56, R30 ;  /* 0x0000001e00387202 */ /* 0x000fc80000000f00 */
[----:B------:R-:W2:Y:S01]  /*60d0*/  @!P2 LDL.64 R10, [R10] ;  /* 0x000000000a0aa983 */ /* 0x000ea20000100a00 */
[----:B------:R-:W-:Y:S01]  /*60e0*/  MOV R57, R31 ;  /* 0x0000001f00397202 */ /* 0x000fe20000000f00 */
[----:B0-----:R-:W-:-:S04]  /*60f0*/  @!P2 IMAD.WIDE R8, R5, 0x2, R8 ;  /* 0x000000020508a825 */ /* 0x001fc800078e0208 */
[----:B------:R0:W5:Y:S04]  /*6100*/  LDG.E.128.CONSTANT R4, desc[UR6][R56.64] ;  /* 0x0000000638047981 */ /* 0x000168000c1e9d00 */
[----:B------:R-:W3:Y:S01]  /*6110*/  @!P2 LDG.E.U16.CONSTANT R9, desc[UR6][R8.64] ;  /* 0x000000060809a981 */ /* 0x000ee2000c1e9500 */
[----:B-1----:R-:W-:Y:S02]  /*6120*/  MOV R52, R53 ;  /* 0x0000003500347202 */ /* 0x002fe40000000f00 */
[----:B--2---:R-:W-:Y:S02]  /*6130*/  @!P2 PRMT R2, R10, 0x7610, R2 ;  /* 0x000076100a02a816 */ /* 0x004fe40000000002 */
[----:B------:R-:W-:Y:S02]  /*6140*/  @!P2 PRMT R0, R0, 0x7610, R10 ;  /* 0x000076100000a816 */ /* 0x000fe4000000000a */
[----:B------:R-:W-:-:S02]  /*6150*/  @!P2 PRMT R2, R2, 0x7610, R11 ;  /* 0x000076100202a816 */ /* 0x000fc4000000000b */
[----:B------:R-:W-:Y:S02]  /*6160*/  @!P2 PRMT R0, R11, 0x7610, R0 ;  /* 0x000076100b00a816 */ /* 0x000fe40000000000 */
[----:B---3--:R-:W-:Y:S01]  /*6170*/  @!P2 IADD3 R23, R9, R16, RZ ;  /* 0x000000100917a210 */ /* 0x008fe20007ffe0ff */
[----:B0-----:R-:W-:Y:S06]  /*6180*/  @!P1 BRA `(.L_x_3499) ;  /* 0x0000000c00909947 */ /* 0x001fec0003800000 */
        /* <DEDUP_REMOVED lines=24> */
[----:B---3--:R-:W-:-:S02]  /*6310*/  SHF.R.U32.HI R41, RZ, 0x8, R8 ;  /* 0x00000008ff297819 */ /* 0x008fc40000011608 */
[--C-:B------:R-:W-:Y:S02]  /*6320*/  SHF.R.U32.HI R48, RZ, 0xa, R8.reuse ;  /* 0x0000000aff307819 */ /* 0x100fe40000011608 */
[----:B------:R-:W-:Y:S02]  /*6330*/  LOP3.LUT R32, R8, 0x3f003f, RZ, 0xc0, !PT ;  /* 0x003f003f08207812 */ /* 0x000fe400078ec0ff */
[----:B------:R-:W-:Y:S02]  /*6340*/  SHF.R.U32.HI R40, RZ, 0x6, R8 ;  /* 0x00000006ff287819 */ /* 0x000fe40000011608 */
[----:B------:R-:W-:Y:S02]  /*6350*/  SHF.R.U32.HI R43, RZ, 0x8, R9 ;  /* 0x00000008ff2b7819 */ /* 0x000fe40000011609 */
[----:B------:R-:W-:Y:S02]  /*6360*/  LOP3.LUT R8, R29, 0xf000f, RZ, 0xc0, !PT ;  /* 0x000f000f1d087812 */ /* 0x000fe400078ec0ff */
[----:B------:R-:W-:-:S02]  /*6370*/  SHF.R.U32.HI R45, RZ, 0x8, R10 ;  /* 0x00000008ff2d7819 */ /* 0x000fc4000001160a */
[--C-:B------:R-:W-:Y:S02]  /*6380*/  SHF.R.U32.HI R50, RZ, 0xa, R10.reuse ;  /* 0x0000000aff327819 */ /* 0x100fe4000001160a */
[----:B------:R-:W-:Y:S02]  /*6390*/  LOP3.LUT R34, R10, 0x3f003f, RZ, 0xc0, !PT ;  /* 0x003f003f0a227812 */ /* 0x000fe400078ec0ff */
[----:B------:R-:W-:Y:S02]  /*63a0*/  SHF.R.U32.HI R44, RZ, 0x6, R10 ;  /* 0x00000006ff2c7819 */ /* 0x000fe4000001160a */
[----:B------:R-:W-:Y:S02]  /*63b0*/  SHF.R.U32.HI R47, RZ, 0x8, R11 ;  /* 0x00000008ff2f7819 */ /* 0x000fe4000001160b */
[----:B------:R-:W-:Y:S02]  /*63c0*/  LOP3.LUT R10, R31, 0xf000f, RZ, 0xc0, !PT ;  /* 0x000f000f1f0a7812 */ /* 0x000fe400078ec0ff */
[----:B------:R-:W-:-:S02]  /*63d0*/  LOP3.LUT R41, R28, 0x300030, R41, 0xf8, !PT ;  /* 0x003000301c297812 */ /* 0x000fc400078ef829 */
[----:B------:R-:W-:Y:S02]  /*63e0*/  LOP3.LUT R43, R8, 0x300030, R43, 0xf8, !PT ;  /* 0x00300030082b7812 */ /* 0x000fe400078ef82b */
[--C-:B--2---:R-:W-:Y:S02]  /*63f0*/  SHF.R.U32.HI R8, RZ, 0xc, R12.reuse ;  /* 0x0000000cff087819 */ /* 0x104fe4000001160c */
[----:B------:R-:W-:Y:S02]  /*6400*/  LOP3.LUT R28, R12, 0x3f003f, RZ, 0xc0, !PT ;  /* 0x003f003f0c1c7812 */ /* 0x000fe400078ec0ff */
[----:B------:R-:W-:Y:S02]  /*6410*/  SHF.R.U32.HI R36, RZ, 0x6, R12 ;  /* 0x00000006ff247819 */ /* 0x000fe4000001160c */
        /* <DEDUP_REMOVED lines=8> */
[--C-:B------:R-:W-:Y:S02]  /*64a0*/  SHF.R.U32.HI R49, RZ, 0xa, R9.reuse ;  /* 0x0000000aff317819 */ /* 0x100fe40000011609 */
[----:B------:R-:W-:Y:S02]  /*64b0*/  LOP3.LUT R33, R9, 0x3f003f, RZ, 0xc0, !PT ;  /* 0x003f003f09217812 */ /* 0x000fe400078ec0ff */
[----:B------:R-:W-:Y:S02]  /*64c0*/  SHF.R.U32.HI R42, RZ, 0x6, R9 ;  /* 0x00000006ff2a7819 */ /* 0x000fe40000011609 */
        /* <DEDUP_REMOVED lines=107> */
[----:B------:R-:W-:Y:S02]  /*6b80*/  PRMT R55, R55, 0x5410, R58 ;  /* 0x0000541037377816 */ /* 0x000fe4000000003a */
[----:B------:R-:W-:-:S06]  /*6b90*/  PRMT R58, R2, 0x7610, R0 ;  /* 0x00007610023a7816 */ /* 0x000fcc0000000000 */
[----:B------:R-:W-:Y:S01]  /*6ba0*/  HFMA2.MMA R22, R55, R58, R22 ;  /* 0x0000003a37167235 */ /* 0x000fe20000000016 */
[----:B------:R-:W-:Y:S01]  /*6bb0*/  HFMA2 R55, R14, R4, RZ.H0_H0 ;  /* 0x000000040e377231 */ /* 0x000fe200000400ff */
[----:B------:R-:W-:-:S03]  /*6bc0*/  HFMA2.MMA R4, R15, R4, RZ ;  /* 0x000000040f047235 */ /* 0x000fc600000000ff */
[----:B------:R-:W-:-:S04]  /*6bd0*/  HFMA2 R55, R26, R5, R55 ;  /* 0x000000051a377231 */ /* 0x000fc80000000037 */
[----:B------:R-:W-:Y:S01]  /*6be0*/  HFMA2 R55, R30, R6, R55 ;  /* 0x000000061e377231 */ /* 0x000fe20000000037 */
[----:B------:R-:W-:-:S08]  /*6bf0*/  HFMA2.MMA R4, R27, R5, R4 ;  /* 0x000000051b047235 */ /* 0x000fd00000000004 */
[----:B------:R-:W-:Y:S01]  /*6c00*/  HFMA2.MMA R6, R31, R6, R4 ;  /* 0x000000061f067235 */ /* 0x000fe20000000004 */
[----:B------:R-:W-:-:S04]  /*6c10*/  HFMA2 R4, R38, R7, R55 ;  /* 0x0000000726047231 */ /* 0x000fc80000000037 */
[----:B------:R-:W-:-:S03]  /*6c20*/  HFMA2 R4, R34, R8, R4 ;  /* 0x0000000822047231 */ /* 0x000fc60000000004 */
[----:B------:R-:W-:Y:S01]  /*6c30*/  HFMA2.MMA R6, R39, R7, R6 ;  /* 0x0000000727067235 */ /* 0x000fe20000000006 */
[----:B------:R-:W-:Y:S01]  /*6c40*/  HFMA2 R5, R44, R9, R4 ;  /* 0x000000092c057231 */ /* 0x000fe20000000004 */
[----:B------:R-:W-:-:S03]  /*6c50*/  PRMT R4, R0, 0x7610, R2 ;  /* 0x0000761000047816 */ /* 0x000fc60000000002 */
[----:B------:R-:W-:-:S03]  /*6c60*/  HFMA2 R5, R45, R10, R5 ;  /* 0x0000000a2d057231 */ /* 0x000fc60000000005 */
[----:B------:R-:W-:Y:S01]  /*6c70*/  HFMA2.MMA R6, R35, R8, R6 ;  /* 0x0000000823067235 */ /* 0x000fe20000000006 */
[----:B------:R-:W-:-:S04]  /*6c80*/  HFMA2 R5, R50, R11, R5 ;  /* 0x0000000b32057231 */ /* 0x000fc80000000005 */
[----:B------:R-:W-:-:S03]  /*6c90*/  HADD2 R5, R5.H0_H0, R5.H1_H1 ;  /* 0x3000000505057230 */ /* 0x000fc60000000800 */
[----:B------:R-:W-:-:S08]  /*6ca0*/  HFMA2.MMA R6, R46, R9, R6 ;  /* 0x000000092e067235 */ /* 0x000fd00000000006 */
[----:B------:R-:W-:-:S08]  /*6cb0*/  HFMA2.MMA R6, R47, R10, R6 ;  /* 0x0000000a2f067235 */ /* 0x000fd00000000006 */
[----:B------:R-:W-:-:S10]  /*6cc0*/  HFMA2.MMA R6, R51, R11, R6 ;  /* 0x0000000b33067235 */ /* 0x000fd40000000006 */
[----:B------:R-:W-:-:S05]  /*6cd0*/  HADD2 R6, R6.H0_H0, R6.H1_H1 ;  /* 0x3000000606067230 */ /* 0x000fca0000000800 */
[----:B------:R-:W-:-:S05]  /*6ce0*/  PRMT R5, R5, 0x5410, R6 ;  /* 0x0000541005057816 */ /* 0x000fca0000000006 */
[----:B------:R-:W-:-:S07]  /*6cf0*/  HFMA2 R21, R5, R4, R21 ;  /* 0x0000000405157231 */ /* 0x000fce0000000015 */
.L_x_3500:
        /* <DEDUP_REMOVED lines=30> */
[-C--:B------:R-:W-:Y:S01]  /*6ee0*/  HFMA2.MMA R5, R40, R9.reuse, R4 ;  /* 0x0000000928057235 */ /* 0x080fe20000000004 */
[----:B------:R-:W-:Y:S01]  /*6ef0*/  PRMT R4, R2, 0x7610, R0 ;  /* 0x0000761002047816 */ /* 0x000fe20000000000 */
        /* <DEDUP_REMOVED lines=11> */
[----:B------:R-:W-:-:S05]  /*6fb0*/  PRMT R5, R0, 0x7610, R2 ;  /* 0x0000761000057816 */ /* 0x000fca0000000002 */
[----:B------:R-:W-:-:S07]  /*6fc0*/  HFMA2 R19, R14, R5, R19 ;  /* 0x000000050e137231 */ /* 0x000fce0000000013 */
.L_x_3499:
        /* <DEDUP_REMOVED lines=14> */
[----:B------:R-:W-:Y:S02]  /*70b0*/  LOP3.LUT R28, R28, 0xf000f, RZ, 0xc0, !PT ;  /* 0x000f000f1c1c7812 */ /* 0x000fe400078ec0ff */
        /* <DEDUP_REMOVED lines=10> */
[----:B------:R-:W-:Y:S02]  /*7160*/  SHF.R.U32.HI R47, RZ, 0x8, R11 ;  /* 0x00000008ff2f7819 */ /* 0x000fe4000001160b */
[----:B------:R-:W-:Y:S02]  /*7170*/  LOP3.LUT R10, R31, 0xf000f, RZ, 0xc0, !PT ;  /* 0x000f000f1f0a7812 */ /* 0x000fe400078ec0ff */
[----:B------:R-:W-:-:S02]  /*7180*/  LOP3.LUT R41, R28, 0x300030, R41, 0xf8, !PT ;  /* 0x003000301c297812 */ /* 0x000fc400078ef829 */
[----:B------:R-:W-:Y:S02]  /*7190*/  LOP3.LUT R43, R8, 0x300030, R43, 0xf8, !PT ;  /* 0x00300030082b7812 */ /* 0x000fe400078ef82b */
[----:B------:R-:W-:Y:S02]  /*71a0*/  SHF.R.U32.HI R30, RZ, 0xc, R6 ;  /* 0x0000000cff1e7819 */ /* 0x000fe40000011606 */
[--C-:B------:R-:W-:Y:S02]  /*71b0*/  SHF.R.U32.HI R51, RZ, 0xa, R11.reuse ;  /* 0x0000000aff337819 */ /* 0x100fe4000001160b */
[----:B------:R-:W-:Y:S02]  /*71c0*/  LOP3.LUT R35, R11, 0x3f003f, RZ, 0xc0, !PT ;  /* 0x003f003f0b237812 */ /* 0x000fe400078ec0ff */
[----:B------:R-:W-:Y:S02]  /*71d0*/  SHF.R.U32.HI R46, RZ, 0x6, R11 ;  /* 0x00000006ff2e7819 */ /* 0x000fe4000001160b */
[----:B------:R-:W-:-:S02]  /*71e0*/  LOP3.LUT R47, R10, 0x300030, R47, 0xf8, !PT ;  /* 0x003000300a2f7812 */ /* 0x000fc400078ef82f */
[--C-:B---3--:R-:W-:Y:S02]  /*71f0*/  SHF.R.U32.HI R8, RZ, 0xc, R12.reuse ;  /* 0x0000000cff087819 */ /* 0x108fe4000001160c */
        /* <DEDUP_REMOVED lines=12> */
[----:B------:R-:W-:Y:S02]  /*72c0*/  SHF.R.U32.HI R42, RZ, 0x6, R9 ;  /* 0x00000006ff2a7819 */ /* 0x000fe40000011609 */
        /* <DEDUP_REMOVED lines=140> */
.L_x_3502:
        /* <DEDUP_REMOVED lines=45> */
.L_x_3501:
[----:B------:R-:W-:Y:S01]  /*7e60*/  IADD3 R16, R16, 0x20, RZ ;  /* 0x0000002010107810 */ /* 0x000fe20007ffe0ff */
[----:B------:R-:W-:Y:S01]  /*7e70*/  IMAD.WIDE.U32 R30, R52, 0x18, R56 ;  /* 0x00000018341e7825 */ /* 0x000fe200078e0038 */
[----:B------:R-:W-:Y:S02]  /*7e80*/  UIADD3 UR4, UR4, 0x40, URZ ;  /* 0x0000004004047890 */ /* 0x000fe4000fffe03f */
[----:B------:R-:W-:Y:S01]  /*7e90*/  ISETP.GE.AND P2, PT, R16, UR5, PT ;  /* 0x0000000510007c0c */ /* 0x000fe2000bf46270 */
[----:B-----5:R-:W-:Y:S01]  /*7ea0*/  IMAD R5, R54, 0x18, RZ ;  /* 0x0000001836057824 */ /* 0x020fe200078e02ff */
[----:B------:R-:W-:-:S04]  /*7eb0*/  ISETP.LT.AND P3, PT, R16, R17, PT ;  /* 0x000000111000720c */ /* 0x000fc80003f61270 */
[----:B------:R-:W-:-:S09]  /*7ec0*/  IADD3 R31, R31, R5, RZ ;  /* 0x000000051f1f7210 */ /* 0x000fd20007ffe0ff */
[----:B------:R-:W-:Y:S05]  /*7ed0*/  @!P2 BRA P3, `(.L_x_3503) ;  /* 0xffffffe00064a947 */ /* 0x000fea000183ffff */
.L_x_3498:
[----:B------:R-:W-:Y:S05]  /*7ee0*/  @!P1 EXIT ;  /* 0x000000000000994d */ /* 0x000fea0003800000 */
[----:B------:R-:W0:Y:S01]  /*7ef0*/  S2R R0, SR_CTAID.X ;  /* 0x0000000000007919 */ /* 0x000e220000002500 */
[----:B------:R-:W1:Y:S01]  /*7f00*/  S2UR UR4, SR_CTAID.Y ;  /* 0x00000000000479c3 */ /* 0x000e620000002600 */
[----:B-----5:R-:W0:Y:S07]  /*7f10*/  S2R R5, SR_TID.X ;  /* 0x0000000000057919 */ /* 0x020e2e0000002100 */
[----:B------:R-:W2:Y:S01]  /*7f20*/  LDC.64 R2, c[0x0][0x230] ;  /* 0x00008c00ff027b82 */ /* 0x000ea20000000a00 */
[----:B-1----:R-:W-:Y:S01]  /*7f30*/  USHF.L.U32 UR4, UR4, 0x1, URZ ;  /* 0x0000000104047899 */ /* 0x002fe2000800063f */
[----:B0-----:R-:W-:-:S06]  /*7f40*/  LEA R0, R0, R5, 0x6 ;  /* 0x0000000500007211 */ /* 0x001fcc00078e30ff */
[----:B------:R-:W0:Y:S01]  /*7f50*/  LDC R5, c[0x0][0x238] ;  /* 0x00008e00ff057b82 */ /* 0x000e220000000800 */
[----:B------:R-:W-:-:S05]  /*7f60*/  SHF.L.U32 R9, R0, 0x2, RZ ;  /* 0x0000000200097819 */ /* 0x000fca00000006ff */
[----:B------:R-:W-:-:S04]  /*7f70*/  IMAD R9, R52, UR4, R9 ;  /* 0x0000000434097c24 */ /* 0x000fc8000f8e0209 */
[----:B--2---:R-:W-:-:S05]  /*7f80*/  IMAD.WIDE R6, R9, 0x2, R2 ;  /* 0x0000000209067825 */ /* 0x004fca00078e0202 */
[----:B------:R1:W-:Y:S01]  /*7f90*/  ATOM.E.ADD.F16x2.RN.STRONG.GPU P0, RZ, desc[UR6][R6.64], R22 ;  /* 0x0000001606ff79a2 */ /* 0x0003e2000810e1c6 */
[----:B------:R-:W-:Y:S01]  /*7fa0*/  IADD3 R0, RZ, -UR4, RZ ;  /* 0x80000004ff007c10 */ /* 0x000fe2000fffe0ff */
[----:B------:R-:W-:Y:S03]  /*7fb0*/  BSSY B0, `(.L_x_3504) ;  /* 0x0000010000007945 */ /* 0x000fe60003800000 */
[----:B0-----:R-:W-:Y:S01]  /*7fc0*/  VIADDMNMX R0, R0, R5, 0x2, PT ;  /* 0x0000000200007446 */ /* 0x001fe20003800105 */
[----:B-1----:R-:W-:Y:S06]  /*7fd0*/  @P0 BRA `(.L_x_3505) ;  /* 0x0000000000340947 */ /* 0x002fec0003800000 */
[----:B------:R-:W0:Y:S02]  /*7fe0*/  QSPC.E.S P0, RZ, [R6] ;  /* 0x0000000006ff73aa */ /* 0x000e240000000500 */
[----:B0-----:R-:W-:Y:S05]  /*7ff0*/  @!P0 BRA `(.L_x_3506) ;  /* 0x0000000000208947 */ /* 0x001fea0003800000 */
[----:B------:R-:W-:-:S04]  /*8000*/  MOV R4, R6 ;  /* 0x0000000600047202 */ /* 0x000fc80000000f00 */
[----:B------:R-:W-:-:S07]  /*8010*/  MOV R8, R4 ;  /* 0x0000000400087202 */ /* 0x000fce0000000f00 */
.L_x_3507:
[----:B------:R-:W0:Y:S02]  /*8020*/  LDS R4, [R8] ;  /* 0x0000000008047984 */ /* 0x000e240000000800 */
[----:B0-----:R-:W-:-:S06]  /*8030*/  HADD2 R5, R4, R22 ;  /* 0x0000001604057230 */ /* 0x001fcc0000000000 */
[----:B------:R-:W0:Y:S02]  /*8040*/  ATOMS.CAST.SPIN R5, [R8], R4, R5 ;  /* 0x000000040805738d */ /* 0x000e240001800005 */
[----:B0-----:R-:W-:-:S13]  /*8050*/  ISETP.EQ.U32.AND P0, PT, R5, 0x1, PT ;  /* 0x000000010500780c */ /* 0x001fda0003f02070 */
[----:B------:R-:W-:Y:S05]  /*8060*/  @!P0 BRA `(.L_x_3507) ;  /* 0xfffffffc00ec8947 */ /* 0x000fea000383ffff */
[----:B------:R-:W-:Y:S05]  /*8070*/  BRA `(.L_x_3505) ;  /* 0x00000000000c7947 */ /* 0x000fea0003800000 */
.L_x_3506:
[----:B------:R-:W2:Y:S02]  /*8080*/  LD.E R4, desc[UR6][R6.64] ;  /* 0x0000000606047980 */ /* 0x000ea4000c101900 */
[----:B--2---:R-:W-:-:S05]  /*8090*/  IADD3 R5, R22, R4, RZ ;  /* 0x0000000416057210 */ /* 0x004fca0007ffe0ff */
[----:B------:R0:W-:Y:S02]  /*80a0*/  ST.E desc[UR6][R6.64], R5 ;  /* 0x0000000506007985 */ /* 0x0001e4000c101906 */
.L_x_3505:
[----:B------:R-:W-:Y:S05]  /*80b0*/  BSYNC B0 ;  /* 0x0000000000007941 */ /* 0x000fea0003800000 */
.L_x_3504:
[----:B------:R1:W-:Y:S01]  /*80c0*/  ATOM.E.ADD.F16x2.RN.STRONG.GPU P0, RZ, desc[UR6][R6.64+0x4], R21 ;  /* 0x0000041506ff79a2 */ /* 0x0003e2000810e1c6 */
[----:B------:R-:W-:Y:S04]  /*80d0*/  BSSY B0, `(.L_x_3508) ;  /* 0x000000f000007945 */ /* 0x000fe80003800000 */
[----:B-1----:R-:W-:Y:S05]  /*80e0*/  @P0 BRA `(.L_x_3509) ;  /* 0x0000000000340947 */ /* 0x002fea0003800000 */
[----:B------:R-:W1:Y:S02]  /*80f0*/  QSPC.E.S P0, RZ, [R6+0x4] ;  /* 0x0000040006ff73aa */ /* 0x000e640000000500 */
[----:B-1----:R-:W-:Y:S05]  /*8100*/  @!P0 BRA `(.L_x_3510) ;  /* 0x0000000000208947 */ /* 0x002fea0003800000 */
[----:B------:R-:W-:-:S04]  /*8110*/  MOV R4, R6 ;  /* 0x0000000600047202 */ /* 0x000fc80000000f00 */
[----:B0-----:R-:W-:-:S07]  /*8120*/  MOV R6, R4 ;  /* 0x0000000400067202 */ /* 0x001fce0000000f00 */
.L_x_3511:
[----:B------:R-:W0:Y:S02]  /*8130*/  LDS R4, [R6+0x4] ;  /* 0x0000040006047984 */ /* 0x000e240000000800 */
[----:B0-----:R-:W-:-:S10]  /*8140*/  HFMA2.MMA R5, R4, 1, 1, R21 ;  /* 0x3c003c0004057835 */ /* 0x001fd40000000015 */
[----:B------:R-:W0:Y:S02]  /*8150*/  ATOMS.CAST.SPIN R5, [R6+0x4], R4, R5 ;  /* 0x000004040605738d */ /* 0x000e240001800005 */
[----:B0-----:R-:W-:-:S13]  /*8160*/  ISETP.EQ.U32.AND P0, PT, R5, 0x1, PT ;  /* 0x000000010500780c */ /* 0x001fda0003f02070 */
[----:B------:R-:W-:Y:S05]  /*8170*/  @!P0 BRA `(.L_x_3511) ;  /* 0xfffffffc00ec8947 */ /* 0x000fea000383ffff */
[----:B------:R-:W-:Y:S05]  /*8180*/  BRA `(.L_x_3509) ;  /* 0x00000000000c7947 */ /* 0x000fea0003800000 */
.L_x_3510:
[----:B------:R-:W0:Y:S02]  /*8190*/  LD.E R4, desc[UR6][R6.64+0x4] ;  /* 0x0000040606047980 */ /* 0x000e24000c101900 */
[----:B0-----:R-:W-:-:S05]  /*81a0*/  IADD3 R5, R21, R4, RZ ;  /* 0x0000000415057210 */ /* 0x001fca0007ffe0ff */
[----:B------:R1:W-:Y:S02]  /*81b0*/  ST.E desc[UR6][R6.64+0x4], R5 ;  /* 0x0000040506007985 */ /* 0x0003e4000c101906 */
.L_x_3509:
[----:B------:R-:W-:Y:S05]  /*81c0*/  BSYNC B0 ;  /* 0x0000000000007941 */ /* 0x000fea0003800000 */
.L_x_3508:
        /* <DEDUP_REMOVED lines=11> */
.L_x_3515:
[----:B------:R-:W0:Y:S02]  /*8280*/  LDS R2, [R0] ;  /* 0x0000000000027984 */ /* 0x000e240000000800 */
[----:B0-----:R-:W-:-:S06]  /*8290*/  HADD2 R3, R2, R20 ;  /* 0x0000001402037230 */ /* 0x001fcc0000000000 */
[----:B------:R-:W0:Y:S02]  /*82a0*/  ATOMS.CAST.SPIN R3, [R0], R2, R3 ;  /* 0x000000020003738d */ /* 0x000e240001800003 */
[----:B0-----:R-:W-:-:S13]  /*82b0*/  ISETP.EQ.U32.AND P0, PT, R3, 0x1, PT ;  /* 0x000000010300780c */ /* 0x001fda0003f02070 */
[----:B------:R-:W-:Y:S05]  /*82c0*/  @!P0 BRA `(.L_x_3515) ;  /* 0xfffffffc00ec8947 */ /* 0x000fea000383ffff */
[----:B------:R-:W-:Y:S05]  /*82d0*/  BRA `(.L_x_3513) ;  /* 0x00000000000c7947 */ /* 0x000fea0003800000 */
.L_x_3514:
[----:B------:R-:W2:Y:S02]  /*82e0*/  LD.E R0, desc[UR6][R4.64] ;  /* 0x0000000604007980 */ /* 0x000ea4000c101900 */
[----:B--2---:R-:W-:-:S05]  /*82f0*/  IADD3 R3, R20, R0, RZ ;  /* 0x0000000014037210 */ /* 0x004fca0007ffe0ff */
[----:B------:R0:W-:Y:S02]  /*8300*/  ST.E desc[UR6][R4.64], R3 ;  /* 0x0000000304007985 */ /* 0x0001e4000c101906 */
.L_x_3513:
[----:B------:R-:W-:Y:S05]  /*8310*/  BSYNC B0 ;  /* 0x0000000000007941 */ /* 0x000fea0003800000 */
.L_x_3512:
[----:B------:R1:W-:Y:S02]  /*8320*/  ATOM.E.ADD.F16x2.RN.STRONG.GPU P0, RZ, desc[UR6][R4.64+0x4], R19 ;  /* 0x0000041304ff79a2 */ /* 0x0003e4000810e1c6 */
[----:B-1----:R-:W-:Y:S05]  /*8330*/  @P0 EXIT ;  /* 0x000000000000094d */ /* 0x002fea0003800000 */
[----:B------:R-:W1:Y:S02]  /*8340*/  QSPC.E.S P0, RZ, [R4+0x4] ;  /* 0x0000040004ff73aa */ /* 0x000e640000000500 */
[----:B-1----:R-:W-:Y:S05]  /*8350*/  @!P0 BRA `(.L_x_3516) ;  /* 0x0000000000208947 */ /* 0x002fea0003800000 */
[----:B------:R-:W-:-:S04]  /*8360*/  MOV R2, R4 ;  /* 0x0000000400027202 */ /* 0x000fc80000000f00 */
[----:B------:R-:W-:-:S07]  /*8370*/  MOV R0, R2 ;  /* 0x0000000200007202 */ /* 0x000fce0000000f00 */
.L_x_3517:
[----:B------:R-:W0:Y:S02]  /*8380*/  LDS R2, [R0+0x4] ;  /* 0x0000040000027984 */ /* 0x000e240000000800 */
[----:B0-----:R-:W-:-:S10]  /*8390*/  HFMA2.MMA R3, R2, 1, 1, R19 ;  /* 0x3c003c0002037835 */ /* 0x001fd40000000013 */
[----:B------:R-:W0:Y:S02]  /*83a0*/  ATOMS.CAST.SPIN R3, [R0+0x4], R2, R3 ;  /* 0x000004020003738d */ /* 0x000e240001800003 */
[----:B0-----:R-:W-:-:S13]  /*83b0*/  ISETP.EQ.U32.AND P0, PT, R3, 0x1, PT ;  /* 0x000000010300780c */ /* 0x001fda0003f02070 */
[----:B------:R-:W-:Y:S05]  /*83c0*/  @!P0 BRA `(.L_x_3517) ;  /* 0xfffffffc00ec8947 */ /* 0x000fea000383ffff */
[----:B------:R-:W-:Y:S05]  /*83d0*/  EXIT ;  /* 0x000000000000794d */ /* 0x000fea0003800000 */
.L_x_3516:
[----:B------:R-:W0:Y:S02]  /*83e0*/  LD.E R0, desc[UR6][R4.64+0x4] ;  /* 0x0000040604007980 */ /* 0x000e24000c101900 */
[----:B0-----:R-:W-:-:S05]  /*83f0*/  IADD3 R3, R19, R0, RZ ;  /* 0x0000000013037210 */ /* 0x001fca0007ffe0ff */
[----:B------:R-:W-:Y:S01]  /*8400*/  ST.E desc[UR6][R4.64+0x4], R3 ;  /* 0x0000040304007985 */ /* 0x000fe2000c101906 */
[----:B------:R-:W-:Y:S05]  /*8410*/  EXIT ;  /* 0x000000000000794d */ /* 0x000fea0003800000 */
.L_x_3518:
        /* <DEDUP_REMOVED lines=14> */
.L_x_5229:


//--------------------- .text._Z23gemm_half_q_half_kernelILi2ELi40ELb1ELb0ELi64EEvPK6__halfPKjS4_S2_PS0_iiiiPKtS7_iiiiiibS2_i --------------------------
	.section	.text._Z23gemm_half_q_half_kernelILi2ELi40ELb1ELb0ELi64EEvPK6__halfPKjS4_S2_PS0_iiiiPKtS7_iiiiiibS2_i,"ax",@progbits
	.align	128
        .global         _Z23gemm_half_q_half_kernelILi2ELi40ELb1ELb0ELi64EEvPK6__halfPKjS4_S2_PS0_iiiiPKtS7_iiiiiibS2_i
        .type           _Z23gemm_half_q_half_kernelILi2ELi40ELb1ELb0ELi64EEvPK6__halfPKjS4_S2_PS0_iiiiPKtS7_iiiiiibS2_i,@function
        .size           _Z23gemm_half_q_half_kernelILi2ELi40ELb1ELb0ELi64EEvPK6__halfPKjS4_S2_PS0_iiiiPKtS7_iiiiiibS2_i,(.L_x_5230 - _Z23gemm_half_q_half_kernelILi2ELi40ELb1ELb0ELi64EEvPK6__halfPKjS4_S2_PS0_iiiiPKtS7_iiiiiibS2_i)
        .other          _Z23gemm_half_q_half_kernelILi2ELi40ELb1ELb0ELi64EEvPK6__halfPKjS4_S2_PS0_iiiiPKtS7_iiiiiibS2_i,@"STO_CUDA_ENTRY STV_DEFAULT"
_Z23gemm_half_q_half_kernelILi2ELi40ELb1ELb0ELi64EEvPK6__halfPKjS4_S2_PS0_iiiiPKtS7_iiiiiibS2_i:
.text._Z23gemm_half_q_half_kernelILi2ELi40ELb1ELb0ELi64EEvPK6__halfPKjS4_S2_PS0_iiiiPKtS7_iiiiiibS2_i:
        /* <DEDUP_REMOVED lines=8> */
[----:B------:R-:W2:Y:S01]  /*0080*/  S2R R7, SR_CTAID.Z ;  /* 0x0000000000077919 */ /* 0x000ea20000002700 */
[----:B------:R-:W3:Y:S01]  /*0090*/  LDC R8, c[0x0][0x240] ;  /* 0x00009000ff087b82 */ /* 0x000ee20000000800 */
[----:B------:R-:W-:Y:S01]  /*00a0*/  PRMT R9, RZ, 0x7610, R9 ;  /* 0x00007610ff097816 */ /* 0x000fe20000000009 */
[----:B-1----:R-:W-:-:S05]  /*00b0*/  IMAD R6, R11, -0x2, R6 ;  /* 0xfffffffe0b067824 */ /* 0x002fca00078e0206 */
[C---:B------:R-:W-:Y:S02]  /*00c0*/  ISETP.GE.AND P1, PT, R6.reuse, 0x1, PT ;  /* 0x000000010600780c */ /* 0x040fe40003f26270 */
[----:B------:R-:W-:-:S11]  /*00d0*/  VIMNMX R4, R6, 0x2, PT ;  /* 0x0000000206047848 */ /* 0x000fd60003fe0100 */
[----:B------:R-:W-:Y:S05]  /*00e0*/  @!P1 BRA `(.L_x_3519) ;  /* 0x0000000000289947 */ /* 0x000fea0003800000 */
[----:B------:R-:W-:Y:S01]  /*00f0*/  ISETP.GE.AND P0, PT, R4, 0x2, PT ;  /* 0x000000020400780c */ /* 0x000fe20003f06270 */
[----:B------:R-:W1:-:S12]  /*0100*/  LDC.64 R2, c[0x0][0x278] ;  /* 0x00009e00ff027b82 */ /* 0x000e580000000a00 */
[----:B------:R-:W4:Y:S08]  /*0110*/  @P0 LDC R9, c[0x0][0x280] ;  /* 0x0000a000ff090b82 */ /* 0x000f300000000800 */
[----:B------:R-:W4:Y:S01]  /*0120*/  @P0 LDC.64 R12, c[0x0][0x278] ;  /* 0x00009e00ff0c0b82 */ /* 0x000f220000000a00 */
[----:B-1----:R-:W5:Y:S01]  /*0130*/  LDG.E.U16 R3, desc[UR8][R2.64] ;  /* 0x0000000802037981 */ /* 0x002f62000c1e1500 */
[----:B----4-:R-:W-:-:S05]  /*0140*/  @P0 IMAD.WIDE R12, R9, 0x2, R12 ;  /* 0x00000002090c0825 */ /* 0x010fca00078e020c */
[----:B------:R-:W4:Y:S01]  /*0150*/  @P0 LDG.E.U16 R0, desc[UR8][R12.64] ;  /* 0x000000080c000981 */ /* 0x000f22000c1e1500 */
[----:B-----5:R-:W-:Y:S02]  /*0160*/  PRMT R9, R3, 0x7610, R9 ;  /* 0x0000761003097816 */ /* 0x020fe40000000009 */
[----:B----4-:R-:W-:-:S04]  /*0170*/  @P0 LOP3.LUT R10, R0, R3, RZ, 0xfc, !PT ;  /* 0x00000003000a0212 */ /* 0x010fc800078efcff */
[----:B------:R-:W-:-:S07]  /*0180*/  @P0 PRMT R9, R10, 0x7610, R9 ;  /* 0x000076100a090816 */ /* 0x000fce0000000009 */
.L_x_3519:
[----:B------:R-:W-:Y:S01]  /*0190*/  PRMT R2, R9, 0x9910, RZ ;  /* 0x0000991009027816 */ /* 0x000fe200000000ff */
[----:B------:R-:W1:Y:S03]  /*01a0*/  S2UR UR4, SR_CTAID.X ;  /* 0x00000000000479c3 */ /* 0x000e660000002500 */
[----:B------:R-:W-:Y:S02]  /*01b0*/  ISETP.NE.AND P0, PT, R2, RZ, PT ;  /* 0x000000ff0200720c */ /* 0x000fe40003f05270 */
[----:B--2---:R-:W-:-:S04]  /*01c0*/  SHF.L.U32 R2, R7, 0x6, RZ ;  /* 0x0000000607027819 */ /* 0x004fc800000006ff */
[----:B---3--:R-:W-:-:S07]  /*01d0*/  VIADDMNMX R17, R2, 0x40, R8, PT ;  /* 0x0000004002117846 */ /* 0x008fce0003800108 */
[----:B-1----:R-:W-:Y:S05]  /*01e0*/  @!P0 EXIT ;  /* 0x000000000000894d */ /* 0x002fea0003800000 */
[----:B0-----:R-:W-:Y:S01]  /*01f0*/  IADD3 R10, R2, R5, RZ ;  /* 0x00000005020a7210 */ /* 0x001fe20007ffe0ff */
[----:B------:R-:W-:Y:S01]  /*0200*/  USHF.L.U32 UR4, UR4, 0x8, URZ ;  /* 0x0000000804047899 */ /* 0x000fe2000800063f */
[----:B------:R-:W-:Y:S02]  /*0210*/  BSSY B0, `(.L_x_3520) ;  /* 0x000006c000007945 */ /* 0x000fe40003800000 */
[----:B------:R-:W-:-:S03]  /*0220*/  ISETP.GE.OR P0, PT, R10, R17, !P1 ;  /* 0x000000110a00720c */ /* 0x000fc60004f06670 */
[----:B------:R-:W-:-:S10]  /*0230*/  LEA R9, R5, UR4, 0x2 ;  /* 0x0000000405097c11 */ /* 0x000fd4000f8e10ff */
        /* <DEDUP_REMOVED lines=26> */
.L_x_3524:
        /* <DEDUP_REMOVED lines=16> */
.L_x_3523:
        /* <DEDUP_REMOVED lines=16> */
.L_x_3522:
        /* <DEDUP_REMOVED lines=17> */
.L_x_3526:
        /* <DEDUP_REMOVED lines=16> */
.L_x_3525:
        /* <DEDUP_REMOVED lines=14> */
.L_x_3521:
[----:B------:R-:W-:Y:S05]  /*08d0*/  BSYNC B0 ;  /* 0x0000000000007941 */ /* 0x000fea0003800000 */
.L_x_3520:
        /* <DEDUP_REMOVED lines=14> */
[----:B------:R-:W-:-:S04]  /*09c0*/  LEA R8, R11, UR4, 0x1 ;  /* 0x000000040b087c11 */ /* 0x000fc8000f8e08ff */
[----:B------:R-:W-:-:S05]  /*09d0*/  LEA R5, R5, R8, 0x2 ;  /* 0x0000000805057211 */ /* 0x000fca00078e10ff */
[----:B0-----:R-:W-:Y:S01]  /*09e0*/  IMAD.WIDE R10, R5, 0x2, R12 ;  /* 0x00000002050a7825 */ /* 0x001fe200078e020c */
[----:B------:R-:W-:Y:S01]  /*09f0*/  HFMA2.MMA R5, -RZ, RZ, 0, 0 ;  /* 0x00000000ff057435 */ /* 0x000fe200000001ff */
[----:B------:R-:W-:Y:S10]  /*0a00*/  @!P2 BRA `(.L_x_3528) ;  /* 0x000000000034a947 */ /* 0x000ff40003800000 */
[----:B------:R-:W-:Y:S02]  /*0a10*/  PLOP3.LUT P0, PT, PT, PT, PT, 0x8, 0x0 ;  /* 0x000000000000781c */ /* 0x000fe40003f0e170 */
[----:B------:R-:W-:-:S11]  /*0a20*/  IADD3 R8, R4, -0x3, RZ ;  /* 0xfffffffd04087810 */ /* 0x000fd60007ffe0ff */
.L_x_3529:
        /* <DEDUP_REMOVED lines=11> */
.L_x_3528:
[----:B------:R-:W-:-:S04]  /*0ae0*/  IADD3 R8, R4, -R5, RZ ;  /* 0x8000000504087210 */ /* 0x000fc80007ffe0ff */
[----:B------:R-:W-:-:S13]  /*0af0*/  ISETP.GT.AND P2, PT, R8, 0x1, PT ;  /* 0x000000010800780c */ /* 0x000fda0003f44270 */
[----:B------:R-:W-:Y:S01]  /*0b00*/  @P2 PLOP3.LUT P0, PT, PT, PT, PT, 0x8, 0x0 ;  /* 0x000000000000281c */ /* 0x000fe20003f0e170 */
[----:B------:R0:W-:Y:S01]  /*0b10*/  @P2 STG.E.64 desc[UR8][R10.64], RZ ;  /* 0x000000ff0a002986 */ /* 0x0001e2000c101b08 */
[----:B------:R-:W-:-:S04]  /*0b20*/  @P2 IADD3 R5, R5, 0x2, RZ ;  /* 0x0000000205052810 */ /* 0x000fc80007ffe0ff */
[----:B------:R-:W-:Y:S01]  /*0b30*/  ISETP.LT.OR P0, PT, R5, R4, P0 ;  /* 0x000000040500720c */ /* 0x000fe20000701670 */
[----:B------:R-:W-:-:S05]  /*0b40*/  @P2 IMAD.WIDE R4, R16, 0x2, R10 ;  /* 0x0000000210042825 */ /* 0x000fca00078e020a */
[----:B------:R2:W-:Y:S01]  /*0b50*/  @P2 STG.E.64 desc[UR8][R4.64], RZ ;  /* 0x000000ff04002986 */ /* 0x0005e2000c101b08 */
[----:B0-----:R-:W-:-:S06]  /*0b60*/  @P2 IMAD.WIDE R10, R16, 0x2, R4 ;  /* 0x00000002100a2825 */ /* 0x001fcc00078e0204 */
[----:B------:R2:W-:Y:S02]  /*0b70*/  @P0 STG.E.64 desc[UR8][R10.64], RZ ;  /* 0x000000ff0a000986 */ /* 0x0005e4000c101b08 */
.L_x_3527:
        /* <DEDUP_REMOVED lines=15> */
.L_x_3531:
        /* <DEDUP_REMOVED lines=44> */
.L_x_3530:
        /* <DEDUP_REMOVED lines=26> */
.L_x_3532:
        /* <DEDUP_REMOVED lines=8> */
.L_x_3533:
        /* <DEDUP_REMOVED lines=8> */
.L_x_3534:
        /* <DEDUP_REMOVED lines=8> */
.L_x_3535:
        /* <DEDUP_REMOVED lines=10> */
.L_x_3536:
        /* <DEDUP_REMOVED lines=21> */
[----:B------:R-:W-:Y:S01]  /*1440*/  IADD3 R23, R2, R23, RZ ;  /* 0x0000001702177210 */ /* 0x000fe20007ffe0ff */
[----:B------:R-:W-:Y:S06]  /*1450*/  @P0 BRA `(.L_x_3537) ;  /* 0x0000001c00a00947 */ /* 0x000fec0003800000 */
[----:B------:R-:W0:Y:S01]  /*1460*/  LDC R22, c[0x0][0x23c] ;  /* 0x00008f00ff167b82 */ /* 0x000e220000000800 */
[----:B------:R-:W-:Y:S01]  /*1470*/  PRMT R4, R0, 0x9910, RZ ;  /* 0x0000991000047816 */ /* 0x000fe200000000ff */
[----:B------:R-:W-:Y:S01]  /*1480*/  ULDC UR5, c[0x0][0x25c] ;  /* 0x0000970000057ab9 */ /* 0x000fe20000000800 */
[----:B------:R-:W-:Y:S02]  /*1490*/  SHF.R.S32.HI R19, RZ, 0x1f, R16 ;  /* 0x0000001fff137819 */ /* 0x000fe40000011410 */
[----:B------:R-:W-:Y:S02]  /*14a0*/  ISETP.NE.AND P0, PT, R4, RZ, PT ;  /* 0x000000ff0400720c */ /* 0x000fe40003f05270 */
[----:B------:R-:W-:Y:S02]  /*14b0*/  MOV R18, RZ ;  /* 0x000000ff00127202 */ /* 0x000fe40000000f00 */
[----:B------:R-:W-:Y:S02]  /*14c0*/  ISETP.LT.OR P0, PT, R6, 0x2, !P0 ;  /* 0x000000020600780c */ /* 0x000fe40004701670 */
[----:B------:R-:W-:-:S11]  /*14d0*/  PRMT R24, R24, 0x5410, RZ ;  /* 0x0000541018187816 */ /* 0x000fd600000000ff */
.L_x_3542:
        /* <DEDUP_REMOVED lines=43> */
[----:B------:R-:W-:-:S04]  /*1790*/  LOP3.LUT R33, R33, 0x3f003f, RZ, 0xc0, !PT ;  /* 0x003f003f21217812 */ /* 0x000fc800078ec0ff */
[----:B------:R-:W-:-:S05]  /*17a0*/  LOP3.LUT R33, R33, 0x64006400, RZ, 0xfc, !PT ;  /* 0x6400640021217812 */ /* 0x000fca00078efcff */
        /* <DEDUP_REMOVED lines=10> */
[----:B------:R-:W-:Y:S02]  /*1850*/  SHF.R.U32.HI R52, RZ, 0x8, R11 ;  /* 0x00000008ff347819 */ /* 0x000fe4000001160b */
[----:B------:R-:W-:Y:S02]  /*1860*/  LOP3.LUT R9, R9, 0x300030, R4, 0xf8, !PT ;  /* 0x0030003009097812 */ /* 0x000fe400078ef804 */
[----:B------:R-:W-:-:S02]  /*1870*/  LOP3.LUT R4, R51, 0x300030, R52, 0xf8, !PT ;  /* 0x0030003033047812 */ /* 0x000fc400078ef834 */
[--C-:B------:R-:W-:Y:S02]  /*1880*/  SHF.R.U32.HI R5, RZ, 0xa, R11.reuse ;  /* 0x0000000aff057819 */ /* 0x100fe4000001160b */
[----:B------:R-:W-:Y:S02]  /*1890*/  LOP3.LUT R44, R11, 0x3f003f, RZ, 0xc0, !PT ;  /* 0x003f003f0b2c7812 */ /* 0x000fe400078ec0ff */
[----:B------:R-:W-:Y:S02]  /*18a0*/  SHF.R.U32.HI R45, RZ, 0x6, R11 ;  /* 0x00000006ff2d7819 */ /* 0x000fe4000001160b */
[----:B--2---:R-:W-:Y:S02]  /*18b0*/  SHF.R.U32.HI R52, RZ, 0xc, R14 ;  /* 0x0000000cff347819 */ /* 0x004fe4000001160e */
        /* <DEDUP_REMOVED lines=10> */
[----:B------:R-:W-:Y:S02]  /*1960*/  LOP3.LUT R10, R10, 0x300030, R7, 0xf8, !PT ;  /* 0x003000300a0a7812 */ /* 0x000fe400078ef807 */
[----:B------:R-:W-:Y:S02]  /*1970*/  LOP3.LUT R7, R48, 0x300030, R49, 0xf8, !PT ;  /* 0x0030003030077812 */ /* 0x000fe400078ef831 */
[----:B------:R-:W-:Y:S02]  /*1980*/  LOP3.LUT R51, R51, 0xf000f, RZ, 0xc0, !PT ;  /* 0x000f000f33337812 */ /* 0x000fe400078ec0ff */
[----:B------:R-:W-:-:S02]  /*1990*/  LOP3.LUT R6, R53, 0x300030, R6, 0xf8, !PT ;  /* 0x0030003035067812 */ /* 0x000fc400078ef806 */
[----:B------:R-:W-:Y:S02]  /*19a0*/  LOP3.LUT R52, R35, 0x64006400, RZ, 0xfc, !PT ;  /* 0x6400640023347812 */ /* 0x000fe400078efcff */
[----:B------:R-:W-:Y:S02]  /*19b0*/  LOP3.LUT R48, R12, 0x3f003f, RZ, 0xc0, !PT ;  /* 0x003f003f0c307812 */ /* 0x000fe400078ec0ff */
[----:B------:R-:W-:Y:S02]  /*19c0*/  SHF.R.U32.HI R49, RZ, 0x6, R12 ;  /* 0x00000006ff317819 */ /* 0x000fe4000001160c */
[----:B------:R-:W-:Y:S02]  /*19d0*/  LOP3.LUT R11, R11, 0x300030, R50, 0xf8, !PT ;  /* 0x003000300b0b7812 */ /* 0x000fe400078ef832 */
        /* <DEDUP_REMOVED lines=8> */
[----:B------:R-:W-:Y:S02]  /*1a60*/  SHF.R.U32.HI R13, RZ, 0x6, R13 ;  /* 0x00000006ff0d7819 */ /* 0x000fe4000001160d */
[----:B------:R-:W-:-:S02]  /*1a70*/  SHF.R.U32.HI R14, RZ, 0x6, R14 ;  /* 0x00000006ff0e7819 */ /* 0x000fc4000001160e */
[----:B------:R-:W-:Y:S01]  /*1a80*/  SHF.R.U32.HI R15, RZ, 0x6, R15 ;  /* 0x00000006ff0f7819 */ /* 0x000fe2000001160f */
[----:B------:R-:W-:Y:S01]  /*1a90*/  HADD2 R36, R30, -1056, -1056 ;  /* 0xe420e4201e247430 */ /* 0x000fe20000000000 */
[----:B------:R-:W-:Y:S01]  /*1aa0*/  LOP3.LUT R8, R51, 0x300030, R8, 0xf8, !PT ;  /* 0x0030003033087812 */ /* 0x000fe200078ef808 */
[----:B------:R-:W-:Y:S01]  /*1ab0*/  HADD2 R31, R52, -1056, -1056 ;  /* 0xe420e420341f7430 */ /* 0x000fe20000000000 */
[----:B------:R-:W-:Y:S01]  /*1ac0*/  LOP3.LUT R51, R49, 0x3f003f, RZ, 0xc0, !PT ;  /* 0x003f003f31337812 */ /* 0x000fe200078ec0ff */
[----:B------:R-:W-:Y:S01]  /*1ad0*/  HADD2 R37, R34, -1056, -1056 ;  /* 0xe420e42022257430 */ /* 0x000fe20000000000 */
        /* <DEDUP_REMOVED lines=69> */
[-C--:B------:R-:W-:Y:S02]  /*1f30*/  HFMA2 R5, R14, R6.reuse, R4 ;  /* 0x000000060e057231 */ /* 0x080fe40000000004 */
[----:B------:R-:W-:Y:S02]  /*1f40*/  HFMA2 R60, R12, R6, R60 ;  /* 0x000000060c3c7231 */ /* 0x000fe4000000003c */
[-C--:B------:R-:W-:Y:S01]  /*1f50*/  HFMA2 R5, R46, R7.reuse, R5 ;  /* 0x000000072e057231 */ /* 0x080fe20000000005 */
[-C--:B------:R-:W-:Y:S01]  /*1f60*/  HFMA2.MMA R59, R15, R6.reuse, R59 ;  /* 0x000000060f3b7235 */ /* 0x080fe2000000003b */
[----:B------:R-:W-:Y:S01]  /*1f70*/  HFMA2 R60, R44, R7, R60 ;  /* 0x000000072c3c7231 */ /* 0x000fe2000000003c */
[----:B------:R-:W-:Y:S01]  /*1f80*/  HFMA2.MMA R58, R13, R6, R58 ;  /* 0x000000060d3a7235 */ /* 0x000fe2000000003a */
[----:B-1----:R-:W-:-:S02]  /*1f90*/  HFMA2 R6, R50, R8, R5 ;  /* 0x0000000832067231 */ /* 0x002fc40000000005 */
[----:B------:R-:W-:Y:S02]  /*1fa0*/  HFMA2 R60, R48, R8, R60 ;  /* 0x00000008303c7231 */ /* 0x000fe4000000003c */
[-C--:B------:R-:W-:Y:S01]  /*1fb0*/  HFMA2 R6, R41, R9.reuse, R6 ;  /* 0x0000000929067231 */ /* 0x080fe20000000006 */
[-C--:B------:R-:W-:Y:S01]  /*1fc0*/  HFMA2.MMA R4, R47, R7.reuse, R59 ;  /* 0x000000072f047235 */ /* 0x080fe2000000003b */
[----:B------:R-:W-:Y:S01]  /*1fd0*/  HFMA2 R60, R52, R9, R60 ;  /* 0x00000009343c7231 */ /* 0x000fe2000000003c */
[----:B------:R-:W-:Y:S01]  /*1fe0*/  HFMA2.MMA R58, R45, R7, R58 ;  /* 0x000000072d3a7235 */ /* 0x000fe2000000003a */
[-C--:B------:R-:W-:Y:S02]  /*1ff0*/  HFMA2 R6, R40, R10.reuse, R6 ;  /* 0x0000000a28067231 */ /* 0x080fe40000000006 */
[----:B------:R-:W-:Y:S02]  /*2000*/  HFMA2 R60, R53, R10, R60 ;  /* 0x0000000a353c7231 */ /* 0x000fe4000000003c */
[-C--:B------:R-:W-:Y:S01]  /*2010*/  HFMA2 R6, R55, R11.reuse, R6 ;  /* 0x0000000b37067231 */ /* 0x080fe20000000006 */
[-C--:B------:R-:W-:Y:S01]  /*2020*/  HFMA2.MMA R4, R51, R8.reuse, R4 ;  /* 0x0000000833047235 */ /* 0x080fe20000000004 */
[----:B------:R-:W-:Y:S01]  /*2030*/  HFMA2 R60, R57, R11, R60 ;  /* 0x0000000b393c7231 */ /* 0x000fe2000000003c */
[----:B------:R-:W-:Y:S01]  /*2040*/  HFMA2.MMA R58, R49, R8, R58 ;  /* 0x00000008313a7235 */ /* 0x000fe2000000003a */
[----:B------:R-:W-:-:S02]  /*2050*/  HADD2 R6, R6.H0_H0, R6.H1_H1 ;  /* 0x3000000606067230 */ /* 0x000fc40000000800 */
[----:B------:R-:W-:-:S03]  /*2060*/  HADD2 R60, R60.H0_H0, R60.H1_H1 ;  /* 0x3000003c3c3c7230 */ /* 0x000fc60000000800 */
        /* <DEDUP_REMOVED lines=12> */
.L_x_3539:
[----:B------:R-:W-:Y:S05]  /*2130*/  @P0 BRA `(.L_x_3538) ;  /* 0x0000000000b00947 */ /* 0x000fea0003800000 */
[----:B------:R-:W0:Y:S01]  /*2140*/  LDS.128 R4, [UR4+0x80] ;  /* 0x00008004ff047984 */ /* 0x000e220008000c00 */
[----:B------:R-:W-:Y:S02]  /*2150*/  MOV R58, R33 ;  /* 0x00000021003a7202 */ /* 0x000fe40000000f00 */
[----:B------:R-:W-:Y:S01]  /*2160*/  MOV R59, R34 ;  /* 0x00000022003b7202 */ /* 0x000fe20000000f00 */
        /* <DEDUP_REMOVED lines=41> */
.L_x_3538:
        /* <DEDUP_REMOVED lines=11> */
[--C-:B--2---:R-:W-:Y:S02]  /*24b0*/  SHF.R.U32.HI R48, RZ, 0xc, R5.reuse ;  /* 0x0000000cff307819 */ /* 0x104fe40000011605 */
[----:B------:R-:W-:Y:S02]  /*24c0*/  LOP3.LUT R34, R5, 0x3f003f, RZ, 0xc0, !PT ;  /* 0x003f003f05227812 */ /* 0x000fe400078ec0ff */
[----:B------:R-:W-:Y:S02]  /*24d0*/  SHF.R.U32.HI R35, RZ, 0x6, R5 ;  /* 0x00000006ff237819 */ /* 0x000fe40000011605 */
[----:B------:R-:W-:Y:S02]  /*24e0*/  SHF.R.U32.HI R49, RZ, 0xc, R6 ;  /* 0x0000000cff317819 */ /* 0x000fe40000011606 */
[----:B------:R-:W-:-:S02]  /*24f0*/  SHF.R.U32.HI R50, RZ, 0xc, R7 ;  /* 0x0000000cff327819 */ /* 0x000fc40000011607 */
[----:B------:R-:W-:Y:S02]  /*2500*/  LOP3.LUT R43, R7, 0x3f003f, RZ, 0xc0, !PT ;  /* 0x003f003f072b7812 */ /* 0x000fe400078ec0ff */
[----:B------:R-:W-:Y:S02]  /*2510*/  SHF.R.U32.HI R45, RZ, 0x6, R7 ;  /* 0x00000006ff2d7819 */ /* 0x000fe40000011607 */
[--C-:B----4-:R-:W-:Y:S02]  /*2520*/  SHF.R.U32.HI R5, RZ, 0x8, R8.reuse ;  /* 0x00000008ff057819 */ /* 0x110fe40000011608 */
[--C-:B------:R-:W-:Y:S02]  /*2530*/  SHF.R.U32.HI R47, RZ, 0xa, R8.reuse ;  /* 0x0000000aff2f7819 */ /* 0x100fe40000011608 */
[----:B------:R-:W-:Y:S02]  /*2540*/  LOP3.LUT R38, R8, 0x3f003f, RZ, 0xc0, !PT ;  /* 0x003f003f08267812 */ /* 0x000fe400078ec0ff */
[----:B------:R-:W-:-:S02]  /*2550*/  SHF.R.U32.HI R33, RZ, 0x6, R8 ;  /* 0x00000006ff217819 */ /* 0x000fc40000011608 */
[----:B------:R-:W-:Y:S02]  /*2560*/  SHF.R.U32.HI R46, RZ, 0xc, R4 ;  /* 0x0000000cff2e7819 */ /* 0x000fe40000011604 */
[----:B------:R-:W-:Y:S02]  /*2570*/  LOP3.LUT R36, R6, 0x3f003f, RZ, 0xc0, !PT ;  /* 0x003f003f06247812 */ /* 0x000fe400078ec0ff */
[----:B------:R-:W-:Y:S02]  /*2580*/  SHF.R.U32.HI R37, RZ, 0x6, R6 ;  /* 0x00000006ff257819 */ /* 0x000fe40000011606 */
        /* <DEDUP_REMOVED lines=13> */
[----:B------:R-:W-:Y:S02]  /*2660*/  LOP3.LUT R10, R10, 0x300030, R7, 0xf8, !PT ;  /* 0x003000300a0a7812 */ /* 0x000fe400078ef807 */
[----:B------:R-:W-:-:S02]  /*2670*/  SHF.R.U32.HI R51, RZ, 0x8, R11 ;  /* 0x00000008ff337819 */ /* 0x000fc4000001160b */
[--C-:B------:R-:W-:Y:S02]  /*2680*/  SHF.R.U32.HI R4, RZ, 0xa, R11.reuse ;  /* 0x0000000aff047819 */ /* 0x100fe4000001160b */
[----:B------:R-:W-:Y:S02]  /*2690*/  LOP3.LUT R41, R11, 0x3f003f, RZ, 0xc0, !PT ;  /* 0x003f003f0b297812 */ /* 0x000fe400078ec0ff */
[----:B------:R-:W-:Y:S02]  /*26a0*/  SHF.R.U32.HI R32, RZ, 0x6, R11 ;  /* 0x00000006ff207819 */ /* 0x000fe4000001160b */
[----:B------:R-:W-:Y:S02]  /*26b0*/  LOP3.LUT R7, R48, 0x300030, R9, 0xf8, !PT ;  /* 0x0030003030077812 */ /* 0x000fe400078ef809 */
[----:B------:R-:W-:Y:S02]  /*26c0*/  LOP3.LUT R11, R46, 0x300030, R5, 0xf8, !PT ;  /* 0x003000302e0b7812 */ /* 0x000fe400078ef805 */
[----:B---3--:R-:W-:-:S02]  /*26d0*/  SHF.R.U32.HI R9, RZ, 0xc, R12 ;  /* 0x0000000cff097819 */ /* 0x008fc4000001160c */
        /* <DEDUP_REMOVED lines=12> */
[----:B------:R-:W-:Y:S02]  /*27a0*/  SHF.R.U32.HI R14, RZ, 0xc, R15 ;  /* 0x0000000cff0e7819 */ /* 0x000fe4000001160f */
[----:B------:R-:W-:Y:S02]  /*27b0*/  LOP3.LUT R9, R12, 0x300030, R47, 0xf8, !PT ;  /* 0x003000300c097812 */ /* 0x000fe400078ef82f */
[----:B------:R-:W-:Y:S02]  /*27c0*/  LOP3.LUT R12, R45, 0x3f003f, RZ, 0xc0, !PT ;  /* 0x003f003f2d0c7812 */ /* 0x000fe400078ec0ff */
[----:B------:R-:W-:Y:S02]  /*27d0*/  LOP3.LUT R48, R15, 0x3f003f, RZ, 0xc0, !PT ;  /* 0x003f003f0f307812 */ /* 0x000fe400078ec0ff */
[----:B------:R-:W-:Y:S02]  /*27e0*/  LOP3.LUT R6, R13, 0x300030, R6, 0xf8, !PT ;  /* 0x003000300d067812 */ /* 0x000fe400078ef806 */
        /* <DEDUP_REMOVED lines=123> */
.L_x_3541:
        /* <DEDUP_REMOVED lines=44> */
.L_x_3540:
[----:B------:R-:W-:Y:S01]  /*3260*/  IADD3 R2, R2, 0x20, RZ ;  /* 0x0000002002027810 */ /* 0x000fe20007ffe0ff */
[----:B------:R-:W-:Y:S01]  /*3270*/  IMAD.WIDE.U32 R26, R16, 0x18, R26 ;  /* 0x00000018101a7825 */ /* 0x000fe200078e001a */
[----:B------:R-:W-:Y:S02]  /*3280*/  UIADD3 UR4, UR4, 0x40, URZ ;  /* 0x0000004004047890 */ /* 0x000fe4000fffe03f */
[C---:B------:R-:W-:Y:S01]  /*3290*/  ISETP.GE.AND P2, PT, R2.reuse, UR5, PT ;  /* 0x0000000502007c0c */ /* 0x040fe2000bf46270 */
[----:B-----5:R-:W-:Y:S01]  /*32a0*/  IMAD R5, R19, 0x18, RZ ;  /* 0x0000001813057824 */ /* 0x020fe200078e02ff */
[----:B------:R-:W-:-:S04]  /*32b0*/  ISETP.LT.AND P3, PT, R2, R17, PT ;  /* 0x000000110200720c */ /* 0x000fc80003f61270 */
[----:B------:R-:W-:-:S09]  /*32c0*/  IADD3 R27, R27, R5, RZ ;  /* 0x000000051b1b7210 */ /* 0x000fd20007ffe0ff */
[----:B------:R-:W-:Y:S05]  /*32d0*/  @!P2 BRA P3, `(.L_x_3542) ;  /* 0xffffffe00080a947 */ /* 0x000fea000183ffff */
.L_x_3537:
        /* <DEDUP_REMOVED lines=9> */
[----:B0-----:R-:W-:-:S05]  /*3370*/  IMAD R4, R4, -0x2, R5 ;  /* 0xfffffffe04047824 */ /* 0x001fca00078e0205 */
[----:B------:R-:W-:-:S13]  /*3380*/  ISETP.LT.OR P0, PT, R4, 0x2, !P0 ;  /* 0x000000020400780c */ /* 0x000fda0004701670 */
.L_x_3552:
        /* <DEDUP_REMOVED lines=15> */
[----:B------:R-:W2:Y:S01]  /*3480*/  LDG.E.128.CONSTANT R32, desc[UR8][R26.64] ;  /* 0x000000081a207981 */ /* 0x000ea2000c1e9d00 */
        /* <DEDUP_REMOVED lines=18> */
[----:B------:R-:W-:-:S02]  /*35b0*/  SHF.R.U32.HI R40, RZ, 0x8, R35 ;  /* 0x00000008ff287819 */ /* 0x000fc40000011623 */
[C---:B------:R-:W-:Y:S02]  /*35c0*/  LOP3.LUT R38, R35.reuse, 0xf000f, RZ, 0xc0, !PT ;  /* 0x000f000f23267812 */ /* 0x040fe400078ec0ff */
[----:B------:R-:W-:Y:S02]  /*35d0*/  LOP3.LUT R39, R35, 0xf000f0, RZ, 0xc0, !PT ;  /* 0x00f000f023277812 */ /* 0x000fe400078ec0ff */
[----:B------:R-:W-:Y:S02]  /*35e0*/  LOP3.LUT R47, R16, 0x64006400, RZ, 0xfc, !PT ;  /* 0x64006400102f7812 */ /* 0x000fe400078efcff */
[----:B------:R-:W-:Y:S02]  /*35f0*/  LOP3.LUT R16, R32, 0xf000f, RZ, 0xc0, !PT ;  /* 0x000f000f20107812 */ /* 0x000fe400078ec0ff */
[----:B------:R-:W-:Y:S02]  /*3600*/  LOP3.LUT R31, R22, 0x64006400, RZ, 0xfc, !PT ;  /* 0x64006400161f7812 */ /* 0x000fe400078efcff */
[----:B------:R-:W-:-:S02]  /*3610*/  LOP3.LUT R35, R34, 0xf000f, RZ, 0xc0, !PT ;  /* 0x000f000f22237812 */ /* 0x000fc400078ec0ff */
[----:B------:R-:W-:Y:S02]  /*3620*/  LOP3.LUT R32, R32, 0xf000f0, RZ, 0xc0, !PT ;  /* 0x00f000f020207812 */ /* 0x000fe400078ec0ff */
[C---:B------:R-:W-:Y:S02]  /*3630*/  LOP3.LUT R22, R33.reuse, 0xf000f, RZ, 0xc0, !PT ;  /* 0x000f000f21167812 */ /* 0x040fe400078ec0ff */
        /* <DEDUP_REMOVED lines=18> */
[-C--:B------:R-:W-:Y:S02]  /*3760*/  HFMA2 R46, R31, R30.reuse.H0_H0, -72, -72 ;  /* 0xd480d4801f2e7431 */ /* 0x080fe4000004001e */
[----:B------:R-:W-:Y:S02]  /*3770*/  HADD2 R43, R36, -1032, -1032 ;  /* 0xe408e408242b7430 */ /* 0x000fe40000000000 */
[-C--:B------:R-:W-:Y:S02]  /*3780*/  HFMA2 R45, R37, R30.reuse.H0_H0, -72, -72 ;  /* 0xd480d480252d7431 */ /* 0x080fe4000004001e */
[----:B------:R-:W-:Y:S02]  /*3790*/  HADD2 R48, R38, -1032, -1032 ;  /* 0xe408e40826307430 */ /* 0x000fe40000000000 */
[----:B------:R-:W-:-:S02]  /*37a0*/  HFMA2 R44, R41, R30.H0_H0, -72, -72 ;  /* 0xd480d480292c7431 */ /* 0x000fc4000004001e */
[-C--:B------:R-:W-:Y:S02]  /*37b0*/  HFMA2 R31, R39, R30.reuse.H0_H0, -72, -72 ;  /* 0xd480d480271f7431 */ /* 0x080fe4000004001e */
[----:B------:R-:W-:Y:S02]  /*37c0*/  HADD2 R50, R0, -1032, -1032 ;  /* 0xe408e40800327430 */ /* 0x000fe40000000000 */
[-C--:B------:R-:W-:Y:S02]  /*37d0*/  HFMA2 R47, R47, R30.reuse.H0_H0, -72, -72 ;  /* 0xd480d4802f2f7431 */ /* 0x080fe4000004001e */
[----:B------:R-:W-:Y:S02]  /*37e0*/  HADD2 R49, R49, -1032, -1032 ;  /* 0xe408e40831317430 */ /* 0x000fe40000000000 */
[----:B------:R-:W-:Y:S02]  /*37f0*/  HADD2 R42, R16, -1032, -1032 ;  /* 0xe408e408102a7430 */ /* 0x000fe40000000000 */
        /* <DEDUP_REMOVED lines=22> */
[----:B------:R-:W-:-:S02]  /*3960*/  HADD2.F32 R22, -RZ, R43.H1_H1 ;  /* 0x3000002bff167230 */ /* 0x000fc40000004100 */
[C---:B------:R-:W-:Y:S01]  /*3970*/  FFMA.FTZ R19, R51.reuse, R56, R54 ;  /* 0x0000003833137223 */ /* 0x040fe20000010036 */
[----:B------:R-:W-:Y:S02]  /*3980*/  HADD2.F32 R16, -RZ, R46.H0_H0 ;  /* 0x2000002eff107230 */ /* 0x000fe40000004100 */
        /* <DEDUP_REMOVED lines=18> */
[----:B-1----:R-:W-:Y:S02]  /*3ab0*/  HADD2.F32 R22, -RZ, R32.H0_H0 ;  /* 0x20000020ff167230 */ /* 0x002fe40000004100 */
[C---:B------:R-:W-:Y:S01]  /*3ac0*/  FFMA.FTZ R55, R35.reuse, R52, R55 ;  /* 0x0000003423377223 */ /* 0x040fe20000010037 */
[----:B------:R-:W-:Y:S02]  /*3ad0*/  HADD2.F32 R16, -RZ, R42.H0_H0 ;  /* 0x2000002aff107230 */ /* 0x000fe40000004100 */
[----:B------:R-:W-:Y:S01]  /*3ae0*/  FFMA.FTZ R35, R35, R54, R19 ;  /* 0x0000003623237223 */ /* 0x000fe20000010013 */
[----:B------:R-:W-:-:S02]  /*3af0*/  HADD2.F32 R54, -RZ, R39.H0_H0 ;  /* 0x20000027ff367230 */ /* 0x000fc40000004100 */
[----:B------:R-:W-:Y:S02]  /*3b00*/  HADD2.F32 R52, -RZ, R40.H0_H0 ;  /* 0x20000028ff347230 */ /* 0x000fe40000004100 */
[----:B------:R-:W-:Y:S01]  /*3b10*/  FFMA.FTZ R16, R16, R22, R53 ;  /* 0x0000001610107223 */ /* 0x000fe20000010035 */
[----:B------:R-:W-:Y:S02]  /*3b20*/  HADD2.F32 R32, -RZ, R32.H1_H1 ;  /* 0x30000020ff207230 */ /* 0x000fe40000004100 */
[C---:B------:R-:W-:Y:S01]  /*3b30*/  FFMA.FTZ R54, R22.reuse, R54, R35 ;  /* 0x0000003616367223 */ /* 0x040fe20000010023 */
[--C-:B------:R-:W-:Y:S02]  /*3b40*/  HADD2.F32 R34, -RZ, R41.reuse.H0_H0 ;  /* 0x20000029ff227230 */ /* 0x100fe40000004100 */
[----:B------:R-:W-:Y:S01]  /*3b50*/  FFMA.FTZ R52, R22, R52, R55 ;  /* 0x0000003416347223 */ /* 0x000fe20000010037 */
[----:B------:R-:W-:Y:S02]  /*3b60*/  HADD2.F32 R19, -RZ, R42.H1_H1 ;  /* 0x3000002aff137230 */ /* 0x000fe40000004100 */
[----:B------:R-:W-:-:S02]  /*3b70*/  HADD2.F32 R35, -RZ, R41.H1_H1 ;  /* 0x30000029ff237230 */ /* 0x000fc40000004100 */
[----:B------:R-:W-:Y:S01]  /*3b80*/  FFMA.FTZ R51, R22, R34, R51 ;  /* 0x0000002216337223 */ /* 0x000fe20000010033 */
[----:B------:R-:W-:Y:S02]  /*3b90*/  HADD2.F32 R55, -RZ, R39.H1_H1 ;  /* 0x30000027ff377230 */ /* 0x000fe40000004100 */
[----:B------:R-:W-:Y:S01]  /*3ba0*/  FFMA.FTZ R19, R19, R32, R16 ;  /* 0x0000002013137223 */ /* 0x000fe20000010010 */
[----:B------:R-:W-:Y:S02]  /*3bb0*/  HADD2.F32 R0, -RZ, R33.H0_H0 ;  /* 0x20000021ff007230 */ /* 0x000fe40000004100 */
[C---:B------:R-:W-:Y:S01]  /*3bc0*/  FFMA.FTZ R35, R32.reuse, R35, R51 ;  /* 0x0000002320237223 */ /* 0x040fe20000010033 */
[----:B------:R-:W-:Y:S02]  /*3bd0*/  HADD2.F32 R16, -RZ, R38.H0_H0 ;  /* 0x20000026ff107230 */ /* 0x000fe40000004100 */
[----:B------:R-:W-:Y:S01]  /*3be0*/  FFMA.FTZ R55, R32, R55, R54 ;  /* 0x0000003720377223 */ /* 0x000fe20000010036 */
[----:B------:R-:W-:-:S02]  /*3bf0*/  HADD2.F32 R53, -RZ, R40.H1_H1 ;  /* 0x30000028ff357230 */ /* 0x000fc40000004100 */
[----:B------:R-:W-:Y:S02]  /*3c00*/  HADD2.F32 R22, -RZ, R37.H0_H0 ;  /* 0x20000025ff167230 */ /* 0x000fe40000004100 */
[----:B------:R-:W-:Y:S01]  /*3c10*/  FFMA.FTZ R19, R16, R0, R19 ;  /* 0x0000000010137223 */ /* 0x000fe20000010013 */
        /* <DEDUP_REMOVED lines=31> */
.L_x_3545:
        /* <DEDUP_REMOVED lines=37> */
[--C-:B-1----:R-:W-:Y:S02]  /*4060*/  HADD2.F32 R19, -RZ, R32.reuse.H0_H0 ;  /* 0x20000020ff137230 */ /* 0x102fe40000004100 */
[-C--:B------:R-:W-:Y:S01]  /*4070*/  FFMA.FTZ R48, R45, R35.reuse, R48 ;  /* 0x000000232d307223 */ /* 0x080fe20000010030 */
[----:B------:R-:W-:Y:S02]  /*4080*/  HADD2.F32 R32, -RZ, R32.H1_H1 ;  /* 0x30000020ff207230 */ /* 0x000fe40000004100 */
[----:B------:R-:W-:Y:S01]  /*4090*/  FFMA.FTZ R34, R43, R35, R34 ;  /* 0x000000232b227223 */ /* 0x000fe20000010022 */
[--C-:B------:R-:W-:Y:S02]  /*40a0*/  HADD2.F32 R35, -RZ, R42.reuse.H0_H0 ;  /* 0x2000002aff237230 */ /* 0x100fe40000004100 */
[----:B------:R-:W-:Y:S02]  /*40b0*/  HADD2.F32 R43, -RZ, R41.H0_H0 ;  /* 0x20000029ff2b7230 */ /* 0x000fe40000004100 */
[----:B------:R-:W-:-:S02]  /*40c0*/  HADD2.F32 R42, -RZ, R42.H1_H1 ;  /* 0x3000002aff2a7230 */ /* 0x000fc40000004100 */
[-C--:B------:R-:W-:Y:S01]  /*40d0*/  FFMA.FTZ R35, R35, R19.reuse, R16 ;  /* 0x0000001323237223 */ /* 0x080fe20000010010 */
        /* <DEDUP_REMOVED lines=46> */
.L_x_3546:
[C---:B-----5:R-:W-:Y:S02]  /*43c0*/  LOP3.LUT R0, R4.reuse, 0xf000f, RZ, 0xc0, !PT ;  /* 0x000f000f04007812 */ /* 0x060fe400078ec0ff */
[----:B------:R-:W-:Y:S02]  /*43d0*/  LOP3.LUT R16, R4, 0xf000f0, RZ, 0xc0, !PT ;  /* 0x00f000f004107812 */ /* 0x000fe400078ec0ff */
[----:B------:R-:W-:Y:S02]  /*43e0*/  LOP3.LUT R34, R6, 0xf000f0, RZ, 0xc0, !PT ;  /* 0x00f000f006227812 */ /* 0x000fe400078ec0ff */
[----:B------:R-:W-:Y:S02]  /*43f0*/  SHF.R.U32.HI R4, RZ, 0x8, R4 ;  /* 0x00000008ff047819 */ /* 0x000fe40000011604 */
[----:B------:R-:W-:Y:S02]  /*4400*/  SHF.R.U32.HI R36, RZ, 0x8, R6 ;  /* 0x00000008ff247819 */ /* 0x000fe40000011606 */
        /* <DEDUP_REMOVED lines=89> */
[----:B-1----:R-:W-:-:S02]  /*49a0*/  HADD2.F32 R7, -RZ, R32.H0_H0 ;  /* 0x20000020ff077230 */ /* 0x002fc40000004100 */
[----:B------:R-:W-:Y:S02]  /*49b0*/  HADD2.F32 R47, -RZ, R32.H1_H1 ;  /* 0x30000020ff2f7230 */ /* 0x000fe40000004100 */
[----:B------:R-:W-:Y:S02]  /*49c0*/  HADD2.F32 R32, -RZ, R41.H0_H0 ;  /* 0x20000029ff207230 */ /* 0x000fe40000004100 */
[----:B------:R-:W-:Y:S01]  /*49d0*/  FFMA.FTZ R5, R4, R7, R5 ;  /* 0x0000000704057223 */ /* 0x000fe20000010005 */
[----:B------:R-:W-:Y:S02]  /*49e0*/  HADD2.F32 R49, -RZ, R43.H0_H0 ;  /* 0x2000002bff317230 */ /* 0x000fe40000004100 */
[----:B------:R-:W-:Y:S02]  /*49f0*/  HADD2.F32 R51, -RZ, R45.H0_H0 ;  /* 0x2000002dff337230 */ /* 0x000fe40000004100 */
[----:B------:R-:W-:Y:S01]  /*4a00*/  FFMA.FTZ R5, R6, R47, R5 ;  /* 0x0000002f06057223 */ /* 0x000fe20000010005 */
[----:B------:R-:W-:-:S02]  /*4a10*/  HADD2.F32 R6, -RZ, R41.H1_H1 ;  /* 0x30000029ff067230 */ /* 0x000fc40000004100 */
[C---:B------:R-:W-:Y:S01]  /*4a20*/  FFMA.FTZ R32, R7.reuse, R32, R50 ;  /* 0x0000002007207223 */ /* 0x040fe20000010032 */
[C---:B------:R-:W-:Y:S01]  /*4a30*/  FFMA.FTZ R49, R7.reuse, R49, R48 ;  /* 0x0000003107317223 */ /* 0x040fe20000010030 */
[----:B------:R-:W-:Y:S02]  /*4a40*/  HADD2.F32 R0, -RZ, R33.H0_H0 ;  /* 0x20000021ff007230 */ /* 0x000fe40000004100 */
[----:B------:R-:W-:Y:S01]  /*4a50*/  FFMA.FTZ R51, R7, R51, R54 ;  /* 0x0000003307337223 */ /* 0x000fe20000010036 */
[----:B------:R-:W-:Y:S02]  /*4a60*/  HADD2.F32 R50, -RZ, R43.H1_H1 ;  /* 0x3000002bff327230 */ /* 0x000fe40000004100 */
[----:B------:R-:W-:Y:S01]  /*4a70*/  FFMA.FTZ R7, R47, R6, R32 ;  /* 0x000000062f077223 */ /* 0x000fe20000010020 */
[----:B------:R-:W-:Y:S02]  /*4a80*/  HADD2.F32 R48, -RZ, R42.H0_H0 ;  /* 0x2000002aff307230 */ /* 0x000fe40000004100 */
[----:B------:R-:W-:-:S02]  /*4a90*/  HADD2.F32 R4, -RZ, R40.H0_H0 ;  /* 0x20000028ff047230 */ /* 0x000fc40000004100 */
        /* <DEDUP_REMOVED lines=12> */
[----:B------:R-:W-:Y:S02]  /*4b60*/  HADD2.F32 R32, -RZ, R44.H1_H1 ;  /* 0x3000002cff207230 */ /* 0x000fe40000004100 */
[----:B------:R-:W-:Y:S01]  /*4b70*/  FFMA.FTZ R4, R4, R33, R5 ;  /* 0x0000002104047223 */ /* 0x000fe20000010005 */
[----:B------:R-:W-:Y:S02]  /*4b80*/  HADD2.F32 R0, -RZ, R46.H1_H1 ;  /* 0x3000002eff007230 */ /* 0x000fe40000004100 */
[----:B------:R-:W-:Y:S01]  /*4b90*/  FFMA.FTZ R6, R33, R6, R48 ;  /* 0x0000000621067223 */ /* 0x000fe20000010030 */
[----:B------:R-:W-:-:S02]  /*4ba0*/  HADD2.F32 R5, -RZ, R29.H0_H0 ;  /* 0x2000001dff057230 */ /* 0x000fc40000004100 */
[C---:B------:R-:W-:Y:S01]  /*4bb0*/  FFMA.FTZ R7, R33.reuse, R32, R7 ;  /* 0x0000002021077223 */ /* 0x040fe20000010007 */
        /* <DEDUP_REMOVED lines=16> */
.L_x_3547:
        /* <DEDUP_REMOVED lines=21> */
[----:B------:R-:W-:Y:S01]  /*4e10*/  FFMA.FTZ R4, R22, R48, R53 ;  /* 0x0000003016047223 */ /* 0x000fe20000010035 */
[----:B------:R-:W-:Y:S02]  /*4e20*/  HADD2.F32 R35, -RZ, R19.H0_H0 ;  /* 0x20000013ff237230 */ /* 0x000fe40000004100 */
        /* <DEDUP_REMOVED lines=14> */
[-C--:B------:R-:W-:Y:S01]  /*4f10*/  FFMA.FTZ R22, R39, R7.reuse, R22 ;  /* 0x0000000727167223 */ /* 0x080fe20000010016 */
[----:B------:R-:W-:Y:S01]  /*4f20*/  FFMA.FTZ R48, R37, R7, R48 ;  /* 0x0000000725307223 */ /* 0x000fe20000010030 */
[----:B-1----:R-:W-:Y:S02]  /*4f30*/  HADD2.F32 R5, -RZ, R32.H0_H0 ;  /* 0x20000020ff057230 */ /* 0x002fe40000004100 */
[----:B------:R-:W-:-:S02]  /*4f40*/  HADD2.F32 R19, -RZ, R41.H0_H0 ;  /* 0x20000029ff137230 */ /* 0x000fc40000004100 */
[----:B------:R-:W-:Y:S02]  /*4f50*/  HADD2.F32 R7, -RZ, R36.H0_H0 ;  /* 0x20000024ff077230 */ /* 0x000fe40000004100 */
        /* <DEDUP_REMOVED lines=12> */
[----:B------:R-:W-:Y:S01]  /*5020*/  FFMA.FTZ R5, R35, R5, R48 ;  /* 0x0000000523057223 */ /* 0x000fe20000010030 */
[----:B------:R-:W-:Y:S02]  /*5030*/  HADD2.F32 R34, -RZ, R43.H1_H1 ;  /* 0x3000002bff227230 */ /* 0x000fe40000004100 */
[----:B------:R-:W-:-:S02]  /*5040*/  HADD2.F32 R36, -RZ, R45.H1_H1 ;  /* 0x3000002dff247230 */ /* 0x000fc40000004100 */
        /* <DEDUP_REMOVED lines=34> */
.L_x_3548:
[----:B------:R-:W-:Y:S02]  /*5270*/  LOP3.LUT R0, R8, 0xf000f0, RZ, 0xc0, !PT ;  /* 0x00f000f008007812 */ /* 0x000fe400078ec0ff */
[C---:B------:R-:W-:Y:S02]  /*5280*/  LOP3.LUT R4, R9.reuse, 0xf000f, RZ, 0xc0, !PT ;  /* 0x000f000f09047812 */ /* 0x040fe400078ec0ff */
[----:B------:R-:W-:Y:S02]  /*5290*/  LOP3.LUT R6, R9, 0xf000f0, RZ, 0xc0, !PT ;  /* 0x00f000f009067812 */ /* 0x000fe400078ec0ff */
[----:B------:R-:W-:Y:S02]  /*52a0*/  SHF.R.U32.HI R8, RZ, 0x8, R8 ;  /* 0x00000008ff087819 */ /* 0x000fe40000011608 */
[----:B------:R-:W-:Y:S02]  /*52b0*/  SHF.R.U32.HI R9, RZ, 0x8, R9 ;  /* 0x00000008ff097819 */ /* 0x000fe40000011609 */
[----:B------:R-:W-:-:S02]  /*52c0*/  LOP3.LUT R19, R10, 0xf000f, RZ, 0xc0, !PT ;  /* 0x000f000f0a137812 */ /* 0x000fc400078ec0ff */
[----:B------:R-:W-:Y:S02]  /*52d0*/  LOP3.LUT R22, R10, 0xf000f0, RZ, 0xc0, !PT ;  /* 0x00f000f00a167812 */ /* 0x000fe400078ec0ff */
        /* <DEDUP_REMOVED lines=37> */
[C---:B------:R-:W-:Y:S01]  /*5530*/  LOP3.LUT R10, R12.reuse, 0xf000f, RZ, 0xc0, !PT ;  /* 0x000f000f0c0a7812 */ /* 0x040fe200078ec0ff */
[----:B------:R-:W-:Y:S01]  /*5540*/  HADD2 R36, R0, -1032, -1032 ;  /* 0xe408e40800247430 */ /* 0x000fe20000000000 */
        /* <DEDUP_REMOVED lines=22> */
[----:B------:R-:W-:Y:S01]  /*56b0*/  FFMA.FTZ R47, R46, R47, R49 ;  /* 0x0000002f2e2f7223 */ /* 0x000fe20000010031 */
[----:B------:R-:W-:Y:S01]  /*56c0*/  FFMA.FTZ R6, R5, R6, RZ ;  /* 0x0000000605067223 */ /* 0x000fe200000100ff */
        /* <DEDUP_REMOVED lines=74> */
.L_x_3549:
        /* <DEDUP_REMOVED lines=25> */
[----:B------:R-:W-:Y:S01]  /*5d00*/  FFMA.FTZ R32, R6, R44, R5 ;  /* 0x0000002c06207223 */ /* 0x000fe20000010005 */
[----:B------:R-:W-:-:S02]  /*5d10*/  HADD2.F32 R6, -RZ, R35.H0_H0 ;  /* 0x20000023ff067230 */ /* 0x000fc40000004100 */
[----:B------:R-:W-:Y:S01]  /*5d20*/  FFMA.FTZ R45, R34, R46, R45 ;  /* 0x0000002e222d7223 */ /* 0x000fe2000001002d */
        /* <DEDUP_REMOVED lines=63> */
.L_x_3550:
[----:B------:R-:W-:Y:S02]  /*6120*/  LOP3.LUT R4, R13, 0xf000f0, RZ, 0xc0, !PT ;  /* 0x00f000f00d047812 */ /* 0x000fe400078ec0ff */
        /* <DEDUP_REMOVED lines=55> */
[----:B------:R-:W-:Y:S02]  /*64a0*/  HADD2.F32 R41, -RZ, R10.H1_H1 ;  /* 0x3000000aff297230 */ /* 0x000fe40000004100 */
[----:B0-----:R-:W-:Y:S02]  /*64b0*/  HADD2.F32 R5, -RZ, R6.H0_H0 ;  /* 0x20000006ff057230 */ /* 0x001fe40000004100 */
[----:B------:R-:W-:-:S02]  /*64c0*/  HADD2.F32 R37, -RZ, R7.H0_H0 ;  /* 0x20000007ff257230 */ /* 0x000fc40000004100 */
[----:B------:R-:W-:Y:S02]  /*64d0*/  HADD2.F32 R39, -RZ, R7.H1_H1 ;  /* 0x30000007ff277230 */ /* 0x000fe40000004100 */
[----:B------:R-:W-:Y:S01]  /*64e0*/  FFMA.FTZ R0, R0, R5, RZ ;  /* 0x0000000500007223 */ /* 0x000fe200000100ff */
[----:B------:R-:W-:Y:S02]  /*64f0*/  HADD2.F32 R38, -RZ, R6.H1_H1 ;  /* 0x30000006ff267230 */ /* 0x000fe40000004100 */
[C---:B------:R-:W-:Y:S01]  /*6500*/  FFMA.FTZ R43, R5.reuse, R40, RZ ;  /* 0x00000028052b7223 */ /* 0x040fe200000100ff */
[----:B------:R-:W-:Y:S02]  /*6510*/  HADD2.F32 R7, -RZ, R31.H1_H1 ;  /* 0x3000001fff077230 */ /* 0x000fe40000004100 */
[----:B------:R-:W-:Y:S01]  /*6520*/  FFMA.FTZ R45, R5, R4, RZ ;  /* 0x00000004052d7223 */ /* 0x000fe200000100ff */
[--C-:B------:R-:W-:Y:S02]  /*6530*/  HADD2.F32 R6, -RZ, R32.reuse.H0_H0 ;  /* 0x20000020ff067230 */ /* 0x100fe40000004100 */
[----:B------:R-:W-:Y:S01]  /*6540*/  FFMA.FTZ R4, R38, R41, R43 ;  /* 0x0000002926047223 */ /* 0x000fe2000001002b */
[----:B------:R-:W-:-:S02]  /*6550*/  HADD2.F32 R43, -RZ, R32.H1_H1 ;  /* 0x30000020ff2b7230 */ /* 0x000fc40000004100 */
[----:B------:R-:W-:Y:S01]  /*6560*/  FFMA.FTZ R0, R7, R38, R0 ;  /* 0x0000002607007223 */ /* 0x000fe20000010000 */
[----:B------:R-:W-:Y:S02]  /*6570*/  HADD2.F32 R7, -RZ, R22.H1_H1 ;  /* 0x30000016ff077230 */ /* 0x000fe40000004100 */
        /* <DEDUP_REMOVED lines=9> */
[----:B------:R-:W-:Y:S02]  /*6610*/  HADD2.F32 R0, -RZ, R11.H1_H1 ;  /* 0x3000000bff007230 */ /* 0x000fe40000004100 */
[C---:B------:R-:W-:Y:S01]  /*6620*/  FFMA.FTZ R41, R37.reuse, R41, R40 ;  /* 0x0000002925297223 */ /* 0x040fe20000010028 */
        /* <DEDUP_REMOVED lines=60> */
.L_x_3551:
[----:B------:R-:W-:Y:S05]  /*69f0*/  @P0 BRA `(.L_x_3544) ;  /* 0x0000000400680947 */ /* 0x000fea0003800000 */
        /* <DEDUP_REMOVED lines=8> */
[--C-:B------:R-:W-:Y:S02]  /*6a80*/  HADD2.F32 R39, -RZ, R5.reuse.H0_H0 ;  /* 0x20000005ff277230 */ /* 0x100fe40000004100 */
[----:B------:R-:W-:Y:S02]  /*6a90*/  HADD2.F32 R38, -RZ, R5.H1_H1 ;  /* 0x30000005ff267230 */ /* 0x000fe40000004100 */
[-C--:B------:R-:W-:Y:S01]  /*6aa0*/  FFMA.FTZ R0, R0, R7.reuse, RZ ;  /* 0x0000000700007223 */ /* 0x080fe200000100ff */
[----:B------:R-:W-:Y:S02]  /*6ab0*/  HADD2.F32 R37, -RZ, R4.H1_H1 ;  /* 0x30000004ff257230 */ /* 0x000fe40000004100 */
[----:B------:R-:W-:Y:S01]  /*6ac0*/  FFMA.FTZ R6, R6, R7, RZ ;  /* 0x0000000706067223 */ /* 0x000fe200000100ff */
[----:B------:R-:W-:Y:S02]  /*6ad0*/  HADD2.F32 R5, -RZ, R22.H0_H0 ;  /* 0x20000016ff057230 */ /* 0x000fe40000004100 */
[----:B------:R-:W-:-:S02]  /*6ae0*/  HADD2.F32 R4, -RZ, R10.H0_H0 ;  /* 0x2000000aff047230 */ /* 0x000fc40000004100 */
[----:B------:R-:W-:Y:S01]  /*6af0*/  FFMA.FTZ R0, R31, R37, R0 ;  /* 0x000000251f007223 */ /* 0x000fe20000010000 */
[----:B------:R-:W-:Y:S02]  /*6b00*/  HADD2.F32 R31, -RZ, R22.H1_H1 ;  /* 0x30000016ff1f7230 */ /* 0x000fe40000004100 */
[-C--:B------:R-:W-:Y:S01]  /*6b10*/  FFMA.FTZ R10, R5, R7.reuse, RZ ;  /* 0x00000007050a7223 */ /* 0x080fe200000100ff */
[----:B------:R-:W-:Y:S02]  /*6b20*/  HADD2.F32 R5, -RZ, R11.H0_H0 ;  /* 0x2000000bff057230 */ /* 0x000fe40000004100 */
        /* <DEDUP_REMOVED lines=17> */
[--C-:B-1----:R-:W-:Y:S02]  /*6c40*/  HADD2.F32 R0, -RZ, R8.reuse.H0_H0 ;  /* 0x20000008ff007230 */ /* 0x102fe40000004100 */
[-C--:B------:R-:W-:Y:S01]  /*6c50*/  FFMA.FTZ R39, R14, R38.reuse, R39 ;  /* 0x000000260e277223 */ /* 0x080fe20000010027 */
[----:B------:R-:W-:Y:S02]  /*6c60*/  HADD2.F32 R6, -RZ, R33.H0_H0 ;  /* 0x20000021ff067230 */ /* 0x000fe40000004100 */
[----:B------:R-:W-:Y:S01]  /*6c70*/  FFMA.FTZ R31, R4, R38, R31 ;  /* 0x00000026041f7223 */ /* 0x000fe2000001001f */
[----:B------:R-:W-:-:S02]  /*6c80*/  HADD2.F32 R8, -RZ, R8.H1_H1 ;  /* 0x30000008ff087230 */ /* 0x000fc40000004100 */
[----:B------:R-:W-:Y:S02]  /*6c90*/  HADD2.F32 R12, -RZ, R34.H0_H0 ;  /* 0x20000022ff0c7230 */ /* 0x000fe40000004100 */
[-C--:B------:R-:W-:Y:S01]  /*6ca0*/  FFMA.FTZ R5, R6, R0.reuse, R5 ;  /* 0x0000000006057223 */ /* 0x080fe20000010005 */
[----:B------:R-:W-:Y:S02]  /*6cb0*/  HADD2.F32 R14, -RZ, R35.H0_H0 ;  /* 0x20000023ff0e7230 */ /* 0x000fe40000004100 */
[----:B------:R-:W-:Y:S02]  /*6cc0*/  HADD2.F32 R22, -RZ, R36.H0_H0 ;  /* 0x20000024ff167230 */ /* 0x000fe40000004100 */
[-C--:B------:R-:W-:Y:S01]  /*6cd0*/  FFMA.FTZ R7, R12, R0.reuse, R7 ;  /* 0x000000000c077223 */ /* 0x080fe20000010007 */
[----:B------:R-:W-:Y:S02]  /*6ce0*/  HADD2.F32 R10, -RZ, R33.H1_H1 ;  /* 0x30000021ff0a7230 */ /* 0x000fe40000004100 */
[----:B------:R-:W-:Y:S01]  /*6cf0*/  FFMA.FTZ R31, R14, R0, R31 ;  /* 0x000000000e1f7223 */ /* 0x000fe2000001001f */
[----:B------:R-:W-:-:S02]  /*6d00*/  HADD2.F32 R34, -RZ, R34.H1_H1 ;  /* 0x30000022ff227230 */ /* 0x000fc40000004100 */
[----:B------:R-:W-:Y:S01]  /*6d10*/  FFMA.FTZ R39, R22, R0, R39 ;  /* 0x0000000016277223 */ /* 0x000fe20000010027 */
[----:B------:R-:W-:Y:S02]  /*6d20*/  HADD2.F32 R4, -RZ, R9.H0_H0 ;  /* 0x20000009ff047230 */ /* 0x000fe40000004100 */
        /* <DEDUP_REMOVED lines=39> */
.L_x_3544:
[----:B------:R-:W0:Y:S01]  /*6fa0*/  LDC R16, c[0x0][0x23c] ;  /* 0x00008f00ff107b82 */ /* 0x000e220000000800 */
[----:B------:R-:W-:Y:S01]  /*6fb0*/  IADD3 R2, R2, 0x20, RZ ;  /* 0x0000002002027810 */ /* 0x000fe20007ffe0ff */
[----:B------:R-:W-:-:S03]  /*6fc0*/  UIADD3 UR4, UR4, 0x40, URZ ;  /* 0x0000004004047890 */ /* 0x000fc6000fffe03f */
[C---:B------:R-:W-:Y:S02]  /*6fd0*/  ISETP.GE.AND P2, PT, R2.reuse, UR5, PT ;  /* 0x0000000502007c0c */ /* 0x040fe4000bf46270 */
[----:B------:R-:W-:Y:S01]  /*6fe0*/  ISETP.LT.AND P3, PT, R2, R17, PT ;  /* 0x000000110200720c */ /* 0x000fe20003f61270 */
[----:B0-----:R-:W-:-:S12]  /*6ff0*/  IMAD.WIDE R26, R16, 0x10, R26 ;  /* 0x00000010101a7825 */ /* 0x001fd800078e021a */
[----:B------:R-:W-:Y:S05]  /*7000*/  @!P2 BRA P3, `(.L_x_3552) ;  /* 0xffffffc000e0a947 */ /* 0x000fea000183ffff */
.L_x_3543:
        /* <DEDUP_REMOVED lines=8> */
[----:B------:R-:W-:Y:S02]  /*7090*/  IMAD R9, R16, UR4, R3 ;  /* 0x0000000410097c24 */ /* 0x000fe4000f8e0203 */
[----:B------:R-:W0:Y:S02]  /*70a0*/  LDC R3, c[0x0][0x238] ;  /* 0x00008e00ff037b82 */ /* 0x000e240000000800 */
        /* <DEDUP_REMOVED lines=10> */
.L_x_3556:
[----:B------:R-:W0:Y:S02]  /*7150*/  LDS R2, [R8] ;  /* 0x0000000008027984 */ /* 0x000e240000000800 */
[----:B0-----:R-:W-:-:S10]  /*7160*/  HFMA2.MMA R3, R2, 1, 1, R21 ;  /* 0x3c003c0002037835 */ /* 0x001fd40000000015 */
[----:B------:R-:W0:Y:S02]  /*7170*/  ATOMS.CAST.SPIN R3, [R8], R2, R3 ;  /* 0x000000020803738d */ /* 0x000e240001800003 */
[----:B0-----:R-:W-:-:S13]  /*7180*/  ISETP.EQ.U32.AND P0, PT, R3, 0x1, PT ;  /* 0x000000010300780c */ /* 0x001fda0003f02070 */
[----:B------:R-:W-:Y:S05]  /*7190*/  @!P0 BRA `(.L_x_3556) ;  /* 0xfffffffc00ec8947 */ /* 0x000fea000383ffff */
[----:B------:R-:W-:Y:S05]  /*71a0*/  BRA `(.L_x_3554) ;  /* 0x00000000000c7947 */ /* 0x000fea0003800000 */
.L_x_3555:
[----:B------:R-:W2:Y:S02]  /*71b0*/  LD.E R2, desc[UR8][R4.64] ;  /* 0x0000000804027980 */ /* 0x000ea4000c101900 */
[----:B--2---:R-:W-:-:S05]  /*71c0*/  IADD3 R3, R21, R2, RZ ;  /* 0x0000000215037210 */ /* 0x004fca0007ffe0ff */
[----:B------:R0:W-:Y:S02]  /*71d0*/  ST.E desc[UR8][R4.64], R3 ;  /* 0x0000000304007985 */ /* 0x0001e4000c101908 */
.L_x_3554:
[----:B------:R-:W-:Y:S05]  /*71e0*/  BSYNC B0 ;  /* 0x0000000000007941 */ /* 0x000fea0003800000 */
.L_x_3553:
[----:B------:R1:W-:Y:S01]  /*71f0*/  ATOM.E.ADD.F16x2.RN.STRONG.GPU P0, RZ, desc[UR8][R4.64+0x4], R20 ;  /* 0x0000041404ff79a2 */ /* 0x0003e2000810e1c8 */
[----:B------:R-:W-:Y:S04]  /*7200*/  BSSY B0, `(.L_x_3557) ;  /* 0x000000f000007945 */ /* 0x000fe80003800000 */
[----:B-1----:R-:W-:Y:S05]  /*7210*/  @P0 BRA `(.L_x_3558) ;  /* 0x0000000000340947 */ /* 0x002fea0003800000 */
[----:B------:R-:W1:Y:S02]  /*7220*/  QSPC.E.S P0, RZ, [R4+0x4] ;  /* 0x0000040004ff73aa */ /* 0x000e640000000500 */
[----:B-1----:R-:W-:Y:S05]  /*7230*/  @!P0 BRA `(.L_x_3559) ;  /* 0x0000000000208947 */ /* 0x002fea0003800000 */
[----:B------:R-:W-:-:S04]  /*7240*/  MOV R2, R4 ;  /* 0x0000000400027202 */ /* 0x000fc80000000f00 */
[----:B0-----:R-:W-:-:S07]  /*7250*/  MOV R4, R2 ;  /* 0x0000000200047202 */ /* 0x001fce0000000f00 */
.L_x_3560:
[----:B------:R-:W0:Y:S02]  /*7260*/  LDS R2, [R4+0x4] ;  /* 0x0000040004027984 */ /* 0x000e240000000800 */
[----:B0-----:R-:W-:-:S06]  /*7270*/  HADD2 R3, R2, R20 ;  /* 0x0000001402037230 */ /* 0x001fcc0000000000 */
[----:B------:R-:W0:Y:S02]  /*7280*/  ATOMS.CAST.SPIN R3, [R4+0x4], R2, R3 ;  /* 0x000004020403738d */ /* 0x000e240001800003 */
[----:B0-----:R-:W-:-:S13]  /*7290*/  ISETP.EQ.U32.AND P0, PT, R3, 0x1, PT ;  /* 0x000000010300780c */ /* 0x001fda0003f02070 */
[----:B------:R-:W-:Y:S05]  /*72a0*/  @!P0 BRA `(.L_x_3560) ;  /* 0xfffffffc00ec8947 */ /* 0x000fea000383ffff */
[----:B------:R-:W-:Y:S05]  /*72b0*/  BRA `(.L_x_3558) ;  /* 0x00000000000c7947 */ /* 0x000fea0003800000 */
.L_x_3559:
[----:B------:R-:W0:Y:S02]  /*72c0*/  LD.E R2, desc[UR8][R4.64+0x4] ;  /* 0x0000040804027980 */ /* 0x000e24000c101900 */
[----:B0-----:R-:W-:-:S05]  /*72d0*/  IADD3 R3, R20, R2, RZ ;  /* 0x0000000214037210 */ /* 0x001fca0007ffe0ff */
[----:B------:R1:W-:Y:S02]  /*72e0*/  ST.E desc[UR8][R4.64+0x4], R3 ;  /* 0x0000040304007985 */ /* 0x0003e4000c101908 */
.L_x_3558:
[----:B------:R-:W-:Y:S05]  /*72f0*/  BSYNC B0 ;  /* 0x0000000000007941 */ /* 0x000fea0003800000 */
.L_x_3557:
        /* <DEDUP_REMOVED lines=11> */
.L_x_3564:
[----:B------:R-:W0:Y:S02]  /*73b0*/  LDS R2, [R0] ;  /* 0x0000000000027984 */ /* 0x000e240000000800 */
[----:B0-----:R-:W-:-:S10]  /*73c0*/  HFMA2.MMA R3, R2, 1, 1, R25 ;  /* 0x3c003c0002037835 */ /* 0x001fd40000000019 */
[----:B------:R-:W0:Y:S02]  /*73d0*/  ATOMS.CAST.SPIN R3, [R0], R2, R3 ;  /* 0x000000020003738d */ /* 0x000e240001800003 */
[----:B0-----:R-:W-:-:S13]  /*73e0*/  ISETP.EQ.U32.AND P0, PT, R3, 0x1, PT ;  /* 0x000000010300780c */ /* 0x001fda0003f02070 */
[----:B------:R-:W-:Y:S05]  /*73f0*/  @!P0 BRA `(.L_x_3564) ;  /* 0xfffffffc00ec8947 */ /* 0x000fea000383ffff */
[----:B------:R-:W-:Y:S05]  /*7400*/  BRA `(.L_x_3562) ;  /* 0x00000000000c7947 */ /* 0x000fea0003800000 */
.L_x_3563:
[----:B------:R-:W2:Y:S02]  /*7410*/  LD.E R0, desc[UR8][R4.64] ;  /* 0x0000000804007980 */ /* 0x000ea4000c101900 */
[----:B--2---:R-:W-:-:S05]  /*7420*/  IADD3 R3, R25, R0, RZ ;  /* 0x0000000019037210 */ /* 0x004fca0007ffe0ff */
[----:B------:R0:W-:Y:S02]  /*7430*/  ST.E desc[UR8][R4.64], R3 ;  /* 0x0000000304007985 */ /* 0x0001e4000c101908 */
.L_x_3562:
[----:B------:R-:W-:Y:S05]  /*7440*/  BSYNC B0 ;  /* 0x0000000000007941 */ /* 0x000fea0003800000 */
.L_x_3561:
[----:B------:R1:W-:Y:S02]  /*7450*/  ATOM.E.ADD.F16x2.RN.STRONG.GPU P0, RZ, desc[UR8][R4.64+0x4], R24 ;  /* 0x0000041804ff79a2 */ /* 0x0003e4000810e1c8 */
[----:B-1----:R-:W-:Y:S05]  /*7460*/  @P0 EXIT ;  /* 0x000000000000094d */ /* 0x002fea0003800000 */
[----:B------:R-:W1:Y:S02]  /*7470*/  QSPC.E.S P0, RZ, [R4+0x4] ;  /* 0x0000040004ff73aa */ /* 0x000e640000000500 */
[----:B-1----:R-:W-:Y:S05]  /*7480*/  @!P0 BRA `(.L_x_3565) ;  /* 0x0000000000208947 */ /* 0x002fea0003800000 */
[----:B------:R-:W-:-:S04]  /*7490*/  MOV R2, R4 ;  /* 0x0000000400027202 */ /* 0x000fc80000000f00 */
[----:B------:R-:W-:-:S07]  /*74a0*/  MOV R0, R2 ;  /* 0x0000000200007202 */ /* 0x000fce0000000f00 */
.L_x_3566:
[----:B------:R-:W0:Y:S02]  /*74b0*/  LDS R2, [R0+0x4] ;  /* 0x0000040000027984 */ /* 0x000e240000000800 */
[----:B0-----:R-:W-:-:S06]  /*74c0*/  HADD2 R3, R2, R24 ;  /* 0x0000001802037230 */ /* 0x001fcc0000000000 */
[----:B------:R-:W0:Y:S02]  /*74d0*/  ATOMS.CAST.SPIN R3, [R0+0x4], R2, R3 ;  /* 0x000004020003738d */ /* 0x000e240001800003 */
[----:B0-----:R-:W-:-:S13]  /*74e0*/  ISETP.EQ.U32.AND P0, PT, R3, 0x1, PT ;  /* 0x000000010300780c */ /* 0x001fda0003f02070 */
[----:B------:R-:W-:Y:S05]  /*74f0*/  @!P0 BRA `(.L_x_3566) ;  /* 0xfffffffc00ec8947 */ /* 0x000fea000383ffff */
[----:B------:R-:W-:Y:S05]  /*7500*/  EXIT ;  /* 0x000000000000794d */ /* 0x000fea0003800000 */
.L_x_3565:
[----:B------:R-:W0:Y:S02]  /*7510*/  LD.E R0, desc[UR8][R4.64+0x4] ;  /* 0x0000040804007980 */ /* 0x000e24000c101900 */
[----:B0-----:R-:W-:-:S05]  /*7520*/  IADD3 R3, R24, R0, RZ ;  /* 0x0000000018037210 */ /* 0x001fca0007ffe0ff */
[----:B------:R-:W-:Y:S01]  /*7530*/  ST.E desc[UR8][R4.64+0x4], R3 ;  /* 0x0000040304007985 */ /* 0x000fe2000c101908 */
[----:B------:R-:W-:Y:S05]  /*7540*/  EXIT ;  /* 0x000000000000794d */ /* 0x000fea0003800000 */
.L_x_3567:
        /* <DEDUP_REMOVED lines=11> */
.L_x_5230:


//--------------------- .text._Z23gemm_half_q_half_kernelILi2ELi10ELb1ELb0ELi64EEvPK6__halfPKjS4_S2_PS0_iiiiPKtS7_iiiiiibS2_i --------------------------
	.section	.text._Z23gemm_half_q_half_kernelILi2ELi10ELb1ELb0ELi64EEvPK6__halfPKjS4_S2_PS0_iiiiPKtS7_iiiiiibS2_i,"ax",@progbits
	.align	128
        .global         _Z23gemm_half_q_half_kernelILi2ELi10ELb1ELb0ELi64EEvPK6__halfPKjS4_S2_PS0_iiiiPKtS7_iiiiiibS2_i
        .type           _Z23gemm_half_q_half_kernelILi2ELi10ELb1ELb0ELi64EEvPK6__halfPKjS4_S2_PS0_iiiiPKtS7_iiiiiibS2_i,@function
        .size           _Z23gemm_half_q_half_kernelILi2ELi10ELb1ELb0ELi64EEvPK6__halfPKjS4_S2_PS0_iiiiPKtS7_iiiiiibS2_i,(.L_x_5231 - _Z23gemm_half_q_half_kernelILi2ELi10ELb1ELb0ELi64EEvPK6__halfPKjS4_S2_PS0_iiiiPKtS7_iiiiiibS2_i)
        .other          _Z23gemm_half_q_half_kernelILi2ELi10ELb1ELb0ELi64EEvPK6__halfPKjS4_S2_PS0_iiiiPKtS7_iiiiiibS2_i,@"STO_CUDA_ENTRY STV_DEFAULT"
_Z23gemm_half_q_half_kernelILi2ELi10ELb1ELb0ELi64EEvPK6__halfPKjS4_S2_PS0_iiiiPKtS7_iiiiiibS2_i:
.text._Z23gemm_half_q_half_kernelILi2ELi10ELb1ELb0ELi64EEvPK6__halfPKjS4_S2_PS0_iiiiPKtS7_iiiiiibS2_i:
        /* <DEDUP_REMOVED lines=19> */
[----:B------:R-:W5:Y:S01]  /*0130*/  @P0 LDC.64 R12, c[0x0][0x278] ;  /* 0x00009e00ff0c0b82 */ /* 0x000f620000000a00 */
[----:B-1----:R-:W2:Y:S01]  /*0140*/  LDG.E.U16 R41, desc[UR6][R10.64] ;  /* 0x000000060a297981 */ /* 0x002ea2000c1e1500 */
[----:B-----5:R-:W-:-:S05]  /*0150*/  @P0 IMAD.WIDE R12, R9, 0x2, R12 ;  /* 0x00000002090c0825 */ /* 0x020fca00078e020c */
[----:B------:R-:W5:Y:S01]  /*0160*/  @P0 LDG.E.U16 R20, desc[UR6][R12.64] ;  /* 0x000000060c140981 */ /* 0x000f62000c1e1500 */
[----:B--2---:R-:W-:Y:S02]  /*0170*/  PRMT R4, R41, 0x7610, R4 ;  /* 0x0000761029047816 */ /* 0x004fe40000000004 */
[----:B-----5:R-:W-:-:S04]  /*0180*/  @P0 LOP3.LUT R9, R20, R41, RZ, 0xfc, !PT ;  /* 0x0000002914090212 */ /* 0x020fc800078efcff */
[----:B------:R-:W-:-:S07]  /*0190*/  @P0 PRMT R4, R9, 0x7610, R4 ;  /* 0x0000761009040816 */ /* 0x000fce0000000004 */
.L_x_3568:
        /* <DEDUP_REMOVED lines=22> */
[----:B------:R-:W-:Y:S01]  /*0300*/  SHF.L.U32 R9, R9, 0x1, RZ ;  /* 0x0000000109097819 */ /* 0x000fe200000006ff */
[----:B------:R-:W-:Y:S01]  /*0310*/  UMOV UR4, 0x400 ;  /* 0x0000040000047882 */ /* 0x000fe20000000000 */
[----:B------:R-:W-:Y:S01]  /*0320*/  ISETP.GT.AND P2, PT, R3, 0x3, PT ;  /* 0x000000030300780c */ /* 0x000fe20003f44270 */
        /* <DEDUP_REMOVED lines=11> */
.L_x_3573:
        /* <DEDUP_REMOVED lines=16> */
.L_x_3572:
        /* <DEDUP_REMOVED lines=16> */
.L_x_3571:
        /* <DEDUP_REMOVED lines=17> */
.L_x_3575:
        /* <DEDUP_REMOVED lines=16> */
.L_x_3574:
        /* <DEDUP_REMOVED lines=14> */
.L_x_3570:
[----:B------:R-:W-:Y:S05]  /*08d0*/  BSYNC B0 ;  /* 0x0000000000007941 */ /* 0x000fea0003800000 */
.L_x_3569:
        /* <DEDUP_REMOVED lines=10> */
[----:B------:R-:W-:Y:S01]  /*0980*/  IMAD R9, R8, R7, RZ ;  /* 0x0000000708097224 */ /* 0x000fe200078e02ff */
[----:B------:R-:W-:Y:S02]  /*0990*/  ISETP.GT.AND P2, PT, R3, 0x3, PT ;  /* 0x000000030300780c */ /* 0x000fe40003f44270 */
[----:B------:R-:W-:Y:S02]  /*09a0*/  PLOP3.LUT P0, PT, PT, PT, PT, 0x80, 0x0 ;  /* 0x000000000000781c */ /* 0x000fe40003f0f070 */
[----:B------:R-:W-:-:S04]  /*09b0*/  LEA R6, R6, R9, 0x7 ;  /* 0x0000000906067211 */ /* 0x000fc800078e38ff */
[----:B------:R-:W-:-:S04]  /*09c0*/  LEA R6, R5, R6, 0x1 ;  /* 0x0000000605067211 */ /* 0x000fc800078e08ff */
[----:B------:R-:W-:Y:S01]  /*09d0*/  SHF.L.U32 R9, R6, 0x1, RZ ;  /* 0x0000000106097819 */ /* 0x000fe200000006ff */
[----:B------:R-:W-:-:S04]  /*09e0*/  HFMA2.MMA R6, -RZ, RZ, 0, 0 ;  /* 0x00000000ff067435 */ /* 0x000fc800000001ff */
[----:B0-----:R-:W-:Y:S01]  /*09f0*/  IMAD.WIDE R8, R9, 0x2, R10 ;  /* 0x0000000209087825 */ /* 0x001fe200078e020a */
[----:B------:R-:W-:Y:S06]  /*0a00*/  @!P2 BRA `(.L_x_3577) ;  /* 0x000000000034a947 */ /* 0x000fec0003800000 */
[----:B------:R-:W-:Y:S02]  /*0a10*/  PLOP3.LUT P0, PT, PT, PT, PT, 0x8, 0x0 ;  /* 0x000000000000781c */ /* 0x000fe40003f0e170 */
[----:B------:R-:W-:-:S11]  /*0a20*/  IADD3 R5, R3, -0x3, RZ ;  /* 0xfffffffd03057810 */ /* 0x000fd60007ffe0ff */
.L_x_3578:
        /* <DEDUP_REMOVED lines=11> */
.L_x_3577:
        /* <DEDUP_REMOVED lines=10> */
.L_x_3576:
[----:B-1----:R-:W0:Y:S01]  /*0b80*/  LDC.64 R8, c[0x0][0x248] ;  /* 0x00009200ff087b82 */ /* 0x002e220000000a00 */
        /* <DEDUP_REMOVED lines=14> */
.L_x_3580:
        /* <DEDUP_REMOVED lines=44> */
.L_x_3579:
        /* <DEDUP_REMOVED lines=10> */
[C---:B------:R-:W-:Y:S02]  /*0fd0*/  ISETP.GT.AND P5, PT, R42.reuse, UR8, PT ;  /* 0x000000082a007c0c */ /* 0x040fe4000bfa4270 */
[----:B------:R-:W-:Y:S01]  /*0fe0*/  LEA.HI R8, R9, R0, RZ, 0x5 ;  /* 0x0000000009087211 */ /* 0x000fe200078f28ff */
[----:B------:R-:W-:Y:S01]  /*0ff0*/  HFMA2.MMA R0, -RZ, RZ, 0, 0 ;  /* 0x00000000ff007435 */ /* 0x000fe200000001ff */
[----:B------:R-:W-:Y:S02]  /*1000*/  MOV R6, RZ ;  /* 0x000000ff00067202 */ /* 0x000fe40000000f00 */
[C---:B--2---:R-:W-:Y:S02]  /*1010*/  ISETP.GT.AND P2, PT, R42.reuse, R3, PT ;  /* 0x000000032a00720c */ /* 0x044fe40003f44270 */
[----:B---3--:R-:W-:Y:S01]  /*1020*/  ISETP.GT.AND P4, PT, R42, R5, PT ;  /* 0x000000052a00720c */ /* 0x008fe20003f84270 */
[----:B-1----:R-:W-:-:S12]  /*1030*/  @!P0 BRA `(.L_x_3581) ;  /* 0x00000000001c8947 */ /* 0x002fd80003800000 */
[----:B------:R-:W1:Y:S02]  /*1040*/  LDC R9, c[0x0][0x25c] ;  /* 0x00009700ff097b82 */ /* 0x000e640000000800 */
[----:B-1----:R-:W-:-:S04]  /*1050*/  VIMNMX R6, R42, R9, PT ;  /* 0x000000092a067248 */ /* 0x002fc80003fe0100 */
[----:B------:R-:W-:-:S04]  /*1060*/  IADD3 R6, R6, -UR4, RZ ;  /* 0x8000000406067c10 */ /* 0x000fc8000fffe0ff */
[----:B------:R-:W-:-:S04]  /*1070*/  SHF.R.S32.HI R9, RZ, 0x1f, R6 ;  /* 0x0000001fff097819 */ /* 0x000fc80000011406 */
[----:B------:R-:W-:-:S04]  /*1080*/  LEA.HI R9, R9, R6, RZ, 0x5 ;  /* 0x0000000609097211 */ /* 0x000fc800078f28ff */
[----:B------:R-:W-:-:S05]  /*1090*/  SHF.R.S32.HI R9, RZ, 0x5, R9 ;  /* 0x00000005ff097819 */ /* 0x000fca0000011409 */
[----:B------:R-:W-:-:S07]  /*10a0*/  IMAD R6, R9, 0x6, RZ ;  /* 0x0000000609067824 */ /* 0x000fce00078e02ff */
.L_x_3581:
        /* <DEDUP_REMOVED lines=8> */
.L_x_3582:
[----:B------:R-:W-:Y:S01]  /*1130*/  HFMA2.MMA R3, -RZ, RZ, 0, 0 ;  /* 0x00000000ff037435 */ /* 0x000fe200000001ff */
[----:B0-----:R-:W-:Y:S01]  /*1140*/  MOV R10, RZ ;  /* 0x000000ff000a7202 */ /* 0x001fe20000000f00 */
        /* <DEDUP_REMOVED lines=10> */
.L_x_3583:
        /* <DEDUP_REMOVED lines=8> */
.L_x_3584:
        /* <DEDUP_REMOVED lines=8> */
.L_x_3585:
        /* <DEDUP_REMOVED lines=15> */
[----:B------:R-:W-:Y:S01]  /*13e0*/  ISETP.GE.AND P0, PT, R42, R43, PT ;  /* 0x0000002b2a00720c */ /* 0x000fe20003f06270 */
[----:B0-----:R-:W-:Y:S01]  /*13f0*/  ULEA UR4, UR5, UR4, 0x18 ;  /* 0x0000000405047291 */ /* 0x001fe2000f8ec03f */
[----:B------:R-:W-:Y:S02]  /*1400*/  LEA R44, P2, R4, UR8, 0x2 ;  /* 0x00000008042c7c11 */ /* 0x000fe4000f8410ff */
[----:B------:R-:W-:Y:S02]  /*1410*/  ISETP.GE.OR P0, PT, R42, R5, P0 ;  /* 0x000000052a00720c */ /* 0x000fe40000706670 */
[----:B------:R-:W-:Y:S02]  /*1420*/  LEA.HI.X R45, R4, UR9, R3, 0x2, P2 ;  /* 0x00000009042d7c11 */ /* 0x000fe400090f1403 */
[----:B-----5:R-:W-:-:S09]  /*1430*/  IADD3 R51, R42, R51, RZ ;  /* 0x000000332a337210 */ /* 0x020fd20007ffe0ff */
[----:B------:R-:W-:Y:S05]  /*1440*/  @P0 BRA `(.L_x_3586) ;  /* 0x0000003c00380947 */ /* 0x000fea0003800000 */
[----:B------:R-:W-:Y:S01]  /*1450*/  PRMT R0, R20, 0x9910, RZ ;  /* 0x0000991014007816 */ /* 0x000fe200000000ff */
[----:B------:R-:W-:Y:S01]  /*1460*/  HFMA2.MMA R46, -RZ, RZ, 0, 0 ;  /* 0x00000000ff2e7435 */ /* 0x000fe200000001ff */
[----:B------:R-:W-:Y:S01]  /*1470*/  PRMT R47, RZ, 0x7610, R47 ;  /* 0x00007610ff2f7816 */ /* 0x000fe2000000002f */
[----:B------:R-:W-:Y:S01]  /*1480*/  ULDC UR5, c[0x0][0x264] ;  /* 0x0000990000057ab9 */ /* 0x000fe20000000800 */
[----:B------:R-:W-:-:S04]  /*1490*/  ISETP.NE.AND P0, PT, R0, RZ, PT ;  /* 0x000000ff0000720c */ /* 0x000fc80003f05270 */
[----:B------:R-:W-:-:S13]  /*14a0*/  ISETP.LT.OR P0, PT, R2, 0x2, !P0 ;  /* 0x000000020200780c */ /* 0x000fda0004701670 */
.L_x_3595:
        /* <DEDUP_REMOVED lines=14> */
[----:B------:R-:W2:Y:S01]  /*1590*/  LDG.E.128.CONSTANT R8, desc[UR6][R44.64] ;  /* 0x000000062c087981 */ /* 0x000ea2000c1e9d00 */
[----:B------:R-:W0:Y:S01]  /*15a0*/  LDC R13, c[0x0][0x23c] ;  /* 0x00008f00ff0d7b82 */ /* 0x000e220000000800 */
[----:B------:R-:W-:-:S04]  /*15b0*/  PRMT R0, R41, 0x9910, RZ ;  /* 0x0000991029007816 */ /* 0x000fc800000000ff */
[----:B------:R-:W-:Y:S02]  /*15c0*/  ISETP.NE.AND P2, PT, R0, RZ, PT ;  /* 0x000000ff0000720c */ /* 0x000fe40003f45270 */
[----:B------:R-:W-:Y:S01]  /*15d0*/  MOV R16, 0x2c00 ;  /* 0x00002c0000107802 */ /* 0x000fe20000000f00 */
[----:B0-----:R-:W-:-:S05]  /*15e0*/  IMAD.WIDE R2, R13, 0x4, R44 ;  /* 0x000000040d027825 */ /* 0x001fca00078e022c */
[----:B------:R0:W5:Y:S01]  /*15f0*/  LDG.E.128.CONSTANT R4, desc[UR6][R2.64] ;  /* 0x0000000602047981 */ /* 0x000162000c1e9d00 */
[C---:B--2---:R-:W-:Y:S02]  /*1600*/  LOP3.LUT R21, R8.reuse, 0xf000f, RZ, 0xc0, !PT ;  /* 0x000f000f08157812 */ /* 0x044fe400078ec0ff */
[----:B------:R-:W-:Y:S02]  /*1610*/  LOP3.LUT R0, R8, 0xf000f0, RZ, 0xc0, !PT ;  /* 0x00f000f008007812 */ /* 0x000fe400078ec0ff */
[C---:B------:R-:W-:Y:S02]  /*1620*/  LOP3.LUT R25, R10.reuse, 0xf000f, RZ, 0xc0, !PT ;  /* 0x000f000f0a197812 */ /* 0x040fe400078ec0ff */
[----:B------:R-:W-:Y:S02]  /*1630*/  LOP3.LUT R17, R10, 0xf000f0, RZ, 0xc0, !PT ;  /* 0x00f000f00a117812 */ /* 0x000fe400078ec0ff */
[----:B------:R-:W-:Y:S02]  /*1640*/  SHF.R.U32.HI R8, RZ, 0x8, R8 ;  /* 0x00000008ff087819 */ /* 0x000fe40000011608 */
[----:B------:R-:W-:-:S02]  /*1650*/  SHF.R.U32.HI R12, RZ, 0x8, R9 ;  /* 0x00000008ff0c7819 */ /* 0x000fc40000011609 */
[----:B------:R-:W-:Y:S02]  /*1660*/  SHF.R.U32.HI R10, RZ, 0x8, R10 ;  /* 0x00000008ff0a7819 */ /* 0x000fe4000001160a */
[C---:B------:R-:W-:Y:S02]  /*1670*/  LOP3.LUT R19, R11.reuse, 0xf000f, RZ, 0xc0, !PT ;  /* 0x000f000f0b137812 */ /* 0x040fe400078ec0ff */
        /* <DEDUP_REMOVED lines=14> */
[----:B------:R-:W-:Y:S01]  /*1760*/  LOP3.LUT R26, R11, 0xf000f0, RZ, 0xc0, !PT ;  /* 0x00f000f00b1a7812 */ /* 0x000fe200078ec0ff */
[----:B------:R-:W-:Y:S01]  /*1770*/  IMAD.WIDE R10, R13, 0x4, R2 ;  /* 0x000000040d0a7825 */ /* 0x000fe200078e0202 */
[----:B------:R-:W-:Y:S02]  /*1780*/  LOP3.LUT R17, R17, 0x64006400, RZ, 0xfc, !PT ;  /* 0x6400640011117812 */ /* 0x000fe400078efcff */
[----:B------:R-:W-:-:S02]  /*1790*/  LOP3.LUT R27, R19, 0x64006400, RZ, 0xfc, !PT ;  /* 0x64006400131b7812 */ /* 0x000fc400078efcff */
        /* <DEDUP_REMOVED lines=11> */
[----:B0-----:R-:W-:Y:S01]  /*1850*/  LOP3.LUT R3, R8, 0x64006400, RZ, 0xfc, !PT ;  /* 0x6400640008037812 */ /* 0x001fe200078efcff */
[----:B------:R-:W-:Y:S01]  /*1860*/  HADD2 R25, R25, -1032, -1032 ;  /* 0xe408e40819197430 */ /* 0x000fe20000000000 */
[----:B------:R-:W-:Y:S01]  /*1870*/  LOP3.LUT R14, R14, 0x64006400, RZ, 0xfc, !PT ;  /* 0x640064000e0e7812 */ /* 0x000fe200078efcff */
[----:B------:R-:W-:Y:S01]  /*1880*/  HADD2 R29, R0, -1032, -1032 ;  /* 0xe408e408001d7430 */ /* 0x000fe20000000000 */
[----:B------:R-:W-:Y:S01]  /*1890*/  LOP3.LUT R19, R12, 0x64006400, RZ, 0xfc, !PT ;  /* 0x640064000c137812 */ /* 0x000fe200078efcff */
[----:B------:R-:W-:Y:S01]  /*18a0*/  IMAD.WIDE R12, R13, 0x4, R10 ;  /* 0x000000040d0c7825 */ /* 0x000fe200078e020a */
[----:B------:R-:W-:-:S03]  /*18b0*/  LOP3.LUT R18, R18, 0x64006400, RZ, 0xfc, !PT ;  /* 0x6400640012127812 */ /* 0x000fc600078efcff */
[-C--:B------:R-:W-:Y:S01]  /*18c0*/  HFMA2 R30, R3, R16.reuse.H0_H0, -72, -72 ;  /* 0xd480d480031e7431 */ /* 0x080fe20000040010 */
[----:B------:R-:W-:Y:S01]  /*18d0*/  LOP3.LUT R2, R24, 0x64006400, RZ, 0xfc, !PT ;  /* 0x6400640018027812 */ /* 0x000fe200078efcff */
[-C--:B------:R-:W-:Y:S01]  /*18e0*/  HFMA2 R24, R15, R16.reuse.H0_H0, -72, -72 ;  /* 0xd480d4800f187431 */ /* 0x080fe20000040010 */
[----:B------:R-:W-:Y:S01]  /*18f0*/  LOP3.LUT R37, R26, 0x64006400, RZ, 0xfc, !PT ;  /* 0x640064001a257812 */ /* 0x000fe200078efcff */
[-C--:B------:R-:W-:Y:S02]  /*1900*/  HFMA2 R26, R17, R16.reuse.H0_H0, -72, -72 ;  /* 0xd480d480111a7431 */ /* 0x080fe40000040010 */
        /* <DEDUP_REMOVED lines=18> */
[----:B------:R-:W-:Y:S02]  /*1a30*/  HADD2.F32 R18, -RZ, R15.H0_H0 ;  /* 0x2000000fff127230 */ /* 0x000fe40000004100 */
[C---:B------:R-:W-:Y:S01]  /*1a40*/  FFMA.FTZ R2, R3.reuse, R2, RZ ;  /* 0x0000000203027223 */ /* 0x040fe200000100ff */
[----:B------:R-:W-:Y:S01]  /*1a50*/  FFMA.FTZ R53, R3, R14, RZ ;  /* 0x0000000e03357223 */ /* 0x000fe200000100ff */
[----:B------:R-:W-:Y:S01]  /*1a60*/  FFMA.FTZ R37, R36, R19, R37 ;  /* 0x0000001324257223 */ /* 0x000fe20000010025 */
        /* <DEDUP_REMOVED lines=20> */
[--C-:B-1----:R-:W-:Y:S02]  /*1bb0*/  HADD2.F32 R18, -RZ, R8.reuse.H0_H0 ;  /* 0x20000008ff127230 */ /* 0x102fe40000004100 */
[C---:B------:R-:W-:Y:S01]  /*1bc0*/  FFMA.FTZ R14, R15.reuse, R36, R39 ;  /* 0x000000240f0e7223 */ /* 0x040fe20000010027 */
[----:B------:R-:W-:Y:S02]  /*1bd0*/  HADD2.F32 R36, -RZ, R31.H0_H0 ;  /* 0x2000001fff247230 */ /* 0x000fe40000004100 */
[----:B------:R-:W-:Y:S01]  /*1be0*/  FFMA.FTZ R53, R15, R38, R53 ;  /* 0x000000260f357223 */ /* 0x000fe20000010035 */
[----:B------:R-:W-:Y:S02]  /*1bf0*/  HADD2.F32 R15, -RZ, R29.H0_H0 ;  /* 0x2000001dff0f7230 */ /* 0x000fe40000004100 */
[----:B------:R-:W-:Y:S02]  /*1c00*/  HADD2.F32 R37, -RZ, R33.H0_H0 ;  /* 0x20000021ff257230 */ /* 0x000fe40000004100 */
[----:B------:R-:W-:-:S02]  /*1c10*/  HADD2.F32 R8, -RZ, R8.H1_H1 ;  /* 0x30000008ff087230 */ /* 0x000fc40000004100 */
[----:B------:R-:W-:Y:S01]  /*1c20*/  FFMA.FTZ R2, R15, R18, R2 ;  /* 0x000000120f027223 */ /* 0x000fe20000010002 */
[C---:B------:R-:W-:Y:S01]  /*1c30*/  FFMA.FTZ R15, R18.reuse, R36, R3 ;  /* 0x00000024120f7223 */ /* 0x040fe20000010003 */
[----:B------:R-:W-:Y:S02]  /*1c40*/  HADD2.F32 R3, -RZ, R31.H1_H1 ;  /* 0x3000001fff037230 */ /* 0x000fe40000004100 */
[----:B------:R-:W-:Y:S01]  /*1c50*/  FFMA.FTZ R36, R18, R37, R14 ;  /* 0x0000002512247223 */ /* 0x000fe2000001000e */
[----:B------:R-:W-:Y:S02]  /*1c60*/  HADD2.F32 R0, -RZ, R9.H0_H0 ;  /* 0x20000009ff007230 */ /* 0x000fe40000004100 */
[----:B------:R-:W-:Y:S02]  /*1c70*/  HADD2.F32 R19, -RZ, R29.H1_H1 ;  /* 0x3000001dff137230 */ /* 0x000fe40000004100 */
[----:B------:R-:W-:Y:S01]  /*1c80*/  FFMA.FTZ R3, R8, R3, R15 ;  /* 0x0000000308037223 */ /* 0x000fe2000001000f */
[----:B------:R-:W-:-:S02]  /*1c90*/  HADD2.F32 R14, -RZ, R32.H0_H0 ;  /* 0x20000020ff0e7230 */ /* 0x000fc40000004100 */
[----:B------:R-:W-:Y:S02]  /*1ca0*/  HADD2.F32 R38, -RZ, R35.H0_H0 ;  /* 0x20000023ff267230 */ /* 0x000fe40000004100 */
[----:B------:R-:W-:Y:S01]  /*1cb0*/  FFMA.FTZ R19, R19, R8, R2 ;  /* 0x0000000813137223 */ /* 0x000fe20000010002 */
        /* <DEDUP_REMOVED lines=37> */
.L_x_3588:
[----:B------:R-:W5:Y:S04]  /*1f10*/  LDG.E.128.CONSTANT R8, desc[UR6][R10.64] ;  /* 0x000000060a087981 */ /* 0x000f68000c1e9d00 */
[----:B------:R-:W5:Y:S01]  /*1f20*/  LDG.E.128.CONSTANT R12, desc[UR6][R12.64] ;  /* 0x000000060c0c7981 */ /* 0x000f62000c1e9d00 */
        /* <DEDUP_REMOVED lines=12> */
[-C--:B------:R-:W-:Y:S01]  /*1ff0*/  FFMA.FTZ R23, R0, R39.reuse, RZ ;  /* 0x0000002700177223 */ /* 0x080fe200000100ff */
[--C-:B------:R-:W-:Y:S02]  /*2000*/  HADD2.F32 R36, -RZ, R3.reuse.H0_H0 ;  /* 0x20000003ff247230 */ /* 0x100fe40000004100 */
[----:B------:R-:W-:Y:S01]  /*2010*/  FFMA.FTZ R21, R21, R39, RZ ;  /* 0x0000002715157223 */ /* 0x000fe200000100ff */
[----:B------:R-:W-:-:S02]  /*2020*/  HADD2.F32 R37, -RZ, R3.H1_H1 ;  /* 0x30000003ff257230 */ /* 0x000fc40000004100 */
[-C--:B------:R-:W-:Y:S01]  /*2030*/  FFMA.FTZ R53, R2, R39.reuse, RZ ;  /* 0x0000002702357223 */ /* 0x080fe200000100ff */
[--C-:B------:R-:W-:Y:S02]  /*2040*/  HADD2.F32 R3, -RZ, R25.reuse.H0_H0 ;  /* 0x20000019ff037230 */ /* 0x100fe40000004100 */
[-C--:B------:R-:W-:Y:S01]  /*2050*/  FFMA.FTZ R23, R40, R38.reuse, R23 ;  /* 0x0000002628177223 */ /* 0x080fe20000010017 */
[----:B------:R-:W-:Y:S02]  /*2060*/  HADD2.F32 R40, -RZ, R25.H1_H1 ;  /* 0x30000019ff287230 */ /* 0x000fe40000004100 */
[----:B------:R-:W-:Y:S01]  /*2070*/  FFMA.FTZ R53, R52, R38, R53 ;  /* 0x0000002634357223 */ /* 0x000fe20000010035 */
[----:B------:R-:W-:Y:S02]  /*2080*/  HADD2.F32 R2, -RZ, R24.H0_H0 ;  /* 0x20000018ff027230 */ /* 0x000fe40000004100 */
[----:B------:R-:W-:Y:S01]  /*2090*/  FFMA.FTZ R3, R3, R39, RZ ;  /* 0x0000002703037223 */ /* 0x000fe200000100ff */
[----:B------:R-:W-:-:S02]  /*20a0*/  HADD2.F32 R52, -RZ, R26.H0_H0 ;  /* 0x2000001aff347230 */ /* 0x000fc40000004100 */
[-C--:B------:R-:W-:Y:S01]  /*20b0*/  FFMA.FTZ R21, R56, R38.reuse, R21 ;  /* 0x0000002638157223 */ /* 0x080fe20000010015 */
[----:B------:R-:W-:Y:S02]  /*20c0*/  HADD2.F32 R0, -RZ, R22.H0_H0 ;  /* 0x20000016ff007230 */ /* 0x000fe40000004100 */
[----:B------:R-:W-:Y:S01]  /*20d0*/  FFMA.FTZ R3, R40, R38, R3 ;  /* 0x0000002628037223 */ /* 0x000fe20000010003 */
[-C--:B------:R-:W-:Y:S01]  /*20e0*/  FFMA.FTZ R38, R2, R36.reuse, R53 ;  /* 0x0000002402267223 */ /* 0x080fe20000010035 */
[----:B------:R-:W-:Y:S02]  /*20f0*/  HADD2.F32 R2, -RZ, R28.H0_H0 ;  /* 0x2000001cff027230 */ /* 0x000fe40000004100 */
[-C--:B------:R-:W-:Y:S01]  /*2100*/  FFMA.FTZ R40, R52, R36.reuse, R3 ;  /* 0x0000002434287223 */ /* 0x080fe20000010003 */
[----:B------:R-:W-:Y:S02]  /*2110*/  HADD2.F32 R3, -RZ, R22.H1_H1 ;  /* 0x30000016ff037230 */ /* 0x000fe40000004100 */
[-C--:B------:R-:W-:Y:S01]  /*2120*/  FFMA.FTZ R0, R0, R36.reuse, R23 ;  /* 0x0000002400007223 */ /* 0x080fe20000010017 */
        /* <DEDUP_REMOVED lines=8> */
[----:B------:R-:W-:Y:S02]  /*21b0*/  HADD2.F32 R18, -RZ, R18.H1_H1 ;  /* 0x30000012ff127230 */ /* 0x000fe40000004100 */
[----:B------:R-:W-:Y:S01]  /*21c0*/  FFMA.FTZ R21, R21, R3, R2 ;  /* 0x0000000315157223 */ /* 0x000fe20000010002 */
[----:B------:R-:W-:-:S02]  /*21d0*/  HADD2.F32 R22, -RZ, R29.H1_H1 ;  /* 0x3000001dff167230 */ /* 0x000fc40000004100 */
[----:B------:R-:W-:Y:S01]  /*21e0*/  FFMA.FTZ R40, R25, R37, R40 ;  /* 0x0000002519287223 */ /* 0x000fe20000010028 */
[----:B------:R-:W-:Y:S02]  /*21f0*/  HADD2.F32 R23, -RZ, R31.H0_H0 ;  /* 0x2000001fff177230 */ /* 0x000fe40000004100 */
        /* <DEDUP_REMOVED lines=46> */
.L_x_3589:
[C---:B-----5:R-:W-:Y:S02]  /*24e0*/  LOP3.LUT R0, R4.reuse, 0xf000f, RZ, 0xc0, !PT ;  /* 0x000f000f04007812 */ /* 0x060fe400078ec0ff */
[----:B------:R-:W-:Y:S02]  /*24f0*/  LOP3.LUT R2, R4, 0xf000f0, RZ, 0xc0, !PT ;  /* 0x00f000f004027812 */ /* 0x000fe400078ec0ff */
[C---:B------:R-:W-:Y:S02]  /*2500*/  LOP3.LUT R17, R5.reuse, 0xf000f, RZ, 0xc0, !PT ;  /* 0x000f000f05117812 */ /* 0x040fe400078ec0ff */
[----:B------:R-:W-:Y:S02]  /*2510*/  LOP3.LUT R18, R5, 0xf000f0, RZ, 0xc0, !PT ;  /* 0x00f000f005127812 */ /* 0x000fe400078ec0ff */
[----:B------:R-:W-:Y:S02]  /*2520*/  SHF.R.U32.HI R4, RZ, 0x8, R4 ;  /* 0x00000008ff047819 */ /* 0x000fe40000011604 */
[----:B------:R-:W-:-:S02]  /*2530*/  SHF.R.U32.HI R5, RZ, 0x8, R5 ;  /* 0x00000008ff057819 */ /* 0x000fc40000011605 */
[C---:B------:R-:W-:Y:S02]  /*2540*/  LOP3.LUT R19, R6.reuse, 0xf000f, RZ, 0xc0, !PT ;  /* 0x000f000f06137812 */ /* 0x040fe400078ec0ff */
[----:B------:R-:W-:Y:S02]  /*2550*/  SHF.R.U32.HI R24, RZ, 0x8, R6 ;  /* 0x00000008ff187819 */ /* 0x000fe40000011606 */
[----:B------:R-:W-:Y:S02]  /*2560*/  SHF.R.U32.HI R27, RZ, 0x8, R7 ;  /* 0x00000008ff1b7819 */ /* 0x000fe40000011607 */
[----:B------:R-:W-:Y:S02]  /*2570*/  LOP3.LUT R23, R6, 0xf000f0, RZ, 0xc0, !PT ;  /* 0x00f000f006177812 */ /* 0x000fe400078ec0ff */
        /* <DEDUP_REMOVED lines=36> */
[-C--:B------:R-:W-:Y:S02]  /*27c0*/  HFMA2 R18, R3, R16.reuse.H0_H0, -72, -72 ;  /* 0xd480d48003127431 */ /* 0x080fe40000040010 */
        /* <DEDUP_REMOVED lines=48> */
[----:B------:R-:W-:-:S02]  /*2ad0*/  HADD2.F32 R6, -RZ, R6.H1_H1 ;  /* 0x30000006ff067230 */ /* 0x000fc40000004100 */
        /* <DEDUP_REMOVED lines=47> */
.L_x_3590:
[----:B------:R-:W-:Y:S01]  /*2dd0*/  LOP3.LUT R5, R8, 0xf000f, RZ, 0xc0, !PT ;  /* 0x000f000f08057812 */ /* 0x000fe200078ec0ff */
[----:B------:R-:W-:Y:S06]  /*2de0*/  @P0 BRA `(.L_x_3591) ;  /* 0x0000000400680947 */ /* 0x000fec0003800000 */
[----:B------:R-:W0:Y:S01]  /*2df0*/  LDS.64 R2, [UR4+0x90] ;  /* 0x00009004ff027984 */ /* 0x000e220008000a00 */
[--C-:B------:R-:W-:Y:S02]  /*2e00*/  HADD2.F32 R0, -RZ, R33.reuse.H0_H0 ;  /* 0x20000021ff007230 */ /* 0x100fe40000004100 */
[--C-:B------:R-:W-:Y:S01]  /*2e10*/  HADD2.F32 R4, -RZ, R24.reuse.H0_H0 ;  /* 0x20000018ff047230 */ /* 0x100fe20000004100 */
[----:B------:R-:W1:Y:S01]  /*2e20*/  LDS.64 R6, [UR4+0x98] ;  /* 0x00009804ff067984 */ /* 0x000e620008000a00 */
[----:B------:R-:W-:Y:S02]  /*2e30*/  HADD2.F32 R38, -RZ, R33.H1_H1 ;  /* 0x30000021ff267230 */ /* 0x000fe40000004100 */
[----:B------:R-:W-:Y:S02]  /*2e40*/  HADD2.F32 R40, -RZ, R19.H1_H1 ;  /* 0x30000013ff287230 */ /* 0x000fe40000004100 */
[----:B------:R-:W-:Y:S02]  /*2e50*/  HADD2.F32 R24, -RZ, R24.H1_H1 ;  /* 0x30000018ff187230 */ /* 0x000fe40000004100 */
        /* <DEDUP_REMOVED lines=8> */
[-C--:B------:R-:W-:Y:S01]  /*2ee0*/  FFMA.FTZ R33, R2, R37.reuse, RZ ;  /* 0x0000002502217223 */ /* 0x080fe200000100ff */
[-C--:B------:R-:W-:Y:S02]  /*2ef0*/  FFMA.FTZ R0, R38, R36.reuse, R19 ;  /* 0x0000002426007223 */ /* 0x080fe40000010013 */
[-C--:B------:R-:W-:Y:S01]  /*2f00*/  FFMA.FTZ R3, R3, R37.reuse, RZ ;  /* 0x0000002503037223 */ /* 0x080fe200000100ff */
[----:B------:R-:W-:Y:S01]  /*2f10*/  FFMA.FTZ R37, R4, R37, RZ ;  /* 0x0000002504257223 */ /* 0x000fe200000100ff */
[----:B------:R-:W-:Y:S02]  /*2f20*/  HADD2.F32 R4, -RZ, R22.H1_H1 ;  /* 0x30000016ff047230 */ /* 0x000fe40000004100 */
[----:B------:R-:W-:Y:S01]  /*2f30*/  FFMA.FTZ R2, R40, R36, R33 ;  /* 0x0000002428027223 */ /* 0x000fe20000010021 */
[----:B------:R-:W-:Y:S02]  /*2f40*/  HADD2.F32 R19, -RZ, R18.H0_H0 ;  /* 0x20000012ff137230 */ /* 0x000fe40000004100 */
[----:B------:R-:W-:-:S02]  /*2f50*/  HADD2.F32 R33, -RZ, R21.H0_H0 ;  /* 0x20000015ff217230 */ /* 0x000fc40000004100 */
[-C--:B------:R-:W-:Y:S01]  /*2f60*/  FFMA.FTZ R4, R4, R36.reuse, R3 ;  /* 0x0000002404047223 */ /* 0x080fe20000010003 */
[----:B------:R-:W-:Y:S01]  /*2f70*/  FFMA.FTZ R36, R24, R36, R37 ;  /* 0x0000002418247223 */ /* 0x000fe20000010025 */
[----:B------:R-:W-:Y:S02]  /*2f80*/  HADD2.F32 R37, -RZ, R25.H0_H0 ;  /* 0x20000019ff257230 */ /* 0x000fe40000004100 */
[-C--:B------:R-:W-:Y:S01]  /*2f90*/  FFMA.FTZ R3, R19, R35.reuse, R0 ;  /* 0x0000002313037223 */ /* 0x080fe20000010000 */
[-C--:B------:R-:W-:Y:S01]  /*2fa0*/  FFMA.FTZ R19, R33, R35.reuse, R2 ;  /* 0x0000002321137223 */ /* 0x080fe20000010002 */
        /* <DEDUP_REMOVED lines=62> */
.L_x_3591:
[----:B------:R-:W-:Y:S02]  /*3390*/  LOP3.LUT R0, R8, 0xf000f0, RZ, 0xc0, !PT ;  /* 0x00f000f008007812 */ /* 0x000fe400078ec0ff */
[----:B------:R-:W-:Y:S02]  /*33a0*/  LOP3.LUT R19, R11, 0xf000f, RZ, 0xc0, !PT ;  /* 0x000f000f0b137812 */ /* 0x000fe400078ec0ff */
[----:B------:R-:W-:Y:S02]  /*33b0*/  SHF.R.U32.HI R8, RZ, 0x8, R8 ;  /* 0x00000008ff087819 */ /* 0x000fe40000011608 */
[C---:B------:R-:W-:Y:S02]  /*33c0*/  LOP3.LUT R2, R9.reuse, 0xf000f, RZ, 0xc0, !PT ;  /* 0x000f000f09027812 */ /* 0x040fe400078ec0ff */
        /* <DEDUP_REMOVED lines=15> */
[----:B------:R-:W-:Y:S01]  /*34c0*/  HFMA2 R21, R21, R16.H0_H0, -72, -72 ;  /* 0xd480d48015157431 */ /* 0x000fe20000040010 */
        /* <DEDUP_REMOVED lines=25> */
[C---:B------:R-:W-:Y:S01]  /*3660*/  LOP3.LUT R9, R12.reuse, 0xf000f, RZ, 0xc0, !PT ;  /* 0x000f000f0c097812 */ /* 0x040fe200078ec0ff */
        /* <DEDUP_REMOVED lines=18> */
[C---:B------:R-:W-:Y:S01]  /*3790*/  FFMA.FTZ R36, R3.reuse, R36, RZ ;  /* 0x0000002403247223 */ /* 0x040fe200000100ff */
[C---:B------:R-:W-:Y:S01]  /*37a0*/  FFMA.FTZ R40, R3.reuse, R2, RZ ;  /* 0x0000000203287223 */ /* 0x040fe200000100ff */
[----:B------:R-:W-:Y:S02]  /*37b0*/  HADD2.F32 R32, -RZ, R5.H0_H0 ;  /* 0x20000005ff207230 */ /* 0x000fe40000004100 */
[----:B------:R-:W-:Y:S01]  /*37c0*/  FFMA.FTZ R35, R0, R3, RZ ;  /* 0x0000000300237223 */ /* 0x000fe200000100ff */
        /* <DEDUP_REMOVED lines=22> */
[----:B-1----:R-:W-:Y:S02]  /*3930*/  HADD2.F32 R4, -RZ, R6.H0_H0 ;  /* 0x20000006ff047230 */ /* 0x002fe40000004100 */
        /* <DEDUP_REMOVED lines=53> */
.L_x_3592:
        /* <DEDUP_REMOVED lines=14> */
[----:B------:R-:W-:Y:S02]  /*3d70*/  HADD2.F32 R3, -RZ, R19.H0_H0 ;  /* 0x20000013ff037230 */ /* 0x000fe40000004100 */
[----:B------:R-:W-:Y:S02]  /*3d80*/  HADD2.F32 R17, -RZ, R17.H1_H1 ;  /* 0x30000011ff117230 */ /* 0x000fe40000004100 */
[----:B------:R-:W-:-:S02]  /*3d90*/  HADD2.F32 R19, -RZ, R19.H1_H1 ;  /* 0x30000013ff137230 */ /* 0x000fc40000004100 */
[----:B------:R-:W-:Y:S01]  /*3da0*/  FFMA.FTZ R34, R3, R35, RZ ;  /* 0x0000002303227223 */ /* 0x000fe200000100ff */
[-C--:B------:R-:W-:Y:S01]  /*3db0*/  FFMA.FTZ R3, R31, R33.reuse, R0 ;  /* 0x000000211f037223 */ /* 0x080fe20000010000 */
        /* <DEDUP_REMOVED lines=72> */
.L_x_3593:
        /* <DEDUP_REMOVED lines=141> */
.L_x_3594:
[----:B------:R-:W-:Y:S05]  /*4b10*/  @P0 BRA `(.L_x_3587) ;  /* 0x0000000400680947 */ /* 0x000fea0003800000 */
[----:B------:R-:W0:Y:S01]  /*4b20*/  LDS.64 R2, [UR4+0xb0] ;  /* 0x0000b004ff027984 */ /* 0x000e220008000a00 */
[--C-:B------:R-:W-:Y:S02]  /*4b30*/  HADD2.F32 R0, -RZ, R18.reuse.H0_H0 ;  /* 0x20000012ff007230 */ /* 0x100fe40000004100 */
[----:B------:R-:W-:Y:S01]  /*4b40*/  HADD2.F32 R18, -RZ, R18.H1_H1 ;  /* 0x30000012ff127230 */ /* 0x000fe20000004100 */
[----:B------:R-:W1:Y:S01]  /*4b50*/  LDS.64 R6, [UR4+0xb8] ;  /* 0x0000b804ff067984 */ /* 0x000e620008000a00 */
[----:B------:R-:W-:Y:S02]  /*4b60*/  HADD2.F32 R28, -RZ, R9.H1_H1 ;  /* 0x30000009ff1c7230 */ /* 0x000fe40000004100 */
        /* <DEDUP_REMOVED lines=12> */
[----:B------:R-:W-:Y:S02]  /*4c30*/  HADD2.F32 R9, -RZ, R15.H0_H0 ;  /* 0x2000000fff097230 */ /* 0x000fe40000004100 */
[----:B------:R-:W-:Y:S01]  /*4c40*/  FFMA.FTZ R2, R28, R26, R29 ;  /* 0x0000001a1c027223 */ /* 0x000fe2000001001d */
[----:B------:R-:W-:Y:S02]  /*4c50*/  HADD2.F32 R4, -RZ, R17.H1_H1 ;  /* 0x30000011ff047230 */ /* 0x000fe40000004100 */
        /* <DEDUP_REMOVED lines=16> */
[--C-:B-1----:R-:W-:Y:S02]  /*4d60*/  HADD2.F32 R3, -RZ, R6.reuse.H0_H0 ;  /* 0x20000006ff037230 */ /* 0x102fe40000004100 */
[----:B------:R-:W-:Y:S01]  /*4d70*/  FFMA.FTZ R18, R13, R5, R18 ;  /* 0x000000050d127223 */ /* 0x000fe20000010012 */
[----:B------:R-:W-:-:S02]  /*4d80*/  HADD2.F32 R6, -RZ, R6.H1_H1 ;  /* 0x30000006ff067230 */ /* 0x000fc40000004100 */
[----:B------:R-:W-:Y:S01]  /*4d90*/  FFMA.FTZ R26, R17, R5, R26 ;  /* 0x00000005111a7223 */ /* 0x000fe2000001001a */
[--C-:B------:R-:W-:Y:S02]  /*4da0*/  HADD2.F32 R5, -RZ, R21.reuse.H0_H0 ;  /* 0x20000015ff057230 */ /* 0x100fe40000004100 */
[----:B------:R-:W-:Y:S02]  /*4db0*/  HADD2.F32 R12, -RZ, R21.H1_H1 ;  /* 0x30000015ff0c7230 */ /* 0x000fe40000004100 */
[----:B------:R-:W-:Y:S02]  /*4dc0*/  HADD2.F32 R9, -RZ, R22.H0_H0 ;  /* 0x20000016ff097230 */ /* 0x000fe40000004100 */
[----:B------:R-:W-:Y:S01]  /*4dd0*/  FFMA.FTZ R5, R5, R3, R0 ;  /* 0x0000000305057223 */ /* 0x000fe20000010000 */
[----:B------:R-:W-:Y:S02]  /*4de0*/  HADD2.F32 R13, -RZ, R23.H0_H0 ;  /* 0x20000017ff0d7230 */ /* 0x000fe40000004100 */
        /* <DEDUP_REMOVED lines=18> */
[----:B------:R-:W-:-:S02]  /*4f10*/  HADD2.F32 R11, -RZ, R11.H1_H1 ;  /* 0x3000000bff0b7230 */ /* 0x000fc40000004100 */
        /* <DEDUP_REMOVED lines=26> */
.L_x_3587:
[----:B------:R-:W0:Y:S01]  /*50c0*/  LDC R7, c[0x0][0x23c] ;  /* 0x00008f00ff077b82 */ /* 0x000e220000000800 */
[----:B------:R-:W-:Y:S01]  /*50d0*/  IADD3 R42, R42, 0x20, RZ ;  /* 0x000000202a2a7810 */ /* 0x000fe20007ffe0ff */
[----:B------:R-:W-:-:S03]  /*50e0*/  UIADD3 UR4, UR4, 0x40, URZ ;  /* 0x0000004004047890 */ /* 0x000fc6000fffe03f */
[C---:B------:R-:W-:Y:S02]  /*50f0*/  ISETP.GE.AND P2, PT, R42.reuse, UR5, PT ;  /* 0x000000052a007c0c */ /* 0x040fe4000bf46270 */
[----:B------:R-:W-:Y:S01]  /*5100*/  ISETP.LT.AND P3, PT, R42, R43, PT ;  /* 0x0000002b2a00720c */ /* 0x000fe20003f61270 */
[----:B0-----:R-:W-:-:S12]  /*5110*/  IMAD.WIDE R44, R7, 0x10, R44 ;  /* 0x00000010072c7825 */ /* 0x001fd800078e022c */
[----:B------:R-:W-:Y:S05]  /*5120*/  @!P2 BRA P3, `(.L_x_3595) ;  /* 0xffffffc000e0a947 */ /* 0x000fea000183ffff */
.L_x_3586:
        /* <DEDUP_REMOVED lines=8> */
[----:B------:R-:W-:Y:S02]  /*51b0*/  SHF.R.S32.HI R52, RZ, 0x1f, R7 ;  /* 0x0000001fff347819 */ /* 0x000fe40000011407 */
[----:B------:R-:W-:Y:S02]  /*51c0*/  ISETP.NE.AND P0, PT, R2, RZ, PT ;  /* 0x000000ff0200720c */ /* 0x000fe40003f05270 */
[C---:B------:R-:W-:Y:S02]  /*51d0*/  SHF.L.U32 R53, R7.reuse, 0x2, RZ ;  /* 0x0000000207357819 */ /* 0x040fe400000006ff */
[----:B------:R-:W-:Y:S01]  /*51e0*/  SHF.L.U64.HI R52, R7, 0x2, R52 ;  /* 0x0000000207347819 */ /* 0x000fe20000010234 */
[----:B0-----:R-:W-:-:S05]  /*51f0*/  IMAD R0, R0, -0x2, R3 ;  /* 0xfffffffe00007824 */ /* 0x001fca00078e0203 */
[----:B------:R-:W-:-:S13]  /*5200*/  ISETP.LT.OR P0, PT, R0, 0x2, !P0 ;  /* 0x000000020000780c */ /* 0x000fda0004701670 */
.L_x_3599:
        /* <DEDUP_REMOVED lines=29> */
[----:B------:R-:W-:Y:S02]  /*53e0*/  LOP3.LUT R15, R4, 0x64006400, RZ, 0xfc, !PT ;  /* 0x64006400040f7812 */ /* 0x000fe400078efcff */
[C---:B------:R-:W-:Y:S02]  /*53f0*/  LOP3.LUT R9, R5.reuse, 0x300030, RZ, 0xc0, !PT ;  /* 0x0030003005097812 */ /* 0x040fe400078ec0ff */
[C---:B------:R-:W-:Y:S02]  /*5400*/  LOP3.LUT R25, R5.reuse, 0xc000c0, RZ, 0xc0, !PT ;  /* 0x00c000c005197812 */ /* 0x040fe400078ec0ff */
[----:B------:R-:W-:Y:S02]  /*5410*/  LOP3.LUT R19, R5, 0x30003, RZ, 0xc0, !PT ;  /* 0x0003000305137812 */ /* 0x000fe400078ec0ff */
        /* <DEDUP_REMOVED lines=10> */
[C---:B------:R-:W-:Y:S02]  /*54c0*/  LOP3.LUT R11, R6.reuse, 0x300030, RZ, 0xc0, !PT ;  /* 0x00300030060b7812 */ /* 0x040fe400078ec0ff */
[C---:B------:R-:W-:Y:S02]  /*54d0*/  LOP3.LUT R27, R6.reuse, 0xc000c0, RZ, 0xc0, !PT ;  /* 0x00c000c0061b7812 */ /* 0x040fe400078ec0ff */
        /* <DEDUP_REMOVED lines=118> */
.L_x_3598:
        /* <DEDUP_REMOVED lines=44> */
.L_x_3597:
[----:B------:R-:W-:Y:S01]  /*5f00*/  IADD3 R42, R42, 0x10, RZ ;  /* 0x000000102a2a7810 */ /* 0x000fe20007ffe0ff */
[----:B------:R-:W-:Y:S01]  /*5f10*/  UIADD3 UR4, UR4, 0x20, URZ ;  /* 0x0000002004047890 */ /* 0x000fe2000fffe03f */
[----:B------:R-:W-:Y:S02]  /*5f20*/  IADD3 R44, P3, R44, R53, RZ ;  /* 0x000000352c2c7210 */ /* 0x000fe40007f7e0ff */
[C---:B------:R-:W-:Y:S02]  /*5f30*/  ISETP.GE.AND P2, PT, R42.reuse, UR5, PT ;  /* 0x000000052a007c0c */ /* 0x040fe4000bf46270 */
[----:B------:R-:W-:Y:S02]  /*5f40*/  ISETP.LT.AND P4, PT, R42, R43, PT ;  /* 0x0000002b2a00720c */ /* 0x000fe40003f81270 */
[----:B------:R-:W-:-:S11]  /*5f50*/  IADD3.X R45, R45, R52, RZ, P3, !PT ;  /* 0x000000342d2d7210 */ /* 0x000fd60001ffe4ff */
[----:B------:R-:W-:Y:S05]  /*5f60*/  @!P2 BRA P4, `(.L_x_3599) ;  /* 0xfffffff000a8a947 */ /* 0x000fea000203ffff */
.L_x_3596:
[----:B------:R-:W-:Y:S05]  /*5f70*/  @!P1 EXIT ;  /* 0x000000000000994d */ /* 0x000fea0003800000 */
[----:B------:R-:W0:Y:S01]  /*5f80*/  S2R R0, SR_CTAID.X ;  /* 0x0000000000007919 */ /* 0x000e220000002500 */
[----:B------:R-:W1:Y:S01]  /*5f90*/  S2UR UR4, SR_CTAID.Y ;  /* 0x00000000000479c3 */ /* 0x000e620000002600 */
[----:B------:R-:W0:Y:S07]  /*5fa0*/  S2R R5, SR_TID.X ;  /* 0x0000000000057919 */ /* 0x000e2e0000002100 */
[----:B------:R-:W2:Y:S08]  /*5fb0*/  LDC.64 R12, c[0x0][0x238] ;  /* 0x00008e00ff0c7b82 */ /* 0x000eb00000000a00 */
        /* <DEDUP_REMOVED lines=15> */
.L_x_3603:
[----:B------:R-:W0:Y:S02]  /*60b0*/  LDS R10, [R6] ;  /* 0x00000000060a7984 */ /* 0x000e240000000800 */
[----:B0-----:R-:W-:-:S06]  /*60c0*/  HADD2 R11, R10, R47 ;  /* 0x0000002f0a0b7230 */ /* 0x001fcc0000000000 */
[----:B------:R-:W0:Y:S02]  /*60d0*/  ATOMS.CAST.SPIN R11, [R6], R10, R11 ;  /* 0x0000000a060b738d */ /* 0x000e24000180000b */
[----:B0-----:R-:W-:-:S13]  /*60e0*/  ISETP.EQ.U32.AND P0, PT, R11, 0x1, PT ;  /* 0x000000010b00780c */ /* 0x001fda0003f02070 */
[----:B------:R-:W-:Y:S05]  /*60f0*/  @!P0 BRA `(.L_x_3603) ;  /* 0xfffffffc00ec8947 */ /* 0x000fea000383ffff */
[----:B------:R-:W-:Y:S05]  /*6100*/  BRA `(.L_x_3601) ;  /* 0x00000000000c7947 */ /* 0x000fea0003800000 */
.L_x_3602:
[----:B------:R-:W2:Y:S02]  /*6110*/  LD.E R6, desc[UR6][R4.64] ;  /* 0x0000000604067980 */ /* 0x000ea4000c101900 */
[----:B--2---:R-:W-:-:S05]  /*6120*/  IADD3 R7, R47, R6, RZ ;  /* 0x000000062f077210 */ /* 0x004fca0007ffe0ff */
[----:B------:R0:W-:Y:S02]  /*6130*/  ST.E desc[UR6][R4.64], R7 ;  /* 0x0000000704007985 */ /* 0x0001e4000c101906 */
.L_x_3601:
[----:B------:R-:W-:Y:S05]  /*6140*/  BSYNC B0 ;  /* 0x0000000000007941 */ /* 0x000fea0003800000 */
.L_x_3600:
[----:B------:R1:W-:Y:S01]  /*6150*/  ATOM.E.ADD.F16x2.RN.STRONG.GPU P0, RZ, desc[UR6][R4.64+0x4], R48 ;  /* 0x0000043004ff79a2 */ /* 0x0003e2000810e1c6 */
[----:B------:R-:W-:Y:S04]  /*6160*/  BSSY B0, `(.L_x_3604) ;  /* 0x000000e000007945 */ /* 0x000fe80003800000 */
[----:B-1----:R-:W-:Y:S05]  /*6170*/  @P0 BRA `(.L_x_3605) ;  /* 0x0000000000300947 */ /* 0x002fea0003800000 */
[----:B------:R-:W1:Y:S02]  /*6180*/  QSPC.E.S P0, RZ, [R4+0x4] ;  /* 0x0000040004ff73aa */ /* 0x000e640000000500 */
[----:B-1----:R-:W-:Y:S05]  /*6190*/  @!P0 BRA `(.L_x_3606) ;  /* 0x00000000001c8947 */ /* 0x002fea0003800000 */
[----:B0-----:R-:W-:-:S07]  /*61a0*/  MOV R4, R4 ;  /* 0x0000000400047202 */ /* 0x001fce0000000f00 */
.L_x_3607:
[----:B------:R-:W0:Y:S02]  /*61b0*/  LDS R6, [R4+0x4] ;  /* 0x0000040004067984 */ /* 0x000e240000000800 */
[----:B0-----:R-:W-:-:S10]  /*61c0*/  HFMA2.MMA R7, R6, 1, 1, R48 ;  /* 0x3c003c0006077835 */ /* 0x001fd40000000030 */
[----:B------:R-:W0:Y:S02]  /*61d0*/  ATOMS.CAST.SPIN R7, [R4+0x4], R6, R7 ;  /* 0x000004060407738d */ /* 0x000e240001800007 */
[----:B0-----:R-:W-:-:S13]  /*61e0*/  ISETP.EQ.U32.AND P0, PT, R7, 0x1, PT ;  /* 0x000000010700780c */ /* 0x001fda0003f02070 */
[----:B------:R-:W-:Y:S05]  /*61f0*/  @!P0 BRA `(.L_x_3607) ;  /* 0xfffffffc00ec8947 */ /* 0x000fea000383ffff */
[----:B------:R-:W-:Y:S05]  /*6200*/  BRA `(.L_x_3605) ;  /* 0x00000000000c7947 */ /* 0x000fea0003800000 */
.L_x_3606:
[----:B------:R-:W0:Y:S02]  /*6210*/  LD.E R6, desc[UR6][R4.64+0x4] ;  /* 0x0000040604067980 */ /* 0x000e24000c101900 */
[----:B0-----:R-:W-:-:S05]  /*6220*/  IADD3 R7, R48, R6, RZ ;  /* 0x0000000630077210 */ /* 0x001fca0007ffe0ff */
[----:B------:R1:W-:Y:S02]  /*6230*/  ST.E desc[UR6][R4.64+0x4], R7 ;  /* 0x0000040704007985 */ /* 0x0003e4000c101906 */
.L_x_3605:
[----:B------:R-:W-:Y:S05]  /*6240*/  BSYNC B0 ;  /* 0x0000000000007941 */ /* 0x000fea0003800000 */
.L_x_3604:
        /* <DEDUP_REMOVED lines=11> */
.L_x_3611:
[----:B------:R-:W0:Y:S02]  /*6300*/  LDS R6, [R4] ;  /* 0x0000000004067984 */ /* 0x000e240000000800 */
[----:B0-----:R-:W-:-:S06]  /*6310*/  HADD2 R7, R6, R49 ;  /* 0x0000003106077230 */ /* 0x001fcc0000000000 */
[----:B------:R-:W0:Y:S02]  /*6320*/  ATOMS.CAST.SPIN R7, [R4], R6, R7 ;  /* 0x000000060407738d */ /* 0x000e240001800007 */
[----:B0-----:R-:W-:-:S13]  /*6330*/  ISETP.EQ.U32.AND P0, PT, R7, 0x1, PT ;  /* 0x000000010700780c */ /* 0x001fda0003f02070 */
[----:B------:R-:W-:Y:S05]  /*6340*/  @!P0 BRA `(.L_x_3611) ;  /* 0xfffffffc00ec8947 */ /* 0x000fea000383ffff */
[----:B------:R-:W-:Y:S05]  /*6350*/  BRA `(.L_x_3609) ;  /* 0x00000000000c7947 */ /* 0x000fea0003800000 */
.L_x_3610:
[----:B------:R-:W2:Y:S02]  /*6360*/  LD.E R0, desc[UR6][R2.64] ;  /* 0x0000000602007980 */ /* 0x000ea4000c101900 */
[----:B--2---:R-:W-:-:S05]  /*6370*/  IADD3 R5, R49, R0, RZ ;  /* 0x0000000031057210 */ /* 0x004fca0007ffe0ff */
[----:B------:R0:W-:Y:S02]  /*6380*/  ST.E desc[UR6][R2.64], R5 ;  /* 0x0000000502007985 */ /* 0x0001e4000c101906 */
.L_x_3609:
[----:B------:R-:W-:Y:S05]  /*6390*/  BSYNC B0 ;  /* 0x0000000000007941 */ /* 0x000fea0003800000 */
.L_x_3608:
[----:B------:R1:W-:Y:S02]  /*63a0*/  ATOM.E.ADD.F16x2.RN.STRONG.GPU P0, RZ, desc[UR6][R2.64+0x4], R50 ;  /* 0x0000043202ff79a2 */ /* 0x0003e4000810e1c6 */
[----:B-1----:R-:W-:Y:S05]  /*63b0*/  @P0 EXIT ;  /* 0x000000000000094d */ /* 0x002fea0003800000 */
[----:B------:R-:W1:Y:S02]  /*63c0*/  QSPC.E.S P0, RZ, [R2+0x4] ;  /* 0x0000040002ff73aa */ /* 0x000e640000000500 */
[----:B-1----:R-:W-:Y:S05]  /*63d0*/  @!P0 BRA `(.L_x_3612) ;  /* 0x00000000001c8947 */ /* 0x002fea0003800000 */
[----:B0-----:R-:W-:-:S07]  /*63e0*/  MOV R2, R2 ;  /* 0x0000000200027202 */ /* 0x001fce0000000f00 */
.L_x_3613:
[----:B------:R-:W0:Y:S02]  /*63f0*/  LDS R4, [R2+0x4] ;  /* 0x0000040002047984 */ /* 0x000e240000000800 */
[----:B0-----:R-:W-:-:S10]  /*6400*/  HFMA2.MMA R5, R4, 1, 1, R50 ;  /* 0x3c003c0004057835 */ /* 0x001fd40000000032 */
[----:B------:R-:W0:Y:S02]  /*6410*/  ATOMS.CAST.SPIN R5, [R2+0x4], R4, R5 ;  /* 0x000004040205738d */ /* 0x000e240001800005 */
[----:B0-----:R-:W-:-:S13]  /*6420*/  ISETP.EQ.U32.AND P0, PT, R5, 0x1, PT ;  /* 0x000000010500780c */ /* 0x001fda0003f02070 */
[----:B------:R-:W-:Y:S05]  /*6430*/  @!P0 BRA `(.L_x_3613) ;  /* 0xfffffffc00ec8947 */ /* 0x000fea000383ffff */
[----:B------:R-:W-:Y:S05]  /*6440*/  EXIT ;  /* 0x000000000000794d */ /* 0x000fea0003800000 */
.L_x_3612:
[----:B------:R-:W0:Y:S02]  /*6450*/  LD.E R0, desc[UR6][R2.64+0x4] ;  /* 0x0000040602007980 */ /* 0x000e24000c101900 */
[----:B0-----:R-:W-:-:S05]  /*6460*/  IADD3 R5, R50, R0, RZ ;  /* 0x0000000032057210 */ /* 0x001fca0007ffe0ff */
[----:B------:R-:W-:Y:S01]  /*6470*/  ST.E desc[UR6][R2.64+0x4], R5 ;  /* 0x0000040502007985 */ /* 0x000fe2000c101906 */
[----:B------:R-:W-:Y:S05]  /*6480*/  EXIT ;  /* 0x000000000000794d */ /* 0x000fea0003800000 */
.L_x_3614:
        /* <DEDUP_REMOVED lines=15> */
.L_x_5231:


//--------------------- .text._Z23gemm_half_q_half_kernelILi2ELi172ELb1ELb0ELi64EEvPK6__halfPKjS4_S2_PS0_iiiiPKtS7_iiiiiibS2_i --------------------------
	.section	.text._Z23gemm_half_q_half_kernelILi2ELi172ELb1ELb0ELi64EEvPK6__halfPKjS4_S2_PS0_iiiiPKtS7_iiiiiibS2_i,"ax",@progbits
	.align	128
        .global         _Z23gemm_half_q_half_kernelILi2ELi172ELb1ELb0ELi64EEvPK6__halfPKjS4_S2_PS0_iiiiPKtS7_iiiiiibS2_i
        .type           _Z23gemm_half_q_half_kernelILi2ELi172ELb1ELb0ELi64EEvPK6__halfPKjS4_S2_PS0_iiiiPKtS7_iiiiiibS2_i,@function
        .size           _Z23gemm_half_q_half_kernelILi2ELi172ELb1ELb0ELi64EEvPK6__halfPKjS4_S2_PS0_iiiiPKtS7_iiiiiibS2_i,(.L_x_5232 - _Z23gemm_half_q_half_kernelILi2ELi172ELb1ELb0ELi64EEvPK6__halfPKjS4_S2_PS0_iiiiPKtS7_iiiiiibS2_i)
        .other          _Z23gemm_half_q_half_kernelILi2ELi172ELb1ELb0ELi64EEvPK6__halfPKjS4_S2_PS0_iiiiPKtS7_iiiiiibS2_i,@"STO_CUDA_ENTRY STV_DEFAULT"
_Z23gemm_half_q_half_kernelILi2ELi172ELb1ELb0ELi64EEvPK6__halfPKjS4_S2_PS0_iiiiPKtS7_iiiiiibS2_i:
.text._Z23gemm_half_q_half_kernelILi2ELi172ELb1ELb0ELi64EEvPK6__halfPKjS4_S2_PS0_iiiiPKtS7_iiiiiibS2_i:
        /* <DEDUP_REMOVED lines=26> */
.L_x_3615:
        /* <DEDUP_REMOVED lines=29> */
.L_x_3620:
        /* <DEDUP_REMOVED lines=37> */
.L_x_3619:
        /* <DEDUP_REMOVED lines=24> */
.L_x_3621:
        /* <DEDUP_REMOVED lines=14> */
.L_x_3618:
        /* <DEDUP_REMOVED lines=10> */
.L_x_3623:
        /* <DEDUP_REMOVED lines=37> */
.L_x_3622:
        /* <DEDUP_REMOVED lines=24> */
.L_x_3624:
        /* <DEDUP_REMOVED lines=13> */
.L_x_3617:
[----:B------:R-:W-:Y:S05]  /*0d60*/  BSYNC B0 ;  /* 0x0000000000007941 */ /* 0x000fea0003800000 */
.L_x_3616:
        /* <DEDUP_REMOVED lines=17> */
.L_x_3627:
[----:B------:R-:W-:Y:S02]  /*0e80*/  LEA R3, R0, R9, 0x1 ;  /* 0x0000000900037211 */ /* 0x000fe400078e08ff */
[----:B------:R-:W-:Y:S02]  /*0e90*/  IADD3 R9, R9, 0x4, RZ ;  /* 0x0000000409097810 */ /* 0x000fe40007ffe0ff */
[C---:B------:R-:W-:Y:S01]  /*0ea0*/  IADD3 R4, R3.reuse, 0x1, RZ ;  /* 0x0000000103047810 */ /* 0x040fe20007ffe0ff */
[CCC-:B0-2---:R-:W-:Y:S01]  /*0eb0*/  IMAD R7, R3.reuse, R37.reuse, R10.reuse ;  /* 0x0000002503077224 */ /* 0x1c5fe200078e020a */
        /* <DEDUP_REMOVED lines=15> */
.L_x_3626:
        /* <DEDUP_REMOVED lines=14> */
.L_x_3628:
[----:B------:R-:W-:-:S13]  /*1090*/  ISETP.LT.OR P0, PT, R9, R2, P0 ;  /* 0x000000020900720c */ /* 0x000fda0000701670 */
[----:B------:R-:W3:Y:S01]  /*10a0*/  @P0 LDC.64 R2, c[0x0][0x230] ;  /* 0x00008c00ff020b82 */ /* 0x000ee20000000a00 */
[----:B------:R-:W-:-:S05]  /*10b0*/  @P0 LEA R0, R0, R9, 0x1 ;  /* 0x0000000900000211 */ /* 0x000fca00078e08ff */
[----:B012---:R-:W-:-:S04]  /*10c0*/  @P0 IMAD R7, R0, R37, R10 ;  /* 0x0000002500070224 */ /* 0x007fc800078e020a */
[----:B---3--:R-:W-:-:S05]  /*10d0*/  @P0 IMAD.WIDE R2, R7, 0x2, R2 ;  /* 0x0000000207020825 */ /* 0x008fca00078e0202 */
[----:B------:R1:W-:Y:S02]  /*10e0*/  @P0 STG.E.64 desc[UR6][R2.64], RZ ;  /* 0x000000ff02000986 */ /* 0x0003e4000c101b06 */
.L_x_3625:
[----:B-1----:R-:W1:Y:S01]  /*10f0*/  LDC.64 R2, c[0x0][0x248] ;  /* 0x00009200ff027b82 */ /* 0x002e620000000a00 */
[----:B0-----:R-:W-:-:S05]  /*1100*/  SHF.L.U32 R7, R8, 0x7, RZ ;  /* 0x0000000708077819 */ /* 0x001fca00000006ff */
        /* <DEDUP_REMOVED lines=13> */
.L_x_3630:
        /* <DEDUP_REMOVED lines=44> */
.L_x_3629:
        /* <DEDUP_REMOVED lines=24> */
.L_x_3631:
        /* <DEDUP_REMOVED lines=8> */
.L_x_3632:
        /* <DEDUP_REMOVED lines=10> */
.L_x_3633:
        /* <DEDUP_REMOVED lines=8> */
.L_x_3634:
        /* <DEDUP_REMOVED lines=10> */
.L_x_3635:
        /* <DEDUP_REMOVED lines=23> */
[----:B------:R-:W-:-:S11]  /*19d0*/  IADD3 R82, R85, R82, RZ ;  /* 0x0000005255527210 */ /* 0x000fd60007ffe0ff */
[----:B------:R-:W-:Y:S05]  /*19e0*/  @P0 BRA `(.L_x_3636) ;  /* 0x0000004c00080947 */ /* 0x000fea0003800000 */
[----:B------:R-:W-:Y:S01]  /*19f0*/  IADD3 R10, P0, P2, R10, R37, R9 ;  /* 0x000000250a0a7210 */ /* 0x000fe20007a1e009 */
[----:B------:R-:W-:Y:S01]  /*1a00*/  ULDC UR8, c[0x0][0x240] ;  /* 0x0000900000087ab9 */ /* 0x000fe20000000800 */
[----:B------:R-:W-:Y:S01]  /*1a10*/  SHF.R.S32.HI R37, RZ, 0x1f, R37 ;  /* 0x0000001fff257819 */ /* 0x000fe20000011425 */
[----:B------:R-:W-:Y:S01]  /*1a20*/  ULDC UR5, c[0x0][0x258] ;  /* 0x0000960000057ab9 */ /* 0x000fe20000000800 */
[----:B------:R-:W-:Y:S02]  /*1a30*/  MOV R83, RZ ;  /* 0x000000ff00537202 */ /* 0x000fe40000000f00 */
[----:B------:R-:W-:Y:S02]  /*1a40*/  IADD3.X R37, R0, R37, R11, P0, P2 ;  /* 0x0000002500257210 */ /* 0x000fe400007e440b */
[----:B------:R-:W-:Y:S02]  /*1a50*/  LEA R4, P0, R10, UR10, 0x2 ;  /* 0x0000000a0a047c11 */ /* 0x000fe4000f8010ff */
[----:B------:R-:W-:-:S02]  /*1a60*/  PRMT R36, RZ, 0x7610, R36 ;  /* 0x00007610ff247816 */ /* 0x000fc40000000024 */
[----:B------:R-:W-:-:S09]  /*1a70*/  LEA.HI.X R13, R10, UR11, R37, 0x2, P0 ;  /* 0x0000000b0a0d7c11 */ /* 0x000fd200080f1425 */
.L_x_3645:
        /* <DEDUP_REMOVED lines=18> */
[----:B--2---:R-:W-:Y:S02]  /*1ba0*/  LOP3.LUT R0, R12, 0xff, RZ, 0xc0, !PT ;  /* 0x000000ff0c007812 */ /* 0x004fe400078ec0ff */
[----:B------:R-:W-:Y:S02]  /*1bb0*/  LOP3.LUT R2, R13, 0xff, RZ, 0xc0, !PT ;  /* 0x000000ff0d027812 */ /* 0x000fe400078ec0ff */
[----:B------:R-:W-:Y:S02]  /*1bc0*/  IADD3 R0, R0, -0x80, RZ ;  /* 0xffffff8000007810 */ /* 0x000fe40007ffe0ff */
[----:B------:R-:W-:-:S02]  /*1bd0*/  IADD3 R38, R2, -0x80, RZ ;  /* 0xffffff8002267810 */ /* 0x000fc40007ffe0ff */
[----:B------:R0:W1:Y:S01]  /*1be0*/  I2F.F16 R29, R0 ;  /* 0x00000000001d7306 */ /* 0x0000620000200c00 */
[----:B------:R-:W-:Y:S02]  /*1bf0*/  LOP3.LUT R2, R14, 0xff, RZ, 0xc0, !PT ;  /* 0x000000ff0e027812 */ /* 0x000fe400078ec0ff */
[----:B---3--:R-:W-:Y:S02]  /*1c00*/  LOP3.LUT R3, R19, 0xff, RZ, 0xc0, !PT ;  /* 0x000000ff13037812 */ /* 0x008fe400078ec0ff */
[----:B------:R-:W-:Y:S02]  /*1c10*/  IADD3 R30, R2, -0x80, RZ ;  /* 0xffffff80021e7810 */ /* 0x000fe40007ffe0ff */
[----:B------:R-:W-:Y:S01]  /*1c20*/  LOP3.LUT R2, R15, 0xff, RZ, 0xc0, !PT ;  /* 0x000000ff0f027812 */ /* 0x000fe200078ec0ff */
[----:B------:R-:W2:Y:S01]  /*1c30*/  I2F.F16 R38, R38 ;  /* 0x0000002600267306 */ /* 0x000ea20000200c00 */
[----:B0-----:R-:W-:Y:S02]  /*1c40*/  LOP3.LUT R0, R17, 0xff, RZ, 0xc0, !PT ;  /* 0x000000ff11007812 */ /* 0x001fe400078ec0ff */
[----:B------:R-:W-:-:S02]  /*1c50*/  IADD3 R28, R2, -0x80, RZ ;  /* 0xffffff80021c7810 */ /* 0x000fc40007ffe0ff */
[----:B------:R-:W-:Y:S02]  /*1c60*/  IADD3 R32, R0, -0x80, RZ ;  /* 0xffffff8000207810 */ /* 0x000fe40007ffe0ff */
[----:B------:R-:W-:Y:S01]  /*1c70*/  LOP3.LUT R0, R18, 0xff, RZ, 0xc0, !PT ;  /* 0x000000ff12007812 */ /* 0x000fe200078ec0ff */
[----:B------:R-:W0:Y:S01]  /*1c80*/  I2F.F16 R30, R30 ;  /* 0x0000001e001e7306 */ /* 0x000e220000200c00 */
[----:B------:R-:W-:Y:S02]  /*1c90*/  LOP3.LUT R2, R16, 0xff, RZ, 0xc0, !PT ;  /* 0x000000ff10027812 */ /* 0x000fe400078ec0ff */
[----:B------:R-:W-:Y:S02]  /*1ca0*/  IADD3 R37, R0, -0x80, RZ ;  /* 0xffffff8000257810 */ /* 0x000fe40007ffe0ff */
[----:B------:R-:W-:Y:S02]  /*1cb0*/  SHF.R.U32.HI R0, RZ, 0x8, R12 ;  /* 0x00000008ff007819 */ /* 0x000fe4000001160c */
[----:B------:R-:W-:Y:S01]  /*1cc0*/  IADD3 R3, R3, -0x80, RZ ;  /* 0xffffff8003037810 */ /* 0x000fe20007ffe0ff */
[----:B------:R-:W3:Y:S01]  /*1cd0*/  I2F.F16 R28, R28 ;  /* 0x0000001c001c7306 */ /* 0x000ee20000200c00 */
[----:B------:R-:W-:-:S02]  /*1ce0*/  LOP3.LUT R0, R0, 0xff, RZ, 0xc0, !PT ;  /* 0x000000ff00007812 */ /* 0x000fc400078ec0ff */
[----:B------:R-:W-:Y:S02]  /*1cf0*/  IADD3 R2, R2, -0x80, RZ ;  /* 0xffffff8002027810 */ /* 0x000fe40007ffe0ff */
[----:B------:R-:W-:Y:S02]  /*1d00*/  IADD3 R0, R0, -0x80, RZ ;  /* 0xffffff8000007810 */ /* 0x000fe40007ffe0ff */
[----:B------:R-:W-:Y:S01]  /*1d10*/  LEA.HI R9, R12, 0xffffff80, RZ, 0x8 ;  /* 0xffffff800c097811 */ /* 0x000fe200078f40ff */
[----:B------:R4:W0:Y:S01]  /*1d20*/  I2F.F16 R39, R3 ;  /* 0x0000000300277306 */ /* 0x0008220000200c00 */
[----:B------:R-:W-:Y:S02]  /*1d30*/  LEA.HI R24, R16, 0xffffff80, RZ, 0x8 ;  /* 0xffffff8010187811 */ /* 0x000fe400078f40ff */
[----:B------:R-:W-:Y:S02]  /*1d40*/  SHF.R.U32.HI R12, RZ, 0x10, R12 ;  /* 0x00000010ff0c7819 */ /* 0x000fe4000001160c */
[----:B------:R-:W-:-:S02]  /*1d50*/  LEA.HI R25, R17, 0xffffff80, RZ, 0x8 ;  /* 0xffffff8011197811 */ /* 0x000fc400078f40ff */
[----:B------:R-:W-:Y:S01]  /*1d60*/  LOP3.LUT R12, R12, 0xff, RZ, 0xc0, !PT ;  /* 0x000000ff0c0c7812 */ /* 0x000fe200078ec0ff */
[----:B------:R5:W0:Y:S01]  /*1d70*/  I2F.F16 R40, R0 ;  /* 0x0000000000287306 */ /* 0x000a220000200c00 */
[----:B----4-:R-:W-:Y:S02]  /*1d80*/  SHF.R.U32.HI R3, RZ, 0x8, R14 ;  /* 0x00000008ff037819 */ /* 0x010fe4000001160e */
[----:B------:R-:W-:Y:S02]  /*1d90*/  IADD3 R12, R12, -0x80, RZ ;  /* 0xffffff800c0c7810 */ /* 0x000fe40007ffe0ff */
[----:B------:R-:W-:Y:S02]  /*1da0*/  LOP3.LUT R3, R3, 0xff, RZ, 0xc0, !PT ;  /* 0x000000ff03037812 */ /* 0x000fe400078ec0ff */
[----:B------:R-:W-:Y:S01]  /*1db0*/  LEA.HI R20, R13, 0xffffff80, RZ, 0x8 ;  /* 0xffffff800d147811 */ /* 0x000fe200078f40ff */
[----:B------:R4:W0:Y:S01]  /*1dc0*/  I2F.F16 R31, R2 ;  /* 0x00000002001f7306 */ /* 0x0008220000200c00 */
[----:B-----5:R-:W-:-:S02]  /*1dd0*/  SHF.R.U32.HI R0, RZ, 0x8, R15 ;  /* 0x00000008ff007819 */ /* 0x020fc4000001160f */
[----:B------:R-:W-:Y:S02]  /*1de0*/  IADD3 R3, R3, -0x80, RZ ;  /* 0xffffff8003037810 */ /* 0x000fe40007ffe0ff */
[----:B------:R-:W-:Y:S02]  /*1df0*/  LOP3.LUT R0, R0, 0xff, RZ, 0xc0, !PT ;  /* 0x000000ff00007812 */ /* 0x000fe400078ec0ff */
[----:B------:R-:W-:Y:S01]  /*1e00*/  LEA.HI R22, R14, 0xffffff80, RZ, 0x8 ;  /* 0xffffff800e167811 */ /* 0x000fe200078f40ff */
[----:B------:R5:W0:Y:S01]  /*1e10*/  I2F.F16 R44, R3 ;  /* 0x00000003002c7306 */ /* 0x000a220000200c00 */
[----:B----4-:R-:W-:Y:S02]  /*1e20*/  SHF.R.U32.HI R2, RZ, 0x8, R13 ;  /* 0x00000008ff027819 */ /* 0x010fe4000001160d */
[----:B------:R-:W-:Y:S02]  /*1e30*/  IADD3 R46, R0, -0x80, RZ ;  /* 0xffffff80002e7810 */ /* 0x000fe40007ffe0ff */
[----:B------:R-:W-:-:S02]  /*1e40*/  LOP3.LUT R2, R2, 0xff, RZ, 0xc0, !PT ;  /* 0x000000ff02027812 */ /* 0x000fc400078ec0ff */
[--C-:B------:R-:W-:Y:S01]  /*1e50*/  SHF.R.U32.HI R0, RZ, 0x8, R16.reuse ;  /* 0x00000008ff007819 */ /* 0x100fe20000011610 */
[----:B------:R-:W4:Y:S01]  /*1e60*/  I2F.F16 R41, R12 ;  /* 0x0000000c00297306 */ /* 0x000f220000200c00 */
[----:B------:R-:W-:Y:S02]  /*1e70*/  IADD3 R2, R2, -0x80, RZ ;  /* 0xffffff8002027810 */ /* 0x000fe40007ffe0ff */
[----:B------:R-:W-:Y:S02]  /*1e80*/  SHF.R.U32.HI R16, RZ, 0x10, R16 ;  /* 0x00000010ff107819 */ /* 0x000fe40000011610 */
[--C-:B-----5:R-:W-:Y:S02]  /*1e90*/  SHF.R.U32.HI R3, RZ, 0x8, R17.reuse ;  /* 0x00000008ff037819 */ /* 0x120fe40000011611 */
[----:B------:R-:W-:Y:S01]  /*1ea0*/  SHF.R.U32.HI R17, RZ, 0x10, R17 ;  /* 0x00000010ff117819 */ /* 0x000fe20000011611 */
[----:B------:R5:W0:Y:S01]  /*1eb0*/  I2F.F16 R42, R2 ;  /* 0x00000002002a7306 */ /* 0x000a220000200c00 */
[----:B------:R-:W-:-:S02]  /*1ec0*/  LOP3.LUT R3, R3, 0xff, RZ, 0xc0, !PT ;  /* 0x000000ff03037812 */ /* 0x000fc400078ec0ff */
[----:B------:R-:W-:Y:S02]  /*1ed0*/  LOP3.LUT R0, R0, 0xff, RZ, 0xc0, !PT ;  /* 0x000000ff00007812 */ /* 0x000fe400078ec0ff */
[----:B------:R-:W-:Y:S02]  /*1ee0*/  IADD3 R3, R3, -0x80, RZ ;  /* 0xffffff8003037810 */ /* 0x000fe40007ffe0ff */
[----:B------:R-:W-:Y:S01]  /*1ef0*/  LOP3.LUT R4, R17, 0xff, RZ, 0xc0, !PT ;  /* 0x000000ff11047812 */ /* 0x000fe200078ec0ff */
[----:B------:R-:W0:Y:S01]  /*1f00*/  I2F.F16 R9, R9 ;  /* 0x0000000900097306 */ /* 0x000e220000200c00 */
[----:B-----5:R-:W-:Y:S02]  /*1f10*/  LOP3.LUT R2, R16, 0xff, RZ, 0xc0, !PT ;  /* 0x000000ff10027812 */ /* 0x020fe400078ec0ff */
[----:B------:R-:W-:Y:S02]  /*1f20*/  LEA.HI R23, R15, 0xffffff80, RZ, 0x8 ;  /* 0xffffff800f177811 */ /* 0x000fe400078f40ff */
[----:B------:R-:W-:-:S02]  /*1f30*/  IADD3 R2, R2, -0x80, RZ ;  /* 0xffffff8002027810 */ /* 0x000fc40007ffe0ff */
[----:B------:R-:W-:Y:S01]  /*1f40*/  LEA.HI R26, R18, 0xffffff80, RZ, 0x8 ;  /* 0xffffff80121a7811 */ /* 0x000fe200078f40ff */
[----:B------:R5:W0:Y:S01]  /*1f50*/  I2F.F16 R17, R3 ;  /* 0x0000000300117306 */ /* 0x000a220000200c00 */
[----:B------:R-:W-:Y:S02]  /*1f60*/  LEA.HI R27, R19, 0xffffff80, RZ, 0x8 ;  /* 0xffffff80131b7811 */ /* 0x000fe400078f40ff */
[----:B------:R-:W-:Y:S02]  /*1f70*/  IADD3 R0, R0, -0x80, RZ ;  /* 0xffffff8000007810 */ /* 0x000fe40007ffe0ff */
[----:B------:R-:W-:Y:S02]  /*1f80*/  SHF.R.U32.HI R12, RZ, 0x8, R18 ;  /* 0x00000008ff0c7819 */ /* 0x000fe40000011612 */
[----:B------:R-:W-:Y:S01]  /*1f90*/  SHF.R.U32.HI R13, RZ, 0x10, R13 ;  /* 0x00000010ff0d7819 */ /* 0x000fe2000001160d */
[----:B------:R1:W0:Y:S01]  /*1fa0*/  I2F.F16 R48, R2 ;  /* 0x0000000200307306 */ /* 0x0002220000200c00 */
[----:B-----5:R-:W-:-:S02]  /*1fb0*/  PRMT R3, R84, 0x9910, RZ ;  /* 0x0000991054037816 */ /* 0x020fc400000000ff */
[----:B------:R-:W-:Y:S02]  /*1fc0*/  SHF.R.U32.HI R14, RZ, 0x10, R14 ;  /* 0x00000010ff0e7819 */ /* 0x000fe4000001160e */
[----:B------:R-:W-:Y:S02]  /*1fd0*/  SHF.R.U32.HI R15, RZ, 0x10, R15 ;  /* 0x00000010ff0f7819 */ /* 0x000fe4000001160f */
[----:B------:R-:W-:Y:S01]  /*1fe0*/  SHF.R.U32.HI R18, RZ, 0x10, R18 ;  /* 0x00000010ff127819 */ /* 0x000fe20000011612 */
[----:B------:R5:W0:Y:S01]  /*1ff0*/  I2F.F16 R16, R0 ;  /* 0x0000000000107306 */ /* 0x000a220000200c00 */
[--C-:B-1----:R-:W-:Y:S02]  /*2000*/  SHF.R.U32.HI R2, RZ, 0x8, R19.reuse ;  /* 0x00000008ff027819 */ /* 0x102fe40000011613 */
[----:B------:R-:W-:Y:S02]  /*2010*/  SHF.R.U32.HI R19, RZ, 0x10, R19 ;  /* 0x00000010ff137819 */ /* 0x000fe40000011613 */
[----:B------:R-:W-:-:S02]  /*2020*/  ISETP.NE.AND P2, PT, R3, RZ, PT ;  /* 0x000000ff0300720c */ /* 0x000fc40003f45270 */
[----:B------:R-:W-:Y:S01]  /*2030*/  LOP3.LUT R13, R13, 0xff, RZ, 0xc0, !PT ;  /* 0x000000ff0d0d7812 */ /* 0x000fe200078ec0ff */
[----:B------:R-:W1:Y:S01]  /*2040*/  I2F.F16 R20, R20 ;  /* 0x0000001400147306 */ /* 0x000e620000200c00 */
[----:B------:R-:W-:Y:S02]  /*2050*/  LOP3.LUT R14, R14, 0xff, RZ, 0xc0, !PT ;  /* 0x000000ff0e0e7812 */ /* 0x000fe400078ec0ff */
[----:B------:R-:W-:Y:S02]  /*2060*/  LOP3.LUT R15, R15, 0xff, RZ, 0xc0, !PT ;  /* 0x000000ff0f0f7812 */ /* 0x000fe400078ec0ff */
[----:B------:R-:W-:Y:S02]  /*2070*/  LOP3.LUT R12, R12, 0xff, RZ, 0xc0, !PT ;  /* 0x000000ff0c0c7812 */ /* 0x000fe400078ec0ff */
[----:B-----5:R-:W-:Y:S01]  /*2080*/  LOP3.LUT R0, R18, 0xff, RZ, 0xc0, !PT ;  /* 0x000000ff12007812 */ /* 0x020fe200078ec0ff */
[----:B------:R-:W0:Y:S01]  /*2090*/  I2F.F16 R22, R22 ;  /* 0x0000001600167306 */ /* 0x000e220000200c00 */
[----:B------:R-:W-:-:S02]  /*20a0*/  LOP3.LUT R2, R2, 0xff, RZ, 0xc0, !PT ;  /* 0x000000ff02027812 */ /* 0x000fc400078ec0ff */
[----:B------:R-:W-:Y:S02]  /*20b0*/  LOP3.LUT R3, R19, 0xff, RZ, 0xc0, !PT ;  /* 0x000000ff13037812 */ /* 0x000fe400078ec0ff */
[----:B------:R-:W-:Y:S02]  /*20c0*/  IADD3 R13, R13, -0x80, RZ ;  /* 0xffffff800d0d7810 */ /* 0x000fe40007ffe0ff */
[----:B------:R-:W-:Y:S01]  /*20d0*/  IADD3 R14, R14, -0x80, RZ ;  /* 0xffffff800e0e7810 */ /* 0x000fe20007ffe0ff */
[----:B------:R-:W0:Y:S01]  /*20e0*/  I2F.F16 R23, R23 ;  /* 0x0000001700177306 */ /* 0x000e220000200c00 */
[----:B------:R-:W-:Y:S02]  /*20f0*/  IADD3 R15, R15, -0x80, RZ ;  /* 0xffffff800f0f7810 */ /* 0x000fe40007ffe0ff */
[----:B------:R-:W-:Y:S02]  /*2100*/  IADD3 R12, R12, -0x80, RZ ;  /* 0xffffff800c0c7810 */ /* 0x000fe40007ffe0ff */
[----:B------:R-:W-:-:S02]  /*2110*/  IADD3 R0, R0, -0x80, RZ ;  /* 0xffffff8000007810 */ /* 0x000fc40007ffe0ff */
        /* <DEDUP_REMOVED lines=112> */
.L_x_3638:
        /* <DEDUP_REMOVED lines=91> */
.L_x_3637:
        /* <DEDUP_REMOVED lines=49> */
[----:B------:R-:W-:-:S03]  /*30e0*/  IADD3 R15, R15, -0x80, RZ ;  /* 0xffffff800f0f7810 */ /* 0x000fc60007ffe0ff */
        /* <DEDUP_REMOVED lines=156> */
.L_x_3640:
        /* <DEDUP_REMOVED lines=20> */
[----:B------:R-:W-:-:S02]  /*3bf0*/  HADD2.F32 R53, -RZ, R3.H1_H1 ;  /* 0x30000003ff357230 */ /* 0x000fc40000004100 */
[----:B------:R-:W-:Y:S02]  /*3c00*/  HADD2.F32 R2, -RZ, R31.H0_H0 ;  /* 0x2000001fff027230 */ /* 0x000fe40000004100 */
[----:B------:R-:W-:Y:S02]  /*3c10*/  HADD2.F32 R3, -RZ, R29.H0_H0 ;  /* 0x2000001dff037230 */ /* 0x000fe40000004100 */
[-C--:B------:R-:W-:Y:S01]  /*3c20*/  FFMA.FTZ R29, R0, R15.reuse, RZ ;  /* 0x0000000f001d7223 */ /* 0x080fe200000100ff */
        /* <DEDUP_REMOVED lines=10> */
[----:B------:R-:W-:Y:S01]  /*3cd0*/  FFMA.FTZ R2, R2, R54, R31 ;  /* 0x0000003602027223 */ /* 0x000fe2000001001f */
[----:B------:R-:W-:Y:S01]  /*3ce0*/  FFMA.FTZ R15, R24, R14, R15 ;  /* 0x0000000e180f7223 */ /* 0x000fe2000001000f */
        /* <DEDUP_REMOVED lines=34> */
[----:B------:R-:W-:Y:S02]  /*3f10*/  HADD2.F32 R17, -RZ, R30.H0_H0 ;  /* 0x2000001eff117230 */ /* 0x000fe40000004100 */
[-C--:B------:R-:W-:Y:S01]  /*3f20*/  FFMA.FTZ R0, R25, R13.reuse, R0 ;  /* 0x0000000d19007223 */ /* 0x080fe20000010000 */
        /* <DEDUP_REMOVED lines=19> */
.L_x_3639:
        /* <DEDUP_REMOVED lines=205> */
.L_x_3642:
        /* <DEDUP_REMOVED lines=91> */
.L_x_3641:
        /* <DEDUP_REMOVED lines=205> */
.L_x_3644:
        /* <DEDUP_REMOVED lines=91> */
.L_x_3643:
[----:B------:R-:W-:Y:S01]  /*6560*/  LEA R0, R8, 0x40, 0x6 ;  /* 0x0000004008007811 */ /* 0x000fe200078e30ff */
[----:B------:R-:W-:Y:S01]  /*6570*/  IMAD.WIDE R10, R37, 0x8, R10 ;  /* 0x00000008250a7825 */ /* 0x000fe200078e020a */
[----:B------:R-:W-:Y:S01]  /*6580*/  IADD3 R85, R85, 0x20, RZ ;  /* 0x0000002055557810 */ /* 0x000fe20007ffe0ff */
[----:B------:R-:W-:Y:S01]  /*6590*/  UIADD3 UR4, UR4, 0x40, URZ ;  /* 0x0000004004047890 */ /* 0x000fe2000fffe03f */
[----:B------:R-:W-:Y:S01]  /*65a0*/  VIMNMX R0, R0, UR8, PT ;  /* 0x0000000800007c48 */ /* 0x000fe2000bfe0100 */
[----:B0-----:R-:W-:Y:S01]  /*65b0*/  IMAD.WIDE R6, R37, 0x8, R6 ;  /* 0x0000000825067825 */ /* 0x001fe200078e0206 */
[C---:B------:R-:W-:Y:S02]  /*65c0*/  ISETP.GE.AND P0, PT, R85.reuse, UR5, PT ;  /* 0x0000000555007c0c */ /* 0x040fe4000bf06270 */
[----:B------:R-:W-:Y:S02]  /*65d0*/  ISETP.LT.AND P2, PT, R85, R0, PT ;  /* 0x000000005500720c */ /* 0x000fe40003f41270 */
[----:B------:R-:W-:-:S02]  /*65e0*/  MOV R4, R10 ;  /* 0x0000000a00047202 */ /* 0x000fc40000000f00 */
[----:B-----5:R-:W-:-:S09]  /*65f0*/  MOV R13, R11 ;  /* 0x0000000b000d7202 */ /* 0x020fd20000000f00 */
[----:B------:R-:W-:Y:S05]  /*6600*/  @!P0 BRA P2, `(.L_x_3645) ;  /* 0xffffffb4001c8947 */ /* 0x000fea000103ffff */
.L_x_3636:
        /* <DEDUP_REMOVED lines=10> */
.L_x_3651:
        /* <DEDUP_REMOVED lines=46> */
[----:B------:R-:W-:-:S05]  /*6990*/  LOP3.LUT R4, R4, 0x64006400, RZ, 0xfc, !PT ;  /* 0x6400640004047812 */ /* 0x000fca00078efcff */
[----:B------:R-:W-:Y:S01]  /*69a0*/  HADD2 R4, R4, -1056, -1056 ;  /* 0xe420e42004047430 */ /* 0x000fe20000000000 */
[----:B---3--:R-:W-:Y:S02]  /*69b0*/  SHF.R.U32.HI R15, RZ, 0x8, R17 ;  /* 0x00000008ff0f7819 */ /* 0x008fe40000011611 */
[----:B------:R-:W-:Y:S02]  /*69c0*/  SHF.R.U32.HI R32, RZ, 0x8, R18 ;  /* 0x00000008ff207819 */ /* 0x000fe40000011612 */
[----:B------:R-:W-:Y:S02]  /*69d0*/  SHF.R.U32.HI R14, RZ, 0x8, R16 ;  /* 0x00000008ff0e7819 */ /* 0x000fe40000011610 */
[----:B------:R-:W-:Y:S02]  /*69e0*/  SHF.R.U32.HI R44, RZ, 0x8, R19 ;  /* 0x00000008ff2c7819 */ /* 0x000fe40000011613 */
[----:B------:R-:W-:Y:S02]  /*69f0*/  LOP3.LUT R15, R12, 0x300030, R15, 0xf8, !PT ;  /* 0x003000300c0f7812 */ /* 0x000fe400078ef80f */
[----:B------:R-:W-:-:S02]  /*6a00*/  LOP3.LUT R12, R41, 0x300030, R32, 0xf8, !PT ;  /* 0x00300030290c7812 */ /* 0x000fc400078ef820 */
[----:B------:R-:W-:Y:S02]  /*6a10*/  LOP3.LUT R14, R13, 0x300030, R14, 0xf8, !PT ;  /* 0x003000300d0e7812 */ /* 0x000fe400078ef80e */
[--C-:B--2---:R-:W-:Y:S02]  /*6a20*/  SHF.R.U32.HI R32, RZ, 0xc, R24.reuse ;  /* 0x0000000cff207819 */ /* 0x104fe40000011618 */
        /* <DEDUP_REMOVED lines=20> */
[----:B------:R-:W-:Y:S02]  /*6b70*/  SHF.R.U32.HI R31, RZ, 0x6, R16 ;  /* 0x00000006ff1f7819 */ /* 0x000fe40000011610 */
[----:B------:R-:W-:-:S02]  /*6b80*/  LOP3.LUT R38, R24, 0x300030, R43, 0xf8, !PT ;  /* 0x0030003018267812 */ /* 0x000fc400078ef82b */
[----:B------:R-:W-:Y:S02]  /*6b90*/  LOP3.LUT R28, R17, 0x3f003f, RZ, 0xc0, !PT ;  /* 0x003f003f111c7812 */ /* 0x000fe400078ec0ff */
[----:B------:R-:W-:Y:S02]  /*6ba0*/  LOP3.LUT R16, R18, 0x3f003f, RZ, 0xc0, !PT ;  /* 0x003f003f12107812 */ /* 0x000fe400078ec0ff */
[----:B------:R-:W-:Y:S02]  /*6bb0*/  SHF.R.U32.HI R49, RZ, 0xa, R19 ;  /* 0x0000000aff317819 */ /* 0x000fe40000011613 */
[----:B------:R-:W-:Y:S02]  /*6bc0*/  LOP3.LUT R29, R19, 0x3f003f, RZ, 0xc0, !PT ;  /* 0x003f003f131d7812 */ /* 0x000fe400078ec0ff */
[----:B------:R-:W-:Y:S02]  /*6bd0*/  LOP3.LUT R24, R2, 0x64006400, RZ, 0xfc, !PT ;  /* 0x6400640002187812 */ /* 0x000fe400078efcff */
[----:B------:R-:W-:-:S02]  /*6be0*/  SHF.R.U32.HI R17, RZ, 0x6, R17 ;  /* 0x00000006ff117819 */ /* 0x000fc40000011611 */
[----:B------:R-:W-:Y:S02]  /*6bf0*/  SHF.R.U32.HI R18, RZ, 0x6, R18 ;  /* 0x00000006ff127819 */ /* 0x000fe40000011612 */
[----:B------:R-:W-:Y:S02]  /*6c00*/  SHF.R.U32.HI R19, RZ, 0x6, R19 ;  /* 0x00000006ff137819 */ /* 0x000fe40000011613 */
[----:B------:R-:W-:Y:S01]  /*6c10*/  LOP3.LUT R32, R26, 0xf000f, RZ, 0xc0, !PT ;  /* 0x000f000f1a207812 */ /* 0x000fe200078ec0ff */
[----:B------:R-:W-:Y:S01]  /*6c20*/  HADD2 R2, R10, -1056, -1056 ;  /* 0xe420e4200a027430 */ /* 0x000fe20000000000 */
[----:B------:R-:W-:Y:S02]  /*6c30*/  LOP3.LUT R26, R25, 0x300030, R46, 0xf8, !PT ;  /* 0x00300030191a7812 */ /* 0x000fe400078ef82e */
        /* <DEDUP_REMOVED lines=108> */
.L_x_3648:
        /* <DEDUP_REMOVED lines=30> */
[-C--:B------:R-:W-:Y:S01]  /*74e0*/  HFMA2.MMA R9, R41, R17.reuse, R2 ;  /* 0x0000001129097235 */ /* 0x080fe20000000002 */
[----:B------:R-:W-:Y:S01]  /*74f0*/  HADD2 R2, R12.H0_H0, R12.H1_H1 ;  /* 0x3000000c0c027230 */ /* 0x000fe20000000800 */
        /* <DEDUP_REMOVED lines=11> */
.L_x_3647:
        /* <DEDUP_REMOVED lines=20> */
[----:B------:R-:W-:Y:S02]  /*76f0*/  SHF.R.U32.HI R43, RZ, 0x6, R14 ;  /* 0x00000006ff2b7819 */ /* 0x000fe4000001160e */
[----:B------:R-:W-:-:S02]  /*7700*/  LOP3.LUT R2, R11, 0xf000f, RZ, 0xc0, !PT ;  /* 0x000f000f0b027812 */ /* 0x000fc400078ec0ff */
[----:B----4-:R-:W-:Y:S02]  /*7710*/  SHF.R.U32.HI R13, RZ, 0x8, R16 ;  /* 0x00000008ff0d7819 */ /* 0x010fe40000011610 */
[----:B------:R-:W-:Y:S02]  /*7720*/  SHF.R.U32.HI R14, RZ, 0x8, R17 ;  /* 0x00000008ff0e7819 */ /* 0x000fe40000011611 */
[----:B------:R-:W-:Y:S02]  /*7730*/  SHF.R.U32.HI R28, RZ, 0x8, R18 ;  /* 0x00000008ff1c7819 */ /* 0x000fe40000011612 */
[----:B------:R-:W-:Y:S02]  /*7740*/  LOP3.LUT R3, R3, 0xf000f, RZ, 0xc0, !PT ;  /* 0x000f000f03037812 */ /* 0x000fe400078ec0ff */
[----:B------:R-:W-:Y:S02]  /*7750*/  LOP3.LUT R11, R12, 0xf000f, RZ, 0xc0, !PT ;  /* 0x000f000f0c0b7812 */ /* 0x000fe400078ec0ff */
[----:B------:R-:W-:-:S02]  /*7760*/  LOP3.LUT R41, R30, 0xf000f, RZ, 0xc0, !PT ;  /* 0x000f000f1e297812 */ /* 0x000fc400078ec0ff */
[----:B------:R-:W-:Y:S02]  /*7770*/  SHF.R.U32.HI R47, RZ, 0x6, R15 ;  /* 0x00000006ff2f7819 */ /* 0x000fe4000001160f */
[--C-:B---3--:R-:W-:Y:S02]  /*7780*/  SHF.R.U32.HI R30, RZ, 0xc, R26.reuse ;  /* 0x0000000cff1e7819 */ /* 0x108fe4000001161a */
[----:B------:R-:W-:Y:S02]  /*7790*/  LOP3.LUT R44, R26, 0x3f003f, RZ, 0xc0, !PT ;  /* 0x003f003f1a2c7812 */ /* 0x000fe400078ec0ff */
[----:B------:R-:W-:Y:S02]  /*77a0*/  SHF.R.U32.HI R45, RZ, 0x6, R26 ;  /* 0x00000006ff2d7819 */ /* 0x000fe4000001161a */
[----:B------:R-:W-:Y:S02]  /*77b0*/  SHF.R.U32.HI R40, RZ, 0x8, R19 ;  /* 0x00000008ff287819 */ /* 0x000fe40000011613 */
[----:B------:R-:W-:-:S02]  /*77c0*/  LOP3.LUT R13, R2, 0x300030, R13, 0xf8, !PT ;  /* 0x00300030020d7812 */ /* 0x000fc400078ef80d */
[----:B------:R-:W-:Y:S02]  /*77d0*/  LOP3.LUT R14, R3, 0x300030, R14, 0xf8, !PT ;  /* 0x00300030030e7812 */ /* 0x000fe400078ef80e */
[----:B------:R-:W-:Y:S02]  /*77e0*/  LOP3.LUT R11, R11, 0x300030, R28, 0xf8, !PT ;  /* 0x003000300b0b7812 */ /* 0x000fe400078ef81c */
[----:B------:R-:W-:Y:S02]  /*77f0*/  SHF.R.U32.HI R26, RZ, 0xc, R27 ;  /* 0x0000000cff1a7819 */ /* 0x000fe4000001161b */
[--C-:B------:R-:W-:Y:S02]  /*7800*/  SHF.R.U32.HI R2, RZ, 0xc, R24.reuse ;  /* 0x0000000cff027819 */ /* 0x100fe40000011618 */
[----:B------:R-:W-:Y:S02]  /*7810*/  LOP3.LUT R3, R24, 0x3f003f, RZ, 0xc0, !PT ;  /* 0x003f003f18037812 */ /* 0x000fe400078ec0ff */
[----:B------:R-:W-:-:S02]  /*7820*/  SHF.R.U32.HI R28, RZ, 0x6, R24 ;  /* 0x00000006ff1c7819 */ /* 0x000fc40000011618 */
[----:B------:R-:W-:Y:S02]  /*7830*/  SHF.R.U32.HI R24, RZ, 0xc, R25 ;  /* 0x0000000cff187819 */ /* 0x000fe40000011619 */
[----:B------:R-:W-:Y:S02]  /*7840*/  SHF.R.U32.HI R31, RZ, 0xa, R18 ;  /* 0x0000000aff1f7819 */ /* 0x000fe40000011612 */
[----:B------:R-:W-:Y:S02]  /*7850*/  LOP3.LUT R48, R27, 0x3f003f, RZ, 0xc0, !PT ;  /* 0x003f003f1b307812 */ /* 0x000fe400078ec0ff */
[----:B------:R-:W-:Y:S02]  /*7860*/  SHF.R.U32.HI R49, RZ, 0x6, R27 ;  /* 0x00000006ff317819 */ /* 0x000fe4000001161b */
[----:B------:R-:W-:Y:S02]  /*7870*/  LOP3.LUT R30, R30, 0xf000f, RZ, 0xc0, !PT ;  /* 0x000f000f1e1e7812 */ /* 0x000fe400078ec0ff */
[----:B------:R-:W-:-:S02]  /*7880*/  LOP3.LUT R47, R47, 0x3f003f, RZ, 0xc0, !PT ;  /* 0x003f003f2f2f7812 */ /* 0x000fc400078ec0ff */
[----:B------:R-:W-:Y:S02]  /*7890*/  LOP3.LUT R46, R15, 0x3f003f, RZ, 0xc0, !PT ;  /* 0x003f003f0f2e7812 */ /* 0x000fe400078ec0ff */
[--C-:B------:R-:W-:Y:S02]  /*78a0*/  SHF.R.U32.HI R29, RZ, 0xa, R16.reuse ;  /* 0x0000000aff1d7819 */ /* 0x100fe40000011610 */
[----:B------:R-:W-:Y:S02]  /*78b0*/  LOP3.LUT R20, R16, 0x3f003f, RZ, 0xc0, !PT ;  /* 0x003f003f10147812 */ /* 0x000fe400078ec0ff */
[----:B------:R-:W-:Y:S02]  /*78c0*/  SHF.R.U32.HI R22, RZ, 0x6, R16 ;  /* 0x00000006ff167819 */ /* 0x000fe40000011610 */
[----:B------:R-:W-:Y:S02]  /*78d0*/  SHF.R.U32.HI R50, RZ, 0xa, R19 ;  /* 0x0000000aff327819 */ /* 0x000fe40000011613 */
[----:B------:R-:W-:-:S02]  /*78e0*/  LOP3.LUT R10, R19, 0x3f003f, RZ, 0xc0, !PT ;  /* 0x003f003f130a7812 */ /* 0x000fc400078ec0ff */
[----:B------:R-:W-:Y:S02]  /*78f0*/  LOP3.LUT R12, R41, 0x300030, R40, 0xf8, !PT ;  /* 0x00300030290c7812 */ /* 0x000fe400078ef828 */
        /* <DEDUP_REMOVED lines=11> */
[----:B------:R-:W-:Y:S02]  /*79b0*/  LOP3.LUT R25, R24, 0xf000f, RZ, 0xc0, !PT ;  /* 0x000f000f18197812 */ /* 0x000fe400078ec0ff */
[----:B------:R-:W-:Y:S02]  /*79c0*/  LOP3.LUT R31, R30, 0x300030, R31, 0xf8, !PT ;  /* 0x003000301e1f7812 */ /* 0x000fe400078ef81f */
[----:B------:R-:W-:Y:S02]  /*79d0*/  LOP3.LUT R38, R38, 0x64006400, RZ, 0xfc, !PT ;  /* 0x6400640026267812 */ /* 0x000fe400078efcff */
        /* <DEDUP_REMOVED lines=119> */
.L_x_3650:
        /* <DEDUP_REMOVED lines=43> */
.L_x_3649:
        /* <DEDUP_REMOVED lines=8> */
.L_x_3646:
        /* <DEDUP_REMOVED lines=11> */
.L_x_3661:
        /* <DEDUP_REMOVED lines=14> */
[----:B-----5:R-:W0:Y:S01]  /*8610*/  LDC R13, c[0x0][0x23c] ;  /* 0x00008f00ff0d7b82 */ /* 0x020e220000000800 */
        /* <DEDUP_REMOVED lines=13> */
[----:B------:R-:W-:-:S02]  /*86f0*/  SHF.R.U32.HI R24, RZ, 0x8, R24 ;  /* 0x00000008ff187819 */ /* 0x000fc40000011618 */
        /* <DEDUP_REMOVED lines=139> */
.L_x_3654:
        /* <DEDUP_REMOVED lines=35> */
[----:B-1----:R-:W-:-:S02]  /*91e0*/  HADD2.F32 R2, -RZ, R23.H0_H0 ;  /* 0x20000017ff027230 */ /* 0x002fc40000004100 */
[-C--:B------:R-:W-:Y:S01]  /*91f0*/  FFMA.FTZ R26, R29, R47.reuse, R4 ;  /* 0x0000002f1d1a7223 */ /* 0x080fe20000010004 */
[----:B------:R-:W-:Y:S02]  /*9200*/  HADD2.F32 R4, -RZ, R23.H1_H1 ;  /* 0x30000017ff047230 */ /* 0x000fe40000004100 */
[----:B------:R-:W-:Y:S01]  /*9210*/  FFMA.FTZ R0, R3, R47, R0 ;  /* 0x0000002f03007223 */ /* 0x000fe20000010000 */
[----:B------:R-:W-:Y:S02]  /*9220*/  HADD2.F32 R3, -RZ, R22.H0_H0 ;  /* 0x20000016ff037230 */ /* 0x000fe40000004100 */
[----:B------:R-:W-:Y:S02]  /*9230*/  HADD2.F32 R23, -RZ, R39.H0_H0 ;  /* 0x20000027ff177230 */ /* 0x000fe40000004100 */
[----:B------:R-:W-:Y:S02]  /*9240*/  HADD2.F32 R31, -RZ, R38.H1_H1 ;  /* 0x30000026ff1f7230 */ /* 0x000fe40000004100 */
        /* <DEDUP_REMOVED lines=49> */
.L_x_3655:
[C---:B-----5:R-:W-:Y:S02]  /*9560*/  LOP3.LUT R0, R16.reuse, 0xf000f, RZ, 0xc0, !PT ;  /* 0x000f000f10007812 */ /* 0x060fe400078ec0ff */
[----:B------:R-:W-:Y:S02]  /*9570*/  LOP3.LUT R2, R16, 0xf000f0, RZ, 0xc0, !PT ;  /* 0x00f000f010027812 */ /* 0x000fe400078ec0ff */
        /* <DEDUP_REMOVED lines=22> */
[C---:B------:R-:W-:Y:S02]  /*96e0*/  LOP3.LUT R23, R18.reuse, 0xf000f, RZ, 0xc0, !PT ;  /* 0x000f000f12177812 */ /* 0x040fe400078ec0ff */
        /* <DEDUP_REMOVED lines=23> */
[-C--:B------:R-:W-:Y:S02]  /*9860*/  HFMA2 R37, R37, R20.reuse.H0_H0, -72, -72 ;  /* 0xd480d48025257431 */ /* 0x080fe40000040014 */
[----:B------:R-:W-:Y:S02]  /*9870*/  HADD2 R38, R38, -1032, -1032 ;  /* 0xe408e40826267430 */ /* 0x000fe40000000000 */
[----:B------:R-:W-:-:S02]  /*9880*/  HFMA2 R39, R39, R20.H0_H0, -72, -72 ;  /* 0xd480d48027277431 */ /* 0x000fc40000040014 */
        /* <DEDUP_REMOVED lines=93> */
.L_x_3656:
        /* <DEDUP_REMOVED lines=91> */
.L_x_3657:
[----:B------:R-:W-:Y:S02]  /*a410*/  LOP3.LUT R0, R8, 0xf000f0, RZ, 0xc0, !PT ;  /* 0x00f000f008007812 */ /* 0x000fe400078ec0ff */
[----:B------:R-:W-:Y:S02]  /*a420*/  SHF.R.U32.HI R8, RZ, 0x8, R8 ;  /* 0x00000008ff087819 */ /* 0x000fe40000011608 */
[C---:B------:R-:W-:Y:S02]  /*a430*/  LOP3.LUT R2, R9.reuse, 0xf000f, RZ, 0xc0, !PT ;  /* 0x000f000f09027812 */ /* 0x040fe400078ec0ff */
[----:B------:R-:W-:Y:S02]  /*a440*/  LOP3.LUT R4, R9, 0xf000f0, RZ, 0xc0, !PT ;  /* 0x00f000f009047812 */ /* 0x000fe400078ec0ff */
[C---:B------:R-:W-:Y:S02]  /*a450*/  LOP3.LUT R16, R10.reuse, 0xf000f, RZ, 0xc0, !PT ;  /* 0x000f000f0a107812 */ /* 0x040fe400078ec0ff */
[----:B------:R-:W-:-:S02]  /*a460*/  LOP3.LUT R17, R10, 0xf000f0, RZ, 0xc0, !PT ;  /* 0x00f000f00a117812 */ /* 0x000fc400078ec0ff */
[----:B------:R-:W-:Y:S02]  /*a470*/  SHF.R.U32.HI R9, RZ, 0x8, R9 ;  /* 0x00000008ff097819 */ /* 0x000fe40000011609 */
[----:B------:R-:W-:Y:S02]  /*a480*/  SHF.R.U32.HI R10, RZ, 0x8, R10 ;  /* 0x00000008ff0a7819 */ /* 0x000fe4000001160a */
[C---:B------:R-:W-:Y:S02]  /*a490*/  LOP3.LUT R24, R11.reuse, 0xf000f, RZ, 0xc0, !PT ;  /* 0x000f000f0b187812 */ /* 0x040fe400078ec0ff */
[----:B------:R-:W-:Y:S02]  /*a4a0*/  LOP3.LUT R25, R11, 0xf000f0, RZ, 0xc0, !PT ;  /* 0x00f000f00b197812 */ /* 0x000fe400078ec0ff */
[----:B------:R-:W-:Y:S02]  /*a4b0*/  SHF.R.U32.HI R11, RZ, 0x8, R11 ;  /* 0x00000008ff0b7819 */ /* 0x000fe4000001160b */
        /* <DEDUP_REMOVED lines=9> */
[C---:B------:R-:W-:Y:S02]  /*a550*/  LOP3.LUT R17, R10.reuse, 0xf000f0, RZ, 0xc0, !PT ;  /* 0x00f000f00a117812 */ /* 0x040fe400078ec0ff */
[----:B------:R-:W-:Y:S01]  /*a560*/  LOP3.LUT R9, R9, 0xf000f0, RZ, 0xc0, !PT ;  /* 0x00f000f009097812 */ /* 0x000fe200078ec0ff */
[----:B------:R-:W-:Y:S01]  /*a570*/  HADD2 R22, R22, -1032, -1032 ;  /* 0xe408e40816167430 */ /* 0x000fe20000000000 */
[----:B------:R-:W-:Y:S02]  /*a580*/  LOP3.LUT R16, R10, 0xf000f, RZ, 0xc0, !PT ;  /* 0x000f000f0a107812 */ /* 0x000fe400078ec0ff */
[C---:B------:R-:W-:Y:S02]  /*a590*/  LOP3.LUT R26, R11.reuse, 0xf000f, RZ, 0xc0, !PT ;  /* 0x000f000f0b1a7812 */ /* 0x040fe400078ec0ff */
        /* <DEDUP_REMOVED lines=22> */
[C---:B------:R-:W-:Y:S01]  /*a700*/  LOP3.LUT R10, R12.reuse, 0xf000f, RZ, 0xc0, !PT ;  /* 0x000f000f0c0a7812 */ /* 0x040fe200078ec0ff */
[----:B------:R-:W-:Y:S01]  /*a710*/  HFMA2 R30, R9, R20.H0_H0, -72, -72 ;  /* 0xd480d480091e7431 */ /* 0x000fe20000040014 */
[----:B------:R-:W-:Y:S01]  /*a720*/  LOP3.LUT R11, R12, 0xf000f0, RZ, 0xc0, !PT ;  /* 0x00f000f00c0b7812 */ /* 0x000fe200078ec0ff */
[----:B------:R-:W-:Y:S02]  /*a730*/  HADD2 R31, R31, -1032, -1032 ;  /* 0xe408e4081f1f7430 */ /* 0x000fe40000000000 */
        /* <DEDUP_REMOVED lines=93> */
.L_x_3658:
        /* <DEDUP_REMOVED lines=27> */
[-C--:B------:R-:W-:Y:S01]  /*aec0*/  FFMA.FTZ R4, R4, R42.reuse, R3 ;  /* 0x0000002a04047223 */ /* 0x080fe20000010003 */
        /* <DEDUP_REMOVED lines=9> */
[-C--:B------:R-:W-:Y:S01]  /*af60*/  FFMA.FTZ R0, R3, R41.reuse, R0 ;  /* 0x0000002903007223 */ /* 0x080fe20000010000 */
[----:B------:R-:W-:Y:S02]  /*af70*/  HADD2.F32 R4, -RZ, R9.H1_H1 ;  /* 0x30000009ff047230 */ /* 0x000fe40000004100 */
[----:B------:R-:W-:Y:S02]  /*af80*/  HADD2.F32 R25, -RZ, R25.H1_H1 ;  /* 0x30000019ff197230 */ /* 0x000fe40000004100 */
[----:B------:R-:W-:Y:S02]  /*af90*/  HADD2.F32 R3, -RZ, R8.H0_H0 ;  /* 0x20000008ff037230 */ /* 0x000fe40000004100 */
        /* <DEDUP_REMOVED lines=50> */
.L_x_3659:
[----:B------:R-:W-:Y:S02]  /*b2c0*/  SHF.R.U32.HI R0, RZ, 0x8, R12 ;  /* 0x00000008ff007819 */ /* 0x000fe4000001160c */
[----:B------:R-:W-:Y:S02]  /*b2d0*/  LOP3.LUT R8, R14, 0xf000f0, RZ, 0xc0, !PT ;  /* 0x00f000f00e087812 */ /* 0x000fe400078ec0ff */
[----:B------:R-:W-:Y:S02]  /*b2e0*/  LOP3.LUT R2, R13, 0xf000f0, RZ, 0xc0, !PT ;  /* 0x00f000f00d027812 */ /* 0x000fe400078ec0ff */
[----:B------:R-:W-:Y:S02]  /*b2f0*/  SHF.R.U32.HI R4, RZ, 0x8, R13 ;  /* 0x00000008ff047819 */ /* 0x000fe4000001160d */
[----:B------:R-:W-:Y:S02]  /*b300*/  LOP3.LUT R12, R15, 0xf000f0, RZ, 0xc0, !PT ;  /* 0x00f000f00f0c7812 */ /* 0x000fe400078ec0ff */
[----:B------:R-:W-:-:S02]  /*b310*/  SHF.R.U32.HI R24, RZ, 0x8, R15 ;  /* 0x00000008ff187819 */ /* 0x000fc4000001160f */
[----:B------:R-:W-:Y:S02]  /*b320*/  SHF.R.U32.HI R19, RZ, 0x8, R14 ;  /* 0x00000008ff137819 */ /* 0x000fe4000001160e */
        /* <DEDUP_REMOVED lines=134> */
.L_x_3660:
[----:B------:R-:W-:Y:S05]  /*bb90*/  @P0 BRA `(.L_x_3653) ;  /* 0x0000000400680947 */ /* 0x000fea0003800000 */
        /* <DEDUP_REMOVED lines=14> */
[----:B------:R-:W-:Y:S01]  /*bc80*/  FFMA.FTZ R0, R19, R29, R0 ;  /* 0x0000001d13007223 */ /* 0x000fe20000010000 */
[----:B------:R-:W-:-:S02]  /*bc90*/  HADD2.F32 R3, -RZ, R18.H0_H0 ;  /* 0x20000012ff037230 */ /* 0x000fc40000004100 */
[----:B------:R-:W-:Y:S01]  /*bca0*/  FFMA.FTZ R4, R39, R29, R4 ;  /* 0x0000001d27047223 */ /* 0x000fe20000010004 */
[--C-:B------:R-:W-:Y:S02]  /*bcb0*/  HADD2.F32 R19, -RZ, R12.reuse.H0_H0 ;  /* 0x2000000cff137230 */ /* 0x100fe40000004100 */
[-C--:B------:R-:W-:Y:S01]  /*bcc0*/  FFMA.FTZ R2, R2, R27.reuse, RZ ;  /* 0x0000001b02027223 */ /* 0x080fe200000100ff */
[----:B------:R-:W-:Y:S02]  /*bcd0*/  HADD2.F32 R12, -RZ, R12.H1_H1 ;  /* 0x3000000cff0c7230 */ /* 0x000fe40000004100 */
[----:B------:R-:W-:Y:S01]  /*bce0*/  FFMA.FTZ R10, R3, R27, RZ ;  /* 0x0000001b030a7223 */ /* 0x000fe200000100ff */
[----:B------:R-:W-:Y:S02]  /*bcf0*/  HADD2.F32 R27, -RZ, R18.H1_H1 ;  /* 0x30000012ff1b7230 */ /* 0x000fe40000004100 */
[----:B------:R-:W-:Y:S01]  /*bd00*/  FFMA.FTZ R2, R37, R29, R2 ;  /* 0x0000001d25027223 */ /* 0x000fe20000010002 */
[----:B------:R-:W-:-:S02]  /*bd10*/  HADD2.F32 R3, -RZ, R11.H0_H0 ;  /* 0x2000000bff037230 */ /* 0x000fc40000004100 */
[----:B------:R-:W-:Y:S02]  /*bd20*/  HADD2.F32 R37, -RZ, R13.H0_H0 ;  /* 0x2000000dff257230 */ /* 0x000fe40000004100 */
[----:B------:R-:W-:Y:S01]  /*bd30*/  FFMA.FTZ R10, R27, R29, R10 ;  /* 0x0000001d1b0a7223 */ /* 0x000fe2000001000a */
[--C-:B------:R-:W-:Y:S02]  /*bd40*/  HADD2.F32 R29, -RZ, R14.reuse.H0_H0 ;  /* 0x2000000eff1d7230 */ /* 0x100fe40000004100 */
[-C--:B------:R-:W-:Y:S01]  /*bd50*/  FFMA.FTZ R3, R3, R31.reuse, R0 ;  /* 0x0000001f03037223 */ /* 0x080fe20000010000 */
[----:B------:R-:W-:Y:S02]  /*bd60*/  HADD2.F32 R0, -RZ, R11.H1_H1 ;  /* 0x3000000bff007230 */ /* 0x000fe40000004100 */
[-C--:B------:R-:W-:Y:S01]  /*bd70*/  FFMA.FTZ R19, R19, R31.reuse, R2 ;  /* 0x0000001f13137223 */ /* 0x080fe20000010002 */
[----:B------:R-:W-:Y:S01]  /*bd80*/  FFMA.FTZ R27, R37, R31, R10 ;  /* 0x0000001f251b7223 */ /* 0x000fe2000001000a */
        /* <DEDUP_REMOVED lines=27> */
[--C-:B------:R-:W-:Y:S02]  /*bf40*/  HADD2.F32 R4, -RZ, R16.reuse.H0_H0 ;  /* 0x20000010ff047230 */ /* 0x100fe40000004100 */
[----:B------:R-:W-:Y:S02]  /*bf50*/  HADD2.F32 R9, -RZ, R9.H1_H1 ;  /* 0x30000009ff097230 */ /* 0x000fe40000004100 */
[-C--:B------:R-:W-:Y:S01]  /*bf60*/  FFMA.FTZ R0, R0, R2.reuse, R3 ;  /* 0x0000000200007223 */ /* 0x080fe20000010003 */
        /* <DEDUP_REMOVED lines=29> */
.L_x_3653:
[----:B------:R-:W0:Y:S01]  /*c140*/  LDC R37, c[0x0][0x23c] ;  /* 0x00008f00ff257b82 */ /* 0x000e220000000800 */
[----:B------:R-:W-:Y:S01]  /*c150*/  IADD3 R85, R85, 0x20, RZ ;  /* 0x0000002055557810 */ /* 0x000fe20007ffe0ff */
[----:B------:R-:W-:-:S03]  /*c160*/  UIADD3 UR4, UR4, 0x40, URZ ;  /* 0x0000004004047890 */ /* 0x000fc6000fffe03f */
[C---:B------:R-:W-:Y:S02]  /*c170*/  ISETP.GE.AND P2, PT, R85.reuse, UR5, PT ;  /* 0x0000000555007c0c */ /* 0x040fe4000bf46270 */
[----:B------:R-:W-:Y:S01]  /*c180*/  ISETP.LT.AND P3, PT, R85, R86, PT ;  /* 0x000000565500720c */ /* 0x000fe20003f61270 */
[----:B0-----:R-:W-:-:S12]  /*c190*/  IMAD.WIDE R6, R37, 0x10, R6 ;  /* 0x0000001025067825 */ /* 0x001fd800078e0206 */
[----:B------:R-:W-:Y:S05]  /*c1a0*/  @!P2 BRA P3, `(.L_x_3661) ;  /* 0xffffffc000e0a947 */ /* 0x000fea000183ffff */
.L_x_3652:
        /* <DEDUP_REMOVED lines=8> */
.L_x_3665:
        /* <DEDUP_REMOVED lines=34> */
[----:B------:R-:W-:Y:S02]  /*c450*/  SHF.R.U32.HI R21, RZ, 0xe, R9 ;  /* 0x0000000eff157819 */ /* 0x000fe40000011609 */
[----:B------:R-:W-:Y:S02]  /*c460*/  SHF.R.U32.HI R25, RZ, 0xe, R11 ;  /* 0x0000000eff197819 */ /* 0x000fe4000001160b */
[----:B------:R-:W-:Y:S02]  /*c470*/  LOP3.LUT R12, R12, 0x10001, RZ, 0xc0, !PT ;  /* 0x000100010c0c7812 */ /* 0x000fe400078ec0ff */
[----:B------:R-:W-:-:S02]  /*c480*/  LOP3.LUT R14, R14, 0x10001, RZ, 0xc0, !PT ;  /* 0x000100010e0e7812 */ /* 0x000fc400078ec0ff */
        /* <DEDUP_REMOVED lines=11> */
[----:B------:R-:W-:-:S02]  /*c540*/  LOP3.LUT R10, R0, 0x10001, RZ, 0xc0, !PT ;  /* 0x00010001000a7812 */ /* 0x000fc400078ec0ff */
[C---:B------:R-:W-:Y:S02]  /*c550*/  LOP3.LUT R8, R11.reuse, 0x380038, RZ, 0xc0, !PT ;  /* 0x003800380b087812 */ /* 0x040fe400078ec0ff */
[----:B------:R-:W-:Y:S02]  /*c560*/  SHF.R.U32.HI R45, RZ, 0x6, R11 ;  /* 0x00000006ff2d7819 */ /* 0x000fe4000001160b */
[----:B------:R-:W-:Y:S02]  /*c570*/  LOP3.LUT R53, R11, 0x70007, RZ, 0xc0, !PT ;  /* 0x000700070b357812 */ /* 0x000fe400078ec0ff */
[----:B------:R-:W-:Y:S02]  /*c580*/  PRMT R0, R20, 0x7610, R0 ;  /* 0x0000761014007816 */ /* 0x000fe40000000000 */
[----:B------:R-:W-:Y:S02]  /*c590*/  LOP3.LUT R16, R16, 0x10001, RZ, 0xc0, !PT ;  /* 0x0001000110107812 */ /* 0x000fe400078ec0ff */
[----:B------:R-:W-:-:S02]  /*c5a0*/  LOP3.LUT R20, R12, 0x20002, R21, 0xf8, !PT ;  /* 0x000200020c147812 */ /* 0x000fc400078ef815 */
[----:B------:R-:W-:Y:S02]  /*c5b0*/  LOP3.LUT R11, R14, 0x20002, R25, 0xf8, !PT ;  /* 0x000200020e0b7812 */ /* 0x000fe400078ef819 */
[----:B------:R-:W-:Y:S02]  /*c5c0*/  LOP3.LUT R46, R16, 0x20002, R23, 0xf8, !PT ;  /* 0x00020002102e7812 */ /* 0x000fe400078ef817 */
[----:B------:R-:W-:Y:S02]  /*c5d0*/  LOP3.LUT R19, R10, 0x20002, R19, 0xf8, !PT ;  /* 0x000200020a137812 */ /* 0x000fe400078ef813 */
[C---:B------:R-:W-:Y:S02]  /*c5e0*/  LOP3.LUT R32, R9.reuse, 0x380038, RZ, 0xc0, !PT ;  /* 0x0038003809207812 */ /* 0x040fe400078ec0ff */
[----:B------:R-:W-:Y:S02]  /*c5f0*/  SHF.R.U32.HI R39, RZ, 0x6, R9 ;  /* 0x00000006ff277819 */ /* 0x000fe40000011609 */
[----:B------:R-:W-:-:S02]  /*c600*/  LOP3.LUT R55, R9, 0x70007, RZ, 0xc0, !PT ;  /* 0x0007000709377812 */ /* 0x000fc400078ec0ff */
[----:B------:R-:W-:Y:S02]  /*c610*/  PRMT R10, R84, 0x9910, RZ ;  /* 0x00009910540a7816 */ /* 0x000fe400000000ff */
[----:B------:R-:W-:Y:S02]  /*c620*/  LOP3.LUT R50, R2, 0x64006400, RZ, 0xfc, !PT ;  /* 0x6400640002327812 */ /* 0x000fe400078efcff */
[----:B------:R-:W-:Y:S02]  /*c630*/  MOV R9, 0x3000 ;  /* 0x0000300000097802 */ /* 0x000fe40000000f00 */
[----:B------:R-:W-:Y:S02]  /*c640*/  LOP3.LUT R2, R29, 0x380038, RZ, 0xc0, !PT ;  /* 0x003800381d027812 */ /* 0x000fe400078ec0ff */
[----:B------:R-:W-:Y:S01]  /*c650*/  LOP3.LUT R52, R8, 0x64006400, RZ, 0xfc, !PT ;  /* 0x6400640008347812 */ /* 0x000fe200078efcff */
[----:B------:R-:W-:Y:S01]  /*c660*/  HFMA2 R71, R50, R9.H0_H0, -132, -132 ;  /* 0xd820d82032477431 */ /* 0x000fe20000040009 */
[----:B------:R-:W-:-:S02]  /*c670*/  ISETP.NE.AND P2, PT, R10, RZ, PT ;  /* 0x000000ff0a00720c */ /* 0x000fc40003f45270 */
[----:B------:R-:W-:Y:S01]  /*c680*/  LOP3.LUT R48, R32, 0x64006400, RZ, 0xfc, !PT ;  /* 0x6400640020307812 */ /* 0x000fe200078efcff */
[-C--:B------:R-:W-:Y:S01]  /*c690*/  HFMA2 R63, R52, R9.reuse.H0_H0, -132, -132 ;  /* 0xd820d820343f7431 */ /* 0x080fe20000040009 */
        /* <DEDUP_REMOVED lines=49> */
[----:B------:R-:W-:Y:S01]  /*c9b0*/  HADD2 R80, R80, -1028, -1028 ;  /* 0xe404e40450507430 */ /* 0x000fe20000000000 */
[--C-:B--2---:R-:W-:Y:S02]  /*c9c0*/  SHF.R.U32.HI R21, RZ, 0xd, R6.reuse ;  /* 0x0000000dff157819 */ /* 0x104fe40000011606 */
[C---:B------:R-:W-:Y:S02]  /*c9d0*/  LOP3.LUT R14, R6.reuse, 0x380038, RZ, 0xc0, !PT ;  /* 0x00380038060e7812 */ /* 0x040fe400078ec0ff */
[----:B------:R-:W-:Y:S02]  /*c9e0*/  SHF.R.U32.HI R26, RZ, 0x6, R6 ;  /* 0x00000006ff1a7819 */ /* 0x000fe40000011606 */
[----:B------:R-:W-:Y:S02]  /*c9f0*/  LOP3.LUT R43, R6, 0x70007, RZ, 0xc0, !PT ;  /* 0x00070007062b7812 */ /* 0x000fe400078ec0ff */
[----:B------:R-:W-:-:S02]  /*ca00*/  LOP3.LUT R6, R31, 0x380038, RZ, 0xc0, !PT ;  /* 0x003800381f067812 */ /* 0x000fc400078ec0ff */
[--C-:B------:R-:W-:Y:S02]  /*ca10*/  SHF.R.U32.HI R22, RZ, 0xd, R4.reuse ;  /* 0x0000000dff167819 */ /* 0x100fe40000011604 */
[C---:B------:R-:W-:Y:S02]  /*ca20*/  LOP3.LUT R16, R4.reuse, 0x380038, RZ, 0xc0, !PT ;  /* 0x0038003804107812 */ /* 0x040fe400078ec0ff */
[----:B------:R-:W-:Y:S02]  /*ca30*/  SHF.R.U32.HI R24, RZ, 0x6, R4 ;  /* 0x00000006ff187819 */ /* 0x000fe40000011604 */
[----:B------:R-:W-:Y:S02]  /*ca40*/  LOP3.LUT R41, R4, 0x70007, RZ, 0xc0, !PT ;  /* 0x0007000704297812 */ /* 0x000fe400078ec0ff */
[----:B------:R-:W-:Y:S02]  /*ca50*/  SHF.R.U32.HI R23, RZ, 0xd, R5 ;  /* 0x0000000dff177819 */ /* 0x000fe40000011605 */
[----:B------:R-:W-:-:S02]  /*ca60*/  SHF.R.U32.HI R4, RZ, 0xd, R7 ;  /* 0x0000000dff047819 */ /* 0x000fc40000011607 */
[----:B------:R-:W-:Y:S02]  /*ca70*/  LOP3.LUT R6, R6, 0x64006400, RZ, 0xfc, !PT ;  /* 0x6400640006067812 */ /* 0x000fe400078efcff */
[----:B------:R-:W-:Y:S02]  /*ca80*/  SHF.R.U32.HI R25, RZ, 0x6, R5 ;  /* 0x00000006ff197819 */ /* 0x000fe40000011605 */
[----:B------:R-:W-:Y:S01]  /*ca90*/  LOP3.LUT R21, R46, 0x40004, R21, 0xf8, !PT ;  /* 0x000400042e157812 */ /* 0x000fe200078ef815 */
[-C--:B------:R-:W-:Y:S01]  /*caa0*/  HFMA2 R61, R6, R9.reuse.H0_H0, -132, -132 ;  /* 0xd820d820063d7431 */ /* 0x080fe20000040009 */
[----:B------:R-:W-:Y:S02]  /*cab0*/  LOP3.LUT R23, R20, 0x40004, R23, 0xf8, !PT ;  /* 0x0004000414177812 */ /* 0x000fe400078ef817 */
[----:B------:R-:W-:Y:S01]  /*cac0*/  LOP3.LUT R46, R17, 0x64006400, RZ, 0xfc, !PT ;  /* 0x64006400112e7812 */ /* 0x000fe200078efcff */
[----:B------:R-:W-:Y:S01]  /*cad0*/  HFMA2 R17, R8, R9.H0_H0, -132, -132 ;  /* 0xd820d82008117431 */ /* 0x000fe20000040009 */
[----:B------:R-:W-:-:S02]  /*cae0*/  LOP3.LUT R12, R7, 0x380038, RZ, 0xc0, !PT ;  /* 0x00380038070c7812 */ /* 0x000fc400078ec0ff */
[----:B------:R-:W-:Y:S01]  /*caf0*/  LOP3.LUT R20, R11, 0x40004, R4, 0xf8, !PT ;  /* 0x000400040b147812 */ /* 0x000fe200078ef804 */
[----:B------:R-:W-:Y:S01]  /*cb00*/  HFMA2 R69, R46, R9.H0_H0, -132, -132 ;  /* 0xd820d8202e457431 */ /* 0x000fe20000040009 */
[C---:B------:R-:W-:Y:S02]  /*cb10*/  LOP3.LUT R10, R5.reuse, 0x380038, RZ, 0xc0, !PT ;  /* 0x00380038050a7812 */ /* 0x040fe400078ec0ff */
        /* <DEDUP_REMOVED lines=15> */
[----:B------:R-:W-:Y:S01]  /*cc10*/  LOP3.LUT R22, R19, 0x40004, R22, 0xf8, !PT ;  /* 0x0004000413167812 */ /* 0x000fe200078ef816 */
        /* <DEDUP_REMOVED lines=27> */
[C---:B------:R-:W-:Y:S02]  /*cdd0*/  LOP3.LUT R7, R39.reuse, 0x1c001c0, RZ, 0xc0, !PT ;  /* 0x01c001c027077812 */ /* 0x040fe400078ec0ff */
        /* <DEDUP_REMOVED lines=80> */
[----:B------:R-:W-:-:S03]  /*d2e0*/  HFMA2 R89, R57, R20, R89 ;  /* 0x0000001439597231 */ /* 0x000fc60000000059 */
[-C--:B------:R-:W-:Y:S01]  /*d2f0*/  HFMA2.MMA R30, R72, R31.reuse, R24 ;  /* 0x0000001f481e7235 */ /* 0x080fe20000000018 */
[----:B------:R-:W-:Y:S01]  /*d300*/  HFMA2 R89, R53, R21, R89 ;  /* 0x0000001535597231 */ /* 0x000fe20000000059 */
[----:B------:R-:W0:Y:S01]  /*d310*/  LDS.128 R24, [UR4+0x20] ;  /* 0x00002004ff187984 */ /* 0x000e220008000c00 */
[----:B------:R-:W-:-:S05]  /*d320*/  HFMA2.MMA R28, R62, R31, R28 ;  /* 0x0000001f3e1c7235 */ /* 0x000fca000000001c */
[----:B------:R-:W-:-:S03]  /*d330*/  HFMA2.MMA R30, R60, R20, R30 ;  /* 0x000000143c1e7235 */ /* 0x000fc6000000001e */
[----:B------:R-:W-:Y:S01]  /*d340*/  HFMA2.MMA R28, R58, R20, R28 ;  /* 0x000000143a1c7235 */ /* 0x000fe2000000001c */
[----:B------:R-:W-:-:S04]  /*d350*/  HFMA2 R20, R55, R21, R29 ;  /* 0x0000001537147231 */ /* 0x000fc8000000001d */
[-C--:B------:R-:W-:Y:S01]  /*d360*/  HFMA2.MMA R30, R56, R21.reuse, R30 ;  /* 0x00000015381e7235 */ /* 0x080fe2000000001e */
[----:B------:R-:W-:Y:S02]  /*d370*/  HFMA2 R20, R65, R22, R20 ;  /* 0x0000001641147231 */ /* 0x000fe40000000014 */
[----:B------:R-:W-:Y:S02]  /*d380*/  HFMA2.MMA R28, R54, R21, R28 ;  /* 0x00000015361c7235 */ /* 0x000fe4000000001c */
[----:B------:R-:W-:-:S03]  /*d390*/  HFMA2 R20, R38, R23, R20 ;  /* 0x0000001726147231 */ /* 0x000fc60000000014 */
[----:B------:R-:W-:-:S03]  /*d3a0*/  HFMA2.MMA R30, R66, R22, R30 ;  /* 0x00000016421e7235 */ /* 0x000fc6000000001e */
        /* <DEDUP_REMOVED lines=46> */
.L_x_3664:
[----:B------:R-:W-:Y:S05]  /*d690*/  @P0 BRA `(.L_x_3663) ;  /* 0x0000000400300947 */ /* 0x000fea0003800000 */
[----:B------:R-:W0:Y:S04]  /*d6a0*/  LDS.128 R28, [UR4+0x80] ;  /* 0x00008004ff1c7984 */ /* 0x000e280008000c00 */
[----:B------:R-:W1:Y:S01]  /*d6b0*/  LDS.128 R20, [UR4+0x90] ;  /* 0x00009004ff147984 */ /* 0x000e620008000c00 */
[-C--:B0-----:R-:W-:Y:S01]  /*d6c0*/  HFMA2.MMA R25, R74, R28.reuse, RZ ;  /* 0x0000001c4a197235 */ /* 0x081fe200000000ff */
[-C--:B------:R-:W-:Y:S01]  /*d6d0*/  HFMA2 R26, R75, R28.reuse, RZ.H0_H0 ;  /* 0x0000001c4b1a7231 */ /* 0x080fe200000400ff */
[----:B------:R-:W-:Y:S01]  /*d6e0*/  HFMA2.MMA R24, R76, R28, RZ ;  /* 0x0000001c4c187235 */ /* 0x000fe200000000ff */
[----:B------:R-:W-:Y:S02]  /*d6f0*/  HFMA2 R28, R77, R28, RZ.H0_H0 ;  /* 0x0000001c4d1c7231 */ /* 0x000fe400000400ff */
[----:B------:R-:W-:-:S03]  /*d700*/  HFMA2 R26, R69, R29, R26 ;  /* 0x0000001d451a7231 */ /* 0x000fc6000000001a */
[-C--:B------:R-:W-:Y:S01]  /*d710*/  HFMA2.MMA R68, R68, R29.reuse, R25 ;  /* 0x0000001d44447235 */ /* 0x080fe20000000019 */
[----:B------:R-:W-:Y:S01]  /*d720*/  HFMA2 R25, R71, R29, R28 ;  /* 0x0000001d47197231 */ /* 0x000fe2000000001c */
[----:B------:R-:W-:Y:S01]  /*d730*/  HFMA2.MMA R24, R70, R29, R24 ;  /* 0x0000001d46187235 */ /* 0x000fe20000000018 */
[----:B------:R-:W-:-:S04]  /*d740*/  HFMA2 R28, R79, R30, R26 ;  /* 0x0000001e4f1c7231 */ /* 0x000fc8000000001a */
[-C--:B------:R-:W-:Y:S01]  /*d750*/  HFMA2 R28, R73, R31.reuse, R28 ;  /* 0x0000001f491c7231 */ /* 0x080fe2000000001c */
[-C--:B------:R-:W-:Y:S02]  /*d760*/  HFMA2.MMA R68, R78, R30.reuse, R68 ;  /* 0x0000001e4e447235 */ /* 0x080fe40000000044 */
[----:B------:R-:W-:Y:S01]  /*d770*/  HFMA2.MMA R29, R80, R30, R24 ;  /* 0x0000001e501d7235 */ /* 0x000fe20000000018 */
[----:B------:R-:W-:Y:S02]  /*d780*/  HFMA2 R30, R81, R30, R25 ;  /* 0x0000001e511e7231 */ /* 0x000fe40000000019 */
[----:B------:R-:W0:Y:S01]  /*d790*/  LDS.128 R24, [UR4+0xa0] ;  /* 0x0000a004ff187984 */ /* 0x000e220008000c00 */
[----:B-1----:R-:W-:Y:S02]  /*d7a0*/  HFMA2 R28, R59, R20, R28 ;  /* 0x000000143b1c7231 */ /* 0x002fe4000000001c */
[-C--:B------:R-:W-:Y:S01]  /*d7b0*/  HFMA2.MMA R68, R72, R31.reuse, R68 ;  /* 0x0000001f48447235 */ /* 0x080fe20000000044 */
[----:B------:R-:W-:Y:S01]  /*d7c0*/  HFMA2 R30, R61, R31, R30 ;  /* 0x0000001f3d1e7231 */ /* 0x000fe2000000001e */
[----:B------:R-:W-:Y:S01]  /*d7d0*/  HFMA2.MMA R29, R62, R31, R29 ;  /* 0x0000001f3e1d7235 */ /* 0x000fe2000000001d */
[----:B------:R-:W-:-:S02]  /*d7e0*/  HFMA2 R28, R55, R21, R28 ;  /* 0x00000015371c7231 */ /* 0x000fc4000000001c */
[----:B------:R-:W-:-:S03]  /*d7f0*/  HFMA2 R30, R57, R20, R30 ;  /* 0x00000014391e7231 */ /* 0x000fc6000000001e */
[-C--:B------:R-:W-:Y:S01]  /*d800*/  HFMA2.MMA R68, R60, R20.reuse, R68 ;  /* 0x000000143c447235 */ /* 0x080fe20000000044 */
[----:B------:R-:W-:Y:S01]  /*d810*/  HFMA2 R30, R53, R21, R30 ;  /* 0x00000015351e7231 */ /* 0x000fe2000000001e */
[----:B------:R-:W-:Y:S01]  /*d820*/  HFMA2.MMA R29, R58, R20, R29 ;  /* 0x000000143a1d7235 */ /* 0x000fe2000000001d */
[----:B------:R-:W-:-:S04]  /*d830*/  HFMA2 R20, R65, R22, R28 ;  /* 0x0000001641147231 */ /* 0x000fc8000000001c */
[----:B------:R-:W-:Y:S01]  /*d840*/  HFMA2 R20, R38, R23, R20 ;  /* 0x0000001726147231 */ /* 0x000fe20000000014 */
[-C--:B------:R-:W-:Y:S02]  /*d850*/  HFMA2.MMA R68, R56, R21.reuse, R68 ;  /* 0x0000001538447235 */ /* 0x080fe40000000044 */
[----:B------:R-:W-:-:S06]  /*d860*/  HFMA2.MMA R29, R54, R21, R29 ;  /* 0x00000015361d7235 */ /* 0x000fcc000000001d */
[-C--:B------:R-:W-:Y:S02]  /*d870*/  HFMA2.MMA R68, R66, R22.reuse, R68 ;  /* 0x0000001642447235 */ /* 0x080fe40000000044 */
[----:B------:R-:W-:Y:S01]  /*d880*/  HFMA2.MMA R21, R64, R22, R29 ;  /* 0x0000001640157235 */ /* 0x000fe2000000001d */
[----:B------:R-:W-:Y:S02]  /*d890*/  HFMA2 R22, R63, R22, R30 ;  /* 0x000000163f167231 */ /* 0x000fe4000000001e */
[----:B------:R-:W1:Y:S02]  /*d8a0*/  LDS.128 R28, [UR4+0xb0] ;  /* 0x0000b004ff1c7984 */ /* 0x000e640008000c00 */
[----:B------:R-:W-:Y:S01]  /*d8b0*/  HFMA2 R22, R40, R23, R22 ;  /* 0x0000001728167231 */ /* 0x000fe20000000016 */
[-C--:B------:R-:W-:Y:S02]  /*d8c0*/  HFMA2.MMA R68, R67, R23.reuse, R68 ;  /* 0x0000001743447235 */ /* 0x080fe40000000044 */
[----:B------:R-:W-:Y:S01]  /*d8d0*/  HFMA2.MMA R21, R39, R23, R21 ;  /* 0x0000001727157235 */ /* 0x000fe20000000015 */
[----:B0-----:R-:W-:-:S02]  /*d8e0*/  HFMA2 R20, R19, R24, R20 ;  /* 0x0000001813147231 */ /* 0x001fc40000000014 */
        /* <DEDUP_REMOVED lines=10> */
[----:B------:R-:W-:-:S05]  /*d990*/  HFMA2 R22, R13, R27, R22 ;  /* 0x0000001b0d167231 */ /* 0x000fca0000000016 */
        /* <DEDUP_REMOVED lines=28> */
.L_x_3663:
[----:B------:R-:W-:Y:S01]  /*db60*/  IADD3 R85, R85, 0x20, RZ ;  /* 0x0000002055557810 */ /* 0x000fe20007ffe0ff */
[----:B------:R-:W-:Y:S01]  /*db70*/  UIADD3 UR4, UR4, 0x40, URZ ;  /* 0x0000004004047890 */ /* 0x000fe2000fffe03f */
[----:B------:R-:W-:Y:S02]  /*db80*/  IMAD.WIDE R6, R37, 0x4, R90 ;  /* 0x0000000425067825 */ /* 0x000fe400078e025a */
[C---:B------:R-:W-:Y:S02]  /*db90*/  ISETP.GE.AND P2, PT, R85.reuse, UR5, PT ;  /* 0x0000000555007c0c */ /* 0x040fe4000bf46270 */
[----:B------:R-:W-:-:S13]  /*dba0*/  ISETP.LT.AND P3, PT, R85, R86, PT ;  /* 0x000000565500720c */ /* 0x000fda0003f61270 */
[----:B------:R-:W-:Y:S05]  /*dbb0*/  @!P2 BRA P3, `(.L_x_3665) ;  /* 0xffffffe4009ca947 */ /* 0x000fea000183ffff */
.L_x_3662:
[----:B------:R-:W-:Y:S05]  /*dbc0*/  @!P1 EXIT ;  /* 0x000000000000994d */ /* 0x000fea0003800000 */
[----:B------:R-:W0:Y:S01]  /*dbd0*/  S2R R0, SR_CTAID.X ;  /* 0x0000000000007919 */ /* 0x000e220000002500 */
[----:B------:R-:W1:Y:S01]  /*dbe0*/  S2UR UR4, SR_CTAID.Y ;  /* 0x00000000000479c3 */ /* 0x000e620000002600 */
[----:B------:R-:W0:Y:S07]  /*dbf0*/  S2R R3, SR_TID.X ;  /* 0x0000000000037919 */ /* 0x000e2e0000002100 */
[----:B------:R-:W2:Y:S01]  /*dc00*/  LDC.64 R6, c[0x0][0x230] ;  /* 0x00008c00ff067b82 */ /* 0x000ea20000000a00 */
[----:B-1----:R-:W-:Y:S01]  /*dc10*/  USHF.L.U32 UR4, UR4, 0x1, URZ ;  /* 0x0000000104047899 */ /* 0x002fe2000800063f */
[----:B0-----:R-:W-:-:S06]  /*dc20*/  LEA R0, R0, R3, 0x6 ;  /* 0x0000000300007211 */ /* 0x001fcc00078e30ff */
[----:B------:R-:W0:Y:S01]  /*dc30*/  LDC R3, c[0x0][0x238] ;  /* 0x00008e00ff037b82 */ /* 0x000e220000000800 */
[----:B------:R-:W-:-:S05]  /*dc40*/  SHF.L.U32 R0, R0, 0x2, RZ ;  /* 0x0000000200007819 */ /* 0x000fca00000006ff */
[----:B-----5:R-:W-:-:S04]  /*dc50*/  IMAD R8, R37, UR4, R0 ;  /* 0x0000000425087c24 */ /* 0x020fc8000f8e0200 */
        /* <DEDUP_REMOVED lines=10> */
.L_x_3669:
[----:B------:R-:W0:Y:S02]  /*dd00*/  LDS R2, [R9] ;  /* 0x0000000009027984 */ /* 0x000e240000000800 */
[----:B0-----:R-:W-:-:S06]  /*dd10*/  HADD2 R3, R2, R36 ;  /* 0x0000002402037230 */ /* 0x001fcc0000000000 */
[----:B------:R-:W0:Y:S02]  /*dd20*/  ATOMS.CAST.SPIN R3, [R9], R2, R3 ;  /* 0x000000020903738d */ /* 0x000e240001800003 */
[----:B0-----:R-:W-:-:S13]  /*dd30*/  ISETP.EQ.U32.AND P0, PT, R3, 0x1, PT ;  /* 0x000000010300780c */ /* 0x001fda0003f02070 */
[----:B------:R-:W-:Y:S05]  /*dd40*/  @!P0 BRA `(.L_x_3669) ;  /* 0xfffffffc00ec8947 */ /* 0x000fea000383ffff */
[----:B------:R-:W-:Y:S05]  /*dd50*/  BRA `(.L_x_3667) ;  /* 0x00000000000c7947 */ /* 0x000fea0003800000 */
.L_x_3668:
[----:B------:R-:W2:Y:S02]  /*dd60*/  LD.E R2, desc[UR6][R4.64] ;  /* 0x0000000604027980 */ /* 0x000ea4000c101900 */
[----:B--2---:R-:W-:-:S05]  /*dd70*/  IADD3 R3, R36, R2, RZ ;  /* 0x0000000224037210 */ /* 0x004fca0007ffe0ff */
[----:B------:R0:W-:Y:S02]  /*dd80*/  ST.E desc[UR6][R4.64], R3 ;  /* 0x0000000304007985 */ /* 0x0001e4000c101906 */
.L_x_3667:
[----:B------:R-:W-:Y:S05]  /*dd90*/  BSYNC B0 ;  /* 0x0000000000007941 */ /* 0x000fea0003800000 */
.L_x_3666:
[----:B------:R1:W-:Y:S01]  /*dda0*/  ATOM.E.ADD.F16x2.RN.STRONG.GPU P0, RZ, desc[UR6][R4.64+0x4], R35 ;  /* 0x0000042304ff79a2 */ /* 0x0003e2000810e1c6 */
[----:B------:R-:W-:Y:S04]  /*ddb0*/  BSSY B0, `(.L_x_3670) ;  /* 0x000000f000007945 */ /* 0x000fe80003800000 */
[----:B-1----:R-:W-:Y:S05]  /*ddc0*/  @P0 BRA `(.L_x_3671) ;  /* 0x0000000000340947 */ /* 0x002fea0003800000 */
[----:B------:R-:W1:Y:S02]  /*ddd0*/  QSPC.E.S P0, RZ, [R4+0x4] ;  /* 0x0000040004ff73aa */ /* 0x000e640000000500 */
[----:B-1----:R-:W-:Y:S05]  /*dde0*/  @!P0 BRA `(.L_x_3672) ;  /* 0x0000000000208947 */ /* 0x002fea0003800000 */
[----:B------:R-:W-:-:S04]  /*ddf0*/  MOV R2, R4 ;  /* 0x0000000400027202 */ /* 0x000fc80000000f00 */
[----:B0-----:R-:W-:-:S07]  /*de00*/  MOV R4, R2 ;  /* 0x0000000200047202 */ /* 0x001fce0000000f00 */
.L_x_3673:
[----:B------:R-:W0:Y:S02]  /*de10*/  LDS R2, [R4+0x4] ;  /* 0x0000040004027984 */ /* 0x000e240000000800 */
[----:B0-----:R-:W-:-:S10]  /*de20*/  HFMA2.MMA R3, R2, 1, 1, R35 ;  /* 0x3c003c0002037835 */ /* 0x001fd40000000023 */
[----:B------:R-:W0:Y:S02]  /*de30*/  ATOMS.CAST.SPIN R3, [R4+0x4], R2, R3 ;  /* 0x000004020403738d */ /* 0x000e240001800003 */
[----:B0-----:R-:W-:-:S13]  /*de40*/  ISETP.EQ.U32.AND P0, PT, R3, 0x1, PT ;  /* 0x000000010300780c */ /* 0x001fda0003f02070 */
[----:B------:R-:W-:Y:S05]  /*de50*/  @!P0 BRA `(.L_x_3673) ;  /* 0xfffffffc00ec8947 */ /* 0x000fea000383ffff */
[----:B------:R-:W-:Y:S05]  /*de60*/  BRA `(.L_x_3671) ;  /* 0x00000000000c7947 */ /* 0x000fea0003800000 */
.L_x_3672:
[----:B------:R-:W0:Y:S02]  /*de70*/  LD.E R2, desc[UR6][R4.64+0x4] ;  /* 0x0000040604027980 */ /* 0x000e24000c101900 */
[----:B0-----:R-:W-:-:S05]  /*de80*/  IADD3 R3, R35, R2, RZ ;  /* 0x0000000223037210 */ /* 0x001fca0007ffe0ff */
[----:B------:R1:W-:Y:S02]  /*de90*/  ST.E desc[UR6][R4.64+0x4], R3 ;  /* 0x0000040304007985 */ /* 0x0003e4000c101906 */
.L_x_3671:
[----:B------:R-:W-:Y:S05]  /*dea0*/  BSYNC B0 ;  /* 0x0000000000007941 */ /* 0x000fea0003800000 */
.L_x_3670:
        /* <DEDUP_REMOVED lines=11> */
.L_x_3677:
[----:B------:R-:W0:Y:S02]  /*df60*/  LDS R2, [R0] ;  /* 0x0000000000027984 */ /* 0x000e240000000800 */
[----:B0-----:R-:W-:-:S06]  /*df70*/  HADD2 R3, R2, R34 ;  /* 0x0000002202037230 */ /* 0x001fcc0000000000 */
[----:B------:R-:W0:Y:S02]  /*df80*/  ATOMS.CAST.SPIN R3, [R0], R2, R3 ;  /* 0x000000020003738d */ /* 0x000e240001800003 */
[----:B0-----:R-:W-:-:S13]  /*df90*/  ISETP.EQ.U32.AND P0, PT, R3, 0x1, PT ;  /* 0x000000010300780c */ /* 0x001fda0003f02070 */
[----:B------:R-:W-:Y:S05]  /*dfa0*/  @!P0 BRA `(.L_x_3677) ;  /* 0xfffffffc00ec8947 */ /* 0x000fea000383ffff */
[----:B------:R-:W-:Y:S05]  /*dfb0*/  BRA `(.L_x_3675) ;  /* 0x00000000000c7947 */ /* 0x000fea0003800000 */
.L_x_3676:
[----:B------:R-:W2:Y:S02]  /*dfc0*/  LD.E R0, desc[UR6][R4.64] ;  /* 0x0000000604007980 */ /* 0x000ea4000c101900 */
[----:B--2---:R-:W-:-:S05]  /*dfd0*/  IADD3 R3, R34, R0, RZ ;  /* 0x0000000022037210 */ /* 0x004fca0007ffe0ff */
[----:B------:R0:W-:Y:S02]  /*dfe0*/  ST.E desc[UR6][R4.64], R3 ;  /* 0x0000000304007985 */ /* 0x0001e4000c101906 */
.L_x_3675:
[----:B------:R-:W-:Y:S05]  /*dff0*/  BSYNC B0 ;  /* 0x0000000000007941 */ /* 0x000fea0003800000 */
.L_x_3674:
[----:B------:R1:W-:Y:S02]  /*e000*/  ATOM.E.ADD.F16x2.RN.STRONG.GPU P0, RZ, desc[UR6][R4.64+0x4], R33 ;  /* 0x0000042104ff79a2 */ /* 0x0003e4000810e1c6 */
[----:B-1----:R-:W-:Y:S05]  /*e010*/  @P0 EXIT ;  /* 0x000000000000094d */ /* 0x002fea0003800000 */
[----:B------:R-:W1:Y:S02]  /*e020*/  QSPC.E.S P0, RZ, [R4+0x4] ;  /* 0x0000040004ff73aa */ /* 0x000e640000000500 */
[----:B-1----:R-:W-:Y:S05]  /*e030*/  @!P0 BRA `(.L_x_3678) ;  /* 0x0000000000208947 */ /* 0x002fea0003800000 */
[----:B------:R-:W-:-:S04]  /*e040*/  MOV R2, R4 ;  /* 0x0000000400027202 */ /* 0x000fc80000000f00 */
[----:B------:R-:W-:-:S07]  /*e050*/  MOV R0, R2 ;  /* 0x0000000200007202 */ /* 0x000fce0000000f00 */
.L_x_3679:
[----:B------:R-:W0:Y:S02]  /*e060*/  LDS R2, [R0+0x4] ;  /* 0x0000040000027984 */ /* 0x000e240000000800 */
[----:B0-----:R-:W-:-:S10]  /*e070*/  HFMA2.MMA R3, R2, 1, 1, R33 ;  /* 0x3c003c0002037835 */ /* 0x001fd40000000021 */
[----:B------:R-:W0:Y:S02]  /*e080*/  ATOMS.CAST.SPIN R3, [R0+0x4], R2, R3 ;  /* 0x000004020003738d */ /* 0x000e240001800003 */
[----:B0-----:R-:W-:-:S13]  /*e090*/  ISETP.EQ.U32.AND P0, PT, R3, 0x1, PT ;  /* 0x000000010300780c */ /* 0x001fda0003f02070 */
[----:B------:R-:W-:Y:S05]  /*e0a0*/  @!P0 BRA `(.L_x_3679) ;  /* 0xfffffffc00ec8947 */ /* 0x000fea000383ffff */
[----:B------:R-:W-:Y:S05]  /*e0b0*/  EXIT ;  /* 0x000000000000794d */ /* 0x000fea0003800000 */
.L_x_3678:
[----:B------:R-:W0:Y:S02]  /*e0c0*/  LD.E R0, desc[UR6][R4.64+0x4] ;  /* 0x0000040604007980 */ /* 0x000e24000c101900 */
[----:B0-----:R-:W-:-:S05]  /*e0d0*/  IADD3 R3, R33, R0, RZ ;  /* 0x0000000021037210 */ /* 0x001fca0007ffe0ff */
[----:B------:R-:W-:Y:S01]  /*e0e0*/  ST.E desc[UR6][R4.64+0x4], R3 ;  /* 0x0000040304007985 */ /* 0x000fe2000c101906 */
[----:B------:R-:W-:Y:S05]  /*e0f0*/  EXIT ;  /* 0x000000000000794d */ /* 0x000fea0003800000 */
.L_x_3680:
        /* <DEDUP_REMOVED lines=16> */
.L_x_5232:


//--------------------- .text._Z23gemm_half_q_half_kernelILi2ELi176ELb1ELb0ELi64EEvPK6__halfPKjS4_S2_PS0_iiiiPKtS7_iiiiiibS2_i --------------------------
	.section	.text._Z23gemm_half_q_half_kernelILi2ELi176ELb1ELb0ELi64EEvPK6__halfPKjS4_S2_PS0_iiiiPKtS7_iiiiiibS2_i,"ax",@progbits
	.align	128
        .global         _Z23gemm_half_q_half_kernelILi2ELi176ELb1ELb0ELi64EEvPK6__halfPKjS4_S2_PS0_iiiiPKtS7_iiiiiibS2_i
        .type           _Z23gemm_half_q_half_kernelILi2ELi176ELb1ELb0ELi64EEvPK6__halfPKjS4_S2_PS0_iiiiPKtS7_iiiiiibS2_i,@function
        .size           _Z23gemm_half_q_half_kernelILi2ELi176ELb1ELb0ELi64EEvPK6__halfPKjS4_S2_PS0_iiiiPKtS7_iiiiiibS2_i,(.L_x_5233 - _Z23gemm_half_q_half_kernelILi2ELi176ELb1ELb0ELi64EEvPK6__halfPKjS4_S2_PS0_iiiiPKtS7_iiiiiibS2_i)
        .other          _Z23gemm_half_q_half_kernelILi2ELi176ELb1ELb0ELi64EEvPK6__halfPKjS4_S2_PS0_iiiiPKtS7_iiiiiibS2_i,@"STO_CUDA_ENTRY STV_DEFAULT"
_Z23gemm_half_q_half_kernelILi2ELi176ELb1ELb0ELi64EEvPK6__halfPKjS4_S2_PS0_iiiiPKtS7_iiiiiibS2_i:
.text._Z23gemm_half_q_half_kernelILi2ELi176ELb1ELb0ELi64EEvPK6__halfPKjS4_S2_PS0_iiiiPKtS7_iiiiiibS2_i:
        /* <DEDUP_REMOVED lines=10> */
[----:B------:R-:W4:Y:S01]  /*00a0*/  S2R R5, SR_CTAID.Z ;  /* 0x0000000000057919 */ /* 0x000f220000002700 */
[--C-:B-1----:R-:W-:Y:S01]  /*00b0*/  IMAD R6, R0, -0x2, R3.reuse ;  /* 0xfffffffe00067824 */ /* 0x102fe200078e0203 */
[----:B------:R-:W-:-:S04]  /*00c0*/  PRMT R3, RZ, 0x7610, R3 ;  /* 0x00007610ff037816 */ /* 0x000fc80000000003 */
        /* <DEDUP_REMOVED lines=13> */
.L_x_3681:
        /* <DEDUP_REMOVED lines=29> */
.L_x_3686:
        /* <DEDUP_REMOVED lines=37> */
.L_x_3685:
        /* <DEDUP_REMOVED lines=24> */
.L_x_3687:
        /* <DEDUP_REMOVED lines=14> */
.L_x_3684:
        /* <DEDUP_REMOVED lines=10> */
.L_x_3689:
        /* <DEDUP_REMOVED lines=37> */
.L_x_3688:
        /* <DEDUP_REMOVED lines=24> */
.L_x_3690:
        /* <DEDUP_REMOVED lines=13> */
.L_x_3683:
[----:B------:R-:W-:Y:S05]  /*0d60*/  BSYNC B0 ;  /* 0x0000000000007941 */ /* 0x000fea0003800000 */
.L_x_3682:
        /* <DEDUP_REMOVED lines=17> */
.L_x_3693:
[----:B------:R-:W-:Y:S02]  /*0e80*/  LEA R3, R0, R9, 0x1 ;  /* 0x0000000900037211 */ /* 0x000fe400078e08ff */
[----:B------:R-:W-:Y:S02]  /*0e90*/  IADD3 R9, R9, 0x4, RZ ;  /* 0x0000000409097810 */ /* 0x000fe40007ffe0ff */
[C---:B------:R-:W-:Y:S01]  /*0ea0*/  IADD3 R4, R3.reuse, 0x1, RZ ;  /* 0x0000000103047810 */ /* 0x040fe20007ffe0ff */
[CCC-:B-1----:R-:W-:Y:S01]  /*0eb0*/  IMAD R11, R3.reuse, R17.reuse, R8.reuse ;  /* 0x00000011030b7224 */ /* 0x1c2fe200078e0208 */
        /* <DEDUP_REMOVED lines=15> */
.L_x_3692:
[----:B------:R-:W-:-:S04]  /*0fb0*/  IADD3 R3, R2, -R9, RZ ;  /* 0x8000000902037210 */ /* 0x000fc80007ffe0ff */
[----:B------:R-:W-:-:S13]  /*0fc0*/  ISETP.GT.AND P2, PT, R3, 0x1, PT ;  /* 0x000000010300780c */ /* 0x000fda0003f44270 */
[----:B------:R-:W-:Y:S05]  /*0fd0*/  @!P2 BRA `(.L_x_3694) ;  /* 0x00000000002ca947 */ /* 0x000fea0003800000 */
[----:B-1----:R-:W0:Y:S01]  /*0fe0*/  LDC.64 R12, c[0x0][0x230] ;  /* 0x00008c00ff0c7b82 */ /* 0x002e220000000a00 */
        /* <DEDUP_REMOVED lines=10> */
.L_x_3694:
[----:B------:R-:W-:-:S13]  /*1090*/  ISETP.LT.OR P0, PT, R9, R2, P0 ;  /* 0x000000020900720c */ /* 0x000fda0000701670 */
[----:B------:R-:W2:Y:S01]  /*10a0*/  @P0 LDC.64 R2, c[0x0][0x230] ;  /* 0x00008c00ff020b82 */ /* 0x000ea20000000a00 */
[----:B------:R-:W-:-:S05]  /*10b0*/  @P0 LEA R0, R0, R9, 0x1 ;  /* 0x0000000900000211 */ /* 0x000fca00078e08ff */
[----:B------:R-:W-:-:S04]  /*10c0*/  @P0 IMAD R9, R0, R17, R8 ;  /* 0x0000001100090224 */ /* 0x000fc800078e0208 */
[----:B--2---:R-:W-:-:S05]  /*10d0*/  @P0 IMAD.WIDE R2, R9, 0x2, R2 ;  /* 0x0000000209020825 */ /* 0x004fca00078e0202 */
[----:B------:R2:W-:Y:S02]  /*10e0*/  @P0 STG.E.64 desc[UR6][R2.64], RZ ;  /* 0x000000ff02000986 */ /* 0x0005e4000c101b06 */
.L_x_3691:
[----:B--2---:R-:W2:Y:S01]  /*10f0*/  LDC.64 R2, c[0x0][0x248] ;  /* 0x00009200ff027b82 */ /* 0x004ea20000000a00 */
[----:B01----:R-:W-:-:S05]  /*1100*/  SHF.L.U32 R11, R5, 0x7, RZ ;  /* 0x00000007050b7819 */ /* 0x003fca00000006ff */
[----:B--2---:R-:W-:-:S05]  /*1110*/  IMAD.WIDE R10, R11, 0x2, R2 ;  /* 0x000000020b0a7825 */ /* 0x004fca00078e0202 */
        /* <DEDUP_REMOVED lines=12> */
.L_x_3696:
        /* <DEDUP_REMOVED lines=44> */
.L_x_3695:
        /* <DEDUP_REMOVED lines=24> */
.L_x_3697:
        /* <DEDUP_REMOVED lines=8> */
.L_x_3698:
        /* <DEDUP_REMOVED lines=10> */
.L_x_3699:
        /* <DEDUP_REMOVED lines=8> */
.L_x_3700:
        /* <DEDUP_REMOVED lines=10> */
.L_x_3701:
        /* <DEDUP_REMOVED lines=34> */
.L_x_3711:
        /* <DEDUP_REMOVED lines=216> */
.L_x_3704:
        /* <DEDUP_REMOVED lines=22> */
[----:B------:R-:W-:Y:S02]  /*2960*/  HADD2.F32 R10, -RZ, R2.H1_H1 ;  /* 0x30000002ff0a7230 */ /* 0x000fe40000004100 */
[----:B------:R-:W-:Y:S02]  /*2970*/  HADD2.F32 R3, -RZ, R34.H0_H0 ;  /* 0x20000022ff037230 */ /* 0x000fe40000004100 */
[----:B------:R-:W-:Y:S02]  /*2980*/  HADD2.F32 R2, -RZ, R38.H0_H0 ;  /* 0x20000026ff027230 */ /* 0x000fe40000004100 */
[----:B------:R-:W-:Y:S01]  /*2990*/  FFMA.FTZ R33, R40, R10, R33 ;  /* 0x0000000a28217223 */ /* 0x000fe20000010021 */
        /* <DEDUP_REMOVED lines=65> */
.L_x_3703:
        /* <DEDUP_REMOVED lines=206> */
.L_x_3706:
        /* <DEDUP_REMOVED lines=41> */
[-C--:B------:R-:W-:Y:S01]  /*3d20*/  FFMA.FTZ R12, R27, R53.reuse, R4 ;  /* 0x000000351b0c7223 */ /* 0x080fe20000010004 */
[--C-:B-1----:R-:W-:Y:S02]  /*3d30*/  HADD2.F32 R2, -RZ, R9.reuse.H0_H0 ;  /* 0x20000009ff027230 */ /* 0x102fe40000004100 */
[----:B------:R-:W-:Y:S01]  /*3d40*/  FFMA.FTZ R54, R44, R54, R11 ;  /* 0x000000362c367223 */ /* 0x000fe2000001000b */
[-C--:B------:R-:W-:Y:S01]  /*3d50*/  FFMA.FTZ R0, R3, R53.reuse, R0 ;  /* 0x0000003503007223 */ /* 0x080fe20000010000 */
[----:B------:R-:W-:Y:S02]  /*3d60*/  HADD2.F32 R4, -RZ, R9.H1_H1 ;  /* 0x30000009ff047230 */ /* 0x000fe40000004100 */
[----:B------:R-:W-:Y:S02]  /*3d70*/  HADD2.F32 R3, -RZ, R8.H0_H0 ;  /* 0x20000008ff037230 */ /* 0x000fe40000004100 */
[----:B------:R-:W-:Y:S01]  /*3d80*/  FFMA.FTZ R54, R33, R53, R54 ;  /* 0x0000003521367223 */ /* 0x000fe20000010036 */
        /* <DEDUP_REMOVED lines=43> */
.L_x_3705:
        /* <DEDUP_REMOVED lines=205> */
.L_x_3708:
        /* <DEDUP_REMOVED lines=91> */
.L_x_3707:
        /* <DEDUP_REMOVED lines=205> */
.L_x_3710:
        /* <DEDUP_REMOVED lines=91> */
.L_x_3709:
[----:B------:R-:W-:Y:S01]  /*6540*/  LEA R0, R5, 0x40, 0x6 ;  /* 0x0000004005007811 */ /* 0x000fe200078e30ff */
[----:B------:R-:W-:Y:S01]  /*6550*/  UIADD3 UR4, UR4, 0x40, URZ ;  /* 0x0000004004047890 */ /* 0x000fe2000fffe03f */
[----:B------:R-:W-:Y:S01]  /*6560*/  IADD3 R85, R85, 0x20, RZ ;  /* 0x0000002055557810 */ /* 0x000fe20007ffe0ff */
[----:B------:R-:W-:Y:S01]  /*6570*/  IMAD.WIDE R18, R17, 0x8, R18 ;  /* 0x0000000811127825 */ /* 0x000fe200078e0212 */
[----:B------:R-:W-:Y:S02]  /*6580*/  VIMNMX R0, R0, UR8, PT ;  /* 0x0000000800007c48 */ /* 0x000fe4000bfe0100 */
[----:B------:R-:W-:Y:S01]  /*6590*/  ISETP.GE.AND P0, PT, R85, UR5, PT ;  /* 0x0000000555007c0c */ /* 0x000fe2000bf06270 */
[----:B0-----:R-:W-:Y:S01]  /*65a0*/  IMAD.WIDE R24, R17, 0x8, R24 ;  /* 0x0000000811187825 */ /* 0x001fe200078e0218 */
[----:B------:R-:W-:-:S13]  /*65b0*/  ISETP.LT.AND P2, PT, R85, R0, PT ;  /* 0x000000005500720c */ /* 0x000fda0003f41270 */
[----:B------:R-:W-:Y:S05]  /*65c0*/  @!P0 BRA P2, `(.L_x_3711) ;  /* 0xffffffb4002c8947 */ /* 0x000fea000103ffff */
.L_x_3702:
        /* <DEDUP_REMOVED lines=10> */
.L_x_3717:
        /* <DEDUP_REMOVED lines=22> */
[----:B------:R-:W-:Y:S02]  /*67d0*/  PRMT R4, R84, 0x9910, RZ ;  /* 0x0000991054047816 */ /* 0x000fe400000000ff */
[----:B-----5:R-:W-:Y:S02]  /*67e0*/  SHF.R.U32.HI R33, RZ, 0xc, R8 ;  /* 0x0000000cff217819 */ /* 0x020fe40000011608 */
[----:B------:R-:W-:-:S02]  /*67f0*/  LOP3.LUT R37, R8, 0x3f003f, RZ, 0xc0, !PT ;  /* 0x003f003f08257812 */ /* 0x000fc400078ec0ff */
[----:B------:R-:W-:Y:S02]  /*6800*/  SHF.R.U32.HI R38, RZ, 0x6, R8 ;  /* 0x00000006ff267819 */ /* 0x000fe40000011608 */
[--C-:B------:R-:W-:Y:S02]  /*6810*/  SHF.R.U32.HI R8, RZ, 0xc, R9.reuse ;  /* 0x0000000cff087819 */ /* 0x100fe40000011609 */
[----:B------:R-:W-:Y:S02]  /*6820*/  LOP3.LUT R41, R9, 0x3f003f, RZ, 0xc0, !PT ;  /* 0x003f003f09297812 */ /* 0x000fe400078ec0ff */
[----:B------:R-:W-:Y:S02]  /*6830*/  SHF.R.U32.HI R42, RZ, 0x6, R9 ;  /* 0x00000006ff2a7819 */ /* 0x000fe40000011609 */
[----:B------:R-:W-:Y:S02]  /*6840*/  SHF.R.U32.HI R9, RZ, 0xc, R10 ;  /* 0x0000000cff097819 */ /* 0x000fe4000001160a */
[----:B------:R-:W-:-:S02]  /*6850*/  LOP3.LUT R18, R10, 0x3f003f, RZ, 0xc0, !PT ;  /* 0x003f003f0a127812 */ /* 0x000fc400078ec0ff */
[----:B------:R-:W-:Y:S02]  /*6860*/  SHF.R.U32.HI R19, RZ, 0x6, R10 ;  /* 0x00000006ff137819 */ /* 0x000fe4000001160a */
[----:B------:R-:W-:Y:S02]  /*6870*/  MOV R10, R4 ;  /* 0x00000004000a7202 */ /* 0x000fe40000000f00 */
[--C-:B------:R-:W-:Y:S02]  /*6880*/  SHF.R.U32.HI R39, RZ, 0xc, R11.reuse ;  /* 0x0000000cff277819 */ /* 0x100fe4000001160b */
        /* <DEDUP_REMOVED lines=18> */
[----:B------:R-:W-:Y:S02]  /*69b0*/  LOP3.LUT R11, R8, 0x300030, R11, 0xf8, !PT ;  /* 0x00300030080b7812 */ /* 0x000fe400078ef80b */
[----:B------:R-:W-:Y:S02]  /*69c0*/  SHF.R.U32.HI R43, RZ, 0x8, R23 ;  /* 0x00000008ff2b7819 */ /* 0x000fe40000011617 */
[----:B------:R-:W-:-:S02]  /*69d0*/  LOP3.LUT R10, R33, 0x300030, R10, 0xf8, !PT ;  /* 0x00300030210a7812 */ /* 0x000fc400078ef80a */
[----:B------:R-:W-:Y:S02]  /*69e0*/  LOP3.LUT R8, R40, 0x300030, R35, 0xf8, !PT ;  /* 0x0030003028087812 */ /* 0x000fe400078ef823 */
[--C-:B--2---:R-:W-:Y:S02]  /*69f0*/  SHF.R.U32.HI R33, RZ, 0xc, R24.reuse ;  /* 0x0000000cff217819 */ /* 0x104fe40000011618 */
[----:B------:R-:W-:Y:S02]  /*6a00*/  LOP3.LUT R39, R24, 0x3f003f, RZ, 0xc0, !PT ;  /* 0x003f003f18277812 */ /* 0x000fe400078ec0ff */
[----:B------:R-:W-:Y:S02]  /*6a10*/  SHF.R.U32.HI R40, RZ, 0x6, R24 ;  /* 0x00000006ff287819 */ /* 0x000fe40000011618 */
[----:B------:R-:W-:Y:S02]  /*6a20*/  SHF.R.U32.HI R24, RZ, 0xc, R25 ;  /* 0x0000000cff187819 */ /* 0x000fe40000011619 */
[----:B------:R-:W-:-:S02]  /*6a30*/  SHF.R.U32.HI R35, RZ, 0xc, R26 ;  /* 0x0000000cff237819 */ /* 0x000fc4000001161a */
[----:B------:R-:W-:Y:S02]  /*6a40*/  LOP3.LUT R9, R44, 0x300030, R43, 0xf8, !PT ;  /* 0x003000302c097812 */ /* 0x000fe400078ef82b */
        /* <DEDUP_REMOVED lines=8> */
[----:B------:R-:W-:Y:S02]  /*6ad0*/  SHF.R.U32.HI R46, RZ, 0x6, R26 ;  /* 0x00000006ff2e7819 */ /* 0x000fe4000001161a */
[----:B------:R-:W-:Y:S02]  /*6ae0*/  SHF.R.U32.HI R26, RZ, 0xc, R27 ;  /* 0x0000000cff1a7819 */ /* 0x000fe4000001161b */
[----:B------:R-:W-:-:S02]  /*6af0*/  LOP3.LUT R34, R33, 0x300030, R34, 0xf8, !PT ;  /* 0x0030003021227812 */ /* 0x000fc400078ef822 */
[----:B------:R-:W-:Y:S02]  /*6b00*/  LOP3.LUT R31, R20, 0x3f003f, RZ, 0xc0, !PT ;  /* 0x003f003f141f7812 */ /* 0x000fe400078ec0ff */
[----:B------:R-:W-:Y:S02]  /*6b10*/  SHF.R.U32.HI R32, RZ, 0x6, R20 ;  /* 0x00000006ff207819 */ /* 0x000fe40000011614 */
[----:B------:R-:W-:Y:S02]  /*6b20*/  LOP3.LUT R48, R27, 0x3f003f, RZ, 0xc0, !PT ;  /* 0x003f003f1b307812 */ /* 0x000fe400078ec0ff */
[----:B------:R-:W-:Y:S02]  /*6b30*/  SHF.R.U32.HI R49, RZ, 0x6, R27 ;  /* 0x00000006ff317819 */ /* 0x000fe4000001161b */
[----:B------:R-:W-:Y:S02]  /*6b40*/  LOP3.LUT R33, R24, 0x300030, R47, 0xf8, !PT ;  /* 0x0030003018217812 */ /* 0x000fe400078ef82f */
        /* <DEDUP_REMOVED lines=20> */
[----:B------:R-:W-:Y:S01]  /*6c90*/  LOP3.LUT R36, R25, 0x300030, R36, 0xf8, !PT ;  /* 0x0030003019247812 */ /* 0x000fe200078ef824 */
        /* <DEDUP_REMOVED lines=101> */
.L_x_3714:
        /* <DEDUP_REMOVED lines=43> */
.L_x_3713:
        /* <DEDUP_REMOVED lines=21> */
[----:B----4-:R-:W-:-:S02]  /*76f0*/  SHF.R.U32.HI R11, RZ, 0x8, R21 ;  /* 0x00000008ff0b7819 */ /* 0x010fc40000011615 */
[----:B------:R-:W-:Y:S02]  /*7700*/  LOP3.LUT R8, R8, 0xf000f, RZ, 0xc0, !PT ;  /* 0x000f000f08087812 */ /* 0x000fe400078ec0ff */
[----:B------:R-:W-:Y:S02]  /*7710*/  LOP3.LUT R40, R10, 0x3f003f, RZ, 0xc0, !PT ;  /* 0x003f003f0a287812 */ /* 0x000fe400078ec0ff */
[----:B------:R-:W-:Y:S02]  /*7720*/  SHF.R.U32.HI R43, RZ, 0x6, R10 ;  /* 0x00000006ff2b7819 */ /* 0x000fe4000001160a */
[----:B------:R-:W-:Y:S02]  /*7730*/  SHF.R.U32.HI R18, RZ, 0x8, R22 ;  /* 0x00000008ff127819 */ /* 0x000fe40000011616 */
[----:B------:R-:W-:Y:S02]  /*7740*/  LOP3.LUT R9, R9, 0xf000f, RZ, 0xc0, !PT ;  /* 0x000f000f09097812 */ /* 0x000fe400078ec0ff */
[----:B------:R-:W-:-:S02]  /*7750*/  SHF.R.U32.HI R10, RZ, 0x8, R20 ;  /* 0x00000008ff0a7819 */ /* 0x000fc40000011614 */
[----:B------:R-:W-:Y:S02]  /*7760*/  SHF.R.U32.HI R35, RZ, 0x8, R23 ;  /* 0x00000008ff237819 */ /* 0x000fe40000011617 */
[----:B------:R-:W-:Y:S02]  /*7770*/  LOP3.LUT R33, R33, 0xf000f, RZ, 0xc0, !PT ;  /* 0x000f000f21217812 */ /* 0x000fe400078ec0ff */
[----:B------:R-:W-:Y:S02]  /*7780*/  LOP3.LUT R46, R19, 0xf000f, RZ, 0xc0, !PT ;  /* 0x000f000f132e7812 */ /* 0x000fe400078ec0ff */
[----:B------:R-:W-:Y:S02]  /*7790*/  LOP3.LUT R11, R8, 0x300030, R11, 0xf8, !PT ;  /* 0x00300030080b7812 */ /* 0x000fe400078ef80b */
[----:B------:R-:W-:Y:S02]  /*77a0*/  LOP3.LUT R8, R9, 0x300030, R18, 0xf8, !PT ;  /* 0x0030003009087812 */ /* 0x000fe400078ef812 */
[----:B------:R-:W-:-:S02]  /*77b0*/  LOP3.LUT R10, R33, 0x300030, R10, 0xf8, !PT ;  /* 0x00300030210a7812 */ /* 0x000fc400078ef80a */
[----:B------:R-:W-:Y:S02]  /*77c0*/  LOP3.LUT R9, R46, 0x300030, R35, 0xf8, !PT ;  /* 0x003000302e097812 */ /* 0x000fe400078ef823 */
[----:B---3--:R-:W-:Y:S02]  /*77d0*/  SHF.R.U32.HI R33, RZ, 0xc, R24 ;  /* 0x0000000cff217819 */ /* 0x008fe40000011618 */
[--C-:B------:R-:W-:Y:S02]  /*77e0*/  SHF.R.U32.HI R35, RZ, 0xc, R26.reuse ;  /* 0x0000000cff237819 */ /* 0x100fe4000001161a */
[----:B------:R-:W-:Y:S02]  /*77f0*/  LOP3.LUT R45, R26, 0x3f003f, RZ, 0xc0, !PT ;  /* 0x003f003f1a2d7812 */ /* 0x000fe400078ec0ff */
[----:B------:R-:W-:Y:S02]  /*7800*/  SHF.R.U32.HI R46, RZ, 0x6, R26 ;  /* 0x00000006ff2e7819 */ /* 0x000fe4000001161a */
[----:B------:R-:W-:-:S02]  /*7810*/  SHF.R.U32.HI R26, RZ, 0xc, R27 ;  /* 0x0000000cff1a7819 */ /* 0x000fc4000001161b */
[----:B------:R-:W-:Y:S02]  /*7820*/  SHF.R.U32.HI R34, RZ, 0xa, R20 ;  /* 0x0000000aff227819 */ /* 0x000fe40000011614 */
[----:B------:R-:W-:Y:S02]  /*7830*/  LOP3.LUT R18, R24, 0x3f003f, RZ, 0xc0, !PT ;  /* 0x003f003f18127812 */ /* 0x000fe400078ec0ff */
        /* <DEDUP_REMOVED lines=10> */
[--C-:B------:R-:W-:Y:S02]  /*78e0*/  SHF.R.U32.HI R36, RZ, 0xa, R21.reuse ;  /* 0x0000000aff247819 */ /* 0x100fe40000011615 */
[----:B------:R-:W-:Y:S02]  /*78f0*/  LOP3.LUT R28, R21, 0x3f003f, RZ, 0xc0, !PT ;  /* 0x003f003f151c7812 */ /* 0x000fe400078ec0ff */
[----:B------:R-:W-:Y:S02]  /*7900*/  SHF.R.U32.HI R30, RZ, 0x6, R21 ;  /* 0x00000006ff1e7819 */ /* 0x000fe40000011615 */
[----:B------:R-:W-:Y:S02]  /*7910*/  LOP3.LUT R20, R23, 0x3f003f, RZ, 0xc0, !PT ;  /* 0x003f003f17147812 */ /* 0x000fe400078ec0ff */
[----:B------:R-:W-:Y:S02]  /*7920*/  LOP3.LUT R39, R25, 0x3f003f, RZ, 0xc0, !PT ;  /* 0x003f003f19277812 */ /* 0x000fe400078ec0ff */
[----:B------:R-:W-:-:S02]  /*7930*/  SHF.R.U32.HI R41, RZ, 0x6, R25 ;  /* 0x00000006ff297819 */ /* 0x000fc40000011619 */
[----:B------:R-:W-:Y:S02]  /*7940*/  LOP3.LUT R49, R27, 0x3f003f, RZ, 0xc0, !PT ;  /* 0x003f003f1b317812 */ /* 0x000fe400078ec0ff */
[----:B------:R-:W-:Y:S02]  /*7950*/  LOP3.LUT R33, R33, 0x300030, R34, 0xf8, !PT ;  /* 0x0030003021217812 */ /* 0x000fe400078ef822 */
[----:B------:R-:W-:Y:S02]  /*7960*/  LOP3.LUT R21, R22, 0x3f003f, RZ, 0xc0, !PT ;  /* 0x003f003f16157812 */ /* 0x000fe400078ec0ff */
[----:B------:R-:W-:Y:S02]  /*7970*/  SHF.R.U32.HI R23, RZ, 0x6, R23 ;  /* 0x00000006ff177819 */ /* 0x000fe40000011617 */
[----:B------:R-:W-:Y:S02]  /*7980*/  SHF.R.U32.HI R50, RZ, 0x6, R27 ;  /* 0x00000006ff327819 */ /* 0x000fe4000001161b */
[----:B------:R-:W-:-:S02]  /*7990*/  LOP3.LUT R25, R24, 0xf000f, RZ, 0xc0, !PT ;  /* 0x000f000f18197812 */ /* 0x000fc400078ec0ff */
[----:B------:R-:W-:Y:S02]  /*79a0*/  LOP3.LUT R34, R26, 0x300030, R47, 0xf8, !PT ;  /* 0x003000301a227812 */ /* 0x000fe400078ef82f */
[----:B------:R-:W-:Y:S02]  /*79b0*/  LOP3.LUT R43, R43, 0x3f003f, RZ, 0xc0, !PT ;  /* 0x003f003f2b2b7812 */ /* 0x000fe400078ec0ff */
        /* <DEDUP_REMOVED lines=120> */
.L_x_3716:
        /* <DEDUP_REMOVED lines=43> */
.L_x_3715:
[----:B------:R-:W-:Y:S01]  /*83f0*/  IADD3 R85, R85, 0x20, RZ ;  /* 0x0000002055557810 */ /* 0x000fe20007ffe0ff */
[----:B------:R-:W-:Y:S01]  /*8400*/  IMAD.WIDE.U32 R2, R17, 0x18, R2 ;  /* 0x0000001811027825 */ /* 0x000fe200078e0002 */
[----:B------:R-:W-:Y:S02]  /*8410*/  UIADD3 UR4, UR4, 0x40, URZ ;  /* 0x0000004004047890 */ /* 0x000fe4000fffe03f */
[----:B------:R-:W-:Y:S01]  /*8420*/  ISETP.GE.AND P2, PT, R85, UR5, PT ;  /* 0x0000000555007c0c */ /* 0x000fe2000bf46270 */
[----:B------:R-:W-:Y:S01]  /*8430*/  IMAD R25, R29, 0x18, RZ ;  /* 0x000000181d197824 */ /* 0x000fe200078e02ff */
[----:B------:R-:W-:Y:S02]  /*8440*/  ISETP.LT.AND P3, PT, R85, R86, PT ;  /* 0x000000565500720c */ /* 0x000fe40003f61270 */
[----:B------:R-:W-:Y:S02]  /*8450*/  MOV R24, R2 ;  /* 0x0000000200187202 */ /* 0x000fe40000000f00 */
[----:B------:R-:W-:-:S09]  /*8460*/  IADD3 R25, R3, R25, RZ ;  /* 0x0000001903197210 */ /* 0x000fd20007ffe0ff */
[----:B------:R-:W-:Y:S05]  /*8470*/  @!P2 BRA P3, `(.L_x_3717) ;  /* 0xffffffe0007ca947 */ /* 0x000fea000183ffff */
.L_x_3712:
        /* <DEDUP_REMOVED lines=11> */
.L_x_3721:
        /* <DEDUP_REMOVED lines=26> */
[--C-:B-----5:R-:W-:Y:S01]  /*86d0*/  SHF.R.U32.HI R41, RZ, 0xf, R29.reuse ;  /* 0x0000000fff297819 */ /* 0x120fe2000001161d */
[----:B------:R-:W-:Y:S01]  /*86e0*/  HFMA2.MMA R51, -RZ, RZ, 0, 0.03125 ;  /* 0x00002800ff337435 */ /* 0x000fe200000001ff */
        /* <DEDUP_REMOVED lines=60> */
[--C-:B------:R-:W-:Y:S02]  /*8ab0*/  SHF.R.U32.HI R10, RZ, 0xc, R11.reuse ;  /* 0x0000000cff0a7819 */ /* 0x100fe4000001160b */
[C---:B------:R-:W-:Y:S02]  /*8ac0*/  LOP3.LUT R27, R11.reuse, 0x3e003e0, RZ, 0xc0, !PT ;  /* 0x03e003e00b1b7812 */ /* 0x040fe400078ec0ff */
[----:B------:R-:W-:Y:S02]  /*8ad0*/  LOP3.LUT R32, R11, 0x1f001f, RZ, 0xc0, !PT ;  /* 0x001f001f0b207812 */ /* 0x000fe400078ec0ff */
[----:B------:R-:W-:Y:S02]  /*8ae0*/  SHF.R.U32.HI R40, RZ, 0xa, R11 ;  /* 0x0000000aff287819 */ /* 0x000fe4000001160b */
[----:B------:R-:W-:-:S02]  /*8af0*/  LOP3.LUT R52, R29, 0x10001, RZ, 0xc0, !PT ;  /* 0x000100011d347812 */ /* 0x000fc400078ec0ff */
[----:B------:R-:W-:Y:S02]  /*8b00*/  LOP3.LUT R41, R41, 0x10001, RZ, 0xc0, !PT ;  /* 0x0001000129297812 */ /* 0x000fe400078ec0ff */
[----:B------:R-:W-:Y:S02]  /*8b10*/  LOP3.LUT R11, R30, 0x10001, RZ, 0xc0, !PT ;  /* 0x000100011e0b7812 */ /* 0x000fe400078ec0ff */
[----:B------:R-:W-:Y:S02]  /*8b20*/  LOP3.LUT R48, R48, 0x20002, R31, 0xf8, !PT ;  /* 0x0002000230307812 */ /* 0x000fe400078ef81f */
[----:B------:R-:W-:Y:S02]  /*8b30*/  PRMT R31, R84, 0x9910, RZ ;  /* 0x00009910541f7816 */ /* 0x000fe400000000ff */
[----:B------:R-:W-:Y:S02]  /*8b40*/  LOP3.LUT R52, R52, 0x20002, R43, 0xf8, !PT ;  /* 0x0002000234347812 */ /* 0x000fe400078ef82b */
[----:B------:R-:W-:-:S02]  /*8b50*/  LOP3.LUT R41, R41, 0x20002, R42, 0xf8, !PT ;  /* 0x0002000229297812 */ /* 0x000fc400078ef82a */
[----:B------:R-:W-:Y:S02]  /*8b60*/  LOP3.LUT R11, R11, 0x20002, R44, 0xf8, !PT ;  /* 0x000200020b0b7812 */ /* 0x000fe400078ef82c */
[----:B------:R-:W-:Y:S02]  /*8b70*/  MOV R29, R31 ;  /* 0x0000001f001d7202 */ /* 0x000fe40000000f00 */
[----:B------:R-:W-:Y:S02]  /*8b80*/  LOP3.LUT R52, R52, 0x40004, R21, 0xf8, !PT ;  /* 0x0004000434347812 */ /* 0x000fe400078ef815 */
[----:B------:R-:W-:Y:S02]  /*8b90*/  LOP3.LUT R45, R48, 0x40004, R45, 0xf8, !PT ;  /* 0x00040004302d7812 */ /* 0x000fe400078ef82d */
[----:B------:R-:W-:Y:S02]  /*8ba0*/  LOP3.LUT R20, R41, 0x40004, R20, 0xf8, !PT ;  /* 0x0004000429147812 */ /* 0x000fe400078ef814 */
[----:B------:R-:W-:-:S02]  /*8bb0*/  LOP3.LUT R11, R11, 0x40004, R22, 0xf8, !PT ;  /* 0x000400040b0b7812 */ /* 0x000fc400078ef816 */
[----:B------:R-:W-:Y:S02]  /*8bc0*/  ISETP.NE.AND P2, PT, R29, RZ, PT ;  /* 0x000000ff1d00720c */ /* 0x000fe40003f45270 */
[----:B------:R-:W-:Y:S02]  /*8bd0*/  LOP3.LUT R9, R52, 0x80008, R9, 0xf8, !PT ;  /* 0x0008000834097812 */ /* 0x000fe400078ef809 */
        /* <DEDUP_REMOVED lines=106> */
[----:B------:R-:W-:Y:S02]  /*9280*/  SHF.R.U32.HI R45, RZ, 0xa, R4 ;  /* 0x0000000aff2d7819 */ /* 0x000fe40000011604 */
[--C-:B------:R-:W-:Y:S02]  /*9290*/  SHF.R.U32.HI R11, RZ, 0xb, R5.reuse ;  /* 0x0000000bff0b7819 */ /* 0x100fe40000011605 */
[----:B------:R-:W-:Y:S02]  /*92a0*/  SHF.R.U32.HI R46, RZ, 0xa, R5 ;  /* 0x0000000aff2e7819 */ /* 0x000fe40000011605 */
[----:B------:R-:W-:-:S02]  /*92b0*/  SHF.R.U32.HI R20, RZ, 0xb, R6 ;  /* 0x0000000bff147819 */ /* 0x000fc40000011606 */
[----:B------:R-:W-:Y:S02]  /*92c0*/  SHF.R.U32.HI R47, RZ, 0xa, R6 ;  /* 0x0000000aff2f7819 */ /* 0x000fe40000011606 */
[--C-:B------:R-:W-:Y:S02]  /*92d0*/  SHF.R.U32.HI R23, RZ, 0xb, R7.reuse ;  /* 0x0000000bff177819 */ /* 0x100fe40000011607 */
[----:B------:R-:W-:Y:S02]  /*92e0*/  SHF.R.U32.HI R48, RZ, 0xa, R7 ;  /* 0x0000000aff307819 */ /* 0x000fe40000011607 */
[C---:B------:R-:W-:Y:S02]  /*92f0*/  LOP3.LUT R29, R4.reuse, 0x3e003e0, RZ, 0xc0, !PT ;  /* 0x03e003e0041d7812 */ /* 0x040fe400078ec0ff */
[----:B------:R-:W-:Y:S02]  /*9300*/  LOP3.LUT R41, R4, 0x1f001f, RZ, 0xc0, !PT ;  /* 0x001f001f04297812 */ /* 0x000fe400078ec0ff */
[----:B------:R-:W-:-:S02]  /*9310*/  LOP3.LUT R4, R5, 0x3e003e0, RZ, 0xc0, !PT ;  /* 0x03e003e005047812 */ /* 0x000fc400078ec0ff */
[C---:B------:R-:W-:Y:S02]  /*9320*/  LOP3.LUT R30, R6.reuse, 0x3e003e0, RZ, 0xc0, !PT ;  /* 0x03e003e0061e7812 */ /* 0x040fe400078ec0ff */
        /* <DEDUP_REMOVED lines=131> */
.L_x_3720:
        /* <DEDUP_REMOVED lines=77> */
.L_x_3719:
        /* <DEDUP_REMOVED lines=8> */
.L_x_3718:
        /* <DEDUP_REMOVED lines=20> */
.L_x_3725:
[----:B------:R-:W0:Y:S02]  /*a1f0*/  LDS R2, [R9] ;  /* 0x0000000009027984 */ /* 0x000e240000000800 */
[----:B0-----:R-:W-:-:S06]  /*a200*/  HADD2 R3, R2, R16 ;  /* 0x0000001002037230 */ /* 0x001fcc0000000000 */
[----:B------:R-:W0:Y:S02]  /*a210*/  ATOMS.CAST.SPIN R3, [R9], R2, R3 ;  /* 0x000000020903738d */ /* 0x000e240001800003 */
[----:B0-----:R-:W-:-:S13]  /*a220*/  ISETP.EQ.U32.AND P0, PT, R3, 0x1, PT ;  /* 0x000000010300780c */ /* 0x001fda0003f02070 */
[----:B------:R-:W-:Y:S05]  /*a230*/  @!P0 BRA `(.L_x_3725) ;  /* 0xfffffffc00ec8947 */ /* 0x000fea000383ffff */
[----:B------:R-:W-:Y:S05]  /*a240*/  BRA `(.L_x_3723) ;  /* 0x00000000000c7947 */ /* 0x000fea0003800000 */
.L_x_3724:
[----:B------:R-:W2:Y:S02]  /*a250*/  LD.E R2, desc[UR6][R4.64] ;  /* 0x0000000604027980 */ /* 0x000ea4000c101900 */
[----:B--2---:R-:W-:-:S05]  /*a260*/  IADD3 R3, R16, R2, RZ ;  /* 0x0000000210037210 */ /* 0x004fca0007ffe0ff */
[----:B------:R0:W-:Y:S02]  /*a270*/  ST.E desc[UR6][R4.64], R3 ;  /* 0x0000000304007985 */ /* 0x0001e4000c101906 */
.L_x_3723:
[----:B------:R-:W-:Y:S05]  /*a280*/  BSYNC B0 ;  /* 0x0000000000007941 */ /* 0x000fea0003800000 */
.L_x_3722:
[----:B------:R1:W-:Y:S01]  /*a290*/  ATOM.E.ADD.F16x2.RN.STRONG.GPU P0, RZ, desc[UR6][R4.64+0x4], R15 ;  /* 0x0000040f04ff79a2 */ /* 0x0003e2000810e1c6 */
[----:B------:R-:W-:Y:S04]  /*a2a0*/  BSSY B0, `(.L_x_3726) ;  /* 0x000000f000007945 */ /* 0x000fe80003800000 */
[----:B-1----:R-:W-:Y:S05]  /*a2b0*/  @P0 BRA `(.L_x_3727) ;  /* 0x0000000000340947 */ /* 0x002fea0003800000 */
[----:B------:R-:W1:Y:S02]  /*a2c0*/  QSPC.E.S P0, RZ, [R4+0x4] ;  /* 0x0000040004ff73aa */ /* 0x000e640000000500 */
[----:B-1----:R-:W-:Y:S05]  /*a2d0*/  @!P0 BRA `(.L_x_3728) ;  /* 0x0000000000208947 */ /* 0x002fea0003800000 */
[----:B------:R-:W-:-:S04]  /*a2e0*/  MOV R2, R4 ;  /* 0x0000000400027202 */ /* 0x000fc80000000f00 */
[----:B0-----:R-:W-:-:S07]  /*a2f0*/  MOV R4, R2 ;  /* 0x0000000200047202 */ /* 0x001fce0000000f00 */
.L_x_3729:
[----:B------:R-:W0:Y:S02]  /*a300*/  LDS R2, [R4+0x4] ;  /* 0x0000040004027984 */ /* 0x000e240000000800 */
[----:B0-----:R-:W-:-:S10]  /*a310*/  HFMA2.MMA R3, R2, 1, 1, R15 ;  /* 0x3c003c0002037835 */ /* 0x001fd4000000000f */
[----:B------:R-:W0:Y:S02]  /*a320*/  ATOMS.CAST.SPIN R3, [R4+0x4], R2, R3 ;  /* 0x000004020403738d */ /* 0x000e240001800003 */
[----:B0-----:R-:W-:-:S13]  /*a330*/  ISETP.EQ.U32.AND P0, PT, R3, 0x1, PT ;  /* 0x000000010300780c */ /* 0x001fda0003f02070 */
[----:B------:R-:W-:Y:S05]  /*a340*/  @!P0 BRA `(.L_x_3729) ;  /* 0xfffffffc00ec8947 */ /* 0x000fea000383ffff */
[----:B------:R-:W-:Y:S05]  /*a350*/  BRA `(.L_x_3727) ;  /* 0x00000000000c7947 */ /* 0x000fea0003800000 */
.L_x_3728:
[----:B------:R-:W0:Y:S02]  /*a360*/  LD.E R2, desc[UR6][R4.64+0x4] ;  /* 0x0000040604027980 */ /* 0x000e24000c101900 */
[----:B0-----:R-:W-:-:S05]  /*a370*/  IADD3 R3, R15, R2, RZ ;  /* 0x000000020f037210 */ /* 0x001fca0007ffe0ff */
[----:B------:R1:W-:Y:S02]  /*a380*/  ST.E desc[UR6][R4.64+0x4], R3 ;  /* 0x0000040304007985 */ /* 0x0003e4000c101906 */
.L_x_3727:
[----:B------:R-:W-:Y:S05]  /*a390*/  BSYNC B0 ;  /* 0x0000000000007941 */ /* 0x000fea0003800000 */
.L_x_3726:
        /* <DEDUP_REMOVED lines=11> */
.L_x_3733:
[----:B------:R-:W0:Y:S02]  /*a450*/  LDS R2, [R0] ;  /* 0x0000000000027984 */ /* 0x000e240000000800 */
[----:B0-----:R-:W-:-:S06]  /*a460*/  HADD2 R3, R2, R14 ;  /* 0x0000000e02037230 */ /* 0x001fcc0000000000 */
[----:B------:R-:W0:Y:S02]  /*a470*/  ATOMS.CAST.SPIN R3, [R0], R2, R3 ;  /* 0x000000020003738d */ /* 0x000e240001800003 */
[----:B0-----:R-:W-:-:S13]  /*a480*/  ISETP.EQ.U32.AND P0, PT, R3, 0x1, PT ;  /* 0x000000010300780c */ /* 0x001fda0003f02070 */
[----:B------:R-:W-:Y:S05]  /*a490*/  @!P0 BRA `(.L_x_3733) ;  /* 0xfffffffc00ec8947 */ /* 0x000fea000383ffff */
[----:B------:R-:W-:Y:S05]  /*a4a0*/  BRA `(.L_x_3731) ;  /* 0x00000000000c7947 */ /* 0x000fea0003800000 */
.L_x_3732:
[----:B------:R-:W2:Y:S02]  /*a4b0*/  LD.E R0, desc[UR6][R4.64] ;  /* 0x0000000604007980 */ /* 0x000ea4000c101900 */
[----:B--2---:R-:W-:-:S05]  /*a4c0*/  IADD3 R3, R14, R0, RZ ;  /* 0x000000000e037210 */ /* 0x004fca0007ffe0ff */
[----:B------:R0:W-:Y:S02]  /*a4d0*/  ST.E desc[UR6][R4.64], R3 ;  /* 0x0000000304007985 */ /* 0x0001e4000c101906 */
.L_x_3731:
[----:B------:R-:W-:Y:S05]  /*a4e0*/  BSYNC B0 ;  /* 0x0000000000007941 */ /* 0x000fea0003800000 */
.L_x_3730:
[----:B------:R1:W-:Y:S02]  /*a4f0*/  ATOM.E.ADD.F16x2.RN.STRONG.GPU P0, RZ, desc[UR6][R4.64+0x4], R13 ;  /* 0x0000040d04ff79a2 */ /* 0x0003e4000810e1c6 */
[----:B-1----:R-:W-:Y:S05]  /*a500*/  @P0 EXIT ;  /* 0x000000000000094d */ /* 0x002fea0003800000 */
[----:B------:R-:W1:Y:S02]  /*a510*/  QSPC.E.S P0, RZ, [R4+0x4] ;  /* 0x0000040004ff73aa */ /* 0x000e640000000500 */
[----:B-1----:R-:W-:Y:S05]  /*a520*/  @!P0 BRA `(.L_x_3734) ;  /* 0x0000000000208947 */ /* 0x002fea0003800000 */
[----:B------:R-:W-:-:S04]  /*a530*/  MOV R2, R4 ;  /* 0x0000000400027202 */ /* 0x000fc80000000f00 */
[----:B------:R-:W-:-:S07]  /*a540*/  MOV R0, R2 ;  /* 0x0000000200007202 */ /* 0x000fce0000000f00 */
.L_x_3735:
[----:B------:R-:W0:Y:S02]  /*a550*/  LDS R2, [R0+0x4] ;  /* 0x0000040000027984 */ /* 0x000e240000000800 */
[----:B0-----:R-:W-:-:S10]  /*a560*/  HFMA2.MMA R3, R2, 1, 1, R13 ;  /* 0x3c003c0002037835 */ /* 0x001fd4000000000d */
[----:B------:R-:W0:Y:S02]  /*a570*/  ATOMS.CAST.SPIN R3, [R0+0x4], R2, R3 ;  /* 0x000004020003738d */ /* 0x000e240001800003 */
[----:B0-----:R-:W-:-:S13]  /*a580*/  ISETP.EQ.U32.AND P0, PT, R3, 0x1, PT ;  /* 0x000000010300780c */ /* 0x001fda0003f02070 */
[----:B------:R-:W-:Y:S05]  /*a590*/  @!P0 BRA `(.L_x_3735) ;  /* 0xfffffffc00ec8947 */ /* 0x000fea000383ffff */
[----:B------:R-:W-:Y:S05]  /*a5a0*/  EXIT ;  /* 0x000000000000794d */ /* 0x000fea0003800000 */
.L_x_3734:
[----:B------:R-:W0:Y:S02]  /*a5b0*/  LD.E R0, desc[UR6][R4.64+0x4] ;  /* 0x0000040604007980 */ /* 0x000e24000c101900 */
[----:B0-----:R-:W-:-:S05]  /*a5c0*/  IADD3 R3, R13, R0, RZ ;  /* 0x000000000d037210 */ /* 0x001fca0007ffe0ff */
[----:B------:R-:W-:Y:S01]  /*a5d0*/  ST.E desc[UR6][R4.64+0x4], R3 ;  /* 0x0000040304007985 */ /* 0x000fe2000c101906 */
[----:B------:R-:W-:Y:S05]  /*a5e0*/  EXIT ;  /* 0x000000000000794d */ /* 0x000fea0003800000 */
.L_x_3736:
        /* <DEDUP_REMOVED lines=9> */
.L_x_5233:


//--------------------- .text._Z23gemm_half_q_half_kernelILi2ELi152ELb1ELb0ELi64EEvPK6__halfPKjS4_S2_PS0_iiiiPKtS7_iiiiiibS2_i --------------------------
	.section	.text._Z23gemm_half_q_half_kernelILi2ELi152ELb1ELb0ELi64EEvPK6__halfPKjS4_S2_PS0_iiiiPKtS7_iiiiiibS2_i,"ax",@progbits
	.align	128
        .global         _Z23gemm_half_q_half_kernelILi2ELi152ELb1ELb0ELi64EEvPK6__halfPKjS4_S2_PS0_iiiiPKtS7_iiiiiibS2_i
        .type           _Z23gemm_half_q_half_kernelILi2ELi152ELb1ELb0ELi64EEvPK6__halfPKjS4_S2_PS0_iiiiPKtS7_iiiiiibS2_i,@function
        .size           _Z23gemm_half_q_half_kernelILi2ELi152ELb1ELb0ELi64EEvPK6__halfPKjS4_S2_PS0_iiiiPKtS7_iiiiiibS2_i,(.L_x_5234 - _Z23gemm_half_q_half_kernelILi2ELi152ELb1ELb0ELi64EEvPK6__halfPKjS4_S2_PS0_iiiiPKtS7_iiiiiibS2_i)
        .other          _Z23gemm_half_q_half_kernelILi2ELi152ELb1ELb0ELi64EEvPK6__halfPKjS4_S2_PS0_iiiiPKtS7_iiiiiibS2_i,@"STO_CUDA_ENTRY STV_DEFAULT"
_Z23gemm_half_q_half_kernelILi2ELi152ELb1ELb0ELi64EEvPK6__halfPKjS4_S2_PS0_iiiiPKtS7_iiiiiibS2_i:
.text._Z23gemm_half_q_half_kernelILi2ELi152ELb1ELb0ELi64EEvPK6__halfPKjS4_S2_PS0_iiiiPKtS7_iiiiiibS2_i:
        /* <DEDUP_REMOVED lines=26> */
.L_x_3737:
        /* <DEDUP_REMOVED lines=29> */
.L_x_3742:
        /* <DEDUP_REMOVED lines=37> */
.L_x_3741:
        /* <DEDUP_REMOVED lines=24> */
.L_x_3743:
        /* <DEDUP_REMOVED lines=14> */
.L_x_3740:
        /* <DEDUP_REMOVED lines=10> */
.L_x_3745:
        /* <DEDUP_REMOVED lines=37> */
.L_x_3744:
        /* <DEDUP_REMOVED lines=24> */
.L_x_3746:
[----:B------:R-:W-:-:S13]  /*0c90*/  ISETP.LT.OR P0, PT, R11, R3, P0 ;  /* 0x000000030b00720c */ /* 0x000fda0000701670 */
[----:B------:R-:W-:Y:S05]  /*0ca0*/  @!P0 BRA `(.L_x_3739) ;  /* 0x00000000002c8947 */ /* 0x000fea0003800000 */
[----:B------:R-:W-:Y:S01]  /*0cb0*/  LEA R6, R2, R11, 0x1 ;  /* 0x0000000b02067211 */ /* 0x000fe200078e08ff */
[----:B------:R-:W-:-:S04]  /*0cc0*/  ULDC.64 UR4, c[0x0][0x210] ;  /* 0x0000840000047ab9 */ /* 0x000fc80000000a00 */
        /* <DEDUP_REMOVED lines=9> */
.L_x_3739:
[----:B------:R-:W-:Y:S05]  /*0d60*/  BSYNC B0 ;  /* 0x0000000000007941 */ /* 0x000fea0003800000 */
.L_x_3738:
        /* <DEDUP_REMOVED lines=17> */
.L_x_3749:
[----:B------:R-:W-:Y:S02]  /*0e80*/  LEA R6, R2, R5, 0x1 ;  /* 0x0000000502067211 */ /* 0x000fe400078e08ff */
[----:B------:R-:W-:Y:S02]  /*0e90*/  IADD3 R5, R5, 0x4, RZ ;  /* 0x0000000405057810 */ /* 0x000fe40007ffe0ff */
[C---:B------:R-:W-:Y:S01]  /*0ea0*/  IADD3 R11, R6.reuse, 0x1, RZ ;  /* 0x00000001060b7810 */ /* 0x040fe20007ffe0ff */
[CCC-:B--2---:R-:W-:Y:S01]  /*0eb0*/  IMAD R13, R6.reuse, R9.reuse, R10.reuse ;  /* 0x00000009060d7224 */ /* 0x1c4fe200078e020a */
        /* <DEDUP_REMOVED lines=15> */
.L_x_3748:
        /* <DEDUP_REMOVED lines=14> */
.L_x_3750:
[----:B------:R-:W-:-:S13]  /*1090*/  ISETP.LT.OR P0, PT, R5, R3, P0 ;  /* 0x000000030500720c */ /* 0x000fda0000701670 */
[----:B0123--:R-:W0:Y:S01]  /*10a0*/  @P0 LDC.64 R12, c[0x0][0x230] ;  /* 0x00008c00ff0c0b82 */ /* 0x00fe220000000a00 */
[----:B------:R-:W-:-:S05]  /*10b0*/  @P0 LEA R2, R2, R5, 0x1 ;  /* 0x0000000502020211 */ /* 0x000fca00078e08ff */
[----:B------:R-:W-:-:S04]  /*10c0*/  @P0 IMAD R3, R2, R9, R10 ;  /* 0x0000000902030224 */ /* 0x000fc800078e020a */
[----:B0-----:R-:W-:-:S05]  /*10d0*/  @P0 IMAD.WIDE R2, R3, 0x2, R12 ;  /* 0x0000000203020825 */ /* 0x001fca00078e020c */
[----:B------:R2:W-:Y:S02]  /*10e0*/  @P0 STG.E.64 desc[UR6][R2.64], RZ ;  /* 0x000000ff02000986 */ /* 0x0005e4000c101b06 */
.L_x_3747:
        /* <DEDUP_REMOVED lines=15> */
.L_x_3752:
        /* <DEDUP_REMOVED lines=44> */
.L_x_3751:
        /* <DEDUP_REMOVED lines=24> */
.L_x_3753:
        /* <DEDUP_REMOVED lines=8> */
.L_x_3754:
        /* <DEDUP_REMOVED lines=10> */
.L_x_3755:
        /* <DEDUP_REMOVED lines=8> */
.L_x_3756:
        /* <DEDUP_REMOVED lines=10> */
.L_x_3757:
        /* <DEDUP_REMOVED lines=8> */
[----:B------:R-:W-:Y:S01]  /*18e0*/  PRMT R5, R13, 0x7610, R13 ;  /* 0x000076100d057816 */ /* 0x000fe2000000000d */
[----:B------:R-:W-:Y:S01]  /*18f0*/  IMAD R11, R0, R9, RZ ;  /* 0x00000009000b7224 */ /* 0x000fe200078e02ff */
[----:B------:R-:W-:Y:S02]  /*1900*/  MOV R18, RZ ;  /* 0x000000ff00127202 */ /* 0x000fe40000000f00 */
        /* <DEDUP_REMOVED lines=24> */
[----:B------:R-:W-:-:S07]  /*1a90*/  PRMT R19, RZ, 0x7610, R19 ;  /* 0x00007610ff137816 */ /* 0x000fce0000000013 */
.L_x_3767:
        /* <DEDUP_REMOVED lines=215> */
.L_x_3760:
        /* <DEDUP_REMOVED lines=22> */
[-C--:B------:R-:W-:Y:S01]  /*2970*/  FFMA.FTZ R37, R60, R56.reuse, R37 ;  /* 0x000000383c257223 */ /* 0x080fe20000010025 */
        /* <DEDUP_REMOVED lines=68> */
.L_x_3759:
        /* <DEDUP_REMOVED lines=203> */
.L_x_3762:
        /* <DEDUP_REMOVED lines=16> */
[----:B0-----:R-:W-:Y:S02]  /*3b70*/  HADD2.F32 R57, -RZ, R2.H0_H0 ;  /* 0x20000002ff397230 */ /* 0x001fe40000004100 */
[--C-:B------:R-:W-:Y:S02]  /*3b80*/  HADD2.F32 R58, -RZ, R3.reuse.H0_H0 ;  /* 0x20000003ff3a7230 */ /* 0x100fe40000004100 */
[----:B------:R-:W-:Y:S02]  /*3b90*/  HADD2.F32 R59, -RZ, R3.H1_H1 ;  /* 0x30000003ff3b7230 */ /* 0x000fe40000004100 */
[----:B------:R-:W-:Y:S01]  /*3ba0*/  FFMA.FTZ R13, R0, R57, RZ ;  /* 0x00000039000d7223 */ /* 0x000fe200000100ff */
[----:B------:R-:W-:Y:S02]  /*3bb0*/  HADD2.F32 R3, -RZ, R36.H0_H0 ;  /* 0x20000024ff037230 */ /* 0x000fe40000004100 */
[----:B------:R-:W-:-:S02]  /*3bc0*/  HADD2.F32 R56, -RZ, R2.H1_H1 ;  /* 0x30000002ff387230 */ /* 0x000fc40000004100 */
        /* <DEDUP_REMOVED lines=18> */
[-C--:B------:R-:W-:Y:S01]  /*3cf0*/  FFMA.FTZ R0, R3, R59.reuse, R0 ;  /* 0x0000003b03007223 */ /* 0x080fe20000010000 */
[-C--:B------:R-:W-:Y:S01]  /*3d00*/  FFMA.FTZ R4, R31, R59.reuse, R2 ;  /* 0x0000003b1f047223 */ /* 0x080fe20000010002 */
[----:B------:R-:W-:Y:S01]  /*3d10*/  FFMA.FTZ R12, R13, R59, R12 ;  /* 0x0000003b0d0c7223 */ /* 0x000fe2000001000c */
[----:B-1----:R-:W-:-:S02]  /*3d20*/  HADD2.F32 R3, -RZ, R14.H0_H0 ;  /* 0x2000000eff037230 */ /* 0x002fc40000004100 */
[----:B------:R-:W-:Y:S01]  /*3d30*/  FFMA.FTZ R58, R33, R59, R58 ;  /* 0x0000003b213a7223 */ /* 0x000fe2000001003a */
[----:B------:R-:W-:Y:S02]  /*3d40*/  HADD2.F32 R31, -RZ, R49.H0_H0 ;  /* 0x20000031ff1f7230 */ /* 0x000fe40000004100 */
        /* <DEDUP_REMOVED lines=45> */
.L_x_3761:
        /* <DEDUP_REMOVED lines=202> */
.L_x_3764:
        /* <DEDUP_REMOVED lines=91> */
.L_x_3763:
        /* <DEDUP_REMOVED lines=202> */
.L_x_3766:
        /* <DEDUP_REMOVED lines=91> */
.L_x_3765:
[----:B------:R-:W-:Y:S01]  /*64c0*/  IADD3 R16, R16, 0x20, RZ ;  /* 0x0000002010107810 */ /* 0x000fe20007ffe0ff */
[C---:B------:R-:W-:Y:S01]  /*64d0*/  IMAD.WIDE R10, R9.reuse, 0x8, R10 ;  /* 0x00000008090a7825 */ /* 0x040fe200078e020a */
[----:B------:R-:W-:Y:S02]  /*64e0*/  UIADD3 UR4, UR4, 0x40, URZ ;  /* 0x0000004004047890 */ /* 0x000fe4000fffe03f */
[C---:B------:R-:W-:Y:S01]  /*64f0*/  ISETP.GE.AND P2, PT, R16.reuse, UR5, PT ;  /* 0x0000000510007c0c */ /* 0x040fe2000bf46270 */
[----:B0-----:R-:W-:Y:S01]  /*6500*/  IMAD.WIDE R24, R9, 0x8, R28 ;  /* 0x0000000809187825 */ /* 0x001fe200078e021c */
[----:B------:R-:W-:Y:S02]  /*6510*/  ISETP.LT.AND P3, PT, R16, R7, PT ;  /* 0x000000071000720c */ /* 0x000fe40003f61270 */
[----:B-----5:R-:W-:Y:S02]  /*6520*/  MOV R12, R10 ;  /* 0x0000000a000c7202 */ /* 0x020fe40000000f00 */
[----:B------:R-:W-:-:S09]  /*6530*/  MOV R13, R11 ;  /* 0x0000000b000d7202 */ /* 0x000fd20000000f00 */
[----:B------:R-:W-:Y:S05]  /*6540*/  @!P2 BRA P3, `(.L_x_3767) ;  /* 0xffffffb40054a947 */ /* 0x000fea000183ffff */
.L_x_3758:
        /* <DEDUP_REMOVED lines=11> */
.L_x_3771:
[----:B------:R-:W-:Y:S01]  /*6600*/  ISETP.NE.AND P2, PT, R16, R23, PT ;  /* 0x000000171000720c */ /* 0x000fe20003f45270 */
[----:B------:R-:W0:-:S12]  /*6610*/  LDC R9, c[0x0][0x23c] ;  /* 0x00008f00ff097b82 */ /* 0x000e180000000800 */
[----:B------:R-:W1:Y:S01]  /*6620*/  @!P2 LDC.64 R2, c[0x0][0x248] ;  /* 0x00009200ff02ab82 */ /* 0x000e620000000a00 */
[----:B------:R-:W-:Y:S02]  /*6630*/  @!P2 IADD3 R18, R18, 0x1, RZ ;  /* 0x000000011212a810 */ /* 0x000fe40007ffe0ff */
[----:B------:R-:W-:Y:S02]  /*6640*/  @!P2 LEA R11, R16, 0x1, 0x1 ;  /* 0x00000001100ba811 */ /* 0x000fe400078e08ff */
        /* <DEDUP_REMOVED lines=25> */
[----:B------:R-:W-:Y:S02]  /*67e0*/  SHF.R.U32.HI R66, RZ, 0xe, R37 ;  /* 0x0000000eff427819 */ /* 0x000fe40000011625 */
[----:B------:R-:W-:Y:S02]  /*67f0*/  SHF.R.U32.HI R83, RZ, 0xe, R39 ;  /* 0x0000000eff537819 */ /* 0x000fe40000011627 */
[----:B------:R-:W-:Y:S02]  /*6800*/  LOP3.LUT R65, R65, 0x10001, RZ, 0xc0, !PT ;  /* 0x0001000141417812 */ /* 0x000fe400078ec0ff */
[----:B------:R-:W-:Y:S02]  /*6810*/  LOP3.LUT R80, R80, 0x10001, RZ, 0xc0, !PT ;  /* 0x0001000150507812 */ /* 0x000fe400078ec0ff */
[----:B------:R-:W-:Y:S02]  /*6820*/  SHF.R.U32.HI R46, RZ, 0xe, R36 ;  /* 0x0000000eff2e7819 */ /* 0x000fe40000011624 */
[----:B------:R-:W-:-:S02]  /*6830*/  LOP3.LUT R45, R45, 0x10001, RZ, 0xc0, !PT ;  /* 0x000100012d2d7812 */ /* 0x000fc400078ec0ff */
[----:B------:R-:W-:Y:S02]  /*6840*/  SHF.R.U32.HI R76, RZ, 0xd, R34 ;  /* 0x0000000dff4c7819 */ /* 0x000fe40000011622 */
[----:B------:R-:W-:Y:S02]  /*6850*/  LOP3.LUT R73, R73, 0x20002, R74, 0xf8, !PT ;  /* 0x0002000249497812 */ /* 0x000fe400078ef84a */
[----:B------:R-:W-:Y:S02]  /*6860*/  SHF.R.U32.HI R71, RZ, 0xd, R33 ;  /* 0x0000000dff477819 */ /* 0x000fe40000011621 */
[----:B------:R-:W-:Y:S02]  /*6870*/  SHF.R.U32.HI R82, RZ, 0xd, R35 ;  /* 0x0000000dff527819 */ /* 0x000fe40000011623 */
[----:B------:R-:W-:Y:S02]  /*6880*/  LOP3.LUT R66, R65, 0x20002, R66, 0xf8, !PT ;  /* 0x0002000241427812 */ /* 0x000fe400078ef842 */
[----:B------:R-:W-:-:S02]  /*6890*/  LOP3.LUT R83, R80, 0x20002, R83, 0xf8, !PT ;  /* 0x0002000250537812 */ /* 0x000fc400078ef853 */
[----:B------:R-:W-:Y:S02]  /*68a0*/  SHF.R.U32.HI R47, RZ, 0xd, R32 ;  /* 0x0000000dff2f7819 */ /* 0x000fe40000011620 */
[----:B------:R-:W-:Y:S02]  /*68b0*/  LOP3.LUT R46, R45, 0x20002, R46, 0xf8, !PT ;  /* 0x000200022d2e7812 */ /* 0x000fe400078ef82e */
[----:B------:R-:W-:Y:S02]  /*68c0*/  SHF.R.U32.HI R81, RZ, 0xc, R30 ;  /* 0x0000000cff517819 */ /* 0x000fe4000001161e */
[----:B------:R-:W-:Y:S02]  /*68d0*/  LOP3.LUT R76, R73, 0x40004, R76, 0xf8, !PT ;  /* 0x00040004494c7812 */ /* 0x000fe400078ef84c */
[----:B------:R-:W-:Y:S02]  /*68e0*/  SHF.R.U32.HI R72, RZ, 0xc, R29 ;  /* 0x0000000cff487819 */ /* 0x000fe4000001161d */
[----:B------:R-:W-:-:S02]  /*68f0*/  SHF.R.U32.HI R84, RZ, 0xc, R31 ;  /* 0x0000000cff547819 */ /* 0x000fc4000001161f */
[----:B------:R-:W-:Y:S02]  /*6900*/  LOP3.LUT R71, R66, 0x40004, R71, 0xf8, !PT ;  /* 0x0004000442477812 */ /* 0x000fe400078ef847 */
[----:B------:R-:W-:Y:S02]  /*6910*/  LOP3.LUT R83, R83, 0x40004, R82, 0xf8, !PT ;  /* 0x0004000453537812 */ /* 0x000fe400078ef852 */
[----:B------:R-:W-:Y:S02]  /*6920*/  SHF.R.U32.HI R64, RZ, 0xc, R28 ;  /* 0x0000000cff407819 */ /* 0x000fe4000001161c */
[----:B------:R-:W-:Y:S02]  /*6930*/  LOP3.LUT R47, R46, 0x40004, R47, 0xf8, !PT ;  /* 0x000400042e2f7812 */ /* 0x000fe400078ef82f */
[----:B------:R-:W-:Y:S02]  /*6940*/  LOP3.LUT R86, R76, 0x80008, R81, 0xf8, !PT ;  /* 0x000800084c567812 */ /* 0x000fe400078ef851 */
[----:B------:R-:W-:-:S02]  /*6950*/  LOP3.LUT R82, R71, 0x80008, R72, 0xf8, !PT ;  /* 0x0008000847527812 */ /* 0x000fc400078ef848 */
[----:B------:R-:W-:Y:S02]  /*6960*/  LOP3.LUT R90, R83, 0x80008, R84, 0xf8, !PT ;  /* 0x00080008535a7812 */ /* 0x000fe400078ef854 */
[----:B------:R-:W-:Y:S02]  /*6970*/  LOP3.LUT R44, R28, 0x3e003e0, RZ, 0xc0, !PT ;  /* 0x03e003e01c2c7812 */ /* 0x000fe400078ec0ff */
[----:B------:R-:W-:Y:S02]  /*6980*/  LOP3.LUT R41, R24, 0x3e003e0, RZ, 0xc0, !PT ;  /* 0x03e003e018297812 */ /* 0x000fe400078ec0ff */
[----:B------:R-:W-:Y:S02]  /*6990*/  PRMT R45, R17, 0x9910, RZ ;  /* 0x00009910112d7816 */ /* 0x000fe400000000ff */
        /* <DEDUP_REMOVED lines=11> */
[----:B------:R-:W-:Y:S02]  /*6a50*/  MOV R38, 0x2800 ;  /* 0x0000280000267802 */ /* 0x000fe40000000f00 */
[----:B------:R-:W-:Y:S02]  /*6a60*/  LOP3.LUT R61, R24, 0x1f001f, RZ, 0xc0, !PT ;  /* 0x001f001f183d7812 */ /* 0x000fe400078ec0ff */
[----:B------:R-:W-:-:S02]  /*6a70*/  SHF.R.U32.HI R60, RZ, 0xa, R24 ;  /* 0x0000000aff3c7819 */ /* 0x000fc40000011618 */
[C---:B------:R-:W-:Y:S02]  /*6a80*/  LOP3.LUT R11, R25.reuse, 0x3e003e0, RZ, 0xc0, !PT ;  /* 0x03e003e0190b7812 */ /* 0x040fe400078ec0ff */
[----:B------:R-:W-:Y:S02]  /*6a90*/  LOP3.LUT R50, R25, 0x1f001f, RZ, 0xc0, !PT ;  /* 0x001f001f19327812 */ /* 0x000fe400078ec0ff */
[----:B------:R-:W-:Y:S02]  /*6aa0*/  SHF.R.U32.HI R53, RZ, 0xa, R25 ;  /* 0x0000000aff357819 */ /* 0x000fe40000011619 */
[----:B------:R-:W-:Y:S02]  /*6ab0*/  LOP3.LUT R10, R39, 0x3e003e0, RZ, 0xc0, !PT ;  /* 0x03e003e0270a7812 */ /* 0x000fe400078ec0ff */
[----:B------:R-:W-:Y:S02]  /*6ac0*/  ISETP.NE.AND P2, PT, R45, RZ, PT ;  /* 0x000000ff2d00720c */ /* 0x000fe40003f45270 */
[----:B------:R-:W-:-:S02]  /*6ad0*/  LOP3.LUT R41, R41, 0x64006400, RZ, 0xfc, !PT ;  /* 0x6400640029297812 */ /* 0x000fc400078efcff */
[C---:B------:R-:W-:Y:S02]  /*6ae0*/  LOP3.LUT R0, R26.reuse, 0x3e003e0, RZ, 0xc0, !PT ;  /* 0x03e003e01a007812 */ /* 0x040fe400078ec0ff */
[----:B------:R-:W-:Y:S02]  /*6af0*/  LOP3.LUT R25, R26, 0x1f001f, RZ, 0xc0, !PT ;  /* 0x001f001f1a197812 */ /* 0x000fe400078ec0ff */
[C---:B------:R-:W-:Y:S02]  /*6b00*/  LOP3.LUT R4, R27.reuse, 0x3e003e0, RZ, 0xc0, !PT ;  /* 0x03e003e01b047812 */ /* 0x040fe400078ec0ff */
[----:B------:R-:W-:Y:S02]  /*6b10*/  LOP3.LUT R24, R27, 0x1f001f, RZ, 0xc0, !PT ;  /* 0x001f001f1b187812 */ /* 0x000fe400078ec0ff */
[----:B------:R-:W-:Y:S02]  /*6b20*/  LOP3.LUT R48, R39, 0x1f001f, RZ, 0xc0, !PT ;  /* 0x001f001f27307812 */ /* 0x000fe400078ec0ff */
[----:B------:R-:W-:-:S02]  /*6b30*/  SHF.R.U32.HI R49, RZ, 0xa, R39 ;  /* 0x0000000aff317819 */ /* 0x000fc40000011627 */
[----:B------:R-:W-:Y:S02]  /*6b40*/  SHF.R.U32.HI R26, RZ, 0xa, R26 ;  /* 0x0000000aff1a7819 */ /* 0x000fe4000001161a */
[----:B------:R-:W-:Y:S02]  /*6b50*/  SHF.R.U32.HI R27, RZ, 0xa, R27 ;  /* 0x0000000aff1b7819 */ /* 0x000fe4000001161b */
[C---:B------:R-:W-:Y:S02]  /*6b60*/  LOP3.LUT R39, R32.reuse, 0x3e003e0, RZ, 0xc0, !PT ;  /* 0x03e003e020277812 */ /* 0x040fe400078ec0ff */
[----:B------:R-:W-:Y:S02]  /*6b70*/  LOP3.LUT R77, R32, 0x1f001f, RZ, 0xc0, !PT ;  /* 0x001f001f204d7812 */ /* 0x000fe400078ec0ff */
[----:B------:R-:W-:Y:S02]  /*6b80*/  SHF.R.U32.HI R75, RZ, 0xa, R32 ;  /* 0x0000000aff4b7819 */ /* 0x000fe40000011620 */
[----:B------:R-:W-:-:S02]  /*6b90*/  LOP3.LUT R62, R33, 0x1f001f, RZ, 0xc0, !PT ;  /* 0x001f001f213e7812 */ /* 0x000fc400078ec0ff */
[----:B------:R-:W-:Y:S02]  /*6ba0*/  SHF.R.U32.HI R63, RZ, 0xa, R33 ;  /* 0x0000000aff3f7819 */ /* 0x000fe40000011621 */
[----:B------:R-:W-:Y:S02]  /*6bb0*/  SHF.R.U32.HI R79, RZ, 0xa, R28 ;  /* 0x0000000aff4f7819 */ /* 0x000fe4000001161c */
[----:B------:R-:W-:Y:S02]  /*6bc0*/  LOP3.LUT R43, R29, 0x3e003e0, RZ, 0xc0, !PT ;  /* 0x03e003e01d2b7812 */ /* 0x000fe400078ec0ff */
[C---:B------:R-:W-:Y:S02]  /*6bd0*/  LOP3.LUT R33, R34.reuse, 0x3e003e0, RZ, 0xc0, !PT ;  /* 0x03e003e022217812 */ /* 0x040fe400078ec0ff */
[----:B------:R-:W-:Y:S02]  /*6be0*/  LOP3.LUT R57, R34, 0x1f001f, RZ, 0xc0, !PT ;  /* 0x001f001f22397812 */ /* 0x000fe400078ec0ff */
[----:B------:R-:W-:-:S02]  /*6bf0*/  SHF.R.U32.HI R58, RZ, 0xa, R34 ;  /* 0x0000000aff3a7819 */ /* 0x000fc40000011622 */
[C---:B------:R-:W-:Y:S02]  /*6c00*/  LOP3.LUT R32, R35.reuse, 0x3e003e0, RZ, 0xc0, !PT ;  /* 0x03e003e023207812 */ /* 0x040fe400078ec0ff */
[----:B------:R-:W-:Y:S02]  /*6c10*/  LOP3.LUT R54, R35, 0x1f001f, RZ, 0xc0, !PT ;  /* 0x001f001f23367812 */ /* 0x000fe400078ec0ff */
[----:B------:R-:W-:Y:S02]  /*6c20*/  SHF.R.U32.HI R59, RZ, 0xa, R35 ;  /* 0x0000000aff3b7819 */ /* 0x000fe40000011623 */
[----:B------:R-:W-:Y:S02]  /*6c30*/  LOP3.LUT R78, R28, 0x1f001f, RZ, 0xc0, !PT ;  /* 0x001f001f1c4e7812 */ /* 0x000fe400078ec0ff */
[----:B------:R-:W-:Y:S02]  /*6c40*/  LOP3.LUT R69, R29, 0x1f001f, RZ, 0xc0, !PT ;  /* 0x001f001f1d457812 */ /* 0x000fe400078ec0ff */
[----:B------:R-:W-:-:S02]  /*6c50*/  SHF.R.U32.HI R70, RZ, 0xa, R29 ;  /* 0x0000000aff467819 */ /* 0x000fc4000001161d */
[----:B------:R-:W-:Y:S02]  /*6c60*/  LOP3.LUT R87, R37, 0x64006400, RZ, 0xfc, !PT ;  /* 0x6400640025577812 */ /* 0x000fe400078efcff */
[C---:B------:R-:W-:Y:S02]  /*6c70*/  LOP3.LUT R34, R30.reuse, 0x3e003e0, RZ, 0xc0, !PT ;  /* 0x03e003e01e227812 */ /* 0x040fe400078ec0ff */
[----:B------:R-:W-:Y:S02]  /*6c80*/  LOP3.LUT R28, R30, 0x1f001f, RZ, 0xc0, !PT ;  /* 0x001f001f1e1c7812 */ /* 0x000fe400078ec0ff */
[C---:B------:R-:W-:Y:S02]  /*6c90*/  LOP3.LUT R35, R31.reuse, 0x3e003e0, RZ, 0xc0, !PT ;  /* 0x03e003e01f237812 */ /* 0x040fe400078ec0ff */
        /* <DEDUP_REMOVED lines=38> */
[----:B------:R-:W-:-:S05]  /*6f00*/  LOP3.LUT R28, R28, 0x64006400, RZ, 0xfc, !PT ;  /* 0x640064001c1c7812 */ /* 0x000fca00078efcff */
[----:B------:R-:W-:Y:S01]  /*6f10*/  HADD2 R54, R28, -1040, -1040 ;  /* 0xe410e4101c367430 */ /* 0x000fe20000000000 */
[----:B--2---:R-:W-:Y:S02]  /*6f20*/  SHF.R.U32.HI R81, RZ, 0xb, R13 ;  /* 0x0000000bff517819 */ /* 0x004fe4000001160d */
[----:B------:R-:W-:Y:S02]  /*6f30*/  SHF.R.U32.HI R83, RZ, 0xb, R14 ;  /* 0x0000000bff537819 */ /* 0x000fe4000001160e */
        /* <DEDUP_REMOVED lines=9> */
[----:B------:R-:W-:-:S02]  /*6fd0*/  LOP3.LUT R88, R15, 0x3e003e0, RZ, 0xc0, !PT ;  /* 0x03e003e00f587812 */ /* 0x000fc400078ec0ff */
[----:B------:R-:W-:Y:S02]  /*6fe0*/  LOP3.LUT R74, R15, 0x1f001f, RZ, 0xc0, !PT ;  /* 0x001f001f0f4a7812 */ /* 0x000fe400078ec0ff */
[----:B------:R-:W-:Y:S02]  /*6ff0*/  SHF.R.U32.HI R76, RZ, 0xa, R15 ;  /* 0x0000000aff4c7819 */ /* 0x000fe4000001160f */
[----:B------:R-:W-:Y:S02]  /*7000*/  LOP3.LUT R14, R86, 0x100010, R83, 0xf8, !PT ;  /* 0x00100010560e7812 */ /* 0x000fe400078ef853 */
[----:B------:R-:W-:Y:S01]  /*7010*/  LOP3.LUT R81, R44, 0x64006400, RZ, 0xfc, !PT ;  /* 0x640064002c517812 */ /* 0x000fe200078efcff */
[-C--:B------:R-:W-:Y:S01]  /*7020*/  HFMA2 R44, R101, R38.reuse.H0_H0, -48, -48 ;  /* 0xd200d200652c7431 */ /* 0x080fe20000040026 */
[----:B------:R-:W-:Y:S02]  /*7030*/  LOP3.LUT R15, R90, 0x100010, R85, 0xf8, !PT ;  /* 0x001000105a0f7812 */ /* 0x000fe400078ef855 */
[----:B------:R-:W-:Y:S01]  /*7040*/  LOP3.LUT R83, R46, 0x64006400, RZ, 0xfc, !PT ;  /* 0x640064002e537812 */ /* 0x000fe200078efcff */
[-C--:B------:R-:W-:Y:S01]  /*7050*/  HFMA2 R37, R81, R38.reuse.H0_H0, -48, -48 ;  /* 0xd200d20051257431 */ /* 0x080fe20000040026 */
[--C-:B------:R-:W-:Y:S01]  /*7060*/  SHF.R.U32.HI R45, RZ, 0xb, R12.reuse ;  /* 0x0000000bff2d7819 */ /* 0x100fe2000001160c */
[-C--:B------:R-:W-:Y:S01]  /*7070*/  HFMA2 R46, R11, R38.reuse.H0_H0, -48, -48 ;  /* 0xd200d2000b2e7431 */ /* 0x080fe20000040026 */
[----:B------:R-:W-:Y:S01]  /*7080*/  LOP3.LUT R85, R40, 0x64006400, RZ, 0xfc, !PT ;  /* 0x6400640028557812 */ /* 0x000fe200078efcff */
[-C--:B------:R-:W-:Y:S01]  /*7090*/  HFMA2 R10, R83, R38.reuse.H0_H0, -48, -48 ;  /* 0xd200d200530a7431 */ /* 0x080fe20000040026 */
[----:B------:R-:W-:Y:S01]  /*70a0*/  LOP3.LUT R64, R12, 0x1f001f, RZ, 0xc0, !PT ;  /* 0x001f001f0c407812 */ /* 0x000fe200078ec0ff */
[-C--:B------:R-:W-:Y:S01]  /*70b0*/  HFMA2 R40, R95, R38.reuse.H0_H0, -48, -48 ;  /* 0xd200d2005f287431 */ /* 0x080fe20000040026 */
[----:B------:R-:W-:Y:S01]  /*70c0*/  SHF.R.U32.HI R66, RZ, 0xa, R12 ;  /* 0x0000000aff427819 */ /* 0x000fe2000001160c */
        /* <DEDUP_REMOVED lines=179> */
.L_x_3770:
        /* <DEDUP_REMOVED lines=77> */
.L_x_3769:
[----:B------:R-:W-:Y:S01]  /*80d0*/  IADD3 R16, R16, 0x20, RZ ;  /* 0x0000002010107810 */ /* 0x000fe20007ffe0ff */
[----:B------:R-:W-:Y:S01]  /*80e0*/  UIADD3 UR4, UR4, 0x40, URZ ;  /* 0x0000004004047890 */ /* 0x000fe2000fffe03f */
[----:B-----5:R-:W-:Y:S02]  /*80f0*/  IMAD.WIDE R24, R9, 0x4, R2 ;  /* 0x0000000409187825 */ /* 0x020fe400078e0202 */
[C---:B------:R-:W-:Y:S02]  /*8100*/  ISETP.GE.AND P2, PT, R16.reuse, UR5, PT ;  /* 0x0000000510007c0c */ /* 0x040fe4000bf46270 */
[----:B------:R-:W-:-:S13]  /*8110*/  ISETP.LT.AND P3, PT, R16, R7, PT ;  /* 0x000000071000720c */ /* 0x000fda0003f61270 */
[----:B------:R-:W-:Y:S05]  /*8120*/  @!P2 BRA P3, `(.L_x_3771) ;  /* 0xffffffe40034a947 */ /* 0x000fea000183ffff */
.L_x_3768:
        /* <DEDUP_REMOVED lines=11> */
.L_x_3781:
        /* <DEDUP_REMOVED lines=62> */
[-C--:B------:R-:W-:Y:S02]  /*85c0*/  HFMA2 R46, R47, R26.reuse.H0_H0, -72, -72 ;  /* 0xd480d4802f2e7431 */ /* 0x080fe4000004001a */
        /* <DEDUP_REMOVED lines=105> */
.L_x_3774:
        /* <DEDUP_REMOVED lines=91> */
.L_x_3775:
        /* <DEDUP_REMOVED lines=8> */
[C---:B------:R-:W-:Y:S02]  /*9290*/  LOP3.LUT R38, R31.reuse, 0xf000f0, RZ, 0xc0, !PT ;  /* 0x00f000f01f267812 */ /* 0x040fe400078ec0ff */
        /* <DEDUP_REMOVED lines=135> */
.L_x_3776:
        /* <DEDUP_REMOVED lines=91> */
.L_x_3777:
        /* <DEDUP_REMOVED lines=46> */
[C---:B------:R-:W-:Y:S01]  /*a3a0*/  LOP3.LUT R14, R8.reuse, 0xf000f, RZ, 0xc0, !PT ;  /* 0x000f000f080e7812 */ /* 0x040fe200078ec0ff */
[----:B------:R-:W-:Y:S01]  /*a3b0*/  HADD2 R35, R0, -1032, -1032 ;  /* 0xe408e40800237430 */ /* 0x000fe20000000000 */
[----:B------:R-:W-:Y:S01]  /*a3c0*/  LOP3.LUT R15, R8, 0xf000f0, RZ, 0xc0, !PT ;  /* 0x00f000f0080f7812 */ /* 0x000fe200078ec0ff */
[----:B------:R-:W-:-:S02]  /*a3d0*/  HFMA2 R36, R13, R26.H0_H0, -72, -72 ;  /* 0xd480d4800d247431 */ /* 0x000fc4000004001a */
        /* <DEDUP_REMOVED lines=94> */
.L_x_3778:
        /* <DEDUP_REMOVED lines=40> */
[--C-:B------:R-:W-:Y:S02]  /*ac40*/  HADD2.F32 R3, -RZ, R12.reuse.H0_H0 ;  /* 0x2000000cff037230 */ /* 0x100fe40000004100 */
[----:B------:R-:W-:Y:S02]  /*ac50*/  HADD2.F32 R13, -RZ, R35.H0_H0 ;  /* 0x20000023ff0d7230 */ /* 0x000fe40000004100 */
[----:B------:R-:W-:Y:S01]  /*ac60*/  FFMA.FTZ R46, R31, R45, R46 ;  /* 0x0000002d1f2e7223 */ /* 0x000fe2000001002e */
[----:B------:R-:W-:-:S02]  /*ac70*/  HADD2.F32 R12, -RZ, R12.H1_H1 ;  /* 0x3000000cff0c7230 */ /* 0x000fc40000004100 */
[----:B------:R-:W-:Y:S02]  /*ac80*/  HADD2.F32 R27, -RZ, R37.H0_H0 ;  /* 0x20000025ff1b7230 */ /* 0x000fe40000004100 */
[-C--:B------:R-:W-:Y:S01]  /*ac90*/  FFMA.FTZ R13, R13, R3.reuse, R0 ;  /* 0x000000030d0d7223 */ /* 0x080fe20000010000 */
        /* <DEDUP_REMOVED lines=45> */
.L_x_3779:
[C---:B------:R-:W-:Y:S02]  /*af70*/  LOP3.LUT R0, R9.reuse, 0xf000f0, RZ, 0xc0, !PT ;  /* 0x00f000f009007812 */ /* 0x040fe400078ec0ff */
[----:B------:R-:W-:Y:S02]  /*af80*/  SHF.R.U32.HI R30, RZ, 0x8, R10 ;  /* 0x00000008ff1e7819 */ /* 0x000fe4000001160a */
[----:B------:R-:W-:Y:S02]  /*af90*/  SHF.R.U32.HI R8, RZ, 0x8, R8 ;  /* 0x00000008ff087819 */ /* 0x000fe40000011608 */
[----:B------:R-:W-:Y:S02]  /*afa0*/  LOP3.LUT R2, R9, 0xf000f, RZ, 0xc0, !PT ;  /* 0x000f000f09027812 */ /* 0x000fe400078ec0ff */
[C---:B------:R-:W-:Y:S02]  /*afb0*/  LOP3.LUT R29, R10.reuse, 0xf000f, RZ, 0xc0, !PT ;  /* 0x000f000f0a1d7812 */ /* 0x040fe400078ec0ff */
        /* <DEDUP_REMOVED lines=136> */
.L_x_3780:
        /* <DEDUP_REMOVED lines=16> */
[----:B------:R-:W-:-:S02]  /*b940*/  HADD2.F32 R2, -RZ, R11.H0_H0 ;  /* 0x2000000bff027230 */ /* 0x000fc40000004100 */
[-C--:B------:R-:W-:Y:S01]  /*b950*/  FFMA.FTZ R3, R3, R37.reuse, RZ ;  /* 0x0000002503037223 */ /* 0x080fe200000100ff */
[----:B------:R-:W-:Y:S01]  /*b960*/  FFMA.FTZ R37, R4, R37, RZ ;  /* 0x0000002504257223 */ /* 0x000fe200000100ff */
        /* <DEDUP_REMOVED lines=72> */
.L_x_3773:
[----:B------:R-:W0:Y:S01]  /*bdf0*/  LDC R9, c[0x0][0x23c] ;  /* 0x00008f00ff097b82 */ /* 0x000e220000000800 */
[----:B------:R-:W-:Y:S01]  /*be00*/  IADD3 R16, R16, 0x20, RZ ;  /* 0x0000002010107810 */ /* 0x000fe20007ffe0ff */
[----:B------:R-:W-:-:S03]  /*be10*/  UIADD3 UR4, UR4, 0x40, URZ ;  /* 0x0000004004047890 */ /* 0x000fc6000fffe03f */
[C---:B------:R-:W-:Y:S02]  /*be20*/  ISETP.GE.AND P2, PT, R16.reuse, UR5, PT ;  /* 0x0000000510007c0c */ /* 0x040fe4000bf46270 */
[----:B------:R-:W-:Y:S01]  /*be30*/  ISETP.LT.AND P3, PT, R16, R7, PT ;  /* 0x000000071000720c */ /* 0x000fe20003f61270 */
[----:B0-----:R-:W-:-:S12]  /*be40*/  IMAD.WIDE R24, R9, 0x10, R24 ;  /* 0x0000001009187825 */ /* 0x001fd800078e0218 */
[----:B------:R-:W-:Y:S05]  /*be50*/  @!P2 BRA P3, `(.L_x_3781) ;  /* 0xffffffc000e0a947 */ /* 0x000fea000183ffff */
.L_x_3772:
        /* <DEDUP_REMOVED lines=20> */
.L_x_3785:
[----:B------:R-:W0:Y:S02]  /*bfa0*/  LDS R2, [R10] ;  /* 0x000000000a027984 */ /* 0x000e240000000800 */
[----:B0-----:R-:W-:-:S10]  /*bfb0*/  HFMA2.MMA R3, R2, 1, 1, R19 ;  /* 0x3c003c0002037835 */ /* 0x001fd40000000013 */
[----:B------:R-:W0:Y:S02]  /*bfc0*/  ATOMS.CAST.SPIN R3, [R10], R2, R3 ;  /* 0x000000020a03738d */ /* 0x000e240001800003 */
[----:B0-----:R-:W-:-:S13]  /*bfd0*/  ISETP.EQ.U32.AND P0, PT, R3, 0x1, PT ;  /* 0x000000010300780c */ /* 0x001fda0003f02070 */
[----:B------:R-:W-:Y:S05]  /*bfe0*/  @!P0 BRA `(.L_x_3785) ;  /* 0xfffffffc00ec8947 */ /* 0x000fea000383ffff */
[----:B------:R-:W-:Y:S05]  /*bff0*/  BRA `(.L_x_3783) ;  /* 0x00000000000c7947 */ /* 0x000fea0003800000 */
.L_x_3784:
[----:B------:R-:W2:Y:S02]  /*c000*/  LD.E R2, desc[UR6][R4.64] ;  /* 0x0000000604027980 */ /* 0x000ea4000c101900 */
[----:B--2---:R-:W-:-:S05]  /*c010*/  IADD3 R3, R19, R2, RZ ;  /* 0x0000000213037210 */ /* 0x004fca0007ffe0ff */
[----:B------:R0:W-:Y:S02]  /*c020*/  ST.E desc[UR6][R4.64], R3 ;  /* 0x0000000304007985 */ /* 0x0001e4000c101906 */
.L_x_3783:
[----:B------:R-:W-:Y:S05]  /*c030*/  BSYNC B0 ;  /* 0x0000000000007941 */ /* 0x000fea0003800000 */
.L_x_3782:
[----:B------:R1:W-:Y:S01]  /*c040*/  ATOM.E.ADD.F16x2.RN.STRONG.GPU P0, RZ, desc[UR6][R4.64+0x4], R20 ;  /* 0x0000041404ff79a2 */ /* 0x0003e2000810e1c6 */
[----:B------:R-:W-:Y:S04]  /*c050*/  BSSY B0, `(.L_x_3786) ;  /* 0x000000f000007945 */ /* 0x000fe80003800000 */
[----:B-1----:R-:W-:Y:S05]  /*c060*/  @P0 BRA `(.L_x_3787) ;  /* 0x0000000000340947 */ /* 0x002fea0003800000 */
[----:B------:R-:W1:Y:S02]  /*c070*/  QSPC.E.S P0, RZ, [R4+0x4] ;  /* 0x0000040004ff73aa */ /* 0x000e640000000500 */
[----:B-1----:R-:W-:Y:S05]  /*c080*/  @!P0 BRA `(.L_x_3788) ;  /* 0x0000000000208947 */ /* 0x002fea0003800000 */
[----:B------:R-:W-:-:S04]  /*c090*/  MOV R2, R4 ;  /* 0x0000000400027202 */ /* 0x000fc80000000f00 */
[----:B0-----:R-:W-:-:S07]  /*c0a0*/  MOV R4, R2 ;  /* 0x0000000200047202 */ /* 0x001fce0000000f00 */
.L_x_3789:
[----:B------:R-:W0:Y:S02]  /*c0b0*/  LDS R2, [R4+0x4] ;  /* 0x0000040004027984 */ /* 0x000e240000000800 */
[----:B0-----:R-:W-:-:S06]  /*c0c0*/  HADD2 R3, R2, R20 ;  /* 0x0000001402037230 */ /* 0x001fcc0000000000 */
[----:B------:R-:W0:Y:S02]  /*c0d0*/  ATOMS.CAST.SPIN R3, [R4+0x4], R2, R3 ;  /* 0x000004020403738d */ /* 0x000e240001800003 */
[----:B0-----:R-:W-:-:S13]  /*c0e0*/  ISETP.EQ.U32.AND P0, PT, R3, 0x1, PT ;  /* 0x000000010300780c */ /* 0x001fda0003f02070 */
[----:B------:R-:W-:Y:S05]  /*c0f0*/  @!P0 BRA `(.L_x_3789) ;  /* 0xfffffffc00ec8947 */ /* 0x000fea000383ffff */
[----:B------:R-:W-:Y:S05]  /*c100*/  BRA `(.L_x_3787) ;  /* 0x00000000000c7947 */ /* 0x000fea0003800000 */
.L_x_3788:
[----:B------:R-:W0:Y:S02]  /*c110*/  LD.E R2, desc[UR6][R4.64+0x4] ;  /* 0x0000040604027980 */ /* 0x000e24000c101900 */
[----:B0-----:R-:W-:-:S05]  /*c120*/  IADD3 R3, R20, R2, RZ ;  /* 0x0000000214037210 */ /* 0x001fca0007ffe0ff */
[----:B------:R1:W-:Y:S02]  /*c130*/  ST.E desc[UR6][R4.64+0x4], R3 ;  /* 0x0000040304007985 */ /* 0x0003e4000c101906 */
.L_x_3787:
[----:B------:R-:W-:Y:S05]  /*c140*/  BSYNC B0 ;  /* 0x0000000000007941 */ /* 0x000fea0003800000 */
.L_x_3786:
        /* <DEDUP_REMOVED lines=11> */
.L_x_3793:
[----:B------:R-:W0:Y:S02]  /*c200*/  LDS R2, [R0] ;  /* 0x0000000000027984 */ /* 0x000e240000000800 */
[----:B0-----:R-:W-:-:S10]  /*c210*/  HFMA2.MMA R3, R2, 1, 1, R21 ;  /* 0x3c003c0002037835 */ /* 0x001fd40000000015 */
[----:B------:R-:W0:Y:S02]  /*c220*/  ATOMS.CAST.SPIN R3, [R0], R2, R3 ;  /* 0x000000020003738d */ /* 0x000e240001800003 */
[----:B0-----:R-:W-:-:S13]  /*c230*/  ISETP.EQ.U32.AND P0, PT, R3, 0x1, PT ;  /* 0x000000010300780c */ /* 0x001fda0003f02070 */
[----:B------:R-:W-:Y:S05]  /*c240*/  @!P0 BRA `(.L_x_3793) ;  /* 0xfffffffc00ec8947 */ /* 0x000fea000383ffff */
[----:B------:R-:W-:Y:S05]  /*c250*/  BRA `(.L_x_3791) ;  /* 0x00000000000c7947 */ /* 0x000fea0003800000 */
.L_x_3792:
[----:B------:R-:W2:Y:S02]  /*c260*/  LD.E R0, desc[UR6][R4.64] ;  /* 0x0000000604007980 */ /* 0x000ea4000c101900 */
[----:B--2---:R-:W-:-:S05]  /*c270*/  IADD3 R3, R21, R0, RZ ;  /* 0x0000000015037210 */ /* 0x004fca0007ffe0ff */
[----:B------:R0:W-:Y:S02]  /*c280*/  ST.E desc[UR6][R4.64], R3 ;  /* 0x0000000304007985 */ /* 0x0001e4000c101906 */
.L_x_3791:
[----:B------:R-:W-:Y:S05]  /*c290*/  BSYNC B0 ;  /* 0x0000000000007941 */ /* 0x000fea0003800000 */
.L_x_3790:
[----:B------:R1:W-:Y:S02]  /*c2a0*/  ATOM.E.ADD.F16x2.RN.STRONG.GPU P0, RZ, desc[UR6][R4.64+0x4], R22 ;  /* 0x0000041604ff79a2 */ /* 0x0003e4000810e1c6 */
[----:B-1----:R-:W-:Y:S05]  /*c2b0*/  @P0 EXIT ;  /* 0x000000000000094d */ /* 0x002fea0003800000 */
[----:B------:R-:W1:Y:S02]  /*c2c0*/  QSPC.E.S P0, RZ, [R4+0x4] ;  /* 0x0000040004ff73aa */ /* 0x000e640000000500 */
[----:B-1----:R-:W-:Y:S05]  /*c2d0*/  @!P0 BRA `(.L_x_3794) ;  /* 0x0000000000208947 */ /* 0x002fea0003800000 */
[----:B------:R-:W-:-:S04]  /*c2e0*/  MOV R2, R4 ;  /* 0x0000000400027202 */ /* 0x000fc80000000f00 */
[----:B------:R-:W-:-:S07]  /*c2f0*/  MOV R0, R2 ;  /* 0x0000000200007202 */ /* 0x000fce0000000f00 */
.L_x_3795:
[----:B------:R-:W0:Y:S02]  /*c300*/  LDS R2, [R0+0x4] ;  /* 0x0000040000027984 */ /* 0x000e240000000800 */
[----:B0-----:R-:W-:-:S06]  /*c310*/  HADD2 R3, R2, R22 ;  /* 0x0000001602037230 */ /* 0x001fcc0000000000 */
[----:B------:R-:W0:Y:S02]  /*c320*/  ATOMS.CAST.SPIN R3, [R0+0x4], R2, R3 ;  /* 0x000004020003738d */ /* 0x000e240001800003 */
[----:B0-----:R-:W-:-:S13]  /*c330*/  ISETP.EQ.U32.AND P0, PT, R3, 0x1, PT ;  /* 0x000000010300780c */ /* 0x001fda0003f02070 */
[----:B------:R-:W-:Y:S05]  /*c340*/  @!P0 BRA `(.L_x_3795) ;  /* 0xfffffffc00ec8947 */ /* 0x000fea000383ffff */
[----:B------:R-:W-:Y:S05]  /*c350*/  EXIT ;  /* 0x000000000000794d */ /* 0x000fea0003800000 */
.L_x_3794:
[----:B------:R-:W0:Y:S02]  /*c360*/  LD.E R0, desc[UR6][R4.64+0x4] ;  /* 0x0000040604007980 */ /* 0x000e24000c101900 */
[----:B0-----:R-:W-:-:S05]  /*c370*/  IADD3 R3, R22, R0, RZ ;  /* 0x0000000016037210 */ /* 0x001fca0007ffe0ff */
[----:B------:R-:W-:Y:S01]  /*c380*/  ST.E desc[UR6][R4.64+0x4], R3 ;  /* 0x0000040304007985 */ /* 0x000fe2000c101906 */
[----:B------:R-:W-:Y:S05]  /*c390*/  EXIT ;  /* 0x000000000000794d */ /* 0x000fea0003800000 */
.L_x_3796:
        /* <DEDUP_REMOVED lines=14> */
.L_x_5234:


//--------------------- .text._Z23gemm_half_q_half_kernelILi2ELi140ELb1ELb0ELi64EEvPK6__halfPKjS4_S2_PS0_iiiiPKtS7_iiiiiibS2_i --------------------------
	.section	.text._Z23gemm_half_q_half_kernelILi2ELi140ELb1ELb0ELi64EEvPK6__halfPKjS4_S2_PS0_iiiiPKtS7_iiiiiibS2_i,"ax",@progbits
	.align	128
        .global         _Z23gemm_half_q_half_kernelILi2ELi140ELb1ELb0ELi64EEvPK6__halfPKjS4_S2_PS0_iiiiPKtS7_iiiiiibS2_i
        .type           _Z23gemm_half_q_half_kernelILi2ELi140ELb1ELb0ELi64EEvPK6__halfPKjS4_S2_PS0_iiiiPKtS7_iiiiiibS2_i,@function
        .size           _Z23gemm_half_q_half_kernelILi2ELi140ELb1ELb0ELi64EEvPK6__halfPKjS4_S2_PS0_iiiiPKtS7_iiiiiibS2_i,(.L_x_5235 - _Z23gemm_half_q_half_kernelILi2ELi140ELb1ELb0ELi64EEvPK6__halfPKjS4_S2_PS0_iiiiPKtS7_iiiiiibS2_i)
        .other          _Z23gemm_half_q_half_kernelILi2ELi140ELb1ELb0ELi64EEvPK6__halfPKjS4_S2_PS0_iiiiPKtS7_iiiiiibS2_i,@"STO_CUDA_ENTRY STV_DEFAULT"
_Z23gemm_half_q_half_kernelILi2ELi140ELb1ELb0ELi64EEvPK6__halfPKjS4_S2_PS0_iiiiPKtS7_iiiiiibS2_i:
.text._Z23gemm_half_q_half_kernelILi2ELi140ELb1ELb0ELi64EEvPK6__halfPKjS4_S2_PS0_iiiiPKtS7_iiiiiibS2_i:
        /* <DEDUP_REMOVED lines=26> */
.L_x_3797:
        /* <DEDUP_REMOVED lines=29> */
.L_x_3802:
        /* <DEDUP_REMOVED lines=37> */
.L_x_3801:
        /* <DEDUP_REMOVED lines=24> */
.L_x_3803:
        /* <DEDUP_REMOVED lines=14> */
.L_x_3800:
        /* <DEDUP_REMOVED lines=10> */
.L_x_3805:
        /* <DEDUP_REMOVED lines=37> */
.L_x_3804:
        /* <DEDUP_REMOVED lines=24> */
.L_x_3806:
        /* <DEDUP_REMOVED lines=13> */
.L_x_3799:
[----:B------:R-:W-:Y:S05]  /*0d60*/  BSYNC B0 ;  /* 0x0000000000007941 */ /* 0x000fea0003800000 */
.L_x_3798:
        /* <DEDUP_REMOVED lines=17> */
.L_x_3809:
        /* <DEDUP_REMOVED lines=19> */
.L_x_3808:
        /* <DEDUP_REMOVED lines=14> */
.L_x_3810:
[----:B------:R-:W-:-:S13]  /*1090*/  ISETP.LT.OR P0, PT, R9, R4, P0 ;  /* 0x000000040900720c */ /* 0x000fda0000701670 */
[----:B012---:R-:W0:Y:S01]  /*10a0*/  @P0 LDC.64 R6, c[0x0][0x230] ;  /* 0x00008c00ff060b82 */ /* 0x007e220000000a00 */
[----:B------:R-:W-:-:S05]  /*10b0*/  @P0 LEA R2, R2, R9, 0x1 ;  /* 0x0000000902020211 */ /* 0x000fca00078e08ff */
[----:B------:R-:W-:-:S04]  /*10c0*/  @P0 IMAD R9, R2, R37, R8 ;  /* 0x0000002502090224 */ /* 0x000fc800078e0208 */
[----:B0-----:R-:W-:-:S05]  /*10d0*/  @P0 IMAD.WIDE R6, R9, 0x2, R6 ;  /* 0x0000000209060825 */ /* 0x001fca00078e0206 */
[----:B------:R3:W-:Y:S02]  /*10e0*/  @P0 STG.E.64 desc[UR6][R6.64], RZ ;  /* 0x000000ff06000986 */ /* 0x0007e4000c101b06 */
.L_x_3807:
[----:B-123--:R-:W1:Y:S01]  /*10f0*/  LDC.64 R6, c[0x0][0x248] ;  /* 0x00009200ff067b82 */ /* 0x00ee620000000a00 */
        /* <DEDUP_REMOVED lines=14> */
.L_x_3812:
        /* <DEDUP_REMOVED lines=44> */
.L_x_3811:
        /* <DEDUP_REMOVED lines=24> */
.L_x_3813:
        /* <DEDUP_REMOVED lines=8> */
.L_x_3814:
        /* <DEDUP_REMOVED lines=10> */
.L_x_3815:
        /* <DEDUP_REMOVED lines=8> */
.L_x_3816:
        /* <DEDUP_REMOVED lines=10> */
.L_x_3817:
        /* <DEDUP_REMOVED lines=36> */
.L_x_3827:
        /* <DEDUP_REMOVED lines=213> */
.L_x_3820:
        /* <DEDUP_REMOVED lines=59> */
[----:B------:R-:W-:Y:S02]  /*2ba0*/  HADD2.F32 R12, -RZ, R15.H0_H0 ;  /* 0x2000000fff0c7230 */ /* 0x000fe40000004100 */
[----:B------:R-:W-:Y:S01]  /*2bb0*/  FFMA.FTZ R3, R37, R3, R50 ;  /* 0x0000000325037223 */ /* 0x000fe20000010032 */
        /* <DEDUP_REMOVED lines=30> */
.L_x_3819:
        /* <DEDUP_REMOVED lines=149> */
[--C-:B0-----:R-:W-:Y:S02]  /*36f0*/  HADD2.F32 R4, -RZ, R8.reuse.H0_H0 ;  /* 0x20000008ff047230 */ /* 0x101fe40000004100 */
        /* <DEDUP_REMOVED lines=53> */
.L_x_3822:
        /* <DEDUP_REMOVED lines=23> */
[----:B------:R-:W-:Y:S02]  /*3bc0*/  HADD2.F32 R3, -RZ, R27.H0_H0 ;  /* 0x2000001bff037230 */ /* 0x000fe40000004100 */
[-C--:B------:R-:W-:Y:S01]  /*3bd0*/  FFMA.FTZ R27, R0, R11.reuse, RZ ;  /* 0x0000000b001b7223 */ /* 0x080fe200000100ff */
        /* <DEDUP_REMOVED lines=8> */
[-C--:B------:R-:W-:Y:S01]  /*3c60*/  FFMA.FTZ R11, R22, R10.reuse, R11 ;  /* 0x0000000a160b7223 */ /* 0x080fe2000001000b */
[----:B------:R-:W-:Y:S01]  /*3c70*/  FFMA.FTZ R3, R4, R10, R3 ;  /* 0x0000000a04037223 */ /* 0x000fe20000010003 */
[-C--:B------:R-:W-:Y:S01]  /*3c80*/  FFMA.FTZ R0, R0, R52.reuse, R27 ;  /* 0x0000003400007223 */ /* 0x080fe2000001001b */
[----:B------:R-:W-:Y:S02]  /*3c90*/  HADD2.F32 R27, -RZ, R20.H0_H0 ;  /* 0x20000014ff1b7230 */ /* 0x000fe40000004100 */
[-C--:B------:R-:W-:Y:S01]  /*3ca0*/  FFMA.FTZ R2, R2, R52.reuse, R29 ;  /* 0x0000003402027223 */ /* 0x080fe2000001001d */
[----:B------:R-:W-:Y:S01]  /*3cb0*/  FFMA.FTZ R4, R40, R52, R3 ;  /* 0x0000003428047223 */ /* 0x000fe20000010003 */
[----:B------:R-:W-:-:S02]  /*3cc0*/  HADD2.F32 R3, -RZ, R18.H0_H0 ;  /* 0x20000012ff037230 */ /* 0x000fc40000004100 */
[----:B------:R-:W-:Y:S01]  /*3cd0*/  FFMA.FTZ R52, R42, R52, R11 ;  /* 0x000000342a347223 */ /* 0x000fe2000001000b */
[-C--:B------:R-:W-:Y:S01]  /*3ce0*/  FFMA.FTZ R10, R19, R51.reuse, R2 ;  /* 0x00000033130a7223 */ /* 0x080fe20000010002 */
[-C--:B------:R-:W-:Y:S01]  /*3cf0*/  FFMA.FTZ R18, R27, R51.reuse, R4 ;  /* 0x000000331b127223 */ /* 0x080fe20000010004 */
[--C-:B-1----:R-:W-:Y:S02]  /*3d00*/  HADD2.F32 R2, -RZ, R9.reuse.H0_H0 ;  /* 0x20000009ff027230 */ /* 0x102fe40000004100 */
[-C--:B------:R-:W-:Y:S01]  /*3d10*/  FFMA.FTZ R0, R3, R51.reuse, R0 ;  /* 0x0000003303007223 */ /* 0x080fe20000010000 */
[----:B------:R-:W-:Y:S02]  /*3d20*/  HADD2.F32 R4, -RZ, R9.H1_H1 ;  /* 0x30000009ff047230 */ /* 0x000fe40000004100 */
[----:B------:R-:W-:Y:S01]  /*3d30*/  FFMA.FTZ R52, R21, R51, R52 ;  /* 0x0000003315347223 */ /* 0x000fe20000010034 */
[----:B------:R-:W-:Y:S02]  /*3d40*/  HADD2.F32 R3, -RZ, R8.H0_H0 ;  /* 0x20000008ff037230 */ /* 0x000fe40000004100 */
[----:B------:R-:W-:-:S02]  /*3d50*/  HADD2.F32 R9, -RZ, R43.H0_H0 ;  /* 0x2000002bff097230 */ /* 0x000fc40000004100 */
        /* <DEDUP_REMOVED lines=21> */
[----:B------:R-:W-:Y:S01]  /*3eb0*/  FFMA.FTZ R19, R8, R2, R19 ;  /* 0x0000000208137223 */ /* 0x000fe20000010013 */
[--C-:B------:R-:W-:Y:S02]  /*3ec0*/  HADD2.F32 R2, -RZ, R87.reuse.H1_H1 ;  /* 0x30000057ff027230 */ /* 0x100fe40000004100 */
[-C--:B------:R-:W-:Y:S01]  /*3ed0*/  FFMA.FTZ R9, R0, R4.reuse, R9 ;  /* 0x0000000400097223 */ /* 0x080fe20000010009 */
[----:B------:R-:W-:Y:S02]  /*3ee0*/  HADD2.F32 R0, -RZ, R87.H0_H0 ;  /* 0x20000057ff007230 */ /* 0x000fe40000004100 */
[-C--:B------:R-:W-:Y:S01]  /*3ef0*/  FFMA.FTZ R11, R24, R4.reuse, R11 ;  /* 0x00000004180b7223 */ /* 0x080fe2000001000b */
        /* <DEDUP_REMOVED lines=16> */
.L_x_3821:
        /* <DEDUP_REMOVED lines=202> */
.L_x_3824:
        /* <DEDUP_REMOVED lines=91> */
.L_x_3823:
        /* <DEDUP_REMOVED lines=202> */
.L_x_3826:
        /* <DEDUP_REMOVED lines=91> */
.L_x_3825:
[----:B------:R-:W-:Y:S01]  /*64a0*/  IADD3 R85, R85, 0x20, RZ ;  /* 0x0000002055557810 */ /* 0x000fe20007ffe0ff */
[----:B------:R-:W-:Y:S01]  /*64b0*/  UIADD3 UR4, UR4, 0x40, URZ ;  /* 0x0000004004047890 */ /* 0x000fe2000fffe03f */
[----:B------:R-:W-:Y:S02]  /*64c0*/  IMAD.WIDE R16, R37, 0x8, R16 ;  /* 0x0000000825107825 */ /* 0x000fe400078e0210 */
[C---:B------:R-:W-:Y:S02]  /*64d0*/  ISETP.GE.AND P2, PT, R85.reuse, UR5, PT ;  /* 0x0000000555007c0c */ /* 0x040fe4000bf46270 */
[----:B------:R-:W-:Y:S01]  /*64e0*/  ISETP.LT.AND P3, PT, R85, R86, PT ;  /* 0x000000565500720c */ /* 0x000fe20003f61270 */
[----:B0-----:R-:W-:-:S12]  /*64f0*/  IMAD.WIDE R6, R37, 0x8, R6 ;  /* 0x0000000825067825 */ /* 0x001fd800078e0206 */
[----:B------:R-:W-:Y:S05]  /*6500*/  @!P2 BRA P3, `(.L_x_3827) ;  /* 0xffffffb40064a947 */ /* 0x000fea000183ffff */
.L_x_3818:
        /* <DEDUP_REMOVED lines=11> */
.L_x_3837:
        /* <DEDUP_REMOVED lines=168> */
.L_x_3830:
        /* <DEDUP_REMOVED lines=91> */
.L_x_3831:
        /* <DEDUP_REMOVED lines=144> */
.L_x_3832:
        /* <DEDUP_REMOVED lines=91> */
.L_x_3833:
        /* <DEDUP_REMOVED lines=144> */
.L_x_3834:
        /* <DEDUP_REMOVED lines=91> */
.L_x_3835:
        /* <DEDUP_REMOVED lines=13> */
[----:B------:R-:W-:Y:S02]  /*9420*/  SHF.R.U32.HI R24, RZ, 0x8, R15 ;  /* 0x00000008ff187819 */ /* 0x000fe4000001160f */
        /* <DEDUP_REMOVED lines=127> */
.L_x_3836:
        /* <DEDUP_REMOVED lines=91> */
.L_x_3829:
[----:B------:R-:W0:Y:S01]  /*a1d0*/  LDC R37, c[0x0][0x23c] ;  /* 0x00008f00ff257b82 */ /* 0x000e220000000800 */
[----:B------:R-:W-:Y:S01]  /*a1e0*/  IADD3 R85, R85, 0x20, RZ ;  /* 0x0000002055557810 */ /* 0x000fe20007ffe0ff */
[----:B------:R-:W-:-:S03]  /*a1f0*/  UIADD3 UR4, UR4, 0x40, URZ ;  /* 0x0000004004047890 */ /* 0x000fc6000fffe03f */
[C---:B------:R-:W-:Y:S02]  /*a200*/  ISETP.GE.AND P2, PT, R85.reuse, UR5, PT ;  /* 0x0000000555007c0c */ /* 0x040fe4000bf46270 */
[----:B------:R-:W-:Y:S01]  /*a210*/  ISETP.LT.AND P3, PT, R85, R86, PT ;  /* 0x000000565500720c */ /* 0x000fe20003f61270 */
[----:B0-----:R-:W-:-:S12]  /*a220*/  IMAD.WIDE R6, R37, 0x10, R6 ;  /* 0x0000001025067825 */ /* 0x001fd800078e0206 */
[----:B------:R-:W-:Y:S05]  /*a230*/  @!P2 BRA P3, `(.L_x_3837) ;  /* 0xffffffc000e0a947 */ /* 0x000fea000183ffff */
.L_x_3828:
        /* <DEDUP_REMOVED lines=11> */
.L_x_3841:
        /* <DEDUP_REMOVED lines=326> */
.L_x_3840:
        /* <DEDUP_REMOVED lines=77> */
.L_x_3839:
[----:B------:R-:W-:Y:S01]  /*bc20*/  IADD3 R85, R85, 0x20, RZ ;  /* 0x0000002055557810 */ /* 0x000fe20007ffe0ff */
[----:B------:R-:W-:Y:S01]  /*bc30*/  UIADD3 UR4, UR4, 0x40, URZ ;  /* 0x0000004004047890 */ /* 0x000fe2000fffe03f */
[----:B------:R-:W-:Y:S02]  /*bc40*/  IMAD.WIDE R6, R37, 0x4, R90 ;  /* 0x0000000425067825 */ /* 0x000fe400078e025a */
[C---:B------:R-:W-:Y:S02]  /*bc50*/  ISETP.GE.AND P2, PT, R85.reuse, UR5, PT ;  /* 0x0000000555007c0c */ /* 0x040fe4000bf46270 */
[----:B------:R-:W-:-:S13]  /*bc60*/  ISETP.LT.AND P3, PT, R85, R86, PT ;  /* 0x000000565500720c */ /* 0x000fda0003f61270 */
[----:B------:R-:W-:Y:S05]  /*bc70*/  @!P2 BRA P3, `(.L_x_3841) ;  /* 0xffffffe4009ca947 */ /* 0x000fea000183ffff */
.L_x_3838:
        /* <DEDUP_REMOVED lines=20> */
.L_x_3845:
[----:B------:R-:W0:Y:S02]  /*bdc0*/  LDS R2, [R9] ;  /* 0x0000000009027984 */ /* 0x000e240000000800 */
[----:B0-----:R-:W-:-:S06]  /*bdd0*/  HADD2 R3, R2, R36 ;  /* 0x0000002402037230 */ /* 0x001fcc0000000000 */
[----:B------:R-:W0:Y:S02]  /*bde0*/  ATOMS.CAST.SPIN R3, [R9], R2, R3 ;  /* 0x000000020903738d */ /* 0x000e240001800003 */
[----:B0-----:R-:W-:-:S13]  /*bdf0*/  ISETP.EQ.U32.AND P0, PT, R3, 0x1, PT ;  /* 0x000000010300780c */ /* 0x001fda0003f02070 */
[----:B------:R-:W-:Y:S05]  /*be00*/  @!P0 BRA `(.L_x_3845) ;  /* 0xfffffffc00ec8947 */ /* 0x000fea000383ffff */
[----:B------:R-:W-:Y:S05]  /*be10*/  BRA `(.L_x_3843) ;  /* 0x00000000000c7947 */ /* 0x000fea0003800000 */
.L_x_3844:
[----:B------:R-:W2:Y:S02]  /*be20*/  LD.E R2, desc[UR6][R4.64] ;  /* 0x0000000604027980 */ /* 0x000ea4000c101900 */
[----:B--2---:R-:W-:-:S05]  /*be30*/  IADD3 R3, R36, R2, RZ ;  /* 0x0000000224037210 */ /* 0x004fca0007ffe0ff */
[----:B------:R0:W-:Y:S02]  /*be40*/  ST.E desc[UR6][R4.64], R3 ;  /* 0x0000000304007985 */ /* 0x0001e4000c101906 */
.L_x_3843:
[----:B------:R-:W-:Y:S05]  /*be50*/  BSYNC B0 ;  /* 0x0000000000007941 */ /* 0x000fea0003800000 */
.L_x_3842:
[----:B------:R1:W-:Y:S01]  /*be60*/  ATOM.E.ADD.F16x2.RN.STRONG.GPU P0, RZ, desc[UR6][R4.64+0x4], R35 ;  /* 0x0000042304ff79a2 */ /* 0x0003e2000810e1c6 */
[----:B------:R-:W-:Y:S04]  /*be70*/  BSSY B0, `(.L_x_3846) ;  /* 0x000000f000007945 */ /* 0x000fe80003800000 */
[----:B-1----:R-:W-:Y:S05]  /*be80*/  @P0 BRA `(.L_x_3847) ;  /* 0x0000000000340947 */ /* 0x002fea0003800000 */
[----:B------:R-:W1:Y:S02]  /*be90*/  QSPC.E.S P0, RZ, [R4+0x4] ;  /* 0x0000040004ff73aa */ /* 0x000e640000000500 */
[----:B-1----:R-:W-:Y:S05]  /*bea0*/  @!P0 BRA `(.L_x_3848) ;  /* 0x0000000000208947 */ /* 0x002fea0003800000 */
[----:B------:R-:W-:-:S04]  /*beb0*/  MOV R2, R4 ;  /* 0x0000000400027202 */ /* 0x000fc80000000f00 */
[----:B0-----:R-:W-:-:S07]  /*bec0*/  MOV R4, R2 ;  /* 0x0000000200047202 */ /* 0x001fce0000000f00 */
.L_x_3849:
[----:B------:R-:W0:Y:S02]  /*bed0*/  LDS R2, [R4+0x4] ;  /* 0x0000040004027984 */ /* 0x000e240000000800 */
[----:B0-----:R-:W-:-:S10]  /*bee0*/  HFMA2.MMA R3, R2, 1, 1, R35 ;  /* 0x3c003c0002037835 */ /* 0x001fd40000000023 */
[----:B------:R-:W0:Y:S02]  /*bef0*/  ATOMS.CAST.SPIN R3, [R4+0x4], R2, R3 ;  /* 0x000004020403738d */ /* 0x000e240001800003 */
[----:B0-----:R-:W-:-:S13]  /*bf00*/  ISETP.EQ.U32.AND P0, PT, R3, 0x1, PT ;  /* 0x000000010300780c */ /* 0x001fda0003f02070 */
[----:B------:R-:W-:Y:S05]  /*bf10*/  @!P0 BRA `(.L_x_3849) ;  /* 0xfffffffc00ec8947 */ /* 0x000fea000383ffff */
[----:B------:R-:W-:Y:S05]  /*bf20*/  BRA `(.L_x_3847) ;  /* 0x00000000000c7947 */ /* 0x000fea0003800000 */
.L_x_3848:
[----:B------:R-:W0:Y:S02]  /*bf30*/  LD.E R2, desc[UR6][R4.64+0x4] ;  /* 0x0000040604027980 */ /* 0x000e24000c101900 */
[----:B0-----:R-:W-:-:S05]  /*bf40*/  IADD3 R3, R35, R2, RZ ;  /* 0x0000000223037210 */ /* 0x001fca0007ffe0ff */
[----:B------:R1:W-:Y:S02]  /*bf50*/  ST.E desc[UR6][R4.64+0x4], R3 ;  /* 0x0000040304007985 */ /* 0x0003e4000c101906 */
.L_x_3847:
[----:B------:R-:W-:Y:S05]  /*bf60*/  BSYNC B0 ;  /* 0x0000000000007941 */ /* 0x000fea0003800000 */
.L_x_3846:
        /* <DEDUP_REMOVED lines=11> */
.L_x_3853:
[----:B------:R-:W0:Y:S02]  /*c020*/  LDS R2, [R0] ;  /* 0x0000000000027984 */ /* 0x000e240000000800 */
[----:B0-----:R-:W-:-:S06]  /*c030*/  HADD2 R3, R2, R34 ;  /* 0x0000002202037230 */ /* 0x001fcc0000000000 */
[----:B------:R-:W0:Y:S02]  /*c040*/  ATOMS.CAST.SPIN R3, [R0], R2, R3 ;  /* 0x000000020003738d */ /* 0x000e240001800003 */
[----:B0-----:R-:W-:-:S13]  /*c050*/  ISETP.EQ.U32.AND P0, PT, R3, 0x1, PT ;  /* 0x000000010300780c */ /* 0x001fda0003f02070 */
[----:B------:R-:W-:Y:S05]  /*c060*/  @!P0 BRA `(.L_x_3853) ;  /* 0xfffffffc00ec8947 */ /* 0x000fea000383ffff */
[----:B------:R-:W-:Y:S05]  /*c070*/  BRA `(.L_x_3851) ;  /* 0x00000000000c7947 */ /* 0x000fea0003800000 */
.L_x_3852:
[----:B------:R-:W2:Y:S02]  /*c080*/  LD.E R0, desc[UR6][R4.64] ;  /* 0x0000000604007980 */ /* 0x000ea4000c101900 */
[----:B--2---:R-:W-:-:S05]  /*c090*/  IADD3 R3, R34, R0, RZ ;  /* 0x0000000022037210 */ /* 0x004fca0007ffe0ff */
[----:B------:R0:W-:Y:S02]  /*c0a0*/  ST.E desc[UR6][R4.64], R3 ;  /* 0x0000000304007985 */ /* 0x0001e4000c101906 */
.L_x_3851:
[----:B------:R-:W-:Y:S05]  /*c0b0*/  BSYNC B0 ;  /* 0x0000000000007941 */ /* 0x000fea0003800000 */
.L_x_3850:
[----:B------:R1:W-:Y:S02]  /*c0c0*/  ATOM.E.ADD.F16x2.RN.STRONG.GPU P0, RZ, desc[UR6][R4.64+0x4], R33 ;  /* 0x0000042104ff79a2 */ /* 0x0003e4000810e1c6 */
[----:B-1----:R-:W-:Y:S05]  /*c0d0*/  @P0 EXIT ;  /* 0x000000000000094d */ /* 0x002fea0003800000 */
[----:B------:R-:W1:Y:S02]  /*c0e0*/  QSPC.E.S P0, RZ, [R4+0x4] ;  /* 0x0000040004ff73aa */ /* 0x000e640000000500 */
[----:B-1----:R-:W-:Y:S05]  /*c0f0*/  @!P0 BRA `(.L_x_3854) ;  /* 0x0000000000208947 */ /* 0x002fea0003800000 */
[----:B------:R-:W-:-:S04]  /*c100*/  MOV R2, R4 ;  /* 0x0000000400027202 */ /* 0x000fc80000000f00 */
[----:B------:R-:W-:-:S07]  /*c110*/  MOV R0, R2 ;  /* 0x0000000200007202 */ /* 0x000fce0000000f00 */
.L_x_3855:
[----:B------:R-:W0:Y:S02]  /*c120*/  LDS R2, [R0+0x4] ;  /* 0x0000040000027984 */ /* 0x000e240000000800 */
[----:B0-----:R-:W-:-:S10]  /*c130*/  HFMA2.MMA R3, R2, 1, 1, R33 ;  /* 0x3c003c0002037835 */ /* 0x001fd40000000021 */
[----:B------:R-:W0:Y:S02]  /*c140*/  ATOMS.CAST.SPIN R3, [R0+0x4], R2, R3 ;  /* 0x000004020003738d */ /* 0x000e240001800003 */
[----:B0-----:R-:W-:-:S13]  /*c150*/  ISETP.EQ.U32.AND P0, PT, R3, 0x1, PT ;  /* 0x000000010300780c */ /* 0x001fda0003f02070 */
[----:B------:R-:W-:Y:S05]  /*c160*/  @!P0 BRA `(.L_x_3855) ;  /* 0xfffffffc00ec8947 */ /* 0x000fea000383ffff */
[----:B------:R-:W-:Y:S05]  /*c170*/  EXIT ;  /* 0x000000000000794d */ /* 0x000fea0003800000 */
.L_x_3854:
[----:B------:R-:W0:Y:S02]  /*c180*/  LD.E R0, desc[UR6][R4.64+0x4] ;  /* 0x0000040604007980 */ /* 0x000e24000c101900 */
[----:B0-----:R-:W-:-:S05]  /*c190*/  IADD3 R3, R33, R0, RZ ;  /* 0x0000000021037210 */ /* 0x001fca0007ffe0ff */
[----:B------:R-:W-:Y:S01]  /*c1a0*/  ST.E desc[UR6][R4.64+0x4], R3 ;  /* 0x0000040304007985 */ /* 0x000fe2000c101906 */
[----:B------:R-:W-:Y:S05]  /*c1b0*/  EXIT ;  /* 0x000000000000794d */ /* 0x000fea0003800000 */
.L_x_3856:
        /* <DEDUP_REMOVED lines=12> */
.L_x_5235:


//--------------------- .text._Z23gemm_half_q_half_kernelILi2ELi20ELb1ELb0ELi64EEvPK6__halfPKjS4_S2_PS0_iiiiPKtS7_iiiiiibS2_i --------------------------
	.section	.text._Z23gemm_half_q_half_kernelILi2ELi20ELb1ELb0ELi64EEvPK6__halfPKjS4_S2_PS0_iiiiPKtS7_iiiiiibS2_i,"ax",@progbits
	.align	128
        .global         _Z23gemm_half_q_half_kernelILi2ELi20ELb1ELb0ELi64EEvPK6__halfPKjS4_S2_PS0_iiiiPKtS7_iiiiiibS2_i
        .type           _Z23gemm_half_q_half_kernelILi2ELi20ELb1ELb0ELi64EEvPK6__halfPKjS4_S2_PS0_iiiiPKtS7_iiiiiibS2_i,@function
        .size           _Z23gemm_half_q_half_kernelILi2ELi20ELb1ELb0ELi64EEvPK6__halfPKjS4_S2_PS0_iiiiPKtS7_iiiiiibS2_i,(.L_x_5236 - _Z23gemm_half_q_half_kernelILi2ELi20ELb1ELb0ELi64EEvPK6__halfPKjS4_S2_PS0_iiiiPKtS7_iiiiiibS2_i)
        .other          _Z23gemm_half_q_half_kernelILi2ELi20ELb1ELb0ELi64EEvPK6__halfPKjS4_S2_PS0_iiiiPKtS7_iiiiiibS2_i,@"STO_CUDA_ENTRY STV_DEFAULT"
_Z23gemm_half_q_half_kernelILi2ELi20ELb1ELb0ELi64EEvPK6__halfPKjS4_S2_PS0_iiiiPKtS7_iiiiiibS2_i:
.text._Z23gemm_half_q_half_kernelILi2ELi20ELb1ELb0ELi64EEvPK6__halfPKjS4_S2_PS0_iiiiPKtS7_iiiiiibS2_i:
[----:B------:R-:W0:Y:S01]  /*0000*/  LDC R1, c[0x0][0x28] ;  /* 0x00000a00ff017b82 */ /* 0x000e220000000800 */
[----:B------:R-:W1:Y:S07]  /*0010*/  S2R R15, SR_CTAID.Y ;  /* 0x00000000000f7919 */ /* 0x000e6e0000002600 */
[----:B------:R-:W1:Y:S01]  /*0020*/  LDC R4, c[0x0][0x238] ;  /* 0x00008e00ff047b82 */ /* 0x000e620000000800 */
[----:B------:R-:W-:Y:S01]  /*0030*/  ULDC.64 UR8, c[0x0][0x208] ;  /* 0x0000820000087ab9 */ /* 0x000fe20000000a00 */
[----:B0-----:R-:W-:Y:S01]  /*0040*/  VIADD R1, R1, 0xfffffff0 ;  /* 0xfffffff001017836 */ /* 0x001fe20000000000 */
        /* <DEDUP_REMOVED lines=20> */
.L_x_3857:
[----:B------:R-:W-:Y:S01]  /*0190*/  PRMT R2, R5, 0x9910, RZ ;  /* 0x0000991005027816 */ /* 0x000fe200000000ff */
[----:B--2---:R-:W-:Y:S01]  /*01a0*/  IMAD.SHL.U32 R18, R14, 0x40, RZ ;  /* 0x000000400e127824 */ /* 0x004fe200078e00ff */
[----:B------:R-:W1:Y:S02]  /*01b0*/  S2UR UR4, SR_CTAID.X ;  /* 0x00000000000479c3 */ /* 0x000e640000002500 */
[----:B------:R-:W-:Y:S02]  /*01c0*/  ISETP.NE.AND P0, PT, R2, RZ, PT ;  /* 0x000000ff0200720c */ /* 0x000fe40003f05270 */
[----:B---3--:R-:W-:-:S11]  /*01d0*/  VIADDMNMX R17, R18, 0x40, R27, PT ;  /* 0x0000004012117846 */ /* 0x008fd6000380011b */
[----:B-1----:R-:W-:Y:S05]  /*01e0*/  @!P0 EXIT ;  /* 0x000000000000894d */ /* 0x002fea0003800000 */
[----:B0-----:R-:W-:Y:S01]  /*01f0*/  IMAD.IADD R2, R18, 0x1, R21 ;  /* 0x0000000112027824 */ /* 0x001fe200078e0215 */
[----:B------:R-:W-:Y:S01]  /*0200*/  USHF.L.U32 UR4, UR4, 0x8, URZ ;  /* 0x0000000804047899 */ /* 0x000fe2000800063f */
[----:B------:R-:W-:Y:S03]  /*0210*/  BSSY B0, `(.L_x_3858) ;  /* 0x000006c000007945 */ /* 0x000fe60003800000 */
[----:B------:R-:W-:Y:S02]  /*0220*/  ISETP.GE.OR P0, PT, R2, R17, !P1 ;  /* 0x000000110200720c */ /* 0x000fe40004f06670 */
[----:B------:R-:W-:-:S11]  /*0230*/  LEA R5, R21, UR4, 0x2 ;  /* 0x0000000415057c11 */ /* 0x000fd6000f8e10ff */
        /* <DEDUP_REMOVED lines=14> */
[----:B------:R-:W-:Y:S02]  /*0320*/  HFMA2.MMA R13, -RZ, RZ, 0, 0 ;  /* 0x00000000ff0d7435 */ /* 0x000fe400000001ff */
[----:B------:R-:W-:Y:S01]  /*0330*/  IMAD.SHL.U32 R3, R2, 0x2, RZ ;  /* 0x0000000202037824 */ /* 0x000fe200078e00ff */
        /* <DEDUP_REMOVED lines=8> */
[----:B------:R-:W-:Y:S01]  /*03c0*/  PLOP3.LUT P0, PT, PT, PT, PT, 0x8, 0x0 ;  /* 0x000000000000781c */ /* 0x000fe20003f0e170 */
[----:B------:R-:W-:-:S12]  /*03d0*/  VIADD R16, R0, 0xfffffffd ;  /* 0xfffffffd00107836 */ /* 0x000fd80000000000 */
.L_x_3862:
[C---:B------:R-:W-:Y:S01]  /*03e0*/  IMAD.WIDE R6, R27.reuse, 0x2, R2 ;  /* 0x000000021b067825 */ /* 0x040fe200078e0202 */
[----:B------:R0:W2:Y:S03]  /*03f0*/  LDG.E.U16.CONSTANT R23, desc[UR8][R2.64] ;  /* 0x0000000802177981 */ /* 0x0000a6000c1e9500 */
[C---:B------:R-:W-:Y:S02]  /*0400*/  IMAD.WIDE R8, R27.reuse, 0x2, R6 ;  /* 0x000000021b087825 */ /* 0x040fe400078e0206 */
[----:B------:R-:W3:Y:S02]  /*0410*/  LDG.E.U16.CONSTANT R7, desc[UR8][R6.64] ;  /* 0x0000000806077981 */ /* 0x000ee4000c1e9500 */
[----:B------:R-:W-:Y:S02]  /*0420*/  IMAD.WIDE R10, R27, 0x2, R8 ;  /* 0x000000021b0a7825 */ /* 0x000fe400078e0208 */
[----:B------:R-:W4:Y:S04]  /*0430*/  LDG.E.U16.CONSTANT R9, desc[UR8][R8.64] ;  /* 0x0000000808097981 */ /* 0x000f28000c1e9500 */
[----:B------:R-:W5:Y:S01]  /*0440*/  LDG.E.U16.CONSTANT R25, desc[UR8][R10.64] ;  /* 0x000000080a197981 */ /* 0x000f62000c1e9500 */
[----:B------:R-:W-:-:S05]  /*0450*/  VIADD R13, R13, 0x4 ;  /* 0x000000040d0d7836 */ /* 0x000fca0000000000 */
[----:B------:R-:W-:Y:S01]  /*0460*/  ISETP.GE.AND P2, PT, R13, R16, PT ;  /* 0x000000100d00720c */ /* 0x000fe20003f46270 */
[----:B0-----:R-:W-:Y:S01]  /*0470*/  IMAD.WIDE R2, R27, 0x2, R10 ;  /* 0x000000021b027825 */ /* 0x001fe200078e020a */
[----:B--2---:R-:W-:Y:S04]  /*0480*/  STS.U16 [R12], R23 ;  /* 0x000000170c007388 */ /* 0x004fe80000000400 */
[----:B---3--:R-:W-:Y:S04]  /*0490*/  STS.U16 [R12+0x80], R7 ;  /* 0x000080070c007388 */ /* 0x008fe80000000400 */
[----:B----4-:R-:W-:Y:S04]  /*04a0*/  STS.U16 [R12+0x100], R9 ;  /* 0x000100090c007388 */ /* 0x010fe80000000400 */
[----:B-----5:R0:W-:Y:S02]  /*04b0*/  STS.U16 [R12+0x180], R25 ;  /* 0x000180190c007388 */ /* 0x0201e40000000400 */
[----:B0-----:R-:W-:Y:S01]  /*04c0*/  VIADD R12, R12, 0x200 ;  /* 0x000002000c0c7836 */ /* 0x001fe20000000000 */
[----:B------:R-:W-:Y:S06]  /*04d0*/  @!P2 BRA `(.L_x_3862) ;  /* 0xfffffffc00c0a947 */ /* 0x000fec000383ffff */
.L_x_3861:
[----:B------:R-:W-:-:S05]  /*04e0*/  IMAD.IADD R6, R0, 0x1, -R13 ;  /* 0x0000000100067824 */ /* 0x000fca00078e0a0d */
        /* <DEDUP_REMOVED lines=10> */
[----:B0-----:R-:W-:-:S06]  /*0590*/  @P2 VIADD R12, R12, 0x100 ;  /* 0x000001000c0c2836 */ /* 0x001fcc0000000000 */
[----:B------:R-:W-:Y:S05]  /*05a0*/  @!P0 BRA `(.L_x_3859) ;  /* 0x0000000000c88947 */ /* 0x000fea0003800000 */
[----:B------:R-:W2:Y:S04]  /*05b0*/  LDG.E.U16.CONSTANT R3, desc[UR8][R2.64] ;  /* 0x0000000802037981 */ /* 0x000ea8000c1e9500 */
[----:B--2---:R1:W-:Y:S01]  /*05c0*/  STS.U16 [R12], R3 ;  /* 0x000000030c007388 */ /* 0x0043e20000000400 */
[----:B------:R-:W-:Y:S05]  /*05d0*/  BRA `(.L_x_3859) ;  /* 0x0000000000bc7947 */ /* 0x000fea0003800000 */
.L_x_3860:
[----:B------:R-:W0:Y:S01]  /*05e0*/  S2UR UR6, SR_CgaCtaId ;  /* 0x00000000000679c3 */ /* 0x000e220000008800 */
[----:B------:R-:W-:Y:S01]  /*05f0*/  IMAD R3, R15, R27, RZ ;  /* 0x0000001b0f037224 */ /* 0x000fe200078e02ff */
[----:B------:R-:W-:Y:S01]  /*0600*/  ISETP.GT.AND P2, PT, R0, 0x3, PT ;  /* 0x000000030000780c */ /* 0x000fe20003f44270 */
[----:B------:R-:W-:Y:S01]  /*0610*/  UMOV UR5, 0x400 ;  /* 0x0000040000057882 */ /* 0x000fe20000000000 */
[----:B------:R-:W-:Y:S01]  /*0620*/  ULDC.64 UR10, c[0x0][0x210] ;  /* 0x00008400000a7ab9 */ /* 0x000fe20000000a00 */
[----:B------:R-:W-:Y:S02]  /*0630*/  IMAD.SHL.U32 R6, R3, 0x2, RZ ;  /* 0x0000000203067824 */ /* 0x000fe400078e00ff */
[----:B------:R-:W-:-:S03]  /*0640*/  IMAD.MOV.U32 R13, RZ, RZ, RZ ;  /* 0x000000ffff0d7224 */ /* 0x000fc600078e00ff */
        /* <DEDUP_REMOVED lines=8> */
[----:B------:R-:W-:Y:S01]  /*06d0*/  PLOP3.LUT P0, PT, PT, PT, PT, 0x8, 0x0 ;  /* 0x000000000000781c */ /* 0x000fe20003f0e170 */
[----:B------:R-:W-:-:S12]  /*06e0*/  VIADD R16, R0, 0xfffffffd ;  /* 0xfffffffd00107836 */ /* 0x000fd80000000000 */
.L_x_3864:
        /* <DEDUP_REMOVED lines=16> */
.L_x_3863:
[----:B------:R-:W-:-:S05]  /*07f0*/  IMAD.IADD R6, R0, 0x1, -R13 ;  /* 0x0000000100067824 */ /* 0x000fca00078e0a0d */
[----:B------:R-:W-:-:S13]  /*0800*/  ISETP.GT.AND P2, PT, R6, 0x1, PT ;  /* 0x000000010600780c */ /* 0x000fda0003f44270 */
[----:B------:R-:W-:Y:S01]  /*0810*/  @P2 VIADD R13, R13, 0x2 ;  /* 0x000000020d0d2836 */ /* 0x000fe20000000000 */
[----:B------:R-:W-:Y:S01]  /*0820*/  @P2 PLOP3.LUT P0, PT, PT, PT, PT, 0x8, 0x0 ;  /* 0x000000000000281c */ /* 0x000fe20003f0e170 */
[----:B------:R-:W-:Y:S01]  /*0830*/  @P2 IMAD.WIDE R6, R27, 0x2, R2 ;  /* 0x000000021b062825 */ /* 0x000fe200078e0202 */
[----:B------:R0:W2:Y:S02]  /*0840*/  @P2 LDG.E.U16.CONSTANT R11, desc[UR8][R2.64] ;  /* 0x00000008020b2981 */ /* 0x0000a4000c1e9500 */
[----:B------:R-:W-:Y:S02]  /*0850*/  ISETP.LT.OR P0, PT, R13, R0, P0 ;  /* 0x000000000d00720c */ /* 0x000fe40000701670 */
[----:B------:R-:W3:Y:S01]  /*0860*/  @P2 LDG.E.U16.CONSTANT R13, desc[UR8][R6.64] ;  /* 0x00000008060d2981 */ /* 0x000ee2000c1e9500 */
[----:B0-----:R-:W-:-:S10]  /*0870*/  @P2 IMAD.WIDE R2, R27, 0x2, R6 ;  /* 0x000000021b022825 */ /* 0x001fd400078e0206 */
[----:B------:R-:W4:Y:S04]  /*0880*/  @P0 LDG.E.U16.CONSTANT R9, desc[UR8][R2.64] ;  /* 0x0000000802090981 */ /* 0x000f28000c1e9500 */
[----:B--2---:R-:W-:Y:S04]  /*0890*/  @P2 STS.U16 [R12], R11 ;  /* 0x0000000b0c002388 */ /* 0x004fe80000000400 */
[----:B---3--:R0:W-:Y:S02]  /*08a0*/  @P2 STS.U16 [R12+0x80], R13 ;  /* 0x0000800d0c002388 */ /* 0x0081e40000000400 */
[----:B0-----:R-:W-:-:S05]  /*08b0*/  @P2 VIADD R12, R12, 0x100 ;  /* 0x000001000c0c2836 */ /* 0x001fca0000000000 */
[----:B----4-:R0:W-:Y:S02]  /*08c0*/  @P0 STS.U16 [R12], R9 ;  /* 0x000000090c000388 */ /* 0x0101e40000000400 */
.L_x_3859:
[----:B------:R-:W-:Y:S05]  /*08d0*/  BSYNC B0 ;  /* 0x0000000000007941 */ /* 0x000fea0003800000 */
.L_x_3858:
        /* <DEDUP_REMOVED lines=13> */
[----:B------:R-:W-:Y:S01]  /*09b0*/  PLOP3.LUT P0, PT, PT, PT, PT, 0x80, 0x0 ;  /* 0x000000000000781c */ /* 0x000fe20003f0f070 */
[----:B------:R-:W-:-:S03]  /*09c0*/  IMAD.MOV.U32 R13, RZ, RZ, RZ ;  /* 0x000000ffff0d7224 */ /* 0x000fc600078e00ff */
[----:B------:R-:W-:-:S05]  /*09d0*/  LEA R6, R6, UR4, 0x1 ;  /* 0x0000000406067c11 */ /* 0x000fca000f8e08ff */
[----:B------:R-:W-:-:S04]  /*09e0*/  IMAD R7, R21, 0x4, R6 ;  /* 0x0000000415077824 */ /* 0x000fc800078e0206 */
[----:B-1----:R-:W-:Y:S01]  /*09f0*/  IMAD.WIDE R2, R7, 0x2, R2 ;  /* 0x0000000207027825 */ /* 0x002fe200078e0202 */
[----:B------:R-:W-:Y:S06]  /*0a00*/  @!P2 BRA `(.L_x_3866) ;  /* 0x000000000034a947 */ /* 0x000fec0003800000 */
[----:B------:R-:W-:Y:S01]  /*0a10*/  PLOP3.LUT P0, PT, PT, PT, PT, 0x8, 0x0 ;  /* 0x000000000000781c */ /* 0x000fe20003f0e170 */
[----:B0-----:R-:W-:-:S12]  /*0a20*/  VIADD R12, R0, 0xfffffffd ;  /* 0xfffffffd000c7836 */ /* 0x001fd80000000000 */
.L_x_3867:
[C---:B-1----:R-:W-:Y:S01]  /*0a30*/  IMAD.WIDE R6, R16.reuse, 0x2, R2 ;  /* 0x0000000210067825 */ /* 0x042fe200078e0202 */
[----:B------:R0:W-:Y:S03]  /*0a40*/  STG.E.64 desc[UR8][R2.64], RZ ;  /* 0x000000ff02007986 */ /* 0x0001e6000c101b08 */
[----:B------:R-:W-:Y:S01]  /*0a50*/  VIADD R13, R13, 0x4 ;  /* 0x000000040d0d7836 */ /* 0x000fe20000000000 */
[----:B------:R1:W-:Y:S01]  /*0a60*/  STG.E.64 desc[UR8][R6.64], RZ ;  /* 0x000000ff06007986 */ /* 0x0003e2000c101b08 */
[----:B------:R-:W-:-:S03]  /*0a70*/  IMAD.WIDE R8, R16, 0x2, R6 ;  /* 0x0000000210087825 */ /* 0x000fc600078e0206 */
[----:B------:R-:W-:Y:S02]  /*0a80*/  ISETP.GE.AND P2, PT, R13, R12, PT ;  /* 0x0000000c0d00720c */ /* 0x000fe40003f46270 */
[----:B------:R1:W-:Y:S01]  /*0a90*/  STG.E.64 desc[UR8][R8.64], RZ ;  /* 0x000000ff08007986 */ /* 0x0003e2000c101b08 */
[----:B------:R-:W-:-:S05]  /*0aa0*/  IMAD.WIDE R10, R16, 0x2, R8 ;  /* 0x00000002100a7825 */ /* 0x000fca00078e0208 */
[----:B------:R1:W-:Y:S01]  /*0ab0*/  STG.E.64 desc[UR8][R10.64], RZ ;  /* 0x000000ff0a007986 */ /* 0x0003e2000c101b08 */
[----:B0-----:R-:W-:-:S04]  /*0ac0*/  IMAD.WIDE R2, R16, 0x2, R10 ;  /* 0x0000000210027825 */ /* 0x001fc800078e020a */
[----:B------:R-:W-:Y:S05]  /*0ad0*/  @!P2 BRA `(.L_x_3867) ;  /* 0xfffffffc00d4a947 */ /* 0x000fea000383ffff */
.L_x_3866:
[----:B-1----:R-:W-:-:S04]  /*0ae0*/  IADD3 R6, R0, -R13, RZ ;  /* 0x8000000d00067210 */ /* 0x002fc80007ffe0ff */
[----:B------:R-:W-:-:S13]  /*0af0*/  ISETP.GT.AND P2, PT, R6, 0x1, PT ;  /* 0x000000010600780c */ /* 0x000fda0003f44270 */
[----:B------:R-:W-:Y:S01]  /*0b00*/  @P2 VIADD R13, R13, 0x2 ;  /* 0x000000020d0d2836 */ /* 0x000fe20000000000 */
[----:B------:R-:W-:Y:S01]  /*0b10*/  @P2 PLOP3.LUT P0, PT, PT, PT, PT, 0x8, 0x0 ;  /* 0x000000000000281c */ /* 0x000fe20003f0e170 */
[C---:B------:R-:W-:Y:S01]  /*0b20*/  @P2 IMAD.WIDE R6, R16.reuse, 0x2, R2 ;  /* 0x0000000210062825 */ /* 0x040fe200078e0202 */
[----:B------:R1:W-:Y:S02]  /*0b30*/  @P2 STG.E.64 desc[UR8][R2.64], RZ ;  /* 0x000000ff02002986 */ /* 0x0003e4000c101b08 */
[----:B------:R-:W-:Y:S02]  /*0b40*/  ISETP.LT.OR P0, PT, R13, R0, P0 ;  /* 0x000000000d00720c */ /* 0x000fe40000701670 */
[----:B------:R2:W-:Y:S01]  /*0b50*/  @P2 STG.E.64 desc[UR8][R6.64], RZ ;  /* 0x000000ff06002986 */ /* 0x0005e2000c101b08 */
[----:B-1----:R-:W-:-:S10]  /*0b60*/  @P2 IMAD.WIDE R2, R16, 0x2, R6 ;  /* 0x0000000210022825 */ /* 0x002fd400078e0206 */
[----:B------:R2:W-:Y:S02]  /*0b70*/  @P0 STG.E.64 desc[UR8][R2.64], RZ ;  /* 0x000000ff02000986 */ /* 0x0005e4000c101b08 */
.L_x_3865:
[----:B------:R-:W3:Y:S01]  /*0b80*/  LDC.64 R10, c[0x0][0x248] ;  /* 0x00009200ff0a7b82 */ /* 0x000ee20000000a00 */
[----:B-12---:R-:W-:-:S04]  /*0b90*/  IMAD.SHL.U32 R3, R14, 0x80, RZ ;  /* 0x000000800e037824 */ /* 0x006fc800078e00ff */
[----:B---3--:R-:W-:-:S05]  /*0ba0*/  IMAD.WIDE R2, R3, 0x2, R10 ;  /* 0x0000000203027825 */ /* 0x008fca00078e020a */
[----:B------:R1:W5:Y:S01]  /*0bb0*/  LDG.E.U16.CONSTANT R27, desc[UR8][R2.64+0x2] ;  /* 0x00000208021b7981 */ /* 0x000362000c1e9500 */
[----:B------:R-:W-:Y:S01]  /*0bc0*/  BAR.SYNC.DEFER_BLOCKING 0x0 ;  /* 0x0000000000007b1d */ /* 0x000fe20000010000 */
[----:B------:R-:W-:-:S13]  /*0bd0*/  ISETP.GE.AND P0, PT, R18, R17, PT ;  /* 0x000000111200720c */ /* 0x000fda0003f06270 */
[----:B-1----:R-:W-:Y:S05]  /*0be0*/  @P0 BRA `(.L_x_3868) ;  /* 0x0000000000d00947 */ /* 0x002fea0003800000 */
[----:B------:R1:W5:Y:S01]  /*0bf0*/  LDG.E.U16.CONSTANT R0, desc[UR8][R2.64] ;  /* 0x0000000802007981 */ /* 0x000362000c1e9500 */
[----:B------:R-:W-:Y:S01]  /*0c00*/  SHF.R.S32.HI R8, RZ, 0x1f, R5 ;  /* 0x0000001fff087819 */ /* 0x000fe20000011405 */
[----:B------:R-:W-:Y:S01]  /*0c10*/  IMAD.SHL.U32 R6, R5, 0x4, RZ ;  /* 0x0000000405067824 */ /* 0x000fe200078e00ff */
[----:B------:R-:W-:Y:S01]  /*0c20*/  HFMA2.MMA R14, -RZ, RZ, 0, 0 ;  /* 0x00000000ff0e7435 */ /* 0x000fe200000001ff */
[----:B------:R-:W-:Y:S01]  /*0c30*/  IMAD.MOV.U32 R20, RZ, RZ, R18 ;  /* 0x000000ffff147224 */ /* 0x000fe200078e0012 */
[----:B------:R-:W-:Y:S02]  /*0c40*/  LEA.HI R8, R8, R5, RZ, 0x3 ;  /* 0x0000000508087211 */ /* 0x000fe400078f18ff */
[----:B0-----:R-:W-:Y:S02]  /*0c50*/  LOP3.LUT R12, R6, 0x10, RZ, 0xc0, !PT ;  /* 0x00000010060c7812 */ /* 0x001fe400078ec0ff */
[----:B------:R-:W-:-:S07]  /*0c60*/  SHF.R.S32.HI R13, RZ, 0x3, R8 ;  /* 0x00000003ff0d7819 */ /* 0x000fce0000011408 */
.L_x_3869:
[----:B-12---:R-:W0:Y:S01]  /*0c70*/  LDC.64 R2, c[0x0][0x220] ;  /* 0x00008800ff027b82 */ /* 0x006e220000000a00 */
[----:B-----5:R-:W-:-:S04]  /*0c80*/  IMAD.IADD R9, R0, 0x1, R14 ;  /* 0x0000000100097824 */ /* 0x020fc800078e020e */
        /* <DEDUP_REMOVED lines=23> */
[----:B------:R-:W-:Y:S01]  /*0e00*/  VIADD R15, R15, 0x1 ;  /* 0x000000010f0f7836 */ /* 0x000fe20000000000 */
[----:B------:R-:W-:Y:S01]  /*0e10*/  I2F.F16 R21, R21 ;  /* 0x0000001500157306 */ /* 0x000fe20000200c00 */
[----:B------:R-:W-:Y:S02]  /*0e20*/  VIADD R2, R2, 0x1 ;  /* 0x0000000102027836 */ /* 0x000fe40000000000 */
[----:B------:R-:W-:Y:S02]  /*0e30*/  IMAD R22, R22, R22, RZ ;  /* 0x0000001616167224 */ /* 0x000fe400078e02ff */
[----:B------:R-:W-:Y:S02]  /*0e40*/  IMAD R15, R15, R15, RZ ;  /* 0x0000000f0f0f7224 */ /* 0x000fe400078e02ff */
[----:B0-----:R-:W-:-:S02]  /*0e50*/  IMAD R7, R2, R2, RZ ;  /* 0x0000000202077224 */ /* 0x001fc400078e02ff */
[----:B------:R-:W0:Y:S01]  /*0e60*/  I2F.F16 R22, R22 ;  /* 0x0000001600167306 */ /* 0x000e220000200c00 */
[----:B----4-:R-:W-:-:S07]  /*0e70*/  IADD3 R20, R9, R20, RZ ;  /* 0x0000001409147210 */ /* 0x010fce0007ffe0ff */
[----:B------:R-:W-:Y:S01]  /*0e80*/  I2F.F16 R2, R7 ;  /* 0x0000000700027306 */ /* 0x000fe20000200c00 */
[----:B------:R-:W-:Y:S02]  /*0e90*/  ISETP.GE.AND P2, PT, R20, R17, PT ;  /* 0x000000111400720c */ /* 0x000fe40003f46270 */
[----:B0-----:R-:W-:-:S05]  /*0ea0*/  PRMT R21, R21, 0x5410, R22 ;  /* 0x0000541015157816 */ /* 0x001fca0000000016 */
[----:B------:R-:W0:Y:S02]  /*0eb0*/  I2F.F16 R15, R15 ;  /* 0x0000000f000f7306 */ /* 0x000e240000200c00 */
[----:B0-----:R-:W-:Y:S01]  /*0ec0*/  PRMT R3, R15, 0x5410, R2 ;  /* 0x000054100f037816 */ /* 0x001fe20000000002 */
[----:B---3--:R-:W-:-:S04]  /*0ed0*/  HMUL2 R2, R21, R6.H0_H0 ;  /* 0x2000000615027232 */ /* 0x008fc80000000000 */
[----:B------:R-:W-:Y:S02]  /*0ee0*/  HMUL2 R3, R3, R6.H0_H0 ;  /* 0x2000000603037232 */ /* 0x000fe40000000000 */
[C---:B------:R-:W-:Y:S02]  /*0ef0*/  IMAD R6, R14.reuse, 0x8, R1 ;  /* 0x000000080e067824 */ /* 0x040fe400078e0201 */
[----:B------:R-:W-:-:S03]  /*0f00*/  VIADD R14, R14, 0x1 ;  /* 0x000000010e0e7836 */ /* 0x000fc60000000000 */
[----:B------:R2:W-:Y:S01]  /*0f10*/  STL.64 [R6], R2 ;  /* 0x0000000206007387 */ /* 0x0005e20000100a00 */
[----:B------:R-:W-:Y:S05]  /*0f20*/  @!P2 BRA `(.L_x_3869) ;  /* 0xfffffffc0050a947 */ /* 0x000fea000383ffff */
.L_x_3868:
[----:B------:R1:W5:Y:S01]  /*0f30*/  LDL.64 R10, [R1] ;  /* 0x00000000010a7983 */ /* 0x0003620000100a00 */
[----:B--2---:R-:W2:Y:S01]  /*0f40*/  LDC R2, c[0x0][0x25c] ;  /* 0x00009700ff027b82 */ /* 0x004ea20000000800 */
[----:B------:R-:W-:Y:S01]  /*0f50*/  ULDC UR4, c[0x0][0x258] ;  /* 0x0000960000047ab9 */ /* 0x000fe20000000800 */
[----:B------:R-:W-:Y:S01]  /*0f60*/  ULDC UR10, c[0x0][0x260] ;  /* 0x00009800000a7ab9 */ /* 0x000fe20000000800 */
[C---:B------:R-:W-:Y:S01]  /*0f70*/  ISETP.GT.AND P2, PT, R18.reuse, UR4, PT ;  /* 0x0000000412007c0c */ /* 0x040fe2000bf44270 */
[----:B------:R-:W-:Y:S01]  /*0f80*/  ULDC UR5, c[0x0][0x268] ;  /* 0x00009a0000057ab9 */ /* 0x000fe20000000800 */
[C---:B------:R-:W-:Y:S01]  /*0f90*/  VIMNMX R0, R18.reuse, UR4, PT ;  /* 0x0000000412007c48 */ /* 0x040fe2000bfe0100 */
[----:B------:R-:W-:Y:S01]  /*0fa0*/  IMAD.MOV.U32 R6, RZ, RZ, RZ ;  /* 0x000000ffff067224 */ /* 0x000fe200078e00ff */
[----:B------:R-:W-:Y:S01]  /*0fb0*/  ISETP.GT.AND P4, PT, R18, UR10, PT ;  /* 0x0000000a12007c0c */ /* 0x000fe2000bf84270 */
[----:B------:R-:W3:Y:S01]  /*0fc0*/  LDC R3, c[0x0][0x264] ;  /* 0x00009900ff037b82 */ /* 0x000ee20000000800 */
[----:B------:R-:W-:-:S02]  /*0fd0*/  SHF.R.S32.HI R7, RZ, 0x1f, R0 ;  /* 0x0000001fff077819 */ /* 0x000fc40000011400 */
[C---:B------:R-:W-:Y:S02]  /*0fe0*/  ISETP.GT.AND P6, PT, R18.reuse, UR5, PT ;  /* 0x0000000512007c0c */ /* 0x040fe4000bfc4270 */
[----:B0-----:R-:W-:Y:S01]  /*0ff0*/  LEA.HI R9, R7, R0, RZ, 0x5 ;  /* 0x0000000007097211 */ /* 0x001fe200078f28ff */
[----:B------:R-:W-:Y:S01]  /*1000*/  IMAD.MOV.U32 R0, RZ, RZ, RZ ;  /* 0x000000ffff007224 */ /* 0x000fe200078e00ff */
[C---:B--2---:R-:W-:Y:S02]  /*1010*/  ISETP.GT.AND P3, PT, R18.reuse, R2, PT ;  /* 0x000000021200720c */ /* 0x044fe40003f64270 */
[----:B---3--:R-:W-:Y:S01]  /*1020*/  ISETP.GT.AND P5, PT, R18, R3, PT ;  /* 0x000000031200720c */ /* 0x008fe20003fa4270 */
        /* <DEDUP_REMOVED lines=8> */
.L_x_3870:
        /* <DEDUP_REMOVED lines=8> */
.L_x_3871:
[----:B------:R-:W-:Y:S02]  /*1130*/  IMAD.MOV.U32 R2, RZ, RZ, RZ ;  /* 0x000000ffff027224 */ /* 0x000fe400078e00ff */
[----:B------:R-:W-:Y:S01]  /*1140*/  IMAD.MOV.U32 R7, RZ, RZ, RZ ;  /* 0x000000ffff077224 */ /* 0x000fe200078e00ff */
[----:B------:R-:W-:Y:S06]  /*1150*/  @!P4 BRA `(.L_x_3872) ;  /* 0x00000000001cc947 */ /* 0x000fec0003800000 */
[----:B------:R-:W0:Y:S02]  /*1160*/  LDC R7, c[0x0][0x264] ;  /* 0x00009900ff077b82 */ /* 0x000e240000000800 */
[----:B0-----:R-:W-:-:S04]  /*1170*/  VIMNMX R7, R18, R7, PT ;  /* 0x0000000712077248 */ /* 0x001fc80003fe0100 */
[----:B------:R-:W-:-:S04]  /*1180*/  IADD3 R7, R7, -UR10, RZ ;  /* 0x8000000a07077c10 */ /* 0x000fc8000fffe0ff */
[----:B------:R-:W-:-:S04]  /*1190*/  SHF.R.S32.HI R8, RZ, 0x1f, R7 ;  /* 0x0000001fff087819 */ /* 0x000fc80000011407 */
[----:B------:R-:W-:-:S04]  /*11a0*/  LEA.HI R8, R8, R7, RZ, 0x5 ;  /* 0x0000000708087211 */ /* 0x000fc800078f28ff */
[----:B------:R-:W-:-:S05]  /*11b0*/  SHF.R.S32.HI R8, RZ, 0x5, R8 ;  /* 0x00000005ff087819 */ /* 0x000fca0000011408 */
[----:B------:R-:W-:-:S07]  /*11c0*/  IMAD.SHL.U32 R7, R8, 0x4, RZ ;  /* 0x0000000408077824 */ /* 0x000fce00078e00ff */
.L_x_3872:
        /* <DEDUP_REMOVED lines=8> */
.L_x_3873:
[----:B------:R-:W-:Y:S01]  /*1250*/  SHF.R.S32.HI R9, RZ, 0x5, R9 ;  /* 0x00000005ff097819 */ /* 0x000fe20000011409 */
        /* <DEDUP_REMOVED lines=9> */
.L_x_3874:
[----:B------:R-:W-:Y:S01]  /*12f0*/  IMAD R6, R9, 0x8, R6 ;  /* 0x0000000809067824 */ /* 0x000fe200078e0206 */
[----:B------:R-:W0:Y:S01]  /*1300*/  S2UR UR5, SR_CgaCtaId ;  /* 0x00000000000579c3 */ /* 0x000e220000008800 */
[----:B------:R-:W-:Y:S01]  /*1310*/  ISETP.GE.OR P0, PT, R18, UR10, P0 ;  /* 0x0000000a12007c0c */ /* 0x000fe20008706670 */
[----:B------:R-:W-:Y:S01]  /*1320*/  ULDC.64 UR6, c[0x0][0x218] ;  /* 0x0000860000067ab9 */ /* 0x000fe20000000a00 */
[----:B------:R-:W-:Y:S01]  /*1330*/  UMOV UR4, 0x400 ;  /* 0x0000040000047882 */ /* 0x000fe20000000000 */
[----:B------:R-:W-:Y:S01]  /*1340*/  IADD3 R0, R7, R6, R0 ;  /* 0x0000000607007210 */ /* 0x000fe20007ffe000 */
[----:B------:R-:W-:Y:S01]  /*1350*/  IMAD.MOV.U32 R22, RZ, RZ, RZ ;  /* 0x000000ffff167224 */ /* 0x000fe200078e00ff */
[----:B------:R-:W-:Y:S02]  /*1360*/  PRMT R23, RZ, 0x5410, RZ ;  /* 0x00005410ff177816 */ /* 0x000fe400000000ff */
[----:B------:R-:W-:Y:S02]  /*1370*/  IADD3 R3, R3, R0, R2 ;  /* 0x0000000003037210 */ /* 0x000fe40007ffe002 */
[----:B-----5:R-:W-:-:S02]  /*1380*/  PRMT R2, R10, 0x7610, R10 ;  /* 0x000076100a027816 */ /* 0x020fc4000000000a */
[----:B------:R-:W-:Y:S01]  /*1390*/  PRMT R24, RZ, 0x5410, RZ ;  /* 0x00005410ff187816 */ /* 0x000fe200000000ff */
[----:B------:R-:W-:Y:S01]  /*13a0*/  IMAD R0, R3, R16, RZ ;  /* 0x0000001003007224 */ /* 0x000fe200078e02ff */
[----:B------:R-:W-:Y:S02]  /*13b0*/  SHF.R.S32.HI R3, RZ, 0x1f, R5 ;  /* 0x0000001fff037819 */ /* 0x000fe40000011405 */
[----:B------:R-:W-:Y:S02]  /*13c0*/  PRMT R25, RZ, 0x5410, RZ ;  /* 0x00005410ff197816 */ /* 0x000fe400000000ff */
[----:B------:R-:W-:Y:S02]  /*13d0*/  IADD3 R5, P2, R5, R0, RZ ;  /* 0x0000000005057210 */ /* 0x000fe40007f5e0ff */
[----:B------:R-:W-:Y:S02]  /*13e0*/  IADD3 R27, R18, R27, RZ ;  /* 0x0000001b121b7210 */ /* 0x000fe40007ffe0ff */
[----:B------:R-:W-:-:S02]  /*13f0*/  LEA.HI.X.SX32 R0, R0, R3, 0x1, P2 ;  /* 0x0000000300007211 */ /* 0x000fc400010f0eff */
[C---:B------:R-:W-:Y:S01]  /*1400*/  LEA R32, P2, R5.reuse, UR6, 0x2 ;  /* 0x0000000605207c11 */ /* 0x040fe2000f8410ff */
[----:B0-----:R-:W-:Y:S01]  /*1410*/  ULEA UR4, UR5, UR4, 0x18 ;  /* 0x0000000405047291 */ /* 0x001fe2000f8ec03f */
[----:B------:R-:W-:Y:S02]  /*1420*/  PRMT R3, RZ, 0x5410, RZ ;  /* 0x00005410ff037816 */ /* 0x000fe400000000ff */
[----:B------:R-:W-:Y:S02]  /*1430*/  LEA.HI.X R33, R5, UR7, R0, 0x2, P2 ;  /* 0x0000000705217c11 */ /* 0x000fe400090f1400 */
[----:B------:R-:W-:Y:S01]  /*1440*/  PRMT R0, R11, 0x7610, R11 ;  /* 0x000076100b007816 */ /* 0x000fe2000000000b */
[----:B------:R-:W-:Y:S06]  /*1450*/  @P0 BRA `(.L_x_3875) ;  /* 0x0000001800e80947 */ /* 0x000fec0003800000 */
[----:B------:R-:W-:Y:S01]  /*1460*/  PRMT R5, R26, 0x9910, RZ ;  /* 0x000099101a057816 */ /* 0x000fe200000000ff */
[----:B------:R-:W-:Y:S01]  /*1470*/  IMAD.MOV.U32 R22, RZ, RZ, RZ ;  /* 0x000000ffff167224 */ /* 0x000fe200078e00ff */
[----:B------:R-:W-:Y:S01]  /*1480*/  PRMT R3, RZ, 0x7610, R3 ;  /* 0x00007610ff037816 */ /* 0x000fe20000000003 */
[----:B------:R-:W-:Y:S01]  /*1490*/  ULDC UR5, c[0x0][0x260] ;  /* 0x0000980000057ab9 */ /* 0x000fe20000000800 */
[----:B------:R-:W-:-:S04]  /*14a0*/  ISETP.NE.AND P0, PT, R5, RZ, PT ;  /* 0x000000ff0500720c */ /* 0x000fc80003f05270 */
[----:B------:R-:W-:-:S13]  /*14b0*/  ISETP.LT.OR P0, PT, R4, 0x2, !P0 ;  /* 0x000000020400780c */ /* 0x000fda0004701670 */
.L_x_3878:
[----:B------:R-:W-:Y:S01]  /*14c0*/  ISETP.NE.AND P2, PT, R18, R27, PT ;  /* 0x0000001b1200720c */ /* 0x000fe20003f45270 */
[----:B------:R-:W0:-:S12]  /*14d0*/  LDC R16, c[0x0][0x23c] ;  /* 0x00008f00ff107b82 */ /* 0x000e180000000800 */
[----:B------:R-:W1:Y:S01]  /*14e0*/  @!P2 LDC.64 R4, c[0x0][0x248] ;  /* 0x00009200ff04ab82 */ /* 0x000e620000000a00 */
[----:B------:R-:W-:Y:S02]  /*14f0*/  @!P2 VIADD R22, R22, 0x1 ;  /* 0x000000011616a836 */ /* 0x000fe40000000000 */
[----:B------:R-:W-:-:S03]  /*1500*/  @!P2 IMAD.SHL.U32 R7, R18, 0x2, RZ ;  /* 0x000000021207a824 */ /* 0x000fc600078e00ff */
[----:B------:R-:W-:Y:S01]  /*1510*/  @!P2 LEA R20, R22, R1, 0x3 ;  /* 0x000000011614a211 */ /* 0x000fe200078e18ff */
[----:B0-----:R-:W-:-:S05]  /*1520*/  IMAD.WIDE R28, R16, 0x4, R32 ;  /* 0x00000004101c7825 */ /* 0x001fca00078e0220 */
[----:B------:R-:W2:Y:S04]  /*1530*/  @!P2 LDL.64 R20, [R20] ;  /* 0x000000001414a983 */ /* 0x000ea80000100a00 */
        /* <DEDUP_REMOVED lines=11> */
[----:B------:R-:W-:Y:S01]  /*15f0*/  @!P2 PRMT R0, R0, 0x7610, R21 ;  /* 0x000076100000a816 */ /* 0x000fe20000000015 */
[----:B------:R-:W-:-:S04]  /*1600*/  IMAD.WIDE R20, R16, 0x4, R6 ;  /* 0x0000000410147825 */ /* 0x000fc800078e0206 */
[----:B---3--:R-:W-:Y:S01]  /*1610*/  @!P2 IMAD.IADD R27, R5, 0x1, R18 ;  /* 0x00000001051ba824 */ /* 0x008fe200078e0212 */
[----:B0-----:R-:W-:Y:S06]  /*1620*/  @!P1 BRA `(.L_x_3876) ;  /* 0x00000018005c9947 */ /* 0x001fec0003800000 */
[----:B------:R-:W2:Y:S01]  /*1630*/  LDG.E.128.CONSTANT R4, desc[UR8][R20.64] ;  /* 0x0000000814047981 */ /* 0x000ea2000c1e9d00 */
[----:B-----5:R-:W-:Y:S01]  /*1640*/  SHF.R.U32.HI R38, RZ, 0xf, R32 ;  /* 0x0000000fff267819 */ /* 0x020fe20000011620 */
[----:B------:R-:W-:Y:S01]  /*1650*/  IMAD.MOV.U32 R85, RZ, RZ, 0x2800 ;  /* 0x00002800ff557424 */ /* 0x000fe200078e00ff */
[----:B------:R-:W-:Y:S02]  /*1660*/  SHF.R.U32.HI R73, RZ, 0xf, R34 ;  /* 0x0000000fff497819 */ /* 0x000fe40000011622 */
[----:B------:R-:W-:Y:S02]  /*1670*/  SHF.R.U32.HI R80, RZ, 0xf, R35 ;  /* 0x0000000fff507819 */ /* 0x000fe40000011623 */
[----:B------:R-:W-:Y:S02]  /*1680*/  SHF.R.U32.HI R65, RZ, 0xf, R33 ;  /* 0x0000000fff417819 */ /* 0x000fe40000011621 */
[----:B------:R-:W-:Y:S02]  /*1690*/  SHF.R.U32.HI R46, RZ, 0xe, R28 ;  /* 0x0000000eff2e7819 */ /* 0x000fe4000001161c */
[----:B------:R-:W-:-:S02]  /*16a0*/  SHF.R.U32.HI R74, RZ, 0xe, R30 ;  /* 0x0000000eff4a7819 */ /* 0x000fc4000001161e */
[----:B------:R-:W-:Y:S02]  /*16b0*/  SHF.R.U32.HI R83, RZ, 0xe, R31 ;  /* 0x0000000eff537819 */ /* 0x000fe4000001161f */
[----:B------:R-:W-:Y:S02]  /*16c0*/  LOP3.LUT R45, R38, 0x10001, RZ, 0xc0, !PT ;  /* 0x00010001262d7812 */ /* 0x000fe400078ec0ff */
[----:B------:R-:W-:Y:S02]  /*16d0*/  LOP3.LUT R73, R73, 0x10001, RZ, 0xc0, !PT ;  /* 0x0001000149497812 */ /* 0x000fe400078ec0ff */
[----:B------:R-:W-:Y:S02]  /*16e0*/  LOP3.LUT R80, R80, 0x10001, RZ, 0xc0, !PT ;  /* 0x0001000150507812 */ /* 0x000fe400078ec0ff */
[----:B------:R-:W-:Y:S02]  /*16f0*/  SHF.R.U32.HI R66, RZ, 0xe, R29 ;  /* 0x0000000eff427819 */ /* 0x000fe4000001161d */
[----:B------:R-:W-:-:S02]  /*1700*/  LOP3.LUT R65, R65, 0x10001, RZ, 0xc0, !PT ;  /* 0x0001000141417812 */ /* 0x000fc400078ec0ff */
[----:B------:R-:W-:Y:S02]  /*1710*/  SHF.R.U32.HI R47, RZ, 0xd, R12 ;  /* 0x0000000dff2f7819 */ /* 0x000fe4000001160c */
[----:B------:R-:W-:Y:S02]  /*1720*/  SHF.R.U32.HI R76, RZ, 0xd, R14 ;  /* 0x0000000dff4c7819 */ /* 0x000fe4000001160e */
[----:B------:R-:W-:Y:S02]  /*1730*/  SHF.R.U32.HI R82, RZ, 0xd, R15 ;  /* 0x0000000dff527819 */ /* 0x000fe4000001160f */
[----:B------:R-:W-:Y:S02]  /*1740*/  LOP3.LUT R46, R45, 0x20002, R46, 0xf8, !PT ;  /* 0x000200022d2e7812 */ /* 0x000fe400078ef82e */
[----:B------:R-:W-:Y:S02]  /*1750*/  LOP3.LUT R73, R73, 0x20002, R74, 0xf8, !PT ;  /* 0x0002000249497812 */ /* 0x000fe400078ef84a */
[----:B------:R-:W-:-:S02]  /*1760*/  LOP3.LUT R83, R80, 0x20002, R83, 0xf8, !PT ;  /* 0x0002000250537812 */ /* 0x000fc400078ef853 */
[----:B------:R-:W-:Y:S02]  /*1770*/  SHF.R.U32.HI R71, RZ, 0xd, R13 ;  /* 0x0000000dff477819 */ /* 0x000fe4000001160d */
[----:B------:R-:W-:Y:S02]  /*1780*/  LOP3.LUT R66, R65, 0x20002, R66, 0xf8, !PT ;  /* 0x0002000241427812 */ /* 0x000fe400078ef842 */
[C---:B------:R-:W-:Y:S02]  /*1790*/  LOP3.LUT R37, R32.reuse, 0x3e003e0, RZ, 0xc0, !PT ;  /* 0x03e003e020257812 */ /* 0x040fe400078ec0ff */
[----:B------:R-:W-:Y:S02]  /*17a0*/  LOP3.LUT R61, R32, 0x1f001f, RZ, 0xc0, !PT ;  /* 0x001f001f203d7812 */ /* 0x000fe400078ec0ff */
[----:B------:R-:W-:Y:S02]  /*17b0*/  SHF.R.U32.HI R60, RZ, 0xa, R32 ;  /* 0x0000000aff3c7819 */ /* 0x000fe40000011620 */
[----:B------:R-:W-:-:S02]  /*17c0*/  SHF.R.U32.HI R64, RZ, 0xc, R8 ;  /* 0x0000000cff407819 */ /* 0x000fc40000011608 */
        /* <DEDUP_REMOVED lines=13> */
[----:B------:R-:W-:Y:S02]  /*18a0*/  LOP3.LUT R29, R30, 0x3e003e0, RZ, 0xc0, !PT ;  /* 0x03e003e01e1d7812 */ /* 0x000fe400078ec0ff */
[----:B------:R-:W-:Y:S02]  /*18b0*/  PRMT R38, R85, 0x7610, R38 ;  /* 0x0000761055267816 */ /* 0x000fe40000000026 */
[----:B------:R-:W-:Y:S02]  /*18c0*/  PRMT R45, R19, 0x9910, RZ ;  /* 0x00009910132d7816 */ /* 0x000fe400000000ff */
[----:B------:R-:W-:Y:S02]  /*18d0*/  LOP3.LUT R41, R28, 0x3e003e0, RZ, 0xc0, !PT ;  /* 0x03e003e01c297812 */ /* 0x000fe400078ec0ff */
[----:B------:R-:W-:-:S02]  /*18e0*/  LOP3.LUT R80, R47, 0x80008, R64, 0xf8, !PT ;  /* 0x000800082f507812 */ /* 0x000fc400078ef840 */
[----:B------:R-:W-:Y:S02]  /*18f0*/  LOP3.LUT R86, R76, 0x80008, R81, 0xf8, !PT ;  /* 0x000800084c567812 */ /* 0x000fe400078ef851 */
[----:B------:R-:W-:Y:S02]  /*1900*/  LOP3.LUT R90, R83, 0x80008, R84, 0xf8, !PT ;  /* 0x00080008535a7812 */ /* 0x000fe400078ef854 */
[C---:B------:R-:W-:Y:S02]  /*1910*/  LOP3.LUT R36, R33.reuse, 0x3e003e0, RZ, 0xc0, !PT ;  /* 0x03e003e021247812 */ /* 0x040fe400078ec0ff */
[----:B------:R-:W-:Y:S02]  /*1920*/  LOP3.LUT R54, R33, 0x1f001f, RZ, 0xc0, !PT ;  /* 0x001f001f21367812 */ /* 0x000fe400078ec0ff */
[----:B------:R-:W-:Y:S02]  /*1930*/  SHF.R.U32.HI R57, RZ, 0xa, R33 ;  /* 0x0000000aff397819 */ /* 0x000fe40000011621 */
[----:B------:R-:W-:-:S02]  /*1940*/  LOP3.LUT R82, R71, 0x80008, R72, 0xf8, !PT ;  /* 0x0008000847527812 */ /* 0x000fc400078ef848 */
[C---:B------:R-:W-:Y:S02]  /*1950*/  LOP3.LUT R33, R35.reuse, 0x3e003e0, RZ, 0xc0, !PT ;  /* 0x03e003e023217812 */ /* 0x040fe400078ec0ff */
[----:B------:R-:W-:Y:S02]  /*1960*/  LOP3.LUT R48, R35, 0x1f001f, RZ, 0xc0, !PT ;  /* 0x001f001f23307812 */ /* 0x000fe400078ec0ff */
[----:B------:R-:W-:Y:S02]  /*1970*/  SHF.R.U32.HI R49, RZ, 0xa, R35 ;  /* 0x0000000aff317819 */ /* 0x000fe40000011623 */
[----:B------:R-:W-:Y:S02]  /*1980*/  LOP3.LUT R44, R8, 0x3e003e0, RZ, 0xc0, !PT ;  /* 0x03e003e0082c7812 */ /* 0x000fe400078ec0ff */
[----:B------:R-:W-:Y:S02]  /*1990*/  LOP3.LUT R56, R30, 0x1f001f, RZ, 0xc0, !PT ;  /* 0x001f001f1e387812 */ /* 0x000fe400078ec0ff */
[----:B------:R-:W-:-:S02]  /*19a0*/  SHF.R.U32.HI R55, RZ, 0xa, R30 ;  /* 0x0000000aff377819 */ /* 0x000fc4000001161e */
[----:B------:R-:W-:Y:S02]  /*19b0*/  LOP3.LUT R35, R13, 0x3e003e0, RZ, 0xc0, !PT ;  /* 0x03e003e00d237812 */ /* 0x000fe400078ec0ff */
        /* <DEDUP_REMOVED lines=16> */
[----:B------:R-:W-:-:S02]  /*1ac0*/  SHF.R.U32.HI R70, RZ, 0xa, R9 ;  /* 0x0000000aff467819 */ /* 0x000fc40000011609 */
[C---:B------:R-:W-:Y:S02]  /*1ad0*/  LOP3.LUT R28, R31.reuse, 0x3e003e0, RZ, 0xc0, !PT ;  /* 0x03e003e01f1c7812 */ /* 0x040fe400078ec0ff */
[----:B------:R-:W-:Y:S02]  /*1ae0*/  LOP3.LUT R52, R31, 0x1f001f, RZ, 0xc0, !PT ;  /* 0x001f001f1f347812 */ /* 0x000fe400078ec0ff */
[----:B------:R-:W-:Y:S02]  /*1af0*/  SHF.R.U32.HI R63, RZ, 0xa, R13 ;  /* 0x0000000aff3f7819 */ /* 0x000fe4000001160d */
[----:B------:R-:W-:Y:S02]  /*1b00*/  LOP3.LUT R12, R15, 0x1f001f, RZ, 0xc0, !PT ;  /* 0x001f001f0f0c7812 */ /* 0x000fe400078ec0ff */
[C---:B------:R-:W-:Y:S02]  /*1b10*/  LOP3.LUT R39, R10.reuse, 0x3e003e0, RZ, 0xc0, !PT ;  /* 0x03e003e00a277812 */ /* 0x040fe400078ec0ff */
[----:B------:R-:W-:-:S02]  /*1b20*/  LOP3.LUT R8, R10, 0x1f001f, RZ, 0xc0, !PT ;  /* 0x001f001f0a087812 */ /* 0x000fc400078ec0ff */
[C---:B------:R-:W-:Y:S02]  /*1b30*/  LOP3.LUT R40, R11.reuse, 0x3e003e0, RZ, 0xc0, !PT ;  /* 0x03e003e00b287812 */ /* 0x040fe400078ec0ff */
[----:B------:R-:W-:Y:S02]  /*1b40*/  LOP3.LUT R9, R11, 0x1f001f, RZ, 0xc0, !PT ;  /* 0x001f001f0b097812 */ /* 0x000fe400078ec0ff */
[----:B------:R-:W-:Y:S02]  /*1b50*/  LOP3.LUT R35, R35, 0x64006400, RZ, 0xfc, !PT ;  /* 0x6400640023237812 */ /* 0x000fe400078efcff */
[C---:B------:R-:W-:Y:S02]  /*1b60*/  LOP3.LUT R31, R14.reuse, 0x3e003e0, RZ, 0xc0, !PT ;  /* 0x03e003e00e1f7812 */ /* 0x040fe400078ec0ff */
[----:B------:R-:W-:Y:S02]  /*1b70*/  LOP3.LUT R13, R14, 0x1f001f, RZ, 0xc0, !PT ;  /* 0x001f001f0e0d7812 */ /* 0x000fe400078ec0ff */
[----:B------:R-:W-:-:S02]  /*1b80*/  SHF.R.U32.HI R15, RZ, 0xa, R15 ;  /* 0x0000000aff0f7819 */ /* 0x000fc4000001160f */
[----:B------:R-:W-:Y:S02]  /*1b90*/  SHF.R.U32.HI R10, RZ, 0xa, R10 ;  /* 0x0000000aff0a7819 */ /* 0x000fe4000001160a */
[----:B------:R-:W-:Y:S02]  /*1ba0*/  SHF.R.U32.HI R11, RZ, 0xa, R11 ;  /* 0x0000000aff0b7819 */ /* 0x000fe4000001160b */
[----:B------:R-:W-:Y:S01]  /*1bb0*/  LOP3.LUT R87, R43, 0x64006400, RZ, 0xfc, !PT ;  /* 0x640064002b577812 */ /* 0x000fe200078efcff */
[----:B------:R-:W-:Y:S01]  /*1bc0*/  HFMA2 R43, R41, R38.H0_H0, -48, -48 ;  /* 0xd200d200292b7431 */ /* 0x000fe20000040026 */
[----:B------:R-:W-:Y:S02]  /*1bd0*/  LOP3.LUT R101, R30, 0x64006400, RZ, 0xfc, !PT ;  /* 0x640064001e657812 */ /* 0x000fe400078efcff */
[----:B------:R-:W-:Y:S02]  /*1be0*/  SHF.R.U32.HI R14, RZ, 0xa, R14 ;  /* 0x0000000aff0e7819 */ /* 0x000fe4000001160e */
        /* <DEDUP_REMOVED lines=33> */
[----:B------:R-:W-:Y:S01]  /*1e00*/  HADD2 R58, R58, -1040, -1040 ;  /* 0xe410e4103a3a7430 */ /* 0x000fe20000000000 */
[----:B--2---:R-:W-:Y:S02]  /*1e10*/  LOP3.LUT R46, R4, 0x3e003e0, RZ, 0xc0, !PT ;  /* 0x03e003e0042e7812 */ /* 0x004fe400078ec0ff */
[----:B------:R-:W-:Y:S02]  /*1e20*/  SHF.R.U32.HI R85, RZ, 0xb, R7 ;  /* 0x0000000bff557819 */ /* 0x000fe40000011607 */
[----:B------:R-:W-:-:S02]  /*1e30*/  SHF.R.U32.HI R81, RZ, 0xb, R5 ;  /* 0x0000000bff517819 */ /* 0x000fc40000011605 */
[----:B------:R-:W-:Y:S02]  /*1e40*/  LOP3.LUT R47, R5, 0x3e003e0, RZ, 0xc0, !PT ;  /* 0x03e003e0052f7812 */ /* 0x000fe400078ec0ff */
[----:B------:R-:W-:Y:S02]  /*1e50*/  SHF.R.U32.HI R83, RZ, 0xb, R6 ;  /* 0x0000000bff537819 */ /* 0x000fe40000011606 */
[C---:B------:R-:W-:Y:S02]  /*1e60*/  LOP3.LUT R88, R7.reuse, 0x3e003e0, RZ, 0xc0, !PT ;  /* 0x03e003e007587812 */ /* 0x040fe400078ec0ff */
[----:B------:R-:W-:Y:S02]  /*1e70*/  LOP3.LUT R74, R7, 0x1f001f, RZ, 0xc0, !PT ;  /* 0x001f001f074a7812 */ /* 0x000fe400078ec0ff */
[----:B------:R-:W-:Y:S02]  /*1e80*/  SHF.R.U32.HI R76, RZ, 0xa, R7 ;  /* 0x0000000aff4c7819 */ /* 0x000fe40000011607 */
[----:B------:R-:W-:-:S02]  /*1e90*/  SHF.R.U32.HI R45, RZ, 0xb, R4 ;  /* 0x0000000bff2d7819 */ /* 0x000fc40000011604 */
[----:B------:R-:W-:Y:S02]  /*1ea0*/  LOP3.LUT R65, R5, 0x1f001f, RZ, 0xc0, !PT ;  /* 0x001f001f05417812 */ /* 0x000fe400078ec0ff */
[----:B------:R-:W-:Y:S02]  /*1eb0*/  SHF.R.U32.HI R71, RZ, 0xa, R5 ;  /* 0x0000000aff477819 */ /* 0x000fe40000011605 */
[C---:B------:R-:W-:Y:S02]  /*1ec0*/  LOP3.LUT R84, R6.reuse, 0x3e003e0, RZ, 0xc0, !PT ;  /* 0x03e003e006547812 */ /* 0x040fe400078ec0ff */
[----:B------:R-:W-:Y:S02]  /*1ed0*/  LOP3.LUT R72, R6, 0x1f001f, RZ, 0xc0, !PT ;  /* 0x001f001f06487812 */ /* 0x000fe400078ec0ff */
[----:B------:R-:W-:Y:S02]  /*1ee0*/  SHF.R.U32.HI R73, RZ, 0xa, R6 ;  /* 0x0000000aff497819 */ /* 0x000fe40000011606 */
[----:B------:R-:W-:-:S02]  /*1ef0*/  LOP3.LUT R7, R90, 0x100010, R85, 0xf8, !PT ;  /* 0x001000105a077812 */ /* 0x000fc400078ef855 */
[----:B------:R-:W-:Y:S02]  /*1f00*/  LOP3.LUT R29, R46, 0x64006400, RZ, 0xfc, !PT ;  /* 0x640064002e1d7812 */ /* 0x000fe400078efcff */
[----:B------:R-:W-:Y:S02]  /*1f10*/  LOP3.LUT R5, R82, 0x100010, R81, 0xf8, !PT ;  /* 0x0010001052057812 */ /* 0x000fe400078ef851 */
        /* <DEDUP_REMOVED lines=12> */
[----:B------:R-:W-:Y:S01]  /*1fe0*/  SHF.R.U32.HI R66, RZ, 0xa, R4 ;  /* 0x0000000aff427819 */ /* 0x000fe20000011604 */
        /* <DEDUP_REMOVED lines=174> */
.L_x_3877:
        /* <DEDUP_REMOVED lines=77> */
.L_x_3876:
[----:B------:R-:W-:Y:S01]  /*2fa0*/  VIADD R18, R18, 0x20 ;  /* 0x0000002012127836 */ /* 0x000fe20000000000 */
[----:B------:R-:W-:Y:S01]  /*2fb0*/  UIADD3 UR4, UR4, 0x40, URZ ;  /* 0x0000004004047890 */ /* 0x000fe2000fffe03f */
[----:B-----5:R-:W-:-:S03]  /*2fc0*/  IMAD.WIDE R32, R16, 0x4, R20 ;  /* 0x0000000410207825 */ /* 0x020fc600078e0214 */
[C---:B------:R-:W-:Y:S02]  /*2fd0*/  ISETP.GE.AND P2, PT, R18.reuse, UR5, PT ;  /* 0x0000000512007c0c */ /* 0x040fe4000bf46270 */
[----:B------:R-:W-:-:S13]  /*2fe0*/  ISETP.LT.AND P3, PT, R18, R17, PT ;  /* 0x000000111200720c */ /* 0x000fda0003f61270 */
[----:B------:R-:W-:Y:S05]  /*2ff0*/  @!P2 BRA P3, `(.L_x_3878) ;  /* 0xffffffe40030a947 */ /* 0x000fea000183ffff */
.L_x_3875:
        /* <DEDUP_REMOVED lines=11> */
.L_x_3882:
[----:B------:R-:W-:Y:S01]  /*30b0*/  ISETP.NE.AND P2, PT, R18, R27, PT ;  /* 0x0000001b1200720c */ /* 0x000fe20003f45270 */
[----:B------:R-:W0:Y:S01]  /*30c0*/  LDC R16, c[0x0][0x23c] ;  /* 0x00008f00ff107b82 */ /* 0x000e220000000800 */
[----:B-----5:R1:W5:Y:S11]  /*30d0*/  LDG.E.128.CONSTANT R28, desc[UR8][R32.64] ;  /* 0x00000008201c7981 */ /* 0x020376000c1e9d00 */
[----:B------:R-:W2:Y:S01]  /*30e0*/  @!P2 LDC.64 R4, c[0x0][0x248] ;  /* 0x00009200ff04ab82 */ /* 0x000ea20000000a00 */
[----:B------:R-:W-:-:S02]  /*30f0*/  @!P2 IADD3 R22, R22, 0x1, RZ ;  /* 0x000000011616a810 */ /* 0x000fc40007ffe0ff */
[----:B------:R-:W-:-:S03]  /*3100*/  @!P2 LEA R7, R18, 0x1, 0x1 ;  /* 0x000000011207a811 */ /* 0x000fc600078e08ff */
[----:B------:R-:W-:-:S06]  /*3110*/  @!P2 IMAD R12, R22, 0x8, R1 ;  /* 0x00000008160ca824 */ /* 0x000fcc00078e0201 */
        /* <DEDUP_REMOVED lines=9> */
[----:B------:R-:W-:Y:S01]  /*31b0*/  @!P2 PRMT R0, R0, 0x7610, R13 ;  /* 0x000076100000a816 */ /* 0x000fe2000000000d */
[----:B--2---:R-:W-:Y:S01]  /*31c0*/  @!P2 IMAD.IADD R27, R5, 0x1, R18 ;  /* 0x00000001051ba824 */ /* 0x004fe200078e0212 */
        /* <DEDUP_REMOVED lines=9> */
[----:B------:R-:W-:Y:S02]  /*3260*/  SHF.R.U32.HI R41, RZ, 0xf, R31 ;  /* 0x0000000fff297819 */ /* 0x000fe4000001161f */
[----:B------:R-:W-:Y:S02]  /*3270*/  SHF.R.U32.HI R34, RZ, 0xe, R8 ;  /* 0x0000000eff227819 */ /* 0x000fe40000011608 */
[----:B------:R-:W-:Y:S02]  /*3280*/  LOP3.LUT R33, R33, 0x10001, RZ, 0xc0, !PT ;  /* 0x0001000121217812 */ /* 0x000fe400078ec0ff */
        /* <DEDUP_REMOVED lines=8> */
[----:B------:R-:W-:-:S02]  /*3310*/  LOP3.LUT R28, R8, 0x380038, RZ, 0xc0, !PT ;  /* 0x00380038081c7812 */ /* 0x000fc400078ec0ff */
[----:B------:R-:W-:Y:S02]  /*3320*/  SHF.R.U32.HI R70, RZ, 0x6, R8 ;  /* 0x00000006ff467819 */ /* 0x000fe40000011608 */
[----:B------:R-:W-:Y:S02]  /*3330*/  LOP3.LUT R77, R8, 0x70007, RZ, 0xc0, !PT ;  /* 0x00070007084d7812 */ /* 0x000fe400078ec0ff */
[----:B------:R-:W-:Y:S02]  /*3340*/  SHF.R.U32.HI R10, RZ, 0xe, R11 ;  /* 0x0000000eff0a7819 */ /* 0x000fe4000001160b */
[----:B------:R-:W-:Y:S02]  /*3350*/  LOP3.LUT R41, R41, 0x10001, RZ, 0xc0, !PT ;  /* 0x0001000129297812 */ /* 0x000fe400078ec0ff */
[----:B------:R-:W-:Y:S02]  /*3360*/  SHF.R.U32.HI R8, RZ, 0xe, R9 ;  /* 0x0000000eff087819 */ /* 0x000fe40000011609 */
[----:B------:R-:W-:-:S02]  /*3370*/  LOP3.LUT R35, R35, 0x10001, RZ, 0xc0, !PT ;  /* 0x0001000123237812 */ /* 0x000fc400078ec0ff */
[----:B------:R-:W-:Y:S02]  /*3380*/  LOP3.LUT R38, R33, 0x20002, R34, 0xf8, !PT ;  /* 0x0002000221267812 */ /* 0x000fe400078ef822 */
[----:B------:R-:W-:Y:S02]  /*3390*/  LOP3.LUT R43, R29, 0x20002, R44, 0xf8, !PT ;  /* 0x000200021d2b7812 */ /* 0x000fe400078ef82c */
[C---:B------:R-:W-:Y:S02]  /*33a0*/  LOP3.LUT R36, R30.reuse, 0x380038, RZ, 0xc0, !PT ;  /* 0x003800381e247812 */ /* 0x040fe400078ec0ff */
[----:B------:R-:W-:Y:S02]  /*33b0*/  SHF.R.U32.HI R12, RZ, 0x6, R30 ;  /* 0x00000006ff0c7819 */ /* 0x000fe4000001161e */
[----:B------:R-:W-:Y:S02]  /*33c0*/  LOP3.LUT R71, R30, 0x70007, RZ, 0xc0, !PT ;  /* 0x000700071e477812 */ /* 0x000fe400078ec0ff */
[----:B------:R-:W-:-:S02]  /*33d0*/  LOP3.LUT R49, R41, 0x20002, R10, 0xf8, !PT ;  /* 0x0002000229317812 */ /* 0x000fc400078ef80a */
[C---:B------:R-:W-:Y:S02]  /*33e0*/  LOP3.LUT R30, R9.reuse, 0x380038, RZ, 0xc0, !PT ;  /* 0x00380038091e7812 */ /* 0x040fe400078ec0ff */
[----:B------:R-:W-:Y:S02]  /*33f0*/  SHF.R.U32.HI R67, RZ, 0x6, R9 ;  /* 0x00000006ff437819 */ /* 0x000fe40000011609 */
[----:B------:R-:W-:Y:S02]  /*3400*/  LOP3.LUT R76, R9, 0x70007, RZ, 0xc0, !PT ;  /* 0x00070007094c7812 */ /* 0x000fe400078ec0ff */
[----:B------:R-:W-:Y:S02]  /*3410*/  LOP3.LUT R42, R35, 0x20002, R8, 0xf8, !PT ;  /* 0x00020002232a7812 */ /* 0x000fe400078ef808 */
[----:B------:R-:W-:Y:S02]  /*3420*/  PRMT R9, R19, 0x9910, RZ ;  /* 0x0000991013097816 */ /* 0x000fe400000000ff */
[----:B------:R-:W-:-:S02]  /*3430*/  SHF.R.U32.HI R15, RZ, 0x6, R31 ;  /* 0x00000006ff0f7819 */ /* 0x000fc4000001161f */
[C---:B------:R-:W-:Y:S02]  /*3440*/  LOP3.LUT R39, R31.reuse, 0x380038, RZ, 0xc0, !PT ;  /* 0x003800381f277812 */ /* 0x040fe400078ec0ff */
[----:B------:R-:W-:Y:S02]  /*3450*/  LOP3.LUT R73, R31, 0x70007, RZ, 0xc0, !PT ;  /* 0x000700071f497812 */ /* 0x000fe400078ec0ff */
[C---:B------:R-:W-:Y:S02]  /*3460*/  LOP3.LUT R40, R11.reuse, 0x380038, RZ, 0xc0, !PT ;  /* 0x003800380b287812 */ /* 0x040fe400078ec0ff */
[----:B------:R-:W-:Y:S02]  /*3470*/  SHF.R.U32.HI R69, RZ, 0x6, R11 ;  /* 0x00000006ff457819 */ /* 0x000fe4000001160b */
[----:B------:R-:W-:Y:S02]  /*3480*/  LOP3.LUT R78, R11, 0x70007, RZ, 0xc0, !PT ;  /* 0x000700070b4e7812 */ /* 0x000fe400078ec0ff */
[----:B------:R-:W-:-:S02]  /*3490*/  ISETP.NE.AND P2, PT, R9, RZ, PT ;  /* 0x000000ff0900720c */ /* 0x000fc40003f45270 */
        /* <DEDUP_REMOVED lines=16> */
[----:B------:R-:W-:-:S02]  /*35a0*/  MOV R46, 0x2400 ;  /* 0x00002400002e7802 */ /* 0x000fc40000000f00 */
        /* <DEDUP_REMOVED lines=10> */
[----:B--2---:R-:W-:Y:S02]  /*3650*/  SHF.R.U32.HI R34, RZ, 0xd, R6 ;  /* 0x0000000dff227819 */ /* 0x004fe40000011606 */
        /* <DEDUP_REMOVED lines=8> */
[----:B------:R-:W-:Y:S02]  /*36e0*/  LOP3.LUT R7, R43, 0x40004, R34, 0xf8, !PT ;  /* 0x000400042b077812 */ /* 0x000fe400078ef822 */
[----:B------:R-:W-:Y:S02]  /*36f0*/  SHF.R.U32.HI R29, RZ, 0xd, R4 ;  /* 0x0000000dff1d7819 */ /* 0x000fe40000011604 */
[C---:B------:R-:W-:Y:S02]  /*3700*/  LOP3.LUT R35, R5.reuse, 0x380038, RZ, 0xc0, !PT ;  /* 0x0038003805237812 */ /* 0x040fe400078ec0ff */
[----:B------:R-:W-:Y:S02]  /*3710*/  SHF.R.U32.HI R8, RZ, 0x6, R5 ;  /* 0x00000006ff087819 */ /* 0x000fe40000011605 */
[----:B------:R-:W-:Y:S02]  /*3720*/  LOP3.LUT R63, R5, 0x70007, RZ, 0xc0, !PT ;  /* 0x00070007053f7812 */ /* 0x000fe400078ec0ff */
[----:B------:R-:W-:-:S02]  /*3730*/  LOP3.LUT R34, R32, 0x64006400, RZ, 0xfc, !PT ;  /* 0x6400640020227812 */ /* 0x000fc400078efcff */
[----:B------:R-:W-:Y:S02]  /*3740*/  LOP3.LUT R5, R42, 0x40004, R33, 0xf8, !PT ;  /* 0x000400042a057812 */ /* 0x000fe400078ef821 */
[----:B------:R-:W-:Y:S01]  /*3750*/  LOP3.LUT R32, R13, 0x380038, RZ, 0xc0, !PT ;  /* 0x003800380d207812 */ /* 0x000fe200078ec0ff */
[----:B------:R-:W-:Y:S01]  /*3760*/  HFMA2 R61, R34, R45.H0_H0, -132, -132 ;  /* 0xd820d820223d7431 */ /* 0x000fe2000004002d */
[C---:B------:R-:W-:Y:S02]  /*3770*/  LOP3.LUT R31, R4.reuse, 0x380038, RZ, 0xc0, !PT ;  /* 0x00380038041f7812 */ /* 0x040fe400078ec0ff */
[----:B------:R-:W-:Y:S02]  /*3780*/  LOP3.LUT R33, R67, 0x380038, RZ, 0xc0, !PT ;  /* 0x0038003843217812 */ /* 0x000fe400078ec0ff */
[----:B------:R-:W-:Y:S02]  /*3790*/  SHF.R.U32.HI R9, RZ, 0x6, R4 ;  /* 0x00000006ff097819 */ /* 0x000fe40000011604 */
        /* <DEDUP_REMOVED lines=86> */
[-C--:B------:R-:W-:Y:S01]  /*3d00*/  HFMA2 R43, R43, R46.reuse.H0_H0, -20, -20 ;  /* 0xcd00cd002b2b7431 */ /* 0x080fe2000004002e */
        /* <DEDUP_REMOVED lines=127> */
.L_x_3881:
        /* <DEDUP_REMOVED lines=77> */
.L_x_3880:
[----:B------:R-:W-:Y:S01]  /*49d0*/  VIADD R18, R18, 0x20 ;  /* 0x0000002012127836 */ /* 0x000fe20000000000 */
[----:B------:R-:W-:Y:S01]  /*49e0*/  UIADD3 UR4, UR4, 0x40, URZ ;  /* 0x0000004004047890 */ /* 0x000fe2000fffe03f */
[----:B------:R-:W-:-:S03]  /*49f0*/  IMAD.WIDE R32, R16, 0x4, R20 ;  /* 0x0000000410207825 */ /* 0x000fc600078e0214 */
[C---:B------:R-:W-:Y:S02]  /*4a00*/  ISETP.GE.AND P2, PT, R18.reuse, UR5, PT ;  /* 0x0000000512007c0c */ /* 0x040fe4000bf46270 */
[----:B------:R-:W-:-:S13]  /*4a10*/  ISETP.LT.AND P3, PT, R18, R17, PT ;  /* 0x000000111200720c */ /* 0x000fda0003f61270 */
[----:B------:R-:W-:Y:S05]  /*4a20*/  @!P2 BRA P3, `(.L_x_3882) ;  /* 0xffffffe400a0a947 */ /* 0x000fea000183ffff */
.L_x_3879:
[----:B------:R-:W-:Y:S05]  /*4a30*/  @!P1 EXIT ;  /* 0x000000000000994d */ /* 0x000fea0003800000 */
[----:B------:R-:W0:Y:S01]  /*4a40*/  S2R R5, SR_CTAID.X ;  /* 0x0000000000057919 */ /* 0x000e220000002500 */
[----:B------:R-:W1:Y:S01]  /*4a50*/  S2UR UR4, SR_CTAID.Y ;  /* 0x00000000000479c3 */ /* 0x000e620000002600 */
[----:B------:R-:W0:Y:S07]  /*4a60*/  S2R R0, SR_TID.X ;  /* 0x0000000000007919 */ /* 0x000e2e0000002100 */
[----:B-----5:R-:W2:Y:S01]  /*4a70*/  LDC.64 R8, c[0x0][0x230] ;  /* 0x00008c00ff087b82 */ /* 0x020ea20000000a00 */
[----:B-1----:R-:W-:Y:S01]  /*4a80*/  USHF.L.U32 UR4, UR4, 0x1, URZ ;  /* 0x0000000104047899 */ /* 0x002fe2000800063f */
[----:B0-----:R-:W-:-:S04]  /*4a90*/  IMAD R5, R5, 0x40, R0 ;  /* 0x0000004005057824 */ /* 0x001fc800078e0200 */
[----:B------:R-:W-:-:S04]  /*4aa0*/  IMAD.SHL.U32 R5, R5, 0x4, RZ ;  /* 0x0000000405057824 */ /* 0x000fc800078e00ff */
        /* <DEDUP_REMOVED lines=10> */
[----:B------:R-:W-:-:S05]  /*4b50*/  IMAD.MOV.U32 R4, RZ, RZ, R6 ;  /* 0x000000ffff047224 */ /* 0x000fca00078e0006 */
[----:B------:R-:W-:Y:S01]  /*4b60*/  MOV R4, R4 ;  /* 0x0000000400047202 */ /* 0x000fe20000000f00 */
[----:B------:R-:W-:-:S07]  /*4b70*/  IMAD.MOV.U32 R5, RZ, RZ, R3 ;  /* 0x000000ffff057224 */ /* 0x000fce00078e0003 */
.L_x_3886:
[----:B------:R-:W0:Y:S02]  /*4b80*/  LDS R2, [R4] ;  /* 0x0000000004027984 */ /* 0x000e240000000800 */
[----:B0-----:R-:W-:-:S10]  /*4b90*/  HFMA2.MMA R3, R2, 1, 1, R5 ;  /* 0x3c003c0002037835 */ /* 0x001fd40000000005 */
[----:B------:R-:W0:Y:S02]  /*4ba0*/  ATOMS.CAST.SPIN R3, [R4], R2, R3 ;  /* 0x000000020403738d */ /* 0x000e240001800003 */
[----:B0-----:R-:W-:-:S13]  /*4bb0*/  ISETP.EQ.U32.AND P0, PT, R3, 0x1, PT ;  /* 0x000000010300780c */ /* 0x001fda0003f02070 */
[----:B------:R-:W-:Y:S05]  /*4bc0*/  @!P0 BRA `(.L_x_3886) ;  /* 0xfffffffc00ec8947 */ /* 0x000fea000383ffff */
[----:B------:R-:W-:Y:S05]  /*4bd0*/  BRA `(.L_x_3884) ;  /* 0x00000000000c7947 */ /* 0x000fea0003800000 */
.L_x_3885:
[----:B------:R-:W2:Y:S02]  /*4be0*/  LD.E R2, desc[UR8][R6.64] ;  /* 0x0000000806027980 */ /* 0x000ea4000c101900 */
[----:B--2---:R-:W-:-:S05]  /*4bf0*/  IMAD.IADD R3, R3, 0x1, R2 ;  /* 0x0000000103037824 */ /* 0x004fca00078e0202 */
[----:B------:R0:W-:Y:S02]  /*4c00*/  ST.E desc[UR8][R6.64], R3 ;  /* 0x0000000306007985 */ /* 0x0001e4000c101908 */
.L_x_3884:
[----:B------:R-:W-:Y:S05]  /*4c10*/  BSYNC B0 ;  /* 0x0000000000007941 */ /* 0x000fea0003800000 */
.L_x_3883:
[----:B------:R1:W-:Y:S01]  /*4c20*/  ATOM.E.ADD.F16x2.RN.STRONG.GPU P0, RZ, desc[UR8][R6.64+0x4], R23 ;  /* 0x0000041706ff79a2 */ /* 0x0003e2000810e1c8 */
[----:B------:R-:W-:Y:S04]  /*4c30*/  BSSY B0, `(.L_x_3887) ;  /* 0x000000f000007945 */ /* 0x000fe80003800000 */
[----:B-1----:R-:W-:Y:S05]  /*4c40*/  @P0 BRA `(.L_x_3888) ;  /* 0x0000000000340947 */ /* 0x002fea0003800000 */
[----:B------:R-:W1:Y:S02]  /*4c50*/  QSPC.E.S P0, RZ, [R6+0x4] ;  /* 0x0000040006ff73aa */ /* 0x000e640000000500 */
[----:B-1----:R-:W-:Y:S05]  /*4c60*/  @!P0 BRA `(.L_x_3889) ;  /* 0x0000000000208947 */ /* 0x002fea0003800000 */
[----:B------:R-:W-:-:S04]  /*4c70*/  MOV R2, R6 ;  /* 0x0000000600027202 */ /* 0x000fc80000000f00 */
[----:B------:R-:W-:-:S07]  /*4c80*/  MOV R4, R2 ;  /* 0x0000000200047202 */ /* 0x000fce0000000f00 */
.L_x_3890:
[----:B------:R-:W0:Y:S02]  /*4c90*/  LDS R2, [R4+0x4] ;  /* 0x0000040004027984 */ /* 0x000e240000000800 */
[----:B0-----:R-:W-:-:S06]  /*4ca0*/  HADD2 R3, R2, R23 ;  /* 0x0000001702037230 */ /* 0x001fcc0000000000 */
[----:B------:R-:W0:Y:S02]  /*4cb0*/  ATOMS.CAST.SPIN R3, [R4+0x4], R2, R3 ;  /* 0x000004020403738d */ /* 0x000e240001800003 */
[----:B0-----:R-:W-:-:S13]  /*4cc0*/  ISETP.EQ.U32.AND P0, PT, R3, 0x1, PT ;  /* 0x000000010300780c */ /* 0x001fda0003f02070 */
[----:B------:R-:W-:Y:S05]  /*4cd0*/  @!P0 BRA `(.L_x_3890) ;  /* 0xfffffffc00ec8947 */ /* 0x000fea000383ffff */
[----:B------:R-:W-:Y:S05]  /*4ce0*/  BRA `(.L_x_3888) ;  /* 0x00000000000c7947 */ /* 0x000fea0003800000 */
.L_x_3889:
[----:B------:R-:W0:Y:S02]  /*4cf0*/  LD.E R2, desc[UR8][R6.64+0x4] ;  /* 0x0000040806027980 */ /* 0x000e24000c101900 */
[----:B0-----:R-:W-:-:S05]  /*4d00*/  IMAD.IADD R3, R23, 0x1, R2 ;  /* 0x0000000117037824 */ /* 0x001fca00078e0202 */
[----:B------:R1:W-:Y:S02]  /*4d10*/  ST.E desc[UR8][R6.64+0x4], R3 ;  /* 0x0000040306007985 */ /* 0x0003e4000c101908 */
.L_x_3888:
[----:B------:R-:W-:Y:S05]  /*4d20*/  BSYNC B0 ;  /* 0x0000000000007941 */ /* 0x000fea0003800000 */
.L_x_3887:
[----:B------:R-:W-:-:S13]  /*4d30*/  ISETP.GE.AND P0, PT, R0, 0x2, PT ;  /* 0x000000020000780c */ /* 0x000fda0003f06270 */
[----:B------:R-:W-:Y:S05]  /*4d40*/  @!P0 EXIT ;  /* 0x000000000000894d */ /* 0x000fea0003800000 */
[----:B------:R-:W-:-:S04]  /*4d50*/  IMAD.IADD R5, R11, 0x1, R16 ;  /* 0x000000010b057824 */ /* 0x000fc800078e0210 */
[----:B------:R-:W-:-:S05]  /*4d60*/  IMAD.WIDE R4, R5, 0x2, R8 ;  /* 0x0000000205047825 */ /* 0x000fca00078e0208 */
[----:B------:R2:W-:Y:S01]  /*4d70*/  ATOM.E.ADD.F16x2.RN.STRONG.GPU P0, RZ, desc[UR8][R4.64], R24 ;  /* 0x0000001804ff79a2 */ /* 0x0005e2000810e1c8 */
[----:B------:R-:W-:Y:S04]  /*4d80*/  BSSY B0, `(.L_x_3891) ;  /* 0x000000f000007945 */ /* 0x000fe80003800000 */
[----:B--2---:R-:W-:Y:S05]  /*4d90*/  @P0 BRA `(.L_x_3892) ;  /* 0x0000000000340947 */ /* 0x004fea0003800000 */
[----:B------:R-:W2:Y:S02]  /*4da0*/  QSPC.E.S P0, RZ, [R4] ;  /* 0x0000000004ff73aa */ /* 0x000ea40000000500 */
[----:B--2---:R-:W-:Y:S05]  /*4db0*/  @!P0 BRA `(.L_x_3893) ;  /* 0x0000000000208947 */ /* 0x004fea0003800000 */
[----:B------:R-:W-:-:S05]  /*4dc0*/  IMAD.MOV.U32 R2, RZ, RZ, R4 ;  /* 0x000000ffff027224 */ /* 0x000fca00078e0004 */
[----:B------:R-:W-:-:S07]  /*4dd0*/  MOV R0, R2 ;  /* 0x0000000200007202 */ /* 0x000fce0000000f00 */
.L_x_3894:
[----:B------:R-:W0:Y:S02]  /*4de0*/  LDS R2, [R0] ;  /* 0x0000000000027984 */ /* 0x000e240000000800 */
[----:B01----:R-:W-:-:S10]  /*4df0*/  HFMA2.MMA R3, R2, 1, 1, R24 ;  /* 0x3c003c0002037835 */ /* 0x003fd40000000018 */
[----:B------:R-:W0:Y:S02]  /*4e00*/  ATOMS.CAST.SPIN R3, [R0], R2, R3 ;  /* 0x000000020003738d */ /* 0x000e240001800003 */
[----:B0-----:R-:W-:-:S13]  /*4e10*/  ISETP.EQ.U32.AND P0, PT, R3, 0x1, PT ;  /* 0x000000010300780c */ /* 0x001fda0003f02070 */
[----:B------:R-:W-:Y:S05]  /*4e20*/  @!P0 BRA `(.L_x_3894) ;  /* 0xfffffffc00ec8947 */ /* 0x000fea000383ffff */
[----:B------:R-:W-:Y:S05]  /*4e30*/  BRA `(.L_x_3892) ;  /* 0x00000000000c7947 */ /* 0x000fea0003800000 */
.L_x_3893:
[----:B------:R-:W0:Y:S02]  /*4e40*/  LD.E R0, desc[UR8][R4.64] ;  /* 0x0000000804007980 */ /* 0x000e24000c101900 */
[----:B01----:R-:W-:-:S05]  /*4e50*/  IADD3 R3, R24, R0, RZ ;  /* 0x0000000018037210 */ /* 0x003fca0007ffe0ff */
[----:B------:R2:W-:Y:S02]  /*4e60*/  ST.E desc[UR8][R4.64], R3 ;  /* 0x0000000304007985 */ /* 0x0005e4000c101908 */
.L_x_3892:
[----:B------:R-:W-:Y:S05]  /*4e70*/  BSYNC B0 ;  /* 0x0000000000007941 */ /* 0x000fea0003800000 */
.L_x_3891:
[----:B------:R3:W-:Y:S02]  /*4e80*/  ATOM.E.ADD.F16x2.RN.STRONG.GPU P0, RZ, desc[UR8][R4.64+0x4], R25 ;  /* 0x0000041904ff79a2 */ /* 0x0007e4000810e1c8 */
[----:B---3--:R-:W-:Y:S05]  /*4e90*/  @P0 EXIT ;  /* 0x000000000000094d */ /* 0x008fea0003800000 */
[----:B------:R-:W3:Y:S02]  /*4ea0*/  QSPC.E.S P0, RZ, [R4+0x4] ;  /* 0x0000040004ff73aa */ /* 0x000ee40000000500 */
[----:B---3--:R-:W-:Y:S05]  /*4eb0*/  @!P0 BRA `(.L_x_3895) ;  /* 0x0000000000208947 */ /* 0x008fea0003800000 */
[----:B------:R-:W-:-:S05]  /*4ec0*/  IMAD.MOV.U32 R2, RZ, RZ, R4 ;  /* 0x000000ffff027224 */ /* 0x000fca00078e0004 */
[----:B------:R-:W-:-:S07]  /*4ed0*/  MOV R0, R2 ;  /* 0x0000000200007202 */ /* 0x000fce0000000f00 */
.L_x_3896:
[----:B------:R-:W0:Y:S02]  /*4ee0*/  LDS R2, [R0+0x4] ;  /* 0x0000040000027984 */ /* 0x000e240000000800 */
[----:B012---:R-:W-:-:S06]  /*4ef0*/  HADD2 R3, R2, R25 ;  /* 0x0000001902037230 */ /* 0x007fcc0000000000 */
[----:B------:R-:W0:Y:S02]  /*4f00*/  ATOMS.CAST.SPIN R3, [R0+0x4], R2, R3 ;  /* 0x000004020003738d */ /* 0x000e240001800003 */
[----:B0-----:R-:W-:-:S13]  /*4f10*/  ISETP.EQ.U32.AND P0, PT, R3, 0x1, PT ;  /* 0x000000010300780c */ /* 0x001fda0003f02070 */
[----:B------:R-:W-:Y:S05]  /*4f20*/  @!P0 BRA `(.L_x_3896) ;  /* 0xfffffffc00ec8947 */ /* 0x000fea000383ffff */
[----:B------:R-:W-:Y:S05]  /*4f30*/  EXIT ;  /* 0x000000000000794d */ /* 0x000fea0003800000 */
.L_x_3895:
[----:B------:R-:W0:Y:S02]  /*4f40*/  LD.E R0, desc[UR8][R4.64+0x4] ;  /* 0x0000040804007980 */ /* 0x000e24000c101900 */
[----:B012---:R-:W-:-:S05]  /*4f50*/  IMAD.IADD R3, R25, 0x1, R0 ;  /* 0x0000000119037824 */ /* 0x007fca00078e0200 */
[----:B------:R-:W-:Y:S01]  /*4f60*/  ST.E desc[UR8][R4.64+0x4], R3 ;  /* 0x0000040304007985 */ /* 0x000fe2000c101908 */
[----:B------:R-:W-:Y:S05]  /*4f70*/  EXIT ;  /* 0x000000000000794d */ /* 0x000fea0003800000 */
.L_x_3897:
        /* <DEDUP_REMOVED lines=16> */
.L_x_5236:


//--------------------- .text._Z23gemm_half_q_half_kernelILi2ELi38ELb1ELb0ELi64EEvPK6__halfPKjS4_S2_PS0_iiiiPKtS7_iiiiiibS2_i --------------------------
	.section	.text._Z23gemm_half_q_half_kernelILi2ELi38ELb1ELb0ELi64EEvPK6__halfPKjS4_S2_PS0_iiiiPKtS7_iiiiiibS2_i,"ax",@progbits
	.align	128
        .global         _Z23gemm_half_q_half_kernelILi2ELi38ELb1ELb0ELi64EEvPK6__halfPKjS4_S2_PS0_iiiiPKtS7_iiiiiibS2_i
        .type           _Z23gemm_half_q_half_kernelILi2ELi38ELb1ELb0ELi64EEvPK6__halfPKjS4_S2_PS0_iiiiPKtS7_iiiiiibS2_i,@function
        .size           _Z23gemm_half_q_half_kernelILi2ELi38ELb1ELb0ELi64EEvPK6__halfPKjS4_S2_PS0_iiiiPKtS7_iiiiiibS2_i,(.L_x_5237 - _Z23gemm_half_q_half_kernelILi2ELi38ELb1ELb0ELi64EEvPK6__halfPKjS4_S2_PS0_iiiiPKtS7_iiiiiibS2_i)
        .other          _Z23gemm_half_q_half_kernelILi2ELi38ELb1ELb0ELi64EEvPK6__halfPKjS4_S2_PS0_iiiiPKtS7_iiiiiibS2_i,@"STO_CUDA_ENTRY STV_DEFAULT"
_Z23gemm_half_q_half_kernelILi2ELi38ELb1ELb0ELi64EEvPK6__halfPKjS4_S2_PS0_iiiiPKtS7_iiiiiibS2_i:
.text._Z23gemm_half_q_half_kernelILi2ELi38ELb1ELb0ELi64EEvPK6__halfPKjS4_S2_PS0_iiiiPKtS7_iiiiiibS2_i:
        /* <DEDUP_REMOVED lines=25> */
.L_x_3898:
[----:B------:R-:W-:Y:S01]  /*0190*/  PRMT R2, R5, 0x9910, RZ ;  /* 0x0000991005027816 */ /* 0x000fe200000000ff */
[----:B--2---:R-:W-:Y:S01]  /*01a0*/  IMAD.SHL.U32 R21, R15, 0x40, RZ ;  /* 0x000000400f157824 */ /* 0x004fe200078e00ff */
[----:B------:R-:W1:Y:S02]  /*01b0*/  S2UR UR4, SR_CTAID.X ;  /* 0x00000000000479c3 */ /* 0x000e640000002500 */
[----:B------:R-:W-:Y:S02]  /*01c0*/  ISETP.NE.AND P0, PT, R2, RZ, PT ;  /* 0x000000ff0200720c */ /* 0x000fe40003f05270 */
[----:B---3--:R-:W-:-:S11]  /*01d0*/  VIADDMNMX R18, R21, 0x40, R17, PT ;  /* 0x0000004015127846 */ /* 0x008fd60003800111 */
        /* <DEDUP_REMOVED lines=20> */
[----:B------:R-:W-:Y:S02]  /*0320*/  IMAD.MOV.U32 R7, RZ, RZ, RZ ;  /* 0x000000ffff077224 */ /* 0x000fe400078e00ff */
[----:B------:R-:W-:Y:S01]  /*0330*/  IMAD.SHL.U32 R3, R2, 0x2, RZ ;  /* 0x0000000202037824 */ /* 0x000fe200078e00ff */
[----:B0-----:R-:W-:-:S04]  /*0340*/  ULEA UR5, UR6, UR5, 0x18 ;  /* 0x0000000506057291 */ /* 0x001fc8000f8ec03f */
        /* <DEDUP_REMOVED lines=9> */
.L_x_3903:
        /* <DEDUP_REMOVED lines=16> */
.L_x_3902:
[----:B------:R-:W-:-:S04]  /*04e0*/  IADD3 R8, R0, -R7, RZ ;  /* 0x8000000700087210 */ /* 0x000fc80007ffe0ff */
[----:B------:R-:W-:-:S13]  /*04f0*/  ISETP.GT.AND P2, PT, R8, 0x1, PT ;  /* 0x000000010800780c */ /* 0x000fda0003f44270 */
[----:B------:R-:W-:Y:S01]  /*0500*/  @P2 IMAD.WIDE R8, R17, 0x2, R2 ;  /* 0x0000000211082825 */ /* 0x000fe200078e0202 */
[----:B------:R0:W2:Y:S04]  /*0510*/  @P2 LDG.E.U16.CONSTANT R10, desc[UR8][R2.64] ;  /* 0x00000008020a2981 */ /* 0x0000a8000c1e9500 */
[----:B------:R-:W3:Y:S01]  /*0520*/  @P2 LDG.E.U16.CONSTANT R12, desc[UR8][R8.64] ;  /* 0x00000008080c2981 */ /* 0x000ee2000c1e9500 */
[----:B------:R-:W-:Y:S01]  /*0530*/  @P2 VIADD R7, R7, 0x2 ;  /* 0x0000000207072836 */ /* 0x000fe20000000000 */
[----:B------:R-:W-:-:S04]  /*0540*/  @P2 PLOP3.LUT P0, PT, PT, PT, PT, 0x8, 0x0 ;  /* 0x000000000000281c */ /* 0x000fc80003f0e170 */
[----:B------:R-:W-:Y:S01]  /*0550*/  ISETP.LT.OR P0, PT, R7, R0, P0 ;  /* 0x000000000700720c */ /* 0x000fe20000701670 */
[----:B0-----:R-:W-:Y:S01]  /*0560*/  @P2 IMAD.WIDE R2, R17, 0x2, R8 ;  /* 0x0000000211022825 */ /* 0x001fe200078e0208 */
[----:B--2---:R-:W-:Y:S04]  /*0570*/  @P2 STS.U16 [R5], R10 ;  /* 0x0000000a05002388 */ /* 0x004fe80000000400 */
[----:B---3--:R0:W-:Y:S02]  /*0580*/  @P2 STS.U16 [R5+0x80], R12 ;  /* 0x0000800c05002388 */ /* 0x0081e40000000400 */
[----:B0-----:R-:W-:-:S05]  /*0590*/  @P2 VIADD R5, R5, 0x100 ;  /* 0x0000010005052836 */ /* 0x001fca0000000000 */
[----:B------:R-:W-:Y:S05]  /*05a0*/  @!P0 BRA `(.L_x_3900) ;  /* 0x0000000000c88947 */ /* 0x000fea0003800000 */
[----:B------:R-:W2:Y:S04]  /*05b0*/  LDG.E.U16.CONSTANT R2, desc[UR8][R2.64] ;  /* 0x0000000802027981 */ /* 0x000ea8000c1e9500 */
[----:B--2---:R1:W-:Y:S01]  /*05c0*/  STS.U16 [R5], R2 ;  /* 0x0000000205007388 */ /* 0x0043e20000000400 */
[----:B------:R-:W-:Y:S05]  /*05d0*/  BRA `(.L_x_3900) ;  /* 0x0000000000bc7947 */ /* 0x000fea0003800000 */
.L_x_3901:
[----:B------:R-:W0:Y:S01]  /*05e0*/  S2UR UR6, SR_CgaCtaId ;  /* 0x00000000000679c3 */ /* 0x000e220000008800 */
[----:B------:R-:W-:Y:S01]  /*05f0*/  IMAD R5, R14, R17, RZ ;  /* 0x000000110e057224 */ /* 0x000fe200078e02ff */
[----:B------:R-:W-:Y:S01]  /*0600*/  ISETP.GT.AND P2, PT, R0, 0x3, PT ;  /* 0x000000030000780c */ /* 0x000fe20003f44270 */
[----:B------:R-:W-:Y:S01]  /*0610*/  UMOV UR5, 0x400 ;  /* 0x0000040000057882 */ /* 0x000fe20000000000 */
[----:B------:R-:W-:Y:S01]  /*0620*/  ULDC.64 UR10, c[0x0][0x210] ;  /* 0x00008400000a7ab9 */ /* 0x000fe20000000a00 */
[----:B------:R-:W-:Y:S01]  /*0630*/  IMAD.MOV.U32 R7, RZ, RZ, RZ ;  /* 0x000000ffff077224 */ /* 0x000fe200078e00ff */
        /* <DEDUP_REMOVED lines=11> */
.L_x_3905:
        /* <DEDUP_REMOVED lines=16> */
.L_x_3904:
[----:B------:R-:W-:-:S05]  /*07f0*/  IMAD.IADD R8, R0, 0x1, -R7 ;  /* 0x0000000100087824 */ /* 0x000fca00078e0a07 */
        /* <DEDUP_REMOVED lines=11> */
[----:B0-----:R-:W-:-:S05]  /*08b0*/  @P2 VIADD R5, R5, 0x100 ;  /* 0x0000010005052836 */ /* 0x001fca0000000000 */
[----:B----4-:R0:W-:Y:S02]  /*08c0*/  @P0 STS.U16 [R5], R10 ;  /* 0x0000000a05000388 */ /* 0x0101e40000000400 */
.L_x_3900:
[----:B------:R-:W-:Y:S05]  /*08d0*/  BSYNC B0 ;  /* 0x0000000000007941 */ /* 0x000fea0003800000 */
.L_x_3899:
[----:B------:R-:W-:Y:S02]  /*08e0*/  ULDC UR5, c[0x0][0x23c] ;  /* 0x00008f0000057ab9 */ /* 0x000fe40000000800 */
[----:B------:R-:W-:-:S05]  /*08f0*/  IMAD.U32 R19, RZ, RZ, UR5 ;  /* 0x00000005ff137e24 */ /* 0x000fca000f8e00ff */
        /* <DEDUP_REMOVED lines=8> */
[----:B------:R-:W1:Y:S01]  /*0980*/  LDC.64 R2, c[0x0][0x230] ;  /* 0x00008c00ff027b82 */ /* 0x000e620000000a00 */
[----:B0-----:R-:W-:Y:S01]  /*0990*/  IMAD R5, R14, R19, RZ ;  /* 0x000000130e057224 */ /* 0x001fe200078e02ff */
[----:B------:R-:W-:Y:S02]  /*09a0*/  ISETP.GT.AND P2, PT, R0, 0x3, PT ;  /* 0x000000030000780c */ /* 0x000fe40003f44270 */
[----:B------:R-:W-:Y:S02]  /*09b0*/  PLOP3.LUT P0, PT, PT, PT, PT, 0x80, 0x0 ;  /* 0x000000000000781c */ /* 0x000fe40003f0f070 */
[----:B------:R-:W-:-:S04]  /*09c0*/  LEA R5, R5, UR4, 0x1 ;  /* 0x0000000405057c11 */ /* 0x000fc8000f8e08ff */
[----:B------:R-:W-:-:S05]  /*09d0*/  LEA R5, R16, R5, 0x2 ;  /* 0x0000000510057211 */ /* 0x000fca00078e10ff */
[----:B-1----:R-:W-:-:S04]  /*09e0*/  IMAD.WIDE R2, R5, 0x2, R2 ;  /* 0x0000000205027825 */ /* 0x002fc800078e0202 */
[----:B------:R-:W-:Y:S01]  /*09f0*/  IMAD.MOV.U32 R5, RZ, RZ, RZ ;  /* 0x000000ffff057224 */ /* 0x000fe200078e00ff */
[----:B------:R-:W-:Y:S06]  /*0a00*/  @!P2 BRA `(.L_x_3907) ;  /* 0x000000000034a947 */ /* 0x000fec0003800000 */
[----:B------:R-:W-:Y:S01]  /*0a10*/  PLOP3.LUT P0, PT, PT, PT, PT, 0x8, 0x0 ;  /* 0x000000000000781c */ /* 0x000fe20003f0e170 */
[----:B------:R-:W-:-:S12]  /*0a20*/  VIADD R14, R0, 0xfffffffd ;  /* 0xfffffffd000e7836 */ /* 0x000fd80000000000 */
.L_x_3908:
        /* <DEDUP_REMOVED lines=11> */
.L_x_3907:
[----:B------:R-:W-:-:S05]  /*0ae0*/  IMAD.IADD R7, R0, 0x1, -R5 ;  /* 0x0000000100077824 */ /* 0x000fca00078e0a05 */
[----:B------:R-:W-:-:S13]  /*0af0*/  ISETP.GT.AND P2, PT, R7, 0x1, PT ;  /* 0x000000010700780c */ /* 0x000fda0003f44270 */
[----:B------:R-:W-:Y:S01]  /*0b00*/  @P2 VIADD R5, R5, 0x2 ;  /* 0x0000000205052836 */ /* 0x000fe20000000000 */
[----:B------:R-:W-:Y:S01]  /*0b10*/  @P2 PLOP3.LUT P0, PT, PT, PT, PT, 0x8, 0x0 ;  /* 0x000000000000281c */ /* 0x000fe20003f0e170 */
[----:B-1----:R-:W-:Y:S01]  /*0b20*/  @P2 IMAD.WIDE R8, R19, 0x2, R2 ;  /* 0x0000000213082825 */ /* 0x002fe200078e0202 */
[----:B------:R0:W-:Y:S02]  /*0b30*/  @P2 STG.E.64 desc[UR8][R2.64], RZ ;  /* 0x000000ff02002986 */ /* 0x0001e4000c101b08 */
[----:B------:R-:W-:Y:S02]  /*0b40*/  ISETP.LT.OR P0, PT, R5, R0, P0 ;  /* 0x000000000500720c */ /* 0x000fe40000701670 */
[----:B------:R1:W-:Y:S01]  /*0b50*/  @P2 STG.E.64 desc[UR8][R8.64], RZ ;  /* 0x000000ff08002986 */ /* 0x0003e2000c101b08 */
[----:B0-----:R-:W-:-:S10]  /*0b60*/  @P2 IMAD.WIDE R2, R19, 0x2, R8 ;  /* 0x0000000213022825 */ /* 0x001fd400078e0208 */
[----:B------:R1:W-:Y:S02]  /*0b70*/  @P0 STG.E.64 desc[UR8][R2.64], RZ ;  /* 0x000000ff02000986 */ /* 0x0003e4000c101b08 */
.L_x_3906:
[----:B------:R-:W2:Y:S01]  /*0b80*/  LDC.64 R12, c[0x0][0x248] ;  /* 0x00009200ff0c7b82 */ /* 0x000ea20000000a00 */
[----:B-1----:R-:W-:-:S05]  /*0b90*/  SHF.L.U32 R3, R15, 0x7, RZ ;  /* 0x000000070f037819 */ /* 0x002fca00000006ff */
[----:B--2---:R-:W-:-:S05]  /*0ba0*/  IMAD.WIDE R2, R3, 0x2, R12 ;  /* 0x0000000203027825 */ /* 0x004fca00078e020c */
[----:B------:R1:W5:Y:S01]  /*0bb0*/  LDG.E.U16.CONSTANT R22, desc[UR8][R2.64+0x2] ;  /* 0x0000020802167981 */ /* 0x000362000c1e9500 */
[----:B------:R-:W-:Y:S01]  /*0bc0*/  BAR.SYNC.DEFER_BLOCKING 0x0 ;  /* 0x0000000000007b1d */ /* 0x000fe20000010000 */
[----:B------:R-:W-:-:S13]  /*0bd0*/  ISETP.GE.AND P0, PT, R21, R18, PT ;  /* 0x000000121500720c */ /* 0x000fda0003f06270 */
[----:B-1----:R-:W-:Y:S05]  /*0be0*/  @P0 BRA `(.L_x_3909) ;  /* 0x0000000000d00947 */ /* 0x002fea0003800000 */
[----:B------:R1:W5:Y:S01]  /*0bf0*/  LDG.E.U16.CONSTANT R0, desc[UR8][R2.64] ;  /* 0x0000000802007981 */ /* 0x000362000c1e9500 */
[----:B------:R-:W-:Y:S01]  /*0c00*/  SHF.R.S32.HI R7, RZ, 0x1f, R6 ;  /* 0x0000001fff077819 */ /* 0x000fe20000011406 */
[----:B0-----:R-:W-:Y:S01]  /*0c10*/  IMAD.SHL.U32 R5, R6, 0x4, RZ ;  /* 0x0000000406057824 */ /* 0x001fe200078e00ff */
[----:B------:R-:W-:Y:S01]  /*0c20*/  MOV R15, R21 ;  /* 0x00000015000f7202 */ /* 0x000fe20000000f00 */
[----:B------:R-:W-:Y:S01]  /*0c30*/  IMAD.MOV.U32 R14, RZ, RZ, RZ ;  /* 0x000000ffff0e7224 */ /* 0x000fe200078e00ff */
[----:B------:R-:W-:Y:S02]  /*0c40*/  LEA.HI R7, R7, R6, RZ, 0x3 ;  /* 0x0000000607077211 */ /* 0x000fe400078f18ff */
[----:B------:R-:W-:Y:S02]  /*0c50*/  LOP3.LUT R5, R5, 0x10, RZ, 0xc0, !PT ;  /* 0x0000001005057812 */ /* 0x000fe400078ec0ff */
[----:B------:R-:W-:-:S07]  /*0c60*/  SHF.R.S32.HI R7, RZ, 0x3, R7 ;  /* 0x00000003ff077819 */ /* 0x000fce0000011407 */
.L_x_3910:
        /* <DEDUP_REMOVED lines=29> */
[----:B0-----:R-:W-:Y:S02]  /*0e40*/  IMAD R9, R2, R2, RZ ;  /* 0x0000000202097224 */ /* 0x001fe400078e02ff */
[----:B------:R-:W-:-:S02]  /*0e50*/  IMAD R16, R16, R16, RZ ;  /* 0x0000001010107224 */ /* 0x000fc400078e02ff */
[----:B------:R-:W0:Y:S01]  /*0e60*/  I2F.F16 R24, R24 ;  /* 0x0000001800187306 */ /* 0x000e220000200c00 */
[----:B----4-:R-:W-:-:S05]  /*0e70*/  IMAD.IADD R15, R10, 0x1, R15 ;  /* 0x000000010a0f7824 */ /* 0x010fca00078e020f */
[----:B------:R-:W-:Y:S02]  /*0e80*/  ISETP.GE.AND P2, PT, R15, R18, PT ;  /* 0x000000120f00720c */ /* 0x000fe40003f46270 */
[----:B------:R-:W-:Y:S01]  /*0e90*/  I2F.F16 R9, R9 ;  /* 0x0000000900097306 */ /* 0x000fe20000200c00 */
[----:B0-----:R-:W-:-:S07]  /*0ea0*/  PRMT R17, R17, 0x5410, R24 ;  /* 0x0000541011117816 */ /* 0x001fce0000000018 */
[----:B------:R-:W0:Y:S01]  /*0eb0*/  I2F.F16 R16, R16 ;  /* 0x0000001000107306 */ /* 0x000e220000200c00 */
[----:B---3--:R-:W-:Y:S01]  /*0ec0*/  HMUL2 R2, R17, R8.H0_H0 ;  /* 0x2000000811027232 */ /* 0x008fe20000000000 */
[----:B0-----:R-:W-:-:S05]  /*0ed0*/  PRMT R3, R16, 0x5410, R9 ;  /* 0x0000541010037816 */ /* 0x001fca0000000009 */
[----:B------:R-:W-:Y:S01]  /*0ee0*/  HMUL2 R3, R3, R8.H0_H0 ;  /* 0x2000000803037232 */ /* 0x000fe20000000000 */
[C---:B------:R-:W-:Y:S01]  /*0ef0*/  LEA R8, R14.reuse, R1, 0x3 ;  /* 0x000000010e087211 */ /* 0x040fe200078e18ff */
[----:B------:R-:W-:-:S04]  /*0f00*/  VIADD R14, R14, 0x1 ;  /* 0x000000010e0e7836 */ /* 0x000fc80000000000 */
[----:B------:R2:W-:Y:S01]  /*0f10*/  STL.64 [R8], R2 ;  /* 0x0000000208007387 */ /* 0x0005e20000100a00 */
[----:B------:R-:W-:Y:S05]  /*0f20*/  @!P2 BRA `(.L_x_3910) ;  /* 0xfffffffc0050a947 */ /* 0x000fea000383ffff */
.L_x_3909:
[----:B--2---:R1:W5:Y:S01]  /*0f30*/  LDL.64 R8, [R1] ;  /* 0x0000000001087983 */ /* 0x0043620000100a00 */
[----:B------:R-:W2:Y:S01]  /*0f40*/  LDC R2, c[0x0][0x25c] ;  /* 0x00009700ff027b82 */ /* 0x000ea20000000800 */
[----:B------:R-:W-:Y:S01]  /*0f50*/  ULDC UR4, c[0x0][0x258] ;  /* 0x0000960000047ab9 */ /* 0x000fe20000000800 */
[----:B------:R-:W-:Y:S01]  /*0f60*/  ULDC UR5, c[0x0][0x260] ;  /* 0x0000980000057ab9 */ /* 0x000fe20000000800 */
[C---:B------:R-:W-:Y:S01]  /*0f70*/  ISETP.GT.AND P2, PT, R21.reuse, UR4, PT ;  /* 0x0000000415007c0c */ /* 0x040fe2000bf44270 */
[----:B------:R-:W-:Y:S01]  /*0f80*/  ULDC UR6, c[0x0][0x268] ;  /* 0x00009a0000067ab9 */ /* 0x000fe20000000800 */
[C---:B------:R-:W-:Y:S01]  /*0f90*/  VIMNMX R0, R21.reuse, UR4, PT ;  /* 0x0000000415007c48 */ /* 0x040fe2000bfe0100 */
[----:B------:R-:W-:Y:S01]  /*0fa0*/  IMAD.MOV.U32 R11, RZ, RZ, RZ ;  /* 0x000000ffff0b7224 */ /* 0x000fe200078e00ff */
[C---:B------:R-:W-:Y:S01]  /*0fb0*/  ISETP.GT.AND P4, PT, R21.reuse, UR5, PT ;  /* 0x0000000515007c0c */ /* 0x040fe2000bf84270 */
[----:B------:R-:W3:Y:S01]  /*0fc0*/  LDC R3, c[0x0][0x264] ;  /* 0x00009900ff037b82 */ /* 0x000ee20000000800 */
[----:B0-----:R-:W-:Y:S01]  /*0fd0*/  SHF.R.S32.HI R5, RZ, 0x1f, R0 ;  /* 0x0000001fff057819 */ /* 0x001fe20000011400 */
[----:B------:R-:W-:Y:S01]  /*0fe0*/  IMAD.MOV.U32 R13, RZ, RZ, RZ ;  /* 0x000000ffff0d7224 */ /* 0x000fe200078e00ff */
[----:B------:R-:W-:-:S02]  /*0ff0*/  ISETP.GT.AND P6, PT, R21, UR6, PT ;  /* 0x0000000615007c0c */ /* 0x000fc4000bfc4270 */
[----:B------:R-:W-:Y:S01]  /*1000*/  LEA.HI R12, R5, R0, RZ, 0x5 ;  /* 0x00000000050c7211 */ /* 0x000fe200078f28ff */
[----:B------:R-:W-:Y:S01]  /*1010*/  HFMA2.MMA R0, -RZ, RZ, 0, 0 ;  /* 0x00000000ff007435 */ /* 0x000fe200000001ff */
[----:B------:R-:W-:Y:S02]  /*1020*/  MOV R5, RZ ;  /* 0x000000ff00057202 */ /* 0x000fe40000000f00 */
[C---:B--2---:R-:W-:Y:S02]  /*1030*/  ISETP.GT.AND P3, PT, R21.reuse, R2, PT ;  /* 0x000000021500720c */ /* 0x044fe40003f64270 */
[----:B---3--:R-:W-:Y:S01]  /*1040*/  ISETP.GT.AND P5, PT, R21, R3, PT ;  /* 0x000000031500720c */ /* 0x008fe20003fa4270 */
[----:B-1----:R-:W-:-:S12]  /*1050*/  @!P2 BRA `(.L_x_3911) ;  /* 0x00000000001ca947 */ /* 0x002fd80003800000 */
[----:B------:R-:W0:Y:S02]  /*1060*/  LDC R10, c[0x0][0x25c] ;  /* 0x00009700ff0a7b82 */ /* 0x000e240000000800 */
[----:B0-----:R-:W-:-:S05]  /*1070*/  VIMNMX R5, R21, R10, PT ;  /* 0x0000000a15057248 */ /* 0x001fca0003fe0100 */
[----:B------:R-:W-:-:S05]  /*1080*/  VIADD R5, R5, -UR4 ;  /* 0x8000000405057c36 */ /* 0x000fca0008000000 */
[----:B------:R-:W-:-:S04]  /*1090*/  SHF.R.S32.HI R10, RZ, 0x1f, R5 ;  /* 0x0000001fff0a7819 */ /* 0x000fc80000011405 */
[----:B------:R-:W-:-:S04]  /*10a0*/  LEA.HI R10, R10, R5, RZ, 0x5 ;  /* 0x000000050a0a7211 */ /* 0x000fc800078f28ff */
[----:B------:R-:W-:-:S05]  /*10b0*/  SHF.R.S32.HI R10, RZ, 0x5, R10 ;  /* 0x00000005ff0a7819 */ /* 0x000fca000001140a */
[----:B------:R-:W-:-:S07]  /*10c0*/  IMAD R5, R10, 0x6, RZ ;  /* 0x000000060a057824 */ /* 0x000fce00078e02ff */
.L_x_3911:
        /* <DEDUP_REMOVED lines=8> */
.L_x_3912:
[----:B------:R-:W-:Y:S05]  /*1150*/  @!P4 BRA `(.L_x_3913) ;  /* 0x00000000001cc947 */ /* 0x000fea0003800000 */
[----:B------:R-:W0:Y:S02]  /*1160*/  LDC R10, c[0x0][0x264] ;  /* 0x00009900ff0a7b82 */ /* 0x000e240000000800 */
[----:B0-----:R-:W-:-:S04]  /*1170*/  VIMNMX R7, R21, R10, PT ;  /* 0x0000000a15077248 */ /* 0x001fc80003fe0100 */
[----:B------:R-:W-:-:S04]  /*1180*/  IADD3 R7, R7, -UR5, RZ ;  /* 0x8000000507077c10 */ /* 0x000fc8000fffe0ff */
[----:B------:R-:W-:-:S04]  /*1190*/  SHF.R.S32.HI R10, RZ, 0x1f, R7 ;  /* 0x0000001fff0a7819 */ /* 0x000fc80000011407 */
[----:B------:R-:W-:-:S04]  /*11a0*/  LEA.HI R10, R10, R7, RZ, 0x5 ;  /* 0x000000070a0a7211 */ /* 0x000fc800078f28ff */
[----:B------:R-:W-:-:S05]  /*11b0*/  SHF.R.S32.HI R10, RZ, 0x5, R10 ;  /* 0x00000005ff0a7819 */ /* 0x000fca000001140a */
[----:B------:R-:W-:-:S07]  /*11c0*/  IMAD.SHL.U32 R13, R10, 0x4, RZ ;  /* 0x000000040a0d7824 */ /* 0x000fce00078e00ff */
.L_x_3913:
        /* <DEDUP_REMOVED lines=8> */
.L_x_3914:
[----:B------:R-:W-:Y:S01]  /*1250*/  HFMA2.MMA R10, -RZ, RZ, 0, 0 ;  /* 0x00000000ff0a7435 */ /* 0x000fe200000001ff */
[----:B------:R-:W-:Y:S01]  /*1260*/  SHF.R.S32.HI R12, RZ, 0x5, R12 ;  /* 0x00000005ff0c7819 */ /* 0x000fe2000001140c */
[----:B------:R-:W-:Y:S09]  /*1270*/  @!P6 BRA `(.L_x_3915) ;  /* 0x00000000001ce947 */ /* 0x000ff20003800000 */
[----:B------:R-:W0:Y:S02]  /*1280*/  LDC R10, c[0x0][0x26c] ;  /* 0x00009b00ff0a7b82 */ /* 0x000e240000000800 */
[----:B0-----:R-:W-:-:S05]  /*1290*/  VIMNMX R3, R21, R10, PT ;  /* 0x0000000a15037248 */ /* 0x001fca0003fe0100 */
[----:B------:R-:W-:-:S05]  /*12a0*/  VIADD R3, R3, -UR6 ;  /* 0x8000000603037c36 */ /* 0x000fca0008000000 */
[----:B------:R-:W-:-:S04]  /*12b0*/  SHF.R.S32.HI R10, RZ, 0x1f, R3 ;  /* 0x0000001fff0a7819 */ /* 0x000fc80000011403 */
[----:B------:R-:W-:-:S04]  /*12c0*/  LEA.HI R10, R10, R3, RZ, 0x5 ;  /* 0x000000030a0a7211 */ /* 0x000fc800078f28ff */
[----:B------:R-:W-:-:S05]  /*12d0*/  SHF.R.S32.HI R10, RZ, 0x5, R10 ;  /* 0x00000005ff0a7819 */ /* 0x000fca000001140a */
[----:B------:R-:W-:-:S07]  /*12e0*/  IMAD.SHL.U32 R10, R10, 0x2, RZ ;  /* 0x000000020a0a7824 */ /* 0x000fce00078e00ff */
.L_x_3915:
[----:B------:R-:W-:Y:S01]  /*12f0*/  LEA R5, R12, R5, 0x3 ;  /* 0x000000050c057211 */ /* 0x000fe200078e18ff */
[----:B------:R-:W0:Y:S01]  /*1300*/  S2UR UR5, SR_CgaCtaId ;  /* 0x00000000000579c3 */ /* 0x000e220000008800 */
[----:B------:R-:W-:Y:S01]  /*1310*/  ISETP.GE.OR P0, PT, R21, R2, P0 ;  /* 0x000000021500720c */ /* 0x000fe20000706670 */
[----:B------:R-:W-:Y:S01]  /*1320*/  ULDC.64 UR6, c[0x0][0x218] ;  /* 0x0000860000067ab9 */ /* 0x000fe20000000a00 */
[----:B------:R-:W-:Y:S01]  /*1330*/  IADD3 R0, R13, R5, R0 ;  /* 0x000000050d007210 */ /* 0x000fe20007ffe000 */
[----:B------:R-:W-:Y:S01]  /*1340*/  UMOV UR4, 0x400 ;  /* 0x0000040000047882 */ /* 0x000fe20000000000 */
[----:B-----5:R-:W-:Y:S01]  /*1350*/  PRMT R2, R8, 0x7610, R8 ;  /* 0x0000761008027816 */ /* 0x020fe20000000008 */
[----:B------:R-:W-:Y:S01]  /*1360*/  IMAD.MOV.U32 R28, RZ, RZ, RZ ;  /* 0x000000ffff1c7224 */ /* 0x000fe200078e00ff */
[----:B------:R-:W-:Y:S01]  /*1370*/  IADD3 R0, R10, R0, R11 ;  /* 0x000000000a007210 */ /* 0x000fe20007ffe00b */
[----:B------:R-:W-:Y:S01]  /*1380*/  IMAD.IADD R22, R21, 0x1, R22 ;  /* 0x0000000115167824 */ /* 0x000fe200078e0216 */
[----:B------:R-:W-:-:S02]  /*1390*/  PRMT R26, RZ, 0x5410, RZ ;  /* 0x00005410ff1a7816 */ /* 0x000fc400000000ff */
[----:B------:R-:W-:Y:S01]  /*13a0*/  PRMT R25, RZ, 0x5410, RZ ;  /* 0x00005410ff197816 */ /* 0x000fe200000000ff */
[----:B------:R-:W-:Y:S01]  /*13b0*/  IMAD R3, R0, R19, RZ ;  /* 0x0000001300037224 */ /* 0x000fe200078e02ff */
[----:B------:R-:W-:Y:S02]  /*13c0*/  SHF.R.S32.HI R0, RZ, 0x1f, R6 ;  /* 0x0000001fff007819 */ /* 0x000fe40000011406 */
[----:B------:R-:W-:Y:S02]  /*13d0*/  PRMT R24, RZ, 0x5410, RZ ;  /* 0x00005410ff187816 */ /* 0x000fe400000000ff */
[----:B------:R-:W-:-:S04]  /*13e0*/  IADD3 R6, P2, R6, R3, RZ ;  /* 0x0000000306067210 */ /* 0x000fc80007f5e0ff */
[----:B------:R-:W-:Y:S02]  /*13f0*/  LEA.HI.X.SX32 R3, R3, R0, 0x1, P2 ;  /* 0x0000000003037211 */ /* 0x000fe400010f0eff */
[C---:B------:R-:W-:Y:S01]  /*1400*/  LEA R12, P2, R6.reuse, UR6, 0x2 ;  /* 0x00000006060c7c11 */ /* 0x040fe2000f8410ff */
[----:B0-----:R-:W-:Y:S01]  /*1410*/  ULEA UR4, UR5, UR4, 0x18 ;  /* 0x0000000405047291 */ /* 0x001fe2000f8ec03f */
[----:B------:R-:W-:Y:S02]  /*1420*/  PRMT R0, R9, 0x7610, R9 ;  /* 0x0000761009007816 */ /* 0x000fe40000000009 */
[----:B------:R-:W-:Y:S02]  /*1430*/  LEA.HI.X R13, R6, UR7, R3, 0x2, P2 ;  /* 0x00000007060d7c11 */ /* 0x000fe400090f1403 */
[----:B------:R-:W-:Y:S01]  /*1440*/  PRMT R3, RZ, 0x5410, RZ ;  /* 0x00005410ff037816 */ /* 0x000fe200000000ff */
        /* <DEDUP_REMOVED lines=8> */
[----:B------:R-:W-:-:S11]  /*14d0*/  PRMT R26, RZ, 0x7610, R26 ;  /* 0x00007610ff1a7816 */ /* 0x000fd6000000001a */
.L_x_3921:
[----:B------:R-:W-:Y:S01]  /*14e0*/  ISETP.NE.AND P2, PT, R21, R22, PT ;  /* 0x000000161500720c */ /* 0x000fe20003f45270 */
[----:B-----5:R1:W5:-:S12]  /*14f0*/  LDG.E.128.CONSTANT R32, desc[UR8][R12.64] ;  /* 0x000000080c207981 */ /* 0x020358000c1e9d00 */
[----:B------:R-:W2:Y:S01]  /*1500*/  @!P2 LDC.64 R4, c[0x0][0x248] ;  /* 0x00009200ff04ab82 */ /* 0x000ea20000000a00 */
[----:B------:R-:W-:Y:S02]  /*1510*/  @!P2 VIADD R28, R28, 0x1 ;  /* 0x000000011c1ca836 */ /* 0x000fe40000000000 */
[----:B------:R-:W-:-:S03]  /*1520*/  @!P2 IMAD.SHL.U32 R7, R21, 0x2, RZ ;  /* 0x000000021507a824 */ /* 0x000fc600078e00ff */
[----:B------:R-:W-:Y:S01]  /*1530*/  @!P2 LEA R6, R28, R1, 0x3 ;  /* 0x000000011c06a211 */ /* 0x000fe200078e18ff */
[----:B--2---:R-:W-:-:S05]  /*1540*/  @!P2 IMAD.WIDE R4, R7, 0x2, R4 ;  /* 0x000000020704a825 */ /* 0x004fca00078e0204 */
[----:B------:R-:W2:Y:S04]  /*1550*/  @!P2 LDL.64 R6, [R6] ;  /* 0x000000000606a983 */ /* 0x000ea80000100a00 */
[----:B------:R-:W3:Y:S01]  /*1560*/  @!P2 LDG.E.U16.CONSTANT R4, desc[UR8][R4.64+0x2] ;  /* 0x000002080404a981 */ /* 0x000ee2000c1e9500 */
[----:B0-----:R-:W-:Y:S01]  /*1570*/  IMAD.MOV.U32 R19, RZ, RZ, R14 ;  /* 0x000000ffff137224 */ /* 0x001fe200078e000e */
[----:B--2---:R-:W-:Y:S02]  /*1580*/  @!P2 PRMT R2, R6, 0x7610, R2 ;  /* 0x000076100602a816 */ /* 0x004fe40000000002 */
[----:B------:R-:W-:Y:S01]  /*1590*/  @!P2 PRMT R0, R7, 0x7610, R0 ;  /* 0x000076100700a816 */ /* 0x000fe20000000000 */
[----:B---3--:R-:W-:Y:S01]  /*15a0*/  @!P2 IMAD.IADD R22, R4, 0x1, R21 ;  /* 0x000000010416a824 */ /* 0x008fe200078e0215 */
[----:B------:R-:W-:-:S02]  /*15b0*/  @!P2 PRMT R2, R2, 0x7610, R6 ;  /* 0x000076100202a816 */ /* 0x000fc40000000006 */
[----:B------:R-:W-:Y:S01]  /*15c0*/  @!P2 PRMT R0, R0, 0x7610, R7 ;  /* 0x000076100000a816 */ /* 0x000fe20000000007 */
        /* <DEDUP_REMOVED lines=8> */
[--C-:B------:R-:W-:Y:S02]  /*1650*/  SHF.R.U32.HI R39, RZ, 0xc, R34.reuse ;  /* 0x0000000cff277819 */ /* 0x100fe40000011622 */
[----:B------:R-:W-:Y:S02]  /*1660*/  LOP3.LUT R29, R33, 0x3f003f, RZ, 0xc0, !PT ;  /* 0x003f003f211d7812 */ /* 0x000fe400078ec0ff */
[----:B------:R-:W-:Y:S02]  /*1670*/  SHF.R.U32.HI R30, RZ, 0x6, R33 ;  /* 0x00000006ff1e7819 */ /* 0x000fe40000011621 */
[----:B------:R-:W-:Y:S02]  /*1680*/  LOP3.LUT R38, R34, 0x3f003f, RZ, 0xc0, !PT ;  /* 0x003f003f22267812 */ /* 0x000fe400078ec0ff */
[----:B------:R-:W-:Y:S02]  /*1690*/  SHF.R.U32.HI R41, RZ, 0x6, R34 ;  /* 0x00000006ff297819 */ /* 0x000fe40000011622 */
[----:B------:R-:W-:-:S02]  /*16a0*/  ISETP.NE.AND P2, PT, R17, RZ, PT ;  /* 0x000000ff1100720c */ /* 0x000fc40003f45270 */
        /* <DEDUP_REMOVED lines=14> */
[----:B------:R-:W-:-:S03]  /*1790*/  LOP3.LUT R30, R30, 0x64006400, RZ, 0xfc, !PT ;  /* 0x640064001e1e7812 */ /* 0x000fc600078efcff */
[----:B------:R-:W-:Y:S02]  /*17a0*/  HADD2 R15, R15, -1056, -1056 ;  /* 0xe420e4200f0f7430 */ /* 0x000fe40000000000 */
[----:B------:R-:W-:Y:S01]  /*17b0*/  HADD2 R30, R30, -1056, -1056 ;  /* 0xe420e4201e1e7430 */ /* 0x000fe20000000000 */
[--C-:B---3--:R-:W-:Y:S02]  /*17c0*/  SHF.R.U32.HI R17, RZ, 0x8, R8.reuse ;  /* 0x00000008ff117819 */ /* 0x108fe40000011608 */
[--C-:B------:R-:W-:Y:S02]  /*17d0*/  SHF.R.U32.HI R27, RZ, 0xa, R8.reuse ;  /* 0x0000000aff1b7819 */ /* 0x100fe40000011608 */
[----:B------:R-:W-:Y:S02]  /*17e0*/  LOP3.LUT R33, R8, 0x3f003f, RZ, 0xc0, !PT ;  /* 0x003f003f08217812 */ /* 0x000fe400078ec0ff */
[----:B------:R-:W-:Y:S02]  /*17f0*/  SHF.R.U32.HI R34, RZ, 0x6, R8 ;  /* 0x00000006ff227819 */ /* 0x000fe40000011608 */
[----:B------:R-:W-:-:S02]  /*1800*/  SHF.R.U32.HI R8, RZ, 0x8, R9 ;  /* 0x00000008ff087819 */ /* 0x000fc40000011609 */
[--C-:B------:R-:W-:Y:S02]  /*1810*/  SHF.R.U32.HI R37, RZ, 0xa, R9.reuse ;  /* 0x0000000aff257819 */ /* 0x100fe40000011609 */
[----:B------:R-:W-:Y:S02]  /*1820*/  LOP3.LUT R35, R9, 0x3f003f, RZ, 0xc0, !PT ;  /* 0x003f003f09237812 */ /* 0x000fe400078ec0ff */
[----:B------:R-:W-:Y:S02]  /*1830*/  SHF.R.U32.HI R36, RZ, 0x6, R9 ;  /* 0x00000006ff247819 */ /* 0x000fe40000011609 */
[--C-:B------:R-:W-:Y:S02]  /*1840*/  SHF.R.U32.HI R9, RZ, 0x8, R10.reuse ;  /* 0x00000008ff097819 */ /* 0x100fe4000001160a */
[----:B------:R-:W-:Y:S02]  /*1850*/  SHF.R.U32.HI R43, RZ, 0x8, R11 ;  /* 0x00000008ff2b7819 */ /* 0x000fe4000001160b */
[----:B------:R-:W-:-:S02]  /*1860*/  SHF.R.U32.HI R47, RZ, 0xa, R10 ;  /* 0x0000000aff2f7819 */ /* 0x000fc4000001160a */
[----:B------:R-:W-:Y:S02]  /*1870*/  LOP3.LUT R44, R10, 0x3f003f, RZ, 0xc0, !PT ;  /* 0x003f003f0a2c7812 */ /* 0x000fe400078ec0ff */
[----:B------:R-:W-:Y:S02]  /*1880*/  SHF.R.U32.HI R45, RZ, 0x6, R10 ;  /* 0x00000006ff2d7819 */ /* 0x000fe4000001160a */
[----:B------:R-:W-:Y:S02]  /*1890*/  LOP3.LUT R10, R16, 0x300030, R17, 0xf8, !PT ;  /* 0x00300030100a7812 */ /* 0x000fe400078ef811 */
        /* <DEDUP_REMOVED lines=10> */
[----:B------:R-:W-:Y:S02]  /*1940*/  LOP3.LUT R11, R5, 0x3f003f, RZ, 0xc0, !PT ;  /* 0x003f003f050b7812 */ /* 0x000fe400078ec0ff */
[----:B------:R-:W-:Y:S02]  /*1950*/  LOP3.LUT R42, R6, 0x3f003f, RZ, 0xc0, !PT ;  /* 0x003f003f062a7812 */ /* 0x000fe400078ec0ff */
[----:B------:R-:W-:Y:S02]  /*1960*/  LOP3.LUT R51, R7, 0x3f003f, RZ, 0xc0, !PT ;  /* 0x003f003f07337812 */ /* 0x000fe400078ec0ff */
[----:B------:R-:W-:Y:S02]  /*1970*/  LOP3.LUT R8, R4, 0x3f003f, RZ, 0xc0, !PT ;  /* 0x003f003f04087812 */ /* 0x000fe400078ec0ff */
        /* <DEDUP_REMOVED lines=123> */
.L_x_3918:
        /* <DEDUP_REMOVED lines=43> */
.L_x_3917:
        /* <DEDUP_REMOVED lines=16> */
[----:B------:R-:W-:Y:S02]  /*24e0*/  SHF.R.U32.HI R41, RZ, 0x6, R34 ;  /* 0x00000006ff297819 */ /* 0x000fe40000011622 */
[--C-:B----4-:R-:W-:Y:S02]  /*24f0*/  SHF.R.U32.HI R48, RZ, 0x8, R11.reuse ;  /* 0x00000008ff307819 */ /* 0x110fe4000001160b */
[--C-:B------:R-:W-:Y:S02]  /*2500*/  SHF.R.U32.HI R54, RZ, 0xa, R11.reuse ;  /* 0x0000000aff367819 */ /* 0x100fe4000001160b */
[----:B------:R-:W-:Y:S02]  /*2510*/  LOP3.LUT R52, R11, 0x3f003f, RZ, 0xc0, !PT ;  /* 0x003f003f0b347812 */ /* 0x000fe400078ec0ff */
[----:B------:R-:W-:Y:S02]  /*2520*/  SHF.R.U32.HI R53, RZ, 0x6, R11 ;  /* 0x00000006ff357819 */ /* 0x000fe4000001160b */
[----:B------:R-:W-:-:S02]  /*2530*/  LOP3.LUT R47, R35, 0x3f003f, RZ, 0xc0, !PT ;  /* 0x003f003f232f7812 */ /* 0x000fc400078ec0ff */
[----:B------:R-:W-:Y:S02]  /*2540*/  SHF.R.U32.HI R49, RZ, 0x6, R35 ;  /* 0x00000006ff317819 */ /* 0x000fe40000011623 */
[--C-:B------:R-:W-:Y:S02]  /*2550*/  SHF.R.U32.HI R16, RZ, 0x8, R8.reuse ;  /* 0x00000008ff107819 */ /* 0x100fe40000011608 */
[--C-:B------:R-:W-:Y:S02]  /*2560*/  SHF.R.U32.HI R17, RZ, 0xa, R8.reuse ;  /* 0x0000000aff117819 */ /* 0x100fe40000011608 */
[----:B------:R-:W-:Y:S02]  /*2570*/  LOP3.LUT R30, R8, 0x3f003f, RZ, 0xc0, !PT ;  /* 0x003f003f081e7812 */ /* 0x000fe400078ec0ff */
[----:B------:R-:W-:Y:S02]  /*2580*/  SHF.R.U32.HI R31, RZ, 0x6, R8 ;  /* 0x00000006ff1f7819 */ /* 0x000fe40000011608 */
[----:B------:R-:W-:-:S02]  /*2590*/  SHF.R.U32.HI R40, RZ, 0x8, R10 ;  /* 0x00000008ff287819 */ /* 0x000fc4000001160a */
[----:B------:R-:W-:Y:S02]  /*25a0*/  LOP3.LUT R27, R27, 0xf000f, RZ, 0xc0, !PT ;  /* 0x000f000f1b1b7812 */ /* 0x000fe400078ec0ff */
[----:B------:R-:W-:Y:S02]  /*25b0*/  LOP3.LUT R11, R39, 0xf000f, RZ, 0xc0, !PT ;  /* 0x000f000f270b7812 */ /* 0x000fe400078ec0ff */
[--C-:B------:R-:W-:Y:S02]  /*25c0*/  SHF.R.U32.HI R8, RZ, 0x8, R9.reuse ;  /* 0x00000008ff087819 */ /* 0x100fe40000011609 */
[--C-:B------:R-:W-:Y:S02]  /*25d0*/  SHF.R.U32.HI R37, RZ, 0xa, R9.reuse ;  /* 0x0000000aff257819 */ /* 0x100fe40000011609 */
[----:B------:R-:W-:Y:S02]  /*25e0*/  LOP3.LUT R34, R9, 0x3f003f, RZ, 0xc0, !PT ;  /* 0x003f003f09227812 */ /* 0x000fe400078ec0ff */
[----:B------:R-:W-:-:S02]  /*25f0*/  SHF.R.U32.HI R35, RZ, 0x6, R9 ;  /* 0x00000006ff237819 */ /* 0x000fc40000011609 */
[----:B------:R-:W-:Y:S02]  /*2600*/  LOP3.LUT R9, R36, 0xf000f, RZ, 0xc0, !PT ;  /* 0x000f000f24097812 */ /* 0x000fe400078ec0ff */
[--C-:B------:R-:W-:Y:S02]  /*2610*/  SHF.R.U32.HI R45, RZ, 0xa, R10.reuse ;  /* 0x0000000aff2d7819 */ /* 0x100fe4000001160a */
[----:B------:R-:W-:Y:S02]  /*2620*/  LOP3.LUT R43, R10, 0x3f003f, RZ, 0xc0, !PT ;  /* 0x003f003f0a2b7812 */ /* 0x000fe400078ec0ff */
[----:B------:R-:W-:Y:S02]  /*2630*/  SHF.R.U32.HI R44, RZ, 0x6, R10 ;  /* 0x00000006ff2c7819 */ /* 0x000fe4000001160a */
[----:B------:R-:W-:Y:S02]  /*2640*/  LOP3.LUT R51, R42, 0xf000f, RZ, 0xc0, !PT ;  /* 0x000f000f2a337812 */ /* 0x000fe400078ec0ff */
[----:B---3--:R-:W-:-:S02]  /*2650*/  SHF.R.U32.HI R36, RZ, 0xc, R6 ;  /* 0x0000000cff247819 */ /* 0x008fc40000011606 */
[----:B------:R-:W-:Y:S02]  /*2660*/  LOP3.LUT R10, R27, 0x300030, R16, 0xf8, !PT ;  /* 0x003000301b0a7812 */ /* 0x000fe400078ef810 */
[----:B------:R-:W-:Y:S02]  /*2670*/  LOP3.LUT R46, R11, 0x300030, R40, 0xf8, !PT ;  /* 0x003000300b2e7812 */ /* 0x000fe400078ef828 */
[----:B------:R-:W-:Y:S02]  /*2680*/  SHF.R.U32.HI R16, RZ, 0xc, R5 ;  /* 0x0000000cff107819 */ /* 0x000fe40000011605 */
[----:B------:R-:W-:Y:S02]  /*2690*/  SHF.R.U32.HI R40, RZ, 0xc, R7 ;  /* 0x0000000cff287819 */ /* 0x000fe40000011607 */
[----:B------:R-:W-:Y:S02]  /*26a0*/  LOP3.LUT R15, R32, 0x3f003f, RZ, 0xc0, !PT ;  /* 0x003f003f200f7812 */ /* 0x000fe400078ec0ff */
[----:B------:R-:W-:-:S02]  /*26b0*/  LOP3.LUT R39, R9, 0x300030, R8, 0xf8, !PT ;  /* 0x0030003009277812 */ /* 0x000fc400078ef808 */
[----:B------:R-:W-:Y:S02]  /*26c0*/  SHF.R.U32.HI R32, RZ, 0x6, R32 ;  /* 0x00000006ff207819 */ /* 0x000fe40000011620 */
[----:B------:R-:W-:Y:S02]  /*26d0*/  LOP3.LUT R56, R51, 0x300030, R48, 0xf8, !PT ;  /* 0x0030003033387812 */ /* 0x000fe400078ef830 */
        /* <DEDUP_REMOVED lines=138> */
.L_x_3920:
        /* <DEDUP_REMOVED lines=43> */
.L_x_3919:
[----:B------:R-:W-:Y:S01]  /*3230*/  VIADD R21, R21, 0x20 ;  /* 0x0000002015157836 */ /* 0x000fe20000000000 */
[----:B------:R-:W-:Y:S01]  /*3240*/  UIADD3 UR4, UR4, 0x40, URZ ;  /* 0x0000004004047890 */ /* 0x000fe2000fffe03f */
[----:B------:R-:W-:-:S03]  /*3250*/  IMAD.WIDE.U32 R12, R19, 0x18, R12 ;  /* 0x00000018130c7825 */ /* 0x000fc600078e000c */
[----:B------:R-:W-:Y:S01]  /*3260*/  ISETP.GE.AND P2, PT, R21, UR5, PT ;  /* 0x0000000515007c0c */ /* 0x000fe2000bf46270 */
[----:B------:R-:W-:Y:S01]  /*3270*/  IMAD R5, R57, 0x18, RZ ;  /* 0x0000001839057824 */ /* 0x000fe200078e02ff */
[----:B------:R-:W-:-:S03]  /*3280*/  ISETP.LT.AND P3, PT, R21, R18, PT ;  /* 0x000000121500720c */ /* 0x000fc60003f61270 */
[----:B------:R-:W-:-:S10]  /*3290*/  IMAD.IADD R13, R13, 0x1, R5 ;  /* 0x000000010d0d7824 */ /* 0x000fd400078e0205 */
[----:B------:R-:W-:Y:S05]  /*32a0*/  @!P2 BRA P3, `(.L_x_3921) ;  /* 0xffffffe0008ca947 */ /* 0x000fea000183ffff */
.L_x_3916:
        /* <DEDUP_REMOVED lines=11> */
.L_x_3925:
[----:B------:R-:W-:Y:S01]  /*3360*/  ISETP.NE.AND P2, PT, R21, R22, PT ;  /* 0x000000161500720c */ /* 0x000fe20003f45270 */
[----:B------:R-:W0:-:S12]  /*3370*/  LDC R19, c[0x0][0x23c] ;  /* 0x00008f00ff137b82 */ /* 0x000e180000000800 */
[----:B------:R-:W1:Y:S01]  /*3380*/  @!P2 LDC.64 R4, c[0x0][0x248] ;  /* 0x00009200ff04ab82 */ /* 0x000e620000000a00 */
[----:B------:R-:W-:Y:S02]  /*3390*/  @!P2 IADD3 R28, R28, 0x1, RZ ;  /* 0x000000011c1ca810 */ /* 0x000fe40007ffe0ff */
[----:B------:R-:W-:-:S03]  /*33a0*/  @!P2 LEA R7, R21, 0x1, 0x1 ;  /* 0x000000011507a811 */ /* 0x000fc600078e08ff */
[----:B------:R-:W-:-:S05]  /*33b0*/  @!P2 IMAD R27, R28, 0x8, R1 ;  /* 0x000000081c1ba824 */ /* 0x000fca00078e0201 */
[----:B------:R-:W2:Y:S01]  /*33c0*/  @!P2 LDL.64 R16, [R27] ;  /* 0x000000001b10a983 */ /* 0x000ea20000100a00 */
[----:B-1----:R-:W-:-:S04]  /*33d0*/  @!P2 IMAD.WIDE R4, R7, 0x2, R4 ;  /* 0x000000020704a825 */ /* 0x002fc800078e0204 */
[----:B0-----:R-:W-:Y:S02]  /*33e0*/  IMAD.WIDE R6, R19, 0x4, R12 ;  /* 0x0000000413067825 */ /* 0x001fe400078e020c */
[----:B------:R-:W3:Y:S04]  /*33f0*/  @!P2 LDG.E.U16.CONSTANT R4, desc[UR8][R4.64] ;  /* 0x000000080404a981 */ /* 0x000ee8000c1e9500 */
[----:B-----5:R-:W5:Y:S04]  /*3400*/  LDG.E.128.CONSTANT R12, desc[UR8][R12.64] ;  /* 0x000000080c0c7981 */ /* 0x020f68000c1e9d00 */
        /* <DEDUP_REMOVED lines=9> */
[--C-:B-----5:R-:W-:Y:S01]  /*34a0*/  SHF.R.U32.HI R33, RZ, 0xf, R13.reuse ;  /* 0x0000000fff217819 */ /* 0x120fe2000001160d */
[----:B------:R-:W-:Y:S01]  /*34b0*/  IMAD.MOV.U32 R47, RZ, RZ, 0x2400 ;  /* 0x00002400ff2f7424 */ /* 0x000fe200078e00ff */
        /* <DEDUP_REMOVED lines=26> */
[----:B------:R-:W-:Y:S02]  /*3660*/  PRMT R11, R20, 0x9910, RZ ;  /* 0x00009910140b7816 */ /* 0x000fe400000000ff */
[----:B------:R-:W-:Y:S02]  /*3670*/  LOP3.LUT R33, R33, 0x10001, RZ, 0xc0, !PT ;  /* 0x0001000121217812 */ /* 0x000fe400078ec0ff */
[----:B------:R-:W-:-:S02]  /*3680*/  LOP3.LUT R34, R29, 0x20002, R32, 0xf8, !PT ;  /* 0x000200021d227812 */ /* 0x000fc400078ef820 */
[----:B------:R-:W-:Y:S02]  /*3690*/  LOP3.LUT R35, R35, 0x10001, RZ, 0xc0, !PT ;  /* 0x0001000123237812 */ /* 0x000fe400078ec0ff */
[----:B------:R-:W-:Y:S02]  /*36a0*/  LOP3.LUT R39, R39, 0x10001, RZ, 0xc0, !PT ;  /* 0x0001000127277812 */ /* 0x000fe400078ec0ff */
[----:B------:R-:W-:Y:S02]  /*36b0*/  ISETP.NE.AND P2, PT, R11, RZ, PT ;  /* 0x000000ff0b00720c */ /* 0x000fe40003f45270 */
[----:B------:R-:W-:Y:S02]  /*36c0*/  LOP3.LUT R33, R33, 0x20002, R38, 0xf8, !PT ;  /* 0x0002000221217812 */ /* 0x000fe400078ef826 */
[----:B------:R-:W-:Y:S02]  /*36d0*/  LOP3.LUT R44, R35, 0x20002, R42, 0xf8, !PT ;  /* 0x00020002232c7812 */ /* 0x000fe400078ef82a */
        /* <DEDUP_REMOVED lines=8> */
[----:B------:R-:W-:Y:S02]  /*3760*/  MOV R46, 0x3000 ;  /* 0x00003000002e7802 */ /* 0x000fe40000000f00 */
[----:B------:R-:W-:Y:S02]  /*3770*/  LOP3.LUT R39, R36, 0x64006400, RZ, 0xfc, !PT ;  /* 0x6400640024277812 */ /* 0x000fe400078efcff */
[----:B------:R-:W-:Y:S01]  /*3780*/  LOP3.LUT R30, R15, 0x380038, RZ, 0xc0, !PT ;  /* 0x003800380f1e7812 */ /* 0x000fe200078ec0ff */
[-C--:B------:R-:W-:Y:S01]  /*3790*/  HFMA2 R53, R53, R46.reuse.H0_H0, -132, -132 ;  /* 0xd820d82035357431 */ /* 0x080fe2000004002e */
        /* <DEDUP_REMOVED lines=24> */
[----:B------:R-:W-:-:S05]  /*3920*/  LOP3.LUT R68, R68, 0x64006400, RZ, 0xfc, !PT ;  /* 0x6400640044447812 */ /* 0x000fca00078efcff */
        /* <DEDUP_REMOVED lines=19> */
[----:B------:R-:W-:Y:S02]  /*3a60*/  LOP3.LUT R6, R34, 0x40004, R29, 0xf8, !PT ;  /* 0x0004000422067812 */ /* 0x000fe400078ef81d */
[----:B------:R-:W-:Y:S02]  /*3a70*/  LOP3.LUT R34, R8, 0x380038, RZ, 0xc0, !PT ;  /* 0x0038003808227812 */ /* 0x000fe400078ec0ff */
[----:B------:R-:W-:Y:S02]  /*3a80*/  LOP3.LUT R37, R33, 0x64006400, RZ, 0xfc, !PT ;  /* 0x6400640021257812 */ /* 0x000fe400078efcff */
        /* <DEDUP_REMOVED lines=210> */
.L_x_3924:
        /* <DEDUP_REMOVED lines=77> */
.L_x_3923:
[----:B------:R-:W-:Y:S01]  /*4c80*/  VIADD R21, R21, 0x20 ;  /* 0x0000002015157836 */ /* 0x000fe20000000000 */
[----:B------:R-:W-:Y:S01]  /*4c90*/  UIADD3 UR4, UR4, 0x40, URZ ;  /* 0x0000004004047890 */ /* 0x000fe2000fffe03f */
[----:B-----5:R-:W-:-:S03]  /*4ca0*/  IMAD.WIDE R12, R19, 0x4, R16 ;  /* 0x00000004130c7825 */ /* 0x020fc600078e0210 */
[C---:B------:R-:W-:Y:S02]  /*4cb0*/  ISETP.GE.AND P2, PT, R21.reuse, UR5, PT ;  /* 0x0000000515007c0c */ /* 0x040fe4000bf46270 */
[----:B------:R-:W-:-:S13]  /*4cc0*/  ISETP.LT.AND P3, PT, R21, R18, PT ;  /* 0x000000121500720c */ /* 0x000fda0003f61270 */
[----:B------:R-:W-:Y:S05]  /*4cd0*/  @!P2 BRA P3, `(.L_x_3925) ;  /* 0xffffffe400a0a947 */ /* 0x000fea000183ffff */
.L_x_3922:
        /* <DEDUP_REMOVED lines=14> */
.L_x_3929:
[----:B------:R-:W-:-:S13]  /*4dc0*/  ISETP.NE.AND P2, PT, R21, R22, PT ;  /* 0x000000161500720c */ /* 0x000fda0003f45270 */
[----:B------:R-:W0:Y:S01]  /*4dd0*/  @!P2 LDC.64 R4, c[0x0][0x248] ;  /* 0x00009200ff04ab82 */ /* 0x000e220000000a00 */
[----:B------:R-:W-:Y:S01]  /*4de0*/  @!P2 VIADD R28, R28, 0x1 ;  /* 0x000000011c1ca836 */ /* 0x000fe20000000000 */
        /* <DEDUP_REMOVED lines=13> */
[----:B-----5:R-:W-:Y:S01]  /*4ec0*/  IMAD.MOV.U32 R33, RZ, RZ, 0x3400 ;  /* 0x00003400ff217424 */ /* 0x020fe200078e00ff */
[----:B------:R-:W-:Y:S01]  /*4ed0*/  MOV R8, 0x2400 ;  /* 0x0000240000087802 */ /* 0x000fe20000000f00 */
[----:B------:R-:W-:Y:S01]  /*4ee0*/  IMAD.MOV.U32 R39, RZ, RZ, 0x2c00 ;  /* 0x00002c00ff277424 */ /* 0x000fe200078e00ff */
[----:B------:R-:W-:Y:S02]  /*4ef0*/  ISETP.NE.AND P2, PT, R9, RZ, PT ;  /* 0x000000ff0900720c */ /* 0x000fe40003f45270 */
[C---:B--2---:R-:W-:Y:S02]  /*4f00*/  LOP3.LUT R16, R5.reuse, 0xc000c, RZ, 0xc0, !PT ;  /* 0x000c000c05107812 */ /* 0x044fe400078ec0ff */
[----:B------:R-:W-:Y:S02]  /*4f10*/  SHF.R.U32.HI R50, RZ, 0x8, R5 ;  /* 0x00000008ff327819 */ /* 0x000fe40000011605 */
[----:B------:R-:W-:-:S02]  /*4f20*/  LOP3.LUT R32, R5, 0x300030, RZ, 0xc0, !PT ;  /* 0x0030003005207812 */ /* 0x000fc400078ec0ff */
        /* <DEDUP_REMOVED lines=11> */
[----:B------:R-:W-:Y:S01]  /*4fe0*/  SHF.R.U32.HI R54, RZ, 0x8, R7 ;  /* 0x00000008ff367819 */ /* 0x000fe20000011607 */
[----:B------:R-:W-:Y:S01]  /*4ff0*/  HFMA2 R19, R19, R33.H0_H0, -258, -258 ;  /* 0xdc08dc0813137431 */ /* 0x000fe20000040021 */
[----:B------:R-:W-:-:S02]  /*5000*/  LOP3.LUT R35, R7, 0x300030, RZ, 0xc0, !PT ;  /* 0x0030003007237812 */ /* 0x000fc400078ec0ff */
        /* <DEDUP_REMOVED lines=126> */
.L_x_3928:
[----:B------:R-:W-:Y:S05]  /*57f0*/  @P0 BRA `(.L_x_3927) ;  /* 0x0000000000ac0947 */ /* 0x000fea0003800000 */
[----:B------:R-:W0:Y:S01]  /*5800*/  LDS.128 R4, [UR4+0x80] ;  /* 0x00008004ff047984 */ /* 0x000e220008000c00 */
[----:B------:R-:W-:-:S03]  /*5810*/  IMAD.MOV.U32 R57, RZ, RZ, R16 ;  /* 0x000000ffff397224 */ /* 0x000fc600078e0010 */
        /* <DEDUP_REMOVED lines=41> */
.L_x_3927:
[----:B------:R-:W-:Y:S01]  /*5ab0*/  VIADD R21, R21, 0x10 ;  /* 0x0000001015157836 */ /* 0x000fe20000000000 */
[----:B------:R-:W-:Y:S01]  /*5ac0*/  IADD3 R12, P3, R12, R15, RZ ;  /* 0x0000000f0c0c7210 */ /* 0x000fe20007f7e0ff */
[----:B------:R-:W-:-:S03]  /*5ad0*/  UIADD3 UR4, UR4, 0x20, URZ ;  /* 0x0000002004047890 */ /* 0x000fc6000fffe03f */
[C---:B------:R-:W-:Y:S02]  /*5ae0*/  ISETP.GE.AND P2, PT, R21.reuse, UR5, PT ;  /* 0x0000000515007c0c */ /* 0x040fe4000bf46270 */
[----:B------:R-:W-:Y:S02]  /*5af0*/  ISETP.LT.AND P4, PT, R21, R18, PT ;  /* 0x000000121500720c */ /* 0x000fe40003f81270 */
[----:B------:R-:W-:-:S11]  /*5b00*/  IADD3.X R13, R13, R14, RZ, P3, !PT ;  /* 0x0000000e0d0d7210 */ /* 0x000fd60001ffe4ff */
[----:B------:R-:W-:Y:S05]  /*5b10*/  @!P2 BRA P4, `(.L_x_3929) ;  /* 0xfffffff000a8a947 */ /* 0x000fea000203ffff */
.L_x_3926:
[----:B------:R-:W-:Y:S05]  /*5b20*/  @!P1 EXIT ;  /* 0x000000000000994d */ /* 0x000fea0003800000 */
[----:B------:R-:W0:Y:S01]  /*5b30*/  S2R R0, SR_CTAID.X ;  /* 0x0000000000007919 */ /* 0x000e220000002500 */
[----:B------:R-:W1:Y:S01]  /*5b40*/  S2UR UR4, SR_CTAID.Y ;  /* 0x00000000000479c3 */ /* 0x000e620000002600 */
[----:B------:R-:W0:Y:S07]  /*5b50*/  S2R R5, SR_TID.X ;  /* 0x0000000000057919 */ /* 0x000e2e0000002100 */
[----:B------:R-:W2:Y:S08]  /*5b60*/  LDC.64 R12, c[0x0][0x238] ;  /* 0x00008e00ff0c7b82 */ /* 0x000eb00000000a00 */
[----:B------:R-:W3:Y:S01]  /*5b70*/  LDC.64 R8, c[0x0][0x230] ;  /* 0x00008c00ff087b82 */ /* 0x000ee20000000a00 */
[----:B-1----:R-:W-:Y:S01]  /*5b80*/  USHF.L.U32 UR4, UR4, 0x1, URZ ;  /* 0x0000000104047899 */ /* 0x002fe2000800063f */
[----:B0-----:R-:W-:-:S04]  /*5b90*/  IMAD R0, R0, 0x40, R5 ;  /* 0x0000004000007824 */ /* 0x001fc800078e0205 */
[----:B------:R-:W-:-:S04]  /*5ba0*/  IMAD.SHL.U32 R0, R0, 0x4, RZ ;  /* 0x0000000400007824 */ /* 0x000fc800078e00ff */
        /* <DEDUP_REMOVED lines=9> */
[----:B------:R-:W-:-:S05]  /*5c40*/  IMAD.MOV.U32 R6, RZ, RZ, R4 ;  /* 0x000000ffff067224 */ /* 0x000fca00078e0004 */
[----:B------:R-:W-:-:S07]  /*5c50*/  MOV R6, R6 ;  /* 0x0000000600067202 */ /* 0x000fce0000000f00 */
.L_x_3933:
[----:B------:R-:W0:Y:S02]  /*5c60*/  LDS R10, [R6] ;  /* 0x00000000060a7984 */ /* 0x000e240000000800 */
[----:B0-----:R-:W-:-:S10]  /*5c70*/  HFMA2.MMA R11, R10, 1, 1, R26 ;  /* 0x3c003c000a0b7835 */ /* 0x001fd4000000001a */
[----:B------:R-:W0:Y:S02]  /*5c80*/  ATOMS.CAST.SPIN R11, [R6], R10, R11 ;  /* 0x0000000a060b738d */ /* 0x000e24000180000b */
[----:B0-----:R-:W-:-:S13]  /*5c90*/  ISETP.EQ.U32.AND P0, PT, R11, 0x1, PT ;  /* 0x000000010b00780c */ /* 0x001fda0003f02070 */
[----:B------:R-:W-:Y:S05]  /*5ca0*/  @!P0 BRA `(.L_x_3933) ;  /* 0xfffffffc00ec8947 */ /* 0x000fea000383ffff */
[----:B------:R-:W-:Y:S05]  /*5cb0*/  BRA `(.L_x_3931) ;  /* 0x00000000000c7947 */ /* 0x000fea0003800000 */
.L_x_3932:
[----:B------:R-:W2:Y:S02]  /*5cc0*/  LD.E R6, desc[UR8][R4.64] ;  /* 0x0000000804067980 */ /* 0x000ea4000c101900 */
[----:B--2---:R-:W-:-:S05]  /*5cd0*/  IMAD.IADD R7, R26, 0x1, R6 ;  /* 0x000000011a077824 */ /* 0x004fca00078e0206 */
[----:B------:R0:W-:Y:S02]  /*5ce0*/  ST.E desc[UR8][R4.64], R7 ;  /* 0x0000000704007985 */ /* 0x0001e4000c101908 */
.L_x_3931:
[----:B------:R-:W-:Y:S05]  /*5cf0*/  BSYNC B0 ;  /* 0x0000000000007941 */ /* 0x000fea0003800000 */
.L_x_3930:
[----:B------:R1:W-:Y:S01]  /*5d00*/  ATOM.E.ADD.F16x2.RN.STRONG.GPU P0, RZ, desc[UR8][R4.64+0x4], R25 ;  /* 0x0000041904ff79a2 */ /* 0x0003e2000810e1c8 */
[----:B------:R-:W-:Y:S04]  /*5d10*/  BSSY B0, `(.L_x_3934) ;  /* 0x000000e000007945 */ /* 0x000fe80003800000 */
[----:B-1----:R-:W-:Y:S05]  /*5d20*/  @P0 BRA `(.L_x_3935) ;  /* 0x0000000000300947 */ /* 0x002fea0003800000 */
[----:B------:R-:W1:Y:S02]  /*5d30*/  QSPC.E.S P0, RZ, [R4+0x4] ;  /* 0x0000040004ff73aa */ /* 0x000e640000000500 */
[----:B-1----:R-:W-:Y:S05]  /*5d40*/  @!P0 BRA `(.L_x_3936) ;  /* 0x00000000001c8947 */ /* 0x002fea0003800000 */
[----:B0-----:R-:W-:-:S07]  /*5d50*/  MOV R4, R4 ;  /* 0x0000000400047202 */ /* 0x001fce0000000f00 */
.L_x_3937:
[----:B------:R-:W0:Y:S02]  /*5d60*/  LDS R6, [R4+0x4] ;  /* 0x0000040004067984 */ /* 0x000e240000000800 */
[----:B0-----:R-:W-:-:S06]  /*5d70*/  HADD2 R7, R6, R25 ;  /* 0x0000001906077230 */ /* 0x001fcc0000000000 */
[----:B------:R-:W0:Y:S02]  /*5d80*/  ATOMS.CAST.SPIN R7, [R4+0x4], R6, R7 ;  /* 0x000004060407738d */ /* 0x000e240001800007 */
[----:B0-----:R-:W-:-:S13]  /*5d90*/  ISETP.EQ.U32.AND P0, PT, R7, 0x1, PT ;  /* 0x000000010700780c */ /* 0x001fda0003f02070 */
[----:B------:R-:W-:Y:S05]  /*5da0*/  @!P0 BRA `(.L_x_3937) ;  /* 0xfffffffc00ec8947 */ /* 0x000fea000383ffff */
[----:B------:R-:W-:Y:S05]  /*5db0*/  BRA `(.L_x_3935) ;  /* 0x00000000000c7947 */ /* 0x000fea0003800000 */
.L_x_3936:
[----:B------:R-:W0:Y:S02]  /*5dc0*/  LD.E R6, desc[UR8][R4.64+0x4] ;  /* 0x0000040804067980 */ /* 0x000e24000c101900 */
[----:B0-----:R-:W-:-:S05]  /*5dd0*/  IADD3 R7, R25, R6, RZ ;  /* 0x0000000619077210 */ /* 0x001fca0007ffe0ff */
[----:B------:R1:W-:Y:S02]  /*5de0*/  ST.E desc[UR8][R4.64+0x4], R7 ;  /* 0x0000040704007985 */ /* 0x0003e4000c101908 */
.L_x_3935:
[----:B------:R-:W-:Y:S05]  /*5df0*/  BSYNC B0 ;  /* 0x0000000000007941 */ /* 0x000fea0003800000 */
.L_x_3934:
[----:B------:R-:W-:-:S13]  /*5e00*/  ISETP.GE.AND P0, PT, R0, 0x2, PT ;  /* 0x000000020000780c */ /* 0x000fda0003f06270 */
[----:B------:R-:W-:Y:S05]  /*5e10*/  @!P0 EXIT ;  /* 0x000000000000894d */ /* 0x000fea0003800000 */
[----:B01----:R-:W-:-:S04]  /*5e20*/  IMAD.IADD R5, R2, 0x1, R13 ;  /* 0x0000000102057824 */ /* 0x003fc800078e020d */
[----:B------:R-:W-:-:S05]  /*5e30*/  IMAD.WIDE R4, R5, 0x2, R8 ;  /* 0x0000000205047825 */ /* 0x000fca00078e0208 */
[----:B------:R0:W-:Y:S01]  /*5e40*/  ATOM.E.ADD.F16x2.RN.STRONG.GPU P0, RZ, desc[UR8][R4.64], R24 ;  /* 0x0000001804ff79a2 */ /* 0x0001e2000810e1c8 */
[----:B------:R-:W-:Y:S04]  /*5e50*/  BSSY B0, `(.L_x_3938) ;  /* 0x000000f000007945 */ /* 0x000fe80003800000 */
[----:B0-----:R-:W-:Y:S05]  /*5e60*/  @P0 BRA `(.L_x_3939) ;  /* 0x0000000000340947 */ /* 0x001fea0003800000 */
[----:B------:R-:W0:Y:S02]  /*5e70*/  QSPC.E.S P0, RZ, [R4] ;  /* 0x0000000004ff73aa */ /* 0x000e240000000500 */
[----:B0-----:R-:W-:Y:S05]  /*5e80*/  @!P0 BRA `(.L_x_3940) ;  /* 0x0000000000208947 */ /* 0x001fea0003800000 */
[----:B------:R-:W-:-:S05]  /*5e90*/  IMAD.MOV.U32 R6, RZ, RZ, R4 ;  /* 0x000000ffff067224 */ /* 0x000fca00078e0004 */
[----:B------:R-:W-:-:S07]  /*5ea0*/  MOV R6, R6 ;  /* 0x0000000600067202 */ /* 0x000fce0000000f00 */
.L_x_3941:
[----:B------:R-:W0:Y:S02]  /*5eb0*/  LDS R8, [R6] ;  /* 0x0000000006087984 */ /* 0x000e240000000800 */
[----:B0-----:R-:W-:-:S10]  /*5ec0*/  HFMA2.MMA R9, R8, 1, 1, R24 ;  /* 0x3c003c0008097835 */ /* 0x001fd40000000018 */
[----:B------:R-:W0:Y:S02]  /*5ed0*/  ATOMS.CAST.SPIN R9, [R6], R8, R9 ;  /* 0x000000080609738d */ /* 0x000e240001800009 */
[----:B0-----:R-:W-:-:S13]  /*5ee0*/  ISETP.EQ.U32.AND P0, PT, R9, 0x1, PT ;  /* 0x000000010900780c */ /* 0x001fda0003f02070 */
[----:B------:R-:W-:Y:S05]  /*5ef0*/  @!P0 BRA `(.L_x_3941) ;  /* 0xfffffffc00ec8947 */ /* 0x000fea000383ffff */
[----:B------:R-:W-:Y:S05]  /*5f00*/  BRA `(.L_x_3939) ;  /* 0x00000000000c7947 */ /* 0x000fea0003800000 */
.L_x_3940:
[----:B------:R-:W2:Y:S02]  /*5f10*/  LD.E R0, desc[UR8][R4.64] ;  /* 0x0000000804007980 */ /* 0x000ea4000c101900 */
[----:B--2---:R-:W-:-:S05]  /*5f20*/  IADD3 R7, R24, R0, RZ ;  /* 0x0000000018077210 */ /* 0x004fca0007ffe0ff */
[----:B------:R0:W-:Y:S02]  /*5f30*/  ST.E desc[UR8][R4.64], R7 ;  /* 0x0000000704007985 */ /* 0x0001e4000c101908 */
.L_x_3939:
[----:B------:R-:W-:Y:S05]  /*5f40*/  BSYNC B0 ;  /* 0x0000000000007941 */ /* 0x000fea0003800000 */
.L_x_3938:
[----:B------:R1:W-:Y:S02]  /*5f50*/  ATOM.E.ADD.F16x2.RN.STRONG.GPU P0, RZ, desc[UR8][R4.64+0x4], R3 ;  /* 0x0000040304ff79a2 */ /* 0x0003e4000810e1c8 */
[----:B-1----:R-:W-:Y:S05]  /*5f60*/  @P0 EXIT ;  /* 0x000000000000094d */ /* 0x002fea0003800000 */
[----:B------:R-:W1:Y:S02]  /*5f70*/  QSPC.E.S P0, RZ, [R4+0x4] ;  /* 0x0000040004ff73aa */ /* 0x000e640000000500 */
[----:B-1----:R-:W-:Y:S05]  /*5f80*/  @!P0 BRA `(.L_x_3942) ;  /* 0x0000000000208947 */ /* 0x002fea0003800000 */
[----:B0-----:R-:W-:Y:S01]  /*5f90*/  MOV R4, R4 ;  /* 0x0000000400047202 */ /* 0x001fe20000000f00 */
[----:B------:R-:W-:-:S07]  /*5fa0*/  IMAD.MOV.U32 R5, RZ, RZ, R3 ;  /* 0x000000ffff057224 */ /* 0x000fce00078e0003 */
.L_x_3943:
[----:B------:R-:W0:Y:S02]  /*5fb0*/  LDS R2, [R4+0x4] ;  /* 0x0000040004027984 */ /* 0x000e240000000800 */
[----:B0-----:R-:W-:-:S06]  /*5fc0*/  HADD2 R3, R2, R5 ;  /* 0x0000000502037230 */ /* 0x001fcc0000000000 */
[----:B------:R-:W0:Y:S02]  /*5fd0*/  ATOMS.CAST.SPIN R3, [R4+0x4], R2, R3 ;  /* 0x000004020403738d */ /* 0x000e240001800003 */
[----:B0-----:R-:W-:-:S13]  /*5fe0*/  ISETP.EQ.U32.AND P0, PT, R3, 0x1, PT ;  /* 0x000000010300780c */ /* 0x001fda0003f02070 */
[----:B------:R-:W-:Y:S05]  /*5ff0*/  @!P0 BRA `(.L_x_3943) ;  /* 0xfffffffc00ec8947 */ /* 0x000fea000383ffff */
[----:B------:R-:W-:Y:S05]  /*6000*/  EXIT ;  /* 0x000000000000794d */ /* 0x000fea0003800000 */
.L_x_3942:
[----:B------:R-:W2:Y:S02]  /*6010*/  LD.E R0, desc[UR8][R4.64+0x4] ;  /* 0x0000040804007980 */ /* 0x000ea4000c101900 */
[----:B--2---:R-:W-:-:S05]  /*6020*/  IADD3 R3, R3, R0, RZ ;  /* 0x0000000003037210 */ /* 0x004fca0007ffe0ff */
[----:B------:R-:W-:Y:S01]  /*6030*/  ST.E desc[UR8][R4.64+0x4], R3 ;  /* 0x0000040304007985 */ /* 0x000fe2000c101908 */
[----:B------:R-:W-:Y:S05]  /*6040*/  EXIT ;  /* 0x000000000000794d */ /* 0x000fea0003800000 */
.L_x_3944:
        /* <DEDUP_REMOVED lines=11> */
.L_x_5237:


//--------------------- .text._Z23gemm_half_q_half_kernelILi2ELi128ELb1ELb0ELi64EEvPK6__halfPKjS4_S2_PS0_iiiiPKtS7_iiiiiibS2_i --------------------------
	.section	.text._Z23gemm_half_q_half_kernelILi2ELi128ELb1ELb0ELi64EEvPK6__halfPKjS4_S2_PS0_iiiiPKtS7_iiiiiibS2_i,"ax",@progbits
	.align	128
        .global         _Z23gemm_half_q_half_kernelILi2ELi128ELb1ELb0ELi64EEvPK6__halfPKjS4_S2_PS0_iiiiPKtS7_iiiiiibS2_i
        .type           _Z23gemm_half_q_half_kernelILi2ELi128ELb1ELb0ELi64EEvPK6__halfPKjS4_S2_PS0_iiiiPKtS7_iiiiiibS2_i,@function
        .size           _Z23gemm_half_q_half_kernelILi2ELi128ELb1ELb0ELi64EEvPK6__halfPKjS4_S2_PS0_iiiiPKtS7_iiiiiibS2_i,(.L_x_5238 - _Z23gemm_half_q_half_kernelILi2ELi128ELb1ELb0ELi64EEvPK6__halfPKjS4_S2_PS0_iiiiPKtS7_iiiiiibS2_i)
        .other          _Z23gemm_half_q_half_kernelILi2ELi128ELb1ELb0ELi64EEvPK6__halfPKjS4_S2_PS0_iiiiPKtS7_iiiiiibS2_i,@"STO_CUDA_ENTRY STV_DEFAULT"
_Z23gemm_half_q_half_kernelILi2ELi128ELb1ELb0ELi64EEvPK6__halfPKjS4_S2_PS0_iiiiPKtS7_iiiiiibS2_i:
.text._Z23gemm_half_q_half_kernelILi2ELi128ELb1ELb0ELi64EEvPK6__halfPKjS4_S2_PS0_iiiiPKtS7_iiiiiibS2_i:
        /* <DEDUP_REMOVED lines=8> */
[--C-:B-1----:R-:W-:Y:S01]  /*0080*/  IMAD R6, R4, -0x2, R3.reuse ;  /* 0xfffffffe04067824 */ /* 0x102fe200078e0203 */
[----:B------:R-:W-:-:S04]  /*0090*/  PRMT R3, RZ, 0x7610, R3 ;  /* 0x00007610ff037816 */ /* 0x000fc80000000003 */
[C---:B------:R-:W-:Y:S02]  /*00a0*/  ISETP.GE.AND P1, PT, R6.reuse, 0x1, PT ;  /* 0x000000010600780c */ /* 0x040fe40003f26270 */
[----:B------:R-:W-:-:S11]  /*00b0*/  VIMNMX R2, R6, 0x2, PT ;  /* 0x0000000206027848 */ /* 0x000fd60003fe0100 */
[----:B------:R-:W-:Y:S05]  /*00c0*/  @!P1 BRA `(.L_x_3945) ;  /* 0x0000000000289947 */ /* 0x000fea0003800000 */
[----:B------:R-:W-:Y:S01]  /*00d0*/  ISETP.GE.AND P0, PT, R2, 0x2, PT ;  /* 0x000000020200780c */ /* 0x000fe20003f06270 */
[----:B------:R-:W1:-:S12]  /*00e0*/  LDC.64 R20, c[0x0][0x278] ;  /* 0x00009e00ff147b82 */ /* 0x000e580000000a00 */
[----:B------:R-:W2:Y:S08]  /*00f0*/  @P0 LDC R5, c[0x0][0x280] ;  /* 0x0000a000ff050b82 */ /* 0x000eb00000000800 */
[----:B------:R-:W2:Y:S01]  /*0100*/  @P0 LDC.64 R8, c[0x0][0x278] ;  /* 0x00009e00ff080b82 */ /* 0x000ea20000000a00 */
[----:B-1----:R-:W3:Y:S01]  /*0110*/  LDG.E.U16 R20, desc[UR6][R20.64] ;  /* 0x0000000614147981 */ /* 0x002ee2000c1e1500 */
[----:B--2---:R-:W-:-:S05]  /*0120*/  @P0 IMAD.WIDE R8, R5, 0x2, R8 ;  /* 0x0000000205080825 */ /* 0x004fca00078e0208 */
[----:B------:R-:W2:Y:S01]  /*0130*/  @P0 LDG.E.U16 R3, desc[UR6][R8.64] ;  /* 0x0000000608030981 */ /* 0x000ea2000c1e1500 */
[----:B---3--:R-:W-:Y:S02]  /*0140*/  PRMT R5, R20, 0x7610, R5 ;  /* 0x0000761014057816 */ /* 0x008fe40000000005 */
[----:B--2---:R-:W-:-:S04]  /*0150*/  @P0 LOP3.LUT R7, R3, R20, RZ, 0xfc, !PT ;  /* 0x0000001403070212 */ /* 0x004fc800078efcff */
[----:B------:R-:W-:-:S07]  /*0160*/  @P0 PRMT R5, R7, 0x7610, R5 ;  /* 0x0000761007050816 */ /* 0x000fce0000000005 */
.L_x_3945:
[----:B------:R-:W-:-:S04]  /*0170*/  PRMT R5, R5, 0x9910, RZ ;  /* 0x0000991005057816 */ /* 0x000fc800000000ff */
[----:B------:R-:W-:-:S13]  /*0180*/  ISETP.NE.AND P0, PT, R5, RZ, PT ;  /* 0x000000ff0500720c */ /* 0x000fda0003f05270 */
[----:B------:R-:W-:Y:S05]  /*0190*/  @!P0 EXIT ;  /* 0x000000000000894d */ /* 0x000fea0003800000 */
[----:B------:R-:W1:Y:S01]  /*01a0*/  S2R R8, SR_TID.X ;  /* 0x0000000000087919 */ /* 0x000e620000002100 */
[----:B------:R-:W2:Y:S01]  /*01b0*/  LDC R5, c[0x0][0x240] ;  /* 0x00009000ff057b82 */ /* 0x000ea20000000800 */
[----:B0-----:R-:W-:Y:S01]  /*01c0*/  SHF.L.U32 R19, R0, 0x6, RZ ;  /* 0x0000000600137819 */ /* 0x001fe200000006ff */
[----:B------:R-:W-:Y:S03]  /*01d0*/  BSSY B0, `(.L_x_3946) ;  /* 0x000006d000007945 */ /* 0x000fe60003800000 */
[C---:B--2---:R-:W-:Y:S02]  /*01e0*/  VIADDMNMX R18, R19.reuse, 0x40, R5, PT ;  /* 0x0000004013127846 */ /* 0x044fe40003800105 */
[----:B-1----:R-:W-:-:S04]  /*01f0*/  IADD3 R7, R19, R8, RZ ;  /* 0x0000000813077210 */ /* 0x002fc80007ffe0ff */
[----:B------:R-:W-:-:S13]  /*0200*/  ISETP.GE.OR P0, PT, R7, R18, !P1 ;  /* 0x000000120700720c */ /* 0x000fda0004f06670 */
        /* <DEDUP_REMOVED lines=13> */
[----:B------:R-:W-:-:S03]  /*02e0*/  UMOV UR4, 0x400 ;  /* 0x0000040000047882 */ /* 0x000fc60000000000 */
[----:B------:R-:W-:Y:S01]  /*02f0*/  SHF.L.U32 R7, R7, 0x1, RZ ;  /* 0x0000000107077819 */ /* 0x000fe200000006ff */
[----:B0-----:R-:W-:-:S03]  /*0300*/  ULEA UR4, UR5, UR4, 0x18 ;  /* 0x0000000405047291 */ /* 0x001fc6000f8ec03f */
[----:B--2---:R-:W-:-:S04]  /*0310*/  IADD3 R9, P0, R12, R7, RZ ;  /* 0x000000070c097210 */ /* 0x004fc80007f1e0ff */
[----:B------:R-:W-:Y:S02]  /*0320*/  LEA.HI.X.SX32 R14, R7, RZ, 0x1, P0 ;  /* 0x000000ff070e7211 */ /* 0x000fe400000f0eff */
[C---:B------:R-:W-:Y:S02]  /*0330*/  LEA R10, P0, R9.reuse, UR8, 0x1 ;  /* 0x00000008090a7c11 */ /* 0x040fe4000f8008ff */
[----:B------:R-:W-:Y:S02]  /*0340*/  LEA R7, R8, UR4, 0x1 ;  /* 0x0000000408077c11 */ /* 0x000fe4000f8e08ff */
[----:B------:R-:W-:Y:S01]  /*0350*/  LEA.HI.X R11, R9, UR9, R14, 0x1, P0 ;  /* 0x00000009090b7c11 */ /* 0x000fe200080f0c0e */
[----:B------:R-:W-:Y:S01]  /*0360*/  HFMA2.MMA R9, -RZ, RZ, 0, 0 ;  /* 0x00000000ff097435 */ /* 0x000fe200000001ff */
[----:B------:R-:W-:Y:S01]  /*0370*/  PLOP3.LUT P0, PT, PT, PT, PT, 0x80, 0x0 ;  /* 0x000000000000781c */ /* 0x000fe20003f0f070 */
[----:B------:R-:W-:-:S12]  /*0380*/  @!P2 BRA `(.L_x_3949) ;  /* 0x000000000048a947 */ /* 0x000fd80003800000 */
[----:B------:R-:W-:Y:S02]  /*0390*/  PLOP3.LUT P0, PT, PT, PT, PT, 0x8, 0x0 ;  /* 0x000000000000781c */ /* 0x000fe40003f0e170 */
[----:B------:R-:W-:-:S11]  /*03a0*/  IADD3 R26, R2, -0x3, RZ ;  /* 0xfffffffd021a7810 */ /* 0x000fd60007ffe0ff */
.L_x_3950:
        /* <DEDUP_REMOVED lines=16> */
.L_x_3949:
        /* <DEDUP_REMOVED lines=16> */
.L_x_3948:
[----:B------:R-:W0:Y:S01]  /*05b0*/  S2UR UR5, SR_CgaCtaId ;  /* 0x00000000000579c3 */ /* 0x000e220000008800 */
[----:B------:R-:W-:Y:S01]  /*05c0*/  IMAD R9, R4, R5, RZ ;  /* 0x0000000504097224 */ /* 0x000fe200078e02ff */
[----:B------:R-:W-:Y:S01]  /*05d0*/  ISETP.GT.AND P2, PT, R2, 0x3, PT ;  /* 0x000000030200780c */ /* 0x000fe20003f44270 */
[----:B------:R-:W-:Y:S01]  /*05e0*/  UMOV UR4, 0x400 ;  /* 0x0000040000047882 */ /* 0x000fe20000000000 */
[----:B------:R-:W-:Y:S02]  /*05f0*/  ULDC.64 UR8, c[0x0][0x210] ;  /* 0x0000840000087ab9 */ /* 0x000fe40000000a00 */
[----:B------:R-:W-:-:S04]  /*0600*/  SHF.L.U32 R9, R9, 0x1, RZ ;  /* 0x0000000109097819 */ /* 0x000fc800000006ff */
        /* <DEDUP_REMOVED lines=11> */
.L_x_3952:
        /* <DEDUP_REMOVED lines=16> */
.L_x_3951:
        /* <DEDUP_REMOVED lines=14> */
.L_x_3947:
[----:B------:R-:W-:Y:S05]  /*08a0*/  BSYNC B0 ;  /* 0x0000000000007941 */ /* 0x000fea0003800000 */
.L_x_3946:
[----:B------:R-:W0:Y:S01]  /*08b0*/  S2R R9, SR_CTAID.X ;  /* 0x0000000000097919 */ /* 0x000e220000002500 */
[----:B------:R-:W2:Y:S01]  /*08c0*/  LDC R21, c[0x0][0x23c] ;  /* 0x00008f00ff157b82 */ /* 0x000ea20000000800 */
[----:B01----:R-:W-:-:S04]  /*08d0*/  LEA R7, R9, R8, 0x6 ;  /* 0x0000000809077211 */ /* 0x003fc800078e30ff */
[----:B------:R-:W-:-:S04]  /*08e0*/  SHF.L.U32 R7, R7, 0x2, RZ ;  /* 0x0000000207077819 */ /* 0x000fc800000006ff */
[----:B--2---:R-:W-:-:S13]  /*08f0*/  ISETP.GE.AND P0, PT, R7, R21, PT ;  /* 0x000000150700720c */ /* 0x004fda0003f06270 */
[----:B------:R-:W-:Y:S05]  /*0900*/  @P0 EXIT ;  /* 0x000000000000094d */ /* 0x000fea0003800000 */
[----:B------:R-:W0:Y:S02]  /*0910*/  LDC.U8 R5, c[0x0][0x270] ;  /* 0x00009c00ff057b82 */ /* 0x000e240000000000 */
[----:B0-----:R-:W-:-:S04]  /*0920*/  PRMT R5, R5, 0x8880, RZ ;  /* 0x0000888005057816 */ /* 0x001fc800000000ff */
[----:B------:R-:W-:-:S04]  /*0930*/  ISETP.NE.AND P0, PT, R5, RZ, PT ;  /* 0x000000ff0500720c */ /* 0x000fc80003f05270 */
[----:B------:R-:W-:-:S04]  /*0940*/  ISETP.NE.OR P0, PT, R0, RZ, !P0 ;  /* 0x000000ff0000720c */ /* 0x000fc80004705670 */
[----:B------:R-:W-:-:S13]  /*0950*/  ISETP.LT.OR P0, PT, R6, 0x1, P0 ;  /* 0x000000010600780c */ /* 0x000fda0000701670 */
[----:B------:R-:W-:Y:S05]  /*0960*/  @P0 BRA `(.L_x_3953) ;  /* 0x0000000000840947 */ /* 0x000fea0003800000 */
[----:B------:R-:W0:Y:S01]  /*0970*/  LDC.64 R10, c[0x0][0x230] ;  /* 0x00008c00ff0a7b82 */ /* 0x000e220000000a00 */
[----:B------:R-:W-:Y:S01]  /*0980*/  IMAD R4, R4, R21, RZ ;  /* 0x0000001504047224 */ /* 0x000fe200078e02ff */
[----:B------:R-:W-:Y:S01]  /*0990*/  ISETP.GT.AND P2, PT, R2, 0x3, PT ;  /* 0x000000030200780c */ /* 0x000fe20003f44270 */
[----:B------:R-:W-:Y:S01]  /*09a0*/  HFMA2.MMA R15, -RZ, RZ, 0, 0 ;  /* 0x00000000ff0f7435 */ /* 0x000fe200000001ff */
[----:B------:R-:W-:Y:S02]  /*09b0*/  PLOP3.LUT P0, PT, PT, PT, PT, 0x80, 0x0 ;  /* 0x000000000000781c */ /* 0x000fe40003f0f070 */
[----:B------:R-:W-:-:S04]  /*09c0*/  LEA R9, R9, R4, 0x7 ;  /* 0x0000000409097211 */ /* 0x000fc800078e38ff */
[----:B------:R-:W-:-:S04]  /*09d0*/  LEA R5, R8, R9, 0x1 ;  /* 0x0000000908057211 */ /* 0x000fc800078e08ff */
[----:B------:R-:W-:-:S05]  /*09e0*/  SHF.L.U32 R5, R5, 0x1, RZ ;  /* 0x0000000105057819 */ /* 0x000fca00000006ff */
[----:B0-----:R-:W-:Y:S01]  /*09f0*/  IMAD.WIDE R4, R5, 0x2, R10 ;  /* 0x0000000205047825 */ /* 0x001fe200078e020a */
[----:B------:R-:W-:Y:S06]  /*0a00*/  @!P2 BRA `(.L_x_3954) ;  /* 0x000000000034a947 */ /* 0x000fec0003800000 */
[----:B------:R-:W-:Y:S02]  /*0a10*/  PLOP3.LUT P0, PT, PT, PT, PT, 0x8, 0x0 ;  /* 0x000000000000781c */ /* 0x000fe40003f0e170 */
[----:B------:R-:W-:-:S11]  /*0a20*/  IADD3 R14, R2, -0x3, RZ ;  /* 0xfffffffd020e7810 */ /* 0x000fd60007ffe0ff */
.L_x_3955:
        /* <DEDUP_REMOVED lines=11> */
.L_x_3954:
        /* <DEDUP_REMOVED lines=10> */
.L_x_3953:
[----:B------:R-:W0:Y:S01]  /*0b80*/  LDC R2, c[0x0][0x25c] ;  /* 0x00009700ff027b82 */ /* 0x000e220000000800 */
[C---:B------:R-:W-:Y:S01]  /*0b90*/  ISETP.GE.AND P6, PT, R19.reuse, R18, PT ;  /* 0x000000121300720c */ /* 0x040fe20003fc6270 */
[----:B------:R-:W-:Y:S01]  /*0ba0*/  ULDC UR4, c[0x0][0x258] ;  /* 0x0000960000047ab9 */ /* 0x000fe20000000800 */
[----:B------:R-:W-:Y:S01]  /*0bb0*/  ULDC UR5, c[0x0][0x260] ;  /* 0x0000980000057ab9 */ /* 0x000fe20000000800 */
[----:B-1----:R-:W-:Y:S01]  /*0bc0*/  VIMNMX R8, R19, UR4, PT ;  /* 0x0000000413087c48 */ /* 0x002fe2000bfe0100 */
[----:B------:R-:W-:Y:S01]  /*0bd0*/  ULDC UR8, c[0x0][0x268] ;  /* 0x00009a0000087ab9 */ /* 0x000fe20000000800 */
[----:B------:R-:W-:Y:S02]  /*0be0*/  SHF.L.U32 R9, R0, 0x7, RZ ;  /* 0x0000000700097819 */ /* 0x000fe400000006ff */
[----:B------:R-:W1:Y:S01]  /*0bf0*/  LDC R10, c[0x0][0x264] ;  /* 0x00009900ff0a7b82 */ /* 0x000e620000000800 */
[----:B------:R-:W-:-:S07]  /*0c00*/  SHF.R.S32.HI R11, RZ, 0x1f, R8 ;  /* 0x0000001fff0b7819 */ /* 0x000fce0000011408 */
[----:B------:R-:W-:Y:S01]  /*0c10*/  BAR.SYNC.DEFER_BLOCKING 0x0 ;  /* 0x0000000000007b1d */ /* 0x000fe20000010000 */
[C---:B------:R-:W-:Y:S02]  /*0c20*/  ISETP.GT.AND P0, PT, R19.reuse, UR4, PT ;  /* 0x0000000413007c0c */ /* 0x040fe4000bf04270 */
[C---:B------:R-:W-:Y:S02]  /*0c30*/  ISETP.GT.AND P2, PT, R19.reuse, UR5, PT ;  /* 0x0000000513007c0c */ /* 0x040fe4000bf44270 */
[----:B------:R-:W-:-:S03]  /*0c40*/  ISETP.GT.AND P3, PT, R19, UR8, PT ;  /* 0x0000000813007c0c */ /* 0x000fc6000bf64270 */
[----:B------:R-:W2:Y:S01]  /*0c50*/  LDC.64 R4, c[0x0][0x248] ;  /* 0x00009200ff047b82 */ /* 0x000ea20000000a00 */
[----:B------:R-:W-:Y:S02]  /*0c60*/  LEA.HI R0, R11, R8, RZ, 0x5 ;  /* 0x000000080b007211 */ /* 0x000fe400078f28ff */
[C---:B0-----:R-:W-:Y:S02]  /*0c70*/  ISETP.GT.AND P4, PT, R19.reuse, R2, PT ;  /* 0x000000021300720c */ /* 0x041fe40003f84270 */
[----:B-1----:R-:W-:Y:S01]  /*0c80*/  ISETP.GT.AND P5, PT, R19, R10, PT ;  /* 0x0000000a1300720c */ /* 0x002fe20003fa4270 */
[----:B--2---:R-:W-:Y:S01]  /*0c90*/  IMAD.WIDE R8, R9, 0x2, R4 ;  /* 0x0000000209087825 */ /* 0x004fe200078e0204 */
[----:B------:R-:W-:Y:S11]  /*0ca0*/  @P6 BRA `(.L_x_3956) ;  /* 0x0000000000d06947 */ /* 0x000ff60003800000 */
        /* <DEDUP_REMOVED lines=8> */
.L_x_3957:
        /* <DEDUP_REMOVED lines=44> */
.L_x_3956:
[----:B------:R-:W-:Y:S01]  /*0ff0*/  CS2R R4, SRZ ;  /* 0x0000000000047805 */ /* 0x000fe2000001ff00 */
[----:B------:R-:W-:Y:S06]  /*1000*/  @!P0 BRA `(.L_x_3958) ;  /* 0x00000000001c8947 */ /* 0x000fec0003800000 */
[----:B------:R-:W1:Y:S02]  /*1010*/  LDC R12, c[0x0][0x25c] ;  /* 0x00009700ff0c7b82 */ /* 0x000e640000000800 */
[----:B-1----:R-:W-:-:S04]  /*1020*/  VIMNMX R5, R19, R12, PT ;  /* 0x0000000c13057248 */ /* 0x002fc80003fe0100 */
[----:B------:R-:W-:-:S04]  /*1030*/  IADD3 R5, R5, -UR4, RZ ;  /* 0x8000000405057c10 */ /* 0x000fc8000fffe0ff */
[----:B------:R-:W-:-:S04]  /*1040*/  SHF.R.S32.HI R12, RZ, 0x1f, R5 ;  /* 0x0000001fff0c7819 */ /* 0x000fc80000011405 */
[----:B------:R-:W-:-:S04]  /*1050*/  LEA.HI R12, R12, R5, RZ, 0x5 ;  /* 0x000000050c0c7211 */ /* 0x000fc800078f28ff */
[----:B------:R-:W-:-:S05]  /*1060*/  SHF.R.S32.HI R12, RZ, 0x5, R12 ;  /* 0x00000005ff0c7819 */ /* 0x000fca000001140c */
[----:B------:R-:W-:-:S07]  /*1070*/  IMAD R5, R12, 0x6, RZ ;  /* 0x000000060c057824 */ /* 0x000fce00078e02ff */
.L_x_3958:
        /* <DEDUP_REMOVED lines=8> */
.L_x_3959:
        /* <DEDUP_REMOVED lines=11> */
.L_x_3960:
        /* <DEDUP_REMOVED lines=8> */
.L_x_3961:
[----:B------:R-:W-:Y:S01]  /*1230*/  HFMA2.MMA R13, -RZ, RZ, 0, 0 ;  /* 0x00000000ff0d7435 */ /* 0x000fe200000001ff */
[----:B------:R-:W-:Y:S10]  /*1240*/  @!P3 BRA `(.L_x_3962) ;  /* 0x00000000001cb947 */ /* 0x000ff40003800000 */
[----:B------:R-:W1:Y:S02]  /*1250*/  LDC R0, c[0x0][0x26c] ;  /* 0x00009b00ff007b82 */ /* 0x000e640000000800 */
[----:B-1----:R-:W-:-:S04]  /*1260*/  VIMNMX R0, R19, R0, PT ;  /* 0x0000000013007248 */ /* 0x002fc80003fe0100 */
[----:B------:R-:W-:-:S04]  /*1270*/  IADD3 R0, R0, -UR8, RZ ;  /* 0x8000000800007c10 */ /* 0x000fc8000fffe0ff */
[----:B------:R-:W-:-:S04]  /*1280*/  SHF.R.S32.HI R13, RZ, 0x1f, R0 ;  /* 0x0000001fff0d7819 */ /* 0x000fc80000011400 */
[----:B------:R-:W-:-:S04]  /*1290*/  LEA.HI R13, R13, R0, RZ, 0x5 ;  /* 0x000000000d0d7211 */ /* 0x000fc800078f28ff */
[----:B------:R-:W-:-:S04]  /*12a0*/  SHF.R.S32.HI R13, RZ, 0x5, R13 ;  /* 0x00000005ff0d7819 */ /* 0x000fc8000001140d */
[----:B------:R-:W-:-:S07]  /*12b0*/  SHF.L.U32 R13, R13, 0x1, RZ ;  /* 0x000000010d0d7819 */ /* 0x000fce00000006ff */
.L_x_3962:
[C---:B------:R-:W-:Y:S02]  /*12c0*/  ISETP.GE.AND P0, PT, R19.reuse, R18, PT ;  /* 0x000000121300720c */ /* 0x040fe40003f06270 */
[----:B------:R-:W-:Y:S02]  /*12d0*/  LEA R5, R12, R5, 0x3 ;  /* 0x000000050c057211 */ /* 0x000fe400078e18ff */
[----:B------:R-:W-:Y:S02]  /*12e0*/  ISETP.GE.OR P0, PT, R19, UR4, P0 ;  /* 0x0000000413007c0c */ /* 0x000fe40008706670 */
[----:B------:R-:W-:Y:S02]  /*12f0*/  IADD3 R4, R11, R5, R4 ;  /* 0x000000050b047210 */ /* 0x000fe40007ffe004 */
[----:B0-----:R-:W-:Y:S02]  /*1300*/  PRMT R17, RZ, 0x5410, RZ ;  /* 0x00005410ff117816 */ /* 0x001fe400000000ff */
[----:B------:R-:W-:-:S02]  /*1310*/  IADD3 R0, R13, R4, R2 ;  /* 0x000000040d007210 */ /* 0x000fc40007ffe002 */
[----:B------:R-:W-:Y:S02]  /*1320*/  PRMT R16, RZ, 0x5410, RZ ;  /* 0x00005410ff107816 */ /* 0x000fe400000000ff */
[----:B------:R-:W-:Y:S02]  /*1330*/  PRMT R15, RZ, 0x5410, RZ ;  /* 0x00005410ff0f7816 */ /* 0x000fe400000000ff */
[----:B------:R-:W-:Y:S01]  /*1340*/  PRMT R13, RZ, 0x5410, RZ ;  /* 0x00005410ff0d7816 */ /* 0x000fe200000000ff */
[----:B------:R-:W-:Y:S06]  /*1350*/  @P0 BRA `(.L_x_3963) ;  /* 0x0000004c00180947 */ /* 0x000fec0003800000 */
[----:B------:R-:W2:Y:S04]  /*1360*/  LDL.64 R10, [R1] ;  /* 0x00000000010a7983 */ /* 0x000ea80000100a00 */
[----:B------:R-:W3:Y:S01]  /*1370*/  LDG.E.U16.CONSTANT R12, desc[UR6][R8.64+0x2] ;  /* 0x00000206080c7981 */ /* 0x000ee2000c1e9500 */
[----:B------:R-:W0:Y:S01]  /*1380*/  S2UR UR5, SR_CgaCtaId ;  /* 0x00000000000579c3 */ /* 0x000e220000008800 */
[----:B------:R-:W-:Y:S01]  /*1390*/  IMAD R0, R0, R21, RZ ;  /* 0x0000001500007224 */ /* 0x000fe200078e02ff */
[----:B------:R-:W-:Y:S01]  /*13a0*/  PRMT R2, R3, 0x9910, RZ ;  /* 0x0000991003027816 */ /* 0x000fe200000000ff */
[----:B------:R-:W-:Y:S01]  /*13b0*/  ULDC.64 UR8, c[0x0][0x218] ;  /* 0x0000860000087ab9 */ /* 0x000fe20000000a00 */
[----:B------:R-:W-:Y:S01]  /*13c0*/  SHF.R.S32.HI R5, RZ, 0x1f, R21 ;  /* 0x0000001fff057819 */ /* 0x000fe20000011415 */
[----:B------:R-:W-:Y:S01]  /*13d0*/  UMOV UR4, 0x400 ;  /* 0x0000040000047882 */ /* 0x000fe20000000000 */
[----:B------:R-:W-:-:S02]  /*13e0*/  SHF.R.S32.HI R4, RZ, 0x1f, R7 ;  /* 0x0000001fff047819 */ /* 0x000fc40000011407 */
[C-C-:B------:R-:W-:Y:S02]  /*13f0*/  IADD3 R21, P2, P3, R7.reuse, R21, R0.reuse ;  /* 0x0000001507157210 */ /* 0x140fe40007b5e000 */
[----:B------:R-:W-:Y:S02]  /*1400*/  SHF.R.S32.HI R3, RZ, 0x1f, R0 ;  /* 0x0000001fff037819 */ /* 0x000fe40000011400 */
[----:B------:R-:W-:Y:S02]  /*1410*/  IADD3 R0, P4, R7, R0, RZ ;  /* 0x0000000007007210 */ /* 0x000fe40007f9e0ff */
[----:B------:R-:W-:Y:S02]  /*1420*/  ISETP.NE.AND P0, PT, R2, RZ, PT ;  /* 0x000000ff0200720c */ /* 0x000fe40003f05270 */
[----:B------:R-:W-:Y:S02]  /*1430*/  IADD3.X R2, R4, R5, R3, P2, P3 ;  /* 0x0000000504027210 */ /* 0x000fe400017e6403 */
[----:B------:R-:W-:-:S02]  /*1440*/  IADD3.X R3, R3, R4, RZ, P4, !PT ;  /* 0x0000000403037210 */ /* 0x000fc400027fe4ff */
[C---:B------:R-:W-:Y:S02]  /*1450*/  LEA R28, P2, R21.reuse, UR8, 0x2 ;  /* 0x00000008151c7c11 */ /* 0x040fe4000f8410ff */
[C---:B------:R-:W-:Y:S02]  /*1460*/  LEA R32, P3, R0.reuse, UR8, 0x2 ;  /* 0x0000000800207c11 */ /* 0x040fe4000f8610ff */
[----:B------:R-:W-:Y:S01]  /*1470*/  LEA.HI.X R29, R21, UR9, R2, 0x2, P2 ;  /* 0x00000009151d7c11 */ /* 0x000fe200090f1402 */
[----:B0-----:R-:W-:Y:S01]  /*1480*/  ULEA UR4, UR5, UR4, 0x18 ;  /* 0x0000000405047291 */ /* 0x001fe2000f8ec03f */
[----:B------:R-:W-:Y:S02]  /*1490*/  LEA.HI.X R33, R0, UR9, R3, 0x2, P3 ;  /* 0x0000000900217c11 */ /* 0x000fe400098f1403 */
[----:B------:R-:W-:Y:S01]  /*14a0*/  ISETP.LT.OR P0, PT, R6, 0x2, !P0 ;  /* 0x000000020600780c */ /* 0x000fe20004701670 */
[----:B------:R-:W-:Y:S01]  /*14b0*/  ULDC UR5, c[0x0][0x258] ;  /* 0x0000960000057ab9 */ /* 0x000fe20000000800 */
[----:B------:R-:W-:-:S02]  /*14c0*/  MOV R14, RZ ;  /* 0x000000ff000e7202 */ /* 0x000fc40000000f00 */
[----:B------:R-:W-:Y:S02]  /*14d0*/  PRMT R17, R17, 0x5410, RZ ;  /* 0x0000541011117816 */ /* 0x000fe400000000ff */
[----:B--2---:R-:W-:Y:S02]  /*14e0*/  PRMT R2, R10, 0x7610, R10 ;  /* 0x000076100a027816 */ /* 0x004fe4000000000a */
[----:B------:R-:W-:Y:S02]  /*14f0*/  PRMT R3, R11, 0x7610, R11 ;  /* 0x000076100b037816 */ /* 0x000fe4000000000b */
[----:B---3--:R-:W-:-:S07]  /*1500*/  IADD3 R12, R19, R12, RZ ;  /* 0x0000000c130c7210 */ /* 0x008fce0007ffe0ff */
.L_x_3972:
[----:B------:R-:W-:-:S13]  /*1510*/  ISETP.NE.AND P2, PT, R19, R12, PT ;  /* 0x0000000c1300720c */ /* 0x000fda0003f45270 */
[----:B-----5:R-:W0:Y:S01]  /*1520*/  @!P2 LDC.64 R4, c[0x0][0x248] ;  /* 0x00009200ff04ab82 */ /* 0x020e220000000a00 */
        /* <DEDUP_REMOVED lines=15> */
[----:B------:R-:W-:Y:S02]  /*1620*/  SHF.R.U32.HI R41, RZ, 0x8, R5 ;  /* 0x00000008ff297819 */ /* 0x000fe40000011605 */
[----:B------:R-:W-:Y:S02]  /*1630*/  IADD3 R0, R0, -0x80, RZ ;  /* 0xffffff8000007810 */ /* 0x000fe40007ffe0ff */
[----:B------:R-:W-:-:S02]  /*1640*/  LOP3.LUT R43, R41, 0xff, RZ, 0xc0, !PT ;  /* 0x000000ff292b7812 */ /* 0x000fc400078ec0ff */
[----:B------:R3:W0:Y:S01]  /*1650*/  I2F.F16 R30, R0 ;  /* 0x00000000001e7306 */ /* 0x0006220000200c00 */
[----:B------:R-:W-:Y:S02]  /*1660*/  LOP3.LUT R21, R5, 0xff, RZ, 0xc0, !PT ;  /* 0x000000ff05157812 */ /* 0x000fe400078ec0ff */
[----:B------:R-:W-:Y:S02]  /*1670*/  IADD3 R44, R43, -0x80, RZ ;  /* 0xffffff802b2c7810 */ /* 0x000fe40007ffe0ff */
[----:B------:R-:W-:Y:S02]  /*1680*/  SHF.R.U32.HI R43, RZ, 0x8, R6 ;  /* 0x00000008ff2b7819 */ /* 0x000fe40000011606 */
[----:B------:R-:W-:Y:S02]  /*1690*/  LEA.HI R40, R4, 0xffffff80, RZ, 0x8 ;  /* 0xffffff8004287811 */ /* 0x000fe400078f40ff */
[----:B---3--:R-:W-:Y:S01]  /*16a0*/  LOP3.LUT R0, R9, 0xff, RZ, 0xc0, !PT ;  /* 0x000000ff09007812 */ /* 0x008fe200078ec0ff */
[----:B------:R-:W1:Y:S01]  /*16b0*/  I2F.F16 R44, R44 ;  /* 0x0000002c002c7306 */ /* 0x000e620000200c00 */
[----:B------:R-:W-:-:S02]  /*16c0*/  IADD3 R27, R21, -0x80, RZ ;  /* 0xffffff80151b7810 */ /* 0x000fc40007ffe0ff */
[----:B------:R-:W-:Y:S02]  /*16d0*/  IADD3 R23, R0, -0x80, RZ ;  /* 0xffffff8000177810 */ /* 0x000fe40007ffe0ff */
[----:B------:R-:W-:Y:S02]  /*16e0*/  LOP3.LUT R0, R10, 0xff, RZ, 0xc0, !PT ;  /* 0x000000ff0a007812 */ /* 0x000fe400078ec0ff */
[----:B------:R-:W-:Y:S01]  /*16f0*/  LOP3.LUT R21, R6, 0xff, RZ, 0xc0, !PT ;  /* 0x000000ff06157812 */ /* 0x000fe200078ec0ff */
[----:B------:R-:W2:Y:S01]  /*1700*/  I2F.F16 R40, R40 ;  /* 0x0000002800287306 */ /* 0x000ea20000200c00 */
[----:B------:R-:W-:Y:S02]  /*1710*/  IADD3 R22, R0, -0x80, RZ ;  /* 0xffffff8000167810 */ /* 0x000fe40007ffe0ff */
[--C-:B------:R-:W-:Y:S02]  /*1720*/  SHF.R.U32.HI R0, RZ, 0x8, R4.reuse ;  /* 0x00000008ff007819 */ /* 0x100fe40000011604 */
[----:B------:R-:W-:-:S02]  /*1730*/  SHF.R.U32.HI R4, RZ, 0x10, R4 ;  /* 0x00000010ff047819 */ /* 0x000fc40000011604 */
[----:B------:R-:W-:Y:S01]  /*1740*/  LOP3.LUT R0, R0, 0xff, RZ, 0xc0, !PT ;  /* 0x000000ff00007812 */ /* 0x000fe200078ec0ff */
[----:B------:R-:W3:Y:S01]  /*1750*/  I2F.F16 R27, R27 ;  /* 0x0000001b001b7306 */ /* 0x000ee20000200c00 */
[----:B------:R-:W-:Y:S02]  /*1760*/  LEA.HI R39, R5, 0xffffff80, RZ, 0x8 ;  /* 0xffffff8005277811 */ /* 0x000fe400078f40ff */
[----:B------:R-:W-:Y:S02]  /*1770*/  IADD3 R0, R0, -0x80, RZ ;  /* 0xffffff8000007810 */ /* 0x000fe40007ffe0ff */
[----:B------:R-:W-:Y:S02]  /*1780*/  LOP3.LUT R4, R4, 0xff, RZ, 0xc0, !PT ;  /* 0x000000ff04047812 */ /* 0x000fe400078ec0ff */
[----:B------:R-:W-:Y:S01]  /*1790*/  SHF.R.U32.HI R5, RZ, 0x10, R5 ;  /* 0x00000010ff057819 */ /* 0x000fe20000011605 */
[----:B------:R4:W0:Y:S01]  /*17a0*/  I2F.F16 R42, R0 ;  /* 0x00000000002a7306 */ /* 0x0008220000200c00 */
[----:B------:R-:W-:-:S02]  /*17b0*/  IADD3 R26, R21, -0x80, RZ ;  /* 0xffffff80151a7810 */ /* 0x000fc40007ffe0ff */
[----:B------:R-:W-:Y:S02]  /*17c0*/  LOP3.LUT R21, R7, 0xff, RZ, 0xc0, !PT ;  /* 0x000000ff07157812 */ /* 0x000fe400078ec0ff */
[----:B------:R-:W-:Y:S02]  /*17d0*/  IADD3 R4, R4, -0x80, RZ ;  /* 0xffffff8004047810 */ /* 0x000fe40007ffe0ff */
[----:B------:R-:W-:Y:S01]  /*17e0*/  LOP3.LUT R5, R5, 0xff, RZ, 0xc0, !PT ;  /* 0x000000ff05057812 */ /* 0x000fe200078ec0ff */
[----:B------:R-:W0:Y:S01]  /*17f0*/  I2F.F16 R39, R39 ;  /* 0x0000002700277306 */ /* 0x000e220000200c00 */
[----:B----4-:R-:W-:Y:S02]  /*1800*/  LOP3.LUT R0, R43, 0xff, RZ, 0xc0, !PT ;  /* 0x000000ff2b007812 */ /* 0x010fe400078ec0ff */
[----:B------:R-:W-:Y:S02]  /*1810*/  IADD3 R25, R21, -0x80, RZ ;  /* 0xffffff8015197810 */ /* 0x000fe40007ffe0ff */
[----:B------:R-:W-:-:S02]  /*1820*/  IADD3 R46, R0, -0x80, RZ ;  /* 0xffffff80002e7810 */ /* 0x000fc40007ffe0ff */
[----:B------:R-:W-:Y:S01]  /*1830*/  SHF.R.U32.HI R0, RZ, 0x8, R7 ;  /* 0x00000008ff007819 */ /* 0x000fe20000011607 */
[----:B------:R4:W0:Y:S01]  /*1840*/  I2F.F16 R41, R4 ;  /* 0x0000000400297306 */ /* 0x0008220000200c00 */
[----:B------:R-:W-:Y:S02]  /*1850*/  LOP3.LUT R21, R8, 0xff, RZ, 0xc0, !PT ;  /* 0x000000ff08157812 */ /* 0x000fe400078ec0ff */
[----:B------:R-:W-:Y:S02]  /*1860*/  LOP3.LUT R0, R0, 0xff, RZ, 0xc0, !PT ;  /* 0x000000ff00007812 */ /* 0x000fe400078ec0ff */
[----:B------:R-:W-:Y:S02]  /*1870*/  IADD3 R5, R5, -0x80, RZ ;  /* 0xffffff8005057810 */ /* 0x000fe40007ffe0ff */
[----:B------:R-:W-:Y:S01]  /*1880*/  IADD3 R48, R0, -0x80, RZ ;  /* 0xffffff8000307810 */ /* 0x000fe20007ffe0ff */
[----:B------:R-:W0:Y:S01]  /*1890*/  I2F.F16 R26, R26 ;  /* 0x0000001a001a7306 */ /* 0x000e220000200c00 */
[----:B------:R-:W-:-:S02]  /*18a0*/  SHF.R.U32.HI R0, RZ, 0x8, R8 ;  /* 0x00000008ff007819 */ /* 0x000fc40000011608 */
[----:B----4-:R-:W-:Y:S02]  /*18b0*/  SHF.R.U32.HI R4, RZ, 0x8, R9 ;  /* 0x00000008ff047819 */ /* 0x010fe40000011609 */
[----:B------:R-:W-:Y:S02]  /*18c0*/  LOP3.LUT R0, R0, 0xff, RZ, 0xc0, !PT ;  /* 0x000000ff00007812 */ /* 0x000fe400078ec0ff */
[----:B------:R-:W-:Y:S01]  /*18d0*/  IADD3 R24, R21, -0x80, RZ ;  /* 0xffffff8015187810 */ /* 0x000fe20007ffe0ff */
[----:B------:R4:W0:Y:S01]  /*18e0*/  I2F.F16 R43, R5 ;  /* 0x00000005002b7306 */ /* 0x0008220000200c00 */
[----:B------:R-:W-:Y:S02]  /*18f0*/  IADD3 R0, R0, -0x80, RZ ;  /* 0xffffff8000007810 */ /* 0x000fe40007ffe0ff */
[----:B------:R-:W-:Y:S02]  /*1900*/  LOP3.LUT R4, R4, 0xff, RZ, 0xc0, !PT ;  /* 0x000000ff04047812 */ /* 0x000fe400078ec0ff */
[----:B------:R-:W-:-:S02]  /*1910*/  LEA.HI R34, R10, 0xffffff80, RZ, 0x8 ;  /* 0xffffff800a227811 */ /* 0x000fc400078f40ff */
[C---:B------:R-:W-:Y:S01]  /*1920*/  LEA.HI R31, R11.reuse, 0xffffff80, RZ, 0x8 ;  /* 0xffffff800b1f7811 */ /* 0x040fe200078f40ff */
[----:B------:R5:W0:Y:S01]  /*1930*/  I2F.F16 R50, R0 ;  /* 0x0000000000327306 */ /* 0x000a220000200c00 */
[----:B------:R-:W-:Y:S02]  /*1940*/  LOP3.LUT R21, R11, 0xff, RZ, 0xc0, !PT ;  /* 0x000000ff0b157812 */ /* 0x000fe400078ec0ff */
[--C-:B----4-:R-:W-:Y:S02]  /*1950*/  SHF.R.U32.HI R5, RZ, 0x8, R10.reuse ;  /* 0x00000008ff057819 */ /* 0x110fe4000001160a */
[----:B------:R-:W-:Y:S02]  /*1960*/  SHF.R.U32.HI R10, RZ, 0x10, R10 ;  /* 0x00000010ff0a7819 */ /* 0x000fe4000001160a */
[----:B------:R-:W-:Y:S01]  /*1970*/  LEA.HI R38, R6, 0xffffff80, RZ, 0x8 ;  /* 0xffffff8006267811 */ /* 0x000fe200078f40ff */
[----:B------:R-:W4:Y:S01]  /*1980*/  I2F.F16 R34, R34 ;  /* 0x0000002200227306 */ /* 0x000f220000200c00 */
[----:B-----5:R-:W-:-:S02]  /*1990*/  SHF.R.U32.HI R0, RZ, 0x8, R11 ;  /* 0x00000008ff007819 */ /* 0x020fc4000001160b */
[----:B------:R-:W-:Y:S02]  /*19a0*/  SHF.R.U32.HI R11, RZ, 0x10, R11 ;  /* 0x00000010ff0b7819 */ /* 0x000fe4000001160b */
[----:B------:R-:W-:Y:S02]  /*19b0*/  LEA.HI R37, R7, 0xffffff80, RZ, 0x8 ;  /* 0xffffff8007257811 */ /* 0x000fe400078f40ff */
[----:B------:R-:W-:Y:S01]  /*19c0*/  LEA.HI R36, R8, 0xffffff80, RZ, 0x8 ;  /* 0xffffff8008247811 */ /* 0x000fe200078f40ff */
[----:B------:R-:W0:Y:S01]  /*19d0*/  I2F.F16 R38, R38 ;  /* 0x0000002600267306 */ /* 0x000e220000200c00 */
[----:B------:R-:W-:Y:S02]  /*19e0*/  LEA.HI R35, R9, 0xffffff80, RZ, 0x8 ;  /* 0xffffff8009237811 */ /* 0x000fe400078f40ff */
[----:B------:R-:W-:Y:S02]  /*19f0*/  SHF.R.U32.HI R6, RZ, 0x10, R6 ;  /* 0x00000010ff067819 */ /* 0x000fe40000011606 */
[----:B------:R-:W-:-:S02]  /*1a00*/  SHF.R.U32.HI R7, RZ, 0x10, R7 ;  /* 0x00000010ff077819 */ /* 0x000fc40000011607 */
[----:B------:R-:W-:Y:S01]  /*1a10*/  SHF.R.U32.HI R8, RZ, 0x10, R8 ;  /* 0x00000010ff087819 */ /* 0x000fe20000011608 */
[----:B------:R-:W0:Y:S01]  /*1a20*/  I2F.F16 R37, R37 ;  /* 0x0000002500257306 */ /* 0x000e220000200c00 */
[----:B------:R-:W-:Y:S02]  /*1a30*/  SHF.R.U32.HI R9, RZ, 0x10, R9 ;  /* 0x00000010ff097819 */ /* 0x000fe40000011609 */
[----:B------:R-:W-:Y:S02]  /*1a40*/  IADD3 R4, R4, -0x80, RZ ;  /* 0xffffff8004047810 */ /* 0x000fe40007ffe0ff */
[----:B------:R-:W-:Y:S02]  /*1a50*/  LOP3.LUT R10, R10, 0xff, RZ, 0xc0, !PT ;  /* 0x000000ff0a0a7812 */ /* 0x000fe400078ec0ff */
[----:B------:R-:W-:Y:S01]  /*1a60*/  LOP3.LUT R11, R11, 0xff, RZ, 0xc0, !PT ;  /* 0x000000ff0b0b7812 */ /* 0x000fe200078ec0ff */
[----:B------:R5:W0:Y:S01]  /*1a70*/  I2F.F16 R52, R4 ;  /* 0x0000000400347306 */ /* 0x000a220000200c00 */
[----:B------:R-:W-:-:S02]  /*1a80*/  LOP3.LUT R6, R6, 0xff, RZ, 0xc0, !PT ;  /* 0x000000ff06067812 */ /* 0x000fc400078ec0ff */
[----:B------:R-:W-:Y:S02]  /*1a90*/  LOP3.LUT R7, R7, 0xff, RZ, 0xc0, !PT ;  /* 0x000000ff07077812 */ /* 0x000fe400078ec0ff */
[----:B------:R-:W-:Y:S02]  /*1aa0*/  LOP3.LUT R8, R8, 0xff, RZ, 0xc0, !PT ;  /* 0x000000ff08087812 */ /* 0x000fe400078ec0ff */
[----:B------:R-:W-:Y:S01]  /*1ab0*/  LOP3.LUT R9, R9, 0xff, RZ, 0xc0, !PT ;  /* 0x000000ff09097812 */ /* 0x000fe200078ec0ff */
[----:B------:R-:W0:Y:S01]  /*1ac0*/  I2F.F16 R36, R36 ;  /* 0x0000002400247306 */ /* 0x000e220000200c00 */
[----:B------:R-:W-:Y:S02]  /*1ad0*/  LOP3.LUT R5, R5, 0xff, RZ, 0xc0, !PT ;  /* 0x000000ff05057812 */ /* 0x000fe400078ec0ff */
[----:B------:R-:W-:Y:S02]  /*1ae0*/  LOP3.LUT R0, R0, 0xff, RZ, 0xc0, !PT ;  /* 0x000000ff00007812 */ /* 0x000fe400078ec0ff */
[----:B-----5:R-:W-:-:S02]  /*1af0*/  PRMT R4, R20, 0x9910, RZ ;  /* 0x0000991014047816 */ /* 0x020fc400000000ff */
[----:B------:R-:W-:Y:S01]  /*1b00*/  IADD3 R21, R21, -0x80, RZ ;  /* 0xffffff8015157810 */ /* 0x000fe20007ffe0ff */
        /* <DEDUP_REMOVED lines=11> */
[----:B------:R-:W-:-:S07]  /*1bc0*/  ISETP.NE.AND P2, PT, R4, RZ, PT ;  /* 0x000000ff0400720c */ /* 0x000fce0003f45270 */
        /* <DEDUP_REMOVED lines=24> */
[----:B------:R-:W-:Y:S01]  /*1d50*/  FFMA.FTZ R59, R0, R57, RZ ;  /* 0x00000039003b7223 */ /* 0x000fe200000100ff */
[----:B------:R-:W-:Y:S02]  /*1d60*/  HADD2.F32 R57, -RZ, R44.H0_H0 ;  /* 0x2000002cff397230 */ /* 0x000fe40000004100 */
[----:B------:R-:W-:Y:S01]  /*1d70*/  FFMA.FTZ R55, R55, R6, R4 ;  /* 0x0000000637377223 */ /* 0x000fe20000010004 */
[----:B------:R-:W-:Y:S02]  /*1d80*/  HADD2.F32 R4, -RZ, R7.H0_H0 ;  /* 0x20000007ff047230 */ /* 0x000fe40000004100 */
[----:B------:R-:W-:-:S03]  /*1d90*/  FFMA.FTZ R57, R6, R57, R59 ;  /* 0x0000003906397223 */ /* 0x000fc6000001003b */
        /* <DEDUP_REMOVED lines=21> */
[----:B------:R-:W-:Y:S02]  /*1ef0*/  HADD2.F32 R58, -RZ, R39.H0_H0 ;  /* 0x20000027ff3a7230 */ /* 0x000fe40000004100 */
[----:B------:R-:W-:-:S03]  /*1f00*/  HADD2.F32 R57, -RZ, R23.H0_H0 ;  /* 0x20000017ff397230 */ /* 0x000fc60000004100 */
[----:B------:R-:W-:-:S04]  /*1f10*/  FFMA.FTZ R58, R55, R58, R60 ;  /* 0x0000003a373a7223 */ /* 0x000fc8000001003c */
[----:B------:R-:W-:Y:S01]  /*1f20*/  FFMA.FTZ R59, R7, R57, R58 ;  /* 0x00000039073b7223 */ /* 0x000fe2000001003a */
[----:B------:R-:W-:Y:S02]  /*1f30*/  HADD2.F32 R57, -RZ, R52.H0_H0 ;  /* 0x20000034ff397230 */ /* 0x000fe40000004100 */
[----:B------:R-:W-:-:S03]  /*1f40*/  HADD2.F32 R58, -RZ, R51.H0_H0 ;  /* 0x20000033ff3a7230 */ /* 0x000fc60000004100 */
[----:B------:R-:W-:-:S04]  /*1f50*/  FFMA.FTZ R57, R56, R57, R59 ;  /* 0x0000003938397223 */ /* 0x000fc8000001003b */
        /* <DEDUP_REMOVED lines=31> */
[----:B------:R-:W-:Y:S02]  /*2150*/  HADD2.F32 R4, -RZ, R34.H0_H0 ;  /* 0x20000022ff047230 */ /* 0x000fe40000004100 */
[C---:B------:R-:W-:Y:S01]  /*2160*/  FFMA.FTZ R7, R56.reuse, R7, R6 ;  /* 0x0000000738077223 */ /* 0x040fe20000010006 */
[----:B------:R-:W-:Y:S02]  /*2170*/  HADD2.F32 R6, -RZ, R11.H0_H0 ;  /* 0x2000000bff067230 */ /* 0x000fe40000004100 */
[----:B------:R-:W-:Y:S01]  /*2180*/  FFMA.FTZ R5, R56, R5, R55 ;  /* 0x0000000538057223 */ /* 0x000fe20000010037 */
[----:B------:R-:W-:Y:S02]  /*2190*/  HADD2.F32 R55, -RZ, R3.H1_H1 ;  /* 0x30000003ff377230 */ /* 0x000fe40000004100 */
[----:B------:R-:W-:Y:S01]  /*21a0*/  FFMA.FTZ R7, R8, R6, R7 ;  /* 0x0000000608077223 */ /* 0x000fe20000010007 */
[----:B------:R-:W-:-:S02]  /*21b0*/  HADD2.F32 R6, -RZ, R31.H0_H0 ;  /* 0x2000001fff067230 */ /* 0x000fc40000004100 */
[----:B------:R-:W-:Y:S01]  /*21c0*/  FFMA.FTZ R0, R8, R0, R5 ;  /* 0x0000000008007223 */ /* 0x000fe20000010005 */
[----:B------:R-:W-:-:S03]  /*21d0*/  HADD2.F32 R5, -RZ, R3.H0_H0 ;  /* 0x20000003ff057230 */ /* 0x000fc60000004100 */
        /* <DEDUP_REMOVED lines=8> */
.L_x_3965:
        /* <DEDUP_REMOVED lines=36> */
[----:B------:R-:W-:Y:S01]  /*24a0*/  FFMA.FTZ R0, R0, R4, R9 ;  /* 0x0000000400007223 */ /* 0x000fe20000010009 */
[----:B------:R-:W-:Y:S02]  /*24b0*/  HADD2.F32 R5, -RZ, R5.H1_H1 ;  /* 0x30000005ff057230 */ /* 0x000fe40000004100 */
        /* <DEDUP_REMOVED lines=53> */
.L_x_3964:
[----:B0-----:R-:W0:Y:S02]  /*2810*/  LDC R21, c[0x0][0x23c] ;  /* 0x00008f00ff157b82 */ /* 0x001e240000000800 */
[----:B0-----:R-:W-:-:S05]  /*2820*/  IMAD.WIDE R32, R21, 0x8, R32 ;  /* 0x0000000815207825 */ /* 0x001fca00078e0220 */
[----:B------:R0:W5:Y:S01]  /*2830*/  LDG.E.128.CONSTANT R4, desc[UR6][R32.64] ;  /* 0x0000000620047981 */ /* 0x000162000c1e9d00 */
[----:B------:R-:W-:Y:S01]  /*2840*/  IMAD.WIDE R28, R21, 0x8, R28 ;  /* 0x00000008151c7825 */ /* 0x000fe200078e021c */
[----:B------:R-:W-:Y:S06]  /*2850*/  @!P1 BRA `(.L_x_3966) ;  /* 0x0000001000849947 */ /* 0x000fec0003800000 */
[----:B------:R-:W2:Y:S01]  /*2860*/  LDG.E.128.CONSTANT R8, desc[UR6][R28.64] ;  /* 0x000000061c087981 */ /* 0x000ea2000c1e9d00 */
[----:B-----5:R-:W-:Y:S02]  /*2870*/  LOP3.LUT R0, R4, 0xff, RZ, 0xc0, !PT ;  /* 0x000000ff04007812 */ /* 0x020fe400078ec0ff */
[----:B------:R-:W-:Y:S02]  /*2880*/  SHF.R.U32.HI R38, RZ, 0x8, R5 ;  /* 0x00000008ff267819 */ /* 0x000fe40000011605 */
[----:B------:R-:W-:Y:S02]  /*2890*/  IADD3 R0, R0, -0x80, RZ ;  /* 0xffffff8000007810 */ /* 0x000fe40007ffe0ff */
[----:B------:R-:W-:Y:S02]  /*28a0*/  LOP3.LUT R40, R38, 0xff, RZ, 0xc0, !PT ;  /* 0x000000ff26287812 */ /* 0x000fe400078ec0ff */
[----:B------:R1:W3:Y:S01]  /*28b0*/  I2F.F16 R31, R0 ;  /* 0x00000000001f7306 */ /* 0x0002e20000200c00 */
[----:B------:R-:W-:-:S02]  /*28c0*/  LEA.HI R37, R4, 0xffffff80, RZ, 0x8 ;  /* 0xffffff8004257811 */ /* 0x000fc400078f40ff */
[----:B------:R-:W-:Y:S02]  /*28d0*/  IADD3 R41, R40, -0x80, RZ ;  /* 0xffffff8028297810 */ /* 0x000fe40007ffe0ff */
[----:B------:R-:W-:Y:S02]  /*28e0*/  SHF.R.U32.HI R40, RZ, 0x8, R6 ;  /* 0x00000008ff287819 */ /* 0x000fe40000011606 */
[----:B------:R-:W-:Y:S01]  /*28f0*/  LEA.HI R36, R5, 0xffffff80, RZ, 0x8 ;  /* 0xffffff8005247811 */ /* 0x000fe200078f40ff */
[----:B------:R-:W4:Y:S01]  /*2900*/  I2F.F16 R37, R37 ;  /* 0x0000002500257306 */ /* 0x000f220000200c00 */
[--C-:B-1----:R-:W-:Y:S02]  /*2910*/  SHF.R.U32.HI R0, RZ, 0x8, R4.reuse ;  /* 0x00000008ff007819 */ /* 0x102fe40000011604 */
[----:B------:R-:W-:Y:S02]  /*2920*/  SHF.R.U32.HI R4, RZ, 0x10, R4 ;  /* 0x00000010ff047819 */ /* 0x000fe40000011604 */
[----:B------:R-:W-:-:S02]  /*2930*/  LOP3.LUT R0, R0, 0xff, RZ, 0xc0, !PT ;  /* 0x000000ff00007812 */ /* 0x000fc400078ec0ff */
[----:B------:R-:W-:Y:S01]  /*2940*/  LOP3.LUT R4, R4, 0xff, RZ, 0xc0, !PT ;  /* 0x000000ff04047812 */ /* 0x000fe200078ec0ff */
[----:B------:R-:W1:Y:S01]  /*2950*/  I2F.F16 R36, R36 ;  /* 0x0000002400247306 */ /* 0x000e620000200c00 */
[----:B------:R-:W-:Y:S02]  /*2960*/  IADD3 R0, R0, -0x80, RZ ;  /* 0xffffff8000007810 */ /* 0x000fe40007ffe0ff */
[----:B------:R-:W-:Y:S02]  /*2970*/  LOP3.LUT R22, R5, 0xff, RZ, 0xc0, !PT ;  /* 0x000000ff05167812 */ /* 0x000fe400078ec0ff */
[----:B------:R-:W-:Y:S02]  /*2980*/  IADD3 R4, R4, -0x80, RZ ;  /* 0xffffff8004047810 */ /* 0x000fe40007ffe0ff */
[----:B------:R-:W-:Y:S01]  /*2990*/  SHF.R.U32.HI R5, RZ, 0x10, R5 ;  /* 0x00000010ff057819 */ /* 0x000fe20000011605 */
[----:B------:R0:W1:Y:S01]  /*29a0*/  I2F.F16 R39, R0 ;  /* 0x0000000000277306 */ /* 0x0000620000200c00 */
[----:B------:R-:W-:-:S02]  /*29b0*/  LEA.HI R35, R6, 0xffffff80, RZ, 0x8 ;  /* 0xffffff8006237811 */ /* 0x000fc400078f40ff */
[----:B------:R-:W-:Y:S02]  /*29c0*/  LOP3.LUT R5, R5, 0xff, RZ, 0xc0, !PT ;  /* 0x000000ff05057812 */ /* 0x000fe400078ec0ff */
[----:B------:R-:W-:Y:S02]  /*29d0*/  LOP3.LUT R23, R6, 0xff, RZ, 0xc0, !PT ;  /* 0x000000ff06177812 */ /* 0x000fe400078ec0ff */
[----:B------:R-:W-:Y:S01]  /*29e0*/  IADD3 R5, R5, -0x80, RZ ;  /* 0xffffff8005057810 */ /* 0x000fe20007ffe0ff */
[----:B------:R3:W1:Y:S01]  /*29f0*/  I2F.F16 R38, R4 ;  /* 0x0000000400267306 */ /* 0x0006620000200c00 */
[----:B0-----:R-:W-:Y:S02]  /*2a00*/  LOP3.LUT R0, R40, 0xff, RZ, 0xc0, !PT ;  /* 0x000000ff28007812 */ /* 0x001fe400078ec0ff */
[----:B------:R-:W-:Y:S02]  /*2a10*/  SHF.R.U32.HI R6, RZ, 0x10, R6 ;  /* 0x00000010ff067819 */ /* 0x000fe40000011606 */
        /* <DEDUP_REMOVED lines=8> */
[----:B------:R-:W-:-:S02]  /*2aa0*/  IADD3 R22, R22, -0x80, RZ ;  /* 0xffffff8016167810 */ /* 0x000fc40007ffe0ff */
[----:B------:R-:W-:Y:S02]  /*2ab0*/  LOP3.LUT R23, R7, 0xff, RZ, 0xc0, !PT ;  /* 0x000000ff07177812 */ /* 0x000fe400078ec0ff */
[----:B------:R-:W-:Y:S02]  /*2ac0*/  IADD3 R6, R6, -0x80, RZ ;  /* 0xffffff8006067810 */ /* 0x000fe40007ffe0ff */
[----:B------:R-:W-:Y:S01]  /*2ad0*/  IADD3 R26, R23, -0x80, RZ ;  /* 0xffffff80171a7810 */ /* 0x000fe20007ffe0ff */
[----:B------:R-:W0:Y:S01]  /*2ae0*/  I2F.F16 R30, R22 ;  /* 0x00000016001e7306 */ /* 0x000e220000200c00 */
        /* <DEDUP_REMOVED lines=18> */
[----:B0-----:R-:W-:Y:S02]  /*2c10*/  LOP3.LUT R5, R11, 0xff, RZ, 0xc0, !PT ;  /* 0x000000ff0b057812 */ /* 0x001fe400078ec0ff */
        /* <DEDUP_REMOVED lines=11> */
[----:B------:R-:W-:Y:S01]  /*2cd0*/  SHF.R.U32.HI R8, RZ, 0x10, R8 ;  /* 0x00000010ff087819 */ /* 0x000fe20000011608 */
[----:B------:R4:W0:Y:S01]  /*2ce0*/  I2F.F16 R51, R0 ;  /* 0x0000000000337306 */ /* 0x0008220000200c00 */
[----:B------:R-:W-:Y:S02]  /*2cf0*/  SHF.R.U32.HI R9, RZ, 0x10, R9 ;  /* 0x00000010ff097819 */ /* 0x000fe40000011609 */
[----:B------:R-:W-:Y:S02]  /*2d00*/  LEA.HI R23, R10, 0xffffff80, RZ, 0x8 ;  /* 0xffffff800a177811 */ /* 0x000fe400078f40ff */
[----:B------:R-:W-:-:S02]  /*2d10*/  LEA.HI R22, R11, 0xffffff80, RZ, 0x8 ;  /* 0xffffff800b167811 */ /* 0x000fc400078f40ff */
[----:B------:R-:W-:Y:S01]  /*2d20*/  IADD3 R4, R4, -0x80, RZ ;  /* 0xffffff8004047810 */ /* 0x000fe20007ffe0ff */
[----:B------:R-:W0:Y:S01]  /*2d30*/  I2F.F16 R25, R25 ;  /* 0x0000001900197306 */ /* 0x000e220000200c00 */
[--C-:B--2---:R-:W-:Y:S02]  /*2d40*/  SHF.R.U32.HI R5, RZ, 0x8, R10.reuse ;  /* 0x00000008ff057819 */ /* 0x104fe4000001160a */
[----:B----4-:R-:W-:Y:S02]  /*2d50*/  PRMT R0, R20, 0x9910, RZ ;  /* 0x0000991014007816 */ /* 0x010fe400000000ff */
[--C-:B------:R-:W-:Y:S02]  /*2d60*/  SHF.R.U32.HI R6, RZ, 0x8, R11.reuse ;  /* 0x00000008ff067819 */ /* 0x100fe4000001160b */
[----:B------:R-:W-:Y:S01]  /*2d70*/  SHF.R.U32.HI R10, RZ, 0x10, R10 ;  /* 0x00000010ff0a7819 */ /* 0x000fe2000001160a */
[----:B------:R2:W4:Y:S01]  /*2d80*/  I2F.F16 R50, R4 ;  /* 0x0000000400327306 */ /* 0x0005220000200c00 */
[----:B------:R-:W-:-:S02]  /*2d90*/  SHF.R.U32.HI R11, RZ, 0x10, R11 ;  /* 0x00000010ff0b7819 */ /* 0x000fc4000001160b */
[----:B------:R-:W-:Y:S02]  /*2da0*/  LOP3.LUT R8, R8, 0xff, RZ, 0xc0, !PT ;  /* 0x000000ff08087812 */ /* 0x000fe400078ec0ff */
[----:B------:R-:W-:Y:S02]  /*2db0*/  LOP3.LUT R9, R9, 0xff, RZ, 0xc0, !PT ;  /* 0x000000ff09097812 */ /* 0x000fe400078ec0ff */
[----:B------:R-:W-:Y:S01]  /*2dc0*/  ISETP.NE.AND P2, PT, R0, RZ, PT ;  /* 0x000000ff0000720c */ /* 0x000fe20003f45270 */
        /* <DEDUP_REMOVED lines=30> */
[----:B------:R-:W-:Y:S02]  /*2fb0*/  HADD2.F32 R55, -RZ, R39.H0_H0 ;  /* 0x20000027ff377230 */ /* 0x000fe40000004100 */
[----:B------:R-:W-:-:S03]  /*2fc0*/  FFMA.FTZ R61, R0, R61, RZ ;  /* 0x0000003d003d7223 */ /* 0x000fc600000100ff */
        /* <DEDUP_REMOVED lines=19> */
[----:B------:R-:W-:Y:S01]  /*3100*/  FFMA.FTZ R61, R54, R57, R61 ;  /* 0x00000039363d7223 */ /* 0x000fe2000001003d */
[----:B------:R-:W-:Y:S02]  /*3110*/  HADD2.F32 R57, -RZ, R40.H0_H0 ;  /* 0x20000028ff397230 */ /* 0x000fe40000004100 */
[----:B------:R-:W-:Y:S01]  /*3120*/  FMUL.FTZ R7, R58, R7 ;  /* 0x000000073a077220 */ /* 0x000fe20000410000 */
[----:B------:R-:W-:Y:S02]  /*3130*/  HADD2.F32 R58, -RZ, R46.H0_H0 ;  /* 0x2000002eff3a7230 */ /* 0x000fe40000004100 */
[----:B------:R-:W-:Y:S01]  /*3140*/  FFMA.FTZ R60, R4, R57, R61 ;  /* 0x00000039043c7223 */ /* 0x000fe2000001003d */
[----:B------:R-:W-:Y:S01]  /*3150*/  HADD2.F32 R57, -RZ, R36.H0_H0 ;  /* 0x20000024ff397230 */ /* 0x000fe20000004100 */
[----:B------:R-:W-:-:S04]  /*3160*/  F2FP.F16.F32.PACK_AB R7, RZ, R7 ;  /* 0x00000007ff07723e */ /* 0x000fc800000000ff */
        /* <DEDUP_REMOVED lines=36> */
[C---:B------:R-:W-:Y:S01]  /*33b0*/  FFMA.FTZ R55, R56.reuse, R55, R54 ;  /* 0x0000003738377223 */ /* 0x040fe20000010036 */
[----:B------:R-:W-:Y:S02]  /*33c0*/  HADD2.F32 R54, -RZ, R53.H0_H0 ;  /* 0x20000035ff367230 */ /* 0x000fe40000004100 */
[----:B------:R-:W-:Y:S01]  /*33d0*/  FFMA.FTZ R5, R56, R5, R7 ;  /* 0x0000000538057223 */ /* 0x000fe20000010007 */
[----:B------:R-:W-:-:S03]  /*33e0*/  HADD2.F32 R7, -RZ, R3.H1_H1 ;  /* 0x30000003ff077230 */ /* 0x000fc60000004100 */
        /* <DEDUP_REMOVED lines=13> */
.L_x_3967:
        /* <DEDUP_REMOVED lines=75> */
[----:B------:R-:W-:Y:S02]  /*3970*/  HADD2.F32 R23, -RZ, R22.H0_H0 ;  /* 0x20000016ff177230 */ /* 0x000fe40000004100 */
[----:B------:R-:W-:Y:S02]  /*3980*/  HADD2.F32 R9, -RZ, R2.H1_H1 ;  /* 0x30000002ff097230 */ /* 0x000fe40000004100 */
[----:B------:R-:W-:Y:S01]  /*3990*/  FMUL.FTZ R4, R5, R4 ;  /* 0x0000000405047220 */ /* 0x000fe20000410000 */
[----:B------:R-:W-:Y:S02]  /*39a0*/  HADD2.F32 R25, -RZ, R3.H1_H1 ;  /* 0x30000003ff197230 */ /* 0x000fe40000004100 */
[----:B------:R-:W-:Y:S01]  /*39b0*/  FFMA.FTZ R0, R23, R7, R0 ;  /* 0x0000000717007223 */ /* 0x000fe20000010000 */
        /* <DEDUP_REMOVED lines=11> */
.L_x_3966:
[----:B0-----:R-:W-:-:S05]  /*3a70*/  IMAD.WIDE R32, R21, 0x8, R32 ;  /* 0x0000000815207825 */ /* 0x001fca00078e0220 */
[----:B-----5:R0:W5:Y:S01]  /*3a80*/  LDG.E.128.CONSTANT R4, desc[UR6][R32.64] ;  /* 0x0000000620047981 */ /* 0x020162000c1e9d00 */
        /* <DEDUP_REMOVED lines=200> */
.L_x_3969:
        /* <DEDUP_REMOVED lines=91> */
.L_x_3968:
        /* <DEDUP_REMOVED lines=22> */
[----:B------:R-:W-:Y:S02]  /*4e20*/  SHF.R.U32.HI R5, RZ, 0x10, R5 ;  /* 0x00000010ff057819 */ /* 0x000fe40000011605 */
[----:B------:R-:W-:Y:S01]  /*4e30*/  IADD3 R4, R4, -0x80, RZ ;  /* 0xffffff8004047810 */ /* 0x000fe20007ffe0ff */
[----:B------:R0:W1:Y:S01]  /*4e40*/  I2F.F16 R39, R0 ;  /* 0x0000000000277306 */ /* 0x0000620000200c00 */
[----:B------:R-:W-:-:S02]  /*4e50*/  LOP3.LUT R5, R5, 0xff, RZ, 0xc0, !PT ;  /* 0x000000ff05057812 */ /* 0x000fc400078ec0ff */
[----:B------:R-:W-:Y:S02]  /*4e60*/  LOP3.LUT R27, R6, 0xff, RZ, 0xc0, !PT ;  /* 0x000000ff061b7812 */ /* 0x000fe400078ec0ff */
[----:B------:R-:W-:Y:S02]  /*4e70*/  IADD3 R5, R5, -0x80, RZ ;  /* 0xffffff8005057810 */ /* 0x000fe40007ffe0ff */
[----:B------:R-:W-:Y:S01]  /*4e80*/  IADD3 R31, R27, -0x80, RZ ;  /* 0xffffff801b1f7810 */ /* 0x000fe20007ffe0ff */
[----:B------:R3:W1:Y:S01]  /*4e90*/  I2F.F16 R38, R4 ;  /* 0x0000000400267306 */ /* 0x0006620000200c00 */
[----:B0-----:R-:W-:Y:S02]  /*4ea0*/  LOP3.LUT R0, R40, 0xff, RZ, 0xc0, !PT ;  /* 0x000000ff28007812 */ /* 0x001fe400078ec0ff */
[----:B------:R-:W-:Y:S02]  /*4eb0*/  LEA.HI R35, R6, 0xffffff80, RZ, 0x8 ;  /* 0xffffff8006237811 */ /* 0x000fe400078f40ff */
[----:B------:R-:W-:-:S02]  /*4ec0*/  IADD3 R43, R0, -0x80, RZ ;  /* 0xffffff80002b7810 */ /* 0x000fc40007ffe0ff */
[----:B------:R-:W-:Y:S01]  /*4ed0*/  SHF.R.U32.HI R0, RZ, 0x8, R7 ;  /* 0x00000008ff007819 */ /* 0x000fe20000011607 */
[----:B------:R0:W0:Y:S01]  /*4ee0*/  I2F.F16 R40, R5 ;  /* 0x0000000500287306 */ /* 0x0000220000200c00 */
[C---:B------:R-:W-:Y:S02]  /*4ef0*/  LEA.HI R34, R7.reuse, 0xffffff80, RZ, 0x8 ;  /* 0xffffff8007227811 */ /* 0x040fe400078f40ff */
[----:B------:R-:W-:Y:S02]  /*4f00*/  LOP3.LUT R0, R0, 0xff, RZ, 0xc0, !PT ;  /* 0x000000ff00007812 */ /* 0x000fe400078ec0ff */
[----:B------:R-:W-:Y:S02]  /*4f10*/  LOP3.LUT R27, R7, 0xff, RZ, 0xc0, !PT ;  /* 0x000000ff071b7812 */ /* 0x000fe400078ec0ff */
[----:B------:R-:W-:Y:S01]  /*4f20*/  IADD3 R49, R0, -0x80, RZ ;  /* 0xffffff8000317810 */ /* 0x000fe20007ffe0ff */
[----:B------:R-:W0:Y:S01]  /*4f30*/  I2F.F16 R35, R35 ;  /* 0x0000002300237306 */ /* 0x000e220000200c00 */
[----:B------:R-:W-:-:S02]  /*4f40*/  SHF.R.U32.HI R6, RZ, 0x10, R6 ;  /* 0x00000010ff067819 */ /* 0x000fc40000011606 */
[----:B------:R-:W-:Y:S02]  /*4f50*/  SHF.R.U32.HI R7, RZ, 0x10, R7 ;  /* 0x00000010ff077819 */ /* 0x000fe40000011607 */
[----:B------:R-:W-:Y:S02]  /*4f60*/  LOP3.LUT R6, R6, 0xff, RZ, 0xc0, !PT ;  /* 0x000000ff06067812 */ /* 0x000fe400078ec0ff */
[----:B------:R-:W-:Y:S01]  /*4f70*/  LOP3.LUT R7, R7, 0xff, RZ, 0xc0, !PT ;  /* 0x000000ff07077812 */ /* 0x000fe200078ec0ff */
[----:B------:R-:W0:Y:S01]  /*4f80*/  I2F.F16 R34, R34 ;  /* 0x0000002200227306 */ /* 0x000e220000200c00 */
[----:B------:R-:W-:Y:S02]  /*4f90*/  IADD3 R26, R26, -0x80, RZ ;  /* 0xffffff801a1a7810 */ /* 0x000fe40007ffe0ff */
[----:B------:R-:W-:Y:S02]  /*4fa0*/  IADD3 R6, R6, -0x80, RZ ;  /* 0xffffff8006067810 */ /* 0x000fe40007ffe0ff */
[----:B------:R-:W-:-:S02]  /*4fb0*/  IADD3 R7, R7, -0x80, RZ ;  /* 0xffffff8007077810 */ /* 0x000fc40007ffe0ff */
        /* <DEDUP_REMOVED lines=17> */
[----:B------:R-:W-:Y:S01]  /*50d0*/  LEA.HI R28, R9, 0xffffff80, RZ, 0x8 ;  /* 0xffffff80091c7811 */ /* 0x000fe200078f40ff */
[----:B------:R-:W0:Y:S01]  /*50e0*/  I2F.F16 R46, R46 ;  /* 0x0000002e002e7306 */ /* 0x000e220000200c00 */
[--C-:B--2---:R-:W-:Y:S02]  /*50f0*/  SHF.R.U32.HI R0, RZ, 0x8, R9.reuse ;  /* 0x00000008ff007819 */ /* 0x104fe40000011609 */
[----:B------:R-:W-:Y:S02]  /*5100*/  SHF.R.U32.HI R4, RZ, 0x8, R8 ;  /* 0x00000008ff047819 */ /* 0x000fe40000011608 */
[----:B------:R-:W-:Y:S02]  /*5110*/  LOP3.LUT R0, R0, 0xff, RZ, 0xc0, !PT ;  /* 0x000000ff00007812 */ /* 0x000fe400078ec0ff */
[----:B------:R-:W-:Y:S01]  /*5120*/  IADD3 R5, R5, -0x80, RZ ;  /* 0xffffff8005057810 */ /* 0x000fe20007ffe0ff */
[----:B------:R-:W2:Y:S01]  /*5130*/  I2F.F16 R28, R28 ;  /* 0x0000001c001c7306 */ /* 0x000ea20000200c00 */
[----:B------:R-:W-:-:S02]  /*5140*/  SHF.R.U32.HI R9, RZ, 0x10, R9 ;  /* 0x00000010ff097819 */ /* 0x000fc40000011609 */
[----:B------:R-:W-:Y:S02]  /*5150*/  IADD3 R0, R0, -0x80, RZ ;  /* 0xffffff8000007810 */ /* 0x000fe40007ffe0ff */
[----:B------:R-:W-:Y:S02]  /*5160*/  LOP3.LUT R4, R4, 0xff, RZ, 0xc0, !PT ;  /* 0x000000ff04047812 */ /* 0x000fe400078ec0ff */
[----:B------:R-:W-:Y:S01]  /*5170*/  LEA.HI R29, R8, 0xffffff80, RZ, 0x8 ;  /* 0xffffff80081d7811 */ /* 0x000fe200078f40ff */
[----:B------:R4:W0:Y:S01]  /*5180*/  I2F.F16 R44, R5 ;  /* 0x00000005002c7306 */ /* 0x0008220000200c00 */
[----:B------:R-:W-:Y:S02]  /*5190*/  SHF.R.U32.HI R8, RZ, 0x10, R8 ;  /* 0x00000010ff087819 */ /* 0x000fe40000011608 */
[----:B------:R-:W-:Y:S02]  /*51a0*/  LEA.HI R27, R10, 0xffffff80, RZ, 0x8 ;  /* 0xffffff800a1b7811 */ /* 0x000fe400078f40ff */
[----:B------:R-:W-:-:S02]  /*51b0*/  LEA.HI R26, R11, 0xffffff80, RZ, 0x8 ;  /* 0xffffff800b1a7811 */ /* 0x000fc400078f40ff */
[----:B------:R-:W-:Y:S01]  /*51c0*/  IADD3 R4, R4, -0x80, RZ ;  /* 0xffffff8004047810 */ /* 0x000fe20007ffe0ff */
[----:B------:R-:W0:Y:S01]  /*51d0*/  I2F.F16 R29, R29 ;  /* 0x0000001d001d7306 */ /* 0x000e220000200c00 */
[----:B----4-:R-:W-:Y:S02]  /*51e0*/  LOP3.LUT R5, R9, 0xff, RZ, 0xc0, !PT ;  /* 0x000000ff09057812 */ /* 0x010fe400078ec0ff */
[--C-:B------:R-:W-:Y:S02]  /*51f0*/  SHF.R.U32.HI R6, RZ, 0x8, R10.reuse ;  /* 0x00000008ff067819 */ /* 0x100fe4000001160a */
[--C-:B------:R-:W-:Y:S02]  /*5200*/  SHF.R.U32.HI R7, RZ, 0x8, R11.reuse ;  /* 0x00000008ff077819 */ /* 0x100fe4000001160b */
[----:B------:R-:W-:Y:S01]  /*5210*/  SHF.R.U32.HI R10, RZ, 0x10, R10 ;  /* 0x00000010ff0a7819 */ /* 0x000fe2000001160a */
[----:B------:R4:W0:Y:S01]  /*5220*/  I2F.F16 R9, R0 ;  /* 0x0000000000097306 */ /* 0x0008220000200c00 */
[----:B------:R-:W-:-:S02]  /*5230*/  SHF.R.U32.HI R11, RZ, 0x10, R11 ;  /* 0x00000010ff0b7819 */ /* 0x000fc4000001160b */
[----:B------:R-:W-:Y:S02]  /*5240*/  LOP3.LUT R8, R8, 0xff, RZ, 0xc0, !PT ;  /* 0x000000ff08087812 */ /* 0x000fe400078ec0ff */
[----:B------:R-:W-:Y:S02]  /*5250*/  LOP3.LUT R6, R6, 0xff, RZ, 0xc0, !PT ;  /* 0x000000ff06067812 */ /* 0x000fe400078ec0ff */
[----:B------:R-:W-:Y:S01]  /*5260*/  LOP3.LUT R7, R7, 0xff, RZ, 0xc0, !PT ;  /* 0x000000ff07077812 */ /* 0x000fe200078ec0ff */
[----:B------:R1:W0:Y:S01]  /*5270*/  I2F.F16 R50, R4 ;  /* 0x0000000400327306 */ /* 0x0002220000200c00 */
[----:B----4-:R-:W-:Y:S02]  /*5280*/  PRMT R0, R20, 0x9910, RZ ;  /* 0x0000991014007816 */ /* 0x010fe400000000ff */
[----:B------:R-:W-:Y:S02]  /*5290*/  IADD3 R8, R8, -0x80, RZ ;  /* 0xffffff8008087810 */ /* 0x000fe40007ffe0ff */
[----:B------:R-:W-:-:S02]  /*52a0*/  ISETP.NE.AND P2, PT, R0, RZ, PT ;  /* 0x000000ff0000720c */ /* 0x000fc40003f45270 */
[----:B------:R-:W-:Y:S01]  /*52b0*/  LOP3.LUT R0, R11, 0xff, RZ, 0xc0, !PT ;  /* 0x000000ff0b007812 */ /* 0x000fe200078ec0ff */
[----:B------:R-:W4:Y:S01]  /*52c0*/  I2F.F16 R27, R27 ;  /* 0x0000001b001b7306 */ /* 0x000f220000200c00 */
[----:B-1----:R-:W-:Y:S02]  /*52d0*/  LOP3.LUT R4, R10, 0xff, RZ, 0xc0, !PT ;  /* 0x000000ff0a047812 */ /* 0x002fe400078ec0ff */
[----:B------:R-:W-:Y:S02]  /*52e0*/  IADD3 R5, R5, -0x80, RZ ;  /* 0xffffff8005057810 */ /* 0x000fe40007ffe0ff */
[----:B------:R-:W-:Y:S02]  /*52f0*/  IADD3 R6, R6, -0x80, RZ ;  /* 0xffffff8006067810 */ /* 0x000fe40007ffe0ff */
[----:B------:R-:W-:Y:S01]  /*5300*/  IADD3 R4, R4, -0x80, RZ ;  /* 0xffffff8004047810 */ /* 0x000fe20007ffe0ff */
[----:B------:R-:W1:Y:S01]  /*5310*/  I2F.F16 R26, R26 ;  /* 0x0000001a001a7306 */ /* 0x000e620000200c00 */
[----:B------:R-:W-:-:S02]  /*5320*/  IADD3 R7, R7, -0x80, RZ ;  /* 0xffffff8007077810 */ /* 0x000fc40007ffe0ff */
[----:B------:R-:W-:-:S05]  /*5330*/  IADD3 R0, R0, -0x80, RZ ;  /* 0xffffff8000007810 */ /* 0x000fca0007ffe0ff */
        /* <DEDUP_REMOVED lines=41> */
[----:B------:R-:W-:-:S04]  /*55d0*/  FFMA.FTZ R61, R54, R58, R61 ;  /* 0x0000003a363d7223 */ /* 0x000fc8000001003d */
        /* <DEDUP_REMOVED lines=14> */
[----:B------:R-:W-:Y:S01]  /*56c0*/  F2FP.F16.F32.PACK_AB R58, RZ, R58 ;  /* 0x0000003aff3a723e */ /* 0x000fe200000000ff */
[----:B------:R-:W-:-:S03]  /*56d0*/  FFMA.FTZ R59, R0, R59, RZ ;  /* 0x0000003b003b7223 */ /* 0x000fc600000100ff */
        /* <DEDUP_REMOVED lines=29> */
[----:B------:R-:W-:Y:S02]  /*58b0*/  HADD2.F32 R6, -RZ, R26.H0_H0 ;  /* 0x2000001aff067230 */ /* 0x000fe40000004100 */
[--C-:B------:R-:W-:Y:S02]  /*58c0*/  HADD2.F32 R5, -RZ, R3.reuse.H0_H0 ;  /* 0x20000003ff057230 */ /* 0x100fe40000004100 */
[C---:B------:R-:W-:Y:S01]  /*58d0*/  FFMA.FTZ R0, R7.reuse, R0, R4 ;  /* 0x0000000007007223 */ /* 0x040fe20000010004 */
[----:B------:R-:W-:Y:S01]  /*58e0*/  FFMA.FTZ R6, R7, R6, R57 ;  /* 0x0000000607067223 */ /* 0x000fe20000010039 */
[----:B------:R-:W-:-:S02]  /*58f0*/  HADD2.F32 R7, -RZ, R3.H1_H1 ;  /* 0x30000003ff077230 */ /* 0x000fc40000004100 */
[----:B------:R-:W-:-:S03]  /*5900*/  FMUL.FTZ R0, R5, R0 ;  /* 0x0000000005007220 */ /* 0x000fc60000410000 */
[----:B------:R-:W-:Y:S02]  /*5910*/  FMUL.FTZ R6, R7, R6 ;  /* 0x0000000607067220 */ /* 0x000fe40000410000 */
[----:B------:R-:W-:-:S03]  /*5920*/  F2FP.F16.F32.PACK_AB R0, RZ, R0 ;  /* 0x00000000ff00723e */ /* 0x000fc600000000ff */
[----:B------:R-:W-:-:S04]  /*5930*/  F2FP.F16.F32.PACK_AB R6, RZ, R6 ;  /* 0x00000006ff06723e */ /* 0x000fc800000000ff */
[----:B------:R-:W-:-:S06]  /*5940*/  PRMT R0, R0, 0x5410, R6 ;  /* 0x0000541000007816 */ /* 0x000fcc0000000006 */
[----:B------:R-:W-:-:S11]  /*5950*/  HFMA2.MMA R15, R0, 1, 1, R15 ;  /* 0x3c003c00000f7835 */ /* 0x000fd6000000000f */
.L_x_3971:
        /* <DEDUP_REMOVED lines=91> */
.L_x_3970:
[----:B------:R-:W-:Y:S01]  /*5f10*/  IADD3 R19, R19, 0x20, RZ ;  /* 0x0000002013137810 */ /* 0x000fe20007ffe0ff */
[----:B------:R-:W-:Y:S01]  /*5f20*/  IMAD.WIDE R22, R21, 0x8, R22 ;  /* 0x0000000815167825 */ /* 0x000fe200078e0216 */
[----:B------:R-:W-:Y:S02]  /*5f30*/  UIADD3 UR4, UR4, 0x40, URZ ;  /* 0x0000004004047890 */ /* 0x000fe4000fffe03f */
[----:B------:R-:W-:Y:S01]  /*5f40*/  ISETP.GE.AND P2, PT, R19, UR5, PT ;  /* 0x0000000513007c0c */ /* 0x000fe2000bf46270 */
[----:B0-----:R-:W-:Y:S01]  /*5f50*/  IMAD.WIDE R24, R21, 0x8, R24 ;  /* 0x0000000815187825 */ /* 0x001fe200078e0218 */
[----:B------:R-:W-:Y:S02]  /*5f60*/  ISETP.LT.AND P3, PT, R19, R18, PT ;  /* 0x000000121300720c */ /* 0x000fe40003f61270 */
[----:B------:R-:W-:Y:S02]  /*5f70*/  MOV R28, R22 ;  /* 0x00000016001c7202 */ /* 0x000fe40000000f00 */
[----:B------:R-:W-:-:S02]  /*5f80*/  MOV R29, R23 ;  /* 0x00000017001d7202 */ /* 0x000fc40000000f00 */
[----:B------:R-:W-:Y:S02]  /*5f90*/  MOV R32, R24 ;  /* 0x0000001800207202 */ /* 0x000fe40000000f00 */
[----:B------:R-:W-:-:S05]  /*5fa0*/  MOV R33, R25 ;  /* 0x0000001900217202 */ /* 0x000fca0000000f00 */
[----:B------:R-:W-:Y:S05]  /*5fb0*/  @!P2 BRA P3, `(.L_x_3972) ;  /* 0xffffffb40054a947 */ /* 0x000fea000183ffff */
.L_x_3963:
        /* <DEDUP_REMOVED lines=20> */
.L_x_3976:
[----:B------:R-:W0:Y:S02]  /*6100*/  LDS R4, [R9] ;  /* 0x0000000009047984 */ /* 0x000e240000000800 */
[----:B0-----:R-:W-:-:S10]  /*6110*/  HFMA2.MMA R5, R4, 1, 1, R13 ;  /* 0x3c003c0004057835 */ /* 0x001fd4000000000d */
[----:B------:R-:W0:Y:S02]  /*6120*/  ATOMS.CAST.SPIN R5, [R9], R4, R5 ;  /* 0x000000040905738d */ /* 0x000e240001800005 */
[----:B0-----:R-:W-:-:S13]  /*6130*/  ISETP.EQ.U32.AND P0, PT, R5, 0x1, PT ;  /* 0x000000010500780c */ /* 0x001fda0003f02070 */
[----:B------:R-:W-:Y:S05]  /*6140*/  @!P0 BRA `(.L_x_3976) ;  /* 0xfffffffc00ec8947 */ /* 0x000fea000383ffff */
[----:B------:R-:W-:Y:S05]  /*6150*/  BRA `(.L_x_3974) ;  /* 0x00000000000c7947 */ /* 0x000fea0003800000 */
.L_x_3975:
[----:B------:R-:W2:Y:S02]  /*6160*/  LD.E R4, desc[UR6][R6.64] ;  /* 0x0000000606047980 */ /* 0x000ea4000c101900 */
[----:B--2---:R-:W-:-:S05]  /*6170*/  IADD3 R5, R13, R4, RZ ;  /* 0x000000040d057210 */ /* 0x004fca0007ffe0ff */
[----:B------:R0:W-:Y:S02]  /*6180*/  ST.E desc[UR6][R6.64], R5 ;  /* 0x0000000506007985 */ /* 0x0001e4000c101906 */
.L_x_3974:
[----:B------:R-:W-:Y:S05]  /*6190*/  BSYNC B0 ;  /* 0x0000000000007941 */ /* 0x000fea0003800000 */
.L_x_3973:
[----:B------:R1:W-:Y:S01]  /*61a0*/  ATOM.E.ADD.F16x2.RN.STRONG.GPU P0, RZ, desc[UR6][R6.64+0x4], R15 ;  /* 0x0000040f06ff79a2 */ /* 0x0003e2000810e1c6 */
[----:B------:R-:W-:Y:S04]  /*61b0*/  BSSY B0, `(.L_x_3977) ;  /* 0x000000f000007945 */ /* 0x000fe80003800000 */
[----:B-1----:R-:W-:Y:S05]  /*61c0*/  @P0 BRA `(.L_x_3978) ;  /* 0x0000000000340947 */ /* 0x002fea0003800000 */
[----:B------:R-:W1:Y:S02]  /*61d0*/  QSPC.E.S P0, RZ, [R6+0x4] ;  /* 0x0000040006ff73aa */ /* 0x000e640000000500 */
[----:B-1----:R-:W-:Y:S05]  /*61e0*/  @!P0 BRA `(.L_x_3979) ;  /* 0x0000000000208947 */ /* 0x002fea0003800000 */
[----:B------:R-:W-:-:S04]  /*61f0*/  MOV R4, R6 ;  /* 0x0000000600047202 */ /* 0x000fc80000000f00 */
[----:B0-----:R-:W-:-:S07]  /*6200*/  MOV R6, R4 ;  /* 0x0000000400067202 */ /* 0x001fce0000000f00 */
.L_x_3980:
[----:B------:R-:W0:Y:S02]  /*6210*/  LDS R4, [R6+0x4] ;  /* 0x0000040006047984 */ /* 0x000e240000000800 */
[----:B0-----:R-:W-:-:S06]  /*6220*/  HADD2 R5, R4, R15 ;  /* 0x0000000f04057230 */ /* 0x001fcc0000000000 */
[----:B------:R-:W0:Y:S02]  /*6230*/  ATOMS.CAST.SPIN R5, [R6+0x4], R4, R5 ;  /* 0x000004040605738d */ /* 0x000e240001800005 */
[----:B0-----:R-:W-:-:S13]  /*6240*/  ISETP.EQ.U32.AND P0, PT, R5, 0x1, PT ;  /* 0x000000010500780c */ /* 0x001fda0003f02070 */
[----:B------:R-:W-:Y:S05]  /*6250*/  @!P0 BRA `(.L_x_3980) ;  /* 0xfffffffc00ec8947 */ /* 0x000fea000383ffff */
[----:B------:R-:W-:Y:S05]  /*6260*/  BRA `(.L_x_3978) ;  /* 0x00000000000c7947 */ /* 0x000fea0003800000 */
.L_x_3979:
[----:B------:R-:W0:Y:S02]  /*6270*/  LD.E R4, desc[UR6][R6.64+0x4] ;  /* 0x0000040606047980 */ /* 0x000e24000c101900 */
[----:B0-----:R-:W-:-:S05]  /*6280*/  IADD3 R5, R15, R4, RZ ;  /* 0x000000040f057210 */ /* 0x001fca0007ffe0ff */
[----:B------:R1:W-:Y:S02]  /*6290*/  ST.E desc[UR6][R6.64+0x4], R5 ;  /* 0x0000040506007985 */ /* 0x0003e4000c101906 */
.L_x_3978:
[----:B------:R-:W-:Y:S05]  /*62a0*/  BSYNC B0 ;  /* 0x0000000000007941 */ /* 0x000fea0003800000 */
.L_x_3977:
        /* <DEDUP_REMOVED lines=11> */
.L_x_3984:
[----:B------:R-:W0:Y:S02]  /*6360*/  LDS R2, [R0] ;  /* 0x0000000000027984 */ /* 0x000e240000000800 */
[----:B0-----:R-:W-:-:S10]  /*6370*/  HFMA2.MMA R3, R2, 1, 1, R16 ;  /* 0x3c003c0002037835 */ /* 0x001fd40000000010 */
[----:B------:R-:W0:Y:S02]  /*6380*/  ATOMS.CAST.SPIN R3, [R0], R2, R3 ;  /* 0x000000020003738d */ /* 0x000e240001800003 */
[----:B0-----:R-:W-:-:S13]  /*6390*/  ISETP.EQ.U32.AND P0, PT, R3, 0x1, PT ;  /* 0x000000010300780c */ /* 0x001fda0003f02070 */
[----:B------:R-:W-:Y:S05]  /*63a0*/  @!P0 BRA `(.L_x_3984) ;  /* 0xfffffffc00ec8947 */ /* 0x000fea000383ffff */
[----:B------:R-:W-:Y:S05]  /*63b0*/  BRA `(.L_x_3982) ;  /* 0x00000000000c7947 */ /* 0x000fea0003800000 */
.L_x_3983:
[----:B------:R-:W2:Y:S02]  /*63c0*/  LD.E R0, desc[UR6][R4.64] ;  /* 0x0000000604007980 */ /* 0x000ea4000c101900 */
[----:B--2---:R-:W-:-:S05]  /*63d0*/  IADD3 R3, R16, R0, RZ ;  /* 0x0000000010037210 */ /* 0x004fca0007ffe0ff */
[----:B------:R0:W-:Y:S02]  /*63e0*/  ST.E desc[UR6][R4.64], R3 ;  /* 0x0000000304007985 */ /* 0x0001e4000c101906 */
.L_x_3982:
[----:B------:R-:W-:Y:S05]  /*63f0*/  BSYNC B0 ;  /* 0x0000000000007941 */ /* 0x000fea0003800000 */
.L_x_3981:
[----:B------:R1:W-:Y:S02]  /*6400*/  ATOM.E.ADD.F16x2.RN.STRONG.GPU P0, RZ, desc[UR6][R4.64+0x4], R17 ;  /* 0x0000041104ff79a2 */ /* 0x0003e4000810e1c6 */
[----:B-1----:R-:W-:Y:S05]  /*6410*/  @P0 EXIT ;  /* 0x000000000000094d */ /* 0x002fea0003800000 */
[----:B------:R-:W1:Y:S02]  /*6420*/  QSPC.E.S P0, RZ, [R4+0x4] ;  /* 0x0000040004ff73aa */ /* 0x000e640000000500 */
[----:B-1----:R-:W-:Y:S05]  /*6430*/  @!P0 BRA `(.L_x_3985) ;  /* 0x0000000000208947 */ /* 0x002fea0003800000 */
[----:B------:R-:W-:-:S04]  /*6440*/  MOV R2, R4 ;  /* 0x0000000400027202 */ /* 0x000fc80000000f00 */
[----:B------:R-:W-:-:S07]  /*6450*/  MOV R0, R2 ;  /* 0x0000000200007202 */ /* 0x000fce0000000f00 */
.L_x_3986:
[----:B------:R-:W0:Y:S02]  /*6460*/  LDS R2, [R0+0x4] ;  /* 0x0000040000027984 */ /* 0x000e240000000800 */
[----:B0-----:R-:W-:-:S06]  /*6470*/  HADD2 R3, R2, R17 ;  /* 0x0000001102037230 */ /* 0x001fcc0000000000 */
[----:B------:R-:W0:Y:S02]  /*6480*/  ATOMS.CAST.SPIN R3, [R0+0x4], R2, R3 ;  /* 0x000004020003738d */ /* 0x000e240001800003 */
[----:B0-----:R-:W-:-:S13]  /*6490*/  ISETP.EQ.U32.AND P0, PT, R3, 0x1, PT ;  /* 0x000000010300780c */ /* 0x001fda0003f02070 */
[----:B------:R-:W-:Y:S05]  /*64a0*/  @!P0 BRA `(.L_x_3986) ;  /* 0xfffffffc00ec8947 */ /* 0x000fea000383ffff */
[----:B------:R-:W-:Y:S05]  /*64b0*/  EXIT ;  /* 0x000000000000794d */ /* 0x000fea0003800000 */
.L_x_3985:
[----:B------:R-:W0:Y:S02]  /*64c0*/  LD.E R0, desc[UR6][R4.64+0x4] ;  /* 0x0000040604007980 */ /* 0x000e24000c101900 */
[----:B0-----:R-:W-:-:S05]  /*64d0*/  IADD3 R3, R17, R0, RZ ;  /* 0x0000000011037210 */ /* 0x001fca0007ffe0ff */
[----:B------:R-:W-:Y:S01]  /*64e0*/  ST.E desc[UR6][R4.64+0x4], R3 ;  /* 0x0000040304007985 */ /* 0x000fe2000c101906 */
[----:B------:R-:W-:Y:S05]  /*64f0*/  EXIT ;  /* 0x000000000000794d */ /* 0x000fea0003800000 */
.L_x_3987:
        /* <DEDUP_REMOVED lines=16> */
.L_x_5238:


//--------------------- .text._Z23gemm_half_q_half_kernelILi2ELi190ELb1ELb0ELi32EEvPK6__halfPKjS4_S2_PS0_iiiiPKtS7_iiiiiibS2_i --------------------------
	.section	.text._Z23gemm_half_q_half_kernelILi2ELi190ELb1ELb0ELi32EEvPK6__halfPKjS4_S2_PS0_iiiiPKtS7_iiiiiibS2_i,"ax",@progbits
	.align	128
        .global         _Z23gemm_half_q_half_kernelILi2ELi190ELb1ELb0ELi32EEvPK6__halfPKjS4_S2_PS0_iiiiPKtS7_iiiiiibS2_i
        .type           _Z23gemm_half_q_half_kernelILi2ELi190ELb1ELb0ELi32EEvPK6__halfPKjS4_S2_PS0_iiiiPKtS7_iiiiiibS2_i,@function
        .size           _Z23gemm_half_q_half_kernelILi2ELi190ELb1ELb0ELi32EEvPK6__halfPKjS4_S2_PS0_iiiiPKtS7_iiiiiibS2_i,(.L_x_5239 - _Z23gemm_half_q_half_kernelILi2ELi190ELb1ELb0ELi32EEvPK6__halfPKjS4_S2_PS0_iiiiPKtS7_iiiiiibS2_i)
        .other          _Z23gemm_half_q_half_kernelILi2ELi190ELb1ELb0ELi32EEvPK6__halfPKjS4_S2_PS0_iiiiPKtS7_iiiiiibS2_i,@"STO_CUDA_ENTRY STV_DEFAULT"
_Z23gemm_half_q_half_kernelILi2ELi190ELb1ELb0ELi32EEvPK6__halfPKjS4_S2_PS0_iiiiPKtS7_iiiiiibS2_i:
.text._Z23gemm_half_q_half_kernelILi2ELi190ELb1ELb0ELi32EEvPK6__halfPKjS4_S2_PS0_iiiiPKtS7_iiiiiibS2_i:
        /* <DEDUP_REMOVED lines=11> */
[----:B0-----:R-:W-:-:S05]  /*00b0*/  IMAD R90, R2, -0x2, R3 ;  /* 0xfffffffe025a7824 */ /* 0x001fca00078e0203 */
[C---:B------:R-:W-:Y:S02]  /*00c0*/  ISETP.GE.AND P1, PT, R90.reuse, 0x1, PT ;  /* 0x000000015a00780c */ /* 0x040fe40003f26270 */
[----:B------:R-:W-:-:S11]  /*00d0*/  VIMNMX R3, R90, 0x2, PT ;  /* 0x000000025a037848 */ /* 0x000fd60003fe0100 */
[----:B-1234-:R-:W-:Y:S05]  /*00e0*/  @!P1 BRA `(.L_x_3988) ;  /* 0x0000000000289947 */ /* 0x01efea0003800000 */
[----:B------:R-:W-:Y:S01]  /*00f0*/  ISETP.GE.AND P0, PT, R3, 0x2, PT ;  /* 0x000000020300780c */ /* 0x000fe20003f06270 */
[----:B------:R-:W0:-:S12]  /*0100*/  LDC.64 R8, c[0x0][0x278] ;  /* 0x00009e00ff087b82 */ /* 0x000e180000000a00 */
[----:B------:R-:W1:Y:S08]  /*0110*/  @P0 LDC R13, c[0x0][0x280] ;  /* 0x0000a000ff0d0b82 */ /* 0x000e700000000800 */
[----:B------:R-:W1:Y:S01]  /*0120*/  @P0 LDC.64 R10, c[0x0][0x278] ;  /* 0x00009e00ff0a0b82 */ /* 0x000e620000000a00 */
[----:B0-----:R-:W2:Y:S01]  /*0130*/  LDG.E.U16 R86, desc[UR6][R8.64] ;  /* 0x0000000608567981 */ /* 0x001ea2000c1e1500 */
[----:B-1----:R-:W-:-:S05]  /*0140*/  @P0 IMAD.WIDE R10, R13, 0x2, R10 ;  /* 0x000000020d0a0825 */ /* 0x002fca00078e020a */
[----:B------:R-:W3:Y:S01]  /*0150*/  @P0 LDG.E.U16 R87, desc[UR6][R10.64] ;  /* 0x000000060a570981 */ /* 0x000ee2000c1e1500 */
[----:B--2---:R-:W-:Y:S02]  /*0160*/  PRMT R0, R86, 0x7610, R0 ;  /* 0x0000761056007816 */ /* 0x004fe40000000000 */
[----:B---3--:R-:W-:-:S04]  /*0170*/  @P0 LOP3.LUT R6, R87, R86, RZ, 0xfc, !PT ;  /* 0x0000005657060212 */ /* 0x008fc800078efcff */
[----:B------:R-:W-:-:S07]  /*0180*/  @P0 PRMT R0, R6, 0x7610, R0 ;  /* 0x0000761006000816 */ /* 0x000fce0000000000 */
.L_x_3988:
        /* <DEDUP_REMOVED lines=29> */
.L_x_3993:
        /* <DEDUP_REMOVED lines=37> */
.L_x_3992:
        /* <DEDUP_REMOVED lines=24> */
.L_x_3994:
        /* <DEDUP_REMOVED lines=14> */
.L_x_3991:
        /* <DEDUP_REMOVED lines=10> */
.L_x_3996:
        /* <DEDUP_REMOVED lines=37> */
.L_x_3995:
        /* <DEDUP_REMOVED lines=24> */
.L_x_3997:
        /* <DEDUP_REMOVED lines=13> */
.L_x_3990:
[----:B------:R-:W-:Y:S05]  /*0d50*/  BSYNC B0 ;  /* 0x0000000000007941 */ /* 0x000fea0003800000 */
.L_x_3989:
        /* <DEDUP_REMOVED lines=17> */
.L_x_4000:
        /* <DEDUP_REMOVED lines=19> */
.L_x_3999:
        /* <DEDUP_REMOVED lines=14> */
.L_x_4001:
[----:B------:R-:W-:-:S13]  /*1080*/  ISETP.LT.OR P0, PT, R5, R3, P0 ;  /* 0x000000030500720c */ /* 0x000fda0000701670 */
[----:B--2---:R-:W2:Y:S01]  /*1090*/  @P0 LDC.64 R6, c[0x0][0x230] ;  /* 0x00008c00ff060b82 */ /* 0x004ea20000000a00 */
[----:B------:R-:W-:-:S05]  /*10a0*/  @P0 LEA R2, R2, R5, 0x1 ;  /* 0x0000000502020211 */ /* 0x000fca00078e08ff */
[----:B------:R-:W-:-:S04]  /*10b0*/  @P0 IMAD R3, R2, R85, R0 ;  /* 0x0000005502030224 */ /* 0x000fc800078e0200 */
[----:B--2---:R-:W-:-:S05]  /*10c0*/  @P0 IMAD.WIDE R2, R3, 0x2, R6 ;  /* 0x0000000203020825 */ /* 0x004fca00078e0206 */
[----:B------:R2:W-:Y:S02]  /*10d0*/  @P0 STG.E.64 desc[UR6][R2.64], RZ ;  /* 0x000000ff02000986 */ /* 0x0005e4000c101b06 */
.L_x_3998:
[----:B------:R-:W3:Y:S08]  /*10e0*/  LDC R25, c[0x0][0x25c] ;  /* 0x00009700ff197b82 */ /* 0x000ef00000000800 */
[----:B------:R-:W-:Y:S01]  /*10f0*/  BAR.SYNC.DEFER_BLOCKING 0x0 ;  /* 0x0000000000007b1d */ /* 0x000fe20000010000 */
[----:B------:R-:W-:-:S07]  /*1100*/  ISETP.GE.AND P0, PT, R88, R89, PT ;  /* 0x000000595800720c */ /* 0x000fce0003f06270 */
[----:B-1----:R-:W1:Y:S06]  /*1110*/  LDC R13, c[0x0][0x264] ;  /* 0x00009900ff0d7b82 */ /* 0x002e6c0000000800 */
[----:B------:R-:W-:Y:S05]  /*1120*/  @P0 BRA `(.L_x_4002) ;  /* 0x0000000000d40947 */ /* 0x000fea0003800000 */
[----:B--2---:R-:W2:Y:S01]  /*1130*/  LDC.64 R2, c[0x0][0x248] ;  /* 0x00009200ff027b82 */ /* 0x004ea20000000a00 */
[----:B------:R-:W-:-:S07]  /*1140*/  SHF.L.U32 R7, R4, 0x6, RZ ;  /* 0x0000000604077819 */ /* 0x000fce00000006ff */
[----:B------:R-:W4:Y:S08]  /*1150*/  LDC.64 R4, c[0x0][0x220] ;  /* 0x00008800ff047b82 */ /* 0x000f300000000a00 */
[----:B0-----:R-:W0:Y:S01]  /*1160*/  LDC.64 R10, c[0x0][0x228] ;  /* 0x00008a00ff0a7b82 */ /* 0x001e220000000a00 */
[----:B--2---:R-:W-:-:S05]  /*1170*/  IMAD.WIDE R6, R7, 0x2, R2 ;  /* 0x0000000207067825 */ /* 0x004fca00078e0202 */
[----:B------:R2:W5:Y:S01]  /*1180*/  LDG.E.U16.CONSTANT R12, desc[UR6][R6.64] ;  /* 0x00000006060c7981 */ /* 0x000562000c1e9500 */
[----:B------:R-:W-:Y:S01]  /*1190*/  SHF.R.S32.HI R9, RZ, 0x1f, R0 ;  /* 0x0000001fff097819 */ /* 0x000fe20000011400 */
[----:B------:R-:W-:Y:S01]  /*11a0*/  UMOV UR4, URZ ;  /* 0x0000003f00047c82 */ /* 0x000fe20008000000 */
[----:B------:R-:W-:Y:S02]  /*11b0*/  SHF.L.U32 R8, R0, 0x2, RZ ;  /* 0x0000000200087819 */ /* 0x000fe400000006ff */
[----:B------:R-:W-:Y:S02]  /*11c0*/  LEA.HI R9, R9, R0, RZ, 0x3 ;  /* 0x0000000009097211 */ /* 0x000fe400078f18ff */
[----:B------:R-:W-:Y:S02]  /*11d0*/  MOV R18, R88 ;  /* 0x0000005800127202 */ /* 0x000fe40000000f00 */
[----:B------:R-:W-:Y:S02]  /*11e0*/  LOP3.LUT R16, R8, 0x10, RZ, 0xc0, !PT ;  /* 0x0000001008107812 */ /* 0x000fe400078ec0ff */
[----:B0-2-4-:R-:W-:-:S07]  /*11f0*/  SHF.R.S32.HI R17, RZ, 0x3, R9 ;  /* 0x00000003ff117819 */ /* 0x015fce0000011409 */
.L_x_4003:
        /* <DEDUP_REMOVED lines=10> */
[----:B------:R-:W-:-:S05]  /*12a0*/  IMAD.WIDE R8, R8, 0x2, R10 ;  /* 0x0000000208087825 */ /* 0x000fca00078e020a */
        /* <DEDUP_REMOVED lines=23> */
[----:B------:R-:W2:Y:S01]  /*1420*/  I2F.F16 R15, R14 ;  /* 0x0000000e000f7306 */ /* 0x000ea20000200c00 */
[----:B0-----:R-:W-:-:S07]  /*1430*/  HMUL2 R9, R7.H0_H0, R22.H0_H0 ;  /* 0x2000001607097232 */ /* 0x001fce0000000800 */
[----:B------:R-:W0:Y:S01]  /*1440*/  I2F.F16 R19, R19 ;  /* 0x0000001300137306 */ /* 0x000e220000200c00 */
[-C--:B--2---:R-:W-:Y:S02]  /*1450*/  HMUL2 R7, R15.H0_H0, R22.reuse.H0_H0 ;  /* 0x200000160f077232 */ /* 0x084fe40000000800 */
[----:B0-----:R-:W-:Y:S01]  /*1460*/  HMUL2 R6, R19.H0_H0, R22.H0_H0 ;  /* 0x2000001613067232 */ /* 0x001fe20000000800 */
[----:B------:R-:W-:Y:S06]  /*1470*/  @!P2 BRA `(.L_x_4003) ;  /* 0xfffffffc0060a947 */ /* 0x000fec000383ffff */
.L_x_4002:
[----:B------:R-:W-:Y:S01]  /*1480*/  ULDC UR8, c[0x0][0x258] ;  /* 0x0000960000087ab9 */ /* 0x000fe20000000800 */
[----:B------:R-:W-:Y:S01]  /*1490*/  ULDC UR4, c[0x0][0x260] ;  /* 0x0000980000047ab9 */ /* 0x000fe20000000800 */
[C---:B------:R-:W-:Y:S01]  /*14a0*/  ISETP.GT.AND P2, PT, R88.reuse, UR8, PT ;  /* 0x0000000858007c0c */ /* 0x040fe2000bf44270 */
[----:B------:R-:W-:Y:S01]  /*14b0*/  ULDC UR5, c[0x0][0x268] ;  /* 0x00009a0000057ab9 */ /* 0x000fe20000000800 */
[C---:B--2---:R-:W-:Y:S02]  /*14c0*/  VIMNMX R2, R88.reuse, UR8, PT ;  /* 0x0000000858027c48 */ /* 0x044fe4000bfe0100 */
[C---:B------:R-:W-:Y:S02]  /*14d0*/  ISETP.GT.AND P4, PT, R88.reuse, UR4, PT ;  /* 0x0000000458007c0c */ /* 0x040fe4000bf84270 */
[----:B------:R-:W-:Y:S02]  /*14e0*/  SHF.R.S32.HI R3, RZ, 0x1f, R2 ;  /* 0x0000001fff037819 */ /* 0x000fe40000011402 */
[----:B------:R-:W-:-:S02]  /*14f0*/  ISETP.GT.AND P6, PT, R88, UR5, PT ;  /* 0x0000000558007c0c */ /* 0x000fc4000bfc4270 */
[----:B0-----:R-:W-:Y:S02]  /*1500*/  LEA.HI R10, R3, R2, RZ, 0x5 ;  /* 0x00000002030a7211 */ /* 0x001fe400078f28ff */
[----:B------:R-:W-:Y:S02]  /*1510*/  CS2R R2, SRZ ;  /* 0x0000000000027805 */ /* 0x000fe4000001ff00 */
[C---:B---3--:R-:W-:Y:S02]  /*1520*/  ISETP.GT.AND P3, PT, R88.reuse, R25, PT ;  /* 0x000000195800720c */ /* 0x048fe40003f64270 */
[----:B-1----:R-:W-:Y:S01]  /*1530*/  ISETP.GT.AND P5, PT, R88, R13, PT ;  /* 0x0000000d5800720c */ /* 0x002fe20003fa4270 */
        /* <DEDUP_REMOVED lines=8> */
.L_x_4004:
        /* <DEDUP_REMOVED lines=8> */
.L_x_4005:
        /* <DEDUP_REMOVED lines=10> */
.L_x_4006:
        /* <DEDUP_REMOVED lines=8> */
.L_x_4007:
        /* <DEDUP_REMOVED lines=9> */
.L_x_4008:
        /* <DEDUP_REMOVED lines=10> */
[----:B------:R-:W-:-:S05]  /*1890*/  IMAD R11, R2, R85, RZ ;  /* 0x00000055020b7224 */ /* 0x000fca00078e02ff */
[----:B------:R-:W-:Y:S02]  /*18a0*/  SHF.R.S32.HI R13, RZ, 0x1f, R11 ;  /* 0x0000001fff0d7819 */ /* 0x000fe4000001140b */
[----:B------:R-:W-:-:S04]  /*18b0*/  IADD3 R2, P2, R0, R11, RZ ;  /* 0x0000000b00027210 */ /* 0x000fc80007f5e0ff */
[----:B------:R-:W-:Y:S01]  /*18c0*/  IADD3.X R3, R13, R10, RZ, P2, !PT ;  /* 0x0000000a0d037210 */ /* 0x000fe200017fe4ff */
[----:B0-----:R-:W-:Y:S01]  /*18d0*/  ULEA UR4, UR5, UR4, 0x18 ;  /* 0x0000000405047291 */ /* 0x001fe2000f8ec03f */
[----:B------:R-:W-:-:S04]  /*18e0*/  LEA R24, P2, R2, UR10, 0x2 ;  /* 0x0000000a02187c11 */ /* 0x000fc8000f8410ff */
        /* <DEDUP_REMOVED lines=15> */
.L_x_4018:
[----:B-----5:R-:W-:Y:S05]  /*19e0*/  @!P1 BRA `(.L_x_4010) ;  /* 0x0000001000749947 */ /* 0x020fea0003800000 */
[----:B------:R-:W2:Y:S04]  /*19f0*/  LDG.E.128.CONSTANT R12, desc[UR6][R24.64] ;  /* 0x00000006180c7981 */ /* 0x000ea8000c1e9d00 */
[----:B-----5:R-:W3:Y:S01]  /*1a00*/  LDG.E.128.CONSTANT R20, desc[UR6][R26.64] ;  /* 0x000000061a147981 */ /* 0x020ee2000c1e9d00 */
        /* <DEDUP_REMOVED lines=25> */
[----:B------:R-:W-:Y:S02]  /*1ba0*/  SHF.R.U32.HI R12, RZ, 0x10, R12 ;  /* 0x00000010ff0c7819 */ /* 0x000fe4000001160c */
[----:B------:R-:W-:Y:S02]  /*1bb0*/  LEA.HI R29, R13, 0xffffff80, RZ, 0x8 ;  /* 0xffffff800d1d7811 */ /* 0x000fe400078f40ff */
[----:B------:R-:W-:-:S02]  /*1bc0*/  LEA.HI R32, R20, 0xffffff80, RZ, 0x8 ;  /* 0xffffff8014207811 */ /* 0x000fc400078f40ff */
[----:B------:R-:W-:Y:S01]  /*1bd0*/  LOP3.LUT R12, R12, 0xff, RZ, 0xc0, !PT ;  /* 0x000000ff0c0c7812 */ /* 0x000fe200078ec0ff */
[----:B------:R1:W0:Y:S01]  /*1be0*/  I2F.F16 R44, R0 ;  /* 0x00000000002c7306 */ /* 0x0002220000200c00 */
[----:B----4-:R-:W-:Y:S02]  /*1bf0*/  SHF.R.U32.HI R11, RZ, 0x8, R14 ;  /* 0x00000008ff0b7819 */ /* 0x010fe4000001160e */
[----:B------:R-:W-:Y:S02]  /*1c00*/  LEA.HI R33, R21, 0xffffff80, RZ, 0x8 ;  /* 0xffffff8015217811 */ /* 0x000fe400078f40ff */
[----:B------:R-:W-:Y:S02]  /*1c10*/  LOP3.LUT R11, R11, 0xff, RZ, 0xc0, !PT ;  /* 0x000000ff0b0b7812 */ /* 0x000fe400078ec0ff */
[----:B------:R-:W-:Y:S01]  /*1c20*/  IADD3 R12, R12, -0x80, RZ ;  /* 0xffffff800c0c7810 */ /* 0x000fe20007ffe0ff */
[----:B------:R4:W0:Y:S01]  /*1c30*/  I2F.F16 R39, R10 ;  /* 0x0000000a00277306 */ /* 0x0008220000200c00 */
[----:B-1----:R-:W-:-:S02]  /*1c40*/  SHF.R.U32.HI R0, RZ, 0x8, R15 ;  /* 0x00000008ff007819 */ /* 0x002fc4000001160f */
        /* <DEDUP_REMOVED lines=11> */
[----:B------:R-:W-:Y:S02]  /*1d00*/  SHF.R.U32.HI R20, RZ, 0x10, R20 ;  /* 0x00000010ff147819 */ /* 0x000fe40000011614 */
[----:B-1----:R-:W-:Y:S01]  /*1d10*/  SHF.R.U32.HI R11, RZ, 0x8, R21 ;  /* 0x00000008ff0b7819 */ /* 0x002fe20000011615 */
[----:B------:R1:W0:Y:S01]  /*1d20*/  I2F.F16 R46, R10 ;  /* 0x0000000a002e7306 */ /* 0x0002220000200c00 */
[----:B------:R-:W-:-:S02]  /*1d30*/  LOP3.LUT R13, R13, 0xff, RZ, 0xc0, !PT ;  /* 0x000000ff0d0d7812 */ /* 0x000fc400078ec0ff */
[----:B------:R-:W-:Y:S02]  /*1d40*/  LOP3.LUT R11, R11, 0xff, RZ, 0xc0, !PT ;  /* 0x000000ff0b0b7812 */ /* 0x000fe400078ec0ff */
[----:B------:R-:W-:Y:S02]  /*1d50*/  SHF.R.U32.HI R21, RZ, 0x10, R21 ;  /* 0x00000010ff157819 */ /* 0x000fe40000011615 */
[----:B------:R-:W-:Y:S01]  /*1d60*/  IADD3 R13, R13, -0x80, RZ ;  /* 0xffffff800d0d7810 */ /* 0x000fe20007ffe0ff */
[----:B------:R-:W0:Y:S01]  /*1d70*/  I2F.F16 R28, R28 ;  /* 0x0000001c001c7306 */ /* 0x000e220000200c00 */
[----:B-1----:R-:W-:Y:S02]  /*1d80*/  LOP3.LUT R10, R20, 0xff, RZ, 0xc0, !PT ;  /* 0x000000ff140a7812 */ /* 0x002fe400078ec0ff */
[----:B------:R-:W-:Y:S02]  /*1d90*/  IADD3 R11, R11, -0x80, RZ ;  /* 0xffffff800b0b7810 */ /* 0x000fe40007ffe0ff */
[----:B------:R-:W-:-:S02]  /*1da0*/  IADD3 R10, R10, -0x80, RZ ;  /* 0xffffff800a0a7810 */ /* 0x000fc40007ffe0ff */
[----:B------:R-:W-:Y:S01]  /*1db0*/  LOP3.LUT R0, R0, 0xff, RZ, 0xc0, !PT ;  /* 0x000000ff00007812 */ /* 0x000fe200078ec0ff */
[----:B------:R1:W0:Y:S01]  /*1dc0*/  I2F.F16 R47, R13 ;  /* 0x0000000d002f7306 */ /* 0x0002220000200c00 */
[----:B------:R-:W-:Y:S02]  /*1dd0*/  LOP3.LUT R12, R21, 0xff, RZ, 0xc0, !PT ;  /* 0x000000ff150c7812 */ /* 0x000fe400078ec0ff */
[----:B------:R-:W-:Y:S02]  /*1de0*/  LEA.HI R31, R15, 0xffffff80, RZ, 0x8 ;  /* 0xffffff800f1f7811 */ /* 0x000fe400078f40ff */
[----:B------:R-:W-:Y:S02]  /*1df0*/  LEA.HI R34, R22, 0xffffff80, RZ, 0x8 ;  /* 0xffffff8016227811 */ /* 0x000fe400078f40ff */
[----:B------:R-:W-:Y:S01]  /*1e00*/  LEA.HI R35, R23, 0xffffff80, RZ, 0x8 ;  /* 0xffffff8017237811 */ /* 0x000fe200078f40ff */
[----:B------:R2:W0:Y:S01]  /*1e10*/  I2F.F16 R52, R10 ;  /* 0x0000000a00347306 */ /* 0x0004220000200c00 */
[----:B------:R-:W-:-:S02]  /*1e20*/  IADD3 R0, R0, -0x80, RZ ;  /* 0xffffff8000007810 */ /* 0x000fc40007ffe0ff */
[----:B-1----:R-:W-:Y:S02]  /*1e30*/  SHF.R.U32.HI R13, RZ, 0x8, R22 ;  /* 0x00000008ff0d7819 */ /* 0x002fe40000011616 */
[----:B------:R-:W-:Y:S02]  /*1e40*/  SHF.R.U32.HI R14, RZ, 0x10, R14 ;  /* 0x00000010ff0e7819 */ /* 0x000fe4000001160e */
[----:B------:R-:W-:Y:S01]  /*1e50*/  SHF.R.U32.HI R15, RZ, 0x10, R15 ;  /* 0x00000010ff0f7819 */ /* 0x000fe2000001160f */
[----:B------:R1:W0:Y:S01]  /*1e60*/  I2F.F16 R21, R11 ;  /* 0x0000000b00157306 */ /* 0x0002220000200c00 */
[--C-:B--2---:R-:W-:Y:S02]  /*1e70*/  SHF.R.U32.HI R10, RZ, 0x8, R23.reuse ;  /* 0x00000008ff0a7819 */ /* 0x104fe40000011617 */
[----:B------:R-:W-:Y:S02]  /*1e80*/  SHF.R.U32.HI R22, RZ, 0x10, R22 ;  /* 0x00000010ff167819 */ /* 0x000fe40000011616 */
[----:B------:R-:W-:-:S02]  /*1e90*/  SHF.R.U32.HI R23, RZ, 0x10, R23 ;  /* 0x00000010ff177819 */ /* 0x000fc40000011617 */
[----:B------:R-:W-:Y:S01]  /*1ea0*/  LOP3.LUT R14, R14, 0xff, RZ, 0xc0, !PT ;  /* 0x000000ff0e0e7812 */ /* 0x000fe200078ec0ff */
[----:B------:R2:W0:Y:S01]  /*1eb0*/  I2F.F16 R20, R0 ;  /* 0x0000000000147306 */ /* 0x0004220000200c00 */
[----:B-1----:R-:W-:Y:S02]  /*1ec0*/  PRMT R11, R86, 0x9910, RZ ;  /* 0x00009910560b7816 */ /* 0x002fe400000000ff */
[----:B------:R-:W-:Y:S02]  /*1ed0*/  LOP3.LUT R15, R15, 0xff, RZ, 0xc0, !PT ;  /* 0x000000ff0f0f7812 */ /* 0x000fe400078ec0ff */
[----:B------:R-:W-:Y:S02]  /*1ee0*/  ISETP.NE.AND P2, PT, R11, RZ, PT ;  /* 0x000000ff0b00720c */ /* 0x000fe40003f45270 */
[----:B------:R-:W-:Y:S01]  /*1ef0*/  LOP3.LUT R13, R13, 0xff, RZ, 0xc0, !PT ;  /* 0x000000ff0d0d7812 */ /* 0x000fe200078ec0ff */
[----:B------:R-:W1:Y:S01]  /*1f00*/  I2F.F16 R29, R29 ;  /* 0x0000001d001d7306 */ /* 0x000e620000200c00 */
[----:B--2---:R-:W-:-:S02]  /*1f10*/  LOP3.LUT R0, R22, 0xff, RZ, 0xc0, !PT ;  /* 0x000000ff16007812 */ /* 0x004fc400078ec0ff */
[----:B------:R-:W-:Y:S02]  /*1f20*/  LOP3.LUT R10, R10, 0xff, RZ, 0xc0, !PT ;  /* 0x000000ff0a0a7812 */ /* 0x000fe400078ec0ff */
[----:B------:R-:W-:Y:S02]  /*1f30*/  LOP3.LUT R11, R23, 0xff, RZ, 0xc0, !PT ;  /* 0x000000ff170b7812 */ /* 0x000fe400078ec0ff */
[----:B------:R-:W-:Y:S01]  /*1f40*/  IADD3 R14, R14, -0x80, RZ ;  /* 0xffffff800e0e7810 */ /* 0x000fe20007ffe0ff */
[----:B------:R-:W2:Y:S01]  /*1f50*/  I2F.F16 R30, R30 ;  /* 0x0000001e001e7306 */ /* 0x000ea20000200c00 */
        /* <DEDUP_REMOVED lines=21> */
[----:B---3--:R-:W-:-:S04]  /*20b0*/  PRMT R12, R87, 0x9910, RZ ;  /* 0x00009910570c7816 */ /* 0x008fc800000000ff */
[----:B------:R-:W-:-:S04]  /*20c0*/  ISETP.NE.AND P0, PT, R12, RZ, PT ;  /* 0x000000ff0c00720c */ /* 0x000fc80003f05270 */
[----:B------:R-:W-:Y:S01]  /*20d0*/  ISETP.LT.OR P0, PT, R90, 0x2, !P0 ;  /* 0x000000025a00780c */ /* 0x000fe20004701670 */
[----:B012-4-:R-:W-:-:S12]  /*20e0*/  @!P2 BRA `(.L_x_4011) ;  /* 0x000000040058a947 */ /* 0x017fd80003800000 */
        /* <DEDUP_REMOVED lines=8> */
[--C-:B------:R-:W-:Y:S02]  /*2170*/  HADD2.F32 R57, -RZ, R13.reuse.H0_H0 ;  /* 0x2000000dff397230 */ /* 0x100fe40000004100 */
[----:B------:R-:W-:Y:S02]  /*2180*/  HADD2.F32 R59, -RZ, R13.H1_H1 ;  /* 0x3000000dff3b7230 */ /* 0x000fe40000004100 */
[----:B------:R-:W-:Y:S01]  /*2190*/  FFMA.FTZ R0, R0, R11, RZ ;  /* 0x0000000b00007223 */ /* 0x000fe200000100ff */
[----:B------:R-:W-:Y:S02]  /*21a0*/  HADD2.F32 R56, -RZ, R12.H1_H1 ;  /* 0x3000000cff387230 */ /* 0x000fe40000004100 */
[C---:B------:R-:W-:Y:S01]  /*21b0*/  FFMA.FTZ R63, R11.reuse, R58, RZ ;  /* 0x0000003a0b3f7223 */ /* 0x040fe200000100ff */
[----:B------:R-:W-:Y:S02]  /*21c0*/  HADD2.F32 R13, -RZ, R44.H0_H0 ;  /* 0x2000002cff0d7230 */ /* 0x000fe40000004100 */
[----:B------:R-:W-:Y:S01]  /*21d0*/  FFMA.FTZ R58, R11, R10, RZ ;  /* 0x0000000a0b3a7223 */ /* 0x000fe200000100ff */
[----:B------:R-:W-:-:S02]  /*21e0*/  HADD2.F32 R12, -RZ, R36.H0_H0 ;  /* 0x20000024ff0c7230 */ /* 0x000fc40000004100 */
[C---:B------:R-:W-:Y:S01]  /*21f0*/  FFMA.FTZ R10, R56.reuse, R61, R63 ;  /* 0x0000003d380a7223 */ /* 0x040fe2000001003f */
[----:B------:R-:W-:Y:S02]  /*2200*/  HADD2.F32 R61, -RZ, R51.H0_H0 ;  /* 0x20000033ff3d7230 */ /* 0x000fe40000004100 */
[----:B------:R-:W-:Y:S01]  /*2210*/  FFMA.FTZ R0, R13, R56, R0 ;  /* 0x000000380d007223 */ /* 0x000fe20000010000 */
[----:B------:R-:W-:Y:S02]  /*2220*/  HADD2.F32 R13, -RZ, R48.H0_H0 ;  /* 0x20000030ff0d7230 */ /* 0x000fe40000004100 */
[----:B------:R-:W-:Y:S01]  /*2230*/  FFMA.FTZ R60, R11, R12, RZ ;  /* 0x0000000c0b3c7223 */ /* 0x000fe200000100ff */
[----:B------:R-:W-:Y:S02]  /*2240*/  HADD2.F32 R11, -RZ, R45.H0_H0 ;  /* 0x2000002dff0b7230 */ /* 0x000fe40000004100 */
[----:B------:R-:W-:Y:S02]  /*2250*/  HADD2.F32 R12, -RZ, R47.H0_H0 ;  /* 0x2000002fff0c7230 */ /* 0x000fe40000004100 */
[----:B------:R-:W-:Y:S01]  /*2260*/  FFMA.FTZ R58, R56, R13, R58 ;  /* 0x0000000d383a7223 */ /* 0x000fe2000001003a */
[----:B------:R-:W-:-:S02]  /*2270*/  HADD2.F32 R13, -RZ, R49.H0_H0 ;  /* 0x20000031ff0d7230 */ /* 0x000fc40000004100 */
[----:B------:R-:W-:Y:S01]  /*2280*/  FFMA.FTZ R60, R56, R65, R60 ;  /* 0x00000041383c7223 */ /* 0x000fe2000001003c */
[----:B------:R-:W-:Y:S01]  /*2290*/  FFMA.FTZ R11, R11, R57, R0 ;  /* 0x000000390b0b7223 */ /* 0x000fe20000010000 */
        /* <DEDUP_REMOVED lines=59> */
.L_x_4011:
        /* <DEDUP_REMOVED lines=19> */
[----:B0-----:R-:W-:Y:S02]  /*2780*/  HADD2.F32 R13, -RZ, R10.H0_H0 ;  /* 0x2000000aff0d7230 */ /* 0x001fe40000004100 */
[----:B------:R-:W-:-:S02]  /*2790*/  HADD2.F32 R58, -RZ, R11.H0_H0 ;  /* 0x2000000bff3a7230 */ /* 0x000fc40000004100 */
[----:B------:R-:W-:Y:S02]  /*27a0*/  HADD2.F32 R57, -RZ, R11.H1_H1 ;  /* 0x3000000bff397230 */ /* 0x000fe40000004100 */
[----:B------:R-:W-:Y:S01]  /*27b0*/  FFMA.FTZ R37, R0, R13, RZ ;  /* 0x0000000d00257223 */ /* 0x000fe200000100ff */
[----:B------:R-:W-:Y:S02]  /*27c0*/  HADD2.F32 R56, -RZ, R10.H1_H1 ;  /* 0x3000000aff387230 */ /* 0x000fe40000004100 */
[----:B------:R-:W-:Y:S02]  /*27d0*/  HADD2.F32 R11, -RZ, R38.H0_H0 ;  /* 0x20000026ff0b7230 */ /* 0x000fe40000004100 */
[----:B------:R-:W-:Y:S02]  /*27e0*/  HADD2.F32 R10, -RZ, R42.H0_H0 ;  /* 0x2000002aff0a7230 */ /* 0x000fe40000004100 */
[----:B------:R-:W-:Y:S01]  /*27f0*/  FFMA.FTZ R37, R44, R56, R37 ;  /* 0x000000382c257223 */ /* 0x000fe20000010025 */
[----:B------:R-:W-:-:S02]  /*2800*/  HADD2.F32 R0, -RZ, R45.H0_H0 ;  /* 0x2000002dff007230 */ /* 0x000fc40000004100 */
[-C--:B------:R-:W-:Y:S01]  /*2810*/  FFMA.FTZ R11, R11, R13.reuse, RZ ;  /* 0x0000000d0b0b7223 */ /* 0x080fe200000100ff */
[-C--:B------:R-:W-:Y:S01]  /*2820*/  FFMA.FTZ R59, R10, R13.reuse, RZ ;  /* 0x0000000d0a3b7223 */ /* 0x080fe200000100ff */
[----:B------:R-:W-:Y:S01]  /*2830*/  FFMA.FTZ R13, R12, R13, RZ ;  /* 0x0000000d0c0d7223 */ /* 0x000fe200000100ff */
[----:B------:R-:W-:Y:S02]  /*2840*/  HADD2.F32 R12, -RZ, R49.H0_H0 ;  /* 0x20000031ff0c7230 */ /* 0x000fe40000004100 */
[----:B------:R-:W-:Y:S01]  /*2850*/  FFMA.FTZ R11, R48, R56, R11 ;  /* 0x00000038300b7223 */ /* 0x000fe2000001000b */
[----:B------:R-:W-:Y:S01]  /*2860*/  FFMA.FTZ R0, R0, R58, R37 ;  /* 0x0000003a00007223 */ /* 0x000fe20000010025 */
[----:B------:R-:W-:Y:S02]  /*2870*/  HADD2.F32 R10, -RZ, R47.H0_H0 ;  /* 0x2000002fff0a7230 */ /* 0x000fe40000004100 */
[----:B------:R-:W-:Y:S01]  /*2880*/  FFMA.FTZ R59, R46, R56, R59 ;  /* 0x000000382e3b7223 */ /* 0x000fe2000001003b */
[----:B------:R-:W-:-:S02]  /*2890*/  HADD2.F32 R37, -RZ, R28.H0_H0 ;  /* 0x2000001cff257230 */ /* 0x000fc40000004100 */
[----:B------:R-:W-:Y:S01]  /*28a0*/  FFMA.FTZ R28, R12, R58, R11 ;  /* 0x0000003a0c1c7223 */ /* 0x000fe2000001000b */
[----:B------:R-:W-:Y:S02]  /*28b0*/  HADD2.F32 R11, -RZ, R30.H0_H0 ;  /* 0x2000001eff0b7230 */ /* 0x000fe40000004100 */
[----:B------:R-:W-:Y:S01]  /*28c0*/  FFMA.FTZ R13, R50, R56, R13 ;  /* 0x00000038320d7223 */ /* 0x000fe2000001000d */
[-C--:B------:R-:W-:Y:S01]  /*28d0*/  FFMA.FTZ R10, R10, R58.reuse, R59 ;  /* 0x0000003a0a0a7223 */ /* 0x080fe2000001003b */
[-C--:B------:R-:W-:Y:S02]  /*28e0*/  FFMA.FTZ R0, R37, R57.reuse, R0 ;  /* 0x0000003925007223 */ /* 0x080fe40000010000 */
        /* <DEDUP_REMOVED lines=45> */
.L_x_4010:
[----:B------:R-:W0:Y:S02]  /*2bc0*/  LDC R85, c[0x0][0x23c] ;  /* 0x00008f00ff557b82 */ /* 0x000e240000000800 */
        /* <DEDUP_REMOVED lines=201> */
.L_x_4013:
        /* <DEDUP_REMOVED lines=32> */
[----:B------:R-:W-:Y:S01]  /*3a60*/  FFMA.FTZ R11, R44, R56, R11 ;  /* 0x000000382c0b7223 */ /* 0x000fe2000001000b */
[----:B------:R-:W-:Y:S01]  /*3a70*/  FFMA.FTZ R0, R0, R58, R37 ;  /* 0x0000003a00007223 */ /* 0x000fe20000010025 */
[----:B------:R-:W-:Y:S02]  /*3a80*/  HADD2.F32 R37, -RZ, R28.H0_H0 ;  /* 0x2000001cff257230 */ /* 0x000fe40000004100 */
[----:B------:R-:W-:Y:S01]  /*3a90*/  FFMA.FTZ R39, R42, R56, R39 ;  /* 0x000000382a277223 */ /* 0x000fe20000010027 */
[----:B------:R-:W-:Y:S02]  /*3aa0*/  HADD2.F32 R10, -RZ, R43.H0_H0 ;  /* 0x2000002bff0a7230 */ /* 0x000fe40000004100 */
[----:B------:R-:W-:Y:S01]  /*3ab0*/  FFMA.FTZ R28, R12, R58, R11 ;  /* 0x0000003a0c1c7223 */ /* 0x000fe2000001000b */
[----:B------:R-:W-:Y:S02]  /*3ac0*/  HADD2.F32 R11, -RZ, R30.H0_H0 ;  /* 0x2000001eff0b7230 */ /* 0x000fe40000004100 */
[----:B------:R-:W-:Y:S01]  /*3ad0*/  FFMA.FTZ R13, R46, R56, R13 ;  /* 0x000000382e0d7223 */ /* 0x000fe2000001000d */
[----:B------:R-:W-:Y:S01]  /*3ae0*/  FFMA.FTZ R0, R37, R57, R0 ;  /* 0x0000003925007223 */ /* 0x000fe20000010000 */
[----:B------:R-:W-:-:S02]  /*3af0*/  FFMA.FTZ R10, R10, R58, R39 ;  /* 0x0000003a0a0a7223 */ /* 0x000fc40000010027 */
[----:B------:R-:W-:Y:S01]  /*3b00*/  FFMA.FTZ R58, R32, R58, R13 ;  /* 0x0000003a203a7223 */ /* 0x000fe2000001000d */
[-C--:B------:R-:W-:Y:S01]  /*3b10*/  FFMA.FTZ R28, R11, R57.reuse, R28 ;  /* 0x000000390b1c7223 */ /* 0x080fe2000001001c */
[----:B------:R-:W-:Y:S02]  /*3b20*/  HADD2.F32 R13, -RZ, R48.H0_H0 ;  /* 0x20000030ff0d7230 */ /* 0x000fe40000004100 */
[-C--:B------:R-:W-:Y:S01]  /*3b30*/  FFMA.FTZ R12, R29, R57.reuse, R10 ;  /* 0x000000391d0c7223 */ /* 0x080fe2000001000a */
[--C-:B-1----:R-:W-:Y:S02]  /*3b40*/  HADD2.F32 R11, -RZ, R14.reuse.H0_H0 ;  /* 0x2000000eff0b7230 */ /* 0x102fe40000004100 */
[----:B------:R-:W-:Y:S01]  /*3b50*/  FFMA.FTZ R58, R31, R57, R58 ;  /* 0x000000391f3a7223 */ /* 0x000fe2000001003a */
[----:B------:R-:W-:Y:S02]  /*3b60*/  HADD2.F32 R14, -RZ, R14.H1_H1 ;  /* 0x3000000eff0e7230 */ /* 0x000fe40000004100 */
[----:B------:R-:W-:-:S02]  /*3b70*/  HADD2.F32 R29, -RZ, R50.H0_H0 ;  /* 0x20000032ff1d7230 */ /* 0x000fc40000004100 */
[-C--:B------:R-:W-:Y:S01]  /*3b80*/  FFMA.FTZ R13, R13, R11.reuse, R0 ;  /* 0x0000000b0d0d7223 */ /* 0x080fe20000010000 */
[----:B------:R-:W-:Y:S02]  /*3b90*/  HADD2.F32 R0, -RZ, R21.H0_H0 ;  /* 0x20000015ff007230 */ /* 0x000fe40000004100 */
        /* <DEDUP_REMOVED lines=35> */
.L_x_4012:
        /* <DEDUP_REMOVED lines=201> */
.L_x_4015:
        /* <DEDUP_REMOVED lines=87> */
.L_x_4014:
        /* <DEDUP_REMOVED lines=201> */
.L_x_4017:
        /* <DEDUP_REMOVED lines=87> */
.L_x_4016:
[----:B------:R-:W-:Y:S01]  /*61d0*/  IADD3 R88, R88, 0x20, RZ ;  /* 0x0000002058587810 */ /* 0x000fe20007ffe0ff */
[----:B------:R-:W-:Y:S01]  /*61e0*/  UIADD3 UR4, UR4, 0x40, URZ ;  /* 0x0000004004047890 */ /* 0x000fe2000fffe03f */
[C---:B------:R-:W-:Y:S02]  /*61f0*/  IMAD.WIDE R26, R85.reuse, 0x8, R26 ;  /* 0x00000008551a7825 */ /* 0x040fe400078e021a */
[C---:B------:R-:W-:Y:S02]  /*6200*/  ISETP.GE.AND P0, PT, R88.reuse, UR5, PT ;  /* 0x0000000558007c0c */ /* 0x040fe4000bf06270 */
[----:B------:R-:W-:Y:S01]  /*6210*/  ISETP.LT.AND P2, PT, R88, R89, PT ;  /* 0x000000595800720c */ /* 0x000fe20003f41270 */
[----:B0-----:R-:W-:-:S12]  /*6220*/  IMAD.WIDE R24, R85, 0x8, R24 ;  /* 0x0000000855187825 */ /* 0x001fd800078e0218 */
[----:B------:R-:W-:Y:S05]  /*6230*/  @!P0 BRA P2, `(.L_x_4018) ;  /* 0xffffffb400e88947 */ /* 0x000fea000103ffff */
.L_x_4009:
        /* <DEDUP_REMOVED lines=10> */
.L_x_4024:
        /* <DEDUP_REMOVED lines=12> */
[----:B------:R-:W-:Y:S02]  /*63a0*/  SHF.R.U32.HI R40, RZ, 0xc, R23 ;  /* 0x0000000cff287819 */ /* 0x000fe40000011617 */
[----:B------:R-:W-:Y:S02]  /*63b0*/  LOP3.LUT R41, R22, 0x3f003f, RZ, 0xc0, !PT ;  /* 0x003f003f16297812 */ /* 0x000fe400078ec0ff */
[----:B------:R-:W-:Y:S02]  /*63c0*/  SHF.R.U32.HI R42, RZ, 0x6, R22 ;  /* 0x00000006ff2a7819 */ /* 0x000fe40000011616 */
[----:B------:R-:W-:-:S02]  /*63d0*/  LOP3.LUT R46, R23, 0x3f003f, RZ, 0xc0, !PT ;  /* 0x003f003f172e7812 */ /* 0x000fc400078ec0ff */
[----:B------:R-:W-:Y:S02]  /*63e0*/  SHF.R.U32.HI R47, RZ, 0x6, R23 ;  /* 0x00000006ff2f7819 */ /* 0x000fe40000011617 */
[----:B------:R-:W-:Y:S02]  /*63f0*/  ISETP.NE.AND P2, PT, R21, RZ, PT ;  /* 0x000000ff1500720c */ /* 0x000fe40003f45270 */
[----:B------:R-:W-:Y:S02]  /*6400*/  SHF.R.U32.HI R11, RZ, 0xc, R20 ;  /* 0x0000000cff0b7819 */ /* 0x000fe40000011614 */
        /* <DEDUP_REMOVED lines=8> */
[----:B------:R-:W-:-:S02]  /*6490*/  LOP3.LUT R20, R20, 0x3f003f, RZ, 0xc0, !PT ;  /* 0x003f003f14147812 */ /* 0x000fc400078ec0ff */
[----:B------:R-:W-:Y:S02]  /*64a0*/  LOP3.LUT R41, R41, 0x64006400, RZ, 0xfc, !PT ;  /* 0x6400640029297812 */ /* 0x000fe400078efcff */
        /* <DEDUP_REMOVED lines=16> */
[----:B------:R-:W-:Y:S02]  /*65b0*/  LOP3.LUT R26, R39, 0xf000f, RZ, 0xc0, !PT ;  /* 0x000f000f271a7812 */ /* 0x000fe400078ec0ff */
        /* <DEDUP_REMOVED lines=8> */
[----:B------:R-:W-:-:S02]  /*6640*/  LOP3.LUT R23, R12, 0x3f003f, RZ, 0xc0, !PT ;  /* 0x003f003f0c177812 */ /* 0x000fc400078ec0ff */
[----:B------:R-:W-:Y:S02]  /*6650*/  SHF.R.U32.HI R26, RZ, 0x6, R12 ;  /* 0x00000006ff1a7819 */ /* 0x000fe4000001160c */
[----:B------:R-:W-:Y:S02]  /*6660*/  SHF.R.U32.HI R12, RZ, 0xc, R13 ;  /* 0x0000000cff0c7819 */ /* 0x000fe4000001160d */
[----:B------:R-:W-:Y:S02]  /*6670*/  LOP3.LUT R18, R18, 0x300030, R21, 0xf8, !PT ;  /* 0x0030003012127812 */ /* 0x000fe400078ef815 */
[----:B------:R-:W-:Y:S02]  /*6680*/  SHF.R.U32.HI R21, RZ, 0xc, R14 ;  /* 0x0000000cff157819 */ /* 0x000fe4000001160e */
[----:B------:R-:W-:Y:S02]  /*6690*/  LOP3.LUT R39, R13, 0x3f003f, RZ, 0xc0, !PT ;  /* 0x003f003f0d277812 */ /* 0x000fe400078ec0ff */
[----:B------:R-:W-:-:S02]  /*66a0*/  SHF.R.U32.HI R40, RZ, 0x6, R13 ;  /* 0x00000006ff287819 */ /* 0x000fc4000001160d */
        /* <DEDUP_REMOVED lines=8> */
[----:B------:R-:W-:Y:S02]  /*6730*/  LOP3.LUT R13, R13, 0x300030, R38, 0xf8, !PT ;  /* 0x003000300d0d7812 */ /* 0x000fe400078ef826 */
[----:B------:R-:W-:Y:S02]  /*6740*/  LOP3.LUT R27, R37, 0x64006400, RZ, 0xfc, !PT ;  /* 0x64006400251b7812 */ /* 0x000fe400078efcff */
[----:B------:R-:W-:Y:S02]  /*6750*/  LOP3.LUT R48, R15, 0x3f003f, RZ, 0xc0, !PT ;  /* 0x003f003f0f307812 */ /* 0x000fe400078ec0ff */
        /* <DEDUP_REMOVED lines=15> */
[----:B------:R-:W-:-:S02]  /*6850*/  LOP3.LUT R12, R11, 0x300030, R22, 0xf8, !PT ;  /* 0x003000300b0c7812 */ /* 0x000fc400078ef816 */
        /* <DEDUP_REMOVED lines=98> */
.L_x_4021:
        /* <DEDUP_REMOVED lines=46> */
.L_x_4020:
        /* <DEDUP_REMOVED lines=12> */
[--C-:B------:R-:W-:Y:S02]  /*7220*/  SHF.R.U32.HI R38, RZ, 0xc, R21.reuse ;  /* 0x0000000cff267819 */ /* 0x100fe40000011615 */
        /* <DEDUP_REMOVED lines=18> */
[----:B------:R-:W-:Y:S02]  /*7350*/  LOP3.LUT R28, R17, 0x3f003f, RZ, 0xc0, !PT ;  /* 0x003f003f111c7812 */ /* 0x000fe400078ec0ff */
[----:B------:R-:W-:Y:S02]  /*7360*/  SHF.R.U32.HI R29, RZ, 0x6, R17 ;  /* 0x00000006ff1d7819 */ /* 0x000fe40000011611 */
[----:B------:R-:W-:-:S02]  /*7370*/  LOP3.LUT R41, R41, 0xf000f, RZ, 0xc0, !PT ;  /* 0x000f000f29297812 */ /* 0x000fc400078ec0ff */
[----:B------:R-:W-:Y:S02]  /*7380*/  LOP3.LUT R45, R23, 0x3f003f, RZ, 0xc0, !PT ;  /* 0x003f003f172d7812 */ /* 0x000fe400078ec0ff */
[----:B------:R-:W-:Y:S02]  /*7390*/  SHF.R.U32.HI R46, RZ, 0x6, R23 ;  /* 0x00000006ff2e7819 */ /* 0x000fe40000011617 */
[--C-:B------:R-:W-:Y:S02]  /*73a0*/  SHF.R.U32.HI R17, RZ, 0x8, R18.reuse ;  /* 0x00000008ff117819 */ /* 0x100fe40000011612 */
[----:B------:R-:W-:Y:S02]  /*73b0*/  LOP3.LUT R34, R21, 0xf000f, RZ, 0xc0, !PT ;  /* 0x000f000f15227812 */ /* 0x000fe400078ec0ff */
[----:B------:R-:W-:Y:S02]  /*73c0*/  SHF.R.U32.HI R42, RZ, 0xa, R18 ;  /* 0x0000000aff2a7819 */ /* 0x000fe40000011612 */
[----:B------:R-:W-:-:S02]  /*73d0*/  LOP3.LUT R23, R18, 0x3f003f, RZ, 0xc0, !PT ;  /* 0x003f003f12177812 */ /* 0x000fc400078ec0ff */
[----:B------:R-:W-:Y:S02]  /*73e0*/  SHF.R.U32.HI R26, RZ, 0x6, R18 ;  /* 0x00000006ff1a7819 */ /* 0x000fe40000011612 */
[----:B------:R-:W-:Y:S02]  /*73f0*/  LOP3.LUT R18, R11, 0x300030, R10, 0xf8, !PT ;  /* 0x003000300b127812 */ /* 0x000fe400078ef80a */
[----:B------:R-:W-:Y:S02]  /*7400*/  LOP3.LUT R19, R19, 0x300030, R16, 0xf8, !PT ;  /* 0x0030003013137812 */ /* 0x000fe400078ef810 */
[----:B------:R-:W-:Y:S02]  /*7410*/  LOP3.LUT R16, R41, 0x300030, R44, 0xf8, !PT ;  /* 0x0030003029107812 */ /* 0x000fe400078ef82c */
[----:B---3--:R-:W-:Y:S02]  /*7420*/  SHF.R.U32.HI R10, RZ, 0xc, R12 ;  /* 0x0000000cff0a7819 */ /* 0x008fe4000001160c */
[----:B------:R-:W-:-:S02]  /*7430*/  LOP3.LUT R11, R12, 0x3f003f, RZ, 0xc0, !PT ;  /* 0x003f003f0c0b7812 */ /* 0x000fc400078ec0ff */
[----:B------:R-:W-:Y:S02]  /*7440*/  SHF.R.U32.HI R21, RZ, 0x6, R12 ;  /* 0x00000006ff157819 */ /* 0x000fe4000001160c */
[----:B------:R-:W-:Y:S02]  /*7450*/  LOP3.LUT R17, R34, 0x300030, R17, 0xf8, !PT ;  /* 0x0030003022117812 */ /* 0x000fe400078ef811 */
        /* <DEDUP_REMOVED lines=140> */
.L_x_4023:
        /* <DEDUP_REMOVED lines=46> */
.L_x_4022:
        /* <DEDUP_REMOVED lines=8> */
.L_x_4019:
        /* <DEDUP_REMOVED lines=8> */
.L_x_4028:
[----:B0-----:R-:W0:Y:S02]  /*8100*/  LDC R85, c[0x0][0x23c] ;  /* 0x00008f00ff557b82 */ /* 0x001e240000000800 */
[C---:B0----5:R-:W-:Y:S02]  /*8110*/  IMAD.WIDE R20, R85.reuse, 0x4, R24 ;  /* 0x0000000455147825 */ /* 0x061fe400078e0218 */
        /* <DEDUP_REMOVED lines=10> */
[C---:B0-----:R-:W-:Y:S02]  /*81c0*/  LOP3.LUT R11, R26.reuse, 0x3e003e0, RZ, 0xc0, !PT ;  /* 0x03e003e01a0b7812 */ /* 0x041fe400078ec0ff */
        /* <DEDUP_REMOVED lines=71> */
[----:B------:R-:W-:Y:S02]  /*8640*/  LOP3.LUT R54, R54, 0x40004, R23, 0xf8, !PT ;  /* 0x0004000436367812 */ /* 0x000fe400078ef817 */
[----:B------:R-:W-:Y:S02]  /*8650*/  MOV R26, R27 ;  /* 0x0000001b001a7202 */ /* 0x000fe40000000f00 */
        /* <DEDUP_REMOVED lines=8> */
[----:B------:R-:W-:-:S02]  /*86e0*/  MOV R53, 0x2800 ;  /* 0x0000280000357802 */ /* 0x000fc40000000f00 */
        /* <DEDUP_REMOVED lines=18> */
[----:B------:R-:W-:Y:S02]  /*8810*/  PRMT R6, R6, 0x5410, R53 ;  /* 0x0000541006067816 */ /* 0x000fe40000000035 */
        /* <DEDUP_REMOVED lines=88> */
[----:B--2---:R-:W-:Y:S02]  /*8da0*/  SHF.R.U32.HI R20, RZ, 0xb, R48 ;  /* 0x0000000bff147819 */ /* 0x004fe40000011630 */
        /* <DEDUP_REMOVED lines=85> */
[----:B------:R-:W0:Y:S01]  /*9300*/  LDS.128 R24, [UR4+0x20] ;  /* 0x00002004ff187984 */ /* 0x000e220008000c00 */
[----:B------:R-:W-:-:S05]  /*9310*/  HFMA2.MMA R28, R63, R31, R28 ;  /* 0x0000001f3f1c7235 */ /* 0x000fca000000001c */
[----:B------:R-:W-:-:S03]  /*9320*/  HFMA2.MMA R30, R57, R20, R30 ;  /* 0x00000014391e7235 */ /* 0x000fc6000000001e */
        /* <DEDUP_REMOVED lines=52> */
.L_x_4027:
        /* <DEDUP_REMOVED lines=79> */
.L_x_4026:
[----:B------:R-:W-:Y:S01]  /*9b60*/  IADD3 R88, R88, 0x20, RZ ;  /* 0x0000002058587810 */ /* 0x000fe20007ffe0ff */
[----:B------:R-:W-:Y:S01]  /*9b70*/  UIADD3 UR4, UR4, 0x40, URZ ;  /* 0x0000004004047890 */ /* 0x000fe2000fffe03f */
[----:B-----5:R-:W-:Y:S02]  /*9b80*/  IMAD.WIDE R24, R85, 0x4, R92 ;  /* 0x0000000455187825 */ /* 0x020fe400078e025c */
[C---:B------:R-:W-:Y:S02]  /*9b90*/  ISETP.GE.AND P2, PT, R88.reuse, UR5, PT ;  /* 0x0000000558007c0c */ /* 0x040fe4000bf46270 */
[----:B------:R-:W-:-:S13]  /*9ba0*/  ISETP.LT.AND P3, PT, R88, R89, PT ;  /* 0x000000595800720c */ /* 0x000fda0003f61270 */
[----:B------:R-:W-:Y:S05]  /*9bb0*/  @!P2 BRA P3, `(.L_x_4028) ;  /* 0xffffffe40050a947 */ /* 0x000fea000183ffff */
.L_x_4025:
        /* <DEDUP_REMOVED lines=12> */
.L_x_4038:
[----:B------:R-:W-:Y:S05]  /*9c80*/  @!P1 BRA `(.L_x_4030) ;  /* 0x0000003800509947 */ /* 0x000fea0003800000 */
[----:B-----5:R-:W1:Y:S01]  /*9c90*/  LDC R21, c[0x0][0x23c] ;  /* 0x00008f00ff157b82 */ /* 0x020e620000000800 */
[----:B------:R-:W2:Y:S01]  /*9ca0*/  LDG.E.128.CONSTANT R12, desc[UR6][R24.64] ;  /* 0x00000006180c7981 */ /* 0x000ea2000c1e9d00 */
[----:B-1----:R-:W-:-:S04]  /*9cb0*/  IMAD.WIDE R28, R21, 0x4, R24 ;  /* 0x00000004151c7825 */ /* 0x002fc800078e0218 */
[C---:B------:R-:W-:Y:S02]  /*9cc0*/  IMAD.WIDE R16, R21.reuse, 0x4, R28 ;  /* 0x0000000415107825 */ /* 0x040fe400078e021c */
[----:B------:R-:W5:Y:S02]  /*9cd0*/  LDG.E.128.CONSTANT R28, desc[UR6][R28.64] ;  /* 0x000000061c1c7981 */ /* 0x000f64000c1e9d00 */
[----:B------:R-:W-:Y:S02]  /*9ce0*/  IMAD.WIDE R20, R21, 0x4, R16 ;  /* 0x0000000415147825 */ /* 0x000fe400078e0210 */
[----:B------:R-:W5:Y:S04]  /*9cf0*/  LDG.E.128.CONSTANT R16, desc[UR6][R16.64] ;  /* 0x0000000610107981 */ /* 0x000f68000c1e9d00 */
[----:B------:R-:W5:Y:S01]  /*9d00*/  LDG.E.128.CONSTANT R20, desc[UR6][R20.64] ;  /* 0x0000000614147981 */ /* 0x000f62000c1e9d00 */
[----:B------:R-:W-:-:S02]  /*9d10*/  PRMT R0, R86, 0x9910, RZ ;  /* 0x0000991056007816 */ /* 0x000fc400000000ff */
[----:B0-----:R-:W-:Y:S02]  /*9d20*/  MOV R10, 0x2c00 ;  /* 0x00002c00000a7802 */ /* 0x001fe40000000f00 */
[----:B------:R-:W-:Y:S02]  /*9d30*/  ISETP.NE.AND P2, PT, R0, RZ, PT ;  /* 0x000000ff0000720c */ /* 0x000fe40003f45270 */
[----:B------:R-:W-:Y:S02]  /*9d40*/  PRMT R6, R6, 0x5410, R10 ;  /* 0x0000541006067816 */ /* 0x000fe4000000000a */
        /* <DEDUP_REMOVED lines=37> */
[-C--:B------:R-:W-:Y:S02]  /*9fa0*/  HFMA2 R41, R45, R6.reuse.H1_H1, -72, -72 ;  /* 0xd480d4802d297431 */ /* 0x080fe40000060006 */
[----:B------:R-:W-:Y:S02]  /*9fb0*/  HADD2 R36, R0, -1032, -1032 ;  /* 0xe408e40800247430 */ /* 0x000fe40000000000 */
[----:B------:R-:W-:-:S02]  /*9fc0*/  HFMA2 R34, R11, R6.H1_H1, -72, -72 ;  /* 0xd480d4800b227431 */ /* 0x000fc40000060006 */
[----:B------:R-:W-:Y:S02]  /*9fd0*/  HADD2 R35, R35, -1032, -1032 ;  /* 0xe408e40823237430 */ /* 0x000fe40000000000 */
[-C--:B------:R-:W-:Y:S02]  /*9fe0*/  HFMA2 R37, R37, R6.reuse.H1_H1, -72, -72 ;  /* 0xd480d48025257431 */ /* 0x080fe40000060006 */
        /* <DEDUP_REMOVED lines=9> */
[----:B------:R-:W-:Y:S01]  /*a080*/  HFMA2 R49, R49, R6.H1_H1, -72, -72 ;  /* 0xd480d48031317431 */ /* 0x000fe20000060006 */
[----:B------:R-:W-:Y:S06]  /*a090*/  @!P2 BRA `(.L_x_4031) ;  /* 0x000000040058a947 */ /* 0x000fec0003800000 */
[----:B------:R-:W0:Y:S01]  /*a0a0*/  LDS.64 R12, [UR4] ;  /* 0x00000004ff0c7984 */ /* 0x000e220008000a00 */
[----:B------:R-:W-:Y:S02]  /*a0b0*/  HADD2.F32 R0, -RZ, R36.H0_H0 ;  /* 0x20000024ff007230 */ /* 0x000fe40000004100 */
[--C-:B------:R-:W-:Y:S01]  /*a0c0*/  HADD2.F32 R52, -RZ, R35.reuse.H0_H0 ;  /* 0x20000023ff347230 */ /* 0x100fe20000004100 */
[----:B------:R-:W1:Y:S01]  /*a0d0*/  LDS.64 R14, [UR4+0x8] ;  /* 0x00000804ff0e7984 */ /* 0x000e620008000a00 */
[----:B------:R-:W-:Y:S02]  /*a0e0*/  HADD2.F32 R10, -RZ, R38.H0_H0 ;  /* 0x20000026ff0a7230 */ /* 0x000fe40000004100 */
[----:B------:R-:W-:Y:S02]  /*a0f0*/  HADD2.F32 R55, -RZ, R35.H1_H1 ;  /* 0x30000023ff377230 */ /* 0x000fe40000004100 */
[----:B------:R-:W-:Y:S02]  /*a100*/  HADD2.F32 R59, -RZ, R40.H1_H1 ;  /* 0x30000028ff3b7230 */ /* 0x000fe40000004100 */
[----:B0-----:R-:W-:-:S02]  /*a110*/  HADD2.F32 R11, -RZ, R12.H0_H0 ;  /* 0x2000000cff0b7230 */ /* 0x001fc40000004100 */
[--C-:B------:R-:W-:Y:S02]  /*a120*/  HADD2.F32 R51, -RZ, R13.reuse.H0_H0 ;  /* 0x2000000dff337230 */ /* 0x100fe40000004100 */
[----:B------:R-:W-:Y:S02]  /*a130*/  HADD2.F32 R53, -RZ, R13.H1_H1 ;  /* 0x3000000dff357230 */ /* 0x000fe40000004100 */
[----:B------:R-:W-:Y:S01]  /*a140*/  FFMA.FTZ R0, R0, R11, RZ ;  /* 0x0000000b00007223 */ /* 0x000fe200000100ff */
[----:B------:R-:W-:Y:S02]  /*a150*/  HADD2.F32 R50, -RZ, R12.H1_H1 ;  /* 0x3000000cff327230 */ /* 0x000fe40000004100 */
[C---:B------:R-:W-:Y:S01]  /*a160*/  FFMA.FTZ R57, R11.reuse, R52, RZ ;  /* 0x000000340b397223 */ /* 0x040fe200000100ff */
[----:B------:R-:W-:Y:S02]  /*a170*/  HADD2.F32 R13, -RZ, R36.H1_H1 ;  /* 0x30000024ff0d7230 */ /* 0x000fe40000004100 */
[----:B------:R-:W-:Y:S01]  /*a180*/  FFMA.FTZ R52, R11, R10, RZ ;  /* 0x0000000a0b347223 */ /* 0x000fe200000100ff */
[----:B------:R-:W-:-:S02]  /*a190*/  HADD2.F32 R12, -RZ, R40.H0_H0 ;  /* 0x20000028ff0c7230 */ /* 0x000fc40000004100 */
[C---:B------:R-:W-:Y:S01]  /*a1a0*/  FFMA.FTZ R10, R50.reuse, R55, R57 ;  /* 0x00000037320a7223 */ /* 0x040fe20000010039 */
[----:B------:R-:W-:Y:S02]  /*a1b0*/  HADD2.F32 R55, -RZ, R41.H0_H0 ;  /* 0x20000029ff377230 */ /* 0x000fe40000004100 */
[----:B------:R-:W-:Y:S01]  /*a1c0*/  FFMA.FTZ R0, R13, R50, R0 ;  /* 0x000000320d007223 */ /* 0x000fe20000010000 */
[----:B------:R-:W-:Y:S02]  /*a1d0*/  HADD2.F32 R13, -RZ, R38.H1_H1 ;  /* 0x30000026ff0d7230 */ /* 0x000fe40000004100 */
        /* <DEDUP_REMOVED lines=66> */
.L_x_4031:
[----:B------:R-:W-:Y:S05]  /*a600*/  @P0 BRA `(.L_x_4032) ;  /* 0x0000000400580947 */ /* 0x000fea0003800000 */
[----:B------:R-:W0:Y:S01]  /*a610*/  LDS.64 R10, [UR4+0x40] ;  /* 0x00004004ff0a7984 */ /* 0x000e220008000a00 */
[--C-:B------:R-:W-:Y:S02]  /*a620*/  HADD2.F32 R0, -RZ, R36.reuse.H0_H0 ;  /* 0x20000024ff007230 */ /* 0x100fe40000004100 */
[----:B------:R-:W-:Y:S01]  /*a630*/  HADD2.F32 R36, -RZ, R36.H1_H1 ;  /* 0x30000024ff247230 */ /* 0x000fe20000004100 */
        /* <DEDUP_REMOVED lines=12> */
[-C--:B------:R-:W-:Y:S01]  /*a700*/  FFMA.FTZ R35, R36, R50.reuse, R35 ;  /* 0x0000003224237223 */ /* 0x080fe20000010023 */
[----:B------:R-:W-:Y:S02]  /*a710*/  HADD2.F32 R38, -RZ, R38.H1_H1 ;  /* 0x30000026ff267230 */ /* 0x000fe40000004100 */
[----:B------:R-:W-:Y:S01]  /*a720*/  FFMA.FTZ R53, R54, R50, R53 ;  /* 0x0000003236357223 */ /* 0x000fe20000010035 */
[----:B------:R-:W-:Y:S02]  /*a730*/  HADD2.F32 R0, -RZ, R34.H0_H0 ;  /* 0x20000022ff007230 */ /* 0x000fe40000004100 */
[-C--:B------:R-:W-:Y:S01]  /*a740*/  FFMA.FTZ R11, R11, R13.reuse, RZ ;  /* 0x0000000d0b0b7223 */ /* 0x080fe200000100ff */
[----:B------:R-:W-:Y:S02]  /*a750*/  HADD2.F32 R10, -RZ, R37.H0_H0 ;  /* 0x20000025ff0a7230 */ /* 0x000fe40000004100 */
[----:B------:R-:W-:Y:S01]  /*a760*/  FFMA.FTZ R13, R12, R13, RZ ;  /* 0x0000000d0c0d7223 */ /* 0x000fe200000100ff */
[----:B------:R-:W-:-:S02]  /*a770*/  HADD2.F32 R12, -RZ, R39.H0_H0 ;  /* 0x20000027ff0c7230 */ /* 0x000fc40000004100 */
[----:B------:R-:W-:Y:S01]  /*a780*/  FFMA.FTZ R11, R38, R50, R11 ;  /* 0x00000032260b7223 */ /* 0x000fe2000001000b */
[----:B------:R-:W-:Y:S02]  /*a790*/  HADD2.F32 R37, -RZ, R37.H1_H1 ;  /* 0x30000025ff257230 */ /* 0x000fe40000004100 */
[-C--:B------:R-:W-:Y:S01]  /*a7a0*/  FFMA.FTZ R0, R0, R52.reuse, R35 ;  /* 0x0000003400007223 */ /* 0x080fe20000010023 */
[----:B------:R-:W-:Y:S01]  /*a7b0*/  FFMA.FTZ R10, R10, R52, R53 ;  /* 0x000000340a0a7223 */ /* 0x000fe20000010035 */
[----:B------:R-:W-:Y:S02]  /*a7c0*/  HADD2.F32 R36, -RZ, R41.H0_H0 ;  /* 0x20000029ff247230 */ /* 0x000fe40000004100 */
[----:B------:R-:W-:Y:S01]  /*a7d0*/  FFMA.FTZ R13, R40, R50, R13 ;  /* 0x00000032280d7223 */ /* 0x000fe2000001000d */
[----:B------:R-:W-:Y:S02]  /*a7e0*/  HADD2.F32 R35, -RZ, R34.H1_H1 ;  /* 0x30000022ff237230 */ /* 0x000fe40000004100 */
[----:B------:R-:W-:Y:S01]  /*a7f0*/  FFMA.FTZ R34, R12, R52, R11 ;  /* 0x000000340c227223 */ /* 0x000fe2000001000b */
[----:B------:R-:W-:-:S02]  /*a800*/  HADD2.F32 R39, -RZ, R39.H1_H1 ;  /* 0x30000027ff277230 */ /* 0x000fc40000004100 */
[-C--:B------:R-:W-:Y:S01]  /*a810*/  FFMA.FTZ R12, R37, R51.reuse, R10 ;  /* 0x00000033250c7223 */ /* 0x080fe2000001000a */
[----:B------:R-:W-:Y:S02]  /*a820*/  HADD2.F32 R41, -RZ, R41.H1_H1 ;  /* 0x30000029ff297230 */ /* 0x000fe40000004100 */
[----:B------:R-:W-:Y:S01]  /*a830*/  FFMA.FTZ R52, R36, R52, R13 ;  /* 0x0000003424347223 */ /* 0x000fe2000001000d */
[----:B-1----:R-:W-:Y:S02]  /*a840*/  HADD2.F32 R11, -RZ, R14.H0_H0 ;  /* 0x2000000eff0b7230 */ /* 0x002fe40000004100 */
        /* <DEDUP_REMOVED lines=50> */
.L_x_4032:
[C---:B-----5:R-:W-:Y:S02]  /*ab70*/  LOP3.LUT R0, R28.reuse, 0xf000f, RZ, 0xc0, !PT ;  /* 0x000f000f1c007812 */ /* 0x060fe400078ec0ff */
[----:B------:R-:W-:Y:S02]  /*ab80*/  LOP3.LUT R10, R28, 0xf000f0, RZ, 0xc0, !PT ;  /* 0x00f000f01c0a7812 */ /* 0x000fe400078ec0ff */
[C---:B------:R-:W-:Y:S02]  /*ab90*/  LOP3.LUT R12, R29.reuse, 0xf000f, RZ, 0xc0, !PT ;  /* 0x000f000f1d0c7812 */ /* 0x040fe400078ec0ff */
[----:B------:R-:W-:Y:S02]  /*aba0*/  LOP3.LUT R13, R29, 0xf000f0, RZ, 0xc0, !PT ;  /* 0x00f000f01d0d7812 */ /* 0x000fe400078ec0ff */
[C---:B------:R-:W-:Y:S02]  /*abb0*/  LOP3.LUT R15, R30.reuse, 0xf000f, RZ, 0xc0, !PT ;  /* 0x000f000f1e0f7812 */ /* 0x040fe400078ec0ff */
        /* <DEDUP_REMOVED lines=8> */
[----:B------:R-:W-:Y:S01]  /*ac40*/  LOP3.LUT R14, R29, 0xf000f, RZ, 0xc0, !PT ;  /* 0x000f000f1d0e7812 */ /* 0x000fe200078ec0ff */
[----:B------:R-:W-:Y:S01]  /*ac50*/  HFMA2 R35, R35, R6.H1_H1, -72, -72 ;  /* 0xd480d48023237431 */ /* 0x000fe20000060006 */
[----:B------:R-:W-:Y:S02]  /*ac60*/  LOP3.LUT R34, R30, 0xf000f, RZ, 0xc0, !PT ;  /* 0x000f000f1e227812 */ /* 0x000fe400078ec0ff */
[----:B------:R-:W-:Y:S02]  /*ac70*/  LOP3.LUT R40, R38, 0xf000f, RZ, 0xc0, !PT ;  /* 0x000f000f26287812 */ /* 0x000fe400078ec0ff */
        /* <DEDUP_REMOVED lines=123> */
.L_x_4033:
        /* <DEDUP_REMOVED lines=87> */
.L_x_4034:
[----:B------:R-:W-:Y:S02]  /*b9a0*/  LOP3.LUT R12, R17, 0xf000f0, RZ, 0xc0, !PT ;  /* 0x00f000f0110c7812 */ /* 0x000fe400078ec0ff */
[----:B------:R-:W-:Y:S02]  /*b9b0*/  LOP3.LUT R28, R18, 0xf000f, RZ, 0xc0, !PT ;  /* 0x000f000f121c7812 */ /* 0x000fe400078ec0ff */
[----:B------:R-:W-:Y:S02]  /*b9c0*/  LOP3.LUT R0, R16, 0xf000f0, RZ, 0xc0, !PT ;  /* 0x00f000f010007812 */ /* 0x000fe400078ec0ff */
        /* <DEDUP_REMOVED lines=42> */
[C---:B------:R-:W-:Y:S01]  /*bc70*/  LOP3.LUT R13, R20.reuse, 0xf000f, RZ, 0xc0, !PT ;  /* 0x000f000f140d7812 */ /* 0x040fe200078ec0ff */
[----:B------:R-:W-:Y:S01]  /*bc80*/  HFMA2 R38, R39, R6.H1_H1, -72, -72 ;  /* 0xd480d48027267431 */ /* 0x000fe20000060006 */
[----:B------:R-:W-:Y:S01]  /*bc90*/  LOP3.LUT R16, R20, 0xf000f0, RZ, 0xc0, !PT ;  /* 0x00f000f014107812 */ /* 0x000fe200078ec0ff */
[----:B------:R-:W-:-:S02]  /*bca0*/  HADD2 R35, R0, -1032, -1032 ;  /* 0xe408e40800237430 */ /* 0x000fc40000000000 */
        /* <DEDUP_REMOVED lines=91> */
.L_x_4035:
        /* <DEDUP_REMOVED lines=87> */
.L_x_4036:
        /* <DEDUP_REMOVED lines=19> */
[----:B------:R-:W-:Y:S01]  /*c900*/  LOP3.LUT R28, R22, 0xf000f, RZ, 0xc0, !PT ;  /* 0x000f000f161c7812 */ /* 0x000fe200078ec0ff */
        /* <DEDUP_REMOVED lines=117> */
.L_x_4037:
        /* <DEDUP_REMOVED lines=9> */
[--C-:B------:R-:W-:Y:S02]  /*d0f0*/  HADD2.F32 R40, -RZ, R11.reuse.H0_H0 ;  /* 0x2000000bff287230 */ /* 0x100fe40000004100 */
[----:B------:R-:W-:Y:S02]  /*d100*/  HADD2.F32 R39, -RZ, R11.H1_H1 ;  /* 0x3000000bff277230 */ /* 0x000fe40000004100 */
        /* <DEDUP_REMOVED lines=11> */
[----:B------:R-:W-:Y:S01]  /*d1c0*/  FFMA.FTZ R11, R28, R38, R11 ;  /* 0x000000261c0b7223 */ /* 0x000fe2000001000b */
[----:B------:R-:W-:Y:S02]  /*d1d0*/  HADD2.F32 R10, -RZ, R17.H0_H0 ;  /* 0x20000011ff0a7230 */ /* 0x000fe40000004100 */
[----:B------:R-:W-:Y:S01]  /*d1e0*/  FFMA.FTZ R0, R0, R40, R13 ;  /* 0x0000002800007223 */ /* 0x000fe2000001000d */
[----:B------:R-:W-:-:S02]  /*d1f0*/  HADD2.F32 R13, -RZ, R16.H1_H1 ;  /* 0x30000010ff0d7230 */ /* 0x000fc40000004100 */
[----:B------:R-:W-:Y:S01]  /*d200*/  FFMA.FTZ R16, R12, R40, R11 ;  /* 0x000000280c107223 */ /* 0x000fe2000001000b */
[----:B------:R-:W-:Y:S02]  /*d210*/  HADD2.F32 R11, -RZ, R18.H1_H1 ;  /* 0x30000012ff0b7230 */ /* 0x000fe40000004100 */
[-C--:B------:R-:W-:Y:S01]  /*d220*/  FFMA.FTZ R29, R44, R38.reuse, R29 ;  /* 0x000000262c1d7223 */ /* 0x080fe2000001001d */
[--C-:B------:R-:W-:Y:S02]  /*d230*/  HADD2.F32 R28, -RZ, R19.reuse.H0_H0 ;  /* 0x20000013ff1c7230 */ /* 0x100fe40000004100 */
[----:B------:R-:W-:Y:S01]  /*d240*/  FFMA.FTZ R37, R30, R38, R37 ;  /* 0x000000261e257223 */ /* 0x000fe20000010025 */
[-C--:B------:R-:W-:Y:S01]  /*d250*/  FFMA.FTZ R0, R13, R39.reuse, R0 ;  /* 0x000000270d007223 */ /* 0x080fe20000010000 */
[----:B------:R-:W-:Y:S01]  /*d260*/  FFMA.FTZ R10, R10, R40, R29 ;  /* 0x000000280a0a7223 */ /* 0x000fe2000001001d */
[----:B------:R-:W-:Y:S02]  /*d270*/  HADD2.F32 R19, -RZ, R19.H1_H1 ;  /* 0x30000013ff137230 */ /* 0x000fe40000004100 */
[----:B------:R-:W-:Y:S01]  /*d280*/  FFMA.FTZ R16, R11, R39, R16 ;  /* 0x000000270b107223 */ /* 0x000fe20000010010 */
[----:B------:R-:W-:-:S02]  /*d290*/  HADD2.F32 R17, -RZ, R17.H1_H1 ;  /* 0x30000011ff117230 */ /* 0x000fc40000004100 */
[----:B------:R-:W-:Y:S01]  /*d2a0*/  FFMA.FTZ R40, R28, R40, R37 ;  /* 0x000000281c287223 */ /* 0x000fe20000010025 */
[----:B------:R-:W-:Y:S02]  /*d2b0*/  HADD2.F32 R13, -RZ, R31.H0_H0 ;  /* 0x2000001fff0d7230 */ /* 0x000fe40000004100 */
[--C-:B-1----:R-:W-:Y:S02]  /*d2c0*/  HADD2.F32 R11, -RZ, R14.reuse.H0_H0 ;  /* 0x2000000eff0b7230 */ /* 0x102fe40000004100 */
[-C--:B------:R-:W-:Y:S01]  /*d2d0*/  FFMA.FTZ R40, R19, R39.reuse, R40 ;  /* 0x0000002713287223 */ /* 0x080fe20000010028 */
[----:B------:R-:W-:Y:S01]  /*d2e0*/  FFMA.FTZ R12, R17, R39, R10 ;  /* 0x00000027110c7223 */ /* 0x000fe2000001000a */
        /* <DEDUP_REMOVED lines=46> */
.L_x_4030:
[----:B------:R-:W1:Y:S01]  /*d5d0*/  LDC R85, c[0x0][0x23c] ;  /* 0x00008f00ff557b82 */ /* 0x000e620000000800 */
[----:B------:R-:W-:Y:S01]  /*d5e0*/  IADD3 R88, R88, 0x20, RZ ;  /* 0x0000002058587810 */ /* 0x000fe20007ffe0ff */
[----:B------:R-:W-:-:S03]  /*d5f0*/  UIADD3 UR4, UR4, 0x40, URZ ;  /* 0x0000004004047890 */ /* 0x000fc6000fffe03f */
[C---:B------:R-:W-:Y:S02]  /*d600*/  ISETP.GE.AND P2, PT, R88.reuse, UR5, PT ;  /* 0x0000000558007c0c */ /* 0x040fe4000bf46270 */
[----:B------:R-:W-:Y:S01]  /*d610*/  ISETP.LT.AND P3, PT, R88, R89, PT ;  /* 0x000000595800720c */ /* 0x000fe20003f61270 */
[----:B-1----:R-:W-:-:S12]  /*d620*/  IMAD.WIDE R24, R85, 0x10, R24 ;  /* 0x0000001055187825 */ /* 0x002fd800078e0218 */
[----:B------:R-:W-:Y:S05]  /*d630*/  @!P2 BRA P3, `(.L_x_4038) ;  /* 0xffffffc40090a947 */ /* 0x000fea000183ffff */
.L_x_4029:
        /* <DEDUP_REMOVED lines=8> */
.L_x_4042:
[----:B0-----:R-:W0:Y:S02]  /*d6c0*/  LDC R85, c[0x0][0x23c] ;  /* 0x00008f00ff557b82 */ /* 0x001e240000000800 */
[C---:B0-----:R-:W-:Y:S02]  /*d6d0*/  IMAD.WIDE R10, R85.reuse, 0x4, R24 ;  /* 0x00000004550a7825 */ /* 0x041fe400078e0218 */
[----:B-----5:R-:W5:Y:S04]  /*d6e0*/  LDG.E.128.CONSTANT R24, desc[UR6][R24.64] ;  /* 0x0000000618187981 */ /* 0x020f68000c1e9d00 */
[----:B------:R0:W5:Y:S01]  /*d6f0*/  LDG.E.128.CONSTANT R16, desc[UR6][R10.64] ;  /* 0x000000060a107981 */ /* 0x000162000c1e9d00 */
[----:B------:R-:W-:Y:S01]  /*d700*/  IMAD.WIDE R92, R85, 0x4, R10 ;  /* 0x00000004555c7825 */ /* 0x000fe200078e020a */
[----:B------:R-:W-:Y:S06]  /*d710*/  @!P1 BRA `(.L_x_4040) ;  /* 0x00000018000c9947 */ /* 0x000fec0003800000 */
[----:B------:R-:W2:Y:S01]  /*d720*/  LDG.E.128.CONSTANT R12, desc[UR6][R92.64] ;  /* 0x000000065c0c7981 */ /* 0x000ea2000c1e9d00 */
[----:B-----5:R-:W-:Y:S01]  /*d730*/  SHF.R.U32.HI R22, RZ, 0xf, R27 ;  /* 0x0000000fff167819 */ /* 0x020fe2000001161b */
[----:B------:R-:W-:Y:S01]  /*d740*/  HFMA2.MMA R40, -RZ, RZ, 0, 0.015625 ;  /* 0x00002400ff287435 */ /* 0x000fe200000001ff */
[----:B------:R-:W-:Y:S02]  /*d750*/  SHF.R.U32.HI R0, RZ, 0xf, R24 ;  /* 0x0000000fff007819 */ /* 0x000fe40000011618 */
[--C-:B0-----:R-:W-:Y:S02]  /*d760*/  SHF.R.U32.HI R10, RZ, 0xf, R25.reuse ;  /* 0x0000000fff0a7819 */ /* 0x101fe40000011619 */
[C---:B------:R-:W-:Y:S02]  /*d770*/  LOP3.LUT R35, R25.reuse, 0x380038, RZ, 0xc0, !PT ;  /* 0x0038003819237812 */ /* 0x040fe400078ec0ff */
        /* <DEDUP_REMOVED lines=10> */
[C---:B------:R-:W-:Y:S02]  /*d820*/  LOP3.LUT R16, R19.reuse, 0x380038, RZ, 0xc0, !PT ;  /* 0x0038003813107812 */ /* 0x040fe400078ec0ff */
[----:B------:R-:W-:Y:S02]  /*d830*/  SHF.R.U32.HI R48, RZ, 0x6, R19 ;  /* 0x00000006ff307819 */ /* 0x000fe40000011613 */
[----:B------:R-:W-:Y:S02]  /*d840*/  LOP3.LUT R69, R19, 0x70007, RZ, 0xc0, !PT ;  /* 0x0007000713457812 */ /* 0x000fe400078ec0ff */
[----:B------:R-:W-:-:S02]  /*d850*/  LOP3.LUT R39, R22, 0x20002, R25, 0xf8, !PT ;  /* 0x0002000216277812 */ /* 0x000fc400078ef819 */
[--C-:B------:R-:W-:Y:S02]  /*d860*/  SHF.R.U32.HI R21, RZ, 0xe, R17.reuse ;  /* 0x0000000eff157819 */ /* 0x100fe40000011611 */
[C---:B------:R-:W-:Y:S02]  /*d870*/  LOP3.LUT R38, R17.reuse, 0x380038, RZ, 0xc0, !PT ;  /* 0x0038003811267812 */ /* 0x040fe400078ec0ff */
[----:B------:R-:W-:Y:S02]  /*d880*/  SHF.R.U32.HI R42, RZ, 0x6, R17 ;  /* 0x00000006ff2a7819 */ /* 0x000fe40000011611 */
[----:B------:R-:W-:Y:S02]  /*d890*/  LOP3.LUT R67, R17, 0x70007, RZ, 0xc0, !PT ;  /* 0x0007000711437812 */ /* 0x000fe400078ec0ff */
[----:B------:R-:W-:Y:S02]  /*d8a0*/  SHF.R.U32.HI R23, RZ, 0xe, R18 ;  /* 0x0000000eff177819 */ /* 0x000fe40000011612 */
[----:B------:R-:W-:-:S02]  /*d8b0*/  LOP3.LUT R19, R0, 0x20002, R11, 0xf8, !PT ;  /* 0x0002000200137812 */ /* 0x000fc400078ef80b */
[----:B------:R-:W-:Y:S02]  /*d8c0*/  LOP3.LUT R20, R20, 0x10001, RZ, 0xc0, !PT ;  /* 0x0001000114147812 */ /* 0x000fe400078ec0ff */
[----:B------:R-:W-:Y:S02]  /*d8d0*/  LOP3.LUT R17, R18, 0x380038, RZ, 0xc0, !PT ;  /* 0x0038003812117812 */ /* 0x000fe400078ec0ff */
[----:B------:R-:W-:Y:S02]  /*d8e0*/  PRMT R0, R86, 0x9910, RZ ;  /* 0x0000991056007816 */ /* 0x000fe400000000ff */
[----:B------:R-:W-:Y:S02]  /*d8f0*/  LOP3.LUT R10, R10, 0x10001, RZ, 0xc0, !PT ;  /* 0x000100010a0a7812 */ /* 0x000fe400078ec0ff */
[----:B------:R-:W-:Y:S02]  /*d900*/  LOP3.LUT R50, R20, 0x20002, R23, 0xf8, !PT ;  /* 0x0002000214327812 */ /* 0x000fe400078ef817 */
[----:B------:R-:W-:-:S02]  /*d910*/  SHF.R.U32.HI R28, RZ, 0x6, R24 ;  /* 0x00000006ff1c7819 */ /* 0x000fc40000011618 */
[----:B------:R-:W-:Y:S02]  /*d920*/  SHF.R.U32.HI R43, RZ, 0x6, R18 ;  /* 0x00000006ff2b7819 */ /* 0x000fe40000011612 */
[----:B------:R-:W-:Y:S02]  /*d930*/  LOP3.LUT R68, R18, 0x70007, RZ, 0xc0, !PT ;  /* 0x0007000712447812 */ /* 0x000fe400078ec0ff */
[----:B------:R-:W-:Y:S02]  /*d940*/  ISETP.NE.AND P2, PT, R0, RZ, PT ;  /* 0x000000ff0000720c */ /* 0x000fe40003f45270 */
[C---:B------:R-:W-:Y:S02]  /*d950*/  LOP3.LUT R36, R24.reuse, 0x380038, RZ, 0xc0, !PT ;  /* 0x0038003818247812 */ /* 0x040fe400078ec0ff */
[----:B------:R-:W-:Y:S02]  /*d960*/  LOP3.LUT R84, R24, 0x70007, RZ, 0xc0, !PT ;  /* 0x0007000718547812 */ /* 0x000fe400078ec0ff */
[----:B------:R-:W-:-:S02]  /*d970*/  LOP3.LUT R33, R27, 0x380038, RZ, 0xc0, !PT ;  /* 0x003800381b217812 */ /* 0x000fc400078ec0ff */
[----:B------:R-:W-:Y:S02]  /*d980*/  LOP3.LUT R18, R10, 0x20002, R21, 0xf8, !PT ;  /* 0x000200020a127812 */ /* 0x000fe400078ef815 */
[C---:B------:R-:W-:Y:S02]  /*d990*/  LOP3.LUT R34, R26.reuse, 0x380038, RZ, 0xc0, !PT ;  /* 0x003800381a227812 */ /* 0x040fe400078ec0ff */
[----:B------:R-:W-:Y:S02]  /*d9a0*/  SHF.R.U32.HI R30, RZ, 0x6, R26 ;  /* 0x00000006ff1e7819 */ /* 0x000fe4000001161a */
[----:B------:R-:W-:Y:S02]  /*d9b0*/  LOP3.LUT R72, R26, 0x70007, RZ, 0xc0, !PT ;  /* 0x000700071a487812 */ /* 0x000fe400078ec0ff */
[----:B------:R-:W-:Y:S02]  /*d9c0*/  SHF.R.U32.HI R31, RZ, 0x6, R27 ;  /* 0x00000006ff1f7819 */ /* 0x000fe4000001161b */
[----:B------:R-:W-:-:S02]  /*d9d0*/  LOP3.LUT R71, R27, 0x70007, RZ, 0xc0, !PT ;  /* 0x000700071b477812 */ /* 0x000fc400078ec0ff */
[----:B------:R-:W-:Y:S02]  /*d9e0*/  MOV R32, 0x3000 ;  /* 0x0000300000207802 */ /* 0x000fe40000000f00 */
        /* <DEDUP_REMOVED lines=56> */
[----:B--2---:R-:W-:Y:S02]  /*dd70*/  SHF.R.U32.HI R22, RZ, 0xd, R12 ;  /* 0x0000000dff167819 */ /* 0x004fe4000001160c */
[----:B------:R-:W-:Y:S02]  /*dd80*/  SHF.R.U32.HI R20, RZ, 0xd, R15 ;  /* 0x0000000dff147819 */ /* 0x000fe4000001160f */
[----:B------:R-:W-:Y:S02]  /*dd90*/  LOP3.LUT R22, R19, 0x40004, R22, 0xf8, !PT ;  /* 0x0004000413167812 */ /* 0x000fe400078ef816 */
[----:B------:R-:W-:Y:S02]  /*dda0*/  LOP3.LUT R19, R17, 0x64006400, RZ, 0xfc, !PT ;  /* 0x6400640011137812 */ /* 0x000fe400078efcff */
[----:B------:R-:W-:-:S02]  /*ddb0*/  LOP3.LUT R17, R42, 0x380038, RZ, 0xc0, !PT ;  /* 0x003800382a117812 */ /* 0x000fc400078ec0ff */
[C---:B------:R-:W-:Y:S01]  /*ddc0*/  LOP3.LUT R0, R12.reuse, 0x380038, RZ, 0xc0, !PT ;  /* 0x003800380c007812 */ /* 0x040fe200078ec0ff */
[----:B------:R-:W-:Y:S01]  /*ddd0*/  HFMA2 R58, R19, R32.H0_H0, -132, -132 ;  /* 0xd820d820133a7431 */ /* 0x000fe20000040020 */
[----:B------:R-:W-:Y:S02]  /*dde0*/  SHF.R.U32.HI R24, RZ, 0x6, R12 ;  /* 0x00000006ff187819 */ /* 0x000fe4000001160c */
        /* <DEDUP_REMOVED lines=8> */
[----:B------:R-:W-:Y:S02]  /*de70*/  LOP3.LUT R20, R39, 0x40004, R20, 0xf8, !PT ;  /* 0x0004000427147812 */ /* 0x000fe400078ef814 */
[----:B------:R-:W-:-:S02]  /*de80*/  SHF.R.U32.HI R27, RZ, 0x6, R15 ;  /* 0x00000006ff1b7819 */ /* 0x000fc4000001160f */
[----:B------:R-:W-:Y:S02]  /*de90*/  LOP3.LUT R13, R28, 0x380038, RZ, 0xc0, !PT ;  /* 0x003800381c0d7812 */ /* 0x000fe400078ec0ff */
[----:B------:R-:W-:Y:S02]  /*dea0*/  LOP3.LUT R39, R17, 0x64006400, RZ, 0xfc, !PT ;  /* 0x6400640011277812 */ /* 0x000fe400078efcff */
[----:B------:R-:W-:Y:S02]  /*deb0*/  SHF.R.U32.HI R21, RZ, 0xd, R14 ;  /* 0x0000000dff157819 */ /* 0x000fe4000001160e */
        /* <DEDUP_REMOVED lines=186> */
.L_x_4041:
        /* <DEDUP_REMOVED lines=79> */
.L_x_4040:
[----:B------:R-:W-:Y:S01]  /*ef50*/  IADD3 R88, R88, 0x20, RZ ;  /* 0x0000002058587810 */ /* 0x000fe20007ffe0ff */
[----:B------:R-:W-:Y:S01]  /*ef60*/  UIADD3 UR4, UR4, 0x40, URZ ;  /* 0x0000004004047890 */ /* 0x000fe2000fffe03f */
[----:B-----5:R-:W-:Y:S02]  /*ef70*/  IMAD.WIDE R24, R85, 0x4, R92 ;  /* 0x0000000455187825 */ /* 0x020fe400078e025c */
[C---:B------:R-:W-:Y:S02]  /*ef80*/  ISETP.GE.AND P2, PT, R88.reuse, UR5, PT ;  /* 0x0000000558007c0c */ /* 0x040fe4000bf46270 */
[----:B------:R-:W-:-:S13]  /*ef90*/  ISETP.LT.AND P3, PT, R88, R89, PT ;  /* 0x000000595800720c */ /* 0x000fda0003f61270 */
[----:B------:R-:W-:Y:S05]  /*efa0*/  @!P2 BRA P3, `(.L_x_4042) ;  /* 0xffffffe400c4a947 */ /* 0x000fea000183ffff */
.L_x_4039:
[----:B------:R-:W-:Y:S01]  /*efb0*/  ISETP.GE.AND P0, PT, R88, R89, PT ;  /* 0x000000595800720c */ /* 0x000fe20003f06270 */
[----:B------:R-:W-:-:S03]  /*efc0*/  ULDC UR5, c[0x0][0x26c] ;  /* 0x00009b0000057ab9 */ /* 0x000fc60000000800 */
[----:B------:R-:W-:-:S13]  /*efd0*/  ISETP.GE.OR P0, PT, R88, UR5, P0 ;  /* 0x0000000558007c0c */ /* 0x000fda0008706670 */
[----:B------:R-:W-:Y:S05]  /*efe0*/  @P0 BRA `(.L_x_4043) ;  /* 0x0000000c005c0947 */ /* 0x000fea0003800000 */
[----:B------:R-:W-:Y:S01]  /*eff0*/  PRMT R0, R87, 0x9910, RZ ;  /* 0x0000991057007816 */ /* 0x000fe200000000ff */
[----:B------:R-:W-:Y:S01]  /*f000*/  ULDC UR5, c[0x0][0x26c] ;  /* 0x00009b0000057ab9 */ /* 0x000fe20000000800 */
[C---:B0-----:R-:W-:Y:S02]  /*f010*/  SHF.L.U32 R11, R85.reuse, 0x2, RZ ;  /* 0x00000002550b7819 */ /* 0x041fe400000006ff */
[----:B------:R-:W-:Y:S02]  /*f020*/  ISETP.NE.AND P0, PT, R0, RZ, PT ;  /* 0x000000ff0000720c */ /* 0x000fe40003f05270 */
[----:B------:R-:W-:Y:S02]  /*f030*/  SHF.R.S32.HI R0, RZ, 0x1f, R85 ;  /* 0x0000001fff007819 */ /* 0x000fe40000011455 */
[----:B------:R-:W-:Y:S02]  /*f040*/  ISETP.LT.OR P0, PT, R90, 0x2, !P0 ;  /* 0x000000025a00780c */ /* 0x000fe40004701670 */
[----:B------:R-:W-:-:S11]  /*f050*/  SHF.L.U64.HI R85, R85, 0x2, R0 ;  /* 0x0000000255557819 */ /* 0x000fd60000010200 */
.L_x_4046:
[----:B------:R-:W-:Y:S05]  /*f060*/  @!P1 BRA `(.L_x_4044) ;  /* 0x0000000c00209947 */ /* 0x000fea0003800000 */
[----:B-----5:R-:W-:Y:S02]  /*f070*/  MOV R12, R24 ;  /* 0x00000018000c7202 */ /* 0x020fe40000000f00 */
[----:B------:R-:W-:-:S06]  /*f080*/  MOV R13, R25 ;  /* 0x00000019000d7202 */ /* 0x000fcc0000000f00 */
[----:B------:R-:W2:Y:S01]  /*f090*/  LDG.E.128.CONSTANT R12, desc[UR6][R12.64] ;  /* 0x000000060c0c7981 */ /* 0x000ea2000c1e9d00 */
[----:B------:R-:W-:Y:S01]  /*f0a0*/  HFMA2.MMA R0, -RZ, RZ, 0, 0.25 ;  /* 0x00003400ff007435 */ /* 0x000fe200000001ff */
[----:B------:R-:W-:Y:S01]  /*f0b0*/  PRMT R10, R86, 0x9910, RZ ;  /* 0x00009910560a7816 */ /* 0x000fe200000000ff */
[----:B------:R-:W-:Y:S01]  /*f0c0*/  HFMA2.MMA R16, -RZ, RZ, 0, 0.015625 ;  /* 0x00002400ff107435 */ /* 0x000fe200000001ff */
[----:B------:R-:W-:Y:S02]  /*f0d0*/  MOV R36, 0x2c00 ;  /* 0x00002c0000247802 */ /* 0x000fe40000000f00 */
[----:B------:R-:W-:-:S07]  /*f0e0*/  ISETP.NE.AND P2, PT, R10, RZ, PT ;  /* 0x000000ff0a00720c */ /* 0x000fce0003f45270 */
        /* <DEDUP_REMOVED lines=146> */
.L_x_4045:
        /* <DEDUP_REMOVED lines=46> */
.L_x_4044:
[----:B------:R-:W-:Y:S01]  /*fcf0*/  IADD3 R88, R88, 0x10, RZ ;  /* 0x0000001058587810 */ /* 0x000fe20007ffe0ff */
[----:B------:R-:W-:Y:S01]  /*fd00*/  UIADD3 UR4, UR4, 0x20, URZ ;  /* 0x0000002004047890 */ /* 0x000fe2000fffe03f */
[----:B------:R-:W-:Y:S02]  /*fd10*/  IADD3 R24, P3, R24, R11, RZ ;  /* 0x0000000b18187210 */ /* 0x000fe40007f7e0ff */
[C---:B------:R-:W-:Y:S02]  /*fd20*/  ISETP.GE.AND P2, PT, R88.reuse, UR5, PT ;  /* 0x0000000558007c0c */ /* 0x040fe4000bf46270 */
[----:B------:R-:W-:Y:S02]  /*fd30*/  ISETP.LT.AND P4, PT, R88, R89, PT ;  /* 0x000000595800720c */ /* 0x000fe40003f81270 */
[----:B------:R-:W-:-:S11]  /*fd40*/  IADD3.X R25, R25, R85, RZ, P3, !PT ;  /* 0x0000005519197210 */ /* 0x000fd60001ffe4ff */
[----:B------:R-:W-:Y:S05]  /*fd50*/  @!P2 BRA P4, `(.L_x_4046) ;  /* 0xfffffff000c0a947 */ /* 0x000fea000203ffff */
.L_x_4043:
[----:B------:R-:W-:Y:S05]  /*fd60*/  @!P1 EXIT ;  /* 0x000000000000994d */ /* 0x000fea0003800000 */
[----:B------:R-:W1:Y:S01]  /*fd70*/  S2R R0, SR_CTAID.X ;  /* 0x0000000000007919 */ /* 0x000e620000002500 */
[----:B------:R-:W2:Y:S01]  /*fd80*/  S2UR UR4, SR_CTAID.Y ;  /* 0x00000000000479c3 */ /* 0x000ea20000002600 */
[----:B------:R-:W-:Y:S01]  /*fd90*/  MOV R8, R5 ;  /* 0x0000000500087202 */ /* 0x000fe20000000f00 */
[----:B------:R-:W1:Y:S06]  /*fda0*/  S2R R7, SR_TID.X ;  /* 0x0000000000077919 */ /* 0x000e6c0000002100 */
[----:B------:R-:W3:Y:S08]  /*fdb0*/  LDC.64 R16, c[0x0][0x238] ;  /* 0x00008e00ff107b82 */ /* 0x000ef00000000a00 */
[----:B0-----:R-:W0:Y:S01]  /*fdc0*/  LDC.64 R10, c[0x0][0x230] ;  /* 0x00008c00ff0a7b82 */ /* 0x001e220000000a00 */
[----:B--2---:R-:W-:Y:S01]  /*fdd0*/  USHF.L.U32 UR4, UR4, 0x1, URZ ;  /* 0x0000000104047899 */ /* 0x004fe2000800063f */
[----:B-1----:R-:W-:-:S04]  /*fde0*/  LEA R0, R0, R7, 0x5 ;  /* 0x0000000700007211 */ /* 0x002fc800078e28ff */
[----:B------:R-:W-:-:S05]  /*fdf0*/  SHF.L.U32 R0, R0, 0x2, RZ ;  /* 0x0000000200007819 */ /* 0x000fca00000006ff */
[----:B---3-5:R-:W-:-:S04]  /*fe00*/  IMAD R12, R17, UR4, R0 ;  /* 0x00000004110c7c24 */ /* 0x028fc8000f8e0200 */
[----:B0-----:R-:W-:-:S05]  /*fe10*/  IMAD.WIDE R6, R12, 0x2, R10 ;  /* 0x000000020c067825 */ /* 0x001fca00078e020a */
[----:B------:R0:W-:Y:S01]  /*fe20*/  ATOM.E.ADD.F16x2.RN.STRONG.GPU P0, RZ, desc[UR6][R6.64], R8 ;  /* 0x0000000806ff79a2 */ /* 0x0001e2000810e1c6 */
[----:B------:R-:W-:Y:S01]  /*fe30*/  IADD3 R9, RZ, -UR4, RZ ;  /* 0x80000004ff097c10 */ /* 0x000fe2000fffe0ff */
[----:B------:R-:W-:Y:S01]  /*fe40*/  BSSY B0, `(.L_x_4047) ;  /* 0x0000011000007945 */ /* 0x000fe20003800000 */
[----:B------:R-:W-:Y:S02]  /*fe50*/  MOV R13, R4 ;  /* 0x00000004000d7202 */ /* 0x000fe40000000f00 */
[----:B------:R-:W-:Y:S01]  /*fe60*/  VIADDMNMX R0, R9, R16, 0x2, PT ;  /* 0x0000000209007446 */ /* 0x000fe20003800110 */
[----:B0-----:R-:W-:Y:S06]  /*fe70*/  @P0 BRA `(.L_x_4048) ;  /* 0x0000000000340947 */ /* 0x001fec0003800000 */
[----:B------:R-:W0:Y:S02]  /*fe80*/  QSPC.E.S P0, RZ, [R6] ;  /* 0x0000000006ff73aa */ /* 0x000e240000000500 */
[----:B0-----:R-:W-:Y:S05]  /*fe90*/  @!P0 BRA `(.L_x_4049) ;  /* 0x0000000000208947 */ /* 0x001fea0003800000 */
[----:B------:R-:W-:-:S04]  /*fea0*/  MOV R8, R6 ;  /* 0x0000000600087202 */ /* 0x000fc80000000f00 */
[----:B------:R-:W-:-:S07]  /*feb0*/  MOV R8, R8 ;  /* 0x0000000800087202 */ /* 0x000fce0000000f00 */
.L_x_4050:
[----:B------:R-:W0:Y:S02]  /*fec0*/  LDS R14, [R8] ;  /* 0x00000000080e7984 */ /* 0x000e240000000800 */
[----:B0-----:R-:W-:-:S06]  /*fed0*/  HADD2 R15, R14, R5 ;  /* 0x000000050e0f7230 */ /* 0x001fcc0000000000 */
[----:B------:R-:W0:Y:S02]  /*fee0*/  ATOMS.CAST.SPIN R15, [R8], R14, R15 ;  /* 0x0000000e080f738d */ /* 0x000e24000180000f */
[----:B0-----:R-:W-:-:S13]  /*fef0*/  ISETP.EQ.U32.AND P0, PT, R15, 0x1, PT ;  /* 0x000000010f00780c */ /* 0x001fda0003f02070 */
[----:B------:R-:W-:Y:S05]  /*ff00*/  @!P0 BRA `(.L_x_4050) ;  /* 0xfffffffc00ec8947 */ /* 0x000fea000383ffff */
[----:B------:R-:W-:Y:S05]  /*ff10*/  BRA `(.L_x_4048) ;  /* 0x00000000000c7947 */ /* 0x000fea0003800000 */
.L_x_4049:
[----:B------:R-:W2:Y:S02]  /*ff20*/  LD.E R5, desc[UR6][R6.64] ;  /* 0x0000000606057980 */ /* 0x000ea4000c101900 */
[----:B--2---:R-:W-:-:S05]  /*ff30*/  IADD3 R5, R8, R5, RZ ;  /* 0x0000000508057210 */ /* 0x004fca0007ffe0ff */
[----:B------:R0:W-:Y:S02]  /*ff40*/  ST.E desc[UR6][R6.64], R5 ;  /* 0x0000000506007985 */ /* 0x0001e4000c101906 */
.L_x_4048:
[----:B------:R-:W-:Y:S05]  /*ff50*/  BSYNC B0 ;  /* 0x0000000000007941 */ /* 0x000fea0003800000 */
.L_x_4047:
[----:B------:R1:W-:Y:S01]  /*ff60*/  ATOM.E.ADD.F16x2.RN.STRONG.GPU P0, RZ, desc[UR6][R6.64+0x4], R13 ;  /* 0x0000040d06ff79a2 */ /* 0x0003e2000810e1c6 */
[----:B------:R-:W-:Y:S04]  /*ff70*/  BSSY B0, `(.L_x_4051) ;  /* 0x000000f000007945 */ /* 0x000fe80003800000 */
[----:B-1----:R-:W-:Y:S05]  /*ff80*/  @P0 BRA `(.L_x_4052) ;  /* 0x0000000000340947 */ /* 0x002fea0003800000 */
[----:B------:R-:W1:Y:S02]  /*ff90*/  QSPC.E.S P0, RZ, [R6+0x4] ;  /* 0x0000040006ff73aa */ /* 0x000e640000000500 */
[----:B-1----:R-:W-:Y:S05]  /*ffa0*/  @!P0 BRA `(.L_x_4053) ;  /* 0x0000000000208947 */ /* 0x002fea0003800000 */
[----:B0-----:R-:W-:Y:S02]  /*ffb0*/  MOV R6, R6 ;  /* 0x0000000600067202 */ /* 0x001fe40000000f00 */
[----:B------:R-:W-:-:S07]  /*ffc0*/  MOV R7, R4 ;  /* 0x0000000400077202 */ /* 0x000fce0000000f00 */
.L_x_4054:
[----:B------:R-:W0:Y:S02]  /*ffd0*/  LDS R4, [R6+0x4] ;  /* 0x0000040006047984 */ /* 0x000e240000000800 */
[----:B0-----:R-:W-:-:S10]  /*ffe0*/  HFMA2.MMA R5, R4, 1, 1, R7 ;  /* 0x3c003c0004057835 */ /* 0x001fd40000000007 */
[----:B------:R-:W0:Y:S02]  /*fff0*/  ATOMS.CAST.SPIN R5, [R6+0x4], R4, R5 ;  /* 0x000004040605738d */ /* 0x000e240001800005 */
[----:B0-----:R-:W-:-:S13]  /*10000*/  ISETP.EQ.U32.AND P0, PT, R5, 0x1, PT ;  /* 0x000000010500780c */ /* 0x001fda0003f02070 */
[----:B------:R-:W-:Y:S05]  /*10010*/  @!P0 BRA `(.L_x_4054) ;  /* 0xfffffffc00ec8947 */ /* 0x000fea000383ffff */
[----:B------:R-:W-:Y:S05]  /*10020*/  BRA `(.L_x_4052) ;  /* 0x00000000000c7947 */ /* 0x000fea0003800000 */
.L_x_4053:
[----:B------:R-:W0:Y:S02]  /*10030*/  LD.E R4, desc[UR6][R6.64+0x4] ;  /* 0x0000040606047980 */ /* 0x000e24000c101900 */
[----:B0-----:R-:W-:-:S05]  /*10040*/  IADD3 R5, R13, R4, RZ ;  /* 0x000000040d057210 */ /* 0x001fca0007ffe0ff */
[----:B------:R1:W-:Y:S02]  /*10050*/  ST.E desc[UR6][R6.64+0x4], R5 ;  /* 0x0000040506007985 */ /* 0x0003e4000c101906 */
.L_x_4052:
[----:B------:R-:W-:Y:S05]  /*10060*/  BSYNC B0 ;  /* 0x0000000000007941 */ /* 0x000fea0003800000 */
.L_x_4051:
        /* <DEDUP_REMOVED lines=11> */
.L_x_4058:
[----:B------:R-:W0:Y:S02]  /*10120*/  LDS R8, [R6] ;  /* 0x0000000006087984 */ /* 0x000e240000000800 */
[----:B0-----:R-:W-:-:S06]  /*10130*/  HADD2 R9, R8, R3 ;  /* 0x0000000308097230 */ /* 0x001fcc0000000000 */
[----:B------:R-:W0:Y:S02]  /*10140*/  ATOMS.CAST.SPIN R9, [R6], R8, R9 ;  /* 0x000000080609738d */ /* 0x000e240001800009 */
[----:B0-----:R-:W-:-:S13]  /*10150*/  ISETP.EQ.U32.AND P0, PT, R9, 0x1, PT ;  /* 0x000000010900780c */ /* 0x001fda0003f02070 */
[----:B------:R-:W-:Y:S05]  /*10160*/  @!P0 BRA `(.L_x_4058) ;  /* 0xfffffffc00ec8947 */ /* 0x000fea000383ffff */
[----:B------:R-:W-:Y:S05]  /*10170*/  BRA `(.L_x_4056) ;  /* 0x00000000000c7947 */ /* 0x000fea0003800000 */
.L_x_4057:
[----:B------:R-:W2:Y:S02]  /*10180*/  LD.E R0, desc[UR6][R4.64] ;  /* 0x0000000604007980 */ /* 0x000ea4000c101900 */
[----:B--2---:R-:W-:-:S05]  /*10190*/  IADD3 R3, R3, R0, RZ ;  /* 0x0000000003037210 */ /* 0x004fca0007ffe0ff */
[----:B------:R0:W-:Y:S02]  /*101a0*/  ST.E desc[UR6][R4.64], R3 ;  /* 0x0000000304007985 */ /* 0x0001e4000c101906 */
.L_x_4056:
[----:B------:R-:W-:Y:S05]  /*101b0*/  BSYNC B0 ;  /* 0x0000000000007941 */ /* 0x000fea0003800000 */
.L_x_4055:
[----:B------:R1:W-:Y:S02]  /*101c0*/  ATOM.E.ADD.F16x2.RN.STRONG.GPU P0, RZ, desc[UR6][R4.64+0x4], R2 ;  /* 0x0000040204ff79a2 */ /* 0x0003e4000810e1c6 */
[----:B-1----:R-:W-:Y:S05]  /*101d0*/  @P0 EXIT ;  /* 0x000000000000094d */ /* 0x002fea0003800000 */
[----:B------:R-:W1:Y:S02]  /*101e0*/  QSPC.E.S P0, RZ, [R4+0x4] ;  /* 0x0000040004ff73aa */ /* 0x000e640000000500 */
[----:B-1----:R-:W-:Y:S05]  /*101f0*/  @!P0 BRA `(.L_x_4059) ;  /* 0x0000000000208947 */ /* 0x002fea0003800000 */
[----:B0-----:R-:W-:Y:S02]  /*10200*/  MOV R4, R4 ;  /* 0x0000000400047202 */ /* 0x001fe40000000f00 */
[----:B------:R-:W-:-:S07]  /*10210*/  MOV R5, R2 ;  /* 0x0000000200057202 */ /* 0x000fce0000000f00 */
.L_x_4060:
[----:B------:R-:W0:Y:S02]  /*10220*/  LDS R2, [R4+0x4] ;  /* 0x0000040004027984 */ /* 0x000e240000000800 */
[----:B0-----:R-:W-:-:S10]  /*10230*/  HFMA2.MMA R3, R2, 1, 1, R5 ;  /* 0x3c003c0002037835 */ /* 0x001fd40000000005 */
[----:B------:R-:W0:Y:S02]  /*10240*/  ATOMS.CAST.SPIN R3, [R4+0x4], R2, R3 ;  /* 0x000004020403738d */ /* 0x000e240001800003 */
[----:B0-----:R-:W-:-:S13]  /*10250*/  ISETP.EQ.U32.AND P0, PT, R3, 0x1, PT ;  /* 0x000000010300780c */ /* 0x001fda0003f02070 */
[----:B------:R-:W-:Y:S05]  /*10260*/  @!P0 BRA `(.L_x_4060) ;  /* 0xfffffffc00ec8947 */ /* 0x000fea000383ffff */
[----:B------:R-:W-:Y:S05]  /*10270*/  EXIT ;  /* 0x000000000000794d */ /* 0x000fea0003800000 */
.L_x_4059:
[----:B------:R-:W0:Y:S02]  /*10280*/  LD.E R0, desc[UR6][R4.64+0x4] ;  /* 0x0000040604007980 */ /* 0x000e24000c101900 */
[----:B0-----:R-:W-:-:S05]  /*10290*/  IADD3 R3, R2, R0, RZ ;  /* 0x0000000002037210 */ /* 0x001fca0007ffe0ff */
[----:B------:R-:W-:Y:S01]  /*102a0*/  ST.E desc[UR6][R4.64+0x4], R3 ;  /* 0x0000040304007985 */ /* 0x000fe2000c101906 */
[----:B------:R-:W-:Y:S05]  /*102b0*/  EXIT ;  /* 0x000000000000794d */ /* 0x000fea0003800000 */
.L_x_4061:
        /* <DEDUP_REMOVED lines=12> */
.L_x_5239:


//--------------------- .text._Z23gemm_half_q_half_kernelILi2ELi160ELb1ELb0ELi32EEvPK6__halfPKjS4_S2_PS0_iiiiPKtS7_iiiiiibS2_i --------------------------
	.section	.text._Z23gemm_half_q_half_kernelILi2ELi160ELb1ELb0ELi32EEvPK6__halfPKjS4_S2_PS0_iiiiPKtS7_iiiiiibS2_i,"ax",@progbits
	.align	128
        .global         _Z23gemm_half_q_half_kernelILi2ELi160ELb1ELb0ELi32EEvPK6__halfPKjS4_S2_PS0_iiiiPKtS7_iiiiiibS2_i
        .type           _Z23gemm_half_q_half_kernelILi2ELi160ELb1ELb0ELi32EEvPK6__halfPKjS4_S2_PS0_iiiiPKtS7_iiiiiibS2_i,@function
        .size           _Z23gemm_half_q_half_kernelILi2ELi160ELb1ELb0ELi32EEvPK6__halfPKjS4_S2_PS0_iiiiPKtS7_iiiiiibS2_i,(.L_x_5240 - _Z23gemm_half_q_half_kernelILi2ELi160ELb1ELb0ELi32EEvPK6__halfPKjS4_S2_PS0_iiiiPKtS7_iiiiiibS2_i)
        .other          _Z23gemm_half_q_half_kernelILi2ELi160ELb1ELb0ELi32EEvPK6__halfPKjS4_S2_PS0_iiiiPKtS7_iiiiiibS2_i,@"STO_CUDA_ENTRY STV_DEFAULT"
_Z23gemm_half_q_half_kernelILi2ELi160ELb1ELb0ELi32EEvPK6__halfPKjS4_S2_PS0_iiiiPKtS7_iiiiiibS2_i:
.text._Z23gemm_half_q_half_kernelILi2ELi160ELb1ELb0ELi32EEvPK6__halfPKjS4_S2_PS0_iiiiPKtS7_iiiiiibS2_i:
        /* <DEDUP_REMOVED lines=25> */
.L_x_4062:
[----:B------:R-:W-:-:S04]  /*0190*/  PRMT R2, R5, 0x9910, RZ ;  /* 0x0000991005027816 */ /* 0x000fc800000000ff */
[----:B------:R-:W-:Y:S02]  /*01a0*/  ISETP.NE.AND P0, PT, R2, RZ, PT ;  /* 0x000000ff0200720c */ /* 0x000fe40003f05270 */
[----:B------:R-:W-:-:S04]  /*01b0*/  SHF.L.U32 R2, R6, 0x5, RZ ;  /* 0x0000000506027819 */ /* 0x000fc800000006ff */
[----:B------:R-:W-:-:S07]  /*01c0*/  VIADDMNMX R3, R2, 0x20, R10, PT ;  /* 0x0000002002037846 */ /* 0x000fce000380010a */
        /* <DEDUP_REMOVED lines=32> */
.L_x_4067:
        /* <DEDUP_REMOVED lines=16> */
.L_x_4066:
        /* <DEDUP_REMOVED lines=16> */
.L_x_4065:
        /* <DEDUP_REMOVED lines=17> */
.L_x_4069:
        /* <DEDUP_REMOVED lines=16> */
.L_x_4068:
        /* <DEDUP_REMOVED lines=14> */
.L_x_4064:
[----:B------:R-:W-:Y:S05]  /*08c0*/  BSYNC B0 ;  /* 0x0000000000007941 */ /* 0x000fea0003800000 */
.L_x_4063:
        /* <DEDUP_REMOVED lines=11> */
[----:B------:R-:W-:Y:S01]  /*0980*/  ISETP.GT.AND P2, PT, R7, 0x3, PT ;  /* 0x000000030700780c */ /* 0x000fe20003f44270 */
[----:B0-----:R-:W-:Y:S01]  /*0990*/  HFMA2.MMA R12, -RZ, RZ, 0, 0 ;  /* 0x00000000ff0c7435 */ /* 0x001fe200000001ff */
[----:B------:R-:W-:Y:S02]  /*09a0*/  PLOP3.LUT P0, PT, PT, PT, PT, 0x80, 0x0 ;  /* 0x000000000000781c */ /* 0x000fe40003f0f070 */
[----:B------:R-:W-:-:S04]  /*09b0*/  LEA R8, R8, R11, 0x6 ;  /* 0x0000000b08087211 */ /* 0x000fc800078e30ff */
[----:B------:R-:W-:-:S04]  /*09c0*/  LEA R9, R9, R8, 0x1 ;  /* 0x0000000809097211 */ /* 0x000fc800078e08ff */
[----:B------:R-:W-:-:S05]  /*09d0*/  SHF.L.U32 R9, R9, 0x1, RZ ;  /* 0x0000000109097819 */ /* 0x000fca00000006ff */
[----:B-1----:R-:W-:Y:S01]  /*09e0*/  IMAD.WIDE R8, R9, 0x2, R14 ;  /* 0x0000000209087825 */ /* 0x002fe200078e020e */
[----:B------:R-:W-:Y:S06]  /*09f0*/  @!P2 BRA `(.L_x_4071) ;  /* 0x000000000034a947 */ /* 0x000fec0003800000 */
[----:B------:R-:W-:Y:S02]  /*0a00*/  PLOP3.LUT P0, PT, PT, PT, PT, 0x8, 0x0 ;  /* 0x000000000000781c */ /* 0x000fe40003f0e170 */
[----:B------:R-:W-:-:S11]  /*0a10*/  IADD3 R17, R7, -0x3, RZ ;  /* 0xfffffffd07117810 */ /* 0x000fd60007ffe0ff */
.L_x_4072:
        /* <DEDUP_REMOVED lines=11> */
.L_x_4071:
        /* <DEDUP_REMOVED lines=10> */
.L_x_4070:
[----:B-1----:R-:W1:Y:S08]  /*0b70*/  LDC R15, c[0x0][0x25c] ;  /* 0x00009700ff0f7b82 */ /* 0x002e700000000800 */
[----:B------:R-:W-:Y:S01]  /*0b80*/  BAR.SYNC.DEFER_BLOCKING 0x0 ;  /* 0x0000000000007b1d */ /* 0x000fe20000010000 */
[----:B------:R-:W-:-:S07]  /*0b90*/  ISETP.GE.AND P0, PT, R2, R3, PT ;  /* 0x000000030200720c */ /* 0x000fce0003f06270 */
[----:B------:R-:W3:Y:S06]  /*0ba0*/  LDC R21, c[0x0][0x264] ;  /* 0x00009900ff157b82 */ /* 0x000eec0000000800 */
[----:B------:R-:W-:Y:S05]  /*0bb0*/  @P0 BRA `(.L_x_4073) ;  /* 0x0000000000d40947 */ /* 0x000fea0003800000 */
[----:B--2---:R-:W2:Y:S01]  /*0bc0*/  LDC.64 R8, c[0x0][0x248] ;  /* 0x00009200ff087b82 */ /* 0x004ea20000000a00 */
[----:B0-----:R-:W-:-:S07]  /*0bd0*/  SHF.L.U32 R19, R6, 0x6, RZ ;  /* 0x0000000606137819 */ /* 0x001fce00000006ff */
[----:B------:R-:W0:Y:S08]  /*0be0*/  LDC.64 R6, c[0x0][0x220] ;  /* 0x00008800ff067b82 */ /* 0x000e300000000a00 */
[----:B------:R-:W4:Y:S01]  /*0bf0*/  LDC.64 R10, c[0x0][0x228] ;  /* 0x00008a00ff0a7b82 */ /* 0x000f220000000a00 */
        /* <DEDUP_REMOVED lines=9> */
.L_x_4074:
        /* <DEDUP_REMOVED lines=10> */
[----:B------:R-:W-:-:S06]  /*0d30*/  IMAD.WIDE R22, R23, 0x2, R10 ;  /* 0x0000000217167825 */ /* 0x000fcc00078e020a */
[----:B------:R0:W3:Y:S01]  /*0d40*/  LDG.E.U16.CONSTANT R22, desc[UR6][R22.64] ;  /* 0x0000000616167981 */ /* 0x0000e2000c1e9500 */
[----:B------:R-:W-:Y:S01]  /*0d50*/  UIADD3 UR4, UR4, 0x1, URZ ;  /* 0x0000000104047890 */ /* 0x000fe2000fffe03f */
[----:B--2---:R-:W-:-:S04]  /*0d60*/  SHF.R.U32.HI R17, RZ, R14, R19 ;  /* 0x0000000eff117219 */ /* 0x004fc80000011613 */
        /* <DEDUP_REMOVED lines=26> */
.L_x_4073:
        /* <DEDUP_REMOVED lines=8> */
[----:B--2---:R-:W-:Y:S02]  /*0f90*/  LEA.HI R10, R7, R6, RZ, 0x5 ;  /* 0x00000006070a7211 */ /* 0x004fe400078f28ff */
[----:B------:R-:W-:Y:S02]  /*0fa0*/  CS2R R6, SRZ ;  /* 0x0000000000067805 */ /* 0x000fe4000001ff00 */
[C---:B-1----:R-:W-:Y:S02]  /*0fb0*/  ISETP.GT.AND P3, PT, R2.reuse, R15, PT ;  /* 0x0000000f0200720c */ /* 0x042fe40003f64270 */
[----:B---3--:R-:W-:Y:S01]  /*0fc0*/  ISETP.GT.AND P5, PT, R2, R21, PT ;  /* 0x000000150200720c */ /* 0x008fe20003fa4270 */
[----:B------:R-:W-:-:S12]  /*0fd0*/  @!P2 BRA `(.L_x_4075) ;  /* 0x00000000001ca947 */ /* 0x000fd80003800000 */
[----:B------:R-:W1:Y:S02]  /*0fe0*/  LDC R7, c[0x0][0x25c] ;  /* 0x00009700ff077b82 */ /* 0x000e640000000800 */
[----:B-1----:R-:W-:-:S04]  /*0ff0*/  VIMNMX R7, R2, R7, PT ;  /* 0x0000000702077248 */ /* 0x002fc80003fe0100 */
[----:B------:R-:W-:-:S04]  /*1000*/  IADD3 R7, R7, -UR8, RZ ;  /* 0x8000000807077c10 */ /* 0x000fc8000fffe0ff */
[----:B------:R-:W-:-:S04]  /*1010*/  SHF.R.S32.HI R8, RZ, 0x1f, R7 ;  /* 0x0000001fff087819 */ /* 0x000fc80000011407 */
[----:B------:R-:W-:-:S04]  /*1020*/  LEA.HI R8, R8, R7, RZ, 0x5 ;  /* 0x0000000708087211 */ /* 0x000fc800078f28ff */
[----:B------:R-:W-:-:S05]  /*1030*/  SHF.R.S32.HI R8, RZ, 0x5, R8 ;  /* 0x00000005ff087819 */ /* 0x000fca0000011408 */
[----:B------:R-:W-:-:S07]  /*1040*/  IMAD R7, R8, 0x6, RZ ;  /* 0x0000000608077824 */ /* 0x000fce00078e02ff */
.L_x_4075:
        /* <DEDUP_REMOVED lines=8> */
.L_x_4076:
[----:B------:R-:W-:Y:S02]  /*10d0*/  CS2R R8, SRZ ;  /* 0x0000000000087805 */ /* 0x000fe4000001ff00 */
[----:B0-----:R-:W-:Y:S01]  /*10e0*/  SHF.R.S32.HI R12, RZ, 0x5, R10 ;  /* 0x00000005ff0c7819 */ /* 0x001fe2000001140a */
        /* <DEDUP_REMOVED lines=8> */
.L_x_4077:
        /* <DEDUP_REMOVED lines=8> */
.L_x_4078:
        /* <DEDUP_REMOVED lines=9> */
.L_x_4079:
        /* <DEDUP_REMOVED lines=8> */
[----:B------:R-:W-:-:S02]  /*1300*/  SHF.R.S32.HI R6, RZ, 0x1f, R5 ;  /* 0x0000001fff067819 */ /* 0x000fc40000011405 */
[----:B------:R-:W-:Y:S01]  /*1310*/  PRMT R26, RZ, 0x5410, RZ ;  /* 0x00005410ff1a7816 */ /* 0x000fe200000000ff */
[----:B------:R-:W-:Y:S01]  /*1320*/  IMAD R10, R11, R16, RZ ;  /* 0x000000100b0a7224 */ /* 0x000fe200078e02ff */
[----:B------:R-:W-:Y:S02]  /*1330*/  PRMT R22, RZ, 0x5410, RZ ;  /* 0x00005410ff167816 */ /* 0x000fe400000000ff */
[----:B------:R-:W-:Y:S02]  /*1340*/  PRMT R23, RZ, 0x5410, RZ ;  /* 0x00005410ff177816 */ /* 0x000fe400000000ff */
[----:B------:R-:W-:Y:S02]  /*1350*/  SHF.R.S32.HI R9, RZ, 0x1f, R10 ;  /* 0x0000001fff097819 */ /* 0x000fe4000001140a */
[----:B------:R-:W-:-:S04]  /*1360*/  IADD3 R31, P2, R5, R10, RZ ;  /* 0x0000000a051f7210 */ /* 0x000fc80007f5e0ff */
[----:B------:R-:W-:Y:S01]  /*1370*/  IADD3.X R8, R9, R6, RZ, P2, !PT ;  /* 0x0000000609087210 */ /* 0x000fe200017fe4ff */
[----:B0-----:R-:W-:Y:S01]  /*1380*/  ULEA UR4, UR5, UR4, 0x18 ;  /* 0x0000000405047291 */ /* 0x001fe2000f8ec03f */
[----:B------:R-:W-:-:S04]  /*1390*/  LEA R30, P2, R31, UR10, 0x2 ;  /* 0x0000000a1f1e7c11 */ /* 0x000fc8000f8410ff */
[----:B------:R-:W-:Y:S01]  /*13a0*/  LEA.HI.X R31, R31, UR11, R8, 0x2, P2 ;  /* 0x0000000b1f1f7c11 */ /* 0x000fe200090f1408 */
[----:B------:R-:W-:Y:S08]  /*13b0*/  @P0 BRA `(.L_x_4080) ;  /* 0x0000004800240947 */ /* 0x000ff00003800000 */
[----:B------:R-:W-:Y:S01]  /*13c0*/  PRMT R7, R13, 0x9910, RZ ;  /* 0x000099100d077816 */ /* 0x000fe200000000ff */
[----:B------:R-:W-:Y:S01]  /*13d0*/  HADD2.F32 R12, -RZ, R17.H0_H0 ;  /* 0x20000011ff0c7230 */ /* 0x000fe20000004100 */
[----:B------:R-:W-:Y:S01]  /*13e0*/  IADD3 R29, P2, P3, R5, R16, R10 ;  /* 0x00000010051d7210 */ /* 0x000fe20007b5e00a */
[----:B------:R-:W-:Y:S01]  /*13f0*/  HADD2.F32 R14, -RZ, R18.H0_H0 ;  /* 0x20000012ff0e7230 */ /* 0x000fe20000004100 */
[----:B------:R-:W-:Y:S01]  /*1400*/  MOV R5, R7 ;  /* 0x0000000700057202 */ /* 0x000fe20000000f00 */
[----:B------:R-:W-:Y:S01]  /*1410*/  HADD2.F32 R15, -RZ, R19.H0_H0 ;  /* 0x20000013ff0f7230 */ /* 0x000fe20000004100 */
[----:B------:R-:W-:Y:S01]  /*1420*/  SHF.R.S32.HI R7, RZ, 0x1f, R16 ;  /* 0x0000001fff077819 */ /* 0x000fe20000011410 */
[----:B------:R-:W-:Y:S01]  /*1430*/  HADD2.F32 R21, -RZ, R20.H0_H0 ;  /* 0x20000014ff157230 */ /* 0x000fe20000004100 */
[----:B------:R-:W-:Y:S01]  /*1440*/  ISETP.NE.AND P0, PT, R5, RZ, PT ;  /* 0x000000ff0500720c */ /* 0x000fe20003f05270 */
[----:B------:R-:W-:Y:S01]  /*1450*/  ULDC UR5, c[0x0][0x258] ;  /* 0x0000960000057ab9 */ /* 0x000fe20000000800 */
[----:B------:R-:W-:-:S02]  /*1460*/  IADD3.X R6, R6, R7, R9, P2, P3 ;  /* 0x0000000706067210 */ /* 0x000fc400017e6409 */
[C---:B------:R-:W-:Y:S02]  /*1470*/  LEA R28, P2, R29.reuse, UR10, 0x2 ;  /* 0x0000000a1d1c7c11 */ /* 0x040fe4000f8410ff */
[----:B------:R-:W-:Y:S02]  /*1480*/  ISETP.LT.OR P0, PT, R4, 0x2, !P0 ;  /* 0x000000020400780c */ /* 0x000fe40004701670 */
[----:B------:R-:W-:Y:S02]  /*1490*/  LEA.HI.X R29, R29, UR11, R6, 0x2, P2 ;  /* 0x0000000b1d1d7c11 */ /* 0x000fe400090f1406 */
[----:B------:R-:W-:-:S09]  /*14a0*/  PRMT R25, R25, 0x5410, RZ ;  /* 0x0000541019197816 */ /* 0x000fd200000000ff */
.L_x_4089:
[----:B--2--5:R-:W-:Y:S05]  /*14b0*/  @!P1 BRA `(.L_x_4081) ;  /* 0x0000001000689947 */ /* 0x024fea0003800000 */
        /* <DEDUP_REMOVED lines=10> */
[----:B------:R-:W-:Y:S02]  /*1560*/  LEA.HI R42, R4, 0xffffff80, RZ, 0x8 ;  /* 0xffffff80042a7811 */ /* 0x000fe400078f40ff */
[----:B------:R-:W-:Y:S02]  /*1570*/  IADD3 R44, R24, -0x80, RZ ;  /* 0xffffff80182c7810 */ /* 0x000fe40007ffe0ff */
[----:B---3--:R-:W-:Y:S01]  /*1580*/  LOP3.LUT R24, R8, 0xff, RZ, 0xc0, !PT ;  /* 0x000000ff08187812 */ /* 0x008fe200078ec0ff */
[----:B------:R1:W2:Y:S01]  /*1590*/  I2F.F16 R54, R16 ;  /* 0x0000001000367306 */ /* 0x0002a20000200c00 */
[----:B------:R-:W-:-:S02]  /*15a0*/  LOP3.LUT R32, R11, 0xff, RZ, 0xc0, !PT ;  /* 0x000000ff0b207812 */ /* 0x000fc400078ec0ff */
[----:B------:R-:W-:Y:S02]  /*15b0*/  IADD3 R34, R24, -0x80, RZ ;  /* 0xffffff8018227810 */ /* 0x000fe40007ffe0ff */
[----:B------:R-:W-:Y:S02]  /*15c0*/  LEA.HI R41, R5, 0xffffff80, RZ, 0x8 ;  /* 0xffffff8005297811 */ /* 0x000fe400078f40ff */
[--C-:B------:R-:W-:Y:S01]  /*15d0*/  SHF.R.U32.HI R33, RZ, 0x8, R5.reuse ;  /* 0x00000008ff217819 */ /* 0x100fe20000011605 */
[----:B------:R-:W3:Y:S01]  /*15e0*/  I2F.F16 R42, R42 ;  /* 0x0000002a002a7306 */ /* 0x000ee20000200c00 */
[----:B-1----:R-:W-:Y:S02]  /*15f0*/  LOP3.LUT R16, R9, 0xff, RZ, 0xc0, !PT ;  /* 0x000000ff09107812 */ /* 0x002fe400078ec0ff */
[----:B------:R-:W-:Y:S02]  /*1600*/  SHF.R.U32.HI R5, RZ, 0x10, R5 ;  /* 0x00000010ff057819 */ /* 0x000fe40000011605 */
[----:B------:R-:W-:-:S02]  /*1610*/  IADD3 R27, R16, -0x80, RZ ;  /* 0xffffff80101b7810 */ /* 0x000fc40007ffe0ff */
[----:B------:R-:W-:Y:S01]  /*1620*/  LOP3.LUT R16, R10, 0xff, RZ, 0xc0, !PT ;  /* 0x000000ff0a107812 */ /* 0x000fe200078ec0ff */
[----:B------:R-:W1:Y:S01]  /*1630*/  I2F.F16 R41, R41 ;  /* 0x0000002900297306 */ /* 0x000e620000200c00 */
[----:B------:R-:W-:Y:S02]  /*1640*/  IADD3 R45, R32, -0x80, RZ ;  /* 0xffffff80202d7810 */ /* 0x000fe40007ffe0ff */
[----:B------:R-:W-:Y:S02]  /*1650*/  IADD3 R24, R16, -0x80, RZ ;  /* 0xffffff8010187810 */ /* 0x000fe40007ffe0ff */
[--C-:B------:R-:W-:Y:S02]  /*1660*/  SHF.R.U32.HI R16, RZ, 0x8, R4.reuse ;  /* 0x00000008ff107819 */ /* 0x100fe40000011604 */
[----:B------:R-:W-:Y:S01]  /*1670*/  SHF.R.U32.HI R4, RZ, 0x10, R4 ;  /* 0x00000010ff047819 */ /* 0x000fe20000011604 */
[----:B------:R-:W4:Y:S01]  /*1680*/  I2F.F16 R47, R47 ;  /* 0x0000002f002f7306 */ /* 0x000f220000200c00 */
[----:B------:R-:W-:-:S02]  /*1690*/  LOP3.LUT R32, R16, 0xff, RZ, 0xc0, !PT ;  /* 0x000000ff10207812 */ /* 0x000fc400078ec0ff */
[----:B------:R-:W-:Y:S02]  /*16a0*/  LOP3.LUT R4, R4, 0xff, RZ, 0xc0, !PT ;  /* 0x000000ff04047812 */ /* 0x000fe400078ec0ff */
[----:B------:R-:W-:Y:S02]  /*16b0*/  LOP3.LUT R5, R5, 0xff, RZ, 0xc0, !PT ;  /* 0x000000ff05057812 */ /* 0x000fe400078ec0ff */
[----:B------:R-:W-:Y:S01]  /*16c0*/  IADD3 R4, R4, -0x80, RZ ;  /* 0xffffff8004047810 */ /* 0x000fe20007ffe0ff */
[----:B------:R5:W0:Y:S01]  /*16d0*/  I2F.F16 R16, R45 ;  /* 0x0000002d00107306 */ /* 0x000a220000200c00 */
[----:B------:R-:W-:Y:S02]  /*16e0*/  LEA.HI R40, R6, 0xffffff80, RZ, 0x8 ;  /* 0xffffff8006287811 */ /* 0x000fe400078f40ff */
[----:B------:R-:W-:Y:S02]  /*16f0*/  IADD3 R32, R32, -0x80, RZ ;  /* 0xffffff8020207810 */ /* 0x000fe40007ffe0ff */
[----:B------:R-:W-:-:S02]  /*1700*/  IADD3 R5, R5, -0x80, RZ ;  /* 0xffffff8005057810 */ /* 0x000fc40007ffe0ff */
[----:B------:R-:W-:Y:S01]  /*1710*/  LEA.HI R39, R7, 0xffffff80, RZ, 0x8 ;  /* 0xffffff8007277811 */ /* 0x000fe200078f40ff */
[----:B------:R2:W0:Y:S01]  /*1720*/  I2F.F16 R43, R4 ;  /* 0x00000004002b7306 */ /* 0x0004220000200c00 */
[--C-:B-----5:R-:W-:Y:S02]  /*1730*/  SHF.R.U32.HI R45, RZ, 0x8, R6.reuse ;  /* 0x00000008ff2d7819 */ /* 0x120fe40000011606 */
[----:B------:R-:W-:Y:S02]  /*1740*/  SHF.R.U32.HI R6, RZ, 0x10, R6 ;  /* 0x00000010ff067819 */ /* 0x000fe40000011606 */
[----:B------:R-:W-:Y:S02]  /*1750*/  LEA.HI R38, R8, 0xffffff80, RZ, 0x8 ;  /* 0xffffff8008267811 */ /* 0x000fe400078f40ff */
[----:B------:R-:W-:Y:S01]  /*1760*/  LOP3.LUT R6, R6, 0xff, RZ, 0xc0, !PT ;  /* 0x000000ff06067812 */ /* 0x000fe200078ec0ff */
[----:B------:R5:W0:Y:S01]  /*1770*/  I2F.F16 R53, R32 ;  /* 0x0000002000357306 */ /* 0x000a220000200c00 */
[----:B--2---:R-:W-:-:S02]  /*1780*/  SHF.R.U32.HI R4, RZ, 0x8, R7 ;  /* 0x00000008ff047819 */ /* 0x004fc40000011607 */
[----:B------:R-:W-:Y:S02]  /*1790*/  IADD3 R6, R6, -0x80, RZ ;  /* 0xffffff8006067810 */ /* 0x000fe40007ffe0ff */
[----:B------:R-:W-:Y:S02]  /*17a0*/  LOP3.LUT R4, R4, 0xff, RZ, 0xc0, !PT ;  /* 0x000000ff04047812 */ /* 0x000fe400078ec0ff */
[----:B------:R-:W-:Y:S01]  /*17b0*/  LEA.HI R37, R9, 0xffffff80, RZ, 0x8 ;  /* 0xffffff8009257811 */ /* 0x000fe200078f40ff */
[----:B------:R2:W0:Y:S01]  /*17c0*/  I2F.F16 R48, R6 ;  /* 0x0000000600307306 */ /* 0x0004220000200c00 */
[----:B------:R-:W-:Y:S02]  /*17d0*/  IADD3 R52, R4, -0x80, RZ ;  /* 0xffffff8004347810 */ /* 0x000fe40007ffe0ff */
[----:B------:R-:W-:Y:S02]  /*17e0*/  SHF.R.U32.HI R4, RZ, 0x8, R8 ;  /* 0x00000008ff047819 */ /* 0x000fe40000011608 */
[----:B-----5:R-:W-:-:S02]  /*17f0*/  LOP3.LUT R32, R45, 0xff, RZ, 0xc0, !PT ;  /* 0x000000ff2d207812 */ /* 0x020fc400078ec0ff */
[----:B------:R-:W-:Y:S01]  /*1800*/  LOP3.LUT R4, R4, 0xff, RZ, 0xc0, !PT ;  /* 0x000000ff04047812 */ /* 0x000fe200078ec0ff */
[----:B------:R5:W0:Y:S01]  /*1810*/  I2F.F16 R45, R5 ;  /* 0x00000005002d7306 */ /* 0x000a220000200c00 */
[----:B------:R-:W-:Y:S02]  /*1820*/  LEA.HI R36, R10, 0xffffff80, RZ, 0x8 ;  /* 0xffffff800a247811 */ /* 0x000fe400078f40ff */
[----:B------:R-:W-:Y:S02]  /*1830*/  IADD3 R4, R4, -0x80, RZ ;  /* 0xffffff8004047810 */ /* 0x000fe40007ffe0ff */
[----:B------:R-:W-:Y:S02]  /*1840*/  LEA.HI R35, R11, 0xffffff80, RZ, 0x8 ;  /* 0xffffff800b237811 */ /* 0x000fe400078f40ff */
[----:B--2---:R-:W-:Y:S01]  /*1850*/  SHF.R.U32.HI R6, RZ, 0x8, R10 ;  /* 0x00000008ff067819 */ /* 0x004fe2000001160a */
[----:B------:R2:W0:Y:S01]  /*1860*/  I2F.F16 R56, R4 ;  /* 0x0000000400387306 */ /* 0x0004220000200c00 */
[----:B-----5:R-:W-:-:S02]  /*1870*/  SHF.R.U32.HI R5, RZ, 0x8, R9 ;  /* 0x00000008ff057819 */ /* 0x020fc40000011609 */
[----:B------:R-:W-:Y:S02]  /*1880*/  SHF.R.U32.HI R7, RZ, 0x10, R7 ;  /* 0x00000010ff077819 */ /* 0x000fe40000011607 */
[----:B------:R-:W-:Y:S02]  /*1890*/  LOP3.LUT R5, R5, 0xff, RZ, 0xc0, !PT ;  /* 0x000000ff05057812 */ /* 0x000fe400078ec0ff */
[----:B------:R-:W-:Y:S01]  /*18a0*/  SHF.R.U32.HI R8, RZ, 0x10, R8 ;  /* 0x00000010ff087819 */ /* 0x000fe20000011608 */
[----:B------:R-:W0:Y:S01]  /*18b0*/  I2F.F16 R40, R40 ;  /* 0x0000002800287306 */ /* 0x000e220000200c00 */
[----:B--2---:R-:W-:Y:S02]  /*18c0*/  SHF.R.U32.HI R4, RZ, 0x8, R11 ;  /* 0x00000008ff047819 */ /* 0x004fe4000001160b */
[----:B------:R-:W-:Y:S02]  /*18d0*/  SHF.R.U32.HI R9, RZ, 0x10, R9 ;  /* 0x00000010ff097819 */ /* 0x000fe40000011609 */
[----:B------:R-:W-:-:S02]  /*18e0*/  IADD3 R5, R5, -0x80, RZ ;  /* 0xffffff8005057810 */ /* 0x000fc40007ffe0ff */
[----:B------:R-:W-:Y:S01]  /*18f0*/  SHF.R.U32.HI R10, RZ, 0x10, R10 ;  /* 0x00000010ff0a7819 */ /* 0x000fe2000001160a */
[----:B------:R-:W2:Y:S01]  /*1900*/  I2F.F16 R39, R39 ;  /* 0x0000002700277306 */ /* 0x000ea20000200c00 */
[----:B------:R-:W-:Y:S02]  /*1910*/  SHF.R.U32.HI R11, RZ, 0x10, R11 ;  /* 0x00000010ff0b7819 */ /* 0x000fe4000001160b */
[----:B------:R-:W-:Y:S02]  /*1920*/  LOP3.LUT R33, R33, 0xff, RZ, 0xc0, !PT ;  /* 0x000000ff21217812 */ /* 0x000fe400078ec0ff */
        /* <DEDUP_REMOVED lines=9> */
[----:B-----5:R-:W-:Y:S02]  /*19c0*/  PRMT R5, R0, 0x9910, RZ ;  /* 0x0000991000057816 */ /* 0x020fe400000000ff */
[----:B------:R-:W-:-:S02]  /*19d0*/  IADD3 R33, R33, -0x80, RZ ;  /* 0xffffff8021217810 */ /* 0x000fc40007ffe0ff */
        /* <DEDUP_REMOVED lines=37> */
[----:B------:R-:W-:Y:S01]  /*1c30*/  FFMA.FTZ R7, R4, R5, RZ ;  /* 0x0000000504077223 */ /* 0x000fe200000100ff */
[C---:B------:R-:W-:Y:S01]  /*1c40*/  FFMA.FTZ R64, R5.reuse, R64, RZ ;  /* 0x0000004005407223 */ /* 0x040fe200000100ff */
[----:B------:R-:W-:Y:S01]  /*1c50*/  FFMA.FTZ R8, R5, R8, RZ ;  /* 0x0000000805087223 */ /* 0x000fe200000100ff */
[----:B------:R-:W-:Y:S02]  /*1c60*/  HADD2.F32 R4, -RZ, R53.H0_H0 ;  /* 0x20000035ff047230 */ /* 0x000fe40000004100 */
[----:B------:R-:W-:Y:S01]  /*1c70*/  FFMA.FTZ R5, R9, R10, R65 ;  /* 0x0000000a09057223 */ /* 0x000fe20000010041 */
[----:B------:R-:W-:Y:S02]  /*1c80*/  HADD2.F32 R6, -RZ, R46.H0_H0 ;  /* 0x2000002eff067230 */ /* 0x000fe40000004100 */
        /* <DEDUP_REMOVED lines=22> */
[----:B-1----:R-:W-:Y:S02]  /*1df0*/  HADD2.F32 R4, -RZ, R32.H0_H0 ;  /* 0x20000020ff047230 */ /* 0x002fe40000004100 */
        /* <DEDUP_REMOVED lines=8> */
[----:B------:R-:W-:Y:S02]  /*1e80*/  HADD2.F32 R32, -RZ, R32.H1_H1 ;  /* 0x30000020ff207230 */ /* 0x000fe40000004100 */
        /* <DEDUP_REMOVED lines=38> */
.L_x_4082:
        /* <DEDUP_REMOVED lines=23> */
[----:B------:R-:W-:Y:S02]  /*2260*/  HADD2.F32 R5, -RZ, R50.H0_H0 ;  /* 0x20000032ff057230 */ /* 0x000fe40000004100 */
[----:B------:R-:W-:Y:S02]  /*2270*/  HADD2.F32 R32, -RZ, R4.H1_H1 ;  /* 0x30000004ff207230 */ /* 0x000fe40000004100 */
[-C--:B------:R-:W-:Y:S01]  /*2280*/  FFMA.FTZ R7, R7, R33.reuse, RZ ;  /* 0x0000002107077223 */ /* 0x080fe200000100ff */
[----:B------:R-:W-:Y:S02]  /*2290*/  HADD2.F32 R4, -RZ, R54.H0_H0 ;  /* 0x20000036ff047230 */ /* 0x000fe40000004100 */
[----:B------:R-:W-:Y:S01]  /*22a0*/  FFMA.FTZ R5, R5, R33, RZ ;  /* 0x0000002105057223 */ /* 0x000fe200000100ff */
[----:B------:R-:W-:-:S02]  /*22b0*/  HADD2.F32 R54, -RZ, R53.H0_H0 ;  /* 0x20000035ff367230 */ /* 0x000fc40000004100 */
[-C--:B------:R-:W-:Y:S01]  /*22c0*/  FFMA.FTZ R53, R6, R33.reuse, RZ ;  /* 0x0000002106357223 */ /* 0x080fe200000100ff */
[----:B------:R-:W-:Y:S01]  /*22d0*/  FFMA.FTZ R47, R4, R33, RZ ;  /* 0x00000021042f7223 */ /* 0x000fe200000100ff */
[-C--:B------:R-:W-:Y:S01]  /*22e0*/  FFMA.FTZ R6, R46, R32.reuse, R5 ;  /* 0x000000202e067223 */ /* 0x080fe20000010005 */
[----:B------:R-:W-:Y:S02]  /*22f0*/  HADD2.F32 R5, -RZ, R43.H0_H0 ;  /* 0x2000002bff057230 */ /* 0x000fe40000004100 */
[-C--:B------:R-:W-:Y:S01]  /*2300*/  FFMA.FTZ R44, R44, R32.reuse, R53 ;  /* 0x000000202c2c7223 */ /* 0x080fe20000010035 */
[----:B------:R-:W-:Y:S02]  /*2310*/  HADD2.F32 R33, -RZ, R48.H0_H0 ;  /* 0x20000030ff217230 */ /* 0x000fe40000004100 */
[-C--:B------:R-:W-:Y:S01]  /*2320*/  FFMA.FTZ R4, R54, R32.reuse, R47 ;  /* 0x0000002036047223 */ /* 0x080fe2000001002f */
[----:B------:R-:W-:Y:S01]  /*2330*/  FFMA.FTZ R32, R52, R32, R7 ;  /* 0x0000002034207223 */ /* 0x000fe20000010007 */
[----:B------:R-:W-:Y:S01]  /*2340*/  FFMA.FTZ R7, R45, R11, R6 ;  /* 0x0000000b2d077223 */ /* 0x000fe20000010006 */
[----:B-1----:R-:W-:-:S02]  /*2350*/  HADD2.F32 R6, -RZ, R8.H0_H0 ;  /* 0x20000008ff067230 */ /* 0x002fc40000004100 */
[-C--:B------:R-:W-:Y:S01]  /*2360*/  FFMA.FTZ R5, R5, R11.reuse, R4 ;  /* 0x0000000b05057223 */ /* 0x080fe20000010004 */
[-C--:B------:R-:W-:Y:S01]  /*2370*/  FFMA.FTZ R33, R33, R11.reuse, R44 ;  /* 0x0000000b21217223 */ /* 0x080fe2000001002c */
[----:B------:R-:W-:Y:S01]  /*2380*/  FFMA.FTZ R11, R51, R11, R32 ;  /* 0x0000000b330b7223 */ /* 0x000fe20000010020 */
[----:B------:R-:W-:Y:S02]  /*2390*/  HADD2.F32 R4, -RZ, R41.H0_H0 ;  /* 0x20000029ff047230 */ /* 0x000fe40000004100 */
[-C--:B------:R-:W-:Y:S01]  /*23a0*/  FFMA.FTZ R5, R42, R10.reuse, R5 ;  /* 0x0000000a2a057223 */ /* 0x080fe20000010005 */
[----:B------:R-:W-:Y:S02]  /*23b0*/  HADD2.F32 R32, -RZ, R39.H0_H0 ;  /* 0x20000027ff207230 */ /* 0x000fe40000004100 */
[-C--:B------:R-:W-:Y:S01]  /*23c0*/  FFMA.FTZ R33, R40, R10.reuse, R33 ;  /* 0x0000000a28217223 */ /* 0x080fe20000010021 */
[----:B------:R-:W-:Y:S02]  /*23d0*/  HADD2.F32 R8, -RZ, R8.H1_H1 ;  /* 0x30000008ff087230 */ /* 0x000fe40000004100 */
[----:B------:R-:W-:Y:S01]  /*23e0*/  FFMA.FTZ R7, R4, R10, R7 ;  /* 0x0000000a04077223 */ /* 0x000fe20000010007 */
        /* <DEDUP_REMOVED lines=39> */
.L_x_4081:
        /* <DEDUP_REMOVED lines=10> */
[----:B------:R-:W-:Y:S01]  /*2700*/  IADD3 R33, R33, -0x80, RZ ;  /* 0xffffff8021217810 */ /* 0x000fe20007ffe0ff */
[----:B------:R1:W3:Y:S01]  /*2710*/  I2F.F16 R55, R24 ;  /* 0x0000001800377306 */ /* 0x0002e20000200c00 */
[----:B------:R-:W-:-:S02]  /*2720*/  LEA.HI R39, R4, 0xffffff80, RZ, 0x8 ;  /* 0xffffff8004277811 */ /* 0x000fc400078f40ff */
[----:B------:R-:W-:Y:S02]  /*2730*/  IADD3 R32, R32, -0x80, RZ ;  /* 0xffffff8020207810 */ /* 0x000fe40007ffe0ff */
[C---:B------:R-:W-:Y:S02]  /*2740*/  LEA.HI R38, R5.reuse, 0xffffff80, RZ, 0x8 ;  /* 0xffffff8005267811 */ /* 0x040fe400078f40ff */
[----:B------:R-:W-:Y:S01]  /*2750*/  LOP3.LUT R27, R5, 0xff, RZ, 0xc0, !PT ;  /* 0x000000ff051b7812 */ /* 0x000fe200078ec0ff */
[----:B------:R4:W0:Y:S01]  /*2760*/  I2F.F16 R41, R33 ;  /* 0x0000002100297306 */ /* 0x0008220000200c00 */
[--C-:B-1----:R-:W-:Y:S02]  /*2770*/  SHF.R.U32.HI R24, RZ, 0x8, R4.reuse ;  /* 0x00000008ff187819 */ /* 0x102fe40000011604 */
[----:B------:R-:W-:Y:S02]  /*2780*/  SHF.R.U32.HI R4, RZ, 0x10, R4 ;  /* 0x00000010ff047819 */ /* 0x000fe40000011604 */
[----:B------:R-:W-:-:S02]  /*2790*/  IADD3 R27, R27, -0x80, RZ ;  /* 0xffffff801b1b7810 */ /* 0x000fc40007ffe0ff */
[----:B------:R-:W-:Y:S01]  /*27a0*/  LOP3.LUT R4, R4, 0xff, RZ, 0xc0, !PT ;  /* 0x000000ff04047812 */ /* 0x000fe200078ec0ff */
[----:B------:R1:W0:Y:S01]  /*27b0*/  I2F.F16 R44, R32 ;  /* 0x00000020002c7306 */ /* 0x0002220000200c00 */
[--C-:B----4-:R-:W-:Y:S02]  /*27c0*/  SHF.R.U32.HI R33, RZ, 0x8, R5.reuse ;  /* 0x00000008ff217819 */ /* 0x110fe40000011605 */
[----:B------:R-:W-:Y:S02]  /*27d0*/  SHF.R.U32.HI R5, RZ, 0x10, R5 ;  /* 0x00000010ff057819 */ /* 0x000fe40000011605 */
[----:B------:R-:W-:Y:S02]  /*27e0*/  IADD3 R4, R4, -0x80, RZ ;  /* 0xffffff8004047810 */ /* 0x000fe40007ffe0ff */
[----:B------:R-:W-:Y:S01]  /*27f0*/  LOP3.LUT R5, R5, 0xff, RZ, 0xc0, !PT ;  /* 0x000000ff05057812 */ /* 0x000fe200078ec0ff */
[----:B------:R-:W4:Y:S01]  /*2800*/  I2F.F16 R47, R27 ;  /* 0x0000001b002f7306 */ /* 0x000f220000200c00 */
[----:B-1----:R-:W-:-:S02]  /*2810*/  LOP3.LUT R32, R24, 0xff, RZ, 0xc0, !PT ;  /* 0x000000ff18207812 */ /* 0x002fc400078ec0ff */
[----:B------:R-:W-:Y:S02]  /*2820*/  IADD3 R5, R5, -0x80, RZ ;  /* 0xffffff8005057810 */ /* 0x000fe40007ffe0ff */
[----:B------:R-:W-:Y:S02]  /*2830*/  IADD3 R32, R32, -0x80, RZ ;  /* 0xffffff8020207810 */ /* 0x000fe40007ffe0ff */
[----:B------:R-:W-:Y:S01]  /*2840*/  LEA.HI R37, R6, 0xffffff80, RZ, 0x8 ;  /* 0xffffff8006257811 */ /* 0x000fe200078f40ff */
[----:B------:R-:W1:Y:S01]  /*2850*/  I2F.F16 R39, R39 ;  /* 0x0000002700277306 */ /* 0x000e620000200c00 */
[----:B------:R-:W-:Y:S02]  /*2860*/  LEA.HI R36, R7, 0xffffff80, RZ, 0x8 ;  /* 0xffffff8007247811 */ /* 0x000fe400078f40ff */
[----:B------:R-:W-:-:S04]  /*2870*/  LOP3.LUT R33, R33, 0xff, RZ, 0xc0, !PT ;  /* 0x000000ff21217812 */ /* 0x000fc800078ec0ff */
[----:B------:R-:W-:Y:S01]  /*2880*/  IADD3 R33, R33, -0x80, RZ ;  /* 0xffffff8021217810 */ /* 0x000fe20007ffe0ff */
[----:B------:R-:W0:Y:S08]  /*2890*/  I2F.F16 R54, R32 ;  /* 0x0000002000367306 */ /* 0x000e300000200c00 */
        /* <DEDUP_REMOVED lines=9> */
[----:B------:R-:W0:Y:S01]  /*2930*/  I2F.F16 R27, R40 ;  /* 0x00000028001b7306 */ /* 0x000e220000200c00 */
[--C-:B--2---:R-:W-:Y:S02]  /*2940*/  SHF.R.U32.HI R42, RZ, 0x8, R6.reuse ;  /* 0x00000008ff2a7819 */ /* 0x104fe40000011606 */
[----:B------:R-:W-:Y:S02]  /*2950*/  SHF.R.U32.HI R6, RZ, 0x10, R6 ;  /* 0x00000010ff067819 */ /* 0x000fe40000011606 */
[----:B------:R-:W-:Y:S02]  /*2960*/  LOP3.LUT R32, R42, 0xff, RZ, 0xc0, !PT ;  /* 0x000000ff2a207812 */ /* 0x000fe400078ec0ff */
[----:B------:R-:W-:Y:S01]  /*2970*/  LOP3.LUT R6, R6, 0xff, RZ, 0xc0, !PT ;  /* 0x000000ff06067812 */ /* 0x000fe200078ec0ff */
[----:B------:R2:W0:Y:S01]  /*2980*/  I2F.F16 R40, R4 ;  /* 0x0000000400287306 */ /* 0x0004220000200c00 */
[----:B------:R-:W-:Y:S02]  /*2990*/  IADD3 R32, R32, -0x80, RZ ;  /* 0xffffff8020207810 */ /* 0x000fe40007ffe0ff */
[----:B------:R-:W-:-:S05]  /*29a0*/  IADD3 R6, R6, -0x80, RZ ;  /* 0xffffff8006067810 */ /* 0x000fca0007ffe0ff */
[----:B------:R3:W0:Y:S01]  /*29b0*/  I2F.F16 R42, R5 ;  /* 0x00000005002a7306 */ /* 0x0006220000200c00 */
[--C-:B--2---:R-:W-:Y:S02]  /*29c0*/  SHF.R.U32.HI R4, RZ, 0x8, R7.reuse ;  /* 0x00000008ff047819 */ /* 0x104fe40000011607 */
[----:B------:R-:W-:Y:S02]  /*29d0*/  SHF.R.U32.HI R7, RZ, 0x10, R7 ;  /* 0x00000010ff077819 */ /* 0x000fe40000011607 */
[----:B------:R-:W-:Y:S02]  /*29e0*/  LOP3.LUT R4, R4, 0xff, RZ, 0xc0, !PT ;  /* 0x000000ff04047812 */ /* 0x000fe400078ec0ff */
[----:B------:R-:W-:Y:S01]  /*29f0*/  LOP3.LUT R7, R7, 0xff, RZ, 0xc0, !PT ;  /* 0x000000ff07077812 */ /* 0x000fe200078ec0ff */
[----:B------:R2:W0:Y:S01]  /*2a00*/  I2F.F16 R45, R6 ;  /* 0x00000006002d7306 */ /* 0x0004220000200c00 */
[----:B---3--:R-:W-:Y:S02]  /*2a10*/  LOP3.LUT R5, R9, 0xff, RZ, 0xc0, !PT ;  /* 0x000000ff09057812 */ /* 0x008fe400078ec0ff */
[----:B------:R-:W-:-:S02]  /*2a20*/  IADD3 R53, R4, -0x80, RZ ;  /* 0xffffff8004357810 */ /* 0x000fc40007ffe0ff */
[----:B------:R-:W-:Y:S02]  /*2a30*/  IADD3 R50, R5, -0x80, RZ ;  /* 0xffffff8005327810 */ /* 0x000fe40007ffe0ff */
        /* <DEDUP_REMOVED lines=13> */
[----:B------:R-:W-:Y:S02]  /*2b10*/  IADD3 R7, R7, -0x80, RZ ;  /* 0xffffff8007077810 */ /* 0x000fe40007ffe0ff */
[----:B------:R-:W-:-:S03]  /*2b20*/  LOP3.LUT R8, R8, 0xff, RZ, 0xc0, !PT ;  /* 0x000000ff08087812 */ /* 0x000fc600078ec0ff */
[----:B------:R4:W0:Y:S01]  /*2b30*/  I2F.F16 R48, R6 ;  /* 0x0000000600307306 */ /* 0x0008220000200c00 */
[--C-:B--2---:R-:W-:Y:S02]  /*2b40*/  SHF.R.U32.HI R4, RZ, 0x8, R9.reuse ;  /* 0x00000008ff047819 */ /* 0x104fe40000011609 */
[----:B------:R-:W-:Y:S02]  /*2b50*/  SHF.R.U32.HI R9, RZ, 0x10, R9 ;  /* 0x00000010ff097819 */ /* 0x000fe40000011609 */
[----:B------:R-:W-:Y:S02]  /*2b60*/  LOP3.LUT R4, R4, 0xff, RZ, 0xc0, !PT ;  /* 0x000000ff04047812 */ /* 0x000fe400078ec0ff */
[----:B------:R-:W-:Y:S01]  /*2b70*/  LOP3.LUT R9, R9, 0xff, RZ, 0xc0, !PT ;  /* 0x000000ff09097812 */ /* 0x000fe200078ec0ff */
[----:B------:R2:W0:Y:S01]  /*2b80*/  I2F.F16 R57, R5 ;  /* 0x0000000500397306 */ /* 0x0004220000200c00 */
[----:B----4-:R-:W-:Y:S02]  /*2b90*/  SHF.R.U32.HI R6, RZ, 0x8, R10 ;  /* 0x00000008ff067819 */ /* 0x010fe4000001160a */
[----:B------:R-:W-:-:S02]  /*2ba0*/  IADD3 R4, R4, -0x80, RZ ;  /* 0xffffff8004047810 */ /* 0x000fc40007ffe0ff */
[----:B------:R-:W-:Y:S02]  /*2bb0*/  SHF.R.U32.HI R10, RZ, 0x10, R10 ;  /* 0x00000010ff0a7819 */ /* 0x000fe4000001160a */
[----:B------:R-:W-:Y:S01]  /*2bc0*/  LOP3.LUT R6, R6, 0xff, RZ, 0xc0, !PT ;  /* 0x000000ff06067812 */ /* 0x000fe200078ec0ff */
[----:B------:R4:W0:Y:S01]  /*2bd0*/  I2F.F16 R59, R4 ;  /* 0x00000004003b7306 */ /* 0x0008220000200c00 */
[--C-:B--2---:R-:W-:Y:S02]  /*2be0*/  SHF.R.U32.HI R5, RZ, 0x8, R11.reuse ;  /* 0x00000008ff057819 */ /* 0x104fe4000001160b */
[----:B------:R-:W-:Y:S02]  /*2bf0*/  SHF.R.U32.HI R11, RZ, 0x10, R11 ;  /* 0x00000010ff0b7819 */ /* 0x000fe4000001160b */
[----:B------:R-:W-:Y:S02]  /*2c00*/  LOP3.LUT R10, R10, 0xff, RZ, 0xc0, !PT ;  /* 0x000000ff0a0a7812 */ /* 0x000fe400078ec0ff */
[----:B------:R-:W-:Y:S01]  /*2c10*/  LOP3.LUT R5, R5, 0xff, RZ, 0xc0, !PT ;  /* 0x000000ff05057812 */ /* 0x000fe200078ec0ff */
[----:B------:R2:W0:Y:S01]  /*2c20*/  I2F.F16 R46, R32 ;  /* 0x00000020002e7306 */ /* 0x0004220000200c00 */
[----:B------:R-:W-:-:S02]  /*2c30*/  LOP3.LUT R11, R11, 0xff, RZ, 0xc0, !PT ;  /* 0x000000ff0b0b7812 */ /* 0x000fc400078ec0ff */
[----:B----4-:R-:W-:Y:S02]  /*2c40*/  PRMT R4, R0, 0x9910, RZ ;  /* 0x0000991000047816 */ /* 0x010fe400000000ff */
[----:B------:R-:W-:Y:S02]  /*2c50*/  IADD3 R8, R8, -0x80, RZ ;  /* 0xffffff8008087810 */ /* 0x000fe40007ffe0ff */
[----:B------:R-:W-:Y:S01]  /*2c60*/  IADD3 R9, R9, -0x80, RZ ;  /* 0xffffff8009097810 */ /* 0x000fe20007ffe0ff */
[----:B------:R-:W4:Y:S01]  /*2c70*/  I2F.F16 R53, R53 ;  /* 0x0000003500357306 */ /* 0x000f220000200c00 */
[----:B------:R-:W-:Y:S02]  /*2c80*/  IADD3 R6, R6, -0x80, RZ ;  /* 0xffffff8006067810 */ /* 0x000fe40007ffe0ff */
[----:B------:R-:W-:Y:S02]  /*2c90*/  IADD3 R10, R10, -0x80, RZ ;  /* 0xffffff800a0a7810 */ /* 0x000fe40007ffe0ff */
[----:B------:R-:W-:-:S02]  /*2ca0*/  IADD3 R5, R5, -0x80, RZ ;  /* 0xffffff8005057810 */ /* 0x000fc40007ffe0ff */
[----:B------:R-:W-:Y:S01]  /*2cb0*/  IADD3 R11, R11, -0x80, RZ ;  /* 0xffffff800b0b7810 */ /* 0x000fe20007ffe0ff */
[----:B------:R2:W0:Y:S01]  /*2cc0*/  I2F.F16 R52, R7 ;  /* 0x0000000700347306 */ /* 0x0004220000200c00 */
[----:B------:R-:W-:-:S07]  /*2cd0*/  ISETP.NE.AND P2, PT, R4, RZ, PT ;  /* 0x000000ff0400720c */ /* 0x000fce0003f45270 */
        /* <DEDUP_REMOVED lines=8> */
[----:B-1-34-:R-:W-:Y:S05]  /*2d60*/  @!P2 BRA `(.L_x_4084) ;  /* 0x000000040058a947 */ /* 0x01afea0003800000 */
[----:B--2---:R-:W1:Y:S01]  /*2d70*/  LDS.64 R10, [UR4+0x10] ;  /* 0x00001004ff0a7984 */ /* 0x004e620008000a00 */
[----:B------:R-:W-:Y:S02]  /*2d80*/  HADD2.F32 R4, -RZ, R55.H0_H0 ;  /* 0x20000037ff047230 */ /* 0x000fe40000004100 */
[----:B------:R-:W-:Y:S01]  /*2d90*/  HADD2.F32 R64, -RZ, R47.H0_H0 ;  /* 0x2000002fff407230 */ /* 0x000fe20000004100 */
[----:B------:R-:W2:Y:S01]  /*2da0*/  LDS.64 R32, [UR4+0x18] ;  /* 0x00001804ff207984 */ /* 0x000ea20008000a00 */
[----:B0-----:R-:W-:Y:S02]  /*2db0*/  HADD2.F32 R6, -RZ, R44.H0_H0 ;  /* 0x2000002cff067230 */ /* 0x001fe40000004100 */
        /* <DEDUP_REMOVED lines=11> */
[----:B------:R-:W-:Y:S02]  /*2e70*/  HADD2.F32 R7, -RZ, R43.H0_H0 ;  /* 0x2000002bff077230 */ /* 0x000fe40000004100 */
[C---:B------:R-:W-:Y:S01]  /*2e80*/  FFMA.FTZ R4, R10.reuse, R65, R64 ;  /* 0x000000410a047223 */ /* 0x040fe20000010040 */
[----:B------:R-:W-:Y:S02]  /*2e90*/  HADD2.F32 R65, -RZ, R52.H0_H0 ;  /* 0x20000034ff417230 */ /* 0x000fe40000004100 */
[C---:B------:R-:W-:Y:S01]  /*2ea0*/  FFMA.FTZ R6, R10.reuse, R7, R9 ;  /* 0x000000070a067223 */ /* 0x040fe20000010009 */
[----:B------:R-:W-:Y:S01]  /*2eb0*/  FFMA.FTZ R10, R10, R67, R8 ;  /* 0x000000430a0a7223 */ /* 0x000fe20000010008 */
[----:B------:R-:W-:-:S02]  /*2ec0*/  HADD2.F32 R7, -RZ, R11.H0_H0 ;  /* 0x2000000bff077230 */ /* 0x000fc40000004100 */
[----:B------:R-:W-:Y:S02]  /*2ed0*/  HADD2.F32 R9, -RZ, R42.H0_H0 ;  /* 0x2000002aff097230 */ /* 0x000fe40000004100 */
[----:B------:R-:W-:Y:S02]  /*2ee0*/  HADD2.F32 R8, -RZ, R40.H0_H0 ;  /* 0x20000028ff087230 */ /* 0x000fe40000004100 */
[C---:B------:R-:W-:Y:S01]  /*2ef0*/  FFMA.FTZ R65, R7.reuse, R65, R10 ;  /* 0x0000004107417223 */ /* 0x040fe2000001000a */
[----:B------:R-:W-:Y:S02]  /*2f00*/  HADD2.F32 R11, -RZ, R11.H1_H1 ;  /* 0x3000000bff0b7230 */ /* 0x000fe40000004100 */
[----:B------:R-:W-:Y:S01]  /*2f10*/  FFMA.FTZ R6, R7, R9, R6 ;  /* 0x0000000907067223 */ /* 0x000fe20000010006 */
        /* <DEDUP_REMOVED lines=8> */
[----:B------:R-:W-:Y:S01]  /*2fa0*/  FFMA.FTZ R10, R11, R10, R65 ;  /* 0x0000000a0b0a7223 */ /* 0x000fe20000010041 */
[----:B------:R-:W-:Y:S02]  /*2fb0*/  HADD2.F32 R8, -RZ, R37.H0_H0 ;  /* 0x20000025ff087230 */ /* 0x000fe40000004100 */
[----:B------:R-:W-:-:S02]  /*2fc0*/  HADD2.F32 R65, -RZ, R48.H0_H0 ;  /* 0x20000030ff417230 */ /* 0x000fc40000004100 */
[C---:B------:R-:W-:Y:S01]  /*2fd0*/  FFMA.FTZ R6, R11.reuse, R5, R6 ;  /* 0x000000050b067223 */ /* 0x040fe20000010006 */
[----:B------:R-:W-:Y:S02]  /*2fe0*/  HADD2.F32 R5, -RZ, R50.H0_H0 ;  /* 0x20000032ff057230 */ /* 0x000fe40000004100 */
[----:B------:R-:W-:Y:S01]  /*2ff0*/  FFMA.FTZ R8, R11, R8, R9 ;  /* 0x000000080b087223 */ /* 0x000fe20000010009 */
[--C-:B--2---:R-:W-:Y:S02]  /*3000*/  HADD2.F32 R9, -RZ, R32.reuse.H0_H0 ;  /* 0x20000020ff097230 */ /* 0x104fe40000004100 */
[----:B------:R-:W-:Y:S02]  /*3010*/  HADD2.F32 R11, -RZ, R49.H0_H0 ;  /* 0x20000031ff0b7230 */ /* 0x000fe40000004100 */
[----:B------:R-:W-:Y:S02]  /*3020*/  HADD2.F32 R32, -RZ, R32.H1_H1 ;  /* 0x30000020ff207230 */ /* 0x000fe40000004100 */
[----:B------:R-:W-:Y:S01]  /*3030*/  FFMA.FTZ R7, R7, R9, R4 ;  /* 0x0000000907077223 */ /* 0x000fe20000010004 */
[C---:B------:R-:W-:Y:S01]  /*3040*/  FFMA.FTZ R5, R9.reuse, R5, R6 ;  /* 0x0000000509057223 */ /* 0x040fe20000010006 */
[C---:B------:R-:W-:Y:S01]  /*3050*/  FFMA.FTZ R8, R9.reuse, R11, R8 ;  /* 0x0000000b09087223 */ /* 0x040fe20000010008 */
[----:B------:R-:W-:Y:S01]  /*3060*/  FFMA.FTZ R10, R9, R65, R10 ;  /* 0x00000041090a7223 */ /* 0x000fe2000001000a */
[----:B------:R-:W-:-:S02]  /*3070*/  HADD2.F32 R4, -RZ, R57.H0_H0 ;  /* 0x20000039ff047230 */ /* 0x000fc40000004100 */
[----:B------:R-:W-:Y:S02]  /*3080*/  HADD2.F32 R6, -RZ, R59.H0_H0 ;  /* 0x2000003bff067230 */ /* 0x000fe40000004100 */
        /* <DEDUP_REMOVED lines=36> */
.L_x_4084:
[----:B------:R-:W-:Y:S05]  /*32d0*/  @P0 BRA `(.L_x_4083) ;  /* 0x0000000400580947 */ /* 0x000fea0003800000 */
[----:B--2---:R-:W1:Y:S01]  /*32e0*/  LDS.64 R4, [UR4+0x50] ;  /* 0x00005004ff047984 */ /* 0x004e620008000a00 */
        /* <DEDUP_REMOVED lines=15> */
[--C-:B-1----:R-:W-:Y:S02]  /*33e0*/  HADD2.F32 R33, -RZ, R4.reuse.H0_H0 ;  /* 0x20000004ff217230 */ /* 0x102fe40000004100 */
[----:B------:R-:W-:Y:S02]  /*33f0*/  HADD2.F32 R32, -RZ, R4.H1_H1 ;  /* 0x30000004ff207230 */ /* 0x000fe40000004100 */
[----:B------:R-:W-:Y:S02]  /*3400*/  HADD2.F32 R4, -RZ, R55.H0_H0 ;  /* 0x20000037ff047230 */ /* 0x000fe40000004100 */
[----:B------:R-:W-:Y:S01]  /*3410*/  FFMA.FTZ R43, R6, R33, RZ ;  /* 0x00000021062b7223 */ /* 0x000fe200000100ff */
[----:B------:R-:W-:-:S02]  /*3420*/  HADD2.F32 R11, -RZ, R5.H0_H0 ;  /* 0x20000005ff0b7230 */ /* 0x000fc40000004100 */
[-C--:B------:R-:W-:Y:S01]  /*3430*/  FFMA.FTZ R7, R7, R33.reuse, RZ ;  /* 0x0000002107077223 */ /* 0x080fe200000100ff */
[----:B------:R-:W-:Y:S02]  /*3440*/  HADD2.F32 R10, -RZ, R5.H1_H1 ;  /* 0x30000005ff0a7230 */ /* 0x000fe40000004100 */
[----:B------:R-:W-:Y:S01]  /*3450*/  FFMA.FTZ R41, R4, R33, RZ ;  /* 0x0000002104297223 */ /* 0x000fe200000100ff */
[----:B------:R-:W-:-:S03]  /*3460*/  HADD2.F32 R5, -RZ, R47.H0_H0 ;  /* 0x2000002fff057230 */ /* 0x000fc60000004100 */
[-C--:B------:R-:W-:Y:S01]  /*3470*/  FFMA.FTZ R4, R54, R32.reuse, R41 ;  /* 0x0000002036047223 */ /* 0x080fe20000010029 */
[----:B------:R-:W-:Y:S02]  /*3480*/  HADD2.F32 R54, -RZ, R53.H0_H0 ;  /* 0x20000035ff367230 */ /* 0x000fe40000004100 */
[----:B------:R-:W-:Y:S01]  /*3490*/  FFMA.FTZ R5, R5, R33, RZ ;  /* 0x0000002105057223 */ /* 0x000fe200000100ff */
        /* <DEDUP_REMOVED lines=9> */
[-C--:B------:R-:W-:Y:S01]  /*3530*/  FFMA.FTZ R33, R45, R11.reuse, R40 ;  /* 0x0000000b2d217223 */ /* 0x080fe20000010028 */
[----:B------:R-:W-:Y:S02]  /*3540*/  HADD2.F32 R4, -RZ, R39.H0_H0 ;  /* 0x20000027ff047230 */ /* 0x000fe40000004100 */
[----:B------:R-:W-:Y:S01]  /*3550*/  FFMA.FTZ R11, R41, R11, R32 ;  /* 0x0000000b290b7223 */ /* 0x000fe20000010020 */
[----:B------:R-:W-:Y:S02]  /*3560*/  HADD2.F32 R32, -RZ, R51.H0_H0 ;  /* 0x20000033ff207230 */ /* 0x000fe40000004100 */
[-C--:B------:R-:W-:Y:S01]  /*3570*/  FFMA.FTZ R33, R6, R10.reuse, R33 ;  /* 0x0000000a06217223 */ /* 0x080fe20000010021 */
[--C-:B0-----:R-:W-:Y:S02]  /*3580*/  HADD2.F32 R6, -RZ, R8.reuse.H0_H0 ;  /* 0x20000008ff067230 */ /* 0x101fe40000004100 */
[-C--:B------:R-:W-:Y:S01]  /*3590*/  FFMA.FTZ R5, R4, R10.reuse, R5 ;  /* 0x0000000a04057223 */ /* 0x080fe20000010005 */
[-C--:B------:R-:W-:Y:S01]  /*35a0*/  FFMA.FTZ R7, R38, R10.reuse, R7 ;  /* 0x0000000a26077223 */ /* 0x080fe20000010007 */
        /* <DEDUP_REMOVED lines=41> */
.L_x_4083:
[----:B0-----:R-:W-:-:S05]  /*3840*/  IMAD.WIDE R30, R16, 0x8, R30 ;  /* 0x00000008101e7825 */ /* 0x001fca00078e021e */
[----:B--2--5:R0:W5:Y:S01]  /*3850*/  LDG.E.128.CONSTANT R4, desc[UR6][R30.64] ;  /* 0x000000061e047981 */ /* 0x024162000c1e9d00 */
        /* <DEDUP_REMOVED lines=196> */
.L_x_4086:
        /* <DEDUP_REMOVED lines=87> */
.L_x_4085:
        /* <DEDUP_REMOVED lines=198> */
.L_x_4088:
        /* <DEDUP_REMOVED lines=87> */
.L_x_4087:
[----:B------:R-:W-:Y:S01]  /*5be0*/  IADD3 R2, R2, 0x20, RZ ;  /* 0x0000002002027810 */ /* 0x000fe20007ffe0ff */
[----:B------:R-:W-:Y:S01]  /*5bf0*/  UIADD3 UR4, UR4, 0x40, URZ ;  /* 0x0000004004047890 */ /* 0x000fe2000fffe03f */
[----:B------:R-:W-:Y:S02]  /*5c00*/  IMAD.WIDE R28, R16, 0x8, R28 ;  /* 0x00000008101c7825 */ /* 0x000fe400078e021c */
[C---:B------:R-:W-:Y:S02]  /*5c10*/  ISETP.GE.AND P2, PT, R2.reuse, UR5, PT ;  /* 0x0000000502007c0c */ /* 0x040fe4000bf46270 */
[----:B------:R-:W-:Y:S01]  /*5c20*/  ISETP.LT.AND P3, PT, R2, R3, PT ;  /* 0x000000030200720c */ /* 0x000fe20003f61270 */
[----:B0-----:R-:W-:-:S12]  /*5c30*/  IMAD.WIDE R30, R16, 0x8, R30 ;  /* 0x00000008101e7825 */ /* 0x001fd800078e021e */
[----:B------:R-:W-:Y:S05]  /*5c40*/  @!P2 BRA P3, `(.L_x_4089) ;  /* 0xffffffb80018a947 */ /* 0x000fea000183ffff */
.L_x_4080:
[----:B------:R-:W-:Y:S01]  /*5c50*/  ISETP.GE.AND P0, PT, R2, R3, PT ;  /* 0x000000030200720c */ /* 0x000fe20003f06270 */
[----:B------:R-:W-:-:S03]  /*5c60*/  ULDC UR5, c[0x0][0x25c] ;  /* 0x0000970000057ab9 */ /* 0x000fc60000000800 */
[----:B------:R-:W-:-:S13]  /*5c70*/  ISETP.GE.OR P0, PT, R2, UR5, P0 ;  /* 0x0000000502007c0c */ /* 0x000fda0008706670 */
[----:B------:R-:W-:Y:S05]  /*5c80*/  @P0 BRA `(.L_x_4090) ;  /* 0x0000001c00a00947 */ /* 0x000fea0003800000 */
[----:B-----5:R-:W0:Y:S01]  /*5c90*/  S2R R4, SR_CTAID.Y ;  /* 0x0000000000047919 */ /* 0x020e220000002600 */
[----:B--2---:R-:W0:Y:S01]  /*5ca0*/  LDC R5, c[0x0][0x238] ;  /* 0x00008e00ff057b82 */ /* 0x004e220000000800 */
[----:B------:R-:W-:Y:S01]  /*5cb0*/  PRMT R6, R13, 0x9910, RZ ;  /* 0x000099100d067816 */ /* 0x000fe200000000ff */
[----:B------:R-:W-:Y:S01]  /*5cc0*/  ULDC UR5, c[0x0][0x25c] ;  /* 0x0000970000057ab9 */ /* 0x000fe20000000800 */
[----:B------:R-:W-:Y:S02]  /*5cd0*/  SHF.R.S32.HI R21, RZ, 0x1f, R16 ;  /* 0x0000001fff157819 */ /* 0x000fe40000011410 */
[----:B------:R-:W-:-:S03]  /*5ce0*/  ISETP.NE.AND P0, PT, R6, RZ, PT ;  /* 0x000000ff0600720c */ /* 0x000fc60003f05270 */
[----:B------:R-:W1:Y:S01]  /*5cf0*/  LDC R24, c[0x0][0x23c] ;  /* 0x00008f00ff187b82 */ /* 0x000e620000000800 */
[----:B0-----:R-:W-:-:S05]  /*5d00*/  IMAD R4, R4, -0x2, R5 ;  /* 0xfffffffe04047824 */ /* 0x001fca00078e0205 */
[----:B------:R-:W-:-:S13]  /*5d10*/  ISETP.LT.OR P0, PT, R4, 0x2, !P0 ;  /* 0x000000020400780c */ /* 0x000fda0004701670 */
.L_x_4095:
[----:B------:R-:W-:Y:S02]  /*5d20*/  MOV R28, R30 ;  /* 0x0000001e001c7202 */ /* 0x000fe40000000f00 */
[----:B------:R-:W-:-:S05]  /*5d30*/  MOV R29, R31 ;  /* 0x0000001f001d7202 */ /* 0x000fca0000000f00 */
[----:B-----5:R0:W5:Y:S01]  /*5d40*/  LDG.E.128.CONSTANT R4, desc[UR6][R28.64] ;  /* 0x000000061c047981 */ /* 0x020162000c1e9d00 */
[----:B-1----:R-:W-:Y:S01]  /*5d50*/  MOV R16, R24 ;  /* 0x0000001800107202 */ /* 0x002fe20000000f00 */
        /* <DEDUP_REMOVED lines=11> */
[----:B------:R-:W-:Y:S02]  /*5e10*/  LOP3.LUT R27, R5, 0x3f003f, RZ, 0xc0, !PT ;  /* 0x003f003f051b7812 */ /* 0x000fe400078ec0ff */
[----:B------:R-:W-:Y:S02]  /*5e20*/  SHF.R.U32.HI R31, RZ, 0x6, R5 ;  /* 0x00000006ff1f7819 */ /* 0x000fe40000011605 */
        /* <DEDUP_REMOVED lines=13> */
[----:B------:R-:W-:-:S04]  /*5f00*/  LOP3.LUT R31, R31, 0x3f003f, RZ, 0xc0, !PT ;  /* 0x003f003f1f1f7812 */ /* 0x000fc800078ec0ff */
[----:B------:R-:W-:-:S05]  /*5f10*/  LOP3.LUT R31, R31, 0x64006400, RZ, 0xfc, !PT ;  /* 0x640064001f1f7812 */ /* 0x000fca00078efcff */
[----:B------:R-:W-:Y:S01]  /*5f20*/  HADD2 R31, R31, -1056, -1056 ;  /* 0xe420e4201f1f7430 */ /* 0x000fe20000000000 */
[----:B--2---:R-:W-:Y:S02]  /*5f30*/  SHF.R.U32.HI R53, RZ, 0xc, R12 ;  /* 0x0000000cff357819 */ /* 0x004fe4000001160c */
[----:B---3--:R-:W-:Y:S02]  /*5f40*/  SHF.R.U32.HI R6, RZ, 0x8, R9 ;  /* 0x00000008ff067819 */ /* 0x008fe40000011609 */
[----:B------:R-:W-:Y:S02]  /*5f50*/  SHF.R.U32.HI R4, RZ, 0x8, R8 ;  /* 0x00000008ff047819 */ /* 0x000fe40000011608 */
[----:B------:R-:W-:Y:S02]  /*5f60*/  SHF.R.U32.HI R49, RZ, 0x8, R11 ;  /* 0x00000008ff317819 */ /* 0x000fe4000001160b */
[----:B------:R-:W-:Y:S02]  /*5f70*/  SHF.R.U32.HI R55, RZ, 0xc, R14 ;  /* 0x0000000cff377819 */ /* 0x000fe4000001160e */
[----:B------:R-:W-:-:S02]  /*5f80*/  SHF.R.U32.HI R7, RZ, 0x8, R10 ;  /* 0x00000008ff077819 */ /* 0x000fc4000001160a */
[----:B------:R-:W-:Y:S02]  /*5f90*/  LOP3.LUT R6, R5, 0x300030, R6, 0xf8, !PT ;  /* 0x0030003005067812 */ /* 0x000fe400078ef806 */
[----:B------:R-:W-:Y:S02]  /*5fa0*/  SHF.R.U32.HI R56, RZ, 0xc, R15 ;  /* 0x0000000cff387819 */ /* 0x000fe4000001160f */
[----:B------:R-:W-:Y:S02]  /*5fb0*/  LOP3.LUT R4, R45, 0x300030, R4, 0xf8, !PT ;  /* 0x003000302d047812 */ /* 0x000fe400078ef804 */
[----:B------:R-:W-:Y:S02]  /*5fc0*/  LOP3.LUT R5, R48, 0x300030, R49, 0xf8, !PT ;  /* 0x0030003030057812 */ /* 0x000fe400078ef831 */
[----:B------:R-:W-:Y:S02]  /*5fd0*/  LOP3.LUT R50, R12, 0x3f003f, RZ, 0xc0, !PT ;  /* 0x003f003f0c327812 */ /* 0x000fe400078ec0ff */
[----:B------:R-:W-:-:S02]  /*5fe0*/  SHF.R.U32.HI R51, RZ, 0x6, R12 ;  /* 0x00000006ff337819 */ /* 0x000fc4000001160c */
[----:B------:R-:W-:Y:S02]  /*5ff0*/  SHF.R.U32.HI R54, RZ, 0xc, R13 ;  /* 0x0000000cff367819 */ /* 0x000fe4000001160d */
        /* <DEDUP_REMOVED lines=10> */
[----:B------:R-:W-:-:S02]  /*60a0*/  SHF.R.U32.HI R40, RZ, 0xa, R11 ;  /* 0x0000000aff287819 */ /* 0x000fc4000001160b */
[----:B------:R-:W-:Y:S02]  /*60b0*/  LOP3.LUT R7, R46, 0x300030, R7, 0xf8, !PT ;  /* 0x003000302e077812 */ /* 0x000fe400078ef807 */
[----:B------:R-:W-:Y:S02]  /*60c0*/  LOP3.LUT R15, R56, 0xf000f, RZ, 0xc0, !PT ;  /* 0x000f000f380f7812 */ /* 0x000fe400078ec0ff */
[----:B------:R-:W-:Y:S02]  /*60d0*/  LOP3.LUT R8, R10, 0x3f003f, RZ, 0xc0, !PT ;  /* 0x003f003f0a087812 */ /* 0x000fe400078ec0ff */
[----:B------:R-:W-:Y:S02]  /*60e0*/  SHF.R.U32.HI R36, RZ, 0x6, R10 ;  /* 0x00000006ff247819 */ /* 0x000fe4000001160a */
[----:B------:R-:W-:Y:S02]  /*60f0*/  LOP3.LUT R46, R13, 0x3f003f, RZ, 0xc0, !PT ;  /* 0x003f003f0d2e7812 */ /* 0x000fe400078ec0ff */
[----:B------:R-:W-:-:S02]  /*6100*/  SHF.R.U32.HI R47, RZ, 0x6, R13 ;  /* 0x00000006ff2f7819 */ /* 0x000fc4000001160d */
[--C-:B------:R-:W-:Y:S02]  /*6110*/  SHF.R.U32.HI R38, RZ, 0xa, R9.reuse ;  /* 0x0000000aff267819 */ /* 0x100fe40000011609 */
[----:B------:R-:W-:Y:S02]  /*6120*/  LOP3.LUT R34, R9, 0x3f003f, RZ, 0xc0, !PT ;  /* 0x003f003f09227812 */ /* 0x000fe400078ec0ff */
[----:B------:R-:W-:Y:S02]  /*6130*/  LOP3.LUT R10, R11, 0x3f003f, RZ, 0xc0, !PT ;  /* 0x003f003f0b0a7812 */ /* 0x000fe400078ec0ff */
[----:B------:R-:W-:Y:S02]  /*6140*/  LOP3.LUT R13, R54, 0xf000f, RZ, 0xc0, !PT ;  /* 0x000f000f360d7812 */ /* 0x000fe400078ec0ff */
[----:B------:R-:W-:Y:S02]  /*6150*/  SHF.R.U32.HI R9, RZ, 0x6, R9 ;  /* 0x00000006ff097819 */ /* 0x000fe40000011609 */
[----:B------:R-:W-:-:S02]  /*6160*/  SHF.R.U32.HI R11, RZ, 0x6, R11 ;  /* 0x00000006ff0b7819 */ /* 0x000fc4000001160b */
        /* <DEDUP_REMOVED lines=75> */
[----:B------:R-:W1:Y:S01]  /*6620*/  LDS.128 R4, [UR4] ;  /* 0x00000004ff047984 */ /* 0x000e620008000c00 */
[----:B------:R-:W-:Y:S02]  /*6630*/  PRMT R17, R17, 0x5410, R18 ;  /* 0x0000541011117816 */ /* 0x000fe40000000012 */
[----:B------:R-:W-:Y:S01]  /*6640*/  PRMT R19, R19, 0x5410, R20 ;  /* 0x0000541013137816 */ /* 0x000fe20000000014 */
[----:B------:R-:W2:Y:S01]  /*6650*/  LDS.128 R8, [UR4+0x10] ;  /* 0x00001004ff087984 */ /* 0x000ea20008000c00 */
[-C--:B-1----:R-:W-:Y:S01]  /*6660*/  HFMA2.MMA R57, R15, R4.reuse, RZ ;  /* 0x000000040f397235 */ /* 0x082fe200000000ff */
        /* <DEDUP_REMOVED lines=39> */
.L_x_4092:
[----:B------:R-:W-:Y:S05]  /*68e0*/  @P0 BRA `(.L_x_4091) ;  /* 0x0000000000b80947 */ /* 0x000fea0003800000 */
[----:B------:R-:W1:Y:S01]  /*68f0*/  LDS.128 R4, [UR4+0x40] ;  /* 0x00004004ff047984 */ /* 0x000e620008000c00 */
[----:B------:R-:W-:Y:S02]  /*6900*/  MOV R57, R13 ;  /* 0x0000000d00397202 */ /* 0x000fe40000000f00 */
[----:B------:R-:W-:Y:S01]  /*6910*/  MOV R59, R12 ;  /* 0x0000000c003b7202 */ /* 0x000fe20000000f00 */
[----:B------:R-:W2:Y:S01]  /*6920*/  LDS.128 R8, [UR4+0x50] ;  /* 0x00005004ff087984 */ /* 0x000ea20008000c00 */
[----:B------:R-:W-:Y:S02]  /*6930*/  PRMT R17, R17, 0x5410, R18 ;  /* 0x0000541011117816 */ /* 0x000fe40000000012 */
[----:B------:R-:W-:Y:S01]  /*6940*/  PRMT R19, R19, 0x5410, R20 ;  /* 0x0000541013137816 */ /* 0x000fe20000000014 */
[-C--:B-1----:R-:W-:Y:S01]  /*6950*/  HFMA2.MMA R12, R15, R4.reuse, RZ ;  /* 0x000000040f0c7235 */ /* 0x082fe200000000ff */
[-C--:B------:R-:W-:Y:S01]  /*6960*/  HFMA2 R13, R14, R4.reuse, RZ.H0_H0 ;  /* 0x000000040e0d7231 */ /* 0x080fe200000400ff */
[----:B------:R-:W-:Y:S01]  /*6970*/  HFMA2.MMA R14, R57, R4, RZ ;  /* 0x00000004390e7235 */ /* 0x000fe200000000ff */
[----:B------:R-:W-:-:S02]  /*6980*/  HFMA2 R4, R59, R4, RZ.H0_H0 ;  /* 0x000000043b047231 */ /* 0x000fc400000400ff */
[-C--:B------:R-:W-:Y:S02]  /*6990*/  HFMA2 R13, R31, R5.reuse, R13 ;  /* 0x000000051f0d7231 */ /* 0x080fe4000000000d */
        /* <DEDUP_REMOVED lines=35> */
.L_x_4091:
        /* <DEDUP_REMOVED lines=13> */
[--C-:B------:R-:W-:Y:S02]  /*6ca0*/  SHF.R.U32.HI R48, RZ, 0xc, R7.reuse ;  /* 0x0000000cff307819 */ /* 0x100fe40000011607 */
[----:B------:R-:W-:Y:S02]  /*6cb0*/  LOP3.LUT R41, R7, 0x3f003f, RZ, 0xc0, !PT ;  /* 0x003f003f07297812 */ /* 0x000fe400078ec0ff */
[----:B------:R-:W-:-:S02]  /*6cc0*/  SHF.R.U32.HI R44, RZ, 0x6, R7 ;  /* 0x00000006ff2c7819 */ /* 0x000fc40000011607 */
[----:B------:R-:W-:Y:S02]  /*6cd0*/  LOP3.LUT R43, R4, 0x3f003f, RZ, 0xc0, !PT ;  /* 0x003f003f042b7812 */ /* 0x000fe400078ec0ff */
[----:B------:R-:W-:Y:S02]  /*6ce0*/  SHF.R.U32.HI R42, RZ, 0x6, R4 ;  /* 0x00000006ff2a7819 */ /* 0x000fe40000011604 */
[--C-:B------:R-:W-:Y:S02]  /*6cf0*/  SHF.R.U32.HI R46, RZ, 0xc, R5.reuse ;  /* 0x0000000cff2e7819 */ /* 0x100fe40000011605 */
[----:B------:R-:W-:Y:S02]  /*6d00*/  LOP3.LUT R37, R5, 0x3f003f, RZ, 0xc0, !PT ;  /* 0x003f003f05257812 */ /* 0x000fe400078ec0ff */
[----:B------:R-:W-:Y:S02]  /*6d10*/  SHF.R.U32.HI R39, RZ, 0x6, R5 ;  /* 0x00000006ff277819 */ /* 0x000fe40000011605 */
[----:B------:R-:W-:-:S02]  /*6d20*/  LOP3.LUT R38, R6, 0x3f003f, RZ, 0xc0, !PT ;  /* 0x003f003f06267812 */ /* 0x000fc400078ec0ff */
[----:B------:R-:W-:Y:S02]  /*6d30*/  SHF.R.U32.HI R40, RZ, 0x6, R6 ;  /* 0x00000006ff287819 */ /* 0x000fe40000011606 */
        /* <DEDUP_REMOVED lines=13> */
[--C-:B------:R-:W-:Y:S02]  /*6e10*/  SHF.R.U32.HI R10, RZ, 0x8, R11.reuse ;  /* 0x00000008ff0a7819 */ /* 0x100fe4000001160b */
[--C-:B------:R-:W-:Y:S02]  /*6e20*/  SHF.R.U32.HI R8, RZ, 0xa, R11.reuse ;  /* 0x0000000aff087819 */ /* 0x100fe4000001160b */
[----:B------:R-:W-:Y:S02]  /*6e30*/  LOP3.LUT R35, R11, 0x3f003f, RZ, 0xc0, !PT ;  /* 0x003f003f0b237812 */ /* 0x000fe400078ec0ff */
[----:B------:R-:W-:-:S02]  /*6e40*/  SHF.R.U32.HI R36, RZ, 0x6, R11 ;  /* 0x00000006ff247819 */ /* 0x000fc4000001160b */
[----:B------:R-:W-:Y:S02]  /*6e50*/  LOP3.LUT R47, R47, 0xf000f, RZ, 0xc0, !PT ;  /* 0x000f000f2f2f7812 */ /* 0x000fe400078ec0ff */
[----:B------:R-:W-:Y:S02]  /*6e60*/  LOP3.LUT R11, R48, 0xf000f, RZ, 0xc0, !PT ;  /* 0x000f000f300b7812 */ /* 0x000fe400078ec0ff */
[----:B------:R-:W-:Y:S02]  /*6e70*/  LOP3.LUT R5, R4, 0x300030, R5, 0xf8, !PT ;  /* 0x0030003004057812 */ /* 0x000fe400078ef805 */
[----:B------:R-:W-:Y:S02]  /*6e80*/  LOP3.LUT R4, R47, 0x300030, R6, 0xf8, !PT ;  /* 0x003000302f047812 */ /* 0x000fe400078ef806 */
[----:B---3--:R-:W-:Y:S02]  /*6e90*/  SHF.R.U32.HI R53, RZ, 0xc, R15 ;  /* 0x0000000cff357819 */ /* 0x008fe4000001160f */
[----:B------:R-:W-:-:S02]  /*6ea0*/  LOP3.LUT R6, R11, 0x300030, R10, 0xf8, !PT ;  /* 0x003000300b067812 */ /* 0x000fc400078ef80a */
[----:B------:R-:W-:Y:S02]  /*6eb0*/  SHF.R.U32.HI R10, RZ, 0xc, R12 ;  /* 0x0000000cff0a7819 */ /* 0x000fe4000001160c */
[----:B------:R-:W-:Y:S02]  /*6ec0*/  SHF.R.U32.HI R11, RZ, 0xc, R13 ;  /* 0x0000000cff0b7819 */ /* 0x000fe4000001160d */
[----:B------:R-:W-:Y:S02]  /*6ed0*/  LOP3.LUT R46, R46, 0xf000f, RZ, 0xc0, !PT ;  /* 0x000f000f2e2e7812 */ /* 0x000fe400078ec0ff */
[----:B------:R-:W-:Y:S02]  /*6ee0*/  SHF.R.U32.HI R51, RZ, 0xc, R14 ;  /* 0x0000000cff337819 */ /* 0x000fe4000001160e */
[----:B------:R-:W-:Y:S02]  /*6ef0*/  LOP3.LUT R53, R53, 0xf000f, RZ, 0xc0, !PT ;  /* 0x000f000f35357812 */ /* 0x000fe400078ec0ff */
[----:B------:R-:W-:-:S02]  /*6f00*/  LOP3.LUT R10, R10, 0xf000f, RZ, 0xc0, !PT ;  /* 0x000f000f0a0a7812 */ /* 0x000fc400078ec0ff */
[----:B------:R-:W-:Y:S02]  /*6f10*/  LOP3.LUT R11, R11, 0xf000f, RZ, 0xc0, !PT ;  /* 0x000f000f0b0b7812 */ /* 0x000fe400078ec0ff */
[----:B------:R-:W-:Y:S02]  /*6f20*/  LOP3.LUT R7, R46, 0x300030, R7, 0xf8, !PT ;  /* 0x003000302e077812 */ /* 0x000fe400078ef807 */
[----:B------:R-:W-:Y:S02]  /*6f30*/  LOP3.LUT R47, R12, 0x3f003f, RZ, 0xc0, !PT ;  /* 0x003f003f0c2f7812 */ /* 0x000fe400078ec0ff */
[----:B------:R-:W-:Y:S02]  /*6f40*/  SHF.R.U32.HI R48, RZ, 0x6, R12 ;  /* 0x00000006ff307819 */ /* 0x000fe4000001160c */
        /* <DEDUP_REMOVED lines=88> */
[----:B------:R-:W1:Y:S01]  /*74d0*/  LDS.128 R4, [UR4+0x20] ;  /* 0x00002004ff047984 */ /* 0x000e620008000c00 */
        /* <DEDUP_REMOVED lines=43> */
.L_x_4094:
        /* <DEDUP_REMOVED lines=47> */
.L_x_4093:
[----:B------:R-:W-:Y:S01]  /*7a80*/  IADD3 R2, R2, 0x20, RZ ;  /* 0x0000002002027810 */ /* 0x000fe20007ffe0ff */
[----:B0-----:R-:W-:Y:S01]  /*7a90*/  IMAD.WIDE.U32 R28, R16, 0x18, R28 ;  /* 0x00000018101c7825 */ /* 0x001fe200078e001c */
[----:B------:R-:W-:Y:S02]  /*7aa0*/  UIADD3 UR4, UR4, 0x40, URZ ;  /* 0x0000004004047890 */ /* 0x000fe4000fffe03f */
[C---:B------:R-:W-:Y:S01]  /*7ab0*/  ISETP.GE.AND P2, PT, R2.reuse, UR5, PT ;  /* 0x0000000502007c0c */ /* 0x040fe2000bf46270 */
[----:B------:R-:W-:Y:S01]  /*7ac0*/  IMAD R31, R21, 0x18, RZ ;  /* 0x00000018151f7824 */ /* 0x000fe200078e02ff */
[----:B------:R-:W-:Y:S02]  /*7ad0*/  ISETP.LT.AND P3, PT, R2, R3, PT ;  /* 0x000000030200720c */ /* 0x000fe40003f61270 */
[----:B------:R-:W-:Y:S02]  /*7ae0*/  MOV R30, R28 ;  /* 0x0000001c001e7202 */ /* 0x000fe40000000f00 */
[----:B------:R-:W-:-:S09]  /*7af0*/  IADD3 R31, R29, R31, RZ ;  /* 0x0000001f1d1f7210 */ /* 0x000fd20007ffe0ff */
[----:B------:R-:W-:Y:S05]  /*7b00*/  @!P2 BRA P3, `(.L_x_4095) ;  /* 0xffffffe00084a947 */ /* 0x000fea000183ffff */
.L_x_4090:
[----:B------:R-:W-:Y:S05]  /*7b10*/  @!P1 EXIT ;  /* 0x000000000000994d */ /* 0x000fea0003800000 */
[----:B------:R-:W0:Y:S01]  /*7b20*/  S2R R0, SR_CTAID.X ;  /* 0x0000000000007919 */ /* 0x000e220000002500 */
[----:B------:R-:W1:Y:S01]  /*7b30*/  S2UR UR4, SR_CTAID.Y ;  /* 0x00000000000479c3 */ /* 0x000e620000002600 */
[----:B------:R-:W0:Y:S07]  /*7b40*/  S2R R3, SR_TID.X ;  /* 0x0000000000037919 */ /* 0x000e2e0000002100 */
[----:B--2--5:R-:W2:Y:S01]  /*7b50*/  LDC.64 R6, c[0x0][0x230] ;  /* 0x00008c00ff067b82 */ /* 0x024ea20000000a00 */
        /* <DEDUP_REMOVED lines=15> */
.L_x_4099:
[----:B------:R-:W0:Y:S02]  /*7c50*/  LDS R2, [R8] ;  /* 0x0000000008027984 */ /* 0x000e240000000800 */
[----:B0-----:R-:W-:-:S06]  /*7c60*/  HADD2 R3, R2, R23 ;  /* 0x0000001702037230 */ /* 0x001fcc0000000000 */
[----:B------:R-:W0:Y:S02]  /*7c70*/  ATOMS.CAST.SPIN R3, [R8], R2, R3 ;  /* 0x000000020803738d */ /* 0x000e240001800003 */
[----:B0-----:R-:W-:-:S13]  /*7c80*/  ISETP.EQ.U32.AND P0, PT, R3, 0x1, PT ;  /* 0x000000010300780c */ /* 0x001fda0003f02070 */
[----:B------:R-:W-:Y:S05]  /*7c90*/  @!P0 BRA `(.L_x_4099) ;  /* 0xfffffffc00ec8947 */ /* 0x000fea000383ffff */
[----:B------:R-:W-:Y:S05]  /*7ca0*/  BRA `(.L_x_4097) ;  /* 0x00000000000c7947 */ /* 0x000fea0003800000 */
.L_x_4098:
[----:B------:R-:W2:Y:S02]  /*7cb0*/  LD.E R2, desc[UR6][R4.64] ;  /* 0x0000000604027980 */ /* 0x000ea4000c101900 */
[----:B--2---:R-:W-:-:S05]  /*7cc0*/  IADD3 R3, R23, R2, RZ ;  /* 0x0000000217037210 */ /* 0x004fca0007ffe0ff */
[----:B------:R0:W-:Y:S02]  /*7cd0*/  ST.E desc[UR6][R4.64], R3 ;  /* 0x0000000304007985 */ /* 0x0001e4000c101906 */
.L_x_4097:
[----:B------:R-:W-:Y:S05]  /*7ce0*/  BSYNC B0 ;  /* 0x0000000000007941 */ /* 0x000fea0003800000 */
.L_x_4096:
[----:B------:R1:W-:Y:S01]  /*7cf0*/  ATOM.E.ADD.F16x2.RN.STRONG.GPU P0, RZ, desc[UR6][R4.64+0x4], R22 ;  /* 0x0000041604ff79a2 */ /* 0x0003e2000810e1c6 */
[----:B------:R-:W-:Y:S04]  /*7d00*/  BSSY B0, `(.L_x_4100) ;  /* 0x000000f000007945 */ /* 0x000fe80003800000 */
[----:B-1----:R-:W-:Y:S05]  /*7d10*/  @P0 BRA `(.L_x_4101) ;  /* 0x0000000000340947 */ /* 0x002fea0003800000 */
[----:B------:R-:W1:Y:S02]  /*7d20*/  QSPC.E.S P0, RZ, [R4+0x4] ;  /* 0x0000040004ff73aa */ /* 0x000e640000000500 */
[----:B-1----:R-:W-:Y:S05]  /*7d30*/  @!P0 BRA `(.L_x_4102) ;  /* 0x0000000000208947 */ /* 0x002fea0003800000 */
[----:B------:R-:W-:-:S04]  /*7d40*/  MOV R2, R4 ;  /* 0x0000000400027202 */ /* 0x000fc80000000f00 */
[----:B0-----:R-:W-:-:S07]  /*7d50*/  MOV R4, R2 ;  /* 0x0000000200047202 */ /* 0x001fce0000000f00 */
.L_x_4103:
[----:B------:R-:W0:Y:S02]  /*7d60*/  LDS R2, [R4+0x4] ;  /* 0x0000040004027984 */ /* 0x000e240000000800 */
[----:B0-----:R-:W-:-:S10]  /*7d70*/  HFMA2.MMA R3, R2, 1, 1, R22 ;  /* 0x3c003c0002037835 */ /* 0x001fd40000000016 */
[----:B------:R-:W0:Y:S02]  /*7d80*/  ATOMS.CAST.SPIN R3, [R4+0x4], R2, R3 ;  /* 0x000004020403738d */ /* 0x000e240001800003 */
[----:B0-----:R-:W-:-:S13]  /*7d90*/  ISETP.EQ.U32.AND P0, PT, R3, 0x1, PT ;  /* 0x000000010300780c */ /* 0x001fda0003f02070 */
[----:B------:R-:W-:Y:S05]  /*7da0*/  @!P0 BRA `(.L_x_4103) ;  /* 0xfffffffc00ec8947 */ /* 0x000fea000383ffff */
[----:B------:R-:W-:Y:S05]  /*7db0*/  BRA `(.L_x_4101) ;  /* 0x00000000000c7947 */ /* 0x000fea0003800000 */
.L_x_4102:
[----:B------:R-:W0:Y:S02]  /*7dc0*/  LD.E R2, desc[UR6][R4.64+0x4] ;  /* 0x0000040604027980 */ /* 0x000e24000c101900 */
[----:B0-----:R-:W-:-:S05]  /*7dd0*/  IADD3 R3, R22, R2, RZ ;  /* 0x0000000216037210 */ /* 0x001fca0007ffe0ff */
[----:B------:R1:W-:Y:S02]  /*7de0*/  ST.E desc[UR6][R4.64+0x4], R3 ;  /* 0x0000040304007985 */ /* 0x0003e4000c101906 */
.L_x_4101:
[----:B------:R-:W-:Y:S05]  /*7df0*/  BSYNC B0 ;  /* 0x0000000000007941 */ /* 0x000fea0003800000 */
.L_x_4100:
        /* <DEDUP_REMOVED lines=11> */
.L_x_4107:
[----:B------:R-:W0:Y:S02]  /*7eb0*/  LDS R2, [R0] ;  /* 0x0000000000027984 */ /* 0x000e240000000800 */
[----:B0-----:R-:W-:-:S06]  /*7ec0*/  HADD2 R3, R2, R26 ;  /* 0x0000001a02037230 */ /* 0x001fcc0000000000 */
[----:B------:R-:W0:Y:S02]  /*7ed0*/  ATOMS.CAST.SPIN R3, [R0], R2, R3 ;  /* 0x000000020003738d */ /* 0x000e240001800003 */
[----:B0-----:R-:W-:-:S13]  /*7ee0*/  ISETP.EQ.U32.AND P0, PT, R3, 0x1, PT ;  /* 0x000000010300780c */ /* 0x001fda0003f02070 */
[----:B------:R-:W-:Y:S05]  /*7ef0*/  @!P0 BRA `(.L_x_4107) ;  /* 0xfffffffc00ec8947 */ /* 0x000fea000383ffff */
[----:B------:R-:W-:Y:S05]  /*7f00*/  BRA `(.L_x_4105) ;  /* 0x00000000000c7947 */ /* 0x000fea0003800000 */
.L_x_4106:
[----:B------:R-:W2:Y:S02]  /*7f10*/  LD.E R0, desc[UR6][R4.64] ;  /* 0x0000000604007980 */ /* 0x000ea4000c101900 */
[----:B--2---:R-:W-:-:S05]  /*7f20*/  IADD3 R3, R26, R0, RZ ;  /* 0x000000001a037210 */ /* 0x004fca0007ffe0ff */
[----:B------:R0:W-:Y:S02]  /*7f30*/  ST.E desc[UR6][R4.64], R3 ;  /* 0x0000000304007985 */ /* 0x0001e4000c101906 */
.L_x_4105:
[----:B------:R-:W-:Y:S05]  /*7f40*/  BSYNC B0 ;  /* 0x0000000000007941 */ /* 0x000fea0003800000 */
.L_x_4104:
[----:B------:R1:W-:Y:S02]  /*7f50*/  ATOM.E.ADD.F16x2.RN.STRONG.GPU P0, RZ, desc[UR6][R4.64+0x4], R25 ;  /* 0x0000041904ff79a2 */ /* 0x0003e4000810e1c6 */
[----:B-1----:R-:W-:Y:S05]  /*7f60*/  @P0 EXIT ;  /* 0x000000000000094d */ /* 0x002fea0003800000 */
[----:B------:R-:W1:Y:S02]  /*7f70*/  QSPC.E.S P0, RZ, [R4+0x4] ;  /* 0x0000040004ff73aa */ /* 0x000e640000000500 */
[----:B-1----:R-:W-:Y:S05]  /*7f80*/  @!P0 BRA `(.L_x_4108) ;  /* 0x0000000000208947 */ /* 0x002fea0003800000 */
[----:B------:R-:W-:-:S04]  /*7f90*/  MOV R2, R4 ;  /* 0x0000000400027202 */ /* 0x000fc80000000f00 */
[----:B------:R-:W-:-:S07]  /*7fa0*/  MOV R0, R2 ;  /* 0x0000000200007202 */ /* 0x000fce0000000f00 */
.L_x_4109:
[----:B------:R-:W0:Y:S02]  /*7fb0*/  LDS R2, [R0+0x4] ;  /* 0x0000040000027984 */ /* 0x000e240000000800 */
[----:B0-----:R-:W-:-:S10]  /*7fc0*/  HFMA2.MMA R3, R2, 1, 1, R25 ;  /* 0x3c003c0002037835 */ /* 0x001fd40000000019 */
[----:B------:R-:W0:Y:S02]  /*7fd0*/  ATOMS.CAST.SPIN R3, [R0+0x4], R2, R3 ;  /* 0x000004020003738d */ /* 0x000e240001800003 */
[----:B0-----:R-:W-:-:S13]  /*7fe0*/  ISETP.EQ.U32.AND P0, PT, R3, 0x1, PT ;  /* 0x000000010300780c */ /* 0x001fda0003f02070 */
[----:B------:R-:W-:Y:S05]  /*7ff0*/  @!P0 BRA `(.L_x_4109) ;  /* 0xfffffffc00ec8947 */ /* 0x000fea000383ffff */
[----:B------:R-:W-:Y:S05]  /*8000*/  EXIT ;  /* 0x000000000000794d */ /* 0x000fea0003800000 */
.L_x_4108:
[----:B------:R-:W0:Y:S02]  /*8010*/  LD.E R0, desc[UR6][R4.64+0x4] ;  /* 0x0000040604007980 */ /* 0x000e24000c101900 */
[----:B0-----:R-:W-:-:S05]  /*8020*/  IADD3 R3, R25, R0, RZ ;  /* 0x0000000019037210 */ /* 0x001fca0007ffe0ff */
[----:B------:R-:W-:Y:S01]  /*8030*/  ST.E desc[UR6][R4.64+0x4], R3 ;  /* 0x0000040304007985 */ /* 0x000fe2000c101906 */
[----:B------:R-:W-:Y:S05]  /*8040*/  EXIT ;  /* 0x000000000000794d */ /* 0x000fea0003800000 */
.L_x_4110:
        /* <DEDUP_REMOVED lines=11> */
.L_x_5240:


//--------------------- .text._Z23gemm_half_q_half_kernelILi2ELi40ELb1ELb0ELi32EEvPK6__halfPKjS4_S2_PS0_iiiiPKtS7_iiiiiibS2_i --------------------------
	.section	.text._Z23gemm_half_q_half_kernelILi2ELi40ELb1ELb0ELi32EEvPK6__halfPKjS4_S2_PS0_iiiiPKtS7_iiiiiibS2_i,"ax",@progbits
	.align	128
        .global         _Z23gemm_half_q_half_kernelILi2ELi40ELb1ELb0ELi32EEvPK6__halfPKjS4_S2_PS0_iiiiPKtS7_iiiiiibS2_i
        .type           _Z23gemm_half_q_half_kernelILi2ELi40ELb1ELb0ELi32EEvPK6__halfPKjS4_S2_PS0_iiiiPKtS7_iiiiiibS2_i,@function
        .size           _Z23gemm_half_q_half_kernelILi2ELi40ELb1ELb0ELi32EEvPK6__halfPKjS4_S2_PS0_iiiiPKtS7_iiiiiibS2_i,(.L_x_5241 - _Z23gemm_half_q_half_kernelILi2ELi40ELb1ELb0ELi32EEvPK6__halfPKjS4_S2_PS0_iiiiPKtS7_iiiiiibS2_i)
        .other          _Z23gemm_half_q_half_kernelILi2ELi40ELb1ELb0ELi32EEvPK6__halfPKjS4_S2_PS0_iiiiPKtS7_iiiiiibS2_i,@"STO_CUDA_ENTRY STV_DEFAULT"
_Z23gemm_half_q_half_kernelILi2ELi40ELb1ELb0ELi32EEvPK6__halfPKjS4_S2_PS0_iiiiPKtS7_iiiiiibS2_i:
.text._Z23gemm_half_q_half_kernelILi2ELi40ELb1ELb0ELi32EEvPK6__halfPKjS4_S2_PS0_iiiiPKtS7_iiiiiibS2_i:
[----:B------:R-:W-:Y:S01]  /*0000*/  LDC R1, c[0x0][0x28] ;  /* 0x00000a00ff017b82 */ /* 0x000fe20000000800 */
[----:B------:R-:W0:Y:S07]  /*0010*/  S2R R11, SR_CTAID.Y ;  /* 0x00000000000b7919 */ /* 0x000e2e0000002600 */
[----:B------:R-:W0:Y:S01]  /*0020*/  LDC R0, c[0x0][0x238] ;  /* 0x00008e00ff007b82 */ /* 0x000e220000000800 */
[----:B------:R-:W-:Y:S01]  /*0030*/  ULDC.64 UR8, c[0x0][0x208] ;  /* 0x0000820000087ab9 */ /* 0x000fe20000000a00 */
[----:B------:R-:W-:Y:S01]  /*0040*/  PRMT R25, RZ, 0x7610, R25 ;  /* 0x00007610ff197816 */ /* 0x000fe20000000019 */
[----:B------:R-:W1:Y:S01]  /*0050*/  S2R R5, SR_TID.X ;  /* 0x0000000000057919 */ /* 0x000e620000002100 */
[----:B------:R-:W-:Y:S01]  /*0060*/  PRMT R6, RZ, 0x7610, R6 ;  /* 0x00007610ff067816 */ /* 0x000fe20000000006 */
[----:B------:R-:W2:Y:S03]  /*0070*/  S2R R3, SR_CTAID.Z ;  /* 0x0000000000037919 */ /* 0x000ea60000002700 */
[----:B------:R-:W3:Y:S01]  /*0080*/  LDC R2, c[0x0][0x240] ;  /* 0x00009000ff027b82 */ /* 0x000ee20000000800 */
[--C-:B0-----:R-:W-:Y:S01]  /*0090*/  IMAD R7, R11, -0x2, R0.reuse ;  /* 0xfffffffe0b077824 */ /* 0x101fe200078e0200 */
[----:B------:R-:W-:-:S04]  /*00a0*/  PRMT R0, RZ, 0x7610, R0 ;  /* 0x00007610ff007816 */ /* 0x000fc80000000000 */
[C---:B------:R-:W-:Y:S02]  /*00b0*/  ISETP.GE.AND P1, PT, R7.reuse, 0x1, PT ;  /* 0x000000010700780c */ /* 0x040fe40003f26270 */
[----:B------:R-:W-:-:S11]  /*00c0*/  VIMNMX R4, R7, 0x2, PT ;  /* 0x0000000207047848 */ /* 0x000fd60003fe0100 */
[----:B-123--:R-:W-:Y:S05]  /*00d0*/  @!P1 BRA `(.L_x_4111) ;  /* 0x0000000000289947 */ /* 0x00efea0003800000 */
        /* <DEDUP_REMOVED lines=10> */
.L_x_4111:
[----:B------:R-:W-:Y:S01]  /*0180*/  PRMT R6, R6, 0x9910, RZ ;  /* 0x0000991006067816 */ /* 0x000fe200000000ff */
[----:B------:R-:W0:Y:S01]  /*0190*/  S2UR UR4, SR_CTAID.X ;  /* 0x00000000000479c3 */ /* 0x000e220000002500 */
[----:B------:R-:W-:Y:S02]  /*01a0*/  SHF.L.U32 R54, R3, 0x5, RZ ;  /* 0x0000000503367819 */ /* 0x000fe400000006ff */
[----:B------:R-:W-:Y:S02]  /*01b0*/  ISETP.NE.AND P0, PT, R6, RZ, PT ;  /* 0x000000ff0600720c */ /* 0x000fe40003f05270 */
[----:B------:R-:W-:-:S11]  /*01c0*/  VIADDMNMX R55, R54, 0x20, R2, PT ;  /* 0x0000002036377846 */ /* 0x000fd60003800102 */
[----:B0-----:R-:W-:Y:S05]  /*01d0*/  @!P0 EXIT ;  /* 0x000000000000894d */ /* 0x001fea0003800000 */
[----:B------:R-:W-:Y:S01]  /*01e0*/  IADD3 R6, R54, R5, RZ ;  /* 0x0000000536067210 */ /* 0x000fe20007ffe0ff */
        /* <DEDUP_REMOVED lines=30> */
.L_x_4116:
        /* <DEDUP_REMOVED lines=16> */
.L_x_4115:
        /* <DEDUP_REMOVED lines=16> */
.L_x_4114:
        /* <DEDUP_REMOVED lines=17> */
.L_x_4118:
        /* <DEDUP_REMOVED lines=16> */
.L_x_4117:
        /* <DEDUP_REMOVED lines=14> */
.L_x_4113:
[----:B------:R-:W-:Y:S05]  /*08c0*/  BSYNC B0 ;  /* 0x0000000000007941 */ /* 0x000fea0003800000 */
.L_x_4112:
        /* <DEDUP_REMOVED lines=21> */
.L_x_4121:
        /* <DEDUP_REMOVED lines=11> */
.L_x_4120:
        /* <DEDUP_REMOVED lines=10> */
.L_x_4119:
[----:B-1----:R-:W0:Y:S08]  /*0b70*/  LDC R17, c[0x0][0x25c] ;  /* 0x00009700ff117b82 */ /* 0x002e300000000800 */
[----:B------:R-:W-:Y:S01]  /*0b80*/  BAR.SYNC.DEFER_BLOCKING 0x0 ;  /* 0x0000000000007b1d */ /* 0x000fe20000010000 */
[----:B------:R-:W-:-:S07]  /*0b90*/  ISETP.GE.AND P0, PT, R54, R55, PT ;  /* 0x000000373600720c */ /* 0x000fce0003f06270 */
[----:B------:R-:W1:Y:S06]  /*0ba0*/  LDC R19, c[0x0][0x264] ;  /* 0x00009900ff137b82 */ /* 0x000e6c0000000800 */
[----:B------:R-:W-:Y:S05]  /*0bb0*/  @P0 BRA `(.L_x_4122) ;  /* 0x0000000000d40947 */ /* 0x000fea0003800000 */
[----:B--2---:R-:W2:Y:S01]  /*0bc0*/  LDC.64 R10, c[0x0][0x248] ;  /* 0x00009200ff0a7b82 */ /* 0x004ea20000000a00 */
[----:B------:R-:W-:-:S07]  /*0bd0*/  SHF.L.U32 R5, R3, 0x6, RZ ;  /* 0x0000000603057819 */ /* 0x000fce00000006ff */
[----:B------:R-:W3:Y:S08]  /*0be0*/  LDC.64 R12, c[0x0][0x220] ;  /* 0x00008800ff0c7b82 */ /* 0x000ef00000000a00 */
        /* <DEDUP_REMOVED lines=9> */
[----:B--234-:R-:W-:-:S07]  /*0c80*/  SHF.R.S32.HI R18, RZ, 0x3, R6 ;  /* 0x00000003ff127819 */ /* 0x01cfce0000011406 */
.L_x_4123:
        /* <DEDUP_REMOVED lines=30> */
[----:B------:R-:W2:Y:S01]  /*0e70*/  I2F.F16 R5, R6 ;  /* 0x0000000600057306 */ /* 0x000ea20000200c00 */
[----:B------:R-:W-:-:S07]  /*0e80*/  ISETP.GE.AND P2, PT, R24, R55, PT ;  /* 0x000000371800720c */ /* 0x000fce0003f46270 */
[----:B----4-:R-:W3:Y:S01]  /*0e90*/  I2F.F16 R21, R26 ;  /* 0x0000001a00157306 */ /* 0x010ee20000200c00 */
[----:B--2---:R-:W-:-:S07]  /*0ea0*/  HMUL2 R3, R5.H0_H0, R20.H0_H0 ;  /* 0x2000001405037232 */ /* 0x004fce0000000800 */
[----:B------:R-:W2:Y:S01]  /*0eb0*/  I2F.F16 R23, R22 ;  /* 0x0000001600177306 */ /* 0x000ea20000200c00 */
[----:B---3--:R-:W-:-:S07]  /*0ec0*/  HMUL2 R4, R21.H0_H0, R20.H0_H0 ;  /* 0x2000001415047232 */ /* 0x008fce0000000800 */
[----:B------:R-:W3:Y:S01]  /*0ed0*/  I2F.F16 R27, R27 ;  /* 0x0000001b001b7306 */ /* 0x000ee20000200c00 */
[-C--:B--2---:R-:W-:Y:S02]  /*0ee0*/  HMUL2 R5, R23.H0_H0, R20.reuse.H0_H0 ;  /* 0x2000001417057232 */ /* 0x084fe40000000800 */
[----:B---3--:R-:W-:Y:S01]  /*0ef0*/  HMUL2 R6, R27.H0_H0, R20.H0_H0 ;  /* 0x200000141b067232 */ /* 0x008fe20000000800 */
[----:B------:R-:W-:Y:S06]  /*0f00*/  @!P2 BRA `(.L_x_4123) ;  /* 0xfffffffc0060a947 */ /* 0x000fec000383ffff */
.L_x_4122:
[----:B------:R-:W-:Y:S01]  /*0f10*/  ULDC UR4, c[0x0][0x258] ;  /* 0x0000960000047ab9 */ /* 0x000fe20000000800 */
[----:B------:R-:W-:Y:S01]  /*0f20*/  ULDC UR5, c[0x0][0x260] ;  /* 0x0000980000057ab9 */ /* 0x000fe20000000800 */
[C---:B------:R-:W-:Y:S01]  /*0f30*/  ISETP.GT.AND P2, PT, R54.reuse, UR4, PT ;  /* 0x0000000436007c0c */ /* 0x040fe2000bf44270 */
[----:B------:R-:W-:Y:S01]  /*0f40*/  ULDC UR6, c[0x0][0x268] ;  /* 0x00009a0000067ab9 */ /* 0x000fe20000000800 */
[C---:B------:R-:W-:Y:S02]  /*0f50*/  VIMNMX R8, R54.reuse, UR4, PT ;  /* 0x0000000436087c48 */ /* 0x040fe4000bfe0100 */
[----:B------:R-:W-:Y:S02]  /*0f60*/  CS2R R12, SRZ ;  /* 0x00000000000c7805 */ /* 0x000fe4000001ff00 */
[----:B------:R-:W-:Y:S02]  /*0f70*/  ISETP.GT.AND P4, PT, R54, UR5, PT ;  /* 0x0000000536007c0c */ /* 0x000fe4000bf84270 */
[----:B--2---:R-:W-:-:S02]  /*0f80*/  SHF.R.S32.HI R11, RZ, 0x1f, R8 ;  /* 0x0000001fff0b7819 */ /* 0x004fc40000011408 */
[C---:B------:R-:W-:Y:S02]  /*0f90*/  ISETP.GT.AND P6, PT, R54.reuse, UR6, PT ;  /* 0x0000000636007c0c */ /* 0x040fe4000bfc4270 */
[----:B------:R-:W-:Y:S01]  /*0fa0*/  LEA.HI R11, R11, R8, RZ, 0x5 ;  /* 0x000000080b0b7211 */ /* 0x000fe200078f28ff */
[----:B------:R-:W-:Y:S01]  /*0fb0*/  HFMA2.MMA R8, -RZ, RZ, 0, 0 ;  /* 0x00000000ff087435 */ /* 0x000fe200000001ff */
[C---:B0-----:R-:W-:Y:S02]  /*0fc0*/  ISETP.GT.AND P3, PT, R54.reuse, R17, PT ;  /* 0x000000113600720c */ /* 0x041fe40003f64270 */
[----:B-1----:R-:W-:Y:S02]  /*0fd0*/  ISETP.GT.AND P5, PT, R54, R19, PT ;  /* 0x000000133600720c */ /* 0x002fe40003fa4270 */
[----:B------:R-:W-:Y:S02]  /*0fe0*/  SHF.R.S32.HI R15, RZ, 0x5, R11 ;  /* 0x00000005ff0f7819 */ /* 0x000fe4000001140b */
        /* <DEDUP_REMOVED lines=9> */
.L_x_4124:
        /* <DEDUP_REMOVED lines=8> */
.L_x_4125:
        /* <DEDUP_REMOVED lines=8> */
.L_x_4126:
        /* <DEDUP_REMOVED lines=8> */
.L_x_4127:
        /* <DEDUP_REMOVED lines=9> */
.L_x_4128:
[----:B------:R-:W-:Y:S01]  /*1290*/  LEA R10, R15, R10, 0x3 ;  /* 0x0000000a0f0a7211 */ /* 0x000fe200078e18ff */
[----:B------:R-:W0:Y:S01]  /*12a0*/  S2UR UR5, SR_CgaCtaId ;  /* 0x00000000000579c3 */ /* 0x000e220000008800 */
[----:B------:R-:W-:Y:S01]  /*12b0*/  ISETP.GE.OR P0, PT, R54, R17, P0 ;  /* 0x000000113600720c */ /* 0x000fe20000706670 */
[----:B------:R-:W-:Y:S01]  /*12c0*/  ULDC.64 UR6, c[0x0][0x218] ;  /* 0x0000860000067ab9 */ /* 0x000fe20000000a00 */
[----:B------:R-:W-:Y:S01]  /*12d0*/  IADD3 R8, R13, R10, R8 ;  /* 0x0000000a0d087210 */ /* 0x000fe20007ffe008 */
[----:B------:R-:W-:Y:S01]  /*12e0*/  UMOV UR4, 0x400 ;  /* 0x0000040000047882 */ /* 0x000fe20000000000 */
[----:B------:R-:W-:Y:S02]  /*12f0*/  PRMT R24, RZ, 0x5410, RZ ;  /* 0x00005410ff187816 */ /* 0x000fe400000000ff */
[----:B------:R-:W-:-:S05]  /*1300*/  IADD3 R11, R11, R8, R12 ;  /* 0x000000080b0b7210 */ /* 0x000fca0007ffe00c */
[----:B------:R-:W-:Y:S01]  /*1310*/  IMAD R8, R11, R2, RZ ;  /* 0x000000020b087224 */ /* 0x000fe200078e02ff */
[----:B------:R-:W-:-:S04]  /*1320*/  SHF.R.S32.HI R11, RZ, 0x1f, R9 ;  /* 0x0000001fff0b7819 */ /* 0x000fc80000011409 */
[----:B------:R-:W-:-:S04]  /*1330*/  IADD3 R9, P2, R9, R8, RZ ;  /* 0x0000000809097210 */ /* 0x000fc80007f5e0ff */
[----:B------:R-:W-:Y:S02]  /*1340*/  LEA.HI.X.SX32 R8, R8, R11, 0x1, P2 ;  /* 0x0000000b08087211 */ /* 0x000fe400010f0eff */
        /* <DEDUP_REMOVED lines=14> */
.L_x_4134:
        /* <DEDUP_REMOVED lines=19> */
[----:B------:R-:W-:Y:S02]  /*1560*/  MOV R14, R31 ;  /* 0x0000001f000e7202 */ /* 0x000fe40000000f00 */
[----:B------:R-:W-:Y:S02]  /*1570*/  LOP3.LUT R38, R13, 0xf000f, RZ, 0xc0, !PT ;  /* 0x000f000f0d267812 */ /* 0x000fe400078ec0ff */
[----:B------:R-:W-:Y:S02]  /*1580*/  LOP3.LUT R40, R39, 0xf000f, RZ, 0xc0, !PT ;  /* 0x000f000f27287812 */ /* 0x000fe400078ec0ff */
[----:B------:R-:W-:-:S02]  /*1590*/  ISETP.NE.AND P2, PT, R14, RZ, PT ;  /* 0x000000ff0e00720c */ /* 0x000fc40003f45270 */
[----:B------:R-:W-:Y:S02]  /*15a0*/  LOP3.LUT R32, R32, 0xf000f, RZ, 0xc0, !PT ;  /* 0x000f000f20207812 */ /* 0x000fe400078ec0ff */
[----:B------:R-:W-:Y:S02]  /*15b0*/  LOP3.LUT R14, R33, 0xf000f, RZ, 0xc0, !PT ;  /* 0x000f000f210e7812 */ /* 0x000fe400078ec0ff */
[----:B------:R-:W-:Y:S02]  /*15c0*/  LOP3.LUT R31, R15, 0x3f003f, RZ, 0xc0, !PT ;  /* 0x003f003f0f1f7812 */ /* 0x000fe400078ec0ff */
[----:B------:R-:W-:Y:S02]  /*15d0*/  SHF.R.U32.HI R41, RZ, 0x6, R15 ;  /* 0x00000006ff297819 */ /* 0x000fe4000001160f */
[----:B------:R-:W-:Y:S02]  /*15e0*/  LOP3.LUT R12, R12, 0x64006400, RZ, 0xfc, !PT ;  /* 0x640064000c0c7812 */ /* 0x000fe400078efcff */
[----:B---3--:R-:W-:-:S02]  /*15f0*/  SHF.R.U32.HI R47, RZ, 0x8, R18 ;  /* 0x00000008ff2f7819 */ /* 0x008fc40000011612 */
[----:B------:R-:W-:Y:S02]  /*1600*/  SHF.R.U32.HI R49, RZ, 0x8, R19 ;  /* 0x00000008ff317819 */ /* 0x000fe40000011613 */
[----:B------:R-:W-:Y:S02]  /*1610*/  SHF.R.U32.HI R43, RZ, 0x8, R16 ;  /* 0x00000008ff2b7819 */ /* 0x000fe40000011610 */
[----:B------:R-:W-:Y:S02]  /*1620*/  SHF.R.U32.HI R45, RZ, 0x8, R17 ;  /* 0x00000008ff2d7819 */ /* 0x000fe40000011611 */
[----:B------:R-:W-:Y:S02]  /*1630*/  LOP3.LUT R47, R38, 0x300030, R47, 0xf8, !PT ;  /* 0x00300030262f7812 */ /* 0x000fe400078ef82f */
[----:B------:R-:W-:Y:S02]  /*1640*/  LOP3.LUT R49, R40, 0x300030, R49, 0xf8, !PT ;  /* 0x0030003028317812 */ /* 0x000fe400078ef831 */
[----:B--2---:R-:W-:-:S02]  /*1650*/  SHF.R.U32.HI R42, RZ, 0xc, R20 ;  /* 0x0000000cff2a7819 */ /* 0x004fc40000011614 */
[----:B------:R-:W-:Y:S02]  /*1660*/  LOP3.LUT R38, R20, 0x3f003f, RZ, 0xc0, !PT ;  /* 0x003f003f14267812 */ /* 0x000fe400078ec0ff */
[----:B------:R-:W-:Y:S02]  /*1670*/  SHF.R.U32.HI R40, RZ, 0x6, R20 ;  /* 0x00000006ff287819 */ /* 0x000fe40000011614 */
[----:B------:R-:W-:Y:S02]  /*1680*/  SHF.R.U32.HI R20, RZ, 0xc, R21 ;  /* 0x0000000cff147819 */ /* 0x000fe40000011615 */
[----:B------:R-:W-:Y:S02]  /*1690*/  LOP3.LUT R43, R32, 0x300030, R43, 0xf8, !PT ;  /* 0x00300030202b7812 */ /* 0x000fe400078ef82b */
[----:B------:R-:W-:Y:S02]  /*16a0*/  LOP3.LUT R45, R14, 0x300030, R45, 0xf8, !PT ;  /* 0x003000300e2d7812 */ /* 0x000fe400078ef82d */
        /* <DEDUP_REMOVED lines=108> */
[----:B0-----:R-:W-:Y:S01]  /*1d70*/  HFMA2.MMA R58, R20, R12, RZ ;  /* 0x0000000c143a7235 */ /* 0x001fe200000000ff */
[----:B------:R-:W-:-:S04]  /*1d80*/  HFMA2 R59, R21, R12, RZ.H0_H0 ;  /* 0x0000000c153b7231 */ /* 0x000fc800000400ff */
[----:B------:R-:W-:-:S05]  /*1d90*/  HFMA2 R59, R27, R13, R59 ;  /* 0x0000000d1b3b7231 */ /* 0x000fca000000003b */
[----:B------:R-:W-:Y:S01]  /*1da0*/  HFMA2 R58, R26, R13, R58 ;  /* 0x0000000d1a3a7231 */ /* 0x000fe2000000003a */
[----:B------:R-:W-:-:S05]  /*1db0*/  HFMA2.MMA R59, R31, R14, R59 ;  /* 0x0000000e1f3b7235 */ /* 0x000fca000000003b */
[----:B------:R-:W-:-:S05]  /*1dc0*/  HFMA2.MMA R58, R30, R14, R58 ;  /* 0x0000000e1e3a7235 */ /* 0x000fca000000003a */
[----:B------:R-:W-:-:S05]  /*1dd0*/  HFMA2 R59, R39, R15, R59 ;  /* 0x0000000f273b7231 */ /* 0x000fca000000003b */
[----:B------:R-:W-:Y:S01]  /*1de0*/  HFMA2 R58, R38, R15, R58 ;  /* 0x0000000f263a7231 */ /* 0x000fe2000000003a */
[----:B--2---:R-:W-:-:S05]  /*1df0*/  HFMA2.MMA R59, R35, R16, R59 ;  /* 0x00000010233b7235 */ /* 0x004fca000000003b */
[----:B------:R-:W-:-:S05]  /*1e00*/  HFMA2.MMA R58, R34, R16, R58 ;  /* 0x00000010223a7235 */ /* 0x000fca000000003a */
[----:B------:R-:W-:-:S05]  /*1e10*/  HFMA2 R59, R44, R17, R59 ;  /* 0x000000112c3b7231 */ /* 0x000fca000000003b */
[----:B------:R-:W-:Y:S01]  /*1e20*/  HFMA2 R58, R42, R17, R58 ;  /* 0x000000112a3a7231 */ /* 0x000fe2000000003a */
[----:B------:R-:W-:-:S05]  /*1e30*/  HFMA2.MMA R59, R45, R18, R59 ;  /* 0x000000122d3b7235 */ /* 0x000fca000000003b */
[----:B------:R-:W-:-:S05]  /*1e40*/  HFMA2.MMA R58, R43, R18, R58 ;  /* 0x000000122b3a7235 */ /* 0x000fca000000003a */
[----:B------:R-:W-:-:S03]  /*1e50*/  HFMA2 R59, R51, R19, R59 ;  /* 0x00000013333b7231 */ /* 0x000fc6000000003b */
[----:B------:R-:W-:Y:S01]  /*1e60*/  HFMA2.MMA R58, R50, R19, R58 ;  /* 0x00000013323a7235 */ /* 0x000fe2000000003a */
[----:B------:R-:W-:-:S09]  /*1e70*/  HADD2 R59, R59.H0_H0, R59.H1_H1 ;  /* 0x3000003b3b3b7230 */ /* 0x000fd20000000800 */
        /* <DEDUP_REMOVED lines=23> */
.L_x_4131:
        /* <DEDUP_REMOVED lines=46> */
.L_x_4130:
        /* <DEDUP_REMOVED lines=188> */
.L_x_4133:
        /* <DEDUP_REMOVED lines=46> */
.L_x_4132:
        /* <DEDUP_REMOVED lines=8> */
.L_x_4129:
        /* <DEDUP_REMOVED lines=12> */
[----:B0-----:R-:W-:Y:S02]  /*32b0*/  IMAD R2, R2, -0x2, R7 ;  /* 0xfffffffe02027824 */ /* 0x001fe400078e0207 */
[----:B------:R-:W-:-:S03]  /*32c0*/  HADD2.F32 R7, -RZ, R3.H0_H0 ;  /* 0x20000003ff077230 */ /* 0x000fc60000004100 */
[----:B------:R-:W-:-:S13]  /*32d0*/  ISETP.LT.OR P0, PT, R2, 0x2, !P0 ;  /* 0x000000020200780c */ /* 0x000fda0004701670 */
.L_x_4144:
[----:B------:R-:W-:Y:S01]  /*32e0*/  MOV R26, R56 ;  /* 0x00000038001a7202 */ /* 0x000fe20000000f00 */
[----:B------:R-:W-:Y:S06]  /*32f0*/  @!P1 BRA `(.L_x_4136) ;  /* 0x00000038004c9947 */ /* 0x000fec0003800000 */
[----:B------:R-:W0:Y:S01]  /*3300*/  LDC R39, c[0x0][0x23c] ;  /* 0x00008f00ff277b82 */ /* 0x000e220000000800 */
[----:B------:R-:W2:Y:S01]  /*3310*/  LDG.E.128.CONSTANT R16, desc[UR8][R26.64] ;  /* 0x000000081a107981 */ /* 0x000ea2000c1e9d00 */
[----:B0-----:R-:W-:-:S04]  /*3320*/  IMAD.WIDE R20, R39, 0x4, R26 ;  /* 0x0000000427147825 */ /* 0x001fc800078e021a */
[----:B------:R-:W-:Y:S02]  /*3330*/  IMAD.WIDE R2, R39, 0x4, R20 ;  /* 0x0000000427027825 */ /* 0x000fe400078e0214 */
[----:B------:R-:W5:Y:S01]  /*3340*/  LDG.E.128.CONSTANT R20, desc[UR8][R20.64] ;  /* 0x0000000814147981 */ /* 0x000f62000c1e9d00 */
[----:B------:R-:W-:Y:S01]  /*3350*/  PRMT R4, R0, 0x9910, RZ ;  /* 0x0000991000047816 */ /* 0x000fe200000000ff */
[----:B------:R-:W-:Y:S02]  /*3360*/  HFMA2.MMA R29, -RZ, RZ, 0, 0.0625 ;  /* 0x00002c00ff1d7435 */ /* 0x000fe400000001ff */
[----:B-----5:R0:W5:Y:S01]  /*3370*/  LDG.E.128.CONSTANT R12, desc[UR8][R2.64] ;  /* 0x00000008020c7981 */ /* 0x020162000c1e9d00 */
[----:B------:R-:W-:Y:S02]  /*3380*/  ISETP.NE.AND P2, PT, R4, RZ, PT ;  /* 0x000000ff0400720c */ /* 0x000fe40003f45270 */
[----:B--2---:R-:W-:Y:S02]  /*3390*/  LOP3.LUT R5, R16, 0xf000f0, RZ, 0xc0, !PT ;  /* 0x00f000f010057812 */ /* 0x004fe400078ec0ff */
[----:B------:R-:W-:-:S02]  /*33a0*/  LOP3.LUT R6, R17, 0xf000f, RZ, 0xc0, !PT ;  /* 0x000f000f11067812 */ /* 0x000fc400078ec0ff */
[----:B------:R-:W-:Y:S02]  /*33b0*/  LOP3.LUT R30, R17, 0xf000f0, RZ, 0xc0, !PT ;  /* 0x00f000f0111e7812 */ /* 0x000fe400078ec0ff */
[----:B------:R-:W-:Y:S02]  /*33c0*/  LOP3.LUT R4, R16, 0xf000f, RZ, 0xc0, !PT ;  /* 0x000f000f10047812 */ /* 0x000fe400078ec0ff */
[----:B------:R-:W-:Y:S02]  /*33d0*/  SHF.R.U32.HI R17, RZ, 0x8, R17 ;  /* 0x00000008ff117819 */ /* 0x000fe40000011611 */
[----:B------:R-:W-:Y:S02]  /*33e0*/  SHF.R.U32.HI R33, RZ, 0x8, R18 ;  /* 0x00000008ff217819 */ /* 0x000fe40000011612 */
[----:B------:R-:W-:Y:S02]  /*33f0*/  LOP3.LUT R35, R19, 0xf000f, RZ, 0xc0, !PT ;  /* 0x000f000f13237812 */ /* 0x000fe400078ec0ff */
[----:B------:R-:W-:-:S02]  /*3400*/  SHF.R.U32.HI R16, RZ, 0x8, R16 ;  /* 0x00000008ff107819 */ /* 0x000fc40000011610 */
[C---:B------:R-:W-:Y:S02]  /*3410*/  LOP3.LUT R31, R18.reuse, 0xf000f, RZ, 0xc0, !PT ;  /* 0x000f000f121f7812 */ /* 0x040fe400078ec0ff */
[----:B------:R-:W-:Y:S02]  /*3420*/  LOP3.LUT R32, R18, 0xf000f0, RZ, 0xc0, !PT ;  /* 0x00f000f012207812 */ /* 0x000fe400078ec0ff */
[----:B------:R-:W-:Y:S02]  /*3430*/  LOP3.LUT R36, R19, 0xf000f0, RZ, 0xc0, !PT ;  /* 0x00f000f013247812 */ /* 0x000fe400078ec0ff */
[----:B------:R-:W-:Y:S01]  /*3440*/  SHF.R.U32.HI R37, RZ, 0x8, R19 ;  /* 0x00000008ff257819 */ /* 0x000fe20000011613 */
[----:B------:R-:W-:Y:S01]  /*3450*/  IMAD.WIDE R18, R39, 0x4, R2 ;  /* 0x0000000427127825 */ /* 0x000fe200078e0202 */
[----:B0-----:R-:W-:Y:S02]  /*3460*/  LOP3.LUT R2, R5, 0x64006400, RZ, 0xfc, !PT ;  /* 0x6400640005027812 */ /* 0x001fe400078efcff */
        /* <DEDUP_REMOVED lines=34> */
[----:B------:R-:W-:Y:S02]  /*3690*/  HFMA2 R41, R16, R29.H0_H0, -72, -72 ;  /* 0xd480d48010297431 */ /* 0x000fe4000004001d */
[----:B------:R-:W-:Y:S02]  /*36a0*/  HADD2 R42, R5, -1032, -1032 ;  /* 0xe408e408052a7430 */ /* 0x000fe40000000000 */
[----:B------:R-:W-:-:S02]  /*36b0*/  HADD2 R44, R44, -1032, -1032 ;  /* 0xe408e4082c2c7430 */ /* 0x000fc40000000000 */
        /* <DEDUP_REMOVED lines=26> */
[----:B------:R-:W-:Y:S02]  /*3860*/  HADD2.F32 R5, -RZ, R5.H1_H1 ;  /* 0x30000005ff057230 */ /* 0x000fe40000004100 */
[----:B------:R-:W-:Y:S01]  /*3870*/  FFMA.FTZ R49, R2, R30, R49 ;  /* 0x0000001e02317223 */ /* 0x000fe20000010031 */
[----:B------:R-:W-:-:S02]  /*3880*/  HADD2.F32 R48, -RZ, R37.H0_H0 ;  /* 0x20000025ff307230 */ /* 0x000fc40000004100 */
[C---:B------:R-:W-:Y:S01]  /*3890*/  FFMA.FTZ R6, R30.reuse, R4, R3 ;  /* 0x000000041e067223 */ /* 0x040fe20000010003 */
        /* <DEDUP_REMOVED lines=59> */
.L_x_4137:
[----:B------:R-:W5:Y:S01]  /*3c50*/  LDG.E.128.CONSTANT R16, desc[UR8][R18.64] ;  /* 0x0000000812107981 */ /* 0x000f62000c1e9d00 */
[----:B------:R-:W-:Y:S05]  /*3c60*/  @P0 BRA `(.L_x_4138) ;  /* 0x0000000400580947 */ /* 0x000fea0003800000 */
[----:B------:R-:W0:Y:S01]  /*3c70*/  LDS.64 R2, [UR4+0x40] ;  /* 0x00004004ff027984 */ /* 0x000e220008000a00 */
[----:B------:R-:W-:Y:S02]  /*3c80*/  HADD2.F32 R4, -RZ, R36.H0_H0 ;  /* 0x20000024ff047230 */ /* 0x000fe40000004100 */
[----:B------:R-:W-:Y:S01]  /*3c90*/  HADD2.F32 R51, -RZ, R34.H1_H1 ;  /* 0x30000022ff337230 */ /* 0x000fe20000004100 */
        /* <DEDUP_REMOVED lines=31> */
[-C--:B------:R-:W-:Y:S01]  /*3e90*/  FFMA.FTZ R5, R4, R6.reuse, R5 ;  /* 0x0000000604057223 */ /* 0x080fe20000010005 */
[----:B-1----:R-:W-:Y:S02]  /*3ea0*/  HADD2.F32 R4, -RZ, R30.H0_H0 ;  /* 0x2000001eff047230 */ /* 0x002fe40000004100 */
        /* <DEDUP_REMOVED lines=50> */
.L_x_4138:
[C---:B------:R-:W-:Y:S02]  /*41d0*/  LOP3.LUT R5, R21.reuse, 0xf000f, RZ, 0xc0, !PT ;  /* 0x000f000f15057812 */ /* 0x040fe400078ec0ff */
        /* <DEDUP_REMOVED lines=12> */
[C---:B------:R-:W-:Y:S02]  /*42a0*/  LOP3.LUT R23, R21.reuse, 0xf000f, RZ, 0xc0, !PT ;  /* 0x000f000f15177812 */ /* 0x040fe400078ec0ff */
[C---:B------:R-:W-:Y:S02]  /*42b0*/  LOP3.LUT R3, R20.reuse, 0xf000f, RZ, 0xc0, !PT ;  /* 0x000f000f14037812 */ /* 0x040fe400078ec0ff */
[----:B------:R-:W-:Y:S02]  /*42c0*/  LOP3.LUT R21, R21, 0xf000f0, RZ, 0xc0, !PT ;  /* 0x00f000f015157812 */ /* 0x000fe400078ec0ff */
[----:B------:R-:W-:Y:S02]  /*42d0*/  LOP3.LUT R38, R31, 0x64006400, RZ, 0xfc, !PT ;  /* 0x640064001f267812 */ /* 0x000fe400078efcff */
[----:B------:R-:W-:-:S02]  /*42e0*/  LOP3.LUT R20, R20, 0xf000f0, RZ, 0xc0, !PT ;  /* 0x00f000f014147812 */ /* 0x000fc400078ec0ff */
[C---:B------:R-:W-:Y:S01]  /*42f0*/  LOP3.LUT R31, R22.reuse, 0xf000f, RZ, 0xc0, !PT ;  /* 0x000f000f161f7812 */ /* 0x040fe200078ec0ff */
        /* <DEDUP_REMOVED lines=28> */
[----:B-----5:R-:W-:Y:S01]  /*44c0*/  LOP3.LUT R22, R12, 0xf000f, RZ, 0xc0, !PT ;  /* 0x000f000f0c167812 */ /* 0x020fe200078ec0ff */
[----:B------:R-:W-:-:S02]  /*44d0*/  HADD2 R34, R3, -1032, -1032 ;  /* 0xe408e40803227430 */ /* 0x000fc40000000000 */
        /* <DEDUP_REMOVED lines=12> */
[----:B------:R-:W-:-:S02]  /*45a0*/  HADD2.F32 R53, -RZ, R42.H1_H1 ;  /* 0x3000002aff357230 */ /* 0x000fc40000004100 */
[--C-:B0-----:R-:W-:Y:S02]  /*45b0*/  HADD2.F32 R3, -RZ, R4.reuse.H0_H0 ;  /* 0x20000004ff037230 */ /* 0x101fe40000004100 */
[----:B------:R-:W-:Y:S02]  /*45c0*/  HADD2.F32 R46, -RZ, R4.H1_H1 ;  /* 0x30000004ff2e7230 */ /* 0x000fe40000004100 */
[----:B------:R-:W-:Y:S02]  /*45d0*/  HADD2.F32 R4, -RZ, R40.H0_H0 ;  /* 0x20000028ff047230 */ /* 0x000fe40000004100 */
[----:B------:R-:W-:Y:S01]  /*45e0*/  FFMA.FTZ R2, R2, R3, RZ ;  /* 0x0000000302027223 */ /* 0x000fe200000100ff */
[C---:B------:R-:W-:Y:S01]  /*45f0*/  FFMA.FTZ R51, R3.reuse, R48, RZ ;  /* 0x0000003003337223 */ /* 0x040fe200000100ff */
[C---:B------:R-:W-:Y:S01]  /*4600*/  FFMA.FTZ R50, R3.reuse, R6, RZ ;  /* 0x0000000603327223 */ /* 0x040fe200000100ff */
[----:B------:R-:W-:Y:S02]  /*4610*/  HADD2.F32 R45, -RZ, R5.H0_H0 ;  /* 0x20000005ff2d7230 */ /* 0x000fe40000004100 */
[----:B------:R-:W-:Y:S01]  /*4620*/  FFMA.FTZ R48, R3, R4, RZ ;  /* 0x0000000403307223 */ /* 0x000fe200000100ff */
        /* <DEDUP_REMOVED lines=70> */
.L_x_4139:
        /* <DEDUP_REMOVED lines=14> */
[--C-:B------:R-:W-:Y:S02]  /*4b70*/  HADD2.F32 R2, -RZ, R44.reuse.H0_H0 ;  /* 0x2000002cff027230 */ /* 0x100fe40000004100 */
[----:B------:R-:W-:Y:S01]  /*4b80*/  FFMA.FTZ R3, R3, R47, RZ ;  /* 0x0000002f03037223 */ /* 0x000fe200000100ff */
[----:B------:R-:W-:-:S02]  /*4b90*/  HADD2.F32 R44, -RZ, R44.H1_H1 ;  /* 0x3000002cff2c7230 */ /* 0x000fc40000004100 */
[-C--:B------:R-:W-:Y:S01]  /*4ba0*/  FFMA.FTZ R5, R5, R47.reuse, RZ ;  /* 0x0000002f05057223 */ /* 0x080fe200000100ff */
[-C--:B------:R-:W-:Y:S01]  /*4bb0*/  FFMA.FTZ R40, R40, R46.reuse, R49 ;  /* 0x0000002e28287223 */ /* 0x080fe20000010031 */
        /* <DEDUP_REMOVED lines=68> */
.L_x_4140:
[C---:B------:R-:W-:Y:S02]  /*5000*/  LOP3.LUT R4, R13.reuse, 0xf000f, RZ, 0xc0, !PT ;  /* 0x000f000f0d047812 */ /* 0x040fe400078ec0ff */
[----:B------:R-:W-:Y:S02]  /*5010*/  LOP3.LUT R5, R13, 0xf000f0, RZ, 0xc0, !PT ;  /* 0x00f000f00d057812 */ /* 0x000fe400078ec0ff */
[----:B------:R-:W-:Y:S02]  /*5020*/  LOP3.LUT R2, R12, 0xf000f0, RZ, 0xc0, !PT ;  /* 0x00f000f00c027812 */ /* 0x000fe400078ec0ff */
[----:B------:R-:W-:Y:S02]  /*5030*/  SHF.R.U32.HI R13, RZ, 0x8, R13 ;  /* 0x00000008ff0d7819 */ /* 0x000fe4000001160d */
        /* <DEDUP_REMOVED lines=8> */
[C---:B------:R-:W-:Y:S02]  /*50c0*/  LOP3.LUT R5, R13.reuse, 0xf000f, RZ, 0xc0, !PT ;  /* 0x000f000f0d057812 */ /* 0x040fe400078ec0ff */
[----:B------:R-:W-:Y:S01]  /*50d0*/  LOP3.LUT R3, R12, 0xf000f, RZ, 0xc0, !PT ;  /* 0x000f000f0c037812 */ /* 0x000fe200078ec0ff */
[----:B------:R-:W-:Y:S01]  /*50e0*/  HFMA2 R34, R34, R29.H0_H0, -72, -72 ;  /* 0xd480d48022227431 */ /* 0x000fe2000004001d */
        /* <DEDUP_REMOVED lines=32> */
[----:B------:R-:W-:Y:S02]  /*52f0*/  HADD2 R20, R3, -1032, -1032 ;  /* 0xe408e40803147430 */ /* 0x000fe40000000000 */
[----:B------:R-:W-:-:S02]  /*5300*/  HFMA2 R23, R12, R29.H0_H0, -72, -72 ;  /* 0xd480d4800c177431 */ /* 0x000fc4000004001d */
[----:B------:R-:W-:Y:S02]  /*5310*/  HADD2 R36, R5, -1032, -1032 ;  /* 0xe408e40805247430 */ /* 0x000fe40000000000 */
        /* <DEDUP_REMOVED lines=9> */
[----:B------:R-:W-:Y:S02]  /*53b0*/  HADD2.F32 R49, -RZ, R33.H1_H1 ;  /* 0x30000021ff317230 */ /* 0x000fe40000004100 */
[----:B------:R-:W-:Y:S02]  /*53c0*/  HADD2.F32 R6, -RZ, R31.H0_H0 ;  /* 0x2000001fff067230 */ /* 0x000fe40000004100 */
[----:B------:R-:W-:-:S02]  /*53d0*/  HADD2.F32 R45, -RZ, R22.H1_H1 ;  /* 0x30000016ff2d7230 */ /* 0x000fc40000004100 */
[----:B------:R-:W-:Y:S02]  /*53e0*/  HADD2.F32 R51, -RZ, R31.H1_H1 ;  /* 0x3000001fff337230 */ /* 0x000fe40000004100 */
[--C-:B0-----:R-:W-:Y:S02]  /*53f0*/  HADD2.F32 R3, -RZ, R4.reuse.H0_H0 ;  /* 0x20000004ff037230 */ /* 0x101fe40000004100 */
[----:B------:R-:W-:Y:S02]  /*5400*/  HADD2.F32 R44, -RZ, R4.H1_H1 ;  /* 0x30000004ff2c7230 */ /* 0x000fe40000004100 */
[----:B------:R-:W-:Y:S02]  /*5410*/  HADD2.F32 R4, -RZ, R33.H0_H0 ;  /* 0x20000021ff047230 */ /* 0x000fe40000004100 */
[----:B------:R-:W-:Y:S01]  /*5420*/  FFMA.FTZ R2, R2, R3, RZ ;  /* 0x0000000302027223 */ /* 0x000fe200000100ff */
[----:B------:R-:W-:Y:S02]  /*5430*/  HADD2.F32 R42, -RZ, R5.H0_H0 ;  /* 0x20000005ff2a7230 */ /* 0x000fe40000004100 */
        /* <DEDUP_REMOVED lines=9> */
[----:B------:R-:W-:Y:S01]  /*54d0*/  FFMA.FTZ R43, R2, R42, R43 ;  /* 0x0000002a022b7223 */ /* 0x000fe2000001002b */
[----:B------:R-:W-:Y:S02]  /*54e0*/  HADD2.F32 R5, -RZ, R5.H1_H1 ;  /* 0x30000005ff057230 */ /* 0x000fe40000004100 */
[----:B------:R-:W-:Y:S02]  /*54f0*/  HADD2.F32 R3, -RZ, R34.H0_H0 ;  /* 0x20000022ff037230 */ /* 0x000fe40000004100 */
[----:B------:R-:W-:Y:S01]  /*5500*/  FFMA.FTZ R49, R42, R4, R49 ;  /* 0x000000042a317223 */ /* 0x000fe20000010031 */
[----:B------:R-:W-:-:S02]  /*5510*/  HADD2.F32 R2, -RZ, R21.H1_H1 ;  /* 0x30000015ff027230 */ /* 0x000fc40000004100 */
[----:B------:R-:W-:Y:S02]  /*5520*/  HADD2.F32 R46, -RZ, R30.H0_H0 ;  /* 0x2000001eff2e7230 */ /* 0x000fe40000004100 */
        /* <DEDUP_REMOVED lines=8> */
[C---:B------:R-:W-:Y:S01]  /*55b0*/  FFMA.FTZ R49, R5.reuse, R44, R49 ;  /* 0x0000002c05317223 */ /* 0x040fe20000010031 */
[----:B-1----:R-:W-:Y:S02]  /*55c0*/  HADD2.F32 R6, -RZ, R12.H0_H0 ;  /* 0x2000000cff067230 */ /* 0x002fe40000004100 */
[----:B------:R-:W-:Y:S01]  /*55d0*/  FFMA.FTZ R51, R5, R2, R51 ;  /* 0x0000000205337223 */ /* 0x000fe20000010033 */
[----:B------:R-:W-:Y:S02]  /*55e0*/  HADD2.F32 R5, -RZ, R36.H0_H0 ;  /* 0x20000024ff057230 */ /* 0x000fe40000004100 */
[----:B------:R-:W-:Y:S02]  /*55f0*/  HADD2.F32 R12, -RZ, R12.H1_H1 ;  /* 0x3000000cff0c7230 */ /* 0x000fe40000004100 */
[----:B------:R-:W-:Y:S01]  /*5600*/  FFMA.FTZ R4, R4, R6, R43 ;  /* 0x0000000604047223 */ /* 0x000fe2000001002b */
[----:B------:R-:W-:Y:S02]  /*5610*/  HADD2.F32 R43, -RZ, R36.H1_H1 ;  /* 0x30000024ff2b7230 */ /* 0x000fe40000004100 */
[----:B------:R-:W-:Y:S01]  /*5620*/  FFMA.FTZ R5, R6, R5, R45 ;  /* 0x0000000506057223 */ /* 0x000fe2000001002d */
[----:B------:R-:W-:-:S02]  /*5630*/  HADD2.F32 R42, -RZ, R38.H0_H0 ;  /* 0x20000026ff2a7230 */ /* 0x000fc40000004100 */
[----:B------:R-:W-:Y:S02]  /*5640*/  HADD2.F32 R44, -RZ, R40.H0_H0 ;  /* 0x20000028ff2c7230 */ /* 0x000fe40000004100 */
[----:B------:R-:W-:Y:S01]  /*5650*/  FFMA.FTZ R5, R12, R43, R5 ;  /* 0x0000002b0c057223 */ /* 0x000fe20000010005 */
[----:B------:R-:W-:Y:S02]  /*5660*/  HADD2.F32 R3, -RZ, R20.H1_H1 ;  /* 0x30000014ff037230 */ /* 0x000fe40000004100 */
[C---:B------:R-:W-:Y:S01]  /*5670*/  FFMA.FTZ R49, R6.reuse, R42, R49 ;  /* 0x0000002a06317223 */ /* 0x040fe20000010031 */
[----:B------:R-:W-:Y:S02]  /*5680*/  HADD2.F32 R43, -RZ, R38.H1_H1 ;  /* 0x30000026ff2b7230 */ /* 0x000fe40000004100 */
[----:B------:R-:W-:Y:S01]  /*5690*/  FFMA.FTZ R44, R6, R44, R51 ;  /* 0x0000002c062c7223 */ /* 0x000fe20000010033 */
[----:B------:R-:W-:Y:S02]  /*56a0*/  HADD2.F32 R45, -RZ, R40.H1_H1 ;  /* 0x30000028ff2d7230 */ /* 0x000fe40000004100 */
        /* <DEDUP_REMOVED lines=33> */
.L_x_4141:
        /* <DEDUP_REMOVED lines=14> */
[--C-:B------:R-:W-:Y:S02]  /*59a0*/  HADD2.F32 R3, -RZ, R22.reuse.H0_H0 ;  /* 0x20000016ff037230 */ /* 0x100fe40000004100 */
[----:B------:R-:W-:Y:S01]  /*59b0*/  FFMA.FTZ R5, R48, R44, R5 ;  /* 0x0000002c30057223 */ /* 0x000fe20000010005 */
        /* <DEDUP_REMOVED lines=21> */
[----:B-1----:R-:W-:Y:S02]  /*5b10*/  HADD2.F32 R4, -RZ, R12.H0_H0 ;  /* 0x2000000cff047230 */ /* 0x002fe40000004100 */
[----:B------:R-:W-:Y:S01]  /*5b20*/  FFMA.FTZ R45, R32, R6, R45 ;  /* 0x00000006202d7223 */ /* 0x000fe2000001002d */
[----:B------:R-:W-:Y:S02]  /*5b30*/  HADD2.F32 R30, -RZ, R30.H1_H1 ;  /* 0x3000001eff1e7230 */ /* 0x000fe40000004100 */
        /* <DEDUP_REMOVED lines=47> */
.L_x_4142:
[----:B------:R-:W-:Y:S02]  /*5e30*/  SHF.R.U32.HI R22, RZ, 0x8, R18 ;  /* 0x00000008ff167819 */ /* 0x000fe40000011612 */
[C---:B------:R-:W-:Y:S02]  /*5e40*/  LOP3.LUT R5, R17.reuse, 0xf000f, RZ, 0xc0, !PT ;  /* 0x000f000f11057812 */ /* 0x040fe400078ec0ff */
[----:B------:R-:W-:Y:S02]  /*5e50*/  LOP3.LUT R4, R17, 0xf000f0, RZ, 0xc0, !PT ;  /* 0x00f000f011047812 */ /* 0x000fe400078ec0ff */
[----:B------:R-:W-:Y:S02]  /*5e60*/  SHF.R.U32.HI R6, RZ, 0x8, R17 ;  /* 0x00000008ff067819 */ /* 0x000fe40000011611 */
[----:B------:R-:W-:Y:S02]  /*5e70*/  LOP3.LUT R12, R18, 0xf000f0, RZ, 0xc0, !PT ;  /* 0x00f000f0120c7812 */ /* 0x000fe400078ec0ff */
        /* <DEDUP_REMOVED lines=132> */
.L_x_4143:
        /* <DEDUP_REMOVED lines=17> */
[--C-:B------:R-:W-:Y:S02]  /*67d0*/  HADD2.F32 R3, -RZ, R15.reuse.H0_H0 ;  /* 0x2000000fff037230 */ /* 0x100fe40000004100 */
[----:B------:R-:W-:Y:S01]  /*67e0*/  FFMA.FTZ R2, R23, R37, R2 ;  /* 0x0000002517027223 */ /* 0x000fe20000010002 */
[----:B------:R-:W-:Y:S02]  /*67f0*/  HADD2.F32 R23, -RZ, R22.H1_H1 ;  /* 0x30000016ff177230 */ /* 0x000fe40000004100 */
[----:B------:R-:W-:Y:S01]  /*6800*/  FFMA.FTZ R36, R5, R36, RZ ;  /* 0x0000002405247223 */ /* 0x000fe200000100ff */
[----:B------:R-:W-:Y:S02]  /*6810*/  HADD2.F32 R5, -RZ, R16.H0_H0 ;  /* 0x20000010ff057230 */ /* 0x000fe40000004100 */
[----:B------:R-:W-:Y:S01]  /*6820*/  FFMA.FTZ R3, R3, R35, R2 ;  /* 0x0000002303037223 */ /* 0x000fe20000010002 */
[----:B------:R-:W-:-:S02]  /*6830*/  HADD2.F32 R2, -RZ, R15.H1_H1 ;  /* 0x3000000fff027230 */ /* 0x000fc40000004100 */
[-C--:B------:R-:W-:Y:S01]  /*6840*/  FFMA.FTZ R14, R39, R37.reuse, R14 ;  /* 0x00000025270e7223 */ /* 0x080fe2000001000e */
[-C--:B------:R-:W-:Y:S01]  /*6850*/  FFMA.FTZ R4, R23, R37.reuse, R4 ;  /* 0x0000002517047223 */ /* 0x080fe20000010004 */
[----:B------:R-:W-:Y:S01]  /*6860*/  FFMA.FTZ R36, R41, R37, R36 ;  /* 0x0000002529247223 */ /* 0x000fe20000010024 */
[----:B------:R-:W-:Y:S02]  /*6870*/  HADD2.F32 R23, -RZ, R17.H0_H0 ;  /* 0x20000011ff177230 */ /* 0x000fe40000004100 */
[-C--:B------:R-:W-:Y:S01]  /*6880*/  FFMA.FTZ R5, R5, R35.reuse, R14 ;  /* 0x0000002305057223 */ /* 0x080fe2000001000e */
[----:B------:R-:W-:Y:S02]  /*6890*/  HADD2.F32 R37, -RZ, R18.H0_H0 ;  /* 0x20000012ff257230 */ /* 0x000fe40000004100 */
[----:B------:R-:W-:Y:S01]  /*68a0*/  FFMA.FTZ R3, R2, R6, R3 ;  /* 0x0000000602037223 */ /* 0x000fe20000010003 */
        /* <DEDUP_REMOVED lines=56> */
.L_x_4136:
        /* <DEDUP_REMOVED lines=8> */
.L_x_4135:
        /* <DEDUP_REMOVED lines=8> */
[----:B-----5:R-:W-:Y:S02]  /*6d30*/  IMAD R15, R2, UR4, R3 ;  /* 0x00000004020f7c24 */ /* 0x020fe4000f8e0203 */
        /* <DEDUP_REMOVED lines=11> */
.L_x_4148:
[----:B------:R-:W0:Y:S02]  /*6df0*/  LDS R6, [R3] ;  /* 0x0000000003067984 */ /* 0x000e240000000800 */
[----:B0-----:R-:W-:-:S10]  /*6e00*/  HFMA2.MMA R7, R6, 1, 1, R9 ;  /* 0x3c003c0006077835 */ /* 0x001fd40000000009 */
[----:B------:R-:W0:Y:S02]  /*6e10*/  ATOMS.CAST.SPIN R7, [R3], R6, R7 ;  /* 0x000000060307738d */ /* 0x000e240001800007 */
[----:B0-----:R-:W-:-:S13]  /*6e20*/  ISETP.EQ.U32.AND P0, PT, R7, 0x1, PT ;  /* 0x000000010700780c */ /* 0x001fda0003f02070 */
[----:B------:R-:W-:Y:S05]  /*6e30*/  @!P0 BRA `(.L_x_4148) ;  /* 0xfffffffc00ec8947 */ /* 0x000fea000383ffff */
[----:B------:R-:W-:Y:S05]  /*6e40*/  BRA `(.L_x_4146) ;  /* 0x00000000000c7947 */ /* 0x000fea0003800000 */
.L_x_4147:
[----:B------:R-:W2:Y:S02]  /*6e50*/  LD.E R3, desc[UR8][R12.64] ;  /* 0x000000080c037980 */ /* 0x000ea4000c101900 */
[----:B--2---:R-:W-:-:S05]  /*6e60*/  IADD3 R3, R9, R3, RZ ;  /* 0x0000000309037210 */ /* 0x004fca0007ffe0ff */
[----:B------:R0:W-:Y:S02]  /*6e70*/  ST.E desc[UR8][R12.64], R3 ;  /* 0x000000030c007985 */ /* 0x0001e4000c101908 */
.L_x_4146:
[----:B------:R-:W-:Y:S05]  /*6e80*/  BSYNC B0 ;  /* 0x0000000000007941 */ /* 0x000fea0003800000 */
.L_x_4145:
[----:B------:R1:W-:Y:S01]  /*6e90*/  ATOM.E.ADD.F16x2.RN.STRONG.GPU P0, RZ, desc[UR8][R12.64+0x4], R8 ;  /* 0x000004080cff79a2 */ /* 0x0003e2000810e1c8 */
[----:B------:R-:W-:Y:S04]  /*6ea0*/  BSSY B0, `(.L_x_4149) ;  /* 0x000000f000007945 */ /* 0x000fe80003800000 */
[----:B-1----:R-:W-:Y:S05]  /*6eb0*/  @P0 BRA `(.L_x_4150) ;  /* 0x0000000000340947 */ /* 0x002fea0003800000 */
[----:B------:R-:W1:Y:S02]  /*6ec0*/  QSPC.E.S P0, RZ, [R12+0x4] ;  /* 0x000004000cff73aa */ /* 0x000e640000000500 */
[----:B-1----:R-:W-:Y:S05]  /*6ed0*/  @!P0 BRA `(.L_x_4151) ;  /* 0x0000000000208947 */ /* 0x002fea0003800000 */
[----:B------:R-:W-:-:S04]  /*6ee0*/  MOV R6, R12 ;  /* 0x0000000c00067202 */ /* 0x000fc80000000f00 */
[----:B0-----:R-:W-:-:S07]  /*6ef0*/  MOV R3, R6 ;  /* 0x0000000600037202 */ /* 0x001fce0000000f00 */
.L_x_4152:
[----:B------:R-:W0:Y:S02]  /*6f00*/  LDS R6, [R3+0x4] ;  /* 0x0000040003067984 */ /* 0x000e240000000800 */
[----:B0-----:R-:W-:-:S06]  /*6f10*/  HADD2 R7, R6, R8 ;  /* 0x0000000806077230 */ /* 0x001fcc0000000000 */
[----:B------:R-:W0:Y:S02]  /*6f20*/  ATOMS.CAST.SPIN R7, [R3+0x4], R6, R7 ;  /* 0x000004060307738d */ /* 0x000e240001800007 */
[----:B0-----:R-:W-:-:S13]  /*6f30*/  ISETP.EQ.U32.AND P0, PT, R7, 0x1, PT ;  /* 0x000000010700780c */ /* 0x001fda0003f02070 */
[----:B------:R-:W-:Y:S05]  /*6f40*/  @!P0 BRA `(.L_x_4152) ;  /* 0xfffffffc00ec8947 */ /* 0x000fea000383ffff */
[----:B------:R-:W-:Y:S05]  /*6f50*/  BRA `(.L_x_4150) ;  /* 0x00000000000c7947 */ /* 0x000fea0003800000 */
.L_x_4151:
[----:B0-----:R-:W2:Y:S02]  /*6f60*/  LD.E R3, desc[UR8][R12.64+0x4] ;  /* 0x000004080c037980 */ /* 0x001ea4000c101900 */
[----:B--2---:R-:W-:-:S05]  /*6f70*/  IADD3 R3, R8, R3, RZ ;  /* 0x0000000308037210 */ /* 0x004fca0007ffe0ff */
[----:B------:R1:W-:Y:S02]  /*6f80*/  ST.E desc[UR8][R12.64+0x4], R3 ;  /* 0x000004030c007985 */ /* 0x0003e4000c101908 */
.L_x_4150:
[----:B------:R-:W-:Y:S05]  /*6f90*/  BSYNC B0 ;  /* 0x0000000000007941 */ /* 0x000fea0003800000 */
.L_x_4149:
        /* <DEDUP_REMOVED lines=11> */
.L_x_4156:
[----:B------:R-:W0:Y:S02]  /*7050*/  LDS R2, [R0] ;  /* 0x0000000000027984 */ /* 0x000e240000000800 */
[----:B0-----:R-:W-:-:S10]  /*7060*/  HFMA2.MMA R3, R2, 1, 1, R24 ;  /* 0x3c003c0002037835 */ /* 0x001fd40000000018 */
[----:B------:R-:W0:Y:S02]  /*7070*/  ATOMS.CAST.SPIN R3, [R0], R2, R3 ;  /* 0x000000020003738d */ /* 0x000e240001800003 */
[----:B0-----:R-:W-:-:S13]  /*7080*/  ISETP.EQ.U32.AND P0, PT, R3, 0x1, PT ;  /* 0x000000010300780c */ /* 0x001fda0003f02070 */
[----:B------:R-:W-:Y:S05]  /*7090*/  @!P0 BRA `(.L_x_4156) ;  /* 0xfffffffc00ec8947 */ /* 0x000fea000383ffff */
[----:B------:R-:W-:Y:S05]  /*70a0*/  BRA `(.L_x_4154) ;  /* 0x00000000000c7947 */ /* 0x000fea0003800000 */
.L_x_4155:
[----:B------:R-:W2:Y:S02]  /*70b0*/  LD.E R0, desc[UR8][R4.64] ;  /* 0x0000000804007980 */ /* 0x000ea4000c101900 */
[----:B--2---:R-:W-:-:S05]  /*70c0*/  IADD3 R3, R24, R0, RZ ;  /* 0x0000000018037210 */ /* 0x004fca0007ffe0ff */
[----:B------:R0:W-:Y:S02]  /*70d0*/  ST.E desc[UR8][R4.64], R3 ;  /* 0x0000000304007985 */ /* 0x0001e4000c101908 */
.L_x_4154:
[----:B------:R-:W-:Y:S05]  /*70e0*/  BSYNC B0 ;  /* 0x0000000000007941 */ /* 0x000fea0003800000 */
.L_x_4153:
[----:B------:R1:W-:Y:S02]  /*70f0*/  ATOM.E.ADD.F16x2.RN.STRONG.GPU P0, RZ, desc[UR8][R4.64+0x4], R11 ;  /* 0x0000040b04ff79a2 */ /* 0x0003e4000810e1c8 */
[----:B-1----:R-:W-:Y:S05]  /*7100*/  @P0 EXIT ;  /* 0x000000000000094d */ /* 0x002fea0003800000 */
[----:B------:R-:W1:Y:S02]  /*7110*/  QSPC.E.S P0, RZ, [R4+0x4] ;  /* 0x0000040004ff73aa */ /* 0x000e640000000500 */
[----:B-1----:R-:W-:Y:S05]  /*7120*/  @!P0 BRA `(.L_x_4157) ;  /* 0x0000000000208947 */ /* 0x002fea0003800000 */
[----:B------:R-:W-:-:S04]  /*7130*/  MOV R2, R4 ;  /* 0x0000000400027202 */ /* 0x000fc80000000f00 */
[----:B------:R-:W-:-:S07]  /*7140*/  MOV R0, R2 ;  /* 0x0000000200007202 */ /* 0x000fce0000000f00 */
.L_x_4158:
[----:B------:R-:W0:Y:S02]  /*7150*/  LDS R2, [R0+0x4] ;  /* 0x0000040000027984 */ /* 0x000e240000000800 */
[----:B0-----:R-:W-:-:S06]  /*7160*/  HADD2 R3, R2, R11 ;  /* 0x0000000b02037230 */ /* 0x001fcc0000000000 */
[----:B------:R-:W0:Y:S02]  /*7170*/  ATOMS.CAST.SPIN R3, [R0+0x4], R2, R3 ;  /* 0x000004020003738d */ /* 0x000e240001800003 */
[----:B0-----:R-:W-:-:S13]  /*7180*/  ISETP.EQ.U32.AND P0, PT, R3, 0x1, PT ;  /* 0x000000010300780c */ /* 0x001fda0003f02070 */
[----:B------:R-:W-:Y:S05]  /*7190*/  @!P0 BRA `(.L_x_4158) ;  /* 0xfffffffc00ec8947 */ /* 0x000fea000383ffff */
[----:B------:R-:W-:Y:S05]  /*71a0*/  EXIT ;  /* 0x000000000000794d */ /* 0x000fea0003800000 */
.L_x_4157:
[----:B------:R-:W0:Y:S02]  /*71b0*/  LD.E R0, desc[UR8][R4.64+0x4] ;  /* 0x0000040804007980 */ /* 0x000e24000c101900 */
[----:B0-----:R-:W-:-:S05]  /*71c0*/  IADD3 R3, R11, R0, RZ ;  /* 0x000000000b037210 */ /* 0x001fca0007ffe0ff */
[----:B------:R-:W-:Y:S01]  /*71d0*/  ST.E desc[UR8][R4.64+0x4], R3 ;  /* 0x0000040304007985 */ /* 0x000fe2000c101908 */
[----:B------:R-:W-:Y:S05]  /*71e0*/  EXIT ;  /* 0x000000000000794d */ /* 0x000fea0003800000 */
.L_x_4159:
        /* <DEDUP_REMOVED lines=9> */
.L_x_5241:


//--------------------- .text._Z23gemm_half_q_half_kernelILi2ELi10ELb1ELb0ELi32EEvPK6__halfPKjS4_S2_PS0_iiiiPKtS7_iiiiiibS2_i --------------------------
	.section	.text._Z23gemm_half_q_half_kernelILi2ELi10ELb1ELb0ELi32EEvPK6__halfPKjS4_S2_PS0_iiiiPKtS7_iiiiiibS2_i,"ax",@progbits
	.align	128
        .global         _Z23gemm_half_q_half_kernelILi2ELi10ELb1ELb0ELi32EEvPK6__halfPKjS4_S2_PS0_iiiiPKtS7_iiiiiibS2_i
        .type           _Z23gemm_half_q_half_kernelILi2ELi10ELb1ELb0ELi32EEvPK6__halfPKjS4_S2_PS0_iiiiPKtS7_iiiiiibS2_i,@function
        .size           _Z23gemm_half_q_half_kernelILi2ELi10ELb1ELb0ELi32EEvPK6__halfPKjS4_S2_PS0_iiiiPKtS7_iiiiiibS2_i,(.L_x_5242 - _Z23gemm_half_q_half_kernelILi2ELi10ELb1ELb0ELi32EEvPK6__halfPKjS4_S2_PS0_iiiiPKtS7_iiiiiibS2_i)
        .other          _Z23gemm_half_q_half_kernelILi2ELi10ELb1ELb0ELi32EEvPK6__halfPKjS4_S2_PS0_iiiiPKtS7_iiiiiibS2_i,@"STO_CUDA_ENTRY STV_DEFAULT"
_Z23gemm_half_q_half_kernelILi2ELi10ELb1ELb0ELi32EEvPK6__halfPKjS4_S2_PS0_iiiiPKtS7_iiiiiibS2_i:
.text._Z23gemm_half_q_half_kernelILi2ELi10ELb1ELb0ELi32EEvPK6__halfPKjS4_S2_PS0_iiiiPKtS7_iiiiiibS2_i:
        /* <DEDUP_REMOVED lines=8> */
[----:B------:R-:W2:Y:S01]  /*0080*/  S2R R2, SR_CTAID.Z ;  /* 0x0000000000027919 */ /* 0x000ea20000002700 */
[----:B------:R-:W3:Y:S01]  /*0090*/  LDC R7, c[0x0][0x240] ;  /* 0x00009000ff077b82 */ /* 0x000ee20000000800 */
[----:B0-----:R-:W-:-:S05]  /*00a0*/  IMAD R12, R4, -0x2, R3 ;  /* 0xfffffffe040c7824 */ /* 0x001fca00078e0203 */
        /* <DEDUP_REMOVED lines=13> */
.L_x_4160:
        /* <DEDUP_REMOVED lines=37> */
.L_x_4165:
        /* <DEDUP_REMOVED lines=16> */
.L_x_4164:
        /* <DEDUP_REMOVED lines=16> */
.L_x_4163:
        /* <DEDUP_REMOVED lines=17> */
.L_x_4167:
        /* <DEDUP_REMOVED lines=16> */
.L_x_4166:
        /* <DEDUP_REMOVED lines=14> */
.L_x_4162:
[----:B------:R-:W-:Y:S05]  /*08c0*/  BSYNC B0 ;  /* 0x0000000000007941 */ /* 0x000fea0003800000 */
.L_x_4161:
        /* <DEDUP_REMOVED lines=14> */
[----:B------:R-:W-:-:S03]  /*09b0*/  PLOP3.LUT P0, PT, PT, PT, PT, 0x80, 0x0 ;  /* 0x000000000000781c */ /* 0x000fc60003f0f070 */
[----:B------:R-:W-:-:S04]  /*09c0*/  LEA R4, R4, UR4, 0x1 ;  /* 0x0000000404047c11 */ /* 0x000fc8000f8e08ff */
[----:B------:R-:W-:-:S05]  /*09d0*/  LEA R5, R5, R4, 0x2 ;  /* 0x0000000405057211 */ /* 0x000fca00078e10ff */
[----:B-1----:R-:W-:Y:S01]  /*09e0*/  IMAD.WIDE R4, R5, 0x2, R8 ;  /* 0x0000000205047825 */ /* 0x002fe200078e0208 */
[----:B------:R-:W-:Y:S06]  /*09f0*/  @!P2 BRA `(.L_x_4169) ;  /* 0x000000000034a947 */ /* 0x000fec0003800000 */
[----:B------:R-:W-:Y:S02]  /*0a00*/  PLOP3.LUT P0, PT, PT, PT, PT, 0x8, 0x0 ;  /* 0x000000000000781c */ /* 0x000fe40003f0e170 */
[----:B------:R-:W-:-:S11]  /*0a10*/  IADD3 R7, R3, -0x3, RZ ;  /* 0xfffffffd03077810 */ /* 0x000fd60007ffe0ff */
.L_x_4170:
        /* <DEDUP_REMOVED lines=11> */
.L_x_4169:
        /* <DEDUP_REMOVED lines=10> */
.L_x_4168:
[----:B01----:R-:W0:Y:S08]  /*0b70*/  LDC R13, c[0x0][0x25c] ;  /* 0x00009700ff0d7b82 */ /* 0x003e300000000800 */
        /* <DEDUP_REMOVED lines=17> */
.L_x_4172:
        /* <DEDUP_REMOVED lines=9> */
[----:B------:R3:W4:Y:S01]  /*0d20*/  LDG.E.U16.CONSTANT R19, desc[UR8][R18.64] ;  /* 0x0000000812137981 */ /* 0x000722000c1e9500 */
[----:B------:R-:W-:-:S06]  /*0d30*/  IMAD.WIDE R4, R4, 0x2, R16 ;  /* 0x0000000204047825 */ /* 0x000fcc00078e0210 */
[----:B------:R0:W4:Y:S01]  /*0d40*/  LDG.E.U16.CONSTANT R5, desc[UR8][R4.64] ;  /* 0x0000000804057981 */ /* 0x000122000c1e9500 */
        /* <DEDUP_REMOVED lines=14> */
[----:B---3--:R-:W-:Y:S01]  /*0e30*/  IMAD R18, R2, R2, RZ ;  /* 0x0000000202127224 */ /* 0x008fe200078e02ff */
[----:B----4-:R-:W-:Y:S01]  /*0e40*/  IADD3 R22, R19, R22, RZ ;  /* 0x0000001613167210 */ /* 0x010fe20007ffe0ff */
[----:B------:R-:W-:-:S02]  /*0e50*/  IMAD R25, R25, R25, RZ ;  /* 0x0000001919197224 */ /* 0x000fc400078e02ff */
[----:B------:R-:W-:Y:S01]  /*0e60*/  IMAD R23, R23, R23, RZ ;  /* 0x0000001717177224 */ /* 0x000fe200078e02ff */
[----:B------:R-:W2:Y:S01]  /*0e70*/  I2F.F16 R24, R24 ;  /* 0x0000001800187306 */ /* 0x000ea20000200c00 */
[----:B------:R-:W-:-:S07]  /*0e80*/  ISETP.GE.AND P2, PT, R22, R55, PT ;  /* 0x000000371600720c */ /* 0x000fce0003f46270 */
[----:B0-----:R-:W0:Y:S01]  /*0e90*/  I2F.F16 R4, R25 ;  /* 0x0000001900047306 */ /* 0x001e220000200c00 */
[----:B--2---:R-:W-:-:S07]  /*0ea0*/  HMUL2 R2, R24.H0_H0, R5.H0_H0 ;  /* 0x2000000518027232 */ /* 0x004fce0000000800 */
[----:B------:R-:W2:Y:S01]  /*0eb0*/  I2F.F16 R18, R18 ;  /* 0x0000001200127306 */ /* 0x000ea20000200c00 */
[----:B0-----:R-:W-:-:S07]  /*0ec0*/  HMUL2 R3, R4.H0_H0, R5.H0_H0 ;  /* 0x2000000504037232 */ /* 0x001fce0000000800 */
[----:B------:R-:W0:Y:S01]  /*0ed0*/  I2F.F16 R26, R23 ;  /* 0x00000017001a7306 */ /* 0x000e220000200c00 */
[-C--:B--2---:R-:W-:Y:S02]  /*0ee0*/  HMUL2 R4, R18.H0_H0, R5.reuse.H0_H0 ;  /* 0x2000000512047232 */ /* 0x084fe40000000800 */
[----:B0-----:R-:W-:Y:S01]  /*0ef0*/  HMUL2 R5, R26.H0_H0, R5.H0_H0 ;  /* 0x200000051a057232 */ /* 0x001fe20000000800 */
[----:B------:R-:W-:Y:S06]  /*0f00*/  @!P2 BRA `(.L_x_4172) ;  /* 0xfffffffc0060a947 */ /* 0x000fec000383ffff */
.L_x_4171:
        /* <DEDUP_REMOVED lines=8> */
[----:B------:R-:W-:Y:S02]  /*0f90*/  LEA.HI R14, R9, R8, RZ, 0x5 ;  /* 0x00000008090e7211 */ /* 0x000fe400078f28ff */
[----:B------:R-:W-:Y:S02]  /*0fa0*/  CS2R R8, SRZ ;  /* 0x0000000000087805 */ /* 0x000fe4000001ff00 */
[C---:B0-----:R-:W-:Y:S02]  /*0fb0*/  ISETP.GT.AND P3, PT, R54.reuse, R13, PT ;  /* 0x0000000d3600720c */ /* 0x041fe40003f64270 */
        /* <DEDUP_REMOVED lines=9> */
.L_x_4173:
        /* <DEDUP_REMOVED lines=8> */
.L_x_4174:
        /* <DEDUP_REMOVED lines=11> */
.L_x_4175:
        /* <DEDUP_REMOVED lines=8> */
.L_x_4176:
        /* <DEDUP_REMOVED lines=8> */
.L_x_4177:
        /* <DEDUP_REMOVED lines=28> */
.L_x_4187:
[----:B------:R-:W-:Y:S02]  /*1440*/  MOV R20, R6 ;  /* 0x0000000600147202 */ /* 0x000fe40000000f00 */
[----:B------:R-:W-:Y:S01]  /*1450*/  MOV R21, R7 ;  /* 0x0000000700157202 */ /* 0x000fe20000000f00 */
[----:B------:R-:W-:Y:S06]  /*1460*/  @!P1 BRA `(.L_x_4179) ;  /* 0x0000003800509947 */ /* 0x000fec0003800000 */
[----:B------:R-:W2:Y:S01]  /*1470*/  LDG.E.128.CONSTANT R16, desc[UR8][R20.64] ;  /* 0x0000000814107981 */ /* 0x000ea2000c1e9d00 */
[----:B------:R-:W0:Y:S01]  /*1480*/  LDC R35, c[0x0][0x23c] ;  /* 0x00008f00ff237b82 */ /* 0x000e220000000800 */
[----:B------:R-:W-:Y:S01]  /*1490*/  HFMA2.MMA R7, -RZ, RZ, 0, 0.0625 ;  /* 0x00002c00ff077435 */ /* 0x000fe200000001ff */
[----:B------:R-:W-:-:S04]  /*14a0*/  PRMT R6, R0, 0x9910, RZ ;  /* 0x0000991000067816 */ /* 0x000fc800000000ff */
[----:B------:R-:W-:-:S05]  /*14b0*/  ISETP.NE.AND P2, PT, R6, RZ, PT ;  /* 0x000000ff0600720c */ /* 0x000fca0003f45270 */
[----:B------:R-:W-:Y:S01]  /*14c0*/  PRMT R2, R2, 0x5410, R7 ;  /* 0x0000541002027816 */ /* 0x000fe20000000007 */
[----:B0-----:R-:W-:-:S05]  /*14d0*/  IMAD.WIDE R30, R35, 0x4, R20 ;  /* 0x00000004231e7825 */ /* 0x001fca00078e0214 */
[----:B------:R0:W5:Y:S02]  /*14e0*/  LDG.E.128.CONSTANT R12, desc[UR8][R30.64] ;  /* 0x000000081e0c7981 */ /* 0x000164000c1e9d00 */
[----:B0-----:R-:W-:Y:S01]  /*14f0*/  IMAD.WIDE R30, R35, 0x4, R30 ;  /* 0x00000004231e7825 */ /* 0x001fe200078e021e */
[C---:B--2---:R-:W-:Y:S02]  /*1500*/  LOP3.LUT R49, R16.reuse, 0xf000f, RZ, 0xc0, !PT ;  /* 0x000f000f10317812 */ /* 0x044fe400078ec0ff */
[----:B------:R-:W-:Y:S02]  /*1510*/  LOP3.LUT R7, R16, 0xf000f0, RZ, 0xc0, !PT ;  /* 0x00f000f010077812 */ /* 0x000fe400078ec0ff */
[----:B------:R-:W-:Y:S02]  /*1520*/  LOP3.LUT R22, R17, 0xf000f0, RZ, 0xc0, !PT ;  /* 0x00f000f011167812 */ /* 0x000fe400078ec0ff */
[----:B------:R-:W-:Y:S02]  /*1530*/  SHF.R.U32.HI R16, RZ, 0x8, R16 ;  /* 0x00000008ff107819 */ /* 0x000fe40000011610 */
[----:B------:R-:W-:-:S02]  /*1540*/  SHF.R.U32.HI R36, RZ, 0x8, R18 ;  /* 0x00000008ff247819 */ /* 0x000fc40000011612 */
[----:B------:R-:W-:Y:S02]  /*1550*/  SHF.R.U32.HI R23, RZ, 0x8, R17 ;  /* 0x00000008ff177819 */ /* 0x000fe40000011611 */
[C---:B------:R-:W-:Y:S02]  /*1560*/  LOP3.LUT R28, R18.reuse, 0xf000f, RZ, 0xc0, !PT ;  /* 0x000f000f121c7812 */ /* 0x040fe400078ec0ff */
[----:B------:R-:W-:Y:S02]  /*1570*/  LOP3.LUT R32, R18, 0xf000f0, RZ, 0xc0, !PT ;  /* 0x00f000f012207812 */ /* 0x000fe400078ec0ff */
[C---:B------:R-:W-:Y:S02]  /*1580*/  LOP3.LUT R38, R19.reuse, 0xf000f, RZ, 0xc0, !PT ;  /* 0x000f000f13267812 */ /* 0x040fe400078ec0ff */
        /* <DEDUP_REMOVED lines=34> */
[-C--:B------:R-:W-:Y:S01]  /*17b0*/  HFMA2 R42, R19, R2.reuse.H1_H1, -72, -72 ;  /* 0xd480d480132a7431 */ /* 0x080fe20000060002 */
[----:B------:R-:W-:Y:S01]  /*17c0*/  LOP3.LUT R16, R28, 0x64006400, RZ, 0xfc, !PT ;  /* 0x640064001c107812 */ /* 0x000fe200078efcff */
[----:B------:R-:W-:Y:S01]  /*17d0*/  HFMA2 R28, R7, R2.H1_H1, -72, -72 ;  /* 0xd480d480071c7431 */ /* 0x000fe20000060002 */
[----:B------:R-:W-:Y:S01]  /*17e0*/  LOP3.LUT R51, R32, 0x64006400, RZ, 0xfc, !PT ;  /* 0x6400640020337812 */ /* 0x000fe200078efcff */
[----:B------:R-:W-:-:S02]  /*17f0*/  HADD2 R43, R18, -1032, -1032 ;  /* 0xe408e408122b7430 */ /* 0x000fc40000000000 */
[-C--:B------:R-:W-:Y:S02]  /*1800*/  HFMA2 R44, R23, R2.reuse.H1_H1, -72, -72 ;  /* 0xd480d480172c7431 */ /* 0x080fe40000060002 */
[----:B------:R-:W-:Y:S02]  /*1810*/  HADD2 R45, R22, -1032, -1032 ;  /* 0xe408e408162d7430 */ /* 0x000fe40000000000 */
        /* <DEDUP_REMOVED lines=8> */
[--C-:B------:R-:W-:Y:S02]  /*18a0*/  HADD2.F32 R18, -RZ, R39.reuse.H0_H0 ;  /* 0x20000027ff127230 */ /* 0x100fe40000004100 */
        /* <DEDUP_REMOVED lines=80> */
.L_x_4180:
[----:B------:R0:W5:Y:S01]  /*1db0*/  LDG.E.128.CONSTANT R16, desc[UR8][R30.64] ;  /* 0x000000081e107981 */ /* 0x000162000c1e9d00 */
[----:B------:R-:W-:Y:S05]  /*1dc0*/  @P0 BRA `(.L_x_4181) ;  /* 0x0000000400580947 */ /* 0x000fea0003800000 */
[----:B------:R-:W1:Y:S01]  /*1dd0*/  LDS.64 R6, [UR4+0x40] ;  /* 0x00004004ff067984 */ /* 0x000e620008000a00 */
[----:B------:R-:W-:Y:S02]  /*1de0*/  HADD2.F32 R23, -RZ, R39.H0_H0 ;  /* 0x20000027ff177230 */ /* 0x000fe40000004100 */
[----:B------:R-:W-:Y:S01]  /*1df0*/  HADD2.F32 R22, -RZ, R37.H0_H0 ;  /* 0x20000025ff167230 */ /* 0x000fe20000004100 */
[----:B------:R-:W2:Y:S01]  /*1e00*/  LDS.64 R32, [UR4+0x48] ;  /* 0x00004804ff207984 */ /* 0x000ea20008000a00 */
[----:B------:R-:W-:Y:S02]  /*1e10*/  HADD2.F32 R57, -RZ, R49.H1_H1 ;  /* 0x30000031ff397230 */ /* 0x000fe40000004100 */
[----:B------:R-:W-:Y:S02]  /*1e20*/  HADD2.F32 R39, -RZ, R39.H1_H1 ;  /* 0x30000027ff277230 */ /* 0x000fe40000004100 */
[--C-:B-1----:R-:W-:Y:S02]  /*1e30*/  HADD2.F32 R53, -RZ, R6.reuse.H0_H0 ;  /* 0x20000006ff357230 */ /* 0x102fe40000004100 */
[----:B------:R-:W-:-:S02]  /*1e40*/  HADD2.F32 R51, -RZ, R6.H1_H1 ;  /* 0x30000006ff337230 */ /* 0x000fc40000004100 */
[--C-:B------:R-:W-:Y:S02]  /*1e50*/  HADD2.F32 R50, -RZ, R7.reuse.H0_H0 ;  /* 0x20000007ff327230 */ /* 0x100fe40000004100 */
[-C--:B------:R-:W-:Y:S01]  /*1e60*/  FFMA.FTZ R22, R22, R53.reuse, RZ ;  /* 0x0000003516167223 */ /* 0x080fe200000100ff */
[----:B------:R-:W-:Y:S02]  /*1e70*/  HADD2.F32 R52, -RZ, R7.H1_H1 ;  /* 0x30000007ff347230 */ /* 0x000fe40000004100 */
[----:B------:R-:W-:Y:S02]  /*1e80*/  HADD2.F32 R6, -RZ, R49.H0_H0 ;  /* 0x20000031ff067230 */ /* 0x000fe40000004100 */
[--C-:B------:R-:W-:Y:S02]  /*1e90*/  HADD2.F32 R7, -RZ, R34.reuse.H0_H0 ;  /* 0x20000022ff077230 */ /* 0x100fe40000004100 */
[----:B------:R-:W-:Y:S02]  /*1ea0*/  HADD2.F32 R34, -RZ, R34.H1_H1 ;  /* 0x30000022ff227230 */ /* 0x000fe40000004100 */
[-C--:B------:R-:W-:Y:S01]  /*1eb0*/  FFMA.FTZ R56, R6, R53.reuse, RZ ;  /* 0x0000003506387223 */ /* 0x080fe200000100ff */
[-C--:B------:R-:W-:Y:S01]  /*1ec0*/  FFMA.FTZ R6, R23, R53.reuse, RZ ;  /* 0x0000003517067223 */ /* 0x080fe200000100ff */
[----:B------:R-:W-:Y:S01]  /*1ed0*/  FFMA.FTZ R49, R7, R53, RZ ;  /* 0x0000003507317223 */ /* 0x000fe200000100ff */
[----:B------:R-:W-:-:S02]  /*1ee0*/  HADD2.F32 R23, -RZ, R37.H1_H1 ;  /* 0x30000025ff177230 */ /* 0x000fc40000004100 */
[-C--:B------:R-:W-:Y:S01]  /*1ef0*/  FFMA.FTZ R7, R57, R51.reuse, R56 ;  /* 0x0000003339077223 */ /* 0x080fe20000010038 */
[----:B------:R-:W-:Y:S02]  /*1f00*/  HADD2.F32 R56, -RZ, R36.H0_H0 ;  /* 0x20000024ff387230 */ /* 0x000fe40000004100 */
[-C--:B------:R-:W-:Y:S01]  /*1f10*/  FFMA.FTZ R49, R34, R51.reuse, R49 ;  /* 0x0000003322317223 */ /* 0x080fe20000010031 */
[----:B------:R-:W-:Y:S02]  /*1f20*/  HADD2.F32 R34, -RZ, R28.H0_H0 ;  /* 0x2000001cff227230 */ /* 0x000fe40000004100 */
        /* <DEDUP_REMOVED lines=16> */
[----:B--2---:R-:W-:Y:S02]  /*2030*/  HADD2.F32 R22, -RZ, R32.H0_H0 ;  /* 0x20000020ff167230 */ /* 0x004fe40000004100 */
        /* <DEDUP_REMOVED lines=47> */
.L_x_4181:
[----:B-----5:R-:W-:Y:S01]  /*2330*/  LOP3.LUT R32, R14, 0xf000f, RZ, 0xc0, !PT ;  /* 0x000f000f0e207812 */ /* 0x020fe200078ec0ff */
[----:B0-----:R-:W-:Y:S01]  /*2340*/  IMAD.WIDE R30, R35, 0x4, R30 ;  /* 0x00000004231e7825 */ /* 0x001fe200078e021e */
[C---:B------:R-:W-:Y:S02]  /*2350*/  LOP3.LUT R6, R12.reuse, 0xf000f, RZ, 0xc0, !PT ;  /* 0x000f000f0c067812 */ /* 0x040fe400078ec0ff */
[----:B------:R-:W-:Y:S02]  /*2360*/  LOP3.LUT R7, R12, 0xf000f0, RZ, 0xc0, !PT ;  /* 0x00f000f00c077812 */ /* 0x000fe400078ec0ff */
[----:B------:R-:W-:Y:S02]  /*2370*/  SHF.R.U32.HI R28, RZ, 0x8, R13 ;  /* 0x00000008ff1c7819 */ /* 0x000fe4000001160d */
[----:B------:R-:W-:Y:S02]  /*2380*/  SHF.R.U32.HI R34, RZ, 0x8, R14 ;  /* 0x00000008ff227819 */ /* 0x000fe4000001160e */
[----:B------:R-:W-:-:S02]  /*2390*/  SHF.R.U32.HI R12, RZ, 0x8, R12 ;  /* 0x00000008ff0c7819 */ /* 0x000fc4000001160c */
[----:B------:R-:W-:Y:S02]  /*23a0*/  LOP3.LUT R33, R14, 0xf000f0, RZ, 0xc0, !PT ;  /* 0x00f000f00e217812 */ /* 0x000fe400078ec0ff */
[C---:B------:R-:W-:Y:S02]  /*23b0*/  LOP3.LUT R36, R15.reuse, 0xf000f, RZ, 0xc0, !PT ;  /* 0x000f000f0f247812 */ /* 0x040fe400078ec0ff */
[----:B------:R-:W-:Y:S02]  /*23c0*/  LOP3.LUT R39, R15, 0xf000f0, RZ, 0xc0, !PT ;  /* 0x00f000f00f277812 */ /* 0x000fe400078ec0ff */
[----:B------:R-:W-:Y:S02]  /*23d0*/  SHF.R.U32.HI R15, RZ, 0x8, R15 ;  /* 0x00000008ff0f7819 */ /* 0x000fe4000001160f */
        /* <DEDUP_REMOVED lines=16> */
[----:B------:R-:W-:Y:S01]  /*24e0*/  LOP3.LUT R39, R39, 0x64006400, RZ, 0xfc, !PT ;  /* 0x6400640027277812 */ /* 0x000fe200078efcff */
[-C--:B------:R-:W-:Y:S01]  /*24f0*/  HFMA2 R42, R43, R2.reuse.H1_H1, -72, -72 ;  /* 0xd480d4802b2a7431 */ /* 0x080fe20000060002 */
[----:B------:R-:W-:Y:S01]  /*2500*/  LOP3.LUT R15, R12, 0x64006400, RZ, 0xfc, !PT ;  /* 0x640064000c0f7812 */ /* 0x000fe200078efcff */
[-C--:B------:R-:W-:Y:S01]  /*2510*/  HFMA2 R44, R45, R2.reuse.H1_H1, -72, -72 ;  /* 0xd480d4802d2c7431 */ /* 0x080fe20000060002 */
[----:B------:R-:W-:Y:S02]  /*2520*/  LOP3.LUT R28, R33, 0x64006400, RZ, 0xfc, !PT ;  /* 0x64006400211c7812 */ /* 0x000fe400078efcff */
[----:B------:R-:W-:Y:S01]  /*2530*/  LOP3.LUT R6, R6, 0x64006400, RZ, 0xfc, !PT ;  /* 0x6400640006067812 */ /* 0x000fe200078efcff */
[----:B------:R-:W-:Y:S01]  /*2540*/  HFMA2 R40, R15, R2.H1_H1, -72, -72 ;  /* 0xd480d4800f287431 */ /* 0x000fe20000060002 */
        /* <DEDUP_REMOVED lines=8> */
[-C--:B------:R-:W-:Y:S01]  /*25d0*/  HFMA2 R34, R23, R2.reuse.H1_H1, -72, -72 ;  /* 0xd480d48017227431 */ /* 0x080fe20000060002 */
[----:B------:R-:W-:Y:S01]  /*25e0*/  LOP3.LUT R12, R32, 0x64006400, RZ, 0xfc, !PT ;  /* 0x64006400200c7812 */ /* 0x000fe200078efcff */
[-C--:B------:R-:W-:Y:S01]  /*25f0*/  HFMA2 R32, R7, R2.reuse.H1_H1, -72, -72 ;  /* 0xd480d48007207431 */ /* 0x080fe20000060002 */
[----:B------:R-:W-:Y:S01]  /*2600*/  LOP3.LUT R47, R36, 0x64006400, RZ, 0xfc, !PT ;  /* 0x64006400242f7812 */ /* 0x000fe200078efcff */
[-C--:B------:R-:W-:Y:S02]  /*2610*/  HFMA2 R36, R37, R2.reuse.H1_H1, -72, -72 ;  /* 0xd480d48025247431 */ /* 0x080fe40000060002 */
[----:B------:R-:W-:Y:S02]  /*2620*/  HADD2 R37, R38, -1032, -1032 ;  /* 0xe408e40826257430 */ /* 0x000fe40000000000 */
[----:B------:R-:W-:-:S02]  /*2630*/  HFMA2 R38, R39, R2.H1_H1, -72, -72 ;  /* 0xd480d48027267431 */ /* 0x000fc40000060002 */
[----:B------:R-:W-:Y:S02]  /*2640*/  HADD2 R39, R13, -1032, -1032 ;  /* 0xe408e4080d277430 */ /* 0x000fe40000000000 */
[----:B------:R-:W-:Y:S02]  /*2650*/  HADD2 R41, R14, -1032, -1032 ;  /* 0xe408e4080e297430 */ /* 0x000fe40000000000 */
[----:B------:R-:W-:Y:S02]  /*2660*/  HADD2 R43, R12, -1032, -1032 ;  /* 0xe408e4080c2b7430 */ /* 0x000fe40000000000 */
[----:B------:R-:W-:Y:S01]  /*2670*/  HFMA2 R28, R47, R2.H1_H1, -72, -72 ;  /* 0xd480d4802f1c7431 */ /* 0x000fe20000060002 */
        /* <DEDUP_REMOVED lines=28> */
[----:B------:R-:W-:Y:S02]  /*2840*/  HADD2.F32 R49, -RZ, R38.H0_H0 ;  /* 0x20000026ff317230 */ /* 0x000fe40000004100 */
[----:B------:R-:W-:Y:S02]  /*2850*/  HADD2.F32 R6, -RZ, R32.H1_H1 ;  /* 0x30000020ff067230 */ /* 0x000fe40000004100 */
[C---:B------:R-:W-:Y:S01]  /*2860*/  FFMA.FTZ R47, R15.reuse, R47, R12 ;  /* 0x0000002f0f2f7223 */ /* 0x040fe2000001000c */
        /* <DEDUP_REMOVED lines=14> */
[C---:B------:R-:W-:Y:S01]  /*2950*/  FFMA.FTZ R15, R7.reuse, R15, R12 ;  /* 0x0000000f070f7223 */ /* 0x040fe2000001000c */
[----:B------:R-:W-:Y:S02]  /*2960*/  HADD2.F32 R49, -RZ, R43.H0_H0 ;  /* 0x2000002bff317230 */ /* 0x000fe40000004100 */
[----:B------:R-:W-:Y:S02]  /*2970*/  HADD2.F32 R51, -RZ, R45.H0_H0 ;  /* 0x2000002dff337230 */ /* 0x000fe40000004100 */
[----:B------:R-:W-:Y:S01]  /*2980*/  FFMA.FTZ R15, R22, R47, R15 ;  /* 0x0000002f160f7223 */ /* 0x000fe2000001000f */
[----:B------:R-:W-:Y:S02]  /*2990*/  HADD2.F32 R13, -RZ, R39.H1_H1 ;  /* 0x30000027ff0d7230 */ /* 0x000fe40000004100 */
[----:B------:R-:W-:Y:S01]  /*29a0*/  FFMA.FTZ R49, R7, R49, R14 ;  /* 0x0000003107317223 */ /* 0x000fe2000001000e */
        /* <DEDUP_REMOVED lines=36> */
.L_x_4182:
[----:B------:R0:W5:Y:S01]  /*2bf0*/  LDG.E.128.CONSTANT R12, desc[UR8][R30.64] ;  /* 0x000000081e0c7981 */ /* 0x000162000c1e9d00 */
[----:B------:R-:W-:Y:S01]  /*2c00*/  LOP3.LUT R47, R16, 0xf000f, RZ, 0xc0, !PT ;  /* 0x000f000f102f7812 */ /* 0x000fe200078ec0ff */
[----:B------:R-:W-:Y:S06]  /*2c10*/  @P0 BRA `(.L_x_4183) ;  /* 0x0000000400580947 */ /* 0x000fec0003800000 */
[----:B------:R-:W1:Y:S01]  /*2c20*/  LDS.64 R6, [UR4+0x50] ;  /* 0x00005004ff067984 */ /* 0x000e620008000a00 */
[----:B------:R-:W-:Y:S02]  /*2c30*/  HADD2.F32 R22, -RZ, R35.H0_H0 ;  /* 0x20000023ff167230 */ /* 0x000fe40000004100 */
[----:B------:R-:W-:Y:S01]  /*2c40*/  HADD2.F32 R52, -RZ, R33.H1_H1 ;  /* 0x30000021ff347230 */ /* 0x000fe20000004100 */
[----:B0-----:R-:W0:Y:S01]  /*2c50*/  LDS.64 R30, [UR4+0x58] ;  /* 0x00005804ff1e7984 */ /* 0x001e220008000a00 */
[--C-:B------:R-:W-:Y:S02]  /*2c60*/  HADD2.F32 R23, -RZ, R37.reuse.H0_H0 ;  /* 0x20000025ff177230 */ /* 0x100fe40000004100 */
[----:B------:R-:W-:Y:S02]  /*2c70*/  HADD2.F32 R56, -RZ, R37.H1_H1 ;  /* 0x30000025ff387230 */ /* 0x000fe40000004100 */
[--C-:B------:R-:W-:Y:S02]  /*2c80*/  HADD2.F32 R37, -RZ, R38.reuse.H0_H0 ;  /* 0x20000026ff257230 */ /* 0x100fe40000004100 */
[----:B------:R-:W-:-:S02]  /*2c90*/  HADD2.F32 R38, -RZ, R38.H1_H1 ;  /* 0x30000026ff267230 */ /* 0x000fc40000004100 */
[--C-:B-1----:R-:W-:Y:S02]  /*2ca0*/  HADD2.F32 R51, -RZ, R6.reuse.H0_H0 ;  /* 0x20000006ff337230 */ /* 0x102fe40000004100 */
[----:B------:R-:W-:Y:S02]  /*2cb0*/  HADD2.F32 R50, -RZ, R6.H1_H1 ;  /* 0x30000006ff327230 */ /* 0x000fe40000004100 */
[--C-:B------:R-:W-:Y:S02]  /*2cc0*/  HADD2.F32 R49, -RZ, R7.reuse.H0_H0 ;  /* 0x20000007ff317230 */ /* 0x100fe40000004100 */
[-C--:B------:R-:W-:Y:S01]  /*2cd0*/  FFMA.FTZ R53, R22, R51.reuse, RZ ;  /* 0x0000003316357223 */ /* 0x080fe200000100ff */
[----:B------:R-:W-:Y:S02]  /*2ce0*/  HADD2.F32 R48, -RZ, R7.H1_H1 ;  /* 0x30000007ff307230 */ /* 0x000fe40000004100 */
[----:B------:R-:W-:Y:S01]  /*2cf0*/  FFMA.FTZ R23, R23, R51, RZ ;  /* 0x0000003317177223 */ /* 0x000fe200000100ff */
[----:B------:R-:W-:-:S02]  /*2d00*/  HADD2.F32 R6, -RZ, R46.H0_H0 ;  /* 0x2000002eff067230 */ /* 0x000fc40000004100 */
[----:B------:R-:W-:Y:S02]  /*2d10*/  HADD2.F32 R7, -RZ, R33.H0_H0 ;  /* 0x20000021ff077230 */ /* 0x000fe40000004100 */
[----:B------:R-:W-:Y:S02]  /*2d20*/  HADD2.F32 R46, -RZ, R46.H1_H1 ;  /* 0x3000002eff2e7230 */ /* 0x000fe40000004100 */
[-C--:B------:R-:W-:Y:S01]  /*2d30*/  FFMA.FTZ R33, R6, R51.reuse, RZ ;  /* 0x0000003306217223 */ /* 0x080fe200000100ff */
[----:B------:R-:W-:-:S03]  /*2d40*/  FFMA.FTZ R7, R7, R51, RZ ;  /* 0x0000003307077223 */ /* 0x000fc600000100ff */
        /* <DEDUP_REMOVED lines=9> */
[----:B------:R-:W-:Y:S01]  /*2de0*/  FFMA.FTZ R50, R56, R50, R23 ;  /* 0x0000003238327223 */ /* 0x000fe20000010017 */
[-C--:B------:R-:W-:Y:S01]  /*2df0*/  FFMA.FTZ R23, R33, R49.reuse, R22 ;  /* 0x0000003121177223 */ /* 0x080fe20000010016 */
[----:B------:R-:W-:Y:S02]  /*2e00*/  HADD2.F32 R34, -RZ, R34.H1_H1 ;  /* 0x30000022ff227230 */ /* 0x000fe40000004100 */
[-C--:B------:R-:W-:Y:S01]  /*2e10*/  FFMA.FTZ R33, R35, R49.reuse, R46 ;  /* 0x0000003123217223 */ /* 0x080fe2000001002e */
[-C--:B------:R-:W-:Y:S01]  /*2e20*/  FFMA.FTZ R7, R32, R48.reuse, R7 ;  /* 0x0000003020077223 */ /* 0x080fe20000010007 */
[----:B------:R-:W-:Y:S01]  /*2e30*/  FFMA.FTZ R49, R37, R49, R50 ;  /* 0x0000003125317223 */ /* 0x000fe20000010032 */
[----:B------:R-:W-:Y:S02]  /*2e40*/  HADD2.F32 R32, -RZ, R39.H0_H0 ;  /* 0x20000027ff207230 */ /* 0x000fe40000004100 */
[----:B------:R-:W-:Y:S01]  /*2e50*/  FFMA.FTZ R23, R34, R48, R23 ;  /* 0x0000003022177223 */ /* 0x000fe20000010017 */
[----:B0-----:R-:W-:-:S02]  /*2e60*/  HADD2.F32 R22, -RZ, R30.H0_H0 ;  /* 0x2000001eff167230 */ /* 0x001fc40000004100 */
[----:B------:R-:W-:Y:S01]  /*2e70*/  FFMA.FTZ R49, R38, R48, R49 ;  /* 0x0000003026317223 */ /* 0x000fe20000010031 */
[----:B------:R-:W-:Y:S02]  /*2e80*/  HADD2.F32 R36, -RZ, R36.H1_H1 ;  /* 0x30000024ff247230 */ /* 0x000fe40000004100 */
        /* <DEDUP_REMOVED lines=47> */
.L_x_4183:
[----:B------:R-:W-:Y:S02]  /*3180*/  LOP3.LUT R6, R16, 0xf000f0, RZ, 0xc0, !PT ;  /* 0x00f000f010067812 */ /* 0x000fe400078ec0ff */
[----:B------:R-:W-:Y:S02]  /*3190*/  SHF.R.U32.HI R16, RZ, 0x8, R16 ;  /* 0x00000008ff107819 */ /* 0x000fe40000011610 */
[----:B------:R-:W-:Y:S02]  /*31a0*/  LOP3.LUT R34, R19, 0xf000f, RZ, 0xc0, !PT ;  /* 0x000f000f13227812 */ /* 0x000fe400078ec0ff */
[C---:B------:R-:W-:Y:S02]  /*31b0*/  LOP3.LUT R22, R17.reuse, 0xf000f, RZ, 0xc0, !PT ;  /* 0x000f000f11167812 */ /* 0x040fe400078ec0ff */
[----:B------:R-:W-:Y:S02]  /*31c0*/  LOP3.LUT R23, R17, 0xf000f0, RZ, 0xc0, !PT ;  /* 0x00f000f011177812 */ /* 0x000fe400078ec0ff */
[----:B0-----:R-:W-:-:S02]  /*31d0*/  SHF.R.U32.HI R31, RZ, 0x8, R18 ;  /* 0x00000008ff1f7819 */ /* 0x001fc40000011612 */
        /* <DEDUP_REMOVED lines=24> */
[-C--:B------:R-:W-:Y:S01]  /*3360*/  HFMA2 R40, R17, R2.reuse.H1_H1, -72, -72 ;  /* 0xd480d48011287431 */ /* 0x080fe20000060002 */
[----:B------:R-:W-:Y:S01]  /*3370*/  LOP3.LUT R23, R23, 0x64006400, RZ, 0xfc, !PT ;  /* 0x6400640017177812 */ /* 0x000fe200078efcff */
[----:B------:R-:W-:Y:S01]  /*3380*/  HFMA2 R44, R45, R2.H1_H1, -72, -72 ;  /* 0xd480d4802d2c7431 */ /* 0x000fe20000060002 */
        /* <DEDUP_REMOVED lines=10> */
[C---:B-----5:R-:W-:Y:S01]  /*3430*/  LOP3.LUT R30, R12.reuse, 0xf000f, RZ, 0xc0, !PT ;  /* 0x000f000f0c1e7812 */ /* 0x060fe200078ec0ff */
[----:B------:R-:W-:Y:S01]  /*3440*/  HADD2 R37, R38, -1032, -1032 ;  /* 0xe408e40826257430 */ /* 0x000fe20000000000 */
[----:B------:R-:W-:Y:S01]  /*3450*/  LOP3.LUT R31, R12, 0xf000f0, RZ, 0xc0, !PT ;  /* 0x00f000f00c1f7812 */ /* 0x000fe200078ec0ff */
[----:B------:R-:W-:-:S02]  /*3460*/  HFMA2 R38, R39, R2.H1_H1, -72, -72 ;  /* 0xd480d48027267431 */ /* 0x000fc40000060002 */
[----:B------:R-:W-:Y:S02]  /*3470*/  HADD2 R39, R6, -1032, -1032 ;  /* 0xe408e40806277430 */ /* 0x000fe40000000000 */
[----:B------:R-:W-:Y:S02]  /*3480*/  HADD2 R41, R18, -1032, -1032 ;  /* 0xe408e40812297430 */ /* 0x000fe40000000000 */
[-C--:B------:R-:W-:Y:S02]  /*3490*/  HFMA2 R42, R19, R2.reuse.H1_H1, -72, -72 ;  /* 0xd480d480132a7431 */ /* 0x080fe40000060002 */
        /* <DEDUP_REMOVED lines=90> */
.L_x_4184:
[----:B------:R-:W-:Y:S05]  /*3a40*/  @P0 BRA `(.L_x_4185) ;  /* 0x0000000400580947 */ /* 0x000fea0003800000 */
        /* <DEDUP_REMOVED lines=20> */
[--C-:B------:R-:W-:Y:S02]  /*3b90*/  HADD2.F32 R7, -RZ, R32.reuse.H0_H0 ;  /* 0x20000020ff077230 */ /* 0x100fe40000004100 */
[----:B------:R-:W-:Y:S01]  /*3ba0*/  FFMA.FTZ R48, R17, R48, RZ ;  /* 0x0000003011307223 */ /* 0x000fe200000100ff */
        /* <DEDUP_REMOVED lines=8> */
[----:B------:R-:W-:Y:S01]  /*3c30*/  FFMA.FTZ R7, R32, R22, R7 ;  /* 0x0000001620077223 */ /* 0x000fe20000010007 */
[----:B------:R-:W-:-:S02]  /*3c40*/  HADD2.F32 R32, -RZ, R39.H0_H0 ;  /* 0x20000027ff207230 */ /* 0x000fc40000004100 */
[-C--:B------:R-:W-:Y:S01]  /*3c50*/  FFMA.FTZ R17, R17, R23.reuse, R46 ;  /* 0x0000001711117223 */ /* 0x080fe2000001002e */
[----:B-1----:R-:W-:Y:S02]  /*3c60*/  HADD2.F32 R16, -RZ, R18.H0_H0 ;  /* 0x20000012ff107230 */ /* 0x002fe40000004100 */
        /* <DEDUP_REMOVED lines=20> */
[----:B------:R-:W-:Y:S02]  /*3db0*/  HADD2.F32 R36, -RZ, R45.H1_H1 ;  /* 0x3000002dff247230 */ /* 0x000fe40000004100 */
[----:B------:R-:W-:Y:S01]  /*3dc0*/  FFMA.FTZ R33, R32, R18, R33 ;  /* 0x0000001220217223 */ /* 0x000fe20000010021 */
[----:B------:R-:W-:-:S02]  /*3dd0*/  HADD2.F32 R16, -RZ, R40.H0_H0 ;  /* 0x20000028ff107230 */ /* 0x000fc40000004100 */
[----:B------:R-:W-:Y:S02]  /*3de0*/  HADD2.F32 R22, -RZ, R42.H0_H0 ;  /* 0x2000002aff167230 */ /* 0x000fe40000004100 */
[----:B------:R-:W-:Y:S01]  /*3df0*/  FFMA.FTZ R23, R36, R18, R23 ;  /* 0x0000001224177223 */ /* 0x000fe20000010017 */
        /* <DEDUP_REMOVED lines=27> */
.L_x_4185:
        /* <DEDUP_REMOVED lines=12> */
[----:B------:R-:W-:Y:S02]  /*4070*/  LOP3.LUT R13, R6, 0x64006400, RZ, 0xfc, !PT ;  /* 0x64006400060d7812 */ /* 0x000fe400078efcff */
[----:B------:R-:W-:Y:S01]  /*4080*/  LOP3.LUT R33, R14, 0x64006400, RZ, 0xfc, !PT ;  /* 0x640064000e217812 */ /* 0x000fe200078efcff */
[-C--:B------:R-:W-:Y:S01]  /*4090*/  HFMA2 R18, R23, R2.reuse.H1_H1, -72, -72 ;  /* 0xd480d48017127431 */ /* 0x080fe20000060002 */
[----:B------:R-:W-:Y:S02]  /*40a0*/  LOP3.LUT R37, R22, 0x64006400, RZ, 0xfc, !PT ;  /* 0x6400640016257812 */ /* 0x000fe400078efcff */
        /* <DEDUP_REMOVED lines=121> */
.L_x_4186:
        /* <DEDUP_REMOVED lines=9> */
[----:B------:R-:W-:Y:S02]  /*48d0*/  HADD2.F32 R7, -RZ, R30.H0_H0 ;  /* 0x2000001eff077230 */ /* 0x000fe40000004100 */
[----:B------:R-:W-:Y:S02]  /*48e0*/  HADD2.F32 R42, -RZ, R6.H1_H1 ;  /* 0x30000006ff2a7230 */ /* 0x000fe40000004100 */
[-C--:B------:R-:W-:Y:S01]  /*48f0*/  FFMA.FTZ R45, R12, R41.reuse, RZ ;  /* 0x000000290c2d7223 */ /* 0x080fe200000100ff */
[----:B------:R-:W-:Y:S02]  /*4900*/  HADD2.F32 R6, -RZ, R36.H0_H0 ;  /* 0x20000024ff067230 */ /* 0x000fe40000004100 */
[-C--:B------:R-:W-:Y:S01]  /*4910*/  FFMA.FTZ R7, R7, R41.reuse, RZ ;  /* 0x0000002907077223 */ /* 0x080fe200000100ff */
[----:B------:R-:W-:Y:S02]  /*4920*/  HADD2.F32 R30, -RZ, R30.H1_H1 ;  /* 0x3000001eff1e7230 */ /* 0x000fe40000004100 */
[----:B------:R-:W-:Y:S01]  /*4930*/  FFMA.FTZ R13, R13, R41, RZ ;  /* 0x000000290d0d7223 */ /* 0x000fe200000100ff */
[----:B------:R-:W-:-:S02]  /*4940*/  HADD2.F32 R36, -RZ, R36.H1_H1 ;  /* 0x30000024ff247230 */ /* 0x000fc40000004100 */
[----:B------:R-:W-:Y:S01]  /*4950*/  FFMA.FTZ R43, R6, R41, RZ ;  /* 0x00000029062b7223 */ /* 0x000fe200000100ff */
[----:B------:R-:W-:Y:S02]  /*4960*/  HADD2.F32 R41, -RZ, R32.H0_H0 ;  /* 0x20000020ff297230 */ /* 0x000fe40000004100 */
[-C--:B------:R-:W-:Y:S01]  /*4970*/  FFMA.FTZ R12, R30, R42.reuse, R7 ;  /* 0x0000002a1e0c7223 */ /* 0x080fe20000010007 */
        /* <DEDUP_REMOVED lines=9> */
[-C--:B------:R-:W-:Y:S01]  /*4a10*/  FFMA.FTZ R13, R37, R17.reuse, R12 ;  /* 0x00000011250d7223 */ /* 0x080fe2000001000c */
[-C--:B------:R-:W-:Y:S01]  /*4a20*/  FFMA.FTZ R37, R41, R17.reuse, R30 ;  /* 0x0000001129257223 */ /* 0x080fe2000001001e */
[----:B------:R-:W-:Y:S01]  /*4a30*/  FFMA.FTZ R7, R28, R16, R7 ;  /* 0x000000101c077223 */ /* 0x000fe20000010007 */
[----:B------:R-:W-:Y:S02]  /*4a40*/  HADD2.F32 R32, -RZ, R32.H1_H1 ;  /* 0x30000020ff207230 */ /* 0x000fe40000004100 */
[----:B------:R-:W-:Y:S01]  /*4a50*/  FFMA.FTZ R17, R43, R17, R42 ;  /* 0x000000112b117223 */ /* 0x000fe2000001002a */
[----:B------:R-:W-:-:S02]  /*4a60*/  HADD2.F32 R30, -RZ, R33.H1_H1 ;  /* 0x30000021ff1e7230 */ /* 0x000fc40000004100 */
[----:B------:R-:W-:Y:S02]  /*4a70*/  HADD2.F32 R28, -RZ, R35.H0_H0 ;  /* 0x20000023ff1c7230 */ /* 0x000fe40000004100 */
[-C--:B------:R-:W-:Y:S01]  /*4a80*/  FFMA.FTZ R37, R32, R16.reuse, R37 ;  /* 0x0000001020257223 */ /* 0x080fe20000010025 */
[----:B-1----:R-:W-:Y:S02]  /*4a90*/  HADD2.F32 R12, -RZ, R14.H0_H0 ;  /* 0x2000000eff0c7230 */ /* 0x002fe40000004100 */
        /* <DEDUP_REMOVED lines=49> */
.L_x_4179:
[----:B------:R-:W0:Y:S01]  /*4db0*/  LDC R15, c[0x0][0x23c] ;  /* 0x00008f00ff0f7b82 */ /* 0x000e220000000800 */
[----:B------:R-:W-:Y:S01]  /*4dc0*/  IADD3 R54, R54, 0x20, RZ ;  /* 0x0000002036367810 */ /* 0x000fe20007ffe0ff */
[----:B------:R-:W-:-:S03]  /*4dd0*/  UIADD3 UR4, UR4, 0x40, URZ ;  /* 0x0000004004047890 */ /* 0x000fc6000fffe03f */
[C---:B------:R-:W-:Y:S02]  /*4de0*/  ISETP.GE.AND P2, PT, R54.reuse, UR5, PT ;  /* 0x0000000536007c0c */ /* 0x040fe4000bf46270 */
[----:B------:R-:W-:Y:S01]  /*4df0*/  ISETP.LT.AND P3, PT, R54, R55, PT ;  /* 0x000000373600720c */ /* 0x000fe20003f61270 */
[----:B0-----:R-:W-:-:S12]  /*4e00*/  IMAD.WIDE R6, R15, 0x10, R20 ;  /* 0x000000100f067825 */ /* 0x001fd800078e0214 */
[----:B------:R-:W-:Y:S05]  /*4e10*/  @!P2 BRA P3, `(.L_x_4187) ;  /* 0xffffffc40088a947 */ /* 0x000fea000183ffff */
.L_x_4178:
        /* <DEDUP_REMOVED lines=14> */
.L_x_4191:
[----:B------:R-:W-:Y:S05]  /*4f00*/  @!P1 BRA `(.L_x_4189) ;  /* 0x0000000c00109947 */ /* 0x000fea0003800000 */
        /* <DEDUP_REMOVED lines=12> */
[----:B------:R-:W-:Y:S02]  /*4fd0*/  LOP3.LUT R25, R18, 0xc000c, RZ, 0xc0, !PT ;  /* 0x000c000c12197812 */ /* 0x000fe400078ec0ff */
[----:B------:R-:W-:-:S02]  /*4fe0*/  SHF.R.U32.HI R16, RZ, 0x8, R17 ;  /* 0x00000008ff107819 */ /* 0x000fc40000011611 */
[----:B------:R-:W-:Y:S02]  /*4ff0*/  SHF.R.U32.HI R22, RZ, 0x8, R18 ;  /* 0x00000008ff167819 */ /* 0x000fe40000011612 */
[C---:B------:R-:W-:Y:S02]  /*5000*/  LOP3.LUT R32, R18.reuse, 0x300030, RZ, 0xc0, !PT ;  /* 0x0030003012207812 */ /* 0x040fe400078ec0ff */
[C---:B------:R-:W-:Y:S02]  /*5010*/  LOP3.LUT R40, R18.reuse, 0xc000c0, RZ, 0xc0, !PT ;  /* 0x00c000c012287812 */ /* 0x040fe400078ec0ff */
        /* <DEDUP_REMOVED lines=134> */
.L_x_4190:
        /* <DEDUP_REMOVED lines=33> */
[----:B------:R-:W-:-:S06]  /*5a90*/  HFMA2.MMA R48, R28, R21, R48 ;  /* 0x000000151c307235 */ /* 0x000fcc0000000030 */
[-C--:B------:R-:W-:Y:S02]  /*5aa0*/  HFMA2.MMA R46, R34, R22.reuse, R46 ;  /* 0x00000016222e7235 */ /* 0x080fe4000000002e */
[----:B------:R-:W-:-:S06]  /*5ab0*/  HFMA2.MMA R48, R36, R22, R48 ;  /* 0x0000001624307235 */ /* 0x000fcc0000000030 */
        /* <DEDUP_REMOVED lines=9> */
.L_x_4189:
[----:B------:R-:W-:Y:S01]  /*5b50*/  IADD3 R54, R54, 0x10, RZ ;  /* 0x0000001036367810 */ /* 0x000fe20007ffe0ff */
[----:B------:R-:W-:Y:S01]  /*5b60*/  UIADD3 UR4, UR4, 0x20, URZ ;  /* 0x0000002004047890 */ /* 0x000fe2000fffe03f */
[----:B------:R-:W-:Y:S02]  /*5b70*/  IADD3 R6, P3, R6, R13, RZ ;  /* 0x0000000d06067210 */ /* 0x000fe40007f7e0ff */
[C---:B------:R-:W-:Y:S02]  /*5b80*/  ISETP.GE.AND P2, PT, R54.reuse, UR5, PT ;  /* 0x0000000536007c0c */ /* 0x040fe4000bf46270 */
[----:B------:R-:W-:Y:S02]  /*5b90*/  ISETP.LT.AND P4, PT, R54, R55, PT ;  /* 0x000000373600720c */ /* 0x000fe40003f81270 */
[----:B------:R-:W-:-:S11]  /*5ba0*/  IADD3.X R7, R7, R12, RZ, P3, !PT ;  /* 0x0000000c07077210 */ /* 0x000fd60001ffe4ff */
[----:B------:R-:W-:Y:S05]  /*5bb0*/  @!P2 BRA P4, `(.L_x_4191) ;  /* 0xfffffff000d0a947 */ /* 0x000fea000203ffff */
.L_x_4188:
        /* <DEDUP_REMOVED lines=20> */
.L_x_4195:
[----:B------:R-:W0:Y:S02]  /*5d00*/  LDS R14, [R6] ;  /* 0x00000000060e7984 */ /* 0x000e240000000800 */
[----:B0-----:R-:W-:-:S06]  /*5d10*/  HADD2 R15, R14, R8 ;  /* 0x000000080e0f7230 */ /* 0x001fcc0000000000 */
[----:B------:R-:W0:Y:S02]  /*5d20*/  ATOMS.CAST.SPIN R15, [R6], R14, R15 ;  /* 0x0000000e060f738d */ /* 0x000e24000180000f */
[----:B0-----:R-:W-:-:S13]  /*5d30*/  ISETP.EQ.U32.AND P0, PT, R15, 0x1, PT ;  /* 0x000000010f00780c */ /* 0x001fda0003f02070 */
[----:B------:R-:W-:Y:S05]  /*5d40*/  @!P0 BRA `(.L_x_4195) ;  /* 0xfffffffc00ec8947 */ /* 0x000fea000383ffff */
[----:B------:R-:W-:Y:S05]  /*5d50*/  BRA `(.L_x_4193) ;  /* 0x00000000000c7947 */ /* 0x000fea0003800000 */
.L_x_4194:
[----:B------:R-:W2:Y:S02]  /*5d60*/  LD.E R6, desc[UR8][R4.64] ;  /* 0x0000000804067980 */ /* 0x000ea4000c101900 */
[----:B--2---:R-:W-:-:S05]  /*5d70*/  IADD3 R7, R8, R6, RZ ;  /* 0x0000000608077210 */ /* 0x004fca0007ffe0ff */
[----:B------:R0:W-:Y:S02]  /*5d80*/  ST.E desc[UR8][R4.64], R7 ;  /* 0x0000000704007985 */ /* 0x0001e4000c101908 */
.L_x_4193:
[----:B------:R-:W-:Y:S05]  /*5d90*/  BSYNC B0 ;  /* 0x0000000000007941 */ /* 0x000fea0003800000 */
.L_x_4192:
[----:B------:R1:W-:Y:S01]  /*5da0*/  ATOM.E.ADD.F16x2.RN.STRONG.GPU P0, RZ, desc[UR8][R4.64+0x4], R9 ;  /* 0x0000040904ff79a2 */ /* 0x0003e2000810e1c8 */
[----:B------:R-:W-:Y:S04]  /*5db0*/  BSSY B0, `(.L_x_4196) ;  /* 0x000000e000007945 */ /* 0x000fe80003800000 */
[----:B-1----:R-:W-:Y:S05]  /*5dc0*/  @P0 BRA `(.L_x_4197) ;  /* 0x0000000000300947 */ /* 0x002fea0003800000 */
[----:B------:R-:W1:Y:S02]  /*5dd0*/  QSPC.E.S P0, RZ, [R4+0x4] ;  /* 0x0000040004ff73aa */ /* 0x000e640000000500 */
[----:B-1----:R-:W-:Y:S05]  /*5de0*/  @!P0 BRA `(.L_x_4198) ;  /* 0x00000000001c8947 */ /* 0x002fea0003800000 */
[----:B0-----:R-:W-:-:S07]  /*5df0*/  MOV R4, R4 ;  /* 0x0000000400047202 */ /* 0x001fce0000000f00 */
.L_x_4199:
[----:B------:R-:W0:Y:S02]  /*5e00*/  LDS R6, [R4+0x4] ;  /* 0x0000040004067984 */ /* 0x000e240000000800 */
[----:B0-----:R-:W-:-:S10]  /*5e10*/  HFMA2.MMA R7, R6, 1, 1, R9 ;  /* 0x3c003c0006077835 */ /* 0x001fd40000000009 */
[----:B------:R-:W0:Y:S02]  /*5e20*/  ATOMS.CAST.SPIN R7, [R4+0x4], R6, R7 ;  /* 0x000004060407738d */ /* 0x000e240001800007 */
[----:B0-----:R-:W-:-:S13]  /*5e30*/  ISETP.EQ.U32.AND P0, PT, R7, 0x1, PT ;  /* 0x000000010700780c */ /* 0x001fda0003f02070 */
[----:B------:R-:W-:Y:S05]  /*5e40*/  @!P0 BRA `(.L_x_4199) ;  /* 0xfffffffc00ec8947 */ /* 0x000fea000383ffff */
[----:B------:R-:W-:Y:S05]  /*5e50*/  BRA `(.L_x_4197) ;  /* 0x00000000000c7947 */ /* 0x000fea0003800000 */
.L_x_4198:
[----:B------:R-:W0:Y:S02]  /*5e60*/  LD.E R6, desc[UR8][R4.64+0x4] ;  /* 0x0000040804067980 */ /* 0x000e24000c101900 */
[----:B0-----:R-:W-:-:S05]  /*5e70*/  IADD3 R7, R9, R6, RZ ;  /* 0x0000000609077210 */ /* 0x001fca0007ffe0ff */
[----:B------:R1:W-:Y:S02]  /*5e80*/  ST.E desc[UR8][R4.64+0x4], R7 ;  /* 0x0000040704007985 */ /* 0x0003e4000c101908 */
.L_x_4197:
[----:B------:R-:W-:Y:S05]  /*5e90*/  BSYNC B0 ;  /* 0x0000000000007941 */ /* 0x000fea0003800000 */
.L_x_4196:
        /* <DEDUP_REMOVED lines=11> */
.L_x_4203:
[----:B------:R-:W0:Y:S02]  /*5f50*/  LDS R6, [R4] ;  /* 0x0000000004067984 */ /* 0x000e240000000800 */
[----:B0-----:R-:W-:-:S06]  /*5f60*/  HADD2 R7, R6, R10 ;  /* 0x0000000a06077230 */ /* 0x001fcc0000000000 */
[----:B------:R-:W0:Y:S02]  /*5f70*/  ATOMS.CAST.SPIN R7, [R4], R6, R7 ;  /* 0x000000060407738d */ /* 0x000e240001800007 */
[----:B0-----:R-:W-:-:S13]  /*5f80*/  ISETP.EQ.U32.AND P0, PT, R7, 0x1, PT ;  /* 0x000000010700780c */ /* 0x001fda0003f02070 */
[----:B------:R-:W-:Y:S05]  /*5f90*/  @!P0 BRA `(.L_x_4203) ;  /* 0xfffffffc00ec8947 */ /* 0x000fea000383ffff */
[----:B------:R-:W-:Y:S05]  /*5fa0*/  BRA `(.L_x_4201) ;  /* 0x00000000000c7947 */ /* 0x000fea0003800000 */
.L_x_4202:
[----:B------:R-:W2:Y:S02]  /*5fb0*/  LD.E R0, desc[UR8][R2.64] ;  /* 0x0000000802007980 */ /* 0x000ea4000c101900 */
[----:B--2---:R-:W-:-:S05]  /*5fc0*/  IADD3 R5, R10, R0, RZ ;  /* 0x000000000a057210 */ /* 0x004fca0007ffe0ff */
[----:B------:R0:W-:Y:S02]  /*5fd0*/  ST.E desc[UR8][R2.64], R5 ;  /* 0x0000000502007985 */ /* 0x0001e4000c101908 */
.L_x_4201:
[----:B------:R-:W-:Y:S05]  /*5fe0*/  BSYNC B0 ;  /* 0x0000000000007941 */ /* 0x000fea0003800000 */
.L_x_4200:
[----:B------:R1:W-:Y:S02]  /*5ff0*/  ATOM.E.ADD.F16x2.RN.STRONG.GPU P0, RZ, desc[UR8][R2.64+0x4], R11 ;  /* 0x0000040b02ff79a2 */ /* 0x0003e4000810e1c8 */
[----:B-1----:R-:W-:Y:S05]  /*6000*/  @P0 EXIT ;  /* 0x000000000000094d */ /* 0x002fea0003800000 */
[----:B------:R-:W1:Y:S02]  /*6010*/  QSPC.E.S P0, RZ, [R2+0x4] ;  /* 0x0000040002ff73aa */ /* 0x000e640000000500 */
[----:B-1----:R-:W-:Y:S05]  /*6020*/  @!P0 BRA `(.L_x_4204) ;  /* 0x00000000001c8947 */ /* 0x002fea0003800000 */
[----:B0-----:R-:W-:-:S07]  /*6030*/  MOV R2, R2 ;  /* 0x0000000200027202 */ /* 0x001fce0000000f00 */
.L_x_4205:
[----:B------:R-:W0:Y:S02]  /*6040*/  LDS R4, [R2+0x4] ;  /* 0x0000040002047984 */ /* 0x000e240000000800 */
[----:B0-----:R-:W-:-:S10]  /*6050*/  HFMA2.MMA R5, R4, 1, 1, R11 ;  /* 0x3c003c0004057835 */ /* 0x001fd4000000000b */
[----:B------:R-:W0:Y:S02]  /*6060*/  ATOMS.CAST.SPIN R5, [R2+0x4], R4, R5 ;  /* 0x000004040205738d */ /* 0x000e240001800005 */
[----:B0-----:R-:W-:-:S13]  /*6070*/  ISETP.EQ.U32.AND P0, PT, R5, 0x1, PT ;  /* 0x000000010500780c */ /* 0x001fda0003f02070 */
[----:B------:R-:W-:Y:S05]  /*6080*/  @!P0 BRA `(.L_x_4205) ;  /* 0xfffffffc00ec8947 */ /* 0x000fea000383ffff */
[----:B------:R-:W-:Y:S05]  /*6090*/  EXIT ;  /* 0x000000000000794d */ /* 0x000fea0003800000 */
.L_x_4204:
[----:B------:R-:W0:Y:S02]  /*60a0*/  LD.E R0, desc[UR8][R2.64+0x4] ;  /* 0x0000040802007980 */ /* 0x000e24000c101900 */
[----:B0-----:R-:W-:-:S05]  /*60b0*/  IADD3 R5, R11, R0, RZ ;  /* 0x000000000b057210 */ /* 0x001fca0007ffe0ff */
[----:B------:R-:W-:Y:S01]  /*60c0*/  ST.E desc[UR8][R2.64+0x4], R5 ;  /* 0x0000040502007985 */ /* 0x000fe2000c101908 */
[----:B------:R-:W-:Y:S05]  /*60d0*/  EXIT ;  /* 0x000000000000794d */ /* 0x000fea0003800000 */
.L_x_4206:
        /* <DEDUP_REMOVED lines=10> */
.L_x_5242:


//--------------------- .text._Z23gemm_half_q_half_kernelILi2ELi172ELb1ELb0ELi32EEvPK6__halfPKjS4_S2_PS0_iiiiPKtS7_iiiiiibS2_i --------------------------
	.section	.text._Z23gemm_half_q_half_kernelILi2ELi172ELb1ELb0ELi32EEvPK6__halfPKjS4_S2_PS0_iiiiPKtS7_iiiiiibS2_i,"ax",@progbits
	.align	128
        .global         _Z23gemm_half_q_half_kernelILi2ELi172ELb1ELb0ELi32EEvPK6__halfPKjS4_S2_PS0_iiiiPKtS7_iiiiiibS2_i
        .type           _Z23gemm_half_q_half_kernelILi2ELi172ELb1ELb0ELi32EEvPK6__halfPKjS4_S2_PS0_iiiiPKtS7_iiiiiibS2_i,@function
        .size           _Z23gemm_half_q_half_kernelILi2ELi172ELb1ELb0ELi32EEvPK6__halfPKjS4_S2_PS0_iiiiPKtS7_iiiiiibS2_i,(.L_x_5243 - _Z23gemm_half_q_half_kernelILi2ELi172ELb1ELb0ELi32EEvPK6__halfPKjS4_S2_PS0_iiiiPKtS7_iiiiiibS2_i)
        .other          _Z23gemm_half_q_half_kernelILi2ELi172ELb1ELb0ELi32EEvPK6__halfPKjS4_S2_PS0_iiiiPKtS7_iiiiiibS2_i,@"STO_CUDA_ENTRY STV_DEFAULT"
_Z23gemm_half_q_half_kernelILi2ELi172ELb1ELb0ELi32EEvPK6__halfPKjS4_S2_PS0_iiiiPKtS7_iiiiiibS2_i:
.text._Z23gemm_half_q_half_kernelILi2ELi172ELb1ELb0ELi32EEvPK6__halfPKjS4_S2_PS0_iiiiPKtS7_iiiiiibS2_i:
        /* <DEDUP_REMOVED lines=25> */
.L_x_4207:
        /* <DEDUP_REMOVED lines=29> */
.L_x_4212:
        /* <DEDUP_REMOVED lines=37> */
.L_x_4211:
        /* <DEDUP_REMOVED lines=24> */
.L_x_4213:
        /* <DEDUP_REMOVED lines=14> */
.L_x_4210:
        /* <DEDUP_REMOVED lines=10> */
.L_x_4215:
        /* <DEDUP_REMOVED lines=37> */
.L_x_4214:
        /* <DEDUP_REMOVED lines=24> */
.L_x_4216:
        /* <DEDUP_REMOVED lines=13> */
.L_x_4209:
[----:B------:R-:W-:Y:S05]  /*0d50*/  BSYNC B0 ;  /* 0x0000000000007941 */ /* 0x000fea0003800000 */
.L_x_4208:
        /* <DEDUP_REMOVED lines=17> */
.L_x_4219:
        /* <DEDUP_REMOVED lines=19> */
.L_x_4218:
        /* <DEDUP_REMOVED lines=14> */
.L_x_4220:
[----:B------:R-:W-:-:S13]  /*1080*/  ISETP.LT.OR P0, PT, R17, R3, P0 ;  /* 0x000000031100720c */ /* 0x000fda0000701670 */
[----:B-123--:R-:W1:Y:S01]  /*1090*/  @P0 LDC.64 R4, c[0x0][0x230] ;  /* 0x00008c00ff040b82 */ /* 0x00ee620000000a00 */
[----:B------:R-:W-:-:S05]  /*10a0*/  @P0 LEA R2, R2, R17, 0x1 ;  /* 0x0000001102020211 */ /* 0x000fca00078e08ff */
[----:B------:R-:W-:-:S04]  /*10b0*/  @P0 IMAD R3, R2, R85, R0 ;  /* 0x0000005502030224 */ /* 0x000fc800078e0200 */
[----:B-1----:R-:W-:-:S05]  /*10c0*/  @P0 IMAD.WIDE R2, R3, 0x2, R4 ;  /* 0x0000000203020825 */ /* 0x002fca00078e0204 */
[----:B------:R3:W-:Y:S02]  /*10d0*/  @P0 STG.E.64 desc[UR6][R2.64], RZ ;  /* 0x000000ff02000986 */ /* 0x0007e4000c101b06 */
.L_x_4217:
[----:B------:R-:W4:Y:S01]  /*10e0*/  LDC R31, c[0x0][0x25c] ;  /* 0x00009700ff1f7b82 */ /* 0x000f220000000800 */
[C---:B------:R-:W-:Y:S01]  /*10f0*/  ISETP.GE.AND P6, PT, R87.reuse, R88, PT ;  /* 0x000000585700720c */ /* 0x040fe20003fc6270 */
[----:B------:R-:W-:Y:S01]  /*1100*/  ULDC UR8, c[0x0][0x258] ;  /* 0x0000960000087ab9 */ /* 0x000fe20000000800 */
[----:B------:R-:W-:Y:S01]  /*1110*/  ULDC UR5, c[0x0][0x260] ;  /* 0x0000980000057ab9 */ /* 0x000fe20000000800 */
[C---:B---3--:R-:W-:Y:S01]  /*1120*/  VIMNMX R2, R87.reuse, UR8, PT ;  /* 0x0000000857027c48 */ /* 0x048fe2000bfe0100 */
[----:B------:R-:W-:Y:S01]  /*1130*/  ULDC UR9, c[0x0][0x268] ;  /* 0x00009a0000097ab9 */ /* 0x000fe20000000800 */
[----:B------:R-:W-:Y:S01]  /*1140*/  ISETP.GT.AND P0, PT, R87, UR8, PT ;  /* 0x0000000857007c0c */ /* 0x000fe2000bf04270 */
[----:B------:R-:W-:Y:S01]  /*1150*/  HFMA2.MMA R12, -RZ, RZ, 0, 0 ;  /* 0x00000000ff0c7435 */ /* 0x000fe200000001ff */
[----:B------:R-:W3:Y:S01]  /*1160*/  LDC R18, c[0x0][0x264] ;  /* 0x00009900ff127b82 */ /* 0x000ee20000000800 */
[----:B------:R-:W-:-:S07]  /*1170*/  SHF.R.S32.HI R3, RZ, 0x1f, R2 ;  /* 0x0000001fff037819 */ /* 0x000fce0000011402 */
[----:B------:R-:W-:Y:S01]  /*1180*/  BAR.SYNC.DEFER_BLOCKING 0x0 ;  /* 0x0000000000007b1d */ /* 0x000fe20000010000 */
[C---:B------:R-:W-:Y:S02]  /*1190*/  ISETP.GT.AND P2, PT, R87.reuse, UR5, PT ;  /* 0x0000000557007c0c */ /* 0x040fe4000bf44270 */
[----:B------:R-:W-:Y:S02]  /*11a0*/  ISETP.GT.AND P3, PT, R87, UR9, PT ;  /* 0x0000000957007c0c */ /* 0x000fe4000bf64270 */
[----:B------:R-:W-:Y:S02]  /*11b0*/  LEA.HI R29, R3, R2, RZ, 0x5 ;  /* 0x00000002031d7211 */ /* 0x000fe400078f28ff */
[----:B------:R-:W-:Y:S02]  /*11c0*/  MOV R14, RZ ;  /* 0x000000ff000e7202 */ /* 0x000fe40000000f00 */
[C---:B----4-:R-:W-:Y:S02]  /*11d0*/  ISETP.GT.AND P4, PT, R87.reuse, R31, PT ;  /* 0x0000001f5700720c */ /* 0x050fe40003f84270 */
[----:B---3--:R-:W-:Y:S01]  /*11e0*/  ISETP.GT.AND P5, PT, R87, R18, PT ;  /* 0x000000125700720c */ /* 0x008fe20003fa4270 */
[----:B------:R-:W-:-:S12]  /*11f0*/  @P6 BRA `(.L_x_4221) ;  /* 0x0000000000d46947 */ /* 0x000fd80003800000 */
[----:B------:R-:W3:Y:S01]  /*1200*/  LDC.64 R2, c[0x0][0x248] ;  /* 0x00009200ff027b82 */ /* 0x000ee20000000a00 */
[----:B0-----:R-:W-:-:S07]  /*1210*/  SHF.L.U32 R7, R16, 0x6, RZ ;  /* 0x0000000610077819 */ /* 0x001fce00000006ff */
[----:B-12---:R-:W0:Y:S08]  /*1220*/  LDC.64 R4, c[0x0][0x220] ;  /* 0x00008800ff047b82 */ /* 0x006e300000000a00 */
        /* <DEDUP_REMOVED lines=10> */
.L_x_4222:
        /* <DEDUP_REMOVED lines=10> */
[----:B------:R-:W-:-:S05]  /*1370*/  IMAD.WIDE R8, R8, 0x2, R10 ;  /* 0x0000000208087825 */ /* 0x000fca00078e020a */
        /* <DEDUP_REMOVED lines=29> */
.L_x_4221:
[----:B------:R-:W-:Y:S05]  /*1550*/  @!P0 BRA `(.L_x_4223) ;  /* 0x00000000001c8947 */ /* 0x000fea0003800000 */
[----:B------:R-:W3:Y:S02]  /*1560*/  LDC R2, c[0x0][0x25c] ;  /* 0x00009700ff027b82 */ /* 0x000ee40000000800 */
[----:B---3--:R-:W-:-:S04]  /*1570*/  VIMNMX R2, R87, R2, PT ;  /* 0x0000000257027248 */ /* 0x008fc80003fe0100 */
[----:B------:R-:W-:-:S04]  /*1580*/  IADD3 R2, R2, -UR8, RZ ;  /* 0x8000000802027c10 */ /* 0x000fc8000fffe0ff */
[----:B------:R-:W-:-:S04]  /*1590*/  SHF.R.S32.HI R3, RZ, 0x1f, R2 ;  /* 0x0000001fff037819 */ /* 0x000fc80000011402 */
[----:B------:R-:W-:-:S04]  /*15a0*/  LEA.HI R3, R3, R2, RZ, 0x5 ;  /* 0x0000000203037211 */ /* 0x000fc800078f28ff */
[----:B------:R-:W-:-:S05]  /*15b0*/  SHF.R.S32.HI R3, RZ, 0x5, R3 ;  /* 0x00000005ff037819 */ /* 0x000fca0000011403 */
[----:B------:R-:W-:-:S07]  /*15c0*/  IMAD R14, R3, 0x6, RZ ;  /* 0x00000006030e7824 */ /* 0x000fce00078e02ff */
.L_x_4223:
        /* <DEDUP_REMOVED lines=8> */
.L_x_4224:
        /* <DEDUP_REMOVED lines=10> */
.L_x_4225:
[----:B------:R-:W-:Y:S05]  /*16f0*/  @!P5 BRA `(.L_x_4226) ;  /* 0x00000000001cd947 */ /* 0x000fea0003800000 */
[----:B------:R-:W1:Y:S02]  /*1700*/  LDC R2, c[0x0][0x268] ;  /* 0x00009a00ff027b82 */ /* 0x000e640000000800 */
[----:B-12---:R-:W-:-:S04]  /*1710*/  VIMNMX R5, R87, R2, PT ;  /* 0x0000000257057248 */ /* 0x006fc80003fe0100 */
[----:B------:R-:W-:-:S04]  /*1720*/  IADD3 R5, R5, -R18, RZ ;  /* 0x8000001205057210 */ /* 0x000fc80007ffe0ff */
[----:B------:R-:W-:-:S04]  /*1730*/  SHF.R.S32.HI R2, RZ, 0x1f, R5 ;  /* 0x0000001fff027819 */ /* 0x000fc80000011405 */
[----:B------:R-:W-:-:S04]  /*1740*/  LEA.HI R2, R2, R5, RZ, 0x5 ;  /* 0x0000000502027211 */ /* 0x000fc800078f28ff */
[----:B------:R-:W-:-:S04]  /*1750*/  SHF.R.S32.HI R2, RZ, 0x5, R2 ;  /* 0x00000005ff027819 */ /* 0x000fc80000011402 */
[----:B------:R-:W-:-:S07]  /*1760*/  LEA R2, R2, R2, 0x1 ;  /* 0x0000000202027211 */ /* 0x000fce00078e08ff */
.L_x_4226:
[----:B-12---:R-:W-:Y:S01]  /*1770*/  HFMA2.MMA R5, -RZ, RZ, 0, 0 ;  /* 0x00000000ff057435 */ /* 0x006fe200000001ff */
        /* <DEDUP_REMOVED lines=8> */
.L_x_4227:
[----:B------:R-:W-:Y:S01]  /*1800*/  LEA R14, R29, R14, 0x3 ;  /* 0x0000000e1d0e7211 */ /* 0x000fe200078e18ff */
[----:B------:R-:W1:Y:S01]  /*1810*/  S2UR UR5, SR_CgaCtaId ;  /* 0x00000000000579c3 */ /* 0x000e620000008800 */
[----:B0-----:R-:W-:Y:S01]  /*1820*/  SHF.R.S32.HI R10, RZ, 0x1f, R0 ;  /* 0x0000001fff0a7819 */ /* 0x001fe20000011400 */
[----:B------:R-:W-:Y:S01]  /*1830*/  ULDC.64 UR10, c[0x0][0x218] ;  /* 0x00008600000a7ab9 */ /* 0x000fe20000000a00 */
[----:B------:R-:W-:Y:S01]  /*1840*/  IADD3 R3, R3, R14, R12 ;  /* 0x0000000e03037210 */ /* 0x000fe20007ffe00c */
[----:B------:R-:W-:Y:S01]  /*1850*/  UMOV UR4, 0x400 ;  /* 0x0000040000047882 */ /* 0x000fe20000000000 */
[----:B------:R-:W-:Y:S02]  /*1860*/  PRMT R4, RZ, 0x5410, RZ ;  /* 0x00005410ff047816 */ /* 0x000fe400000000ff */
[----:B------:R-:W-:Y:S02]  /*1870*/  IADD3 R2, R5, R3, R2 ;  /* 0x0000000305027210 */ /* 0x000fe40007ffe002 */
[----:B------:R-:W-:-:S03]  /*1880*/  PRMT R5, RZ, 0x5410, RZ ;  /* 0x00005410ff057816 */ /* 0x000fc600000000ff */
[----:B------:R-:W-:-:S05]  /*1890*/  IMAD R11, R2, R85, RZ ;  /* 0x00000055020b7224 */ /* 0x000fca00078e02ff */
[----:B------:R-:W-:Y:S02]  /*18a0*/  SHF.R.S32.HI R17, RZ, 0x1f, R11 ;  /* 0x0000001fff117819 */ /* 0x000fe4000001140b */
[----:B------:R-:W-:-:S04]  /*18b0*/  IADD3 R2, P0, R0, R11, RZ ;  /* 0x0000000b00027210 */ /* 0x000fc80007f1e0ff */
[----:B------:R-:W-:Y:S01]  /*18c0*/  IADD3.X R3, R17, R10, RZ, P0, !PT ;  /* 0x0000000a11037210 */ /* 0x000fe200007fe4ff */
[----:B-1----:R-:W-:Y:S01]  /*18d0*/  ULEA UR4, UR5, UR4, 0x18 ;  /* 0x0000000405047291 */ /* 0x002fe2000f8ec03f */
[C---:B------:R-:W-:Y:S02]  /*18e0*/  ISETP.GE.AND P0, PT, R87.reuse, R88, PT ;  /* 0x000000585700720c */ /* 0x040fe40003f06270 */
[C---:B------:R-:W-:Y:S02]  /*18f0*/  LEA R14, P2, R2.reuse, UR10, 0x2 ;  /* 0x0000000a020e7c11 */ /* 0x040fe4000f8410ff */
[----:B------:R-:W-:Y:S02]  /*1900*/  ISETP.GE.OR P0, PT, R87, UR8, P0 ;  /* 0x0000000857007c0c */ /* 0x000fe40008706670 */
[----:B------:R-:W-:Y:S02]  /*1910*/  LEA.HI.X R15, R2, UR11, R3, 0x2, P2 ;  /* 0x0000000b020f7c11 */ /* 0x000fe400090f1403 */
[----:B------:R-:W-:-:S02]  /*1920*/  PRMT R3, RZ, 0x5410, RZ ;  /* 0x00005410ff037816 */ /* 0x000fc400000000ff */
[----:B------:R-:W-:-:S07]  /*1930*/  PRMT R2, RZ, 0x5410, RZ ;  /* 0x00005410ff027816 */ /* 0x000fce00000000ff */
[----:B------:R-:W-:Y:S05]  /*1940*/  @P0 BRA `(.L_x_4228) ;  /* 0x0000004800500947 */ /* 0x000fea0003800000 */
        /* <DEDUP_REMOVED lines=12> */
.L_x_4237:
[----:B-----5:R-:W-:Y:S05]  /*1a10*/  @!P1 BRA `(.L_x_4229) ;  /* 0x0000001000749947 */ /* 0x020fea0003800000 */
[----:B-----5:R-:W2:Y:S04]  /*1a20*/  LDG.E.128.CONSTANT R24, desc[UR6][R14.64] ;  /* 0x000000060e187981 */ /* 0x020ea8000c1e9d00 */
        /* <DEDUP_REMOVED lines=48> */
[--C-:B-1----:R-:W-:Y:S02]  /*1d30*/  SHF.R.U32.HI R11, RZ, 0x8, R33.reuse ;  /* 0x00000008ff0b7819 */ /* 0x102fe40000011621 */
[----:B------:R-:W-:Y:S01]  /*1d40*/  SHF.R.U32.HI R33, RZ, 0x10, R33 ;  /* 0x00000010ff217819 */ /* 0x000fe20000011621 */
[----:B------:R1:W0:Y:S01]  /*1d50*/  I2F.F16 R50, R10 ;  /* 0x0000000a00327306 */ /* 0x0002220000200c00 */
[----:B------:R-:W-:-:S02]  /*1d60*/  LOP3.LUT R11, R11, 0xff, RZ, 0xc0, !PT ;  /* 0x000000ff0b0b7812 */ /* 0x000fc400078ec0ff */
[----:B------:R-:W-:Y:S02]  /*1d70*/  LOP3.LUT R0, R0, 0xff, RZ, 0xc0, !PT ;  /* 0x000000ff00007812 */ /* 0x000fe400078ec0ff */
[----:B------:R-:W-:Y:S02]  /*1d80*/  IADD3 R11, R11, -0x80, RZ ;  /* 0xffffff800b0b7810 */ /* 0x000fe40007ffe0ff */
[----:B------:R-:W-:Y:S01]  /*1d90*/  LOP3.LUT R12, R33, 0xff, RZ, 0xc0, !PT ;  /* 0x000000ff210c7812 */ /* 0x000fe200078ec0ff */
[----:B------:R-:W0:Y:S01]  /*1da0*/  I2F.F16 R21, R21 ;  /* 0x0000001500157306 */ /* 0x000e220000200c00 */
[----:B-1----:R-:W-:Y:S02]  /*1db0*/  LOP3.LUT R10, R32, 0xff, RZ, 0xc0, !PT ;  /* 0x000000ff200a7812 */ /* 0x002fe400078ec0ff */
        /* <DEDUP_REMOVED lines=9> */
[----:B-1----:R-:W-:-:S02]  /*1e50*/  PRMT R11, R86, 0x9910, RZ ;  /* 0x00009910560b7816 */ /* 0x002fc400000000ff */
[----:B------:R-:W-:Y:S02]  /*1e60*/  SHF.R.U32.HI R26, RZ, 0x10, R26 ;  /* 0x00000010ff1a7819 */ /* 0x000fe4000001161a */
[----:B------:R-:W-:Y:S02]  /*1e70*/  SHF.R.U32.HI R27, RZ, 0x10, R27 ;  /* 0x00000010ff1b7819 */ /* 0x000fe4000001161b */
[----:B------:R-:W-:Y:S01]  /*1e80*/  SHF.R.U32.HI R34, RZ, 0x10, R34 ;  /* 0x00000010ff227819 */ /* 0x000fe20000011622 */
[----:B------:R1:W0:Y:S01]  /*1e90*/  I2F.F16 R32, R0 ;  /* 0x0000000000207306 */ /* 0x0002220000200c00 */
[--C-:B--2---:R-:W-:Y:S02]  /*1ea0*/  SHF.R.U32.HI R10, RZ, 0x8, R35.reuse ;  /* 0x00000008ff0a7819 */ /* 0x104fe40000011623 */
[----:B------:R-:W-:Y:S02]  /*1eb0*/  SHF.R.U32.HI R35, RZ, 0x10, R35 ;  /* 0x00000010ff237819 */ /* 0x000fe40000011623 */
[----:B------:R-:W-:-:S02]  /*1ec0*/  ISETP.NE.AND P2, PT, R11, RZ, PT ;  /* 0x000000ff0b00720c */ /* 0x000fc40003f45270 */
[----:B------:R-:W-:Y:S01]  /*1ed0*/  LOP3.LUT R25, R25, 0xff, RZ, 0xc0, !PT ;  /* 0x000000ff19197812 */ /* 0x000fe200078ec0ff */
[----:B------:R-:W2:Y:S01]  /*1ee0*/  I2F.F16 R29, R29 ;  /* 0x0000001d001d7306 */ /* 0x000ea20000200c00 */
[----:B------:R-:W-:Y:S02]  /*1ef0*/  LOP3.LUT R26, R26, 0xff, RZ, 0xc0, !PT ;  /* 0x000000ff1a1a7812 */ /* 0x000fe400078ec0ff */
[----:B------:R-:W-:Y:S02]  /*1f00*/  LOP3.LUT R27, R27, 0xff, RZ, 0xc0, !PT ;  /* 0x000000ff1b1b7812 */ /* 0x000fe400078ec0ff */
[----:B------:R-:W-:Y:S02]  /*1f10*/  LOP3.LUT R24, R24, 0xff, RZ, 0xc0, !PT ;  /* 0x000000ff18187812 */ /* 0x000fe400078ec0ff */
[----:B-1----:R-:W-:Y:S01]  /*1f20*/  LOP3.LUT R0, R34, 0xff, RZ, 0xc0, !PT ;  /* 0x000000ff22007812 */ /* 0x002fe200078ec0ff */
[----:B------:R-:W1:Y:S01]  /*1f30*/  I2F.F16 R30, R30 ;  /* 0x0000001e001e7306 */ /* 0x000e620000200c00 */
        /* <DEDUP_REMOVED lines=116> */
.L_x_4230:
        /* <DEDUP_REMOVED lines=31> */
[----:B------:R-:W-:Y:S01]  /*2870*/  FFMA.FTZ R63, R50, R26, R63 ;  /* 0x0000001a323f7223 */ /* 0x000fe2000001003f */
[----:B------:R-:W-:Y:S01]  /*2880*/  FFMA.FTZ R0, R0, R60, R41 ;  /* 0x0000003c00007223 */ /* 0x000fe20000010029 */
[-C--:B------:R-:W-:Y:S01]  /*2890*/  FFMA.FTZ R11, R52, R26.reuse, R11 ;  /* 0x0000001a340b7223 */ /* 0x080fe2000001000b */
        /* <DEDUP_REMOVED lines=53> */
.L_x_4229:
[----:B------:R-:W0:Y:S02]  /*2bf0*/  LDC R85, c[0x0][0x23c] ;  /* 0x00008f00ff557b82 */ /* 0x000e240000000800 */
        /* <DEDUP_REMOVED lines=126> */
[----:B------:R-:W-:Y:S01]  /*33e0*/  FFMA.FTZ R63, R0, R11, RZ ;  /* 0x0000000b003f7223 */ /* 0x000fe200000100ff */
[----:B------:R-:W-:Y:S02]  /*33f0*/  HADD2.F32 R10, -RZ, R48.H0_H0 ;  /* 0x20000030ff0a7230 */ /* 0x000fe40000004100 */
[C---:B------:R-:W-:Y:S01]  /*3400*/  FFMA.FTZ R62, R11.reuse, R62, RZ ;  /* 0x0000003e0b3e7223 */ /* 0x040fe200000100ff */
[----:B------:R-:W-:Y:S01]  /*3410*/  FFMA.FTZ R67, R11, R12, RZ ;  /* 0x0000000c0b437223 */ /* 0x000fe200000100ff */
[----:B------:R-:W-:-:S02]  /*3420*/  HADD2.F32 R12, -RZ, R50.H0_H0 ;  /* 0x20000032ff0c7230 */ /* 0x000fc40000004100 */
        /* <DEDUP_REMOVED lines=70> */
.L_x_4232:
        /* <DEDUP_REMOVED lines=40> */
[----:B------:R-:W-:-:S02]  /*3b10*/  HADD2.F32 R10, -RZ, R29.H0_H0 ;  /* 0x2000001dff0a7230 */ /* 0x000fc40000004100 */
[-C--:B------:R-:W-:Y:S01]  /*3b20*/  FFMA.FTZ R39, R0, R26.reuse, R39 ;  /* 0x0000001a00277223 */ /* 0x080fe20000010027 */
[--C-:B-1----:R-:W-:Y:S02]  /*3b30*/  HADD2.F32 R0, -RZ, R24.reuse.H0_H0 ;  /* 0x20000018ff007230 */ /* 0x102fe40000004100 */
[-C--:B------:R-:W-:Y:S01]  /*3b40*/  FFMA.FTZ R27, R12, R26.reuse, R27 ;  /* 0x0000001a0c1b7223 */ /* 0x080fe2000001001b */
[----:B------:R-:W-:Y:S02]  /*3b50*/  HADD2.F32 R12, -RZ, R53.H0_H0 ;  /* 0x20000035ff0c7230 */ /* 0x000fe40000004100 */
[-C--:B------:R-:W-:Y:S01]  /*3b60*/  FFMA.FTZ R41, R10, R26.reuse, R41 ;  /* 0x0000001a0a297223 */ /* 0x080fe20000010029 */
        /* <DEDUP_REMOVED lines=41> */
.L_x_4231:
        /* <DEDUP_REMOVED lines=201> */
.L_x_4234:
        /* <DEDUP_REMOVED lines=87> */
.L_x_4233:
        /* <DEDUP_REMOVED lines=201> */
.L_x_4236:
        /* <DEDUP_REMOVED lines=87> */
.L_x_4235:
        /* <DEDUP_REMOVED lines=9> */
.L_x_4228:
        /* <DEDUP_REMOVED lines=10> */
.L_x_4243:
        /* <DEDUP_REMOVED lines=52> */
[--C-:B--2---:R-:W-:Y:S02]  /*6670*/  SHF.R.U32.HI R12, RZ, 0xc, R20.reuse ;  /* 0x0000000cff0c7819 */ /* 0x104fe40000011614 */
[----:B------:R-:W-:Y:S02]  /*6680*/  LOP3.LUT R19, R20, 0x3f003f, RZ, 0xc0, !PT ;  /* 0x003f003f14137812 */ /* 0x000fe400078ec0ff */
[----:B------:R-:W-:Y:S02]  /*6690*/  SHF.R.U32.HI R29, RZ, 0x6, R20 ;  /* 0x00000006ff1d7819 */ /* 0x000fe40000011614 */
[----:B------:R-:W-:Y:S02]  /*66a0*/  SHF.R.U32.HI R20, RZ, 0xc, R21 ;  /* 0x0000000cff147819 */ /* 0x000fe40000011615 */
[----:B------:R-:W-:Y:S02]  /*66b0*/  LOP3.LUT R25, R44, 0x300030, R25, 0xf8, !PT ;  /* 0x003000302c197812 */ /* 0x000fe400078ef819 */
[----:B------:R-:W-:-:S02]  /*66c0*/  LOP3.LUT R24, R43, 0x300030, R46, 0xf8, !PT ;  /* 0x003000302b187812 */ /* 0x000fc400078ef82e */
[----:B------:R-:W-:Y:S02]  /*66d0*/  LOP3.LUT R43, R21, 0x3f003f, RZ, 0xc0, !PT ;  /* 0x003f003f152b7812 */ /* 0x000fe400078ec0ff */
[----:B------:R-:W-:Y:S02]  /*66e0*/  SHF.R.U32.HI R44, RZ, 0x6, R21 ;  /* 0x00000006ff2c7819 */ /* 0x000fe40000011615 */
[--C-:B------:R-:W-:Y:S02]  /*66f0*/  SHF.R.U32.HI R21, RZ, 0xc, R22.reuse ;  /* 0x0000000cff157819 */ /* 0x100fe40000011616 */
[----:B------:R-:W-:Y:S02]  /*6700*/  LOP3.LUT R46, R22, 0x3f003f, RZ, 0xc0, !PT ;  /* 0x003f003f162e7812 */ /* 0x000fe400078ec0ff */
[----:B------:R-:W-:Y:S02]  /*6710*/  SHF.R.U32.HI R47, RZ, 0x6, R22 ;  /* 0x00000006ff2f7819 */ /* 0x000fe40000011616 */
[----:B------:R-:W-:-:S02]  /*6720*/  LOP3.LUT R17, R12, 0xf000f, RZ, 0xc0, !PT ;  /* 0x000f000f0c117812 */ /* 0x000fc400078ec0ff */
[--C-:B------:R-:W-:Y:S02]  /*6730*/  SHF.R.U32.HI R22, RZ, 0xc, R23.reuse ;  /* 0x0000000cff167819 */ /* 0x100fe40000011617 */
[----:B------:R-:W-:Y:S02]  /*6740*/  LOP3.LUT R12, R20, 0xf000f, RZ, 0xc0, !PT ;  /* 0x000f000f140c7812 */ /* 0x000fe400078ec0ff */
[----:B------:R-:W-:Y:S02]  /*6750*/  LOP3.LUT R51, R23, 0x3f003f, RZ, 0xc0, !PT ;  /* 0x003f003f17337812 */ /* 0x000fe400078ec0ff */
[----:B------:R-:W-:Y:S02]  /*6760*/  SHF.R.U32.HI R52, RZ, 0x6, R23 ;  /* 0x00000006ff347819 */ /* 0x000fe40000011617 */
[----:B------:R-:W-:Y:S02]  /*6770*/  LOP3.LUT R23, R21, 0xf000f, RZ, 0xc0, !PT ;  /* 0x000f000f15177812 */ /* 0x000fe400078ec0ff */
[----:B------:R-:W-:-:S02]  /*6780*/  LOP3.LUT R22, R22, 0xf000f, RZ, 0xc0, !PT ;  /* 0x000f000f16167812 */ /* 0x000fc400078ec0ff */
[----:B------:R-:W-:Y:S02]  /*6790*/  LOP3.LUT R21, R12, 0x300030, R41, 0xf8, !PT ;  /* 0x003000300c157812 */ /* 0x000fe400078ef829 */
[----:B------:R-:W-:Y:S02]  /*67a0*/  LOP3.LUT R12, R42, 0x64006400, RZ, 0xfc, !PT ;  /* 0x640064002a0c7812 */ /* 0x000fe400078efcff */
[----:B------:R-:W-:Y:S02]  /*67b0*/  LOP3.LUT R42, R40, 0x64006400, RZ, 0xfc, !PT ;  /* 0x64006400282a7812 */ /* 0x000fe400078efcff */
[----:B------:R-:W-:Y:S01]  /*67c0*/  LOP3.LUT R41, R29, 0x3f003f, RZ, 0xc0, !PT ;  /* 0x003f003f1d297812 */ /* 0x000fe200078ec0ff */
[----:B------:R-:W-:Y:S01]  /*67d0*/  HADD2 R29, R45, -1056, -1056 ;  /* 0xe420e4202d1d7430 */ /* 0x000fe20000000000 */
[----:B------:R-:W-:Y:S02]  /*67e0*/  LOP3.LUT R20, R17, 0x300030, R18, 0xf8, !PT ;  /* 0x0030003011147812 */ /* 0x000fe400078ef812 */
[----:B------:R-:W-:-:S02]  /*67f0*/  LOP3.LUT R22, R22, 0x300030, R53, 0xf8, !PT ;  /* 0x0030003016167812 */ /* 0x000fc400078ef835 */
        /* <DEDUP_REMOVED lines=10> */
[----:B------:R-:W-:Y:S02]  /*68a0*/  LOP3.LUT R23, R23, 0x300030, R48, 0xf8, !PT ;  /* 0x0030003017177812 */ /* 0x000fe400078ef830 */
        /* <DEDUP_REMOVED lines=98> */
.L_x_4240:
[----:B------:R-:W-:Y:S05]  /*6ed0*/  @P0 BRA `(.L_x_4239) ;  /* 0x0000000000b80947 */ /* 0x000fea0003800000 */
[----:B------:R-:W0:Y:S01]  /*6ee0*/  LDS.128 R20, [UR4+0x40] ;  /* 0x00004004ff147984 */ /* 0x000e220008000c00 */
[----:B------:R-:W-:Y:S02]  /*6ef0*/  MOV R57, R12 ;  /* 0x0000000c00397202 */ /* 0x000fe40000000f00 */
[----:B------:R-:W-:Y:S01]  /*6f00*/  MOV R59, R17 ;  /* 0x00000011003b7202 */ /* 0x000fe20000000f00 */
[----:B------:R-:W2:Y:S01]  /*6f10*/  LDS.128 R24, [UR4+0x50] ;  /* 0x00005004ff187984 */ /* 0x000ea20008000c00 */
[----:B------:R-:W-:Y:S02]  /*6f20*/  PRMT R9, R9, 0x5410, R8 ;  /* 0x0000541009097816 */ /* 0x000fe40000000008 */
        /* <DEDUP_REMOVED lines=41> */
.L_x_4239:
        /* <DEDUP_REMOVED lines=15> */
[----:B------:R-:W-:-:S02]  /*72b0*/  LOP3.LUT R19, R19, 0xf000f, RZ, 0xc0, !PT ;  /* 0x000f000f13137812 */ /* 0x000fc400078ec0ff */
[----:B------:R-:W-:Y:S02]  /*72c0*/  LOP3.LUT R45, R45, 0xf000f, RZ, 0xc0, !PT ;  /* 0x000f000f2d2d7812 */ /* 0x000fe400078ec0ff */
[----:B----4-:R-:W-:Y:S02]  /*72d0*/  SHF.R.U32.HI R10, RZ, 0x8, R24 ;  /* 0x00000008ff0a7819 */ /* 0x010fe40000011618 */
[----:B------:R-:W-:Y:S02]  /*72e0*/  SHF.R.U32.HI R38, RZ, 0x8, R25 ;  /* 0x00000008ff267819 */ /* 0x000fe40000011619 */
        /* <DEDUP_REMOVED lines=16> */
[----:B------:R-:W-:Y:S02]  /*73f0*/  LOP3.LUT R24, R11, 0x300030, R10, 0xf8, !PT ;  /* 0x003000300b187812 */ /* 0x000fe400078ef80a */
[----:B------:R-:W-:Y:S02]  /*7400*/  LOP3.LUT R25, R19, 0x300030, R38, 0xf8, !PT ;  /* 0x0030003013197812 */ /* 0x000fe400078ef826 */
[----:B------:R-:W-:Y:S02]  /*7410*/  LOP3.LUT R19, R45, 0x300030, R46, 0xf8, !PT ;  /* 0x003000302d137812 */ /* 0x000fe400078ef82e */
[----:B---3--:R-:W-:Y:S02]  /*7420*/  SHF.R.U32.HI R10, RZ, 0xc, R20 ;  /* 0x0000000cff0a7819 */ /* 0x008fe40000011614 */
[----:B------:R-:W-:-:S02]  /*7430*/  SHF.R.U32.HI R41, RZ, 0x8, R26 ;  /* 0x00000008ff297819 */ /* 0x000fc4000001161a */
[----:B------:R-:W-:Y:S02]  /*7440*/  LOP3.LUT R18, R40, 0xf000f, RZ, 0xc0, !PT ;  /* 0x000f000f28127812 */ /* 0x000fe400078ec0ff */
[----:B------:R-:W-:Y:S02]  /*7450*/  SHF.R.U32.HI R45, RZ, 0xc, R22 ;  /* 0x0000000cff2d7819 */ /* 0x000fe40000011616 */
        /* <DEDUP_REMOVED lines=20> */
[----:B------:R-:W-:Y:S02]  /*75a0*/  LOP3.LUT R20, R10, 0x300030, R35, 0xf8, !PT ;  /* 0x003000300a147812 */ /* 0x000fe400078ef823 */
[----:B------:R-:W-:-:S02]  /*75b0*/  LOP3.LUT R44, R44, 0x3f003f, RZ, 0xc0, !PT ;  /* 0x003f003f2c2c7812 */ /* 0x000fc400078ec0ff */
[----:B------:R-:W-:Y:S02]  /*75c0*/  LOP3.LUT R50, R48, 0x64006400, RZ, 0xfc, !PT ;  /* 0x6400640030327812 */ /* 0x000fe400078efcff */
[----:B------:R-:W-:Y:S02]  /*75d0*/  LOP3.LUT R51, R51, 0x3f003f, RZ, 0xc0, !PT ;  /* 0x003f003f33337812 */ /* 0x000fe400078ec0ff */
[----:B------:R-:W-:Y:S02]  /*75e0*/  LOP3.LUT R26, R27, 0x3f003f, RZ, 0xc0, !PT ;  /* 0x003f003f1b1a7812 */ /* 0x000fe400078ec0ff */
[----:B------:R-:W-:Y:S02]  /*75f0*/  LOP3.LUT R23, R22, 0x300030, R47, 0xf8, !PT ;  /* 0x0030003016177812 */ /* 0x000fe400078ef82f */
[----:B------:R-:W-:Y:S02]  /*7600*/  LOP3.LUT R10, R12, 0x64006400, RZ, 0xfc, !PT ;  /* 0x640064000c0a7812 */ /* 0x000fe400078efcff */
[----:B------:R-:W-:-:S02]  /*7610*/  SHF.R.U32.HI R27, RZ, 0x6, R27 ;  /* 0x00000006ff1b7819 */ /* 0x000fc4000001161b */
        /* <DEDUP_REMOVED lines=15> */
[----:B------:R-:W-:Y:S02]  /*7710*/  LOP3.LUT R21, R21, 0x300030, R42, 0xf8, !PT ;  /* 0x0030003015157812 */ /* 0x000fe400078ef82a */
        /* <DEDUP_REMOVED lines=102> */
.L_x_4242:
        /* <DEDUP_REMOVED lines=46> */
.L_x_4241:
        /* <DEDUP_REMOVED lines=8> */
.L_x_4238:
        /* <DEDUP_REMOVED lines=15> */
.L_x_4253:
[----:B------:R-:W-:Y:S05]  /*81d0*/  @!P1 BRA `(.L_x_4245) ;  /* 0x0000003800509947 */ /* 0x000fea0003800000 */
        /* <DEDUP_REMOVED lines=8> */
[----:B------:R-:W-:-:S02]  /*8260*/  PRMT R0, R86, 0x9910, RZ ;  /* 0x0000991056007816 */ /* 0x000fc400000000ff */
[----:B------:R-:W-:Y:S02]  /*8270*/  MOV R10, 0x2c00 ;  /* 0x00002c00000a7802 */ /* 0x000fe40000000f00 */
[----:B------:R-:W-:Y:S02]  /*8280*/  ISETP.NE.AND P2, PT, R0, RZ, PT ;  /* 0x000000ff0000720c */ /* 0x000fe40003f45270 */
[----:B------:R-:W-:Y:S02]  /*8290*/  PRMT R6, R6, 0x5410, R10 ;  /* 0x0000541006067816 */ /* 0x000fe4000000000a */
[C---:B--2---:R-:W-:Y:S02]  /*82a0*/  LOP3.LUT R0, R32.reuse, 0xf000f, RZ, 0xc0, !PT ;  /* 0x000f000f20007812 */ /* 0x044fe400078ec0ff */
[----:B------:R-:W-:Y:S02]  /*82b0*/  LOP3.LUT R10, R32, 0xf000f0, RZ, 0xc0, !PT ;  /* 0x00f000f0200a7812 */ /* 0x000fe400078ec0ff */
        /* <DEDUP_REMOVED lines=137> */
.L_x_4246:
        /* <DEDUP_REMOVED lines=20> */
[-C--:B------:R-:W-:Y:S01]  /*8c90*/  FFMA.FTZ R39, R40, R34.reuse, R39 ;  /* 0x0000002228277223 */ /* 0x080fe20000010027 */
        /* <DEDUP_REMOVED lines=20> */
[----:B------:R-:W-:-:S02]  /*8de0*/  HADD2.F32 R10, -RZ, R33.H0_H0 ;  /* 0x20000021ff0a7230 */ /* 0x000fc40000004100 */
[-C--:B------:R-:W-:Y:S01]  /*8df0*/  FFMA.FTZ R37, R37, R11.reuse, R40 ;  /* 0x0000000b25257223 */ /* 0x080fe20000010028 */
[----:B------:R-:W-:Y:S02]  /*8e00*/  HADD2.F32 R12, -RZ, R33.H1_H1 ;  /* 0x30000021ff0c7230 */ /* 0x000fe40000004100 */
[----:B------:R-:W-:Y:S01]  /*8e10*/  FFMA.FTZ R33, R35, R11, R0 ;  /* 0x0000000b23217223 */ /* 0x000fe20000010000 */
[----:B------:R-:W-:Y:S02]  /*8e20*/  HADD2.F32 R35, -RZ, R48.H0_H0 ;  /* 0x20000030ff237230 */ /* 0x000fe40000004100 */
[----:B------:R-:W-:Y:S01]  /*8e30*/  FFMA.FTZ R54, R45, R55, R54 ;  /* 0x000000372d367223 */ /* 0x000fe20000010036 */
[----:B------:R-:W-:Y:S02]  /*8e40*/  HADD2.F32 R32, -RZ, R32.H1_H1 ;  /* 0x30000020ff207230 */ /* 0x000fe40000004100 */
        /* <DEDUP_REMOVED lines=39> */
.L_x_4247:
[C---:B-----5:R-:W-:Y:S02]  /*90c0*/  LOP3.LUT R0, R24.reuse, 0xf000f, RZ, 0xc0, !PT ;  /* 0x000f000f18007812 */ /* 0x060fe400078ec0ff */
[----:B------:R-:W-:Y:S02]  /*90d0*/  LOP3.LUT R10, R24, 0xf000f0, RZ, 0xc0, !PT ;  /* 0x00f000f0180a7812 */ /* 0x000fe400078ec0ff */
[C---:B------:R-:W-:Y:S02]  /*90e0*/  LOP3.LUT R32, R26.reuse, 0xf000f, RZ, 0xc0, !PT ;  /* 0x000f000f1a207812 */ /* 0x040fe400078ec0ff */
[----:B------:R-:W-:Y:S02]  /*90f0*/  LOP3.LUT R35, R26, 0xf000f0, RZ, 0xc0, !PT ;  /* 0x00f000f01a237812 */ /* 0x000fe400078ec0ff */
[----:B------:R-:W-:Y:S02]  /*9100*/  SHF.R.U32.HI R24, RZ, 0x8, R24 ;  /* 0x00000008ff187819 */ /* 0x000fe40000011618 */
[----:B------:R-:W-:-:S02]  /*9110*/  LOP3.LUT R11, R25, 0xf000f, RZ, 0xc0, !PT ;  /* 0x000f000f190b7812 */ /* 0x000fc400078ec0ff */
[----:B------:R-:W-:Y:S02]  /*9120*/  LOP3.LUT R12, R25, 0xf000f0, RZ, 0xc0, !PT ;  /* 0x00f000f0190c7812 */ /* 0x000fe400078ec0ff */
[----:B------:R-:W-:Y:S02]  /*9130*/  SHF.R.U32.HI R26, RZ, 0x8, R26 ;  /* 0x00000008ff1a7819 */ /* 0x000fe4000001161a */
[C---:B------:R-:W-:Y:S02]  /*9140*/  LOP3.LUT R40, R27.reuse, 0xf000f, RZ, 0xc0, !PT ;  /* 0x000f000f1b287812 */ /* 0x040fe400078ec0ff */
[----:B------:R-:W-:Y:S02]  /*9150*/  SHF.R.U32.HI R25, RZ, 0x8, R25 ;  /* 0x00000008ff197819 */ /* 0x000fe40000011619 */
[----:B------:R-:W-:Y:S02]  /*9160*/  SHF.R.U32.HI R44, RZ, 0x8, R27 ;  /* 0x00000008ff2c7819 */ /* 0x000fe4000001161b */
[----:B------:R-:W-:-:S02]  /*9170*/  LOP3.LUT R42, R27, 0xf000f0, RZ, 0xc0, !PT ;  /* 0x00f000f01b2a7812 */ /* 0x000fc400078ec0ff */
[----:B------:R-:W-:Y:S02]  /*9180*/  LOP3.LUT R33, R10, 0x64006400, RZ, 0xfc, !PT ;  /* 0x640064000a217812 */ /* 0x000fe400078efcff */
[----:B------:R-:W-:Y:S02]  /*9190*/  LOP3.LUT R27, R35, 0x64006400, RZ, 0xfc, !PT ;  /* 0x64006400231b7812 */ /* 0x000fe400078efcff */
[----:B------:R-:W-:Y:S01]  /*91a0*/  LOP3.LUT R10, R24, 0xf000f, RZ, 0xc0, !PT ;  /* 0x000f000f180a7812 */ /* 0x000fe200078ec0ff */
[-C--:B------:R-:W-:Y:S01]  /*91b0*/  HFMA2 R33, R33, R6.reuse.H1_H1, -72, -72 ;  /* 0xd480d48021217431 */ /* 0x080fe20000060006 */
[----:B------:R-:W-:Y:S02]  /*91c0*/  LOP3.LUT R37, R12, 0x64006400, RZ, 0xfc, !PT ;  /* 0x640064000c257812 */ /* 0x000fe400078efcff */
[----:B------:R-:W-:Y:S02]  /*91d0*/  LOP3.LUT R35, R26, 0xf000f, RZ, 0xc0, !PT ;  /* 0x000f000f1a237812 */ /* 0x000fe400078ec0ff */
[----:B------:R-:W-:Y:S01]  /*91e0*/  LOP3.LUT R41, R40, 0x64006400, RZ, 0xfc, !PT ;  /* 0x6400640028297812 */ /* 0x000fe200078efcff */
[----:B------:R-:W-:Y:S01]  /*91f0*/  HFMA2 R37, R37, R6.H1_H1, -72, -72 ;  /* 0xd480d48025257431 */ /* 0x000fe20000060006 */
[----:B------:R-:W-:-:S02]  /*9200*/  LOP3.LUT R24, R24, 0xf000f0, RZ, 0xc0, !PT ;  /* 0x00f000f018187812 */ /* 0x000fc400078ec0ff */
[C---:B------:R-:W-:Y:S01]  /*9210*/  LOP3.LUT R12, R25.reuse, 0xf000f, RZ, 0xc0, !PT ;  /* 0x000f000f190c7812 */ /* 0x040fe200078ec0ff */
[----:B------:R-:W-:Y:S01]  /*9220*/  HADD2 R41, R41, -1032, -1032 ;  /* 0xe408e40829297430 */ /* 0x000fe20000000000 */
        /* <DEDUP_REMOVED lines=8> */
[----:B------:R-:W-:Y:S01]  /*92b0*/  LOP3.LUT R49, R26, 0x64006400, RZ, 0xfc, !PT ;  /* 0x640064001a317812 */ /* 0x000fe200078efcff */
[-C--:B------:R-:W-:Y:S01]  /*92c0*/  HFMA2 R42, R43, R6.reuse.H1_H1, -72, -72 ;  /* 0xd480d4802b2a7431 */ /* 0x080fe20000060006 */
[----:B------:R-:W-:Y:S02]  /*92d0*/  LOP3.LUT R0, R0, 0x64006400, RZ, 0xfc, !PT ;  /* 0x6400640000007812 */ /* 0x000fe400078efcff */
        /* <DEDUP_REMOVED lines=106> */
.L_x_4248:
        /* <DEDUP_REMOVED lines=42> */
[----:B------:R-:W-:Y:S02]  /*9c20*/  HADD2.F32 R12, -RZ, R25.H1_H1 ;  /* 0x30000019ff0c7230 */ /* 0x000fe40000004100 */
[-C--:B------:R-:W-:Y:S01]  /*9c30*/  FFMA.FTZ R25, R27, R11.reuse, R0 ;  /* 0x0000000b1b197223 */ /* 0x080fe20000010000 */
[----:B------:R-:W-:Y:S02]  /*9c40*/  HADD2.F32 R33, -RZ, R47.H0_H0 ;  /* 0x2000002fff217230 */ /* 0x000fe40000004100 */
        /* <DEDUP_REMOVED lines=42> */
.L_x_4249:
        /* <DEDUP_REMOVED lines=13> */
[----:B------:R-:W-:Y:S01]  /*9fc0*/  LOP3.LUT R27, R12, 0x64006400, RZ, 0xfc, !PT ;  /* 0x640064000c1b7812 */ /* 0x000fe200078efcff */
[----:B------:R-:W-:Y:S01]  /*9fd0*/  HADD2 R26, R26, -1032, -1032 ;  /* 0xe408e4081a1a7430 */ /* 0x000fe20000000000 */
[----:B------:R-:W-:Y:S02]  /*9fe0*/  LOP3.LUT R0, R20, 0xf000f, RZ, 0xc0, !PT ;  /* 0x000f000f14007812 */ /* 0x000fe400078ec0ff */
[----:B------:R-:W-:Y:S01]  /*9ff0*/  LOP3.LUT R12, R21, 0xf000f, RZ, 0xc0, !PT ;  /* 0x000f000f150c7812 */ /* 0x000fe200078ec0ff */
[----:B------:R-:W-:Y:S01]  /*a000*/  HFMA2 R27, R27, R6.H1_H1, -72, -72 ;  /* 0xd480d4801b1b7431 */ /* 0x000fe20000060006 */
[----:B------:R-:W-:Y:S02]  /*a010*/  LOP3.LUT R32, R24, 0x64006400, RZ, 0xfc, !PT ;  /* 0x6400640018207812 */ /* 0x000fe400078efcff */
[----:B------:R-:W-:-:S02]  /*a020*/  LOP3.LUT R33, R25, 0x64006400, RZ, 0xfc, !PT ;  /* 0x6400640019217812 */ /* 0x000fc400078efcff */
[----:B------:R-:W-:Y:S01]  /*a030*/  LOP3.LUT R20, R20, 0xf000f0, RZ, 0xc0, !PT ;  /* 0x00f000f014147812 */ /* 0x000fe200078ec0ff */
[----:B------:R-:W-:Y:S01]  /*a040*/  HADD2 R32, R32, -1032, -1032 ;  /* 0xe408e40820207430 */ /* 0x000fe20000000000 */
[----:B------:R-:W-:Y:S01]  /*a050*/  LOP3.LUT R21, R21, 0xf000f0, RZ, 0xc0, !PT ;  /* 0x00f000f015157812 */ /* 0x000fe200078ec0ff */
[----:B------:R-:W-:Y:S01]  /*a060*/  HFMA2 R33, R33, R6.H1_H1, -72, -72 ;  /* 0xd480d48021217431 */ /* 0x000fe20000060006 */
[C---:B------:R-:W-:Y:S02]  /*a070*/  LOP3.LUT R24, R22.reuse, 0xf000f, RZ, 0xc0, !PT ;  /* 0x000f000f16187812 */ /* 0x040fe400078ec0ff */
[----:B------:R-:W-:Y:S02]  /*a080*/  LOP3.LUT R25, R22, 0xf000f0, RZ, 0xc0, !PT ;  /* 0x00f000f016197812 */ /* 0x000fe400078ec0ff */
[C---:B------:R-:W-:Y:S02]  /*a090*/  LOP3.LUT R37, R23.reuse, 0xf000f, RZ, 0xc0, !PT ;  /* 0x000f000f17257812 */ /* 0x040fe400078ec0ff */
[----:B------:R-:W-:-:S02]  /*a0a0*/  LOP3.LUT R40, R23, 0xf000f0, RZ, 0xc0, !PT ;  /* 0x00f000f017287812 */ /* 0x000fc400078ec0ff */
[----:B------:R-:W-:Y:S02]  /*a0b0*/  LOP3.LUT R10, R10, 0x64006400, RZ, 0xfc, !PT ;  /* 0x640064000a0a7812 */ /* 0x000fe400078efcff */
[----:B------:R-:W-:Y:S02]  /*a0c0*/  LOP3.LUT R34, R34, 0x64006400, RZ, 0xfc, !PT ;  /* 0x6400640022227812 */ /* 0x000fe400078efcff */
[----:B------:R-:W-:Y:S02]  /*a0d0*/  LOP3.LUT R35, R35, 0x64006400, RZ, 0xfc, !PT ;  /* 0x6400640023237812 */ /* 0x000fe400078efcff */
        /* <DEDUP_REMOVED lines=15> */
[C---:B------:R-:W-:Y:S01]  /*a1d0*/  LOP3.LUT R22, R16.reuse, 0xf000f, RZ, 0xc0, !PT ;  /* 0x000f000f10167812 */ /* 0x040fe200078ec0ff */
[----:B------:R-:W-:Y:S01]  /*a1e0*/  HFMA2 R41, R21, R6.H1_H1, -72, -72 ;  /* 0xd480d48015297431 */ /* 0x000fe20000060006 */
[----:B------:R-:W-:Y:S01]  /*a1f0*/  LOP3.LUT R23, R16, 0xf000f0, RZ, 0xc0, !PT ;  /* 0x00f000f010177812 */ /* 0x000fe200078ec0ff */
[----:B------:R-:W-:-:S02]  /*a200*/  HADD2 R42, R42, -1032, -1032 ;  /* 0xe408e4082a2a7430 */ /* 0x000fc40000000000 */
        /* <DEDUP_REMOVED lines=90> */
.L_x_4250:
        /* <DEDUP_REMOVED lines=39> */
[--C-:B------:R-:W-:Y:S02]  /*aa20*/  HADD2.F32 R10, -RZ, R21.reuse.H0_H0 ;  /* 0x20000015ff0a7230 */ /* 0x100fe40000004100 */
[----:B------:R-:W-:-:S02]  /*aa30*/  HADD2.F32 R12, -RZ, R21.H1_H1 ;  /* 0x30000015ff0c7230 */ /* 0x000fc40000004100 */
[-C--:B------:R-:W-:Y:S01]  /*aa40*/  FFMA.FTZ R21, R25, R11.reuse, R0 ;  /* 0x0000000b19157223 */ /* 0x080fe20000010000 */
[----:B------:R-:W-:Y:S02]  /*aa50*/  HADD2.F32 R27, -RZ, R42.H0_H0 ;  /* 0x2000002aff1b7230 */ /* 0x000fe40000004100 */
[----:B------:R-:W-:Y:S02]  /*aa60*/  HADD2.F32 R35, -RZ, R35.H1_H1 ;  /* 0x30000023ff237230 */ /* 0x000fe40000004100 */
[----:B------:R-:W-:Y:S02]  /*aa70*/  HADD2.F32 R20, -RZ, R20.H1_H1 ;  /* 0x30000014ff147230 */ /* 0x000fe40000004100 */
[----:B------:R-:W-:Y:S01]  /*aa80*/  FFMA.FTZ R27, R27, R11, R26 ;  /* 0x0000000b1b1b7223 */ /* 0x000fe2000001001a */
[----:B------:R-:W-:Y:S02]  /*aa90*/  HADD2.F32 R0, -RZ, R37.H1_H1 ;  /* 0x30000025ff007230 */ /* 0x000fe40000004100 */
[----:B------:R-:W-:Y:S01]  /*aaa0*/  FFMA.FTZ R48, R35, R49, R48 ;  /* 0x0000003123307223 */ /* 0x000fe20000010030 */
[----:B------:R-:W-:-:S02]  /*aab0*/  HADD2.F32 R25, -RZ, R40.H0_H0 ;  /* 0x20000028ff197230 */ /* 0x000fc40000004100 */
[----:B------:R-:W-:Y:S02]  /*aac0*/  HADD2.F32 R42, -RZ, R42.H1_H1 ;  /* 0x3000002aff2a7230 */ /* 0x000fe40000004100 */
[-C--:B------:R-:W-:Y:S01]  /*aad0*/  FFMA.FTZ R21, R0, R20.reuse, R21 ;  /* 0x0000001400157223 */ /* 0x080fe20000010015 */
        /* <DEDUP_REMOVED lines=36> */
.L_x_4251:
        /* <DEDUP_REMOVED lines=137> */
.L_x_4252:
        /* <DEDUP_REMOVED lines=87> */
.L_x_4245:
[----:B------:R-:W0:Y:S01]  /*bb20*/  LDC R85, c[0x0][0x23c] ;  /* 0x00008f00ff557b82 */ /* 0x000e220000000800 */
[----:B------:R-:W-:Y:S01]  /*bb30*/  IADD3 R87, R87, 0x20, RZ ;  /* 0x0000002057577810 */ /* 0x000fe20007ffe0ff */
[----:B------:R-:W-:-:S03]  /*bb40*/  UIADD3 UR4, UR4, 0x40, URZ ;  /* 0x0000004004047890 */ /* 0x000fc6000fffe03f */
[C---:B------:R-:W-:Y:S02]  /*bb50*/  ISETP.GE.AND P2, PT, R87.reuse, UR5, PT ;  /* 0x0000000557007c0c */ /* 0x040fe4000bf46270 */
[----:B------:R-:W-:Y:S01]  /*bb60*/  ISETP.LT.AND P3, PT, R87, R88, PT ;  /* 0x000000585700720c */ /* 0x000fe20003f61270 */
[----:B0-----:R-:W-:-:S12]  /*bb70*/  IMAD.WIDE R14, R85, 0x10, R14 ;  /* 0x00000010550e7825 */ /* 0x001fd800078e020e */
[----:B------:R-:W-:Y:S05]  /*bb80*/  @!P2 BRA P3, `(.L_x_4253) ;  /* 0xffffffc40090a947 */ /* 0x000fea000183ffff */
.L_x_4244:
        /* <DEDUP_REMOVED lines=8> */
.L_x_4257:
[----:B------:R-:W0:Y:S01]  /*bc10*/  LDC R85, c[0x0][0x23c] ;  /* 0x00008f00ff557b82 */ /* 0x000e220000000800 */
[----:B-----5:R1:W5:Y:S01]  /*bc20*/  LDG.E.128.CONSTANT R20, desc[UR6][R14.64] ;  /* 0x000000060e147981 */ /* 0x020362000c1e9d00 */
[----:B0-----:R-:W-:-:S05]  /*bc30*/  IMAD.WIDE R10, R85, 0x4, R14 ;  /* 0x00000004550a7825 */ /* 0x001fca00078e020e */
[----:B------:R1:W5:Y:S01]  /*bc40*/  LDG.E.128.CONSTANT R16, desc[UR6][R10.64] ;  /* 0x000000060a107981 */ /* 0x000362000c1e9d00 */
[----:B------:R-:W-:Y:S01]  /*bc50*/  IMAD.WIDE R90, R85, 0x4, R10 ;  /* 0x00000004555a7825 */ /* 0x000fe200078e020a */
[----:B------:R-:W-:Y:S06]  /*bc60*/  @!P1 BRA `(.L_x_4255) ;  /* 0x00000018000c9947 */ /* 0x000fec0003800000 */
[----:B-1----:R-:W2:Y:S01]  /*bc70*/  LDG.E.128.CONSTANT R12, desc[UR6][R90.64] ;  /* 0x000000065a0c7981 */ /* 0x002ea2000c1e9d00 */
[--C-:B-----5:R-:W-:Y:S01]  /*bc80*/  SHF.R.U32.HI R25, RZ, 0xf, R22.reuse ;  /* 0x0000000fff197819 */ /* 0x120fe20000011616 */
[----:B------:R-:W-:Y:S01]  /*bc90*/  HFMA2.MMA R40, -RZ, RZ, 0, 0.015625 ;  /* 0x00002400ff287435 */ /* 0x000fe200000001ff */
        /* <DEDUP_REMOVED lines=29> */
[----:B------:R-:W-:Y:S02]  /*be70*/  SHF.R.U32.HI R43, RZ, 0x6, R18 ;  /* 0x00000006ff2b7819 */ /* 0x000fe40000011612 */
[----:B------:R-:W-:Y:S02]  /*be80*/  LOP3.LUT R68, R18, 0x70007, RZ, 0xc0, !PT ;  /* 0x0007000712447812 */ /* 0x000fe400078ec0ff */
[----:B------:R-:W-:Y:S02]  /*be90*/  LOP3.LUT R21, R24, 0x20002, R21, 0xf8, !PT ;  /* 0x0002000218157812 */ /* 0x000fe400078ef815 */
[----:B------:R-:W-:Y:S02]  /*bea0*/  PRMT R18, R86, 0x9910, RZ ;  /* 0x0000991056127816 */ /* 0x000fe400000000ff */
[----:B------:R-:W-:Y:S02]  /*beb0*/  LOP3.LUT R20, R20, 0x10001, RZ, 0xc0, !PT ;  /* 0x0001000114147812 */ /* 0x000fe400078ec0ff */
[----:B------:R-:W-:-:S02]  /*bec0*/  LOP3.LUT R17, R25, 0x20002, R16, 0xf8, !PT ;  /* 0x0002000219117812 */ /* 0x000fc400078ef810 */
[----:B------:R-:W-:Y:S02]  /*bed0*/  LOP3.LUT R52, R22, 0x20002, R27, 0xf8, !PT ;  /* 0x0002000216347812 */ /* 0x000fe400078ef81b */
[----:B------:R-:W-:Y:S02]  /*bee0*/  LOP3.LUT R20, R20, 0x20002, R23, 0xf8, !PT ;  /* 0x0002000214147812 */ /* 0x000fe400078ef817 */
[----:B------:R-:W-:Y:S02]  /*bef0*/  ISETP.NE.AND P2, PT, R18, RZ, PT ;  /* 0x000000ff1200720c */ /* 0x000fe40003f45270 */
[----:B------:R-:W-:Y:S02]  /*bf00*/  LOP3.LUT R77, R10, 0x64006400, RZ, 0xfc, !PT ;  /* 0x640064000a4d7812 */ /* 0x000fe400078efcff */
[----:B------:R-:W-:Y:S02]  /*bf10*/  LOP3.LUT R59, R0, 0x64006400, RZ, 0xfc, !PT ;  /* 0x64006400003b7812 */ /* 0x000fe400078efcff */
[----:B------:R-:W-:-:S02]  /*bf20*/  LOP3.LUT R37, R19, 0x380038, RZ, 0xc0, !PT ;  /* 0x0038003813257812 */ /* 0x000fc400078ec0ff */
[----:B------:R-:W-:Y:S02]  /*bf30*/  SHF.R.U32.HI R48, RZ, 0x6, R19 ;  /* 0x00000006ff307819 */ /* 0x000fe40000011613 */
        /* <DEDUP_REMOVED lines=55> */
[----:B------:R-:W-:-:S02]  /*c2b0*/  SHF.R.U32.HI R12, RZ, 0xd, R14 ;  /* 0x0000000dff0c7819 */ /* 0x000fc4000001160e */
[--C-:B------:R-:W-:Y:S02]  /*c2c0*/  SHF.R.U32.HI R23, RZ, 0xd, R13.reuse ;  /* 0x0000000dff177819 */ /* 0x100fe4000001160d */
[C---:B------:R-:W-:Y:S02]  /*c2d0*/  LOP3.LUT R18, R13.reuse, 0x380038, RZ, 0xc0, !PT ;  /* 0x003800380d127812 */ /* 0x040fe400078ec0ff */
[----:B------:R-:W-:Y:S02]  /*c2e0*/  SHF.R.U32.HI R25, RZ, 0x6, R13 ;  /* 0x00000006ff197819 */ /* 0x000fe4000001160d */
[----:B------:R-:W-:Y:S02]  /*c2f0*/  LOP3.LUT R45, R13, 0x70007, RZ, 0xc0, !PT ;  /* 0x000700070d2d7812 */ /* 0x000fe400078ec0ff */
[----:B------:R-:W-:Y:S02]  /*c300*/  LOP3.LUT R22, R21, 0x40004, R22, 0xf8, !PT ;  /* 0x0004000415167812 */ /* 0x000fe400078ef816 */
[----:B------:R-:W-:-:S02]  /*c310*/  SHF.R.U32.HI R13, RZ, 0xd, R15 ;  /* 0x0000000dff0d7819 */ /* 0x000fc4000001160f */
[----:B------:R-:W-:Y:S02]  /*c320*/  LOP3.LUT R21, R17, 0x40004, R12, 0xf8, !PT ;  /* 0x0004000411157812 */ /* 0x000fe400078ef80c */
[C---:B------:R-:W-:Y:S02]  /*c330*/  LOP3.LUT R38, R14.reuse, 0x380038, RZ, 0xc0, !PT ;  /* 0x003800380e267812 */ /* 0x040fe400078ec0ff */
[----:B------:R-:W-:Y:S02]  /*c340*/  SHF.R.U32.HI R26, RZ, 0x6, R14 ;  /* 0x00000006ff1a7819 */ /* 0x000fe4000001160e */
[----:B------:R-:W-:Y:S02]  /*c350*/  LOP3.LUT R46, R14, 0x70007, RZ, 0xc0, !PT ;  /* 0x000700070e2e7812 */ /* 0x000fe400078ec0ff */
[----:B------:R-:W-:Y:S02]  /*c360*/  LOP3.LUT R12, R29, 0x380038, RZ, 0xc0, !PT ;  /* 0x003800381d0c7812 */ /* 0x000fe400078ec0ff */
[----:B------:R-:W-:-:S02]  /*c370*/  LOP3.LUT R14, R42, 0x380038, RZ, 0xc0, !PT ;  /* 0x003800382a0e7812 */ /* 0x000fc400078ec0ff */
[C---:B------:R-:W-:Y:S02]  /*c380*/  LOP3.LUT R50, R15.reuse, 0x380038, RZ, 0xc0, !PT ;  /* 0x003800380f327812 */ /* 0x040fe400078ec0ff */
[----:B------:R-:W-:Y:S02]  /*c390*/  SHF.R.U32.HI R27, RZ, 0x6, R15 ;  /* 0x00000006ff1b7819 */ /* 0x000fe4000001160f */
        /* <DEDUP_REMOVED lines=128> */
[----:B------:R-:W-:-:S03]  /*cba0*/  HFMA2 R92, R81, R30, R28 ;  /* 0x0000001e515c7231 */ /* 0x000fc6000000001c */
[-C--:B------:R-:W-:Y:S01]  /*cbb0*/  HFMA2.MMA R25, R82, R30.reuse, R25 ;  /* 0x0000001e52197235 */ /* 0x080fe20000000019 */
[-C--:B------:R-:W-:Y:S01]  /*cbc0*/  HFMA2 R92, R61, R31.reuse, R92 ;  /* 0x0000001f3d5c7231 */ /* 0x080fe2000000005c */
[----:B------:R-:W-:Y:S01]  /*cbd0*/  HFMA2.MMA R89, R80, R30, R24 ;  /* 0x0000001e50597235 */ /* 0x000fe20000000018 */
[----:B------:R-:W-:Y:S02]  /*cbe0*/  HFMA2 R30, R74, R31, R29 ;  /* 0x0000001f4a1e7231 */ /* 0x000fe4000000001d */
[-C--:B-1----:R-:W-:Y:S02]  /*cbf0*/  HFMA2 R92, R65, R20.reuse, R92 ;  /* 0x00000014415c7231 */ /* 0x082fe4000000005c */
[----:B------:R-:W-:Y:S01]  /*cc00*/  HFMA2 R30, R63, R20, R30 ;  /* 0x000000143f1e7231 */ /* 0x000fe2000000001e */
[-C--:B------:R-:W-:Y:S01]  /*cc10*/  HFMA2.MMA R28, R75, R31.reuse, R25 ;  /* 0x0000001f4b1c7235 */ /* 0x080fe20000000019 */
[-C--:B------:R-:W-:Y:S01]  /*cc20*/  HFMA2 R92, R69, R21.reuse, R92 ;  /* 0x00000015455c7231 */ /* 0x080fe2000000005c */
[----:B------:R-:W0:Y:S01]  /*cc30*/  LDS.128 R24, [UR4+0x20] ;  /* 0x00002004ff187984 */ /* 0x000e220008000c00 */
[----:B------:R-:W-:Y:S01]  /*cc40*/  HFMA2.MMA R29, R60, R31, R89 ;  /* 0x0000001f3c1d7235 */ /* 0x000fe20000000059 */
[----:B------:R-:W-:-:S02]  /*cc50*/  HFMA2 R30, R67, R21, R30 ;  /* 0x00000015431e7231 */ /* 0x000fc4000000001e */
[----:B------:R-:W-:Y:S02]  /*cc60*/  HFMA2 R92, R59, R22, R92 ;  /* 0x000000163b5c7231 */ /* 0x000fe4000000005c */
[-C--:B------:R-:W-:Y:S02]  /*cc70*/  HFMA2.MMA R28, R62, R20.reuse, R28 ;  /* 0x000000143e1c7235 */ /* 0x080fe4000000001c */
[----:B------:R-:W-:Y:S01]  /*cc80*/  HFMA2 R92, R43, R23, R92 ;  /* 0x000000172b5c7231 */ /* 0x000fe2000000005c */
[----:B------:R-:W-:-:S05]  /*cc90*/  HFMA2.MMA R29, R64, R20, R29 ;  /* 0x00000014401d7235 */ /* 0x000fca000000001d */
[----:B------:R-:W-:-:S03]  /*cca0*/  HFMA2.MMA R28, R66, R21, R28 ;  /* 0x00000015421c7235 */ /* 0x000fc6000000001c */
[----:B------:R-:W-:Y:S01]  /*ccb0*/  HFMA2.MMA R29, R68, R21, R29 ;  /* 0x00000015441d7235 */ /* 0x000fe2000000001d */
[----:B------:R-:W-:-:S04]  /*ccc0*/  HFMA2 R21, R57, R22, R30 ;  /* 0x0000001639157231 */ /* 0x000fc8000000001e */
[----:B------:R-:W-:-:S03]  /*ccd0*/  HFMA2.MMA R20, R56, R22, R28 ;  /* 0x0000001638147235 */ /* 0x000fc6000000001c */
[----:B------:R-:W-:Y:S01]  /*cce0*/  HFMA2.MMA R89, R58, R22, R29 ;  /* 0x000000163a597235 */ /* 0x000fe2000000001d */
[----:B------:R-:W-:Y:S01]  /*ccf0*/  HFMA2 R22, R41, R23, R21 ;  /* 0x0000001729167231 */ /* 0x000fe20000000015 */
[----:B------:R-:W1:Y:S03]  /*cd00*/  LDS.128 R28, [UR4+0x30] ;  /* 0x00003004ff1c7984 */ /* 0x000e660008000c00 */
[----:B------:R-:W-:-:S03]  /*cd10*/  HFMA2.MMA R20, R70, R23, R20 ;  /* 0x0000001746147235 */ /* 0x000fc60000000014 */
        /* <DEDUP_REMOVED lines=18> */
[----:B------:R-:W-:Y:S02]  /*ce40*/  HFMA2 R92, R51, R28, R92 ;  /* 0x0000001c335c7231 */ /* 0x000fe4000000005c */
[-C--:B------:R-:W-:Y:S01]  /*ce50*/  HFMA2 R22, R18, R29.reuse, R22 ;  /* 0x0000001d12167231 */ /* 0x080fe20000000016 */
[-C--:B------:R-:W-:Y:S01]  /*ce60*/  HFMA2.MMA R20, R48, R28.reuse, R20 ;  /* 0x0000001c30147235 */ /* 0x080fe20000000014 */
[----:B------:R-:W-:Y:S01]  /*ce70*/  HFMA2 R92, R32, R29, R92 ;  /* 0x0000001d205c7231 */ /* 0x000fe2000000005c */
[----:B------:R-:W-:Y:S01]  /*ce80*/  HFMA2.MMA R21, R50, R28, R21 ;  /* 0x0000001c32157235 */ /* 0x000fe20000000015 */
[----:B------:R-:W-:-:S02]  /*ce90*/  HFMA2 R22, R38, R30, R22 ;  /* 0x0000001e26167231 */ /* 0x000fc40000000016 */
[----:B------:R-:W-:Y:S02]  /*cea0*/  HFMA2 R92, R40, R30, R92 ;  /* 0x0000001e285c7231 */ /* 0x000fe4000000005c */
[-C--:B------:R-:W-:Y:S01]  /*ceb0*/  HFMA2 R22, R53, R31.reuse, R22 ;  /* 0x0000001f35167231 */ /* 0x080fe20000000016 */
[-C--:B------:R-:W-:Y:S01]  /*cec0*/  HFMA2.MMA R20, R17, R29.reuse, R20 ;  /* 0x0000001d11147235 */ /* 0x080fe20000000014 */
[----:B------:R-:W-:Y:S01]  /*ced0*/  HFMA2 R92, R55, R31, R92 ;  /* 0x0000001f375c7231 */ /* 0x000fe2000000005c */
[----:B------:R-:W-:Y:S01]  /*cee0*/  HFMA2.MMA R21, R19, R29, R21 ;  /* 0x0000001d13157235 */ /* 0x000fe20000000015 */
[----:B------:R-:W-:Y:S02]  /*cef0*/  HADD2 R22, R22.H0_H0, R22.H1_H1 ;  /* 0x3000001616167230 */ /* 0x000fe40000000800 */
[----:B------:R-:W-:-:S03]  /*cf00*/  HADD2 R92, R92.H0_H0, R92.H1_H1 ;  /* 0x3000005c5c5c7230 */ /* 0x000fc60000000800 */
        /* <DEDUP_REMOVED lines=10> */
.L_x_4256:
        /* <DEDUP_REMOVED lines=79> */
.L_x_4255:
[----:B------:R-:W-:Y:S01]  /*d4a0*/  IADD3 R87, R87, 0x20, RZ ;  /* 0x0000002057577810 */ /* 0x000fe20007ffe0ff */
[----:B------:R-:W-:Y:S01]  /*d4b0*/  UIADD3 UR4, UR4, 0x40, URZ ;  /* 0x0000004004047890 */ /* 0x000fe2000fffe03f */
[----:B-1----:R-:W-:Y:S02]  /*d4c0*/  IMAD.WIDE R14, R85, 0x4, R90 ;  /* 0x00000004550e7825 */ /* 0x002fe400078e025a */
[C---:B------:R-:W-:Y:S02]  /*d4d0*/  ISETP.GE.AND P2, PT, R87.reuse, UR5, PT ;  /* 0x0000000557007c0c */ /* 0x040fe4000bf46270 */
[----:B------:R-:W-:-:S13]  /*d4e0*/  ISETP.LT.AND P3, PT, R87, R88, PT ;  /* 0x000000585700720c */ /* 0x000fda0003f61270 */
[----:B------:R-:W-:Y:S05]  /*d4f0*/  @!P2 BRA P3, `(.L_x_4257) ;  /* 0xffffffe400c4a947 */ /* 0x000fea000183ffff */
.L_x_4254:
[----:B------:R-:W-:Y:S05]  /*d500*/  @!P1 EXIT ;  /* 0x000000000000994d */ /* 0x000fea0003800000 */
[----:B------:R-:W0:Y:S01]  /*d510*/  S2R R0, SR_CTAID.X ;  /* 0x0000000000007919 */ /* 0x000e220000002500 */
[----:B------:R-:W1:Y:S01]  /*d520*/  S2UR UR4, SR_CTAID.Y ;  /* 0x00000000000479c3 */ /* 0x000e620000002600 */
[----:B------:R-:W-:Y:S01]  /*d530*/  MOV R6, R5 ;  /* 0x0000000500067202 */ /* 0x000fe20000000f00 */
[----:B------:R-:W0:Y:S06]  /*d540*/  S2R R7, SR_TID.X ;  /* 0x0000000000077919 */ /* 0x000e2c0000002100 */
        /* <DEDUP_REMOVED lines=9> */
[----:B------:R-:W-:Y:S01]  /*d5e0*/  BSSY B0, `(.L_x_4258) ;  /* 0x0000011000007945 */ /* 0x000fe20003800000 */
[----:B------:R-:W-:Y:S02]  /*d5f0*/  MOV R13, R4 ;  /* 0x00000004000d7202 */ /* 0x000fe40000000f00 */
[----:B0-----:R-:W-:Y:S01]  /*d600*/  VIADDMNMX R0, R0, R7, 0x2, PT ;  /* 0x0000000200007446 */ /* 0x001fe20003800107 */
[----:B-1----:R-:W-:Y:S06]  /*d610*/  @P0 BRA `(.L_x_4259) ;  /* 0x0000000000340947 */ /* 0x002fec0003800000 */
[----:B------:R-:W0:Y:S02]  /*d620*/  QSPC.E.S P0, RZ, [R8] ;  /* 0x0000000008ff73aa */ /* 0x000e240000000500 */
[----:B0-----:R-:W-:Y:S05]  /*d630*/  @!P0 BRA `(.L_x_4260) ;  /* 0x0000000000208947 */ /* 0x001fea0003800000 */
[----:B------:R-:W-:-:S04]  /*d640*/  MOV R6, R8 ;  /* 0x0000000800067202 */ /* 0x000fc80000000f00 */
[----:B------:R-:W-:-:S07]  /*d650*/  MOV R14, R6 ;  /* 0x00000006000e7202 */ /* 0x000fce0000000f00 */
.L_x_4261:
[----:B------:R-:W0:Y:S02]  /*d660*/  LDS R6, [R14] ;  /* 0x000000000e067984 */ /* 0x000e240000000800 */
[----:B0-----:R-:W-:-:S06]  /*d670*/  HADD2 R7, R6, R5 ;  /* 0x0000000506077230 */ /* 0x001fcc0000000000 */
[----:B------:R-:W0:Y:S02]  /*d680*/  ATOMS.CAST.SPIN R7, [R14], R6, R7 ;  /* 0x000000060e07738d */ /* 0x000e240001800007 */
[----:B0-----:R-:W-:-:S13]  /*d690*/  ISETP.EQ.U32.AND P0, PT, R7, 0x1, PT ;  /* 0x000000010700780c */ /* 0x001fda0003f02070 */
[----:B------:R-:W-:Y:S05]  /*d6a0*/  @!P0 BRA `(.L_x_4261) ;  /* 0xfffffffc00ec8947 */ /* 0x000fea000383ffff */
[----:B------:R-:W-:Y:S05]  /*d6b0*/  BRA `(.L_x_4259) ;  /* 0x00000000000c7947 */ /* 0x000fea0003800000 */
.L_x_4260:
[----:B------:R-:W2:Y:S02]  /*d6c0*/  LD.E R5, desc[UR6][R8.64] ;  /* 0x0000000608057980 */ /* 0x000ea4000c101900 */
[----:B--2---:R-:W-:-:S05]  /*d6d0*/  IADD3 R5, R6, R5, RZ ;  /* 0x0000000506057210 */ /* 0x004fca0007ffe0ff */
[----:B------:R0:W-:Y:S02]  /*d6e0*/  ST.E desc[UR6][R8.64], R5 ;  /* 0x0000000508007985 */ /* 0x0001e4000c101906 */
.L_x_4259:
[----:B------:R-:W-:Y:S05]  /*d6f0*/  BSYNC B0 ;  /* 0x0000000000007941 */ /* 0x000fea0003800000 */
.L_x_4258:
        /* <DEDUP_REMOVED lines=8> */
.L_x_4265:
[----:B------:R-:W0:Y:S02]  /*d780*/  LDS R4, [R6+0x4] ;  /* 0x0000040006047984 */ /* 0x000e240000000800 */
[----:B0-----:R-:W-:-:S10]  /*d790*/  HFMA2.MMA R5, R4, 1, 1, R7 ;  /* 0x3c003c0004057835 */ /* 0x001fd40000000007 */
[----:B------:R-:W0:Y:S02]  /*d7a0*/  ATOMS.CAST.SPIN R5, [R6+0x4], R4, R5 ;  /* 0x000004040605738d */ /* 0x000e240001800005 */
[----:B0-----:R-:W-:-:S13]  /*d7b0*/  ISETP.EQ.U32.AND P0, PT, R5, 0x1, PT ;  /* 0x000000010500780c */ /* 0x001fda0003f02070 */
[----:B------:R-:W-:Y:S05]  /*d7c0*/  @!P0 BRA `(.L_x_4265) ;  /* 0xfffffffc00ec8947 */ /* 0x000fea000383ffff */
[----:B------:R-:W-:Y:S05]  /*d7d0*/  BRA `(.L_x_4263) ;  /* 0x00000000000c7947 */ /* 0x000fea0003800000 */
.L_x_4264:
[----:B------:R-:W0:Y:S02]  /*d7e0*/  LD.E R4, desc[UR6][R8.64+0x4] ;  /* 0x0000040608047980 */ /* 0x000e24000c101900 */
[----:B0-----:R-:W-:-:S05]  /*d7f0*/  IADD3 R5, R13, R4, RZ ;  /* 0x000000040d057210 */ /* 0x001fca0007ffe0ff */
[----:B------:R1:W-:Y:S02]  /*d800*/  ST.E desc[UR6][R8.64+0x4], R5 ;  /* 0x0000040508007985 */ /* 0x0003e4000c101906 */
.L_x_4263:
[----:B------:R-:W-:Y:S05]  /*d810*/  BSYNC B0 ;  /* 0x0000000000007941 */ /* 0x000fea0003800000 */
.L_x_4262:
        /* <DEDUP_REMOVED lines=11> */
.L_x_4269:
[----:B------:R-:W0:Y:S02]  /*d8d0*/  LDS R4, [R0] ;  /* 0x0000000000047984 */ /* 0x000e240000000800 */
[----:B01----:R-:W-:-:S06]  /*d8e0*/  HADD2 R5, R4, R3 ;  /* 0x0000000304057230 */ /* 0x003fcc0000000000 */
[----:B------:R-:W0:Y:S02]  /*d8f0*/  ATOMS.CAST.SPIN R5, [R0], R4, R5 ;  /* 0x000000040005738d */ /* 0x000e240001800005 */
[----:B0-----:R-:W-:-:S13]  /*d900*/  ISETP.EQ.U32.AND P0, PT, R5, 0x1, PT ;  /* 0x000000010500780c */ /* 0x001fda0003f02070 */
[----:B------:R-:W-:Y:S05]  /*d910*/  @!P0 BRA `(.L_x_4269) ;  /* 0xfffffffc00ec8947 */ /* 0x000fea000383ffff */
[----:B------:R-:W-:Y:S05]  /*d920*/  BRA `(.L_x_4267) ;  /* 0x00000000000c7947 */ /* 0x000fea0003800000 */
.L_x_4268:
[----:B------:R-:W2:Y:S02]  /*d930*/  LD.E R0, desc[UR6][R6.64] ;  /* 0x0000000606007980 */ /* 0x000ea4000c101900 */
[----:B--2---:R-:W-:-:S05]  /*d940*/  IADD3 R3, R3, R0, RZ ;  /* 0x0000000003037210 */ /* 0x004fca0007ffe0ff */
[----:B------:R2:W-:Y:S02]  /*d950*/  ST.E desc[UR6][R6.64], R3 ;  /* 0x0000000306007985 */ /* 0x0005e4000c101906 */
.L_x_4267:
[----:B------:R-:W-:Y:S05]  /*d960*/  BSYNC B0 ;  /* 0x0000000000007941 */ /* 0x000fea0003800000 */
.L_x_4266:
[----:B------:R3:W-:Y:S02]  /*d970*/  ATOM.E.ADD.F16x2.RN.STRONG.GPU P0, RZ, desc[UR6][R6.64+0x4], R2 ;  /* 0x0000040206ff79a2 */ /* 0x0007e4000810e1c6 */
[----:B---3--:R-:W-:Y:S05]  /*d980*/  @P0 EXIT ;  /* 0x000000000000094d */ /* 0x008fea0003800000 */
[----:B------:R-:W3:Y:S02]  /*d990*/  QSPC.E.S P0, RZ, [R6+0x4] ;  /* 0x0000040006ff73aa */ /* 0x000ee40000000500 */
[----:B---3--:R-:W-:Y:S05]  /*d9a0*/  @!P0 BRA `(.L_x_4270) ;  /* 0x0000000000248947 */ /* 0x008fea0003800000 */
[----:B------:R-:W-:-:S04]  /*d9b0*/  MOV R4, R6 ;  /* 0x0000000600047202 */ /* 0x000fc80000000f00 */
[----:B------:R-:W-:Y:S02]  /*d9c0*/  MOV R4, R4 ;  /* 0x0000000400047202 */ /* 0x000fe40000000f00 */
[----:B01----:R-:W-:-:S07]  /*d9d0*/  MOV R5, R2 ;  /* 0x0000000200057202 */ /* 0x003fce0000000f00 */
.L_x_4271:
[----:B------:R-:W2:Y:S02]  /*d9e0*/  LDS R2, [R4+0x4] ;  /* 0x0000040004027984 */ /* 0x000ea40000000800 */
[----:B--2---:R-:W-:-:S10]  /*d9f0*/  HFMA2.MMA R3, R2, 1, 1, R5 ;  /* 0x3c003c0002037835 */ /* 0x004fd40000000005 */
[----:B------:R-:W0:Y:S02]  /*da00*/  ATOMS.CAST.SPIN R3, [R4+0x4], R2, R3 ;  /* 0x000004020403738d */ /* 0x000e240001800003 */
[----:B0-----:R-:W-:-:S13]  /*da10*/  ISETP.EQ.U32.AND P0, PT, R3, 0x1, PT ;  /* 0x000000010300780c */ /* 0x001fda0003f02070 */
[----:B------:R-:W-:Y:S05]  /*da20*/  @!P0 BRA `(.L_x_4271) ;  /* 0xfffffffc00ec8947 */ /* 0x000fea000383ffff */
[----:B------:R-:W-:Y:S05]  /*da30*/  EXIT ;  /* 0x000000000000794d */ /* 0x000fea0003800000 */
.L_x_4270:
[----:B------:R-:W2:Y:S02]  /*da40*/  LD.E R0, desc[UR6][R6.64+0x4] ;  /* 0x0000040606007980 */ /* 0x000ea4000c101900 */
[----:B--2---:R-:W-:-:S05]  /*da50*/  IADD3 R3, R2, R0, RZ ;  /* 0x0000000002037210 */ /* 0x004fca0007ffe0ff */
[----:B------:R-:W-:Y:S01]  /*da60*/  ST.E desc[UR6][R6.64+0x4], R3 ;  /* 0x0000040306007985 */ /* 0x000fe2000c101906 */
[----:B------:R-:W-:Y:S05]  /*da70*/  EXIT ;  /* 0x000000000000794d */ /* 0x000fea0003800000 */
.L_x_4272:
        /* <DEDUP_REMOVED lines=16> */
.L_x_5243:


//--------------------- .text._Z23gemm_half_q_half_kernelILi2ELi176ELb1ELb0ELi32EEvPK6__halfPKjS4_S2_PS0_iiiiPKtS7_iiiiiibS2_i --------------------------
	.section	.text._Z23gemm_half_q_half_kernelILi2ELi176ELb1ELb0ELi32EEvPK6__halfPKjS4_S2_PS0_iiiiPKtS7_iiiiiibS2_i,"ax",@progbits
	.align	128
        .global         _Z23gemm_half_q_half_kernelILi2ELi176ELb1ELb0ELi32EEvPK6__halfPKjS4_S2_PS0_iiiiPKtS7_iiiiiibS2_i
        .type           _Z23gemm_half_q_half_kernelILi2ELi176ELb1ELb0ELi32EEvPK6__halfPKjS4_S2_PS0_iiiiPKtS7_iiiiiibS2_i,@function
        .size           _Z23gemm_half_q_half_kernelILi2ELi176ELb1ELb0ELi32EEvPK6__halfPKjS4_S2_PS0_iiiiPKtS7_iiiiiibS2_i,(.L_x_5244 - _Z23gemm_half_q_half_kernelILi2ELi176ELb1ELb0ELi32EEvPK6__halfPKjS4_S2_PS0_iiiiPKtS7_iiiiiibS2_i)
        .other          _Z23gemm_half_q_half_kernelILi2ELi176ELb1ELb0ELi32EEvPK6__halfPKjS4_S2_PS0_iiiiPKtS7_iiiiiibS2_i,@"STO_CUDA_ENTRY STV_DEFAULT"
_Z23gemm_half_q_half_kernelILi2ELi176ELb1ELb0ELi32EEvPK6__halfPKjS4_S2_PS0_iiiiPKtS7_iiiiiibS2_i:
.text._Z23gemm_half_q_half_kernelILi2ELi176ELb1ELb0ELi32EEvPK6__halfPKjS4_S2_PS0_iiiiPKtS7_iiiiiibS2_i:
        /* <DEDUP_REMOVED lines=25> */
.L_x_4273:
        /* <DEDUP_REMOVED lines=29> */
.L_x_4278:
        /* <DEDUP_REMOVED lines=37> */
.L_x_4277:
        /* <DEDUP_REMOVED lines=24> */
.L_x_4279:
        /* <DEDUP_REMOVED lines=14> */
.L_x_4276:
        /* <DEDUP_REMOVED lines=10> */
.L_x_4281:
        /* <DEDUP_REMOVED lines=37> */
.L_x_4280:
        /* <DEDUP_REMOVED lines=24> */
.L_x_4282:
        /* <DEDUP_REMOVED lines=13> */
.L_x_4275:
[----:B------:R-:W-:Y:S05]  /*0d50*/  BSYNC B0 ;  /* 0x0000000000007941 */ /* 0x000fea0003800000 */
.L_x_4274:
        /* <DEDUP_REMOVED lines=14> */
[----:B------:R-:W1:Y:S01]  /*0e40*/  LDC.64 R16, c[0x0][0x230] ;  /* 0x00008c00ff107b82 */ /* 0x000e620000000a00 */
[----:B------:R-:W-:Y:S02]  /*0e50*/  PLOP3.LUT P0, PT, PT, PT, PT, 0x8, 0x0 ;  /* 0x000000000000781c */ /* 0x000fe40003f0e170 */
[----:B------:R-:W-:-:S11]  /*0e60*/  IADD3 R18, R3, -0x3, RZ ;  /* 0xfffffffd03127810 */ /* 0x000fd60007ffe0ff */
.L_x_4285:
        /* <DEDUP_REMOVED lines=19> */
.L_x_4284:
        /* <DEDUP_REMOVED lines=14> */
.L_x_4286:
[----:B------:R-:W-:-:S13]  /*1080*/  ISETP.LT.OR P0, PT, R19, R3, P0 ;  /* 0x000000031300720c */ /* 0x000fda0000701670 */
[----:B012---:R-:W0:Y:S01]  /*1090*/  @P0 LDC.64 R8, c[0x0][0x230] ;  /* 0x00008c00ff080b82 */ /* 0x007e220000000a00 */
[----:B------:R-:W-:-:S05]  /*10a0*/  @P0 LEA R2, R2, R19, 0x1 ;  /* 0x0000001302020211 */ /* 0x000fca00078e08ff */
[----:B------:R-:W-:-:S04]  /*10b0*/  @P0 IMAD R3, R2, R85, R0 ;  /* 0x0000005502030224 */ /* 0x000fc800078e0200 */
[----:B0-----:R-:W-:-:S05]  /*10c0*/  @P0 IMAD.WIDE R2, R3, 0x2, R8 ;  /* 0x0000000203020825 */ /* 0x001fca00078e0208 */
[----:B------:R3:W-:Y:S02]  /*10d0*/  @P0 STG.E.64 desc[UR6][R2.64], RZ ;  /* 0x000000ff02000986 */ /* 0x0007e4000c101b06 */
.L_x_4283:
        /* <DEDUP_REMOVED lines=13> */
[----:B-----5:R-:W-:Y:S02]  /*11b0*/  LEA.HI R28, R3, R2, RZ, 0x5 ;  /* 0x00000002031c7211 */ /* 0x020fe400078f28ff */
[----:B0-----:R-:W-:Y:S02]  /*11c0*/  MOV R12, RZ ;  /* 0x000000ff000c7202 */ /* 0x001fe40000000f00 */
[C---:B----4-:R-:W-:Y:S02]  /*11d0*/  ISETP.GT.AND P4, PT, R87.reuse, R29, PT ;  /* 0x0000001d5700720c */ /* 0x050fe40003f84270 */
[----:B---3--:R-:W-:Y:S01]  /*11e0*/  ISETP.GT.AND P5, PT, R87, R14, PT ;  /* 0x0000000e5700720c */ /* 0x008fe20003fa4270 */
[----:B------:R-:W-:-:S12]  /*11f0*/  @P6 BRA `(.L_x_4287) ;  /* 0x0000000000d46947 */ /* 0x000fd80003800000 */
[----:B------:R-:W0:Y:S01]  /*1200*/  LDC.64 R2, c[0x0][0x248] ;  /* 0x00009200ff027b82 */ /* 0x000e220000000a00 */
[----:B------:R-:W-:-:S07]  /*1210*/  SHF.L.U32 R17, R5, 0x6, RZ ;  /* 0x0000000605117819 */ /* 0x000fce00000006ff */
[----:B-12---:R-:W1:Y:S08]  /*1220*/  LDC.64 R8, c[0x0][0x220] ;  /* 0x00008800ff087b82 */ /* 0x006e700000000a00 */
        /* <DEDUP_REMOVED lines=10> */
.L_x_4288:
        /* <DEDUP_REMOVED lines=10> */
[----:B------:R-:W-:-:S05]  /*1370*/  IMAD.WIDE R18, R18, 0x2, R10 ;  /* 0x0000000212127825 */ /* 0x000fca00078e020a */
        /* <DEDUP_REMOVED lines=29> */
.L_x_4287:
[----:B------:R-:W-:Y:S05]  /*1550*/  @!P0 BRA `(.L_x_4289) ;  /* 0x00000000001c8947 */ /* 0x000fea0003800000 */
[----:B------:R-:W0:Y:S02]  /*1560*/  LDC R2, c[0x0][0x25c] ;  /* 0x00009700ff027b82 */ /* 0x000e240000000800 */
[----:B0-----:R-:W-:-:S04]  /*1570*/  VIMNMX R2, R87, R2, PT ;  /* 0x0000000257027248 */ /* 0x001fc80003fe0100 */
[----:B------:R-:W-:-:S04]  /*1580*/  IADD3 R2, R2, -UR8, RZ ;  /* 0x8000000802027c10 */ /* 0x000fc8000fffe0ff */
[----:B------:R-:W-:-:S04]  /*1590*/  SHF.R.S32.HI R3, RZ, 0x1f, R2 ;  /* 0x0000001fff037819 */ /* 0x000fc80000011402 */
[----:B------:R-:W-:-:S04]  /*15a0*/  LEA.HI R3, R3, R2, RZ, 0x5 ;  /* 0x0000000203037211 */ /* 0x000fc800078f28ff */
[----:B------:R-:W-:-:S05]  /*15b0*/  SHF.R.S32.HI R3, RZ, 0x5, R3 ;  /* 0x00000005ff037819 */ /* 0x000fca0000011403 */
[----:B------:R-:W-:-:S07]  /*15c0*/  IMAD R12, R3, 0x6, RZ ;  /* 0x00000006030c7824 */ /* 0x000fce00078e02ff */
.L_x_4289:
        /* <DEDUP_REMOVED lines=8> */
.L_x_4290:
[----:B------:R-:W-:Y:S02]  /*1650*/  CS2R R2, SRZ ;  /* 0x0000000000027805 */ /* 0x000fe4000001ff00 */
[----:B------:R-:W-:Y:S01]  /*1660*/  SHF.R.S32.HI R11, RZ, 0x5, R28 ;  /* 0x00000005ff0b7819 */ /* 0x000fe2000001141c */
[----:B------:R-:W-:Y:S06]  /*1670*/  @!P2 BRA `(.L_x_4291) ;  /* 0x00000000001ca947 */ /* 0x000fec0003800000 */
[----:B-12---:R-:W0:Y:S02]  /*1680*/  LDC R8, c[0x0][0x264] ;  /* 0x00009900ff087b82 */ /* 0x006e240000000800 */
[----:B0-----:R-:W-:-:S04]  /*1690*/  VIMNMX R3, R87, R8, PT ;  /* 0x0000000857037248 */ /* 0x001fc80003fe0100 */
[----:B------:R-:W-:-:S04]  /*16a0*/  IADD3 R3, R3, -UR5, RZ ;  /* 0x8000000503037c10 */ /* 0x000fc8000fffe0ff */
[----:B------:R-:W-:-:S04]  /*16b0*/  SHF.R.S32.HI R8, RZ, 0x1f, R3 ;  /* 0x0000001fff087819 */ /* 0x000fc80000011403 */
[----:B------:R-:W-:-:S04]  /*16c0*/  LEA.HI R8, R8, R3, RZ, 0x5 ;  /* 0x0000000308087211 */ /* 0x000fc800078f28ff */
[----:B------:R-:W-:-:S04]  /*16d0*/  SHF.R.S32.HI R8, RZ, 0x5, R8 ;  /* 0x00000005ff087819 */ /* 0x000fc80000011408 */
[----:B------:R-:W-:-:S07]  /*16e0*/  SHF.L.U32 R3, R8, 0x2, RZ ;  /* 0x0000000208037819 */ /* 0x000fce00000006ff */
.L_x_4291:
        /* <DEDUP_REMOVED lines=8> */
.L_x_4292:
[----:B------:R-:W-:Y:S01]  /*1770*/  HFMA2.MMA R9, -RZ, RZ, 0, 0 ;  /* 0x00000000ff097435 */ /* 0x000fe200000001ff */
[----:B------:R-:W-:Y:S10]  /*1780*/  @!P3 BRA `(.L_x_4293) ;  /* 0x00000000001cb947 */ /* 0x000ff40003800000 */
[----:B-12---:R-:W0:Y:S02]  /*1790*/  LDC R8, c[0x0][0x26c] ;  /* 0x00009b00ff087b82 */ /* 0x006e240000000800 */
[----:B0-----:R-:W-:-:S04]  /*17a0*/  VIMNMX R8, R87, R8, PT ;  /* 0x0000000857087248 */ /* 0x001fc80003fe0100 */
[----:B------:R-:W-:-:S04]  /*17b0*/  IADD3 R8, R8, -UR9, RZ ;  /* 0x8000000908087c10 */ /* 0x000fc8000fffe0ff */
[----:B------:R-:W-:-:S04]  /*17c0*/  SHF.R.S32.HI R9, RZ, 0x1f, R8 ;  /* 0x0000001fff097819 */ /* 0x000fc80000011408 */
[----:B------:R-:W-:-:S04]  /*17d0*/  LEA.HI R9, R9, R8, RZ, 0x5 ;  /* 0x0000000809097211 */ /* 0x000fc800078f28ff */
[----:B------:R-:W-:-:S04]  /*17e0*/  SHF.R.S32.HI R9, RZ, 0x5, R9 ;  /* 0x00000005ff097819 */ /* 0x000fc80000011409 */
[----:B------:R-:W-:-:S07]  /*17f0*/  SHF.L.U32 R9, R9, 0x1, RZ ;  /* 0x0000000109097819 */ /* 0x000fce00000006ff */
.L_x_4293:
[----:B------:R-:W-:Y:S01]  /*1800*/  LEA R11, R11, R12, 0x3 ;  /* 0x0000000c0b0b7211 */ /* 0x000fe200078e18ff */
[----:B------:R-:W0:Y:S01]  /*1810*/  S2UR UR5, SR_CgaCtaId ;  /* 0x00000000000579c3 */ /* 0x000e220000008800 */
[----:B------:R-:W-:Y:S01]  /*1820*/  ULDC.64 UR10, c[0x0][0x218] ;  /* 0x00008600000a7ab9 */ /* 0x000fe20000000a00 */
[----:B------:R-:W-:Y:S01]  /*1830*/  UMOV UR4, 0x400 ;  /* 0x0000040000047882 */ /* 0x000fe20000000000 */
[----:B------:R-:W-:Y:S02]  /*1840*/  IADD3 R3, R3, R11, R4 ;  /* 0x0000000b03037210 */ /* 0x000fe40007ffe004 */
        /* <DEDUP_REMOVED lines=8> */
[----:B------:R-:W-:-:S04]  /*18d0*/  IADD3 R31, P0, R0, R3, RZ ;  /* 0x00000003001f7210 */ /* 0x000fc80007f1e0ff */
[----:B------:R-:W-:Y:S01]  /*18e0*/  IADD3.X R4, R9, R2, RZ, P0, !PT ;  /* 0x0000000209047210 */ /* 0x000fe200007fe4ff */
[----:B0-----:R-:W-:Y:S01]  /*18f0*/  ULEA UR4, UR5, UR4, 0x18 ;  /* 0x0000000405047291 */ /* 0x001fe2000f8ec03f */
[----:B------:R-:W-:Y:S02]  /*1900*/  ISETP.GE.AND P0, PT, R87, R88, PT ;  /* 0x000000585700720c */ /* 0x000fe40003f06270 */
[----:B------:R-:W-:Y:S02]  /*1910*/  LEA R30, P2, R31, UR10, 0x2 ;  /* 0x0000000a1f1e7c11 */ /* 0x000fe4000f8410ff */
[----:B------:R-:W-:Y:S02]  /*1920*/  ISETP.GE.OR P0, PT, R87, UR8, P0 ;  /* 0x0000000857007c0c */ /* 0x000fe40008706670 */
[----:B------:R-:W-:-:S11]  /*1930*/  LEA.HI.X R31, R31, UR11, R4, 0x2, P2 ;  /* 0x0000000b1f1f7c11 */ /* 0x000fd600090f1404 */
[----:B------:R-:W-:Y:S05]  /*1940*/  @P0 BRA `(.L_x_4294) ;  /* 0x0000004800500947 */ /* 0x000fea0003800000 */
[----:B------:R-:W-:Y:S01]  /*1950*/  IADD3 R0, P0, P2, R0, R85, R3 ;  /* 0x0000005500007210 */ /* 0x000fe20007a1e003 */
[----:B-12---:R-:W-:Y:S01]  /*1960*/  HADD2.F32 R8, -RZ, R32.H0_H0 ;  /* 0x20000020ff087230 */ /* 0x006fe20000004100 */
        /* <DEDUP_REMOVED lines=10> */
.L_x_4303:
[----:B-----5:R-:W-:Y:S05]  /*1a10*/  @!P1 BRA `(.L_x_4295) ;  /* 0x0000001000749947 */ /* 0x020fea0003800000 */
        /* <DEDUP_REMOVED lines=198> */
.L_x_4296:
        /* <DEDUP_REMOVED lines=25> */
[----:B------:R-:W-:Y:S01]  /*2810*/  FFMA.FTZ R41, R0, R23, RZ ;  /* 0x0000001700297223 */ /* 0x000fe200000100ff */
[----:B------:R-:W-:Y:S02]  /*2820*/  HADD2.F32 R2, -RZ, R46.H0_H0 ;  /* 0x2000002eff027230 */ /* 0x000fe40000004100 */
[----:B------:R-:W-:-:S02]  /*2830*/  HADD2.F32 R0, -RZ, R49.H0_H0 ;  /* 0x20000031ff007230 */ /* 0x000fc40000004100 */
[-C--:B------:R-:W-:Y:S01]  /*2840*/  FFMA.FTZ R3, R3, R23.reuse, RZ ;  /* 0x0000001703037223 */ /* 0x080fe200000100ff */
[-C--:B------:R-:W-:Y:S01]  /*2850*/  FFMA.FTZ R41, R48, R22.reuse, R41 ;  /* 0x0000001630297223 */ /* 0x080fe20000010029 */
[-C--:B------:R-:W-:Y:S01]  /*2860*/  FFMA.FTZ R63, R2, R23.reuse, RZ ;  /* 0x00000017023f7223 */ /* 0x080fe200000100ff */
[----:B------:R-:W-:Y:S01]  /*2870*/  FFMA.FTZ R23, R4, R23, RZ ;  /* 0x0000001704177223 */ /* 0x000fe200000100ff */
[----:B------:R-:W-:Y:S02]  /*2880*/  HADD2.F32 R4, -RZ, R53.H0_H0 ;  /* 0x20000035ff047230 */ /* 0x000fe40000004100 */
        /* <DEDUP_REMOVED lines=12> */
[----:B-1----:R-:W-:Y:S02]  /*2950*/  HADD2.F32 R3, -RZ, R20.H0_H0 ;  /* 0x20000014ff037230 */ /* 0x002fe40000004100 */
[----:B------:R-:W-:Y:S01]  /*2960*/  FFMA.FTZ R0, R41, R61, R0 ;  /* 0x0000003d29007223 */ /* 0x000fe20000010000 */
[----:B------:R-:W-:-:S02]  /*2970*/  HADD2.F32 R23, -RZ, R44.H0_H0 ;  /* 0x2000002cff177230 */ /* 0x000fc40000004100 */
[-C--:B------:R-:W-:Y:S01]  /*2980*/  FFMA.FTZ R12, R33, R61.reuse, R2 ;  /* 0x0000003d210c7223 */ /* 0x080fe20000010002 */
[--C-:B------:R-:W-:Y:S02]  /*2990*/  HADD2.F32 R2, -RZ, R21.reuse.H0_H0 ;  /* 0x20000015ff027230 */ /* 0x100fe40000004100 */
        /* <DEDUP_REMOVED lines=37> */
.L_x_4295:
        /* <DEDUP_REMOVED lines=202> */
.L_x_4298:
        /* <DEDUP_REMOVED lines=27> */
[----:B------:R-:W-:Y:S01]  /*3a40*/  FFMA.FTZ R41, R46, R60, R41 ;  /* 0x0000003c2e297223 */ /* 0x000fe20000010029 */
[-C--:B------:R-:W-:Y:S01]  /*3a50*/  FFMA.FTZ R3, R3, R23.reuse, RZ ;  /* 0x0000001703037223 */ /* 0x080fe200000100ff */
[----:B------:R-:W-:Y:S01]  /*3a60*/  FFMA.FTZ R23, R4, R23, RZ ;  /* 0x0000001704177223 */ /* 0x000fe200000100ff */
[----:B------:R-:W-:-:S02]  /*3a70*/  HADD2.F32 R4, -RZ, R49.H0_H0 ;  /* 0x20000031ff047230 */ /* 0x000fc40000004100 */
[----:B------:R-:W-:Y:S01]  /*3a80*/  FFMA.FTZ R41, R2, R62, R41 ;  /* 0x0000003e02297223 */ /* 0x000fe20000010029 */
[----:B------:R-:W-:Y:S02]  /*3a90*/  HADD2.F32 R2, -RZ, R51.H0_H0 ;  /* 0x20000033ff027230 */ /* 0x000fe40000004100 */
[----:B------:R-:W-:Y:S01]  /*3aa0*/  FFMA.FTZ R23, R50, R60, R23 ;  /* 0x0000003c32177223 */ /* 0x000fe20000010017 */
[----:B------:R-:W-:Y:S01]  /*3ab0*/  FFMA.FTZ R39, R0, R62, R39 ;  /* 0x0000003e00277223 */ /* 0x000fe20000010027 */
[----:B------:R-:W-:Y:S01]  /*3ac0*/  FFMA.FTZ R3, R48, R60, R3 ;  /* 0x0000003c30037223 */ /* 0x000fe20000010003 */
        /* <DEDUP_REMOVED lines=8> */
[-C--:B------:R-:W-:Y:S01]  /*3b50*/  FFMA.FTZ R3, R34, R22.reuse, R3 ;  /* 0x0000001622037223 */ /* 0x080fe20000010003 */
        /* <DEDUP_REMOVED lines=42> */
.L_x_4297:
        /* <DEDUP_REMOVED lines=201> */
.L_x_4300:
        /* <DEDUP_REMOVED lines=87> */
.L_x_4299:
        /* <DEDUP_REMOVED lines=201> */
.L_x_4302:
        /* <DEDUP_REMOVED lines=87> */
.L_x_4301:
        /* <DEDUP_REMOVED lines=9> */
.L_x_4294:
        /* <DEDUP_REMOVED lines=10> */
.L_x_4309:
[----:B------:R-:W-:Y:S02]  /*6330*/  MOV R2, R30 ;  /* 0x0000001e00027202 */ /* 0x000fe40000000f00 */
[----:B------:R-:W-:-:S05]  /*6340*/  MOV R3, R31 ;  /* 0x0000001f00037202 */ /* 0x000fca0000000f00 */
[----:B-----5:R3:W5:Y:S01]  /*6350*/  LDG.E.128.CONSTANT R24, desc[UR6][R2.64] ;  /* 0x0000000602187981 */ /* 0x020762000c1e9d00 */
[----:B0-----:R-:W-:Y:S01]  /*6360*/  MOV R85, R0 ;  /* 0x0000000000557202 */ /* 0x001fe20000000f00 */
[----:B------:R-:W-:Y:S06]  /*6370*/  @!P1 BRA `(.L_x_4305) ;  /* 0x0000000c00909947 */ /* 0x000fec0003800000 */
[----:B-12---:R-:W-:-:S04]  /*6380*/  IMAD.WIDE R8, R85, 0x4, R2 ;  /* 0x0000000455087825 */ /* 0x006fc800078e0202 */
[----:B------:R-:W-:Y:S02]  /*6390*/  IMAD.WIDE R20, R85, 0x4, R8 ;  /* 0x0000000455147825 */ /* 0x000fe400078e0208 */
[----:B------:R-:W2:Y:S04]  /*63a0*/  LDG.E.128.CONSTANT R8, desc[UR6][R8.64] ;  /* 0x0000000608087981 */ /* 0x000ea8000c1e9d00 */
[----:B------:R-:W4:Y:S01]  /*63b0*/  LDG.E.128.CONSTANT R20, desc[UR6][R20.64] ;  /* 0x0000000614147981 */ /* 0x000f22000c1e9d00 */
[--C-:B-----5:R-:W-:Y:S02]  /*63c0*/  SHF.R.U32.HI R28, RZ, 0xc, R25.reuse ;  /* 0x0000000cff1c7819 */ /* 0x120fe40000011619 */
[----:B------:R-:W-:Y:S02]  /*63d0*/  LOP3.LUT R29, R25, 0x3f003f, RZ, 0xc0, !PT ;  /* 0x003f003f191d7812 */ /* 0x000fe400078ec0ff */
[----:B------:R-:W-:-:S02]  /*63e0*/  SHF.R.U32.HI R40, RZ, 0x6, R25 ;  /* 0x00000006ff287819 */ /* 0x000fc40000011619 */
[----:B------:R-:W-:Y:S02]  /*63f0*/  PRMT R25, R86, 0x9910, RZ ;  /* 0x0000991056197816 */ /* 0x000fe400000000ff */
[----:B------:R-:W-:Y:S02]  /*6400*/  SHF.R.U32.HI R12, RZ, 0xc, R24 ;  /* 0x0000000cff0c7819 */ /* 0x000fe40000011618 */
[--C-:B------:R-:W-:Y:S02]  /*6410*/  SHF.R.U32.HI R42, RZ, 0xc, R26.reuse ;  /* 0x0000000cff2a7819 */ /* 0x100fe4000001161a */
        /* <DEDUP_REMOVED lines=18> */
[----:B------:R-:W-:-:S05]  /*6540*/  LOP3.LUT R4, R4, 0x64006400, RZ, 0xfc, !PT ;  /* 0x6400640004047812 */ /* 0x000fca00078efcff */
[----:B------:R-:W-:Y:S01]  /*6550*/  HADD2 R4, R4, -1056, -1056 ;  /* 0xe420e42004047430 */ /* 0x000fe20000000000 */
        /* <DEDUP_REMOVED lines=18> */
[----:B------:R-:W-:Y:S02]  /*6680*/  LOP3.LUT R23, R12, 0x300030, R25, 0xf8, !PT ;  /* 0x003000300c177812 */ /* 0x000fe400078ef819 */
[----:B------:R-:W-:Y:S02]  /*6690*/  LOP3.LUT R21, R42, 0x300030, R27, 0xf8, !PT ;  /* 0x003000302a157812 */ /* 0x000fe400078ef81b */
[--C-:B--2---:R-:W-:Y:S02]  /*66a0*/  SHF.R.U32.HI R12, RZ, 0xc, R8.reuse ;  /* 0x0000000cff0c7819 */ /* 0x104fe40000011608 */
[----:B------:R-:W-:Y:S02]  /*66b0*/  LOP3.LUT R27, R8, 0x3f003f, RZ, 0xc0, !PT ;  /* 0x003f003f081b7812 */ /* 0x000fe400078ec0ff */
[----:B------:R-:W-:Y:S02]  /*66c0*/  SHF.R.U32.HI R28, RZ, 0x6, R8 ;  /* 0x00000006ff1c7819 */ /* 0x000fe40000011608 */
[----:B------:R-:W-:-:S02]  /*66d0*/  SHF.R.U32.HI R8, RZ, 0xc, R9 ;  /* 0x0000000cff087819 */ /* 0x000fc40000011609 */
[----:B------:R-:W-:Y:S02]  /*66e0*/  LOP3.LUT R20, R43, 0x300030, R46, 0xf8, !PT ;  /* 0x003000302b147812 */ /* 0x000fe400078ef82e */
[----:B------:R-:W-:Y:S02]  /*66f0*/  LOP3.LUT R42, R9, 0x3f003f, RZ, 0xc0, !PT ;  /* 0x003f003f092a7812 */ /* 0x000fe400078ec0ff */
[----:B------:R-:W-:Y:S02]  /*6700*/  SHF.R.U32.HI R43, RZ, 0x6, R9 ;  /* 0x00000006ff2b7819 */ /* 0x000fe40000011609 */
[--C-:B------:R-:W-:Y:S02]  /*6710*/  SHF.R.U32.HI R25, RZ, 0xc, R10.reuse ;  /* 0x0000000cff197819 */ /* 0x100fe4000001160a */
[----:B------:R-:W-:Y:S02]  /*6720*/  LOP3.LUT R46, R10, 0x3f003f, RZ, 0xc0, !PT ;  /* 0x003f003f0a2e7812 */ /* 0x000fe400078ec0ff */
[----:B------:R-:W-:-:S02]  /*6730*/  SHF.R.U32.HI R47, RZ, 0x6, R10 ;  /* 0x00000006ff2f7819 */ /* 0x000fc4000001160a */
[----:B------:R-:W-:Y:S02]  /*6740*/  SHF.R.U32.HI R53, RZ, 0xc, R11 ;  /* 0x0000000cff357819 */ /* 0x000fe4000001160b */
[----:B------:R-:W-:Y:S02]  /*6750*/  LOP3.LUT R9, R12, 0xf000f, RZ, 0xc0, !PT ;  /* 0x000f000f0c097812 */ /* 0x000fe400078ec0ff */
[----:B------:R-:W-:Y:S02]  /*6760*/  LOP3.LUT R10, R8, 0xf000f, RZ, 0xc0, !PT ;  /* 0x000f000f080a7812 */ /* 0x000fe400078ec0ff */
[----:B------:R-:W-:Y:S02]  /*6770*/  LOP3.LUT R53, R53, 0xf000f, RZ, 0xc0, !PT ;  /* 0x000f000f35357812 */ /* 0x000fe400078ec0ff */
[----:B------:R-:W-:Y:S02]  /*6780*/  LOP3.LUT R8, R9, 0x300030, R26, 0xf8, !PT ;  /* 0x0030003009087812 */ /* 0x000fe400078ef81a */
[----:B------:R-:W-:-:S02]  /*6790*/  LOP3.LUT R12, R29, 0x64006400, RZ, 0xfc, !PT ;  /* 0x640064001d0c7812 */ /* 0x000fc400078efcff */
[----:B------:R-:W-:Y:S02]  /*67a0*/  LOP3.LUT R51, R11, 0x3f003f, RZ, 0xc0, !PT ;  /* 0x003f003f0b337812 */ /* 0x000fe400078ec0ff */
[----:B------:R-:W-:Y:S02]  /*67b0*/  SHF.R.U32.HI R52, RZ, 0x6, R11 ;  /* 0x00000006ff347819 */ /* 0x000fe4000001160b */
[----:B------:R-:W-:Y:S02]  /*67c0*/  LOP3.LUT R9, R10, 0x300030, R41, 0xf8, !PT ;  /* 0x003000300a097812 */ /* 0x000fe400078ef829 */
        /* <DEDUP_REMOVED lines=114> */
.L_x_4306:
        /* <DEDUP_REMOVED lines=45> */
.L_x_4305:
[----:B------:R-:W-:Y:S05]  /*71c0*/  @!P1 BRA `(.L_x_4307) ;  /* 0x0000000c00a49947 */ /* 0x000fea0003800000 */
[----:B------:R-:W-:Y:S02]  /*71d0*/  IMAD R9, R37, 0xc, RZ ;  /* 0x0000000c25097824 */ /* 0x000fe400078e02ff */
[----:B------:R-:W-:-:S05]  /*71e0*/  IMAD.WIDE.U32 R28, R85, 0xc, R2 ;  /* 0x0000000c551c7825 */ /* 0x000fca00078e0002 */
[----:B------:R-:W-:-:S03]  /*71f0*/  IADD3 R29, R29, R9, RZ ;  /* 0x000000091d1d7210 */ /* 0x000fc60007ffe0ff */
[C---:B-12---:R-:W-:Y:S02]  /*7200*/  IMAD.WIDE R8, R85.reuse, 0x4, R28 ;  /* 0x0000000455087825 */ /* 0x046fe400078e021c */
[----:B-----5:R-:W2:Y:S02]  /*7210*/  LDG.E.128.CONSTANT R24, desc[UR6][R28.64] ;  /* 0x000000061c187981 */ /* 0x020ea4000c1e9d00 */
[----:B------:R-:W-:Y:S02]  /*7220*/  IMAD.WIDE R20, R85, 0x4, R8 ;  /* 0x0000000455147825 */ /* 0x000fe400078e0208 */
[----:B------:R-:W4:Y:S04]  /*7230*/  LDG.E.128.CONSTANT R8, desc[UR6][R8.64] ;  /* 0x0000000608087981 */ /* 0x000f28000c1e9d00 */
[----:B------:R-:W3:Y:S01]  /*7240*/  LDG.E.128.CONSTANT R20, desc[UR6][R20.64] ;  /* 0x0000000614147981 */ /* 0x000ee2000c1e9d00 */
[----:B------:R-:W-:-:S04]  /*7250*/  PRMT R4, R86, 0x9910, RZ ;  /* 0x0000991056047816 */ /* 0x000fc800000000ff */
[----:B------:R-:W-:Y:S02]  /*7260*/  ISETP.NE.AND P2, PT, R4, RZ, PT ;  /* 0x000000ff0400720c */ /* 0x000fe40003f45270 */
[----:B--2---:R-:W-:Y:S02]  /*7270*/  SHF.R.U32.HI R12, RZ, 0xc, R24 ;  /* 0x0000000cff0c7819 */ /* 0x004fe40000011618 */
[--C-:B------:R-:W-:Y:S02]  /*7280*/  SHF.R.U32.HI R35, RZ, 0xc, R25.reuse ;  /* 0x0000000cff237819 */ /* 0x100fe40000011619 */
[----:B------:R-:W-:Y:S02]  /*7290*/  SHF.R.U32.HI R41, RZ, 0xc, R26 ;  /* 0x0000000cff297819 */ /* 0x000fe4000001161a */
[----:B------:R-:W-:Y:S02]  /*72a0*/  LOP3.LUT R38, R25, 0x3f003f, RZ, 0xc0, !PT ;  /* 0x003f003f19267812 */ /* 0x000fe400078ec0ff */
[----:B------:R-:W-:-:S02]  /*72b0*/  SHF.R.U32.HI R40, RZ, 0x6, R25 ;  /* 0x00000006ff287819 */ /* 0x000fc40000011619 */
[----:B------:R-:W-:Y:S02]  /*72c0*/  LOP3.LUT R42, R26, 0x3f003f, RZ, 0xc0, !PT ;  /* 0x003f003f1a2a7812 */ /* 0x000fe400078ec0ff */
[----:B------:R-:W-:Y:S02]  /*72d0*/  SHF.R.U32.HI R43, RZ, 0x6, R26 ;  /* 0x00000006ff2b7819 */ /* 0x000fe4000001161a */
        /* <DEDUP_REMOVED lines=19> */
[--C-:B------:R-:W-:Y:S02]  /*7410*/  SHF.R.U32.HI R45, RZ, 0xa, R22.reuse ;  /* 0x0000000aff2d7819 */ /* 0x100fe40000011616 */
[----:B------:R-:W-:Y:S02]  /*7420*/  LOP3.LUT R27, R22, 0x3f003f, RZ, 0xc0, !PT ;  /* 0x003f003f161b7812 */ /* 0x000fe400078ec0ff */
[----:B------:R-:W-:-:S02]  /*7430*/  SHF.R.U32.HI R28, RZ, 0x6, R22 ;  /* 0x00000006ff1c7819 */ /* 0x000fc40000011616 */
[----:B------:R-:W-:Y:S02]  /*7440*/  LOP3.LUT R46, R46, 0xf000f, RZ, 0xc0, !PT ;  /* 0x000f000f2e2e7812 */ /* 0x000fe400078ec0ff */
[----:B------:R-:W-:Y:S02]  /*7450*/  LOP3.LUT R22, R12, 0x300030, R25, 0xf8, !PT ;  /* 0x003000300c167812 */ /* 0x000fe400078ef819 */
[----:B------:R-:W-:Y:S02]  /*7460*/  LOP3.LUT R23, R23, 0x300030, R20, 0xf8, !PT ;  /* 0x0030003017177812 */ /* 0x000fe400078ef814 */
[----:B------:R-:W-:Y:S02]  /*7470*/  LOP3.LUT R20, R44, 0x300030, R21, 0xf8, !PT ;  /* 0x003000302c147812 */ /* 0x000fe400078ef815 */
[----:B----4-:R-:W-:Y:S02]  /*7480*/  SHF.R.U32.HI R35, RZ, 0xc, R8 ;  /* 0x0000000cff237819 */ /* 0x010fe40000011608 */
[----:B------:R-:W-:-:S02]  /*7490*/  LOP3.LUT R12, R8, 0x3f003f, RZ, 0xc0, !PT ;  /* 0x003f003f080c7812 */ /* 0x000fc400078ec0ff */
[----:B------:R-:W-:Y:S02]  /*74a0*/  SHF.R.U32.HI R25, RZ, 0x6, R8 ;  /* 0x00000006ff197819 */ /* 0x000fe40000011608 */
[--C-:B------:R-:W-:Y:S02]  /*74b0*/  SHF.R.U32.HI R8, RZ, 0xc, R9.reuse ;  /* 0x0000000cff087819 */ /* 0x100fe40000011609 */
[----:B------:R-:W-:Y:S02]  /*74c0*/  LOP3.LUT R41, R9, 0x3f003f, RZ, 0xc0, !PT ;  /* 0x003f003f09297812 */ /* 0x000fe400078ec0ff */
[----:B------:R-:W-:Y:S02]  /*74d0*/  SHF.R.U32.HI R44, RZ, 0x6, R9 ;  /* 0x00000006ff2c7819 */ /* 0x000fe40000011609 */
[----:B------:R-:W-:Y:S02]  /*74e0*/  SHF.R.U32.HI R9, RZ, 0xc, R10 ;  /* 0x0000000cff097819 */ /* 0x000fe4000001160a */
[----:B------:R-:W-:-:S02]  /*74f0*/  SHF.R.U32.HI R51, RZ, 0xc, R11 ;  /* 0x0000000cff337819 */ /* 0x000fc4000001160b */
[----:B------:R-:W-:Y:S02]  /*7500*/  LOP3.LUT R21, R46, 0x300030, R47, 0xf8, !PT ;  /* 0x003000302e157812 */ /* 0x000fe400078ef82f */
        /* <DEDUP_REMOVED lines=135> */
.L_x_4308:
        /* <DEDUP_REMOVED lines=46> */
.L_x_4307:
[----:B------:R-:W-:Y:S01]  /*8060*/  IADD3 R87, R87, 0x20, RZ ;  /* 0x0000002057577810 */ /* 0x000fe20007ffe0ff */
[----:B---3--:R-:W-:Y:S01]  /*8070*/  IMAD.WIDE.U32 R2, R85, 0x18, R2 ;  /* 0x0000001855027825 */ /* 0x008fe200078e0002 */
[----:B------:R-:W-:Y:S02]  /*8080*/  UIADD3 UR4, UR4, 0x40, URZ ;  /* 0x0000004004047890 */ /* 0x000fe4000fffe03f */
[----:B------:R-:W-:Y:S01]  /*8090*/  ISETP.GE.AND P2, PT, R87, UR5, PT ;  /* 0x0000000557007c0c */ /* 0x000fe2000bf46270 */
[----:B------:R-:W-:Y:S01]  /*80a0*/  IMAD R31, R37, 0x18, RZ ;  /* 0x00000018251f7824 */ /* 0x000fe200078e02ff */
[----:B------:R-:W-:Y:S02]  /*80b0*/  ISETP.LT.AND P3, PT, R87, R88, PT ;  /* 0x000000585700720c */ /* 0x000fe40003f61270 */
[----:B------:R-:W-:Y:S02]  /*80c0*/  MOV R30, R2 ;  /* 0x00000002001e7202 */ /* 0x000fe40000000f00 */
[----:B------:R-:W-:-:S09]  /*80d0*/  IADD3 R31, R3, R31, RZ ;  /* 0x0000001f031f7210 */ /* 0x000fd20007ffe0ff */
[----:B------:R-:W-:Y:S05]  /*80e0*/  @!P2 BRA P3, `(.L_x_4309) ;  /* 0xffffffe00090a947 */ /* 0x000fea000183ffff */
.L_x_4304:
        /* <DEDUP_REMOVED lines=11> */
.L_x_4313:
        /* <DEDUP_REMOVED lines=9> */
[----:B-12---:R0:W5:Y:S01]  /*8230*/  LDG.E.128.CONSTANT R8, desc[UR6][R2.64] ;  /* 0x0000000602087981 */ /* 0x006162000c1e9d00 */
[----:B------:R-:W-:Y:S01]  /*8240*/  IMAD.WIDE R90, R85, 0x4, R2 ;  /* 0x00000004555a7825 */ /* 0x000fe200078e0202 */
[----:B------:R-:W-:Y:S06]  /*8250*/  @!P1 BRA `(.L_x_4311) ;  /* 0x0000001800709947 */ /* 0x000fec0003800000 */
[----:B------:R-:W2:Y:S01]  /*8260*/  LDG.E.128.CONSTANT R4, desc[UR6][R90.64] ;  /* 0x000000065a047981 */ /* 0x000ea2000c1e9d00 */
[--C-:B-----5:R-:W-:Y:S01]  /*8270*/  SHF.R.U32.HI R51, RZ, 0xd, R20.reuse ;  /* 0x0000000dff337819 */ /* 0x120fe20000011614 */
[----:B------:R-:W-:Y:S01]  /*8280*/  HFMA2.MMA R70, -RZ, RZ, 0, 0.03125 ;  /* 0x00002800ff467435 */ /* 0x000fe200000001ff */
[C---:B------:R-:W-:Y:S02]  /*8290*/  LOP3.LUT R56, R20.reuse, 0x3e003e0, RZ, 0xc0, !PT ;  /* 0x03e003e014387812 */ /* 0x040fe400078ec0ff */
[----:B------:R-:W-:Y:S02]  /*82a0*/  LOP3.LUT R61, R20, 0x1f001f, RZ, 0xc0, !PT ;  /* 0x001f001f143d7812 */ /* 0x000fe400078ec0ff */
[----:B------:R-:W-:Y:S02]  /*82b0*/  SHF.R.U32.HI R41, RZ, 0xa, R20 ;  /* 0x0000000aff297819 */ /* 0x000fe40000011614 */
[----:B0-----:R-:W-:Y:S02]  /*82c0*/  SHF.R.U32.HI R2, RZ, 0xf, R28 ;  /* 0x0000000fff027819 */ /* 0x001fe4000001161c */
        /* <DEDUP_REMOVED lines=38> */
[----:B------:R-:W-:Y:S02]  /*8530*/  LOP3.LUT R11, R44, 0x10001, RZ, 0xc0, !PT ;  /* 0x000100012c0b7812 */ /* 0x000fe400078ec0ff */
[----:B------:R-:W-:Y:S02]  /*8540*/  SHF.R.U32.HI R49, RZ, 0xe, R26 ;  /* 0x0000000eff317819 */ /* 0x000fe4000001161a */
[----:B------:R-:W-:Y:S02]  /*8550*/  LOP3.LUT R44, R45, 0x10001, RZ, 0xc0, !PT ;  /* 0x000100012d2c7812 */ /* 0x000fe400078ec0ff */
[----:B------:R-:W-:Y:S02]  /*8560*/  SHF.R.U32.HI R46, RZ, 0xf, R31 ;  /* 0x0000000fff2e7819 */ /* 0x000fe4000001161f */
[----:B------:R-:W-:-:S02]  /*8570*/  LOP3.LUT R11, R11, 0x20002, R48, 0xf8, !PT ;  /* 0x000200020b0b7812 */ /* 0x000fc400078ef830 */
[----:B------:R-:W-:Y:S02]  /*8580*/  LOP3.LUT R44, R44, 0x20002, R49, 0xf8, !PT ;  /* 0x000200022c2c7812 */ /* 0x000fe400078ef831 */
[----:B------:R-:W-:Y:S02]  /*8590*/  SHF.R.U32.HI R50, RZ, 0xe, R27 ;  /* 0x0000000eff327819 */ /* 0x000fe4000001161b */
[----:B------:R-:W-:Y:S02]  /*85a0*/  LOP3.LUT R68, R2, 0x10001, RZ, 0xc0, !PT ;  /* 0x0001000102447812 */ /* 0x000fe400078ec0ff */
[----:B------:R-:W-:Y:S02]  /*85b0*/  LOP3.LUT R45, R46, 0x10001, RZ, 0xc0, !PT ;  /* 0x000100012e2d7812 */ /* 0x000fe400078ec0ff */
[----:B------:R-:W-:Y:S02]  /*85c0*/  LOP3.LUT R20, R11, 0x40004, R20, 0xf8, !PT ;  /* 0x000400040b147812 */ /* 0x000fe400078ef814 */
[----:B------:R-:W-:-:S02]  /*85d0*/  LOP3.LUT R44, R44, 0x40004, R21, 0xf8, !PT ;  /* 0x000400042c2c7812 */ /* 0x000fc400078ef815 */
[----:B------:R-:W-:Y:S02]  /*85e0*/  LOP3.LUT R68, R68, 0x20002, R47, 0xf8, !PT ;  /* 0x0002000244447812 */ /* 0x000fe400078ef82f */
[----:B------:R-:W-:Y:S02]  /*85f0*/  LOP3.LUT R45, R45, 0x20002, R50, 0xf8, !PT ;  /* 0x000200022d2d7812 */ /* 0x000fe400078ef832 */
[----:B------:R-:W-:Y:S02]  /*8600*/  LOP3.LUT R23, R20, 0x80008, R23, 0xf8, !PT ;  /* 0x0008000814177812 */ /* 0x000fe400078ef817 */
[----:B------:R-:W-:Y:S02]  /*8610*/  LOP3.LUT R9, R44, 0x80008, R9, 0xf8, !PT ;  /* 0x000800082c097812 */ /* 0x000fe400078ef809 */
[----:B------:R-:W-:Y:S02]  /*8620*/  PRMT R47, R86, 0x9910, RZ ;  /* 0x00009910562f7816 */ /* 0x000fe400000000ff */
[----:B------:R-:W-:-:S02]  /*8630*/  LOP3.LUT R68, R68, 0x40004, R51, 0xf8, !PT ;  /* 0x0004000444447812 */ /* 0x000fc400078ef833 */
[----:B------:R-:W-:Y:S02]  /*8640*/  LOP3.LUT R45, R45, 0x40004, R22, 0xf8, !PT ;  /* 0x000400042d2d7812 */ /* 0x000fe400078ef816 */
[----:B------:R-:W-:Y:S02]  /*8650*/  LOP3.LUT R52, R27, 0x3e003e0, RZ, 0xc0, !PT ;  /* 0x03e003e01b347812 */ /* 0x000fe400078ec0ff */
[----:B------:R-:W-:Y:S02]  /*8660*/  MOV R46, R47 ;  /* 0x0000002f002e7202 */ /* 0x000fe40000000f00 */
[----:B------:R-:W-:Y:S02]  /*8670*/  LOP3.LUT R68, R68, 0x80008, R55, 0xf8, !PT ;  /* 0x0008000844447812 */ /* 0x000fe400078ef837 */
[----:B------:R-:W-:Y:S02]  /*8680*/  LOP3.LUT R10, R45, 0x80008, R10, 0xf8, !PT ;  /* 0x000800082d0a7812 */ /* 0x000fe400078ef80a */
[----:B------:R-:W-:-:S02]  /*8690*/  PRMT R2, R70, 0x7610, R2 ;  /* 0x0000761046027816 */ /* 0x000fc40000000002 */
[----:B------:R-:W-:Y:S02]  /*86a0*/  LOP3.LUT R3, R31, 0x3e003e0, RZ, 0xc0, !PT ;  /* 0x03e003e01f037812 */ /* 0x000fe400078ec0ff */
[----:B------:R-:W-:Y:S02]  /*86b0*/  ISETP.NE.AND P2, PT, R46, RZ, PT ;  /* 0x000000ff2e00720c */ /* 0x000fe40003f45270 */
[C---:B------:R-:W-:Y:S02]  /*86c0*/  LOP3.LUT R53, R29.reuse, 0x3e003e0, RZ, 0xc0, !PT ;  /* 0x03e003e01d357812 */ /* 0x040fe400078ec0ff */
[----:B------:R-:W-:Y:S02]  /*86d0*/  LOP3.LUT R74, R29, 0x1f001f, RZ, 0xc0, !PT ;  /* 0x001f001f1d4a7812 */ /* 0x000fe400078ec0ff */
[C---:B------:R-:W-:Y:S02]  /*86e0*/  LOP3.LUT R12, R30.reuse, 0x3e003e0, RZ, 0xc0, !PT ;  /* 0x03e003e01e0c7812 */ /* 0x040fe400078ec0ff */
        /* <DEDUP_REMOVED lines=8> */
[----:B------:R-:W-:Y:S02]  /*8770*/  SHF.R.U32.HI R29, RZ, 0xa, R29 ;  /* 0x0000000aff1d7819 */ /* 0x000fe4000001161d */
[----:B------:R-:W-:Y:S01]  /*8780*/  SHF.R.U32.HI R30, RZ, 0xa, R30 ;  /* 0x0000000aff1e7819 */ /* 0x000fe2000001161e */
[----:B------:R-:W-:Y:S01]  /*8790*/  HFMA2 R11, R11, R2.H0_H0, -48, -48 ;  /* 0xd200d2000b0b7431 */ /* 0x000fe20000040002 */
[----:B------:R-:W-:Y:S02]  /*87a0*/  SHF.R.U32.HI R31, RZ, 0xa, R31 ;  /* 0x0000000aff1f7819 */ /* 0x000fe4000001161f */
[----:B------:R-:W-:Y:S02]  /*87b0*/  SHF.R.U32.HI R25, RZ, 0xa, R25 ;  /* 0x0000000aff197819 */ /* 0x000fe40000011619 */
[----:B------:R-:W-:-:S02]  /*87c0*/  SHF.R.U32.HI R26, RZ, 0xa, R26 ;  /* 0x0000000aff1a7819 */ /* 0x000fc4000001161a */
        /* <DEDUP_REMOVED lines=81> */
[----:B------:R-:W-:Y:S02]  /*8ce0*/  LOP3.LUT R45, R5, 0x1f001f, RZ, 0xc0, !PT ;  /* 0x001f001f052d7812 */ /* 0x000fe400078ec0ff */
[----:B------:R-:W-:Y:S02]  /*8cf0*/  SHF.R.U32.HI R49, RZ, 0xa, R5 ;  /* 0x0000000aff317819 */ /* 0x000fe40000011605 */
[----:B------:R-:W-:Y:S02]  /*8d00*/  LOP3.LUT R67, R52, 0x64006400, RZ, 0xfc, !PT ;  /* 0x6400640034437812 */ /* 0x000fe400078efcff */
[----:B------:R-:W-:Y:S02]  /*8d10*/  SHF.R.U32.HI R5, RZ, 0xb, R7 ;  /* 0x0000000bff057819 */ /* 0x000fe40000011607 */
[----:B------:R-:W-:Y:S01]  /*8d20*/  SHF.R.U32.HI R21, RZ, 0xb, R4 ;  /* 0x0000000bff157819 */ /* 0x000fe20000011604 */
[----:B------:R-:W-:Y:S01]  /*8d30*/  HFMA2 R60, R67, R2.H0_H0, -48, -48 ;  /* 0xd200d200433c7431 */ /* 0x000fe20000040002 */
[----:B------:R-:W-:-:S02]  /*8d40*/  LOP3.LUT R81, R4, 0x3e003e0, RZ, 0xc0, !PT ;  /* 0x03e003e004517812 */ /* 0x000fc400078ec0ff */
[----:B------:R-:W-:Y:S02]  /*8d50*/  LOP3.LUT R44, R4, 0x1f001f, RZ, 0xc0, !PT ;  /* 0x001f001f042c7812 */ /* 0x000fe400078ec0ff */
[----:B------:R-:W-:Y:S02]  /*8d60*/  SHF.R.U32.HI R48, RZ, 0xa, R4 ;  /* 0x0000000aff307819 */ /* 0x000fe40000011604 */
[C---:B------:R-:W-:Y:S02]  /*8d70*/  LOP3.LUT R4, R6.reuse, 0x3e003e0, RZ, 0xc0, !PT ;  /* 0x03e003e006047812 */ /* 0x040fe400078ec0ff */
[----:B------:R-:W-:Y:S02]  /*8d80*/  LOP3.LUT R46, R6, 0x1f001f, RZ, 0xc0, !PT ;  /* 0x001f001f062e7812 */ /* 0x000fe400078ec0ff */
[----:B------:R-:W-:Y:S02]  /*8d90*/  SHF.R.U32.HI R50, RZ, 0xa, R6 ;  /* 0x0000000aff327819 */ /* 0x000fe40000011606 */
[----:B------:R-:W-:-:S02]  /*8da0*/  LOP3.LUT R22, R23, 0x100010, R22, 0xf8, !PT ;  /* 0x0010001017167812 */ /* 0x000fc400078ef816 */
[C---:B------:R-:W-:Y:S02]  /*8db0*/  LOP3.LUT R6, R7.reuse, 0x3e003e0, RZ, 0xc0, !PT ;  /* 0x03e003e007067812 */ /* 0x040fe400078ec0ff */
[----:B------:R-:W-:Y:S02]  /*8dc0*/  LOP3.LUT R47, R7, 0x1f001f, RZ, 0xc0, !PT ;  /* 0x001f001f072f7812 */ /* 0x000fe400078ec0ff */
[----:B------:R-:W-:Y:S02]  /*8dd0*/  SHF.R.U32.HI R51, RZ, 0xa, R7 ;  /* 0x0000000aff337819 */ /* 0x000fe40000011607 */
        /* <DEDUP_REMOVED lines=149> */
.L_x_4312:
        /* <DEDUP_REMOVED lines=79> */
.L_x_4311:
        /* <DEDUP_REMOVED lines=8> */
.L_x_4310:
[----:B------:R-:W-:Y:S05]  /*9ca0*/  @!P1 EXIT ;  /* 0x000000000000994d */ /* 0x000fea0003800000 */
[----:B------:R-:W3:Y:S01]  /*9cb0*/  S2R R0, SR_CTAID.X ;  /* 0x0000000000007919 */ /* 0x000ee20000002500 */
[----:B------:R-:W4:Y:S01]  /*9cc0*/  S2UR UR4, SR_CTAID.Y ;  /* 0x00000000000479c3 */ /* 0x000f220000002600 */
[----:B0-----:R-:W3:Y:S07]  /*9cd0*/  S2R R3, SR_TID.X ;  /* 0x0000000000037919 */ /* 0x001eee0000002100 */
[----:B------:R-:W0:Y:S01]  /*9ce0*/  LDC.64 R6, c[0x0][0x230] ;  /* 0x00008c00ff067b82 */ /* 0x000e220000000a00 */
[----:B----4-:R-:W-:Y:S01]  /*9cf0*/  USHF.L.U32 UR4, UR4, 0x1, URZ ;  /* 0x0000000104047899 */ /* 0x010fe2000800063f */
[----:B---3--:R-:W-:-:S06]  /*9d00*/  LEA R0, R0, R3, 0x5 ;  /* 0x0000000300007211 */ /* 0x008fcc00078e28ff */
[----:B------:R-:W3:Y:S01]  /*9d10*/  LDC R3, c[0x0][0x238] ;  /* 0x00008e00ff037b82 */ /* 0x000ee20000000800 */
[----:B------:R-:W-:-:S05]  /*9d20*/  SHF.L.U32 R0, R0, 0x2, RZ ;  /* 0x0000000200007819 */ /* 0x000fca00000006ff */
[----:B-12---:R-:W-:-:S04]  /*9d30*/  IMAD R8, R85, UR4, R0 ;  /* 0x0000000455087c24 */ /* 0x006fc8000f8e0200 */
[----:B0-----:R-:W-:-:S05]  /*9d40*/  IMAD.WIDE R4, R8, 0x2, R6 ;  /* 0x0000000208047825 */ /* 0x001fca00078e0206 */
[----:B------:R0:W-:Y:S01]  /*9d50*/  ATOM.E.ADD.F16x2.RN.STRONG.GPU P0, RZ, desc[UR6][R4.64], R16 ;  /* 0x0000001004ff79a2 */ /* 0x0001e2000810e1c6 */
[----:B------:R-:W-:Y:S01]  /*9d60*/  IADD3 R0, RZ, -UR4, RZ ;  /* 0x80000004ff007c10 */ /* 0x000fe2000fffe0ff */
[----:B------:R-:W-:Y:S03]  /*9d70*/  BSSY B0, `(.L_x_4314) ;  /* 0x0000010000007945 */ /* 0x000fe60003800000 */
[----:B---3--:R-:W-:Y:S01]  /*9d80*/  VIADDMNMX R0, R0, R3, 0x2, PT ;  /* 0x0000000200007446 */ /* 0x008fe20003800103 */
[----:B0-----:R-:W-:Y:S06]  /*9d90*/  @P0 BRA `(.L_x_4315) ;  /* 0x0000000000340947 */ /* 0x001fec0003800000 */
[----:B------:R-:W0:Y:S02]  /*9da0*/  QSPC.E.S P0, RZ, [R4] ;  /* 0x0000000004ff73aa */ /* 0x000e240000000500 */
[----:B0-----:R-:W-:Y:S05]  /*9db0*/  @!P0 BRA `(.L_x_4316) ;  /* 0x0000000000208947 */ /* 0x001fea0003800000 */
[----:B------:R-:W-:-:S04]  /*9dc0*/  MOV R2, R4 ;  /* 0x0000000400027202 */ /* 0x000fc80000000f00 */
[----:B------:R-:W-:-:S07]  /*9dd0*/  MOV R9, R2 ;  /* 0x0000000200097202 */ /* 0x000fce0000000f00 */
.L_x_4317:
[----:B------:R-:W0:Y:S02]  /*9de0*/  LDS R2, [R9] ;  /* 0x0000000009027984 */ /* 0x000e240000000800 */
[----:B0-----:R-:W-:-:S06]  /*9df0*/  HADD2 R3, R2, R16 ;  /* 0x0000001002037230 */ /* 0x001fcc0000000000 */
[----:B------:R-:W0:Y:S02]  /*9e00*/  ATOMS.CAST.SPIN R3, [R9], R2, R3 ;  /* 0x000000020903738d */ /* 0x000e240001800003 */
[----:B0-----:R-:W-:-:S13]  /*9e10*/  ISETP.EQ.U32.AND P0, PT, R3, 0x1, PT ;  /* 0x000000010300780c */ /* 0x001fda0003f02070 */
[----:B------:R-:W-:Y:S05]  /*9e20*/  @!P0 BRA `(.L_x_4317) ;  /* 0xfffffffc00ec8947 */ /* 0x000fea000383ffff */
[----:B------:R-:W-:Y:S05]  /*9e30*/  BRA `(.L_x_4315) ;  /* 0x00000000000c7947 */ /* 0x000fea0003800000 */
.L_x_4316:
[----:B------:R-:W2:Y:S02]  /*9e40*/  LD.E R2, desc[UR6][R4.64] ;  /* 0x0000000604027980 */ /* 0x000ea4000c101900 */
[----:B--2---:R-:W-:-:S05]  /*9e50*/  IADD3 R3, R16, R2, RZ ;  /* 0x0000000210037210 */ /* 0x004fca0007ffe0ff */
[----:B------:R0:W-:Y:S02]  /*9e60*/  ST.E desc[UR6][R4.64], R3 ;  /* 0x0000000304007985 */ /* 0x0001e4000c101906 */
.L_x_4315:
[----:B------:R-:W-:Y:S05]  /*9e70*/  BSYNC B0 ;  /* 0x0000000000007941 */ /* 0x000fea0003800000 */
.L_x_4314:
[----:B------:R1:W-:Y:S01]  /*9e80*/  ATOM.E.ADD.F16x2.RN.STRONG.GPU P0, RZ, desc[UR6][R4.64+0x4], R15 ;  /* 0x0000040f04ff79a2 */ /* 0x0003e2000810e1c6 */
[----:B------:R-:W-:Y:S04]  /*9e90*/  BSSY B0, `(.L_x_4318) ;  /* 0x000000f000007945 */ /* 0x000fe80003800000 */
[----:B-1----:R-:W-:Y:S05]  /*9ea0*/  @P0 BRA `(.L_x_4319) ;  /* 0x0000000000340947 */ /* 0x002fea0003800000 */
[----:B------:R-:W1:Y:S02]  /*9eb0*/  QSPC.E.S P0, RZ, [R4+0x4] ;  /* 0x0000040004ff73aa */ /* 0x000e640000000500 */
[----:B-1----:R-:W-:Y:S05]  /*9ec0*/  @!P0 BRA `(.L_x_4320) ;  /* 0x0000000000208947 */ /* 0x002fea0003800000 */
[----:B------:R-:W-:-:S04]  /*9ed0*/  MOV R2, R4 ;  /* 0x0000000400027202 */ /* 0x000fc80000000f00 */
[----:B0-----:R-:W-:-:S07]  /*9ee0*/  MOV R4, R2 ;  /* 0x0000000200047202 */ /* 0x001fce0000000f00 */
.L_x_4321:
[----:B------:R-:W0:Y:S02]  /*9ef0*/  LDS R2, [R4+0x4] ;  /* 0x0000040004027984 */ /* 0x000e240000000800 */
[----:B0-----:R-:W-:-:S10]  /*9f00*/  HFMA2.MMA R3, R2, 1, 1, R15 ;  /* 0x3c003c0002037835 */ /* 0x001fd4000000000f */
[----:B------:R-:W0:Y:S02]  /*9f10*/  ATOMS.CAST.SPIN R3, [R4+0x4], R2, R3 ;  /* 0x000004020403738d */ /* 0x000e240001800003 */
[----:B0-----:R-:W-:-:S13]  /*9f20*/  ISETP.EQ.U32.AND P0, PT, R3, 0x1, PT ;  /* 0x000000010300780c */ /* 0x001fda0003f02070 */
[----:B------:R-:W-:Y:S05]  /*9f30*/  @!P0 BRA `(.L_x_4321) ;  /* 0xfffffffc00ec8947 */ /* 0x000fea000383ffff */
[----:B------:R-:W-:Y:S05]  /*9f40*/  BRA `(.L_x_4319) ;  /* 0x00000000000c7947 */ /* 0x000fea0003800000 */
.L_x_4320:
[----:B------:R-:W0:Y:S02]  /*9f50*/  LD.E R2, desc[UR6][R4.64+0x4] ;  /* 0x0000040604027980 */ /* 0x000e24000c101900 */
[----:B0-----:R-:W-:-:S05]  /*9f60*/  IADD3 R3, R15, R2, RZ ;  /* 0x000000020f037210 */ /* 0x001fca0007ffe0ff */
[----:B------:R1:W-:Y:S02]  /*9f70*/  ST.E desc[UR6][R4.64+0x4], R3 ;  /* 0x0000040304007985 */ /* 0x0003e4000c101906 */
.L_x_4319:
[----:B------:R-:W-:Y:S05]  /*9f80*/  BSYNC B0 ;  /* 0x0000000000007941 */ /* 0x000fea0003800000 */
.L_x_4318:
        /* <DEDUP_REMOVED lines=11> */
.L_x_4325:
[----:B------:R-:W0:Y:S02]  /*a040*/  LDS R2, [R0] ;  /* 0x0000000000027984 */ /* 0x000e240000000800 */
[----:B0-----:R-:W-:-:S06]  /*a050*/  HADD2 R3, R2, R14 ;  /* 0x0000000e02037230 */ /* 0x001fcc0000000000 */
[----:B------:R-:W0:Y:S02]  /*a060*/  ATOMS.CAST.SPIN R3, [R0], R2, R3 ;  /* 0x000000020003738d */ /* 0x000e240001800003 */
[----:B0-----:R-:W-:-:S13]  /*a070*/  ISETP.EQ.U32.AND P0, PT, R3, 0x1, PT ;  /* 0x000000010300780c */ /* 0x001fda0003f02070 */
[----:B------:R-:W-:Y:S05]  /*a080*/  @!P0 BRA `(.L_x_4325) ;  /* 0xfffffffc00ec8947 */ /* 0x000fea000383ffff */
[----:B------:R-:W-:Y:S05]  /*a090*/  BRA `(.L_x_4323) ;  /* 0x00000000000c7947 */ /* 0x000fea0003800000 */
.L_x_4324:
[----:B------:R-:W2:Y:S02]  /*a0a0*/  LD.E R0, desc[UR6][R4.64] ;  /* 0x0000000604007980 */ /* 0x000ea4000c101900 */
[----:B--2---:R-:W-:-:S05]  /*a0b0*/  IADD3 R3, R14, R0, RZ ;  /* 0x000000000e037210 */ /* 0x004fca0007ffe0ff */
[----:B------:R0:W-:Y:S02]  /*a0c0*/  ST.E desc[UR6][R4.64], R3 ;  /* 0x0000000304007985 */ /* 0x0001e4000c101906 */
.L_x_4323:
[----:B------:R-:W-:Y:S05]  /*a0d0*/  BSYNC B0 ;  /* 0x0000000000007941 */ /* 0x000fea0003800000 */
.L_x_4322:
[----:B------:R1:W-:Y:S02]  /*a0e0*/  ATOM.E.ADD.F16x2.RN.STRONG.GPU P0, RZ, desc[UR6][R4.64+0x4], R13 ;  /* 0x0000040d04ff79a2 */ /* 0x0003e4000810e1c6 */
[----:B-1----:R-:W-:Y:S05]  /*a0f0*/  @P0 EXIT ;  /* 0x000000000000094d */ /* 0x002fea0003800000 */
[----:B------:R-:W1:Y:S02]  /*a100*/  QSPC.E.S P0, RZ, [R4+0x4] ;  /* 0x0000040004ff73aa */ /* 0x000e640000000500 */
[----:B-1----:R-:W-:Y:S05]  /*a110*/  @!P0 BRA `(.L_x_4326) ;  /* 0x0000000000208947 */ /* 0x002fea0003800000 */
[----:B------:R-:W-:-:S04]  /*a120*/  MOV R2, R4 ;  /* 0x0000000400027202 */ /* 0x000fc80000000f00 */
[----:B------:R-:W-:-:S07]  /*a130*/  MOV R0, R2 ;  /* 0x0000000200007202 */ /* 0x000fce0000000f00 */
.L_x_4327:
[----:B------:R-:W0:Y:S02]  /*a140*/  LDS R2, [R0+0x4] ;  /* 0x0000040000027984 */ /* 0x000e240000000800 */
[----:B0-----:R-:W-:-:S10]  /*a150*/  HFMA2.MMA R3, R2, 1, 1, R13 ;  /* 0x3c003c0002037835 */ /* 0x001fd4000000000d */
[----:B------:R-:W0:Y:S02]  /*a160*/  ATOMS.CAST.SPIN R3, [R0+0x4], R2, R3 ;  /* 0x000004020003738d */ /* 0x000e240001800003 */
[----:B0-----:R-:W-:-:S13]  /*a170*/  ISETP.EQ.U32.AND P0, PT, R3, 0x1, PT ;  /* 0x000000010300780c */ /* 0x001fda0003f02070 */
[----:B------:R-:W-:Y:S05]  /*a180*/  @!P0 BRA `(.L_x_4327) ;  /* 0xfffffffc00ec8947 */ /* 0x000fea000383ffff */
[----:B------:R-:W-:Y:S05]  /*a190*/  EXIT ;  /* 0x000000000000794d */ /* 0x000fea0003800000 */
.L_x_4326:
[----:B------:R-:W0:Y:S02]  /*a1a0*/  LD.E R0, desc[UR6][R4.64+0x4] ;  /* 0x0000040604007980 */ /* 0x000e24000c101900 */
[----:B0-----:R-:W-:-:S05]  /*a1b0*/  IADD3 R3, R13, R0, RZ ;  /* 0x000000000d037210 */ /* 0x001fca0007ffe0ff */
[----:B------:R-:W-:Y:S01]  /*a1c0*/  ST.E desc[UR6][R4.64+0x4], R3 ;  /* 0x0000040304007985 */ /* 0x000fe2000c101906 */
[----:B------:R-:W-:Y:S05]  /*a1d0*/  EXIT ;  /* 0x000000000000794d */ /* 0x000fea0003800000 */
.L_x_4328:
        /* <DEDUP_REMOVED lines=10> */
.L_x_5244:


//--------------------- .text._Z23gemm_half_q_half_kernelILi2ELi152ELb1ELb0ELi32EEvPK6__halfPKjS4_S2_PS0_iiiiPKtS7_iiiiiibS2_i --------------------------
	.section	.text._Z23gemm_half_q_half_kernelILi2ELi152ELb1ELb0ELi32EEvPK6__halfPKjS4_S2_PS0_iiiiPKtS7_iiiiiibS2_i,"ax",@progbits
	.align	128
        .global         _Z23gemm_half_q_half_kernelILi2ELi152ELb1ELb0ELi32EEvPK6__halfPKjS4_S2_PS0_iiiiPKtS7_iiiiiibS2_i
        .type           _Z23gemm_half_q_half_kernelILi2ELi152ELb1ELb0ELi32EEvPK6__halfPKjS4_S2_PS0_iiiiPKtS7_iiiiiibS2_i,@function
        .size           _Z23gemm_half_q_half_kernelILi2ELi152ELb1ELb0ELi32EEvPK6__halfPKjS4_S2_PS0_iiiiPKtS7_iiiiiibS2_i,(.L_x_5245 - _Z23gemm_half_q_half_kernelILi2ELi152ELb1ELb0ELi32EEvPK6__halfPKjS4_S2_PS0_iiiiPKtS7_iiiiiibS2_i)
        .other          _Z23gemm_half_q_half_kernelILi2ELi152ELb1ELb0ELi32EEvPK6__halfPKjS4_S2_PS0_iiiiPKtS7_iiiiiibS2_i,@"STO_CUDA_ENTRY STV_DEFAULT"
_Z23gemm_half_q_half_kernelILi2ELi152ELb1ELb0ELi32EEvPK6__halfPKjS4_S2_PS0_iiiiPKtS7_iiiiiibS2_i:
.text._Z23gemm_half_q_half_kernelILi2ELi152ELb1ELb0ELi32EEvPK6__halfPKjS4_S2_PS0_iiiiPKtS7_iiiiiibS2_i:
        /* <DEDUP_REMOVED lines=25> */
.L_x_4329:
        /* <DEDUP_REMOVED lines=29> */
.L_x_4334:
        /* <DEDUP_REMOVED lines=37> */
.L_x_4333:
        /* <DEDUP_REMOVED lines=24> */
.L_x_4335:
        /* <DEDUP_REMOVED lines=14> */
.L_x_4332:
        /* <DEDUP_REMOVED lines=10> */
.L_x_4337:
        /* <DEDUP_REMOVED lines=37> */
.L_x_4336:
        /* <DEDUP_REMOVED lines=24> */
.L_x_4338:
        /* <DEDUP_REMOVED lines=13> */
.L_x_4331:
[----:B------:R-:W-:Y:S05]  /*0d50*/  BSYNC B0 ;  /* 0x0000000000007941 */ /* 0x000fea0003800000 */
.L_x_4330:
        /* <DEDUP_REMOVED lines=17> */
.L_x_4341:
[----:B----4-:R-:W-:Y:S02]  /*0e70*/  LEA R6, R4, R17, 0x1 ;  /* 0x0000001104067211 */ /* 0x010fe400078e08ff */
[----:B------:R-:W-:Y:S02]  /*0e80*/  IADD3 R17, R17, 0x4, RZ ;  /* 0x0000000411117810 */ /* 0x000fe40007ffe0ff */
[C---:B--23--:R-:W-:Y:S01]  /*0e90*/  IADD3 R8, R6.reuse, 0x1, RZ ;  /* 0x0000000106087810 */ /* 0x04cfe20007ffe0ff */
        /* <DEDUP_REMOVED lines=16> */
.L_x_4340:
[----:B----4-:R-:W-:-:S04]  /*0fa0*/  IADD3 R6, R5, -R17, RZ ;  /* 0x8000001105067210 */ /* 0x010fc80007ffe0ff */
[----:B------:R-:W-:-:S13]  /*0fb0*/  ISETP.GT.AND P2, PT, R6, 0x1, PT ;  /* 0x000000010600780c */ /* 0x000fda0003f44270 */
[----:B------:R-:W-:Y:S05]  /*0fc0*/  @!P2 BRA `(.L_x_4342) ;  /* 0x00000000002ca947 */ /* 0x000fea0003800000 */
[----:B--23--:R-:W2:Y:S01]  /*0fd0*/  LDC.64 R8, c[0x0][0x230] ;  /* 0x00008c00ff087b82 */ /* 0x00cea20000000a00 */
[----:B------:R-:W-:Y:S02]  /*0fe0*/  LEA R6, R4, R17, 0x1 ;  /* 0x0000001104067211 */ /* 0x000fe400078e08ff */
[----:B------:R-:W-:Y:S02]  /*0ff0*/  PLOP3.LUT P0, PT, PT, PT, PT, 0x8, 0x0 ;  /* 0x000000000000781c */ /* 0x000fe40003f0e170 */
[C---:B01----:R-:W-:Y:S01]  /*1000*/  IADD3 R10, R6.reuse, 0x1, RZ ;  /* 0x00000001060a7810 */ /* 0x043fe20007ffe0ff */
[----:B------:R-:W-:Y:S01]  /*1010*/  IMAD R7, R6, R85, R2 ;  /* 0x0000005506077224 */ /* 0x000fe200078e0202 */
[----:B------:R-:W-:-:S03]  /*1020*/  IADD3 R17, R17, 0x2, RZ ;  /* 0x0000000211117810 */ /* 0x000fc60007ffe0ff */
[----:B------:R-:W-:Y:S02]  /*1030*/  IMAD R11, R10, R85, R2 ;  /* 0x000000550a0b7224 */ /* 0x000fe400078e0202 */
[----:B--2---:R-:W-:-:S04]  /*1040*/  IMAD.WIDE R6, R7, 0x2, R8 ;  /* 0x0000000207067825 */ /* 0x004fc800078e0208 */
[----:B------:R-:W-:Y:S01]  /*1050*/  IMAD.WIDE R8, R11, 0x2, R8 ;  /* 0x000000020b087825 */ /* 0x000fe200078e0208 */
[----:B------:R4:W-:Y:S04]  /*1060*/  STG.E.64 desc[UR6][R6.64], RZ ;  /* 0x000000ff06007986 */ /* 0x0009e8000c101b06 */
[----:B------:R4:W-:Y:S02]  /*1070*/  STG.E.64 desc[UR6][R8.64], RZ ;  /* 0x000000ff08007986 */ /* 0x0009e4000c101b06 */
.L_x_4342:
[----:B------:R-:W-:-:S13]  /*1080*/  ISETP.LT.OR P0, PT, R17, R5, P0 ;  /* 0x000000051100720c */ /* 0x000fda0000701670 */
[----:B--234-:R-:W2:Y:S01]  /*1090*/  @P0 LDC.64 R6, c[0x0][0x230] ;  /* 0x00008c00ff060b82 */ /* 0x01cea20000000a00 */
[----:B------:R-:W-:-:S05]  /*10a0*/  @P0 LEA R4, R4, R17, 0x1 ;  /* 0x0000001104040211 */ /* 0x000fca00078e08ff */
[----:B------:R-:W-:-:S04]  /*10b0*/  @P0 IMAD R5, R4, R85, R2 ;  /* 0x0000005504050224 */ /* 0x000fc800078e0202 */
[----:B--2---:R-:W-:-:S05]  /*10c0*/  @P0 IMAD.WIDE R4, R5, 0x2, R6 ;  /* 0x0000000205040825 */ /* 0x004fca00078e0206 */
[----:B------:R4:W-:Y:S02]  /*10d0*/  @P0 STG.E.64 desc[UR6][R4.64], RZ ;  /* 0x000000ff04000986 */ /* 0x0009e4000c101b06 */
.L_x_4339:
[----:B------:R-:W0:Y:S08]  /*10e0*/  LDC R26, c[0x0][0x25c] ;  /* 0x00009700ff1a7b82 */ /* 0x000e300000000800 */
[----:B------:R-:W-:Y:S01]  /*10f0*/  BAR.SYNC.DEFER_BLOCKING 0x0 ;  /* 0x0000000000007b1d */ /* 0x000fe20000010000 */
[----:B------:R-:W-:-:S05]  /*1100*/  ISETP.GE.AND P6, PT, R88, R89, PT ;  /* 0x000000595800720c */ /* 0x000fca0003fc6270 */
[----:B------:R-:W-:Y:S02]  /*1110*/  ULDC UR8, c[0x0][0x258] ;  /* 0x0000960000087ab9 */ /* 0x000fe40000000800 */
[----:B------:R-:W1:Y:S01]  /*1120*/  LDC R11, c[0x0][0x264] ;  /* 0x00009900ff0b7b82 */ /* 0x000e620000000800 */
        /* <DEDUP_REMOVED lines=8> */
[----:B-1----:R-:W-:Y:S01]  /*11b0*/  ISETP.GT.AND P5, PT, R88, R11, PT ;  /* 0x0000000b5800720c */ /* 0x002fe20003fa4270 */
[----:B------:R-:W-:-:S12]  /*11c0*/  @P6 BRA `(.L_x_4343) ;  /* 0x0000000000d46947 */ /* 0x000fd80003800000 */
[----:B----4-:R-:W0:Y:S01]  /*11d0*/  LDC.64 R4, c[0x0][0x248] ;  /* 0x00009200ff047b82 */ /* 0x010e220000000a00 */
[----:B------:R-:W-:-:S07]  /*11e0*/  SHF.L.U32 R13, R3, 0x6, RZ ;  /* 0x00000006030d7819 */ /* 0x000fce00000006ff */
[----:B--23--:R-:W1:Y:S08]  /*11f0*/  LDC.64 R6, c[0x0][0x220] ;  /* 0x00008800ff067b82 */ /* 0x00ce700000000a00 */
        /* <DEDUP_REMOVED lines=10> */
.L_x_4344:
        /* <DEDUP_REMOVED lines=29> */
[----:B0-----:R-:W-:Y:S01]  /*1470*/  IMAD R15, R18, R18, RZ ;  /* 0x00000012120f7224 */ /* 0x001fe200078e02ff */
        /* <DEDUP_REMOVED lines=10> */
.L_x_4343:
[----:B------:R-:W-:Y:S01]  /*1520*/  HFMA2.MMA R3, -RZ, RZ, 0, 0 ;  /* 0x00000000ff037435 */ /* 0x000fe200000001ff */
[----:B------:R-:W-:Y:S02]  /*1530*/  LEA.HI R25, R25, R24, RZ, 0x5 ;  /* 0x0000001819197211 */ /* 0x000fe400078f28ff */
[----:B----4-:R-:W-:Y:S01]  /*1540*/  MOV R4, RZ ;  /* 0x000000ff00047202 */ /* 0x010fe20000000f00 */
[----:B------:R-:W-:Y:S07]  /*1550*/  @!P0 BRA `(.L_x_4345) ;  /* 0x00000000001c8947 */ /* 0x000fee0003800000 */
[----:B------:R-:W0:Y:S02]  /*1560*/  LDC R5, c[0x0][0x25c] ;  /* 0x00009700ff057b82 */ /* 0x000e240000000800 */
[----:B0-----:R-:W-:-:S04]  /*1570*/  VIMNMX R4, R88, R5, PT ;  /* 0x0000000558047248 */ /* 0x001fc80003fe0100 */
[----:B------:R-:W-:-:S04]  /*1580*/  IADD3 R4, R4, -UR8, RZ ;  /* 0x8000000804047c10 */ /* 0x000fc8000fffe0ff */
[----:B------:R-:W-:-:S04]  /*1590*/  SHF.R.S32.HI R5, RZ, 0x1f, R4 ;  /* 0x0000001fff057819 */ /* 0x000fc80000011404 */
[----:B------:R-:W-:-:S04]  /*15a0*/  LEA.HI R5, R5, R4, RZ, 0x5 ;  /* 0x0000000405057211 */ /* 0x000fc800078f28ff */
[----:B------:R-:W-:-:S05]  /*15b0*/  SHF.R.S32.HI R5, RZ, 0x5, R5 ;  /* 0x00000005ff057819 */ /* 0x000fca0000011405 */
[----:B------:R-:W-:-:S07]  /*15c0*/  IMAD R4, R5, 0x6, RZ ;  /* 0x0000000605047824 */ /* 0x000fce00078e02ff */
.L_x_4345:
        /* <DEDUP_REMOVED lines=8> */
.L_x_4346:
[----:B------:R-:W-:Y:S01]  /*1650*/  HFMA2.MMA R5, -RZ, RZ, 0, 0 ;  /* 0x00000000ff057435 */ /* 0x000fe200000001ff */
[----:B------:R-:W-:Y:S02]  /*1660*/  SHF.R.S32.HI R25, RZ, 0x5, R25 ;  /* 0x00000005ff197819 */ /* 0x000fe40000011419 */
[----:B------:R-:W-:Y:S01]  /*1670*/  MOV R6, RZ ;  /* 0x000000ff00067202 */ /* 0x000fe20000000f00 */
[----:B------:R-:W-:Y:S07]  /*1680*/  @!P2 BRA `(.L_x_4347) ;  /* 0x00000000001ca947 */ /* 0x000fee0003800000 */
[----:B--23--:R-:W0:Y:S02]  /*1690*/  LDC R7, c[0x0][0x264] ;  /* 0x00009900ff077b82 */ /* 0x00ce240000000800 */
[----:B0-----:R-:W-:-:S04]  /*16a0*/  VIMNMX R6, R88, R7, PT ;  /* 0x0000000758067248 */ /* 0x001fc80003fe0100 */
[----:B------:R-:W-:-:S04]  /*16b0*/  IADD3 R6, R6, -UR5, RZ ;  /* 0x8000000506067c10 */ /* 0x000fc8000fffe0ff */
[----:B------:R-:W-:-:S04]  /*16c0*/  SHF.R.S32.HI R7, RZ, 0x1f, R6 ;  /* 0x0000001fff077819 */ /* 0x000fc80000011406 */
[----:B------:R-:W-:-:S04]  /*16d0*/  LEA.HI R7, R7, R6, RZ, 0x5 ;  /* 0x0000000607077211 */ /* 0x000fc800078f28ff */
[----:B------:R-:W-:-:S04]  /*16e0*/  SHF.R.S32.HI R7, RZ, 0x5, R7 ;  /* 0x00000005ff077819 */ /* 0x000fc80000011407 */
[----:B------:R-:W-:-:S07]  /*16f0*/  SHF.L.U32 R6, R7, 0x2, RZ ;  /* 0x0000000207067819 */ /* 0x000fce00000006ff */
.L_x_4347:
[----:B------:R-:W-:Y:S05]  /*1700*/  @!P5 BRA `(.L_x_4348) ;  /* 0x00000000001cd947 */ /* 0x000fea0003800000 */
[----:B------:R-:W2:Y:S02]  /*1710*/  LDC R5, c[0x0][0x268] ;  /* 0x00009a00ff057b82 */ /* 0x000ea40000000800 */
[----:B--23--:R-:W-:-:S04]  /*1720*/  VIMNMX R8, R88, R5, PT ;  /* 0x0000000558087248 */ /* 0x00cfc80003fe0100 */
[----:B------:R-:W-:-:S04]  /*1730*/  IADD3 R8, R8, -R11, RZ ;  /* 0x8000000b08087210 */ /* 0x000fc80007ffe0ff */
[----:B------:R-:W-:-:S04]  /*1740*/  SHF.R.S32.HI R5, RZ, 0x1f, R8 ;  /* 0x0000001fff057819 */ /* 0x000fc80000011408 */
[----:B------:R-:W-:-:S04]  /*1750*/  LEA.HI R5, R5, R8, RZ, 0x5 ;  /* 0x0000000805057211 */ /* 0x000fc800078f28ff */
[----:B------:R-:W-:-:S04]  /*1760*/  SHF.R.S32.HI R5, RZ, 0x5, R5 ;  /* 0x00000005ff057819 */ /* 0x000fc80000011405 */
[----:B------:R-:W-:-:S07]  /*1770*/  LEA R5, R5, R5, 0x1 ;  /* 0x0000000505057211 */ /* 0x000fce00078e08ff */
.L_x_4348:
[----:B--23--:R-:W-:Y:S01]  /*1780*/  HFMA2.MMA R8, -RZ, RZ, 0, 0 ;  /* 0x00000000ff087435 */ /* 0x00cfe200000001ff */
        /* <DEDUP_REMOVED lines=8> */
.L_x_4349:
[----:B------:R-:W-:Y:S01]  /*1810*/  LEA R4, R25, R4, 0x3 ;  /* 0x0000000419047211 */ /* 0x000fe200078e18ff */
[----:B------:R-:W0:Y:S01]  /*1820*/  S2UR UR5, SR_CgaCtaId ;  /* 0x00000000000579c3 */ /* 0x000e220000008800 */
[----:B------:R-:W-:Y:S01]  /*1830*/  ULDC.64 UR10, c[0x0][0x218] ;  /* 0x00008600000a7ab9 */ /* 0x000fe20000000a00 */
[----:B------:R-:W-:Y:S01]  /*1840*/  UMOV UR4, 0x400 ;  /* 0x0000040000047882 */ /* 0x000fe20000000000 */
[----:B------:R-:W-:Y:S02]  /*1850*/  IADD3 R3, R6, R4, R3 ;  /* 0x0000000406037210 */ /* 0x000fe40007ffe003 */
        /* <DEDUP_REMOVED lines=16> */
[----:B------:R-:W-:Y:S01]  /*1960*/  PRMT R4, R87, 0x9910, RZ ;  /* 0x0000991057047816 */ /* 0x000fe200000000ff */
[----:B------:R-:W-:Y:S01]  /*1970*/  HADD2.F32 R5, -RZ, R32.H0_H0 ;  /* 0x20000020ff057230 */ /* 0x000fe20000004100 */
[----:B------:R-:W-:Y:S01]  /*1980*/  IADD3 R11, P2, P3, R2, R85, R11 ;  /* 0x00000055020b7210 */ /* 0x000fe20007b5e00b */
[----:B------:R-:W-:Y:S01]  /*1990*/  HADD2.F32 R7, -RZ, R18.H0_H0 ;  /* 0x20000012ff077230 */ /* 0x000fe20000004100 */
[----:B------:R-:W-:Y:S01]  /*19a0*/  MOV R2, R4 ;  /* 0x0000000400027202 */ /* 0x000fe20000000f00 */
[----:B------:R-:W-:Y:S01]  /*19b0*/  HADD2.F32 R8, -RZ, R17.H0_H0 ;  /* 0x20000011ff087230 */ /* 0x000fe20000004100 */
[----:B------:R-:W-:Y:S01]  /*19c0*/  SHF.R.S32.HI R4, RZ, 0x1f, R85 ;  /* 0x0000001fff047819 */ /* 0x000fe20000011455 */
[----:B------:R-:W-:Y:S01]  /*19d0*/  ULDC UR5, c[0x0][0x258] ;  /* 0x0000960000057ab9 */ /* 0x000fe20000000800 */
[----:B------:R-:W-:Y:S02]  /*19e0*/  ISETP.NE.AND P0, PT, R2, RZ, PT ;  /* 0x000000ff0200720c */ /* 0x000fe40003f05270 */
[----:B------:R-:W-:Y:S01]  /*19f0*/  IADD3.X R4, R3, R4, R6, P2, P3 ;  /* 0x0000000403047210 */ /* 0x000fe200017e6406 */
[----:B------:R-:W-:Y:S01]  /*1a00*/  HADD2.F32 R6, -RZ, R19.H0_H0 ;  /* 0x20000013ff067230 */ /* 0x000fe20000004100 */
[----:B------:R-:W-:-:S02]  /*1a10*/  LEA R10, P2, R11, UR10, 0x2 ;  /* 0x0000000a0b0a7c11 */ /* 0x000fc4000f8410ff */
[----:B------:R-:W-:Y:S02]  /*1a20*/  ISETP.LT.OR P0, PT, R0, 0x2, !P0 ;  /* 0x000000020000780c */ /* 0x000fe40004701670 */
[----:B------:R-:W-:Y:S02]  /*1a30*/  LEA.HI.X R11, R11, UR11, R4, 0x2, P2 ;  /* 0x0000000b0b0b7c11 */ /* 0x000fe400090f1404 */
[----:B------:R-:W-:-:S09]  /*1a40*/  PRMT R16, RZ, 0x7610, R16 ;  /* 0x00007610ff107816 */ /* 0x000fd20000000010 */
.L_x_4359:
        /* <DEDUP_REMOVED lines=196> */
.L_x_4352:
        /* <DEDUP_REMOVED lines=36> */
[----:B------:R-:W-:Y:S01]  /*28d0*/  FFMA.FTZ R0, R9, R57, R0 ;  /* 0x0000003909007223 */ /* 0x000fe20000010000 */
[----:B------:R-:W-:Y:S02]  /*28e0*/  HADD2.F32 R9, -RZ, R40.H0_H0 ;  /* 0x20000028ff097230 */ /* 0x000fe40000004100 */
[----:B------:R-:W-:Y:S01]  /*28f0*/  FFMA.FTZ R22, R22, R58, R3 ;  /* 0x0000003a16167223 */ /* 0x000fe20000010003 */
[----:B------:R-:W-:-:S02]  /*2900*/  HADD2.F32 R3, -RZ, R12.H0_H0 ;  /* 0x2000000cff037230 */ /* 0x000fc40000004100 */
[----:B------:R-:W-:Y:S01]  /*2910*/  FFMA.FTZ R58, R52, R58, R23 ;  /* 0x0000003a343a7223 */ /* 0x000fe20000010017 */
[----:B------:R-:W-:Y:S02]  /*2920*/  HADD2.F32 R23, -RZ, R41.H0_H0 ;  /* 0x20000029ff177230 */ /* 0x000fe40000004100 */
        /* <DEDUP_REMOVED lines=45> */
.L_x_4351:
[----:B------:R-:W1:Y:S02]  /*2c00*/  LDC R85, c[0x0][0x23c] ;  /* 0x00008f00ff557b82 */ /* 0x000e640000000800 */
[----:B-1----:R-:W-:-:S05]  /*2c10*/  IMAD.WIDE R28, R85, 0x8, R28 ;  /* 0x00000008551c7825 */ /* 0x002fca00078e021c */
[----:B0----5:R0:W5:Y:S01]  /*2c20*/  LDG.E.128.CONSTANT R20, desc[UR6][R28.64] ;  /* 0x000000061c147981 */ /* 0x021162000c1e9d00 */
        /* <DEDUP_REMOVED lines=196> */
.L_x_4354:
        /* <DEDUP_REMOVED lines=42> */
[----:B------:R-:W-:Y:S01]  /*3b10*/  FFMA.FTZ R58, R48, R58, R23 ;  /* 0x0000003a303a7223 */ /* 0x000fe20000010017 */
[----:B------:R-:W-:Y:S02]  /*3b20*/  HADD2.F32 R23, -RZ, R50.H0_H0 ;  /* 0x20000032ff177230 */ /* 0x000fe40000004100 */
[-C--:B------:R-:W-:Y:S01]  /*3b30*/  FFMA.FTZ R4, R3, R57.reuse, R2 ;  /* 0x0000003903047223 */ /* 0x080fe20000010002 */
[--C-:B-1----:R-:W-:Y:S02]  /*3b40*/  HADD2.F32 R3, -RZ, R20.reuse.H0_H0 ;  /* 0x20000014ff037230 */ /* 0x102fe40000004100 */
        /* <DEDUP_REMOVED lines=41> */
.L_x_4353:
        /* <DEDUP_REMOVED lines=198> */
.L_x_4356:
        /* <DEDUP_REMOVED lines=87> */
.L_x_4355:
        /* <DEDUP_REMOVED lines=198> */
.L_x_4358:
        /* <DEDUP_REMOVED lines=87> */
.L_x_4357:
[----:B------:R-:W-:Y:S01]  /*6180*/  IADD3 R88, R88, 0x20, RZ ;  /* 0x0000002058587810 */ /* 0x000fe20007ffe0ff */
[----:B------:R-:W-:Y:S01]  /*6190*/  UIADD3 UR4, UR4, 0x40, URZ ;  /* 0x0000004004047890 */ /* 0x000fe2000fffe03f */
[C---:B------:R-:W-:Y:S02]  /*61a0*/  IMAD.WIDE R10, R85.reuse, 0x8, R10 ;  /* 0x00000008550a7825 */ /* 0x040fe400078e020a */
[C---:B------:R-:W-:Y:S02]  /*61b0*/  ISETP.GE.AND P2, PT, R88.reuse, UR5, PT ;  /* 0x0000000558007c0c */ /* 0x040fe4000bf46270 */
[----:B------:R-:W-:Y:S01]  /*61c0*/  ISETP.LT.AND P3, PT, R88, R89, PT ;  /* 0x000000595800720c */ /* 0x000fe20003f61270 */
[----:B0-----:R-:W-:-:S12]  /*61d0*/  IMAD.WIDE R28, R85, 0x8, R28 ;  /* 0x00000008551c7825 */ /* 0x001fd800078e021c */
[----:B------:R-:W-:Y:S05]  /*61e0*/  @!P2 BRA P3, `(.L_x_4359) ;  /* 0xffffffb80018a947 */ /* 0x000fea000183ffff */
.L_x_4350:
        /* <DEDUP_REMOVED lines=11> */
.L_x_4363:
        /* <DEDUP_REMOVED lines=15> */
[----:B------:R-:W-:Y:S02]  /*6390*/  SHF.R.U32.HI R48, RZ, 0xe, R26 ;  /* 0x0000000eff307819 */ /* 0x000fe4000001161a */
[----:B------:R-:W-:-:S02]  /*63a0*/  SHF.R.U32.HI R49, RZ, 0xe, R27 ;  /* 0x0000000eff317819 */ /* 0x000fc4000001161b */
[----:B------:R-:W-:Y:S02]  /*63b0*/  LOP3.LUT R45, R45, 0x10001, RZ, 0xc0, !PT ;  /* 0x000100012d2d7812 */ /* 0x000fe400078ec0ff */
[----:B------:R-:W-:Y:S02]  /*63c0*/  LOP3.LUT R46, R46, 0x10001, RZ, 0xc0, !PT ;  /* 0x000100012e2e7812 */ /* 0x000fe400078ec0ff */
[C---:B------:R-:W-:Y:S02]  /*63d0*/  LOP3.LUT R43, R28.reuse, 0x3e003e0, RZ, 0xc0, !PT ;  /* 0x03e003e01c2b7812 */ /* 0x040fe400078ec0ff */
[----:B------:R-:W-:Y:S02]  /*63e0*/  LOP3.LUT R84, R28, 0x1f001f, RZ, 0xc0, !PT ;  /* 0x001f001f1c547812 */ /* 0x000fe400078ec0ff */
[----:B------:R-:W-:Y:S02]  /*63f0*/  SHF.R.U32.HI R82, RZ, 0xa, R28 ;  /* 0x0000000aff527819 */ /* 0x000fe4000001161c */
[----:B0-----:R-:W-:-:S02]  /*6400*/  LOP3.LUT R2, R31, 0x3e003e0, RZ, 0xc0, !PT ;  /* 0x03e003e01f027812 */ /* 0x001fc400078ec0ff */
[----:B------:R-:W-:Y:S02]  /*6410*/  LOP3.LUT R71, R31, 0x1f001f, RZ, 0xc0, !PT ;  /* 0x001f001f1f477812 */ /* 0x000fe400078ec0ff */
[----:B------:R-:W-:Y:S02]  /*6420*/  SHF.R.U32.HI R81, RZ, 0xa, R31 ;  /* 0x0000000aff517819 */ /* 0x000fe4000001161f */
[--C-:B------:R-:W-:Y:S02]  /*6430*/  SHF.R.U32.HI R50, RZ, 0xd, R20.reuse ;  /* 0x0000000dff327819 */ /* 0x100fe40000011614 */
        /* <DEDUP_REMOVED lines=54> */
[----:B------:R-:W-:Y:S02]  /*67a0*/  LOP3.LUT R48, R48, 0x40004, R21, 0xf8, !PT ;  /* 0x0004000430307812 */ /* 0x000fe400078ef815 */
[----:B------:R-:W-:Y:S02]  /*67b0*/  LOP3.LUT R49, R49, 0x40004, R22, 0xf8, !PT ;  /* 0x0004000431317812 */ /* 0x000fe400078ef816 */
[----:B------:R-:W-:-:S02]  /*67c0*/  PRMT R11, R86, 0x9910, RZ ;  /* 0x00009910560b7816 */ /* 0x000fc400000000ff */
[----:B------:R-:W-:Y:S02]  /*67d0*/  LOP3.LUT R50, R31, 0x40004, R50, 0xf8, !PT ;  /* 0x000400041f327812 */ /* 0x000fe400078ef832 */
[----:B------:R-:W-:Y:S02]  /*67e0*/  LOP3.LUT R20, R47, 0x40004, R20, 0xf8, !PT ;  /* 0x000400042f147812 */ /* 0x000fe400078ef814 */
[----:B------:R-:W-:Y:S02]  /*67f0*/  LOP3.LUT R9, R48, 0x80008, R9, 0xf8, !PT ;  /* 0x0008000830097812 */ /* 0x000fe400078ef809 */
[----:B------:R-:W-:Y:S02]  /*6800*/  LOP3.LUT R60, R49, 0x80008, R10, 0xf8, !PT ;  /* 0x00080008313c7812 */ /* 0x000fe400078ef80a */
[----:B------:R-:W-:Y:S02]  /*6810*/  MOV R53, 0x2800 ;  /* 0x0000280000357802 */ /* 0x000fe40000000f00 */
[----:B------:R-:W-:-:S02]  /*6820*/  ISETP.NE.AND P2, PT, R11, RZ, PT ;  /* 0x000000ff0b00720c */ /* 0x000fc40003f45270 */
[C---:B------:R-:W-:Y:S02]  /*6830*/  LOP3.LUT R12, R27.reuse, 0x3e003e0, RZ, 0xc0, !PT ;  /* 0x03e003e01b0c7812 */ /* 0x040fe400078ec0ff */
[----:B------:R-:W-:Y:S02]  /*6840*/  LOP3.LUT R65, R27, 0x1f001f, RZ, 0xc0, !PT ;  /* 0x001f001f1b417812 */ /* 0x000fe400078ec0ff */
[----:B------:R-:W-:Y:S02]  /*6850*/  LOP3.LUT R21, R50, 0x80008, R51, 0xf8, !PT ;  /* 0x0008000832157812 */ /* 0x000fe400078ef833 */
[----:B------:R-:W-:Y:S02]  /*6860*/  LOP3.LUT R23, R20, 0x80008, R23, 0xf8, !PT ;  /* 0x0008000814177812 */ /* 0x000fe400078ef817 */
[----:B------:R-:W-:Y:S02]  /*6870*/  SHF.R.U32.HI R27, RZ, 0xa, R27 ;  /* 0x0000000aff1b7819 */ /* 0x000fe4000001161b */
[----:B------:R-:W-:-:S02]  /*6880*/  PRMT R17, R17, 0x5410, R53 ;  /* 0x0000541011117816 */ /* 0x000fc40000000035 */
[----:B------:R-:W-:Y:S02]  /*6890*/  LOP3.LUT R43, R43, 0x64006400, RZ, 0xfc, !PT ;  /* 0x640064002b2b7812 */ /* 0x000fe400078efcff */
[----:B------:R-:W-:Y:S02]  /*68a0*/  LOP3.LUT R82, R82, 0x1f001f, RZ, 0xc0, !PT ;  /* 0x001f001f52527812 */ /* 0x000fe400078ec0ff */
[----:B------:R-:W-:Y:S01]  /*68b0*/  LOP3.LUT R67, R67, 0x1f001f, RZ, 0xc0, !PT ;  /* 0x001f001f43437812 */ /* 0x000fe200078ec0ff */
[----:B------:R-:W-:Y:S01]  /*68c0*/  HFMA2 R83, R43, R17.H1_H1, -48, -48 ;  /* 0xd200d2002b537431 */ /* 0x000fe20000060011 */
        /* <DEDUP_REMOVED lines=99> */
[----:B------:R-:W-:Y:S02]  /*6f00*/  LOP3.LUT R44, R4, 0x1f001f, RZ, 0xc0, !PT ;  /* 0x001f001f042c7812 */ /* 0x000fe400078ec0ff */
[----:B------:R-:W-:Y:S02]  /*6f10*/  SHF.R.U32.HI R48, RZ, 0xa, R4 ;  /* 0x0000000aff307819 */ /* 0x000fe40000011604 */
[----:B------:R-:W-:-:S02]  /*6f20*/  SHF.R.U32.HI R22, RZ, 0xb, R5 ;  /* 0x0000000bff167819 */ /* 0x000fc40000011605 */
[C---:B------:R-:W-:Y:S02]  /*6f30*/  LOP3.LUT R4, R5.reuse, 0x3e003e0, RZ, 0xc0, !PT ;  /* 0x03e003e005047812 */ /* 0x040fe400078ec0ff */
[----:B------:R-:W-:Y:S02]  /*6f40*/  LOP3.LUT R45, R5, 0x1f001f, RZ, 0xc0, !PT ;  /* 0x001f001f052d7812 */ /* 0x000fe400078ec0ff */
[----:B------:R-:W-:Y:S02]  /*6f50*/  SHF.R.U32.HI R49, RZ, 0xa, R5 ;  /* 0x0000000aff317819 */ /* 0x000fe40000011605 */
[--C-:B------:R-:W-:Y:S02]  /*6f60*/  SHF.R.U32.HI R20, RZ, 0xb, R6.reuse ;  /* 0x0000000bff147819 */ /* 0x100fe40000011606 */
[----:B------:R-:W-:Y:S02]  /*6f70*/  SHF.R.U32.HI R50, RZ, 0xa, R6 ;  /* 0x0000000aff327819 */ /* 0x000fe40000011606 */
[----:B------:R-:W-:-:S02]  /*6f80*/  SHF.R.U32.HI R5, RZ, 0xb, R7 ;  /* 0x0000000bff057819 */ /* 0x000fc40000011607 */
[----:B------:R-:W-:Y:S02]  /*6f90*/  SHF.R.U32.HI R51, RZ, 0xa, R7 ;  /* 0x0000000aff337819 */ /* 0x000fe40000011607 */
[----:B------:R-:W-:Y:S02]  /*6fa0*/  LOP3.LUT R22, R23, 0x100010, R22, 0xf8, !PT ;  /* 0x0010001017167812 */ /* 0x000fe400078ef816 */
[C---:B------:R-:W-:Y:S02]  /*6fb0*/  LOP3.LUT R52, R6.reuse, 0x3e003e0, RZ, 0xc0, !PT ;  /* 0x03e003e006347812 */ /* 0x040fe400078ec0ff */
[----:B------:R-:W-:Y:S02]  /*6fc0*/  LOP3.LUT R46, R6, 0x1f001f, RZ, 0xc0, !PT ;  /* 0x001f001f062e7812 */ /* 0x000fe400078ec0ff */
[C---:B------:R-:W-:Y:S02]  /*6fd0*/  LOP3.LUT R53, R7.reuse, 0x3e003e0, RZ, 0xc0, !PT ;  /* 0x03e003e007357812 */ /* 0x040fe400078ec0ff */
        /* <DEDUP_REMOVED lines=64> */
[----:B------:R-:W-:-:S03]  /*73e0*/  HFMA2 R28, R79, R30, R25 ;  /* 0x0000001e4f1c7231 */ /* 0x000fc60000000019 */
[-C--:B------:R-:W-:Y:S01]  /*73f0*/  HFMA2.MMA R26, R82, R30.reuse, R26 ;  /* 0x0000001e521a7235 */ /* 0x080fe2000000001a */
[-C--:B------:R-:W-:Y:S01]  /*7400*/  HFMA2 R28, R73, R31.reuse, R28 ;  /* 0x0000001f491c7231 */ /* 0x080fe2000000001c */
[----:B------:R-:W-:Y:S01]  /*7410*/  HFMA2.MMA R92, R80, R30, R24 ;  /* 0x0000001e505c7235 */ /* 0x000fe20000000018 */
[----:B------:R-:W-:Y:S02]  /*7420*/  HFMA2 R30, R81, R30, R29 ;  /* 0x0000001e511e7231 */ /* 0x000fe4000000001d */
[-C--:B-1----:R-:W-:Y:S02]  /*7430*/  HFMA2 R28, R58, R20.reuse, R28 ;  /* 0x000000143a1c7231 */ /* 0x082fe4000000001c */
[----:B------:R-:W-:Y:S01]  /*7440*/  HFMA2 R30, R65, R31, R30 ;  /* 0x0000001f411e7231 */ /* 0x000fe2000000001e */
[-C--:B------:R-:W-:Y:S02]  /*7450*/  HFMA2.MMA R29, R75, R31.reuse, R26 ;  /* 0x0000001f4b1d7235 */ /* 0x080fe4000000001a */
[----:B------:R-:W0:Y:S01]  /*7460*/  LDS.128 R24, [UR4+0x20] ;  /* 0x00002004ff187984 */ /* 0x000e220008000c00 */
[----:B------:R-:W-:Y:S01]  /*7470*/  HFMA2.MMA R92, R63, R31, R92 ;  /* 0x0000001f3f5c7235 */ /* 0x000fe2000000005c */
[----:B------:R-:W-:-:S04]  /*7480*/  HFMA2 R30, R60, R20, R30 ;  /* 0x000000143c1e7231 */ /* 0x000fc8000000001e */
[-C--:B------:R-:W-:Y:S01]  /*7490*/  HFMA2.MMA R29, R57, R20.reuse, R29 ;  /* 0x00000014391d7235 */ /* 0x080fe2000000001d */
[-C--:B------:R-:W-:Y:S02]  /*74a0*/  HFMA2 R30, R70, R21.reuse, R30 ;  /* 0x00000015461e7231 */ /* 0x080fe4000000001e */
        /* <DEDUP_REMOVED lines=53> */
.L_x_4362:
        /* <DEDUP_REMOVED lines=79> */
.L_x_4361:
[----:B------:R-:W-:Y:S01]  /*7cf0*/  IADD3 R88, R88, 0x20, RZ ;  /* 0x0000002058587810 */ /* 0x000fe20007ffe0ff */
[----:B------:R-:W-:Y:S01]  /*7d00*/  UIADD3 UR4, UR4, 0x40, URZ ;  /* 0x0000004004047890 */ /* 0x000fe2000fffe03f */
[----:B-----5:R-:W-:Y:S02]  /*7d10*/  IMAD.WIDE R28, R85, 0x4, R90 ;  /* 0x00000004551c7825 */ /* 0x020fe400078e025a */
[C---:B------:R-:W-:Y:S02]  /*7d20*/  ISETP.GE.AND P2, PT, R88.reuse, UR5, PT ;  /* 0x0000000558007c0c */ /* 0x040fe4000bf46270 */
[----:B------:R-:W-:-:S13]  /*7d30*/  ISETP.LT.AND P3, PT, R88, R89, PT ;  /* 0x000000595800720c */ /* 0x000fda0003f61270 */
[----:B------:R-:W-:Y:S05]  /*7d40*/  @!P2 BRA P3, `(.L_x_4363) ;  /* 0xffffffe40054a947 */ /* 0x000fea000183ffff */
.L_x_4360:
[----:B------:R-:W-:Y:S01]  /*7d50*/  ISETP.GE.AND P0, PT, R88, R89, PT ;  /* 0x000000595800720c */ /* 0x000fe20003f06270 */
[----:B------:R-:W-:-:S03]  /*7d60*/  ULDC UR5, c[0x0][0x264] ;  /* 0x0000990000057ab9 */ /* 0x000fc60000000800 */
[----:B------:R-:W-:-:S13]  /*7d70*/  ISETP.GE.OR P0, PT, R88, UR5, P0 ;  /* 0x0000000558007c0c */ /* 0x000fda0008706670 */
[----:B------:R-:W-:Y:S05]  /*7d80*/  @P0 BRA `(.L_x_4364) ;  /* 0x0000003800980947 */ /* 0x000fea0003800000 */
[----:B------:R-:W1:Y:S01]  /*7d90*/  S2R R0, SR_CTAID.Y ;  /* 0x0000000000007919 */ /* 0x000e620000002600 */
[----:B0-----:R-:W1:Y:S01]  /*7da0*/  LDC R3, c[0x0][0x238] ;  /* 0x00008e00ff037b82 */ /* 0x001e620000000800 */
[----:B------:R-:W-:Y:S01]  /*7db0*/  PRMT R2, R87, 0x9910, RZ ;  /* 0x0000991057027816 */ /* 0x000fe200000000ff */
[----:B------:R-:W-:Y:S01]  /*7dc0*/  HADD2.F32 R32, -RZ, R32.H0_H0 ;  /* 0x20000020ff207230 */ /* 0x000fe20000004100 */
[----:B------:R-:W-:Y:S01]  /*7dd0*/  ULDC UR5, c[0x0][0x264] ;  /* 0x0000990000057ab9 */ /* 0x000fe20000000800 */
[----:B------:R-:W-:Y:S01]  /*7de0*/  HADD2.F32 R19, -RZ, R19.H0_H0 ;  /* 0x20000013ff137230 */ /* 0x000fe20000004100 */
[----:B------:R-:W-:Y:S01]  /*7df0*/  ISETP.NE.AND P0, PT, R2, RZ, PT ;  /* 0x000000ff0200720c */ /* 0x000fe20003f05270 */
[----:B------:R-:W-:Y:S02]  /*7e00*/  HADD2.F32 R18, -RZ, R18.H0_H0 ;  /* 0x20000012ff127230 */ /* 0x000fe40000004100 */
[----:B------:R-:W-:Y:S02]  /*7e10*/  HADD2.F32 R17, -RZ, R17.H0_H0 ;  /* 0x20000011ff117230 */ /* 0x000fe40000004100 */
[----:B-1----:R-:W-:-:S05]  /*7e20*/  IMAD R0, R0, -0x2, R3 ;  /* 0xfffffffe00007824 */ /* 0x002fca00078e0203 */
[----:B------:R-:W-:-:S13]  /*7e30*/  ISETP.LT.OR P0, PT, R0, 0x2, !P0 ;  /* 0x000000020000780c */ /* 0x000fda0004701670 */
.L_x_4373:
[----:B------:R-:W-:Y:S05]  /*7e40*/  @!P1 BRA `(.L_x_4365) ;  /* 0x00000038004c9947 */ /* 0x000fea0003800000 */
[----:B------:R-:W0:Y:S01]  /*7e50*/  LDC R9, c[0x0][0x23c] ;  /* 0x00008f00ff097b82 */ /* 0x000e220000000800 */
[----:B------:R-:W2:Y:S01]  /*7e60*/  LDG.E.128.CONSTANT R36, desc[UR6][R28.64] ;  /* 0x000000061c247981 */ /* 0x000ea2000c1e9d00 */
[----:B0-----:R-:W-:-:S04]  /*7e70*/  IMAD.WIDE R24, R9, 0x4, R28 ;  /* 0x0000000409187825 */ /* 0x001fc800078e021c */
[C---:B-----5:R-:W-:Y:S02]  /*7e80*/  IMAD.WIDE R20, R9.reuse, 0x4, R24 ;  /* 0x0000000409147825 */ /* 0x060fe400078e0218 */
        /* <DEDUP_REMOVED lines=11> */
[----:B------:R-:W-:Y:S02]  /*7f40*/  SHF.R.U32.HI R33, RZ, 0x8, R38 ;  /* 0x00000008ff217819 */ /* 0x000fe40000011626 */
[C---:B------:R-:W-:Y:S02]  /*7f50*/  LOP3.LUT R0, R36.reuse, 0xf000f, RZ, 0xc0, !PT ;  /* 0x000f000f24007812 */ /* 0x040fe400078ec0ff */
[----:B------:R-:W-:Y:S02]  /*7f60*/  LOP3.LUT R2, R36, 0xf000f0, RZ, 0xc0, !PT ;  /* 0x00f000f024027812 */ /* 0x000fe400078ec0ff */
[----:B------:R-:W-:Y:S02]  /*7f70*/  LOP3.LUT R31, R38, 0xf000f0, RZ, 0xc0, !PT ;  /* 0x00f000f0261f7812 */ /* 0x000fe400078ec0ff */
        /* <DEDUP_REMOVED lines=8> */
[C---:B------:R-:W-:Y:S02]  /*8000*/  LOP3.LUT R35, R39.reuse, 0xf000f, RZ, 0xc0, !PT ;  /* 0x000f000f27237812 */ /* 0x040fe400078ec0ff */
[----:B------:R-:W-:Y:S02]  /*8010*/  LOP3.LUT R40, R39, 0xf000f0, RZ, 0xc0, !PT ;  /* 0x00f000f027287812 */ /* 0x000fe400078ec0ff */
        /* <DEDUP_REMOVED lines=21> */
[----:B------:R-:W-:Y:S02]  /*8170*/  HFMA2 R35, R38, R5.H0_H0, -72, -72 ;  /* 0xd480d48026237431 */ /* 0x000fe40000040005 */
[----:B------:R-:W-:-:S02]  /*8180*/  HADD2 R36, R39, -1032, -1032 ;  /* 0xe408e40827247430 */ /* 0x000fc40000000000 */
[-C--:B------:R-:W-:Y:S02]  /*8190*/  HFMA2 R37, R40, R5.reuse.H0_H0, -72, -72 ;  /* 0xd480d48028257431 */ /* 0x080fe40000040005 */
[----:B------:R-:W-:Y:S02]  /*81a0*/  HADD2 R44, R45, -1032, -1032 ;  /* 0xe408e4082d2c7430 */ /* 0x000fe40000000000 */
[----:B------:R-:W-:Y:S02]  /*81b0*/  HADD2 R31, R0, -1032, -1032 ;  /* 0xe408e408001f7430 */ /* 0x000fe40000000000 */
[-C--:B------:R-:W-:Y:S02]  /*81c0*/  HFMA2 R12, R2, R5.reuse.H0_H0, -72, -72 ;  /* 0xd480d480020c7431 */ /* 0x080fe40000040005 */
[----:B------:R-:W-:Y:S02]  /*81d0*/  HADD2 R30, R30, -1032, -1032 ;  /* 0xe408e4081e1e7430 */ /* 0x000fe40000000000 */
[----:B------:R-:W-:-:S02]  /*81e0*/  HFMA2 R33, R6, R5.H0_H0, -72, -72 ;  /* 0xd480d48006217431 */ /* 0x000fc40000040005 */
[----:B------:R-:W-:Y:S02]  /*81f0*/  HADD2 R34, R34, -1032, -1032 ;  /* 0xe408e40822227430 */ /* 0x000fe40000000000 */
[----:B------:R-:W-:Y:S02]  /*8200*/  HADD2 R38, R3, -1032, -1032 ;  /* 0xe408e40803267430 */ /* 0x000fe40000000000 */
        /* <DEDUP_REMOVED lines=90> */
.L_x_4366:
[----:B------:R-:W-:Y:S05]  /*87b0*/  @P0 BRA `(.L_x_4367) ;  /* 0x0000000400580947 */ /* 0x000fea0003800000 */
[----:B------:R-:W0:Y:S01]  /*87c0*/  LDS.64 R2, [UR4+0x40] ;  /* 0x00004004ff027984 */ /* 0x000e220008000a00 */
[--C-:B------:R-:W-:Y:S02]  /*87d0*/  HADD2.F32 R0, -RZ, R31.reuse.H0_H0 ;  /* 0x2000001fff007230 */ /* 0x100fe40000004100 */
[----:B------:R-:W-:Y:S01]  /*87e0*/  HADD2.F32 R50, -RZ, R31.H1_H1 ;  /* 0x3000001fff327230 */ /* 0x000fe20000004100 */
[----:B------:R-:W1:Y:S01]  /*87f0*/  LDS.64 R6, [UR4+0x48] ;  /* 0x00004804ff067984 */ /* 0x000e620008000a00 */
[--C-:B------:R-:W-:Y:S02]  /*8800*/  HADD2.F32 R4, -RZ, R36.reuse.H0_H0 ;  /* 0x20000024ff047230 */ /* 0x100fe40000004100 */
        /* <DEDUP_REMOVED lines=11> */
[----:B------:R-:W-:Y:S02]  /*88c0*/  HADD2.F32 R30, -RZ, R30.H1_H1 ;  /* 0x3000001eff1e7230 */ /* 0x000fe40000004100 */
[-C--:B------:R-:W-:Y:S01]  /*88d0*/  FFMA.FTZ R3, R3, R47.reuse, RZ ;  /* 0x0000002f03037223 */ /* 0x080fe200000100ff */
[----:B------:R-:W-:Y:S02]  /*88e0*/  HADD2.F32 R34, -RZ, R34.H1_H1 ;  /* 0x30000022ff227230 */ /* 0x000fe40000004100 */
        /* <DEDUP_REMOVED lines=67> */
.L_x_4367:
        /* <DEDUP_REMOVED lines=140> */
.L_x_4368:
        /* <DEDUP_REMOVED lines=87> */
.L_x_4369:
[----:B------:R-:W-:Y:S02]  /*9b50*/  LOP3.LUT R24, R22, 0xf000f, RZ, 0xc0, !PT ;  /* 0x000f000f16187812 */ /* 0x000fe400078ec0ff */
[C---:B------:R-:W-:Y:S02]  /*9b60*/  LOP3.LUT R4, R21.reuse, 0xf000f, RZ, 0xc0, !PT ;  /* 0x000f000f15047812 */ /* 0x040fe400078ec0ff */
        /* <DEDUP_REMOVED lines=138> */
.L_x_4370:
        /* <DEDUP_REMOVED lines=46> */
[----:B------:R-:W-:Y:S02]  /*a6f0*/  HADD2.F32 R0, -RZ, R31.H1_H1 ;  /* 0x3000001fff007230 */ /* 0x000fe40000004100 */
[----:B------:R-:W-:Y:S01]  /*a700*/  FFMA.FTZ R23, R23, R3, R24 ;  /* 0x0000000317177223 */ /* 0x000fe20000010018 */
[----:B------:R-:W-:Y:S02]  /*a710*/  HADD2.F32 R21, -RZ, R34.H0_H0 ;  /* 0x20000022ff157230 */ /* 0x000fe40000004100 */
        /* <DEDUP_REMOVED lines=38> */
.L_x_4371:
[C---:B------:R-:W-:Y:S02]  /*a980*/  LOP3.LUT R3, R9.reuse, 0xf000f, RZ, 0xc0, !PT ;  /* 0x000f000f09037812 */ /* 0x040fe400078ec0ff */
        /* <DEDUP_REMOVED lines=136> */
.L_x_4372:
        /* <DEDUP_REMOVED lines=87> */
.L_x_4365:
[----:B------:R-:W0:Y:S01]  /*b780*/  LDC R85, c[0x0][0x23c] ;  /* 0x00008f00ff557b82 */ /* 0x000e220000000800 */
[----:B------:R-:W-:Y:S01]  /*b790*/  IADD3 R88, R88, 0x20, RZ ;  /* 0x0000002058587810 */ /* 0x000fe20007ffe0ff */
[----:B------:R-:W-:-:S03]  /*b7a0*/  UIADD3 UR4, UR4, 0x40, URZ ;  /* 0x0000004004047890 */ /* 0x000fc6000fffe03f */
[C---:B------:R-:W-:Y:S02]  /*b7b0*/  ISETP.GE.AND P2, PT, R88.reuse, UR5, PT ;  /* 0x0000000558007c0c */ /* 0x040fe4000bf46270 */
[----:B------:R-:W-:Y:S01]  /*b7c0*/  ISETP.LT.AND P3, PT, R88, R89, PT ;  /* 0x000000595800720c */ /* 0x000fe20003f61270 */
[----:B0-----:R-:W-:-:S12]  /*b7d0*/  IMAD.WIDE R28, R85, 0x10, R28 ;  /* 0x00000010551c7825 */ /* 0x001fd800078e021c */
[----:B------:R-:W-:Y:S05]  /*b7e0*/  @!P2 BRA P3, `(.L_x_4373) ;  /* 0xffffffc40094a947 */ /* 0x000fea000183ffff */
.L_x_4364:
[----:B------:R-:W-:Y:S05]  /*b7f0*/  @!P1 EXIT ;  /* 0x000000000000994d */ /* 0x000fea0003800000 */
[----:B------:R-:W1:Y:S01]  /*b800*/  S2R R0, SR_CTAID.X ;  /* 0x0000000000007919 */ /* 0x000e620000002500 */
[----:B------:R-:W2:Y:S01]  /*b810*/  S2UR UR4, SR_CTAID.Y ;  /* 0x00000000000479c3 */ /* 0x000ea20000002600 */
[----:B0-----:R-:W1:Y:S07]  /*b820*/  S2R R3, SR_TID.X ;  /* 0x0000000000037919 */ /* 0x001e6e0000002100 */
[----:B------:R-:W0:Y:S01]  /*b830*/  LDC.64 R6, c[0x0][0x230] ;  /* 0x00008c00ff067b82 */ /* 0x000e220000000a00 */
[----:B--2---:R-:W-:Y:S01]  /*b840*/  USHF.L.U32 UR4, UR4, 0x1, URZ ;  /* 0x0000000104047899 */ /* 0x004fe2000800063f */
[----:B-1----:R-:W-:-:S06]  /*b850*/  LEA R0, R0, R3, 0x5 ;  /* 0x0000000300007211 */ /* 0x002fcc00078e28ff */
[----:B------:R-:W1:Y:S01]  /*b860*/  LDC R3, c[0x0][0x238] ;  /* 0x00008e00ff037b82 */ /* 0x000e620000000800 */
[----:B------:R-:W-:-:S05]  /*b870*/  SHF.L.U32 R0, R0, 0x2, RZ ;  /* 0x0000000200007819 */ /* 0x000fca00000006ff */
[----:B------:R-:W-:-:S04]  /*b880*/  IMAD R8, R85, UR4, R0 ;  /* 0x0000000455087c24 */ /* 0x000fc8000f8e0200 */
[----:B0-----:R-:W-:-:S05]  /*b890*/  IMAD.WIDE R4, R8, 0x2, R6 ;  /* 0x0000000208047825 */ /* 0x001fca00078e0206 */
[----:B------:R0:W-:Y:S01]  /*b8a0*/  ATOM.E.ADD.F16x2.RN.STRONG.GPU P0, RZ, desc[UR6][R4.64], R16 ;  /* 0x0000001004ff79a2 */ /* 0x0001e2000810e1c6 */
[----:B------:R-:W-:Y:S01]  /*b8b0*/  IADD3 R0, RZ, -UR4, RZ ;  /* 0x80000004ff007c10 */ /* 0x000fe2000fffe0ff */
[----:B------:R-:W-:Y:S03]  /*b8c0*/  BSSY B0, `(.L_x_4374) ;  /* 0x0000010000007945 */ /* 0x000fe60003800000 */
[----:B-1----:R-:W-:Y:S01]  /*b8d0*/  VIADDMNMX R0, R0, R3, 0x2, PT ;  /* 0x0000000200007446 */ /* 0x002fe20003800103 */
[----:B0-----:R-:W-:Y:S06]  /*b8e0*/  @P0 BRA `(.L_x_4375) ;  /* 0x0000000000340947 */ /* 0x001fec0003800000 */
[----:B------:R-:W0:Y:S02]  /*b8f0*/  QSPC.E.S P0, RZ, [R4] ;  /* 0x0000000004ff73aa */ /* 0x000e240000000500 */
[----:B0-----:R-:W-:Y:S05]  /*b900*/  @!P0 BRA `(.L_x_4376) ;  /* 0x0000000000208947 */ /* 0x001fea0003800000 */
[----:B------:R-:W-:-:S04]  /*b910*/  MOV R2, R4 ;  /* 0x0000000400027202 */ /* 0x000fc80000000f00 */
[----:B------:R-:W-:-:S07]  /*b920*/  MOV R9, R2 ;  /* 0x0000000200097202 */ /* 0x000fce0000000f00 */
.L_x_4377:
[----:B------:R-:W0:Y:S02]  /*b930*/  LDS R2, [R9] ;  /* 0x0000000009027984 */ /* 0x000e240000000800 */
[----:B0-----:R-:W-:-:S10]  /*b940*/  HFMA2.MMA R3, R2, 1, 1, R16 ;  /* 0x3c003c0002037835 */ /* 0x001fd40000000010 */
[----:B------:R-:W0:Y:S02]  /*b950*/  ATOMS.CAST.SPIN R3, [R9], R2, R3 ;  /* 0x000000020903738d */ /* 0x000e240001800003 */
[----:B0-----:R-:W-:-:S13]  /*b960*/  ISETP.EQ.U32.AND P0, PT, R3, 0x1, PT ;  /* 0x000000010300780c */ /* 0x001fda0003f02070 */
[----:B------:R-:W-:Y:S05]  /*b970*/  @!P0 BRA `(.L_x_4377) ;  /* 0xfffffffc00ec8947 */ /* 0x000fea000383ffff */
[----:B------:R-:W-:Y:S05]  /*b980*/  BRA `(.L_x_4375) ;  /* 0x00000000000c7947 */ /* 0x000fea0003800000 */
.L_x_4376:
[----:B------:R-:W2:Y:S02]  /*b990*/  LD.E R2, desc[UR6][R4.64] ;  /* 0x0000000604027980 */ /* 0x000ea4000c101900 */
[----:B--2---:R-:W-:-:S05]  /*b9a0*/  IADD3 R3, R16, R2, RZ ;  /* 0x0000000210037210 */ /* 0x004fca0007ffe0ff */
[----:B------:R0:W-:Y:S02]  /*b9b0*/  ST.E desc[UR6][R4.64], R3 ;  /* 0x0000000304007985 */ /* 0x0001e4000c101906 */
.L_x_4375:
[----:B------:R-:W-:Y:S05]  /*b9c0*/  BSYNC B0 ;  /* 0x0000000000007941 */ /* 0x000fea0003800000 */
.L_x_4374:
[----:B------:R1:W-:Y:S01]  /*b9d0*/  ATOM.E.ADD.F16x2.RN.STRONG.GPU P0, RZ, desc[UR6][R4.64+0x4], R15 ;  /* 0x0000040f04ff79a2 */ /* 0x0003e2000810e1c6 */
[----:B------:R-:W-:Y:S04]  /*b9e0*/  BSSY B0, `(.L_x_4378) ;  /* 0x000000f000007945 */ /* 0x000fe80003800000 */
[----:B-1----:R-:W-:Y:S05]  /*b9f0*/  @P0 BRA `(.L_x_4379) ;  /* 0x0000000000340947 */ /* 0x002fea0003800000 */
[----:B------:R-:W1:Y:S02]  /*ba00*/  QSPC.E.S P0, RZ, [R4+0x4] ;  /* 0x0000040004ff73aa */ /* 0x000e640000000500 */
[----:B-1----:R-:W-:Y:S05]  /*ba10*/  @!P0 BRA `(.L_x_4380) ;  /* 0x0000000000208947 */ /* 0x002fea0003800000 */
[----:B------:R-:W-:-:S04]  /*ba20*/  MOV R2, R4 ;  /* 0x0000000400027202 */ /* 0x000fc80000000f00 */
[----:B0-----:R-:W-:-:S07]  /*ba30*/  MOV R4, R2 ;  /* 0x0000000200047202 */ /* 0x001fce0000000f00 */
.L_x_4381:
[----:B------:R-:W0:Y:S02]  /*ba40*/  LDS R2, [R4+0x4] ;  /* 0x0000040004027984 */ /* 0x000e240000000800 */
[----:B0-----:R-:W-:-:S06]  /*ba50*/  HADD2 R3, R2, R15 ;  /* 0x0000000f02037230 */ /* 0x001fcc0000000000 */
[----:B------:R-:W0:Y:S02]  /*ba60*/  ATOMS.CAST.SPIN R3, [R4+0x4], R2, R3 ;  /* 0x000004020403738d */ /* 0x000e240001800003 */
[----:B0-----:R-:W-:-:S13]  /*ba70*/  ISETP.EQ.U32.AND P0, PT, R3, 0x1, PT ;  /* 0x000000010300780c */ /* 0x001fda0003f02070 */
[----:B------:R-:W-:Y:S05]  /*ba80*/  @!P0 BRA `(.L_x_4381) ;  /* 0xfffffffc00ec8947 */ /* 0x000fea000383ffff */
[----:B------:R-:W-:Y:S05]  /*ba90*/  BRA `(.L_x_4379) ;  /* 0x00000000000c7947 */ /* 0x000fea0003800000 */
.L_x_4380:
[----:B------:R-:W0:Y:S02]  /*baa0*/  LD.E R2, desc[UR6][R4.64+0x4] ;  /* 0x0000040604027980 */ /* 0x000e24000c101900 */
[----:B0-----:R-:W-:-:S05]  /*bab0*/  IADD3 R3, R15, R2, RZ ;  /* 0x000000020f037210 */ /* 0x001fca0007ffe0ff */
[----:B------:R1:W-:Y:S02]  /*bac0*/  ST.E desc[UR6][R4.64+0x4], R3 ;  /* 0x0000040304007985 */ /* 0x0003e4000c101906 */
.L_x_4379:
[----:B------:R-:W-:Y:S05]  /*bad0*/  BSYNC B0 ;  /* 0x0000000000007941 */ /* 0x000fea0003800000 */
.L_x_4378:
        /* <DEDUP_REMOVED lines=11> */
.L_x_4385:
[----:B------:R-:W0:Y:S02]  /*bb90*/  LDS R2, [R0] ;  /* 0x0000000000027984 */ /* 0x000e240000000800 */
[----:B0-----:R-:W-:-:S10]  /*bba0*/  HFMA2.MMA R3, R2, 1, 1, R14 ;  /* 0x3c003c0002037835 */ /* 0x001fd4000000000e */
[----:B------:R-:W0:Y:S02]  /*bbb0*/  ATOMS.CAST.SPIN R3, [R0], R2, R3 ;  /* 0x000000020003738d */ /* 0x000e240001800003 */
[----:B0-----:R-:W-:-:S13]  /*bbc0*/  ISETP.EQ.U32.AND P0, PT, R3, 0x1, PT ;  /* 0x000000010300780c */ /* 0x001fda0003f02070 */
[----:B------:R-:W-:Y:S05]  /*bbd0*/  @!P0 BRA `(.L_x_4385) ;  /* 0xfffffffc00ec8947 */ /* 0x000fea000383ffff */
[----:B------:R-:W-:Y:S05]  /*bbe0*/  BRA `(.L_x_4383) ;  /* 0x00000000000c7947 */ /* 0x000fea0003800000 */
.L_x_4384:
[----:B------:R-:W2:Y:S02]  /*bbf0*/  LD.E R0, desc[UR6][R4.64] ;  /* 0x0000000604007980 */ /* 0x000ea4000c101900 */
[----:B--2---:R-:W-:-:S05]  /*bc00*/  IADD3 R3, R14, R0, RZ ;  /* 0x000000000e037210 */ /* 0x004fca0007ffe0ff */
[----:B------:R0:W-:Y:S02]  /*bc10*/  ST.E desc[UR6][R4.64], R3 ;  /* 0x0000000304007985 */ /* 0x0001e4000c101906 */
.L_x_4383:
[----:B------:R-:W-:Y:S05]  /*bc20*/  BSYNC B0 ;  /* 0x0000000000007941 */ /* 0x000fea0003800000 */
.L_x_4382:
[----:B------:R1:W-:Y:S02]  /*bc30*/  ATOM.E.ADD.F16x2.RN.STRONG.GPU P0, RZ, desc[UR6][R4.64+0x4], R13 ;  /* 0x0000040d04ff79a2 */ /* 0x0003e4000810e1c6 */
[----:B-1----:R-:W-:Y:S05]  /*bc40*/  @P0 EXIT ;  /* 0x000000000000094d */ /* 0x002fea0003800000 */
[----:B------:R-:W1:Y:S02]  /*bc50*/  QSPC.E.S P0, RZ, [R4+0x4] ;  /* 0x0000040004ff73aa */ /* 0x000e640000000500 */
[----:B-1----:R-:W-:Y:S05]  /*bc60*/  @!P0 BRA `(.L_x_4386) ;  /* 0x0000000000208947 */ /* 0x002fea0003800000 */
[----:B------:R-:W-:-:S04]  /*bc70*/  MOV R2, R4 ;  /* 0x0000000400027202 */ /* 0x000fc80000000f00 */
[----:B------:R-:W-:-:S07]  /*bc80*/  MOV R0, R2 ;  /* 0x0000000200007202 */ /* 0x000fce0000000f00 */
.L_x_4387:
[----:B------:R-:W0:Y:S02]  /*bc90*/  LDS R2, [R0+0x4] ;  /* 0x0000040000027984 */ /* 0x000e240000000800 */
[----:B0-----:R-:W-:-:S06]  /*bca0*/  HADD2 R3, R2, R13 ;  /* 0x0000000d02037230 */ /* 0x001fcc0000000000 */
[----:B------:R-:W0:Y:S02]  /*bcb0*/  ATOMS.CAST.SPIN R3, [R0+0x4], R2, R3 ;  /* 0x000004020003738d */ /* 0x000e240001800003 */
[----:B0-----:R-:W-:-:S13]  /*bcc0*/  ISETP.EQ.U32.AND P0, PT, R3, 0x1, PT ;  /* 0x000000010300780c */ /* 0x001fda0003f02070 */
[----:B------:R-:W-:Y:S05]  /*bcd0*/  @!P0 BRA `(.L_x_4387) ;  /* 0xfffffffc00ec8947 */ /* 0x000fea000383ffff */
[----:B------:R-:W-:Y:S05]  /*bce0*/  EXIT ;  /* 0x000000000000794d */ /* 0x000fea0003800000 */
.L_x_4386:
[----:B------:R-:W0:Y:S02]  /*bcf0*/  LD.E R0, desc[UR6][R4.64+0x4] ;  /* 0x0000040604007980 */ /* 0x000e24000c101900 */
[----:B0-----:R-:W-:-:S05]  /*bd00*/  IADD3 R3, R13, R0, RZ ;  /* 0x000000000d037210 */ /* 0x001fca0007ffe0ff */
[----:B------:R-:W-:Y:S01]  /*bd10*/  ST.E desc[UR6][R4.64+0x4], R3 ;  /* 0x0000040304007985 */ /* 0x000fe2000c101906 */
[----:B------:R-:W-:Y:S05]  /*bd20*/  EXIT ;  /* 0x000000000000794d */ /* 0x000fea0003800000 */
.L_x_4388:
        /* <DEDUP_REMOVED lines=13> */
.L_x_5245:


//--------------------- .text._Z23gemm_half_q_half_kernelILi2ELi140ELb1ELb0ELi32EEvPK6__halfPKjS4_S2_PS0_iiiiPKtS7_iiiiiibS2_i --------------------------
	.section	.text._Z23gemm_half_q_half_kernelILi2ELi140ELb1ELb0ELi32EEvPK6__halfPKjS4_S2_PS0_iiiiPKtS7_iiiiiibS2_i,"ax",@progbits
	.align	128
        .global         _Z23gemm_half_q_half_kernelILi2ELi140ELb1ELb0ELi32EEvPK6__halfPKjS4_S2_PS0_iiiiPKtS7_iiiiiibS2_i
        .type           _Z23gemm_half_q_half_kernelILi2ELi140ELb1ELb0ELi32EEvPK6__halfPKjS4_S2_PS0_iiiiPKtS7_iiiiiibS2_i,@function
        .size           _Z23gemm_half_q_half_kernelILi2ELi140ELb1ELb0ELi32EEvPK6__halfPKjS4_S2_PS0_iiiiPKtS7_iiiiiibS2_i,(.L_x_5246 - _Z23gemm_half_q_half_kernelILi2ELi140ELb1ELb0ELi32EEvPK6__halfPKjS4_S2_PS0_iiiiPKtS7_iiiiiibS2_i)
        .other          _Z23gemm_half_q_half_kernelILi2ELi140ELb1ELb0ELi32EEvPK6__halfPKjS4_S2_PS0_iiiiPKtS7_iiiiiibS2_i,@"STO_CUDA_ENTRY STV_DEFAULT"
_Z23gemm_half_q_half_kernelILi2ELi140ELb1ELb0ELi32EEvPK6__halfPKjS4_S2_PS0_iiiiPKtS7_iiiiiibS2_i:
.text._Z23gemm_half_q_half_kernelILi2ELi140ELb1ELb0ELi32EEvPK6__halfPKjS4_S2_PS0_iiiiPKtS7_iiiiiibS2_i:
        /* <DEDUP_REMOVED lines=25> */
.L_x_4389:
        /* <DEDUP_REMOVED lines=29> */
.L_x_4394:
        /* <DEDUP_REMOVED lines=37> */
.L_x_4393:
        /* <DEDUP_REMOVED lines=24> */
.L_x_4395:
        /* <DEDUP_REMOVED lines=14> */
.L_x_4392:
        /* <DEDUP_REMOVED lines=10> */
.L_x_4397:
        /* <DEDUP_REMOVED lines=37> */
.L_x_4396:
        /* <DEDUP_REMOVED lines=24> */
.L_x_4398:
        /* <DEDUP_REMOVED lines=13> */
.L_x_4391:
[----:B------:R-:W-:Y:S05]  /*0d50*/  BSYNC B0 ;  /* 0x0000000000007941 */ /* 0x000fea0003800000 */
.L_x_4390:
        /* <DEDUP_REMOVED lines=17> */
.L_x_4401:
        /* <DEDUP_REMOVED lines=19> */
.L_x_4400:
[----:B--2---:R-:W-:-:S04]  /*0fa0*/  IADD3 R6, R3, -R5, RZ ;  /* 0x8000000503067210 */ /* 0x004fc80007ffe0ff */
[----:B------:R-:W-:-:S13]  /*0fb0*/  ISETP.GT.AND P2, PT, R6, 0x1, PT ;  /* 0x000000010600780c */ /* 0x000fda0003f44270 */
[----:B------:R-:W-:Y:S05]  /*0fc0*/  @!P2 BRA `(.L_x_4402) ;  /* 0x00000000002ca947 */ /* 0x000fea0003800000 */
[----:B------:R-:W1:Y:S01]  /*0fd0*/  LDC.64 R8, c[0x0][0x230] ;  /* 0x00008c00ff087b82 */ /* 0x000e620000000a00 */
[----:B------:R-:W-:Y:S02]  /*0fe0*/  LEA R6, R2, R5, 0x1 ;  /* 0x0000000502067211 */ /* 0x000fe400078e08ff */
[----:B------:R-:W-:Y:S02]  /*0ff0*/  PLOP3.LUT P0, PT, PT, PT, PT, 0x8, 0x0 ;  /* 0x000000000000781c */ /* 0x000fe40003f0e170 */
[C---:B------:R-:W-:Y:S01]  /*1000*/  IADD3 R11, R6.reuse, 0x1, RZ ;  /* 0x00000001060b7810 */ /* 0x040fe20007ffe0ff */
[----:B0-----:R-:W-:Y:S01]  /*1010*/  IMAD R7, R6, R85, R10 ;  /* 0x0000005506077224 */ /* 0x001fe200078e020a */
[----:B------:R-:W-:-:S03]  /*1020*/  IADD3 R5, R5, 0x2, RZ ;  /* 0x0000000205057810 */ /* 0x000fc60007ffe0ff */
[----:B------:R-:W-:Y:S02]  /*1030*/  IMAD R11, R11, R85, R10 ;  /* 0x000000550b0b7224 */ /* 0x000fe400078e020a */
[----:B-1----:R-:W-:-:S04]  /*1040*/  IMAD.WIDE R6, R7, 0x2, R8 ;  /* 0x0000000207067825 */ /* 0x002fc800078e0208 */
[----:B------:R-:W-:Y:S01]  /*1050*/  IMAD.WIDE R8, R11, 0x2, R8 ;  /* 0x000000020b087825 */ /* 0x000fe200078e0208 */
[----:B------:R1:W-:Y:S04]  /*1060*/  STG.E.64 desc[UR6][R6.64], RZ ;  /* 0x000000ff06007986 */ /* 0x0003e8000c101b06 */
[----:B------:R1:W-:Y:S02]  /*1070*/  STG.E.64 desc[UR6][R8.64], RZ ;  /* 0x000000ff08007986 */ /* 0x0003e4000c101b06 */
.L_x_4402:
[----:B------:R-:W-:-:S13]  /*1080*/  ISETP.LT.OR P0, PT, R5, R3, P0 ;  /* 0x000000030500720c */ /* 0x000fda0000701670 */
[----:B01----:R-:W0:Y:S01]  /*1090*/  @P0 LDC.64 R6, c[0x0][0x230] ;  /* 0x00008c00ff060b82 */ /* 0x003e220000000a00 */
[----:B------:R-:W-:-:S05]  /*10a0*/  @P0 LEA R2, R2, R5, 0x1 ;  /* 0x0000000502020211 */ /* 0x000fca00078e08ff */
[----:B------:R-:W-:-:S04]  /*10b0*/  @P0 IMAD R3, R2, R85, R10 ;  /* 0x0000005502030224 */ /* 0x000fc800078e020a */
[----:B0-----:R-:W-:-:S05]  /*10c0*/  @P0 IMAD.WIDE R2, R3, 0x2, R6 ;  /* 0x0000000203020825 */ /* 0x001fca00078e0206 */
[----:B------:R1:W-:Y:S02]  /*10d0*/  @P0 STG.E.64 desc[UR6][R2.64], RZ ;  /* 0x000000ff02000986 */ /* 0x0003e4000c101b06 */
.L_x_4399:
        /* <DEDUP_REMOVED lines=11> */
[----:B-----5:R-:W-:Y:S02]  /*1190*/  SHF.R.S32.HI R28, RZ, 0x1f, R27 ;  /* 0x0000001fff1c7819 */ /* 0x020fe4000001141b */
[C---:B--2---:R-:W-:Y:S02]  /*11a0*/  ISETP.GT.AND P4, PT, R87.reuse, R29, PT ;  /* 0x0000001d5700720c */ /* 0x044fe40003f84270 */
[----:B---3--:R-:W-:Y:S01]  /*11b0*/  ISETP.GT.AND P5, PT, R87, R12, PT ;  /* 0x0000000c5700720c */ /* 0x008fe20003fa4270 */
[----:B------:R-:W-:-:S12]  /*11c0*/  @P6 BRA `(.L_x_4403) ;  /* 0x0000000000d46947 */ /* 0x000fd80003800000 */
[----:B-1----:R-:W1:Y:S01]  /*11d0*/  LDC.64 R2, c[0x0][0x248] ;  /* 0x00009200ff027b82 */ /* 0x002e620000000a00 */
[----:B0-----:R-:W-:-:S07]  /*11e0*/  SHF.L.U32 R7, R4, 0x6, RZ ;  /* 0x0000000604077819 */ /* 0x001fce00000006ff */
[----:B------:R-:W0:Y:S08]  /*11f0*/  LDC.64 R4, c[0x0][0x220] ;  /* 0x00008800ff047b82 */ /* 0x000e300000000a00 */
[----:B------:R-:W2:Y:S01]  /*1200*/  LDC.64 R14, c[0x0][0x228] ;  /* 0x00008a00ff0e7b82 */ /* 0x000ea20000000a00 */
        /* <DEDUP_REMOVED lines=9> */
.L_x_4404:
        /* <DEDUP_REMOVED lines=40> */
.L_x_4403:
[----:B------:R-:W-:Y:S02]  /*1520*/  LEA.HI R28, R28, R27, RZ, 0x5 ;  /* 0x0000001b1c1c7211 */ /* 0x000fe400078f28ff */
[----:B-1----:R-:W-:Y:S01]  /*1530*/  CS2R R2, SRZ ;  /* 0x0000000000027805 */ /* 0x002fe2000001ff00 */
        /* <DEDUP_REMOVED lines=8> */
.L_x_4405:
        /* <DEDUP_REMOVED lines=8> */
.L_x_4406:
[----:B------:R-:W-:Y:S02]  /*1640*/  CS2R R4, SRZ ;  /* 0x0000000000047805 */ /* 0x000fe4000001ff00 */
[----:B------:R-:W-:Y:S01]  /*1650*/  SHF.R.S32.HI R28, RZ, 0x5, R28 ;  /* 0x00000005ff1c7819 */ /* 0x000fe2000001141c */
[----:B------:R-:W-:Y:S06]  /*1660*/  @!P2 BRA `(.L_x_4407) ;  /* 0x00000000001ca947 */ /* 0x000fec0003800000 */
[----:B0-----:R-:W0:Y:S02]  /*1670*/  LDC R14, c[0x0][0x264] ;  /* 0x00009900ff0e7b82 */ /* 0x001e240000000800 */
[----:B0-----:R-:W-:-:S04]  /*1680*/  VIMNMX R5, R87, R14, PT ;  /* 0x0000000e57057248 */ /* 0x001fc80003fe0100 */
[----:B------:R-:W-:-:S04]  /*1690*/  IADD3 R5, R5, -UR5, RZ ;  /* 0x8000000505057c10 */ /* 0x000fc8000fffe0ff */
[----:B------:R-:W-:-:S04]  /*16a0*/  SHF.R.S32.HI R14, RZ, 0x1f, R5 ;  /* 0x0000001fff0e7819 */ /* 0x000fc80000011405 */
[----:B------:R-:W-:-:S04]  /*16b0*/  LEA.HI R14, R14, R5, RZ, 0x5 ;  /* 0x000000050e0e7211 */ /* 0x000fc800078f28ff */
[----:B------:R-:W-:-:S04]  /*16c0*/  SHF.R.S32.HI R14, RZ, 0x5, R14 ;  /* 0x00000005ff0e7819 */ /* 0x000fc8000001140e */
[----:B------:R-:W-:-:S07]  /*16d0*/  SHF.L.U32 R5, R14, 0x2, RZ ;  /* 0x000000020e057819 */ /* 0x000fce00000006ff */
.L_x_4407:
        /* <DEDUP_REMOVED lines=8> */
.L_x_4408:
        /* <DEDUP_REMOVED lines=9> */
.L_x_4409:
[----:B------:R-:W-:Y:S01]  /*17f0*/  LEA R3, R28, R3, 0x3 ;  /* 0x000000031c037211 */ /* 0x000fe200078e18ff */
[----:B------:R-:W1:Y:S01]  /*1800*/  S2UR UR5, SR_CgaCtaId ;  /* 0x00000000000579c3 */ /* 0x000e620000008800 */
[----:B------:R-:W-:Y:S01]  /*1810*/  ULDC.64 UR10, c[0x0][0x218] ;  /* 0x00008600000a7ab9 */ /* 0x000fe20000000a00 */
[----:B------:R-:W-:Y:S01]  /*1820*/  UMOV UR4, 0x400 ;  /* 0x0000040000047882 */ /* 0x000fe20000000000 */
[----:B------:R-:W-:Y:S02]  /*1830*/  IADD3 R2, R5, R3, R2 ;  /* 0x0000000305027210 */ /* 0x000fe40007ffe002 */
[----:B------:R-:W-:Y:S02]  /*1840*/  PRMT R5, RZ, 0x5410, RZ ;  /* 0x00005410ff057816 */ /* 0x000fe400000000ff */
[----:B------:R-:W-:Y:S02]  /*1850*/  IADD3 R2, R11, R2, R4 ;  /* 0x000000020b027210 */ /* 0x000fe40007ffe004 */
[----:B------:R-:W-:-:S02]  /*1860*/  SHF.R.S32.HI R11, RZ, 0x1f, R10 ;  /* 0x0000001fff0b7819 */ /* 0x000fc4000001140a */
[----:B------:R-:W-:Y:S01]  /*1870*/  PRMT R4, RZ, 0x5410, RZ ;  /* 0x00005410ff047816 */ /* 0x000fe200000000ff */
[----:B------:R-:W-:-:S05]  /*1880*/  IMAD R29, R2, R85, RZ ;  /* 0x00000055021d7224 */ /* 0x000fca00078e02ff */
[----:B0-----:R-:W-:Y:S02]  /*1890*/  SHF.R.S32.HI R16, RZ, 0x1f, R29 ;  /* 0x0000001fff107819 */ /* 0x001fe4000001141d */
        /* <DEDUP_REMOVED lines=25> */
.L_x_4419:
        /* <DEDUP_REMOVED lines=196> */
.L_x_4412:
        /* <DEDUP_REMOVED lines=44> */
[----:B-1----:R-:W-:Y:S02]  /*2930*/  HADD2.F32 R11, -RZ, R20.H0_H0 ;  /* 0x20000014ff0b7230 */ /* 0x002fe40000004100 */
[----:B------:R-:W-:Y:S01]  /*2940*/  FFMA.FTZ R58, R22, R58, R23 ;  /* 0x0000003a163a7223 */ /* 0x000fe20000010017 */
[----:B------:R-:W-:-:S02]  /*2950*/  HADD2.F32 R23, -RZ, R42.H0_H0 ;  /* 0x2000002aff177230 */ /* 0x000fc40000004100 */
[-C--:B------:R-:W-:Y:S01]  /*2960*/  FFMA.FTZ R0, R39, R59.reuse, R0 ;  /* 0x0000003b27007223 */ /* 0x080fe20000010000 */
        /* <DEDUP_REMOVED lines=39> */
.L_x_4411:
        /* <DEDUP_REMOVED lines=199> */
.L_x_4414:
        /* <DEDUP_REMOVED lines=87> */
.L_x_4413:
        /* <DEDUP_REMOVED lines=198> */
.L_x_4416:
        /* <DEDUP_REMOVED lines=87> */
.L_x_4415:
        /* <DEDUP_REMOVED lines=198> */
.L_x_4418:
        /* <DEDUP_REMOVED lines=87> */
.L_x_4417:
[----:B------:R-:W-:Y:S01]  /*6160*/  IADD3 R87, R87, 0x20, RZ ;  /* 0x0000002057577810 */ /* 0x000fe20007ffe0ff */
[----:B------:R-:W-:Y:S01]  /*6170*/  UIADD3 UR4, UR4, 0x40, URZ ;  /* 0x0000004004047890 */ /* 0x000fe2000fffe03f */
[----:B------:R-:W-:Y:S02]  /*6180*/  IMAD.WIDE R28, R85, 0x8, R28 ;  /* 0x00000008551c7825 */ /* 0x000fe400078e021c */
[C---:B------:R-:W-:Y:S02]  /*6190*/  ISETP.GE.AND P2, PT, R87.reuse, UR5, PT ;  /* 0x0000000557007c0c */ /* 0x040fe4000bf46270 */
[----:B------:R-:W-:Y:S01]  /*61a0*/  ISETP.LT.AND P3, PT, R87, R88, PT ;  /* 0x000000585700720c */ /* 0x000fe20003f61270 */
[----:B0-----:R-:W-:-:S12]  /*61b0*/  IMAD.WIDE R14, R85, 0x8, R14 ;  /* 0x00000008550e7825 */ /* 0x001fd800078e020e */
[----:B------:R-:W-:Y:S05]  /*61c0*/  @!P2 BRA P3, `(.L_x_4419) ;  /* 0xffffffb80018a947 */ /* 0x000fea000183ffff */
.L_x_4410:
        /* <DEDUP_REMOVED lines=15> */
.L_x_4429:
        /* <DEDUP_REMOVED lines=20> */
[----:B------:R-:W-:Y:S02]  /*6400*/  LOP3.LUT R42, R35, 0xf000f0, RZ, 0xc0, !PT ;  /* 0x00f000f0232a7812 */ /* 0x000fe400078ec0ff */
        /* <DEDUP_REMOVED lines=131> */
.L_x_4422:
        /* <DEDUP_REMOVED lines=87> */
.L_x_4423:
[C---:B-----5:R-:W-:Y:S02]  /*71b0*/  LOP3.LUT R0, R24.reuse, 0xf000f, RZ, 0xc0, !PT ;  /* 0x000f000f18007812 */ /* 0x060fe400078ec0ff */
[----:B------:R-:W-:Y:S02]  /*71c0*/  LOP3.LUT R10, R24, 0xf000f0, RZ, 0xc0, !PT ;  /* 0x00f000f0180a7812 */ /* 0x000fe400078ec0ff */
[----:B------:R-:W-:Y:S02]  /*71d0*/  LOP3.LUT R12, R25, 0xf000f0, RZ, 0xc0, !PT ;  /* 0x00f000f0190c7812 */ /* 0x000fe400078ec0ff */
[C---:B------:R-:W-:Y:S02]  /*71e0*/  LOP3.LUT R34, R26.reuse, 0xf000f, RZ, 0xc0, !PT ;  /* 0x000f000f1a227812 */ /* 0x040fe400078ec0ff */
[----:B------:R-:W-:Y:S02]  /*71f0*/  LOP3.LUT R36, R26, 0xf000f0, RZ, 0xc0, !PT ;  /* 0x00f000f01a247812 */ /* 0x000fe400078ec0ff */
[----:B------:R-:W-:-:S02]  /*7200*/  SHF.R.U32.HI R24, RZ, 0x8, R24 ;  /* 0x00000008ff187819 */ /* 0x000fc40000011618 */
[----:B------:R-:W-:Y:S02]  /*7210*/  SHF.R.U32.HI R33, RZ, 0x8, R25 ;  /* 0x00000008ff217819 */ /* 0x000fe40000011619 */
[----:B------:R-:W-:Y:S02]  /*7220*/  SHF.R.U32.HI R26, RZ, 0x8, R26 ;  /* 0x00000008ff1a7819 */ /* 0x000fe4000001161a */
[----:B------:R-:W-:Y:S02]  /*7230*/  SHF.R.U32.HI R40, RZ, 0x8, R27 ;  /* 0x00000008ff287819 */ /* 0x000fe4000001161b */
[----:B------:R-:W-:Y:S02]  /*7240*/  LOP3.LUT R11, R25, 0xf000f, RZ, 0xc0, !PT ;  /* 0x000f000f190b7812 */ /* 0x000fe400078ec0ff */
[C---:B------:R-:W-:Y:S02]  /*7250*/  LOP3.LUT R38, R27.reuse, 0xf000f, RZ, 0xc0, !PT ;  /* 0x000f000f1b267812 */ /* 0x040fe400078ec0ff */
[----:B------:R-:W-:-:S02]  /*7260*/  LOP3.LUT R39, R27, 0xf000f0, RZ, 0xc0, !PT ;  /* 0x00f000f01b277812 */ /* 0x000fc400078ec0ff */
        /* <DEDUP_REMOVED lines=128> */
.L_x_4424:
        /* <DEDUP_REMOVED lines=87> */
.L_x_4425:
        /* <DEDUP_REMOVED lines=19> */
[----:B------:R-:W-:Y:S01]  /*8110*/  HADD2 R32, R32, -1032, -1032 ;  /* 0xe408e40820207430 */ /* 0x000fe20000000000 */
[----:B------:R-:W-:Y:S01]  /*8120*/  LOP3.LUT R21, R21, 0xf000f0, RZ, 0xc0, !PT ;  /* 0x00f000f015157812 */ /* 0x000fe200078ec0ff */
[----:B------:R-:W-:Y:S01]  /*8130*/  HFMA2 R33, R33, R6.H1_H1, -72, -72 ;  /* 0xd480d48021217431 */ /* 0x000fe20000060006 */
        /* <DEDUP_REMOVED lines=12> */
[-C--:B------:R-:W-:Y:S01]  /*8200*/  HFMA2 R35, R35, R6.reuse.H1_H1, -72, -72 ;  /* 0xd480d48023237431 */ /* 0x080fe20000060006 */
[----:B------:R-:W-:Y:S02]  /*8210*/  LOP3.LUT R12, R12, 0x64006400, RZ, 0xfc, !PT ;  /* 0x640064000c0c7812 */ /* 0x000fe400078efcff */
        /* <DEDUP_REMOVED lines=104> */
.L_x_4426:
        /* <DEDUP_REMOVED lines=87> */
.L_x_4427:
        /* <DEDUP_REMOVED lines=137> */
.L_x_4428:
        /* <DEDUP_REMOVED lines=87> */
.L_x_4421:
[----:B------:R-:W0:Y:S01]  /*9c10*/  LDC R85, c[0x0][0x23c] ;  /* 0x00008f00ff557b82 */ /* 0x000e220000000800 */
[----:B------:R-:W-:Y:S01]  /*9c20*/  IADD3 R87, R87, 0x20, RZ ;  /* 0x0000002057577810 */ /* 0x000fe20007ffe0ff */
[----:B------:R-:W-:-:S03]  /*9c30*/  UIADD3 UR4, UR4, 0x40, URZ ;  /* 0x0000004004047890 */ /* 0x000fc6000fffe03f */
[C---:B------:R-:W-:Y:S02]  /*9c40*/  ISETP.GE.AND P2, PT, R87.reuse, UR5, PT ;  /* 0x0000000557007c0c */ /* 0x040fe4000bf46270 */
[----:B------:R-:W-:Y:S01]  /*9c50*/  ISETP.LT.AND P3, PT, R87, R88, PT ;  /* 0x000000585700720c */ /* 0x000fe20003f61270 */
[----:B0-----:R-:W-:-:S12]  /*9c60*/  IMAD.WIDE R14, R85, 0x10, R14 ;  /* 0x00000010550e7825 */ /* 0x001fd800078e020e */
[----:B------:R-:W-:Y:S05]  /*9c70*/  @!P2 BRA P3, `(.L_x_4429) ;  /* 0xffffffc40090a947 */ /* 0x000fea000183ffff */
.L_x_4420:
        /* <DEDUP_REMOVED lines=11> */
.L_x_4433:
        /* <DEDUP_REMOVED lines=314> */
.L_x_4432:
        /* <DEDUP_REMOVED lines=79> */
.L_x_4431:
[----:B------:R-:W-:Y:S01]  /*b5c0*/  IADD3 R87, R87, 0x20, RZ ;  /* 0x0000002057577810 */ /* 0x000fe20007ffe0ff */
[----:B------:R-:W-:Y:S01]  /*b5d0*/  UIADD3 UR4, UR4, 0x40, URZ ;  /* 0x0000004004047890 */ /* 0x000fe2000fffe03f */
[----:B-1----:R-:W-:Y:S02]  /*b5e0*/  IMAD.WIDE R14, R85, 0x4, R90 ;  /* 0x00000004550e7825 */ /* 0x002fe400078e025a */
[C---:B------:R-:W-:Y:S02]  /*b5f0*/  ISETP.GE.AND P2, PT, R87.reuse, UR5, PT ;  /* 0x0000000557007c0c */ /* 0x040fe4000bf46270 */
[----:B------:R-:W-:-:S13]  /*b600*/  ISETP.LT.AND P3, PT, R87, R88, PT ;  /* 0x000000585700720c */ /* 0x000fda0003f61270 */
[----:B------:R-:W-:Y:S05]  /*b610*/  @!P2 BRA P3, `(.L_x_4433) ;  /* 0xffffffe400c4a947 */ /* 0x000fea000183ffff */
.L_x_4430:
        /* <DEDUP_REMOVED lines=22> */
.L_x_4437:
[----:B------:R-:W0:Y:S02]  /*b780*/  LDS R6, [R14] ;  /* 0x000000000e067984 */ /* 0x000e240000000800 */
[----:B0-----:R-:W-:-:S06]  /*b790*/  HADD2 R7, R6, R5 ;  /* 0x0000000506077230 */ /* 0x001fcc0000000000 */
[----:B------:R-:W0:Y:S02]  /*b7a0*/  ATOMS.CAST.SPIN R7, [R14], R6, R7 ;  /* 0x000000060e07738d */ /* 0x000e240001800007 */
[----:B0-----:R-:W-:-:S13]  /*b7b0*/  ISETP.EQ.U32.AND P0, PT, R7, 0x1, PT ;  /* 0x000000010700780c */ /* 0x001fda0003f02070 */
[----:B------:R-:W-:Y:S05]  /*b7c0*/  @!P0 BRA `(.L_x_4437) ;  /* 0xfffffffc00ec8947 */ /* 0x000fea000383ffff */
[----:B------:R-:W-:Y:S05]  /*b7d0*/  BRA `(.L_x_4435) ;  /* 0x00000000000c7947 */ /* 0x000fea0003800000 */
.L_x_4436:
[----:B------:R-:W2:Y:S02]  /*b7e0*/  LD.E R5, desc[UR6][R8.64] ;  /* 0x0000000608057980 */ /* 0x000ea4000c101900 */
[----:B--2---:R-:W-:-:S05]  /*b7f0*/  IADD3 R5, R6, R5, RZ ;  /* 0x0000000506057210 */ /* 0x004fca0007ffe0ff */
[----:B------:R0:W-:Y:S02]  /*b800*/  ST.E desc[UR6][R8.64], R5 ;  /* 0x0000000508007985 */ /* 0x0001e4000c101906 */
.L_x_4435:
[----:B------:R-:W-:Y:S05]  /*b810*/  BSYNC B0 ;  /* 0x0000000000007941 */ /* 0x000fea0003800000 */
.L_x_4434:
        /* <DEDUP_REMOVED lines=8> */
.L_x_4441:
[----:B------:R-:W0:Y:S02]  /*b8a0*/  LDS R4, [R6+0x4] ;  /* 0x0000040006047984 */ /* 0x000e240000000800 */
[----:B0-----:R-:W-:-:S10]  /*b8b0*/  HFMA2.MMA R5, R4, 1, 1, R7 ;  /* 0x3c003c0004057835 */ /* 0x001fd40000000007 */
[----:B------:R-:W0:Y:S02]  /*b8c0*/  ATOMS.CAST.SPIN R5, [R6+0x4], R4, R5 ;  /* 0x000004040605738d */ /* 0x000e240001800005 */
[----:B0-----:R-:W-:-:S13]  /*b8d0*/  ISETP.EQ.U32.AND P0, PT, R5, 0x1, PT ;  /* 0x000000010500780c */ /* 0x001fda0003f02070 */
[----:B------:R-:W-:Y:S05]  /*b8e0*/  @!P0 BRA `(.L_x_4441) ;  /* 0xfffffffc00ec8947 */ /* 0x000fea000383ffff */
[----:B------:R-:W-:Y:S05]  /*b8f0*/  BRA `(.L_x_4439) ;  /* 0x00000000000c7947 */ /* 0x000fea0003800000 */
.L_x_4440:
[----:B------:R-:W0:Y:S02]  /*b900*/  LD.E R4, desc[UR6][R8.64+0x4] ;  /* 0x0000040608047980 */ /* 0x000e24000c101900 */
[----:B0-----:R-:W-:-:S05]  /*b910*/  IADD3 R5, R13, R4, RZ ;  /* 0x000000040d057210 */ /* 0x001fca0007ffe0ff */
[----:B------:R1:W-:Y:S02]  /*b920*/  ST.E desc[UR6][R8.64+0x4], R5 ;  /* 0x0000040508007985 */ /* 0x0003e4000c101906 */
.L_x_4439:
[----:B------:R-:W-:Y:S05]  /*b930*/  BSYNC B0 ;  /* 0x0000000000007941 */ /* 0x000fea0003800000 */
.L_x_4438:
        /* <DEDUP_REMOVED lines=11> */
.L_x_4445:
[----:B------:R-:W0:Y:S02]  /*b9f0*/  LDS R4, [R0] ;  /* 0x0000000000047984 */ /* 0x000e240000000800 */
[----:B01----:R-:W-:-:S06]  /*ba00*/  HADD2 R5, R4, R3 ;  /* 0x0000000304057230 */ /* 0x003fcc0000000000 */
[----:B------:R-:W0:Y:S02]  /*ba10*/  ATOMS.CAST.SPIN R5, [R0], R4, R5 ;  /* 0x000000040005738d */ /* 0x000e240001800005 */
[----:B0-----:R-:W-:-:S13]  /*ba20*/  ISETP.EQ.U32.AND P0, PT, R5, 0x1, PT ;  /* 0x000000010500780c */ /* 0x001fda0003f02070 */
[----:B------:R-:W-:Y:S05]  /*ba30*/  @!P0 BRA `(.L_x_4445) ;  /* 0xfffffffc00ec8947 */ /* 0x000fea000383ffff */
[----:B------:R-:W-:Y:S05]  /*ba40*/  BRA `(.L_x_4443) ;  /* 0x00000000000c7947 */ /* 0x000fea0003800000 */
.L_x_4444:
[----:B------:R-:W2:Y:S02]  /*ba50*/  LD.E R0, desc[UR6][R6.64] ;  /* 0x0000000606007980 */ /* 0x000ea4000c101900 */
[----:B--2---:R-:W-:-:S05]  /*ba60*/  IADD3 R3, R3, R0, RZ ;  /* 0x0000000003037210 */ /* 0x004fca0007ffe0ff */
[----:B------:R2:W-:Y:S02]  /*ba70*/  ST.E desc[UR6][R6.64], R3 ;  /* 0x0000000306007985 */ /* 0x0005e4000c101906 */
.L_x_4443:
[----:B------:R-:W-:Y:S05]  /*ba80*/  BSYNC B0 ;  /* 0x0000000000007941 */ /* 0x000fea0003800000 */
.L_x_4442:
[----:B------:R3:W-:Y:S02]  /*ba90*/  ATOM.E.ADD.F16x2.RN.STRONG.GPU P0, RZ, desc[UR6][R6.64+0x4], R2 ;  /* 0x0000040206ff79a2 */ /* 0x0007e4000810e1c6 */
[----:B---3--:R-:W-:Y:S05]  /*baa0*/  @P0 EXIT ;  /* 0x000000000000094d */ /* 0x008fea0003800000 */
[----:B------:R-:W3:Y:S02]  /*bab0*/  QSPC.E.S P0, RZ, [R6+0x4] ;  /* 0x0000040006ff73aa */ /* 0x000ee40000000500 */
[----:B---3--:R-:W-:Y:S05]  /*bac0*/  @!P0 BRA `(.L_x_4446) ;  /* 0x0000000000248947 */ /* 0x008fea0003800000 */
[----:B------:R-:W-:-:S04]  /*bad0*/  MOV R4, R6 ;  /* 0x0000000600047202 */ /* 0x000fc80000000f00 */
[----:B------:R-:W-:Y:S02]  /*bae0*/  MOV R4, R4 ;  /* 0x0000000400047202 */ /* 0x000fe40000000f00 */
[----:B01----:R-:W-:-:S07]  /*baf0*/  MOV R5, R2 ;  /* 0x0000000200057202 */ /* 0x003fce0000000f00 */
.L_x_4447:
[----:B------:R-:W2:Y:S02]  /*bb00*/  LDS R2, [R4+0x4] ;  /* 0x0000040004027984 */ /* 0x000ea40000000800 */
[----:B--2---:R-:W-:-:S10]  /*bb10*/  HFMA2.MMA R3, R2, 1, 1, R5 ;  /* 0x3c003c0002037835 */ /* 0x004fd40000000005 */
[----:B------:R-:W0:Y:S02]  /*bb20*/  ATOMS.CAST.SPIN R3, [R4+0x4], R2, R3 ;  /* 0x000004020403738d */ /* 0x000e240001800003 */
[----:B0-----:R-:W-:-:S13]  /*bb30*/  ISETP.EQ.U32.AND P0, PT, R3, 0x1, PT ;  /* 0x000000010300780c */ /* 0x001fda0003f02070 */
[----:B------:R-:W-:Y:S05]  /*bb40*/  @!P0 BRA `(.L_x_4447) ;  /* 0xfffffffc00ec8947 */ /* 0x000fea000383ffff */
[----:B------:R-:W-:Y:S05]  /*bb50*/  EXIT ;  /* 0x000000000000794d */ /* 0x000fea0003800000 */
.L_x_4446:
[----:B------:R-:W2:Y:S02]  /*bb60*/  LD.E R0, desc[UR6][R6.64+0x4] ;  /* 0x0000040606007980 */ /* 0x000ea4000c101900 */
[----:B--2---:R-:W-:-:S05]  /*bb70*/  IADD3 R3, R2, R0, RZ ;  /* 0x0000000002037210 */ /* 0x004fca0007ffe0ff */
[----:B------:R-:W-:Y:S01]  /*bb80*/  ST.E desc[UR6][R6.64+0x4], R3 ;  /* 0x0000040306007985 */ /* 0x000fe2000c101906 */
[----:B------:R-:W-:Y:S05]  /*bb90*/  EXIT ;  /* 0x000000000000794d */ /* 0x000fea0003800000 */
.L_x_4448:
        /* <DEDUP_REMOVED lines=14> */
.L_x_5246:


//--------------------- .text._Z23gemm_half_q_half_kernelILi2ELi20ELb1ELb0ELi32EEvPK6__halfPKjS4_S2_PS0_iiiiPKtS7_iiiiiibS2_i --------------------------
	.section	.text._Z23gemm_half_q_half_kernelILi2ELi20ELb1ELb0ELi32EEvPK6__halfPKjS4_S2_PS0_iiiiPKtS7_iiiiiibS2_i,"ax",@progbits
	.align	128
        .global         _Z23gemm_half_q_half_kernelILi2ELi20ELb1ELb0ELi32EEvPK6__halfPKjS4_S2_PS0_iiiiPKtS7_iiiiiibS2_i
        .type           _Z23gemm_half_q_half_kernelILi2ELi20ELb1ELb0ELi32EEvPK6__halfPKjS4_S2_PS0_iiiiPKtS7_iiiiiibS2_i,@function
        .size           _Z23gemm_half_q_half_kernelILi2ELi20ELb1ELb0ELi32EEvPK6__halfPKjS4_S2_PS0_iiiiPKtS7_iiiiiibS2_i,(.L_x_5247 - _Z23gemm_half_q_half_kernelILi2ELi20ELb1ELb0ELi32EEvPK6__halfPKjS4_S2_PS0_iiiiPKtS7_iiiiiibS2_i)
        .other          _Z23gemm_half_q_half_kernelILi2ELi20ELb1ELb0ELi32EEvPK6__halfPKjS4_S2_PS0_iiiiPKtS7_iiiiiibS2_i,@"STO_CUDA_ENTRY STV_DEFAULT"
_Z23gemm_half_q_half_kernelILi2ELi20ELb1ELb0ELi32EEvPK6__halfPKjS4_S2_PS0_iiiiPKtS7_iiiiiibS2_i:
.text._Z23gemm_half_q_half_kernelILi2ELi20ELb1ELb0ELi32EEvPK6__halfPKjS4_S2_PS0_iiiiPKtS7_iiiiiibS2_i:
        /* <DEDUP_REMOVED lines=24> */
.L_x_4449:
[----:B------:R-:W-:Y:S01]  /*0180*/  PRMT R2, R2, 0x9910, RZ ;  /* 0x0000991002027816 */ /* 0x000fe200000000ff */
[----:B------:R-:W-:Y:S01]  /*0190*/  IMAD.SHL.U32 R87, R3, 0x20, RZ ;  /* 0x0000002003577824 */ /* 0x000fe200078e00ff */
[----:B------:R-:W0:Y:S02]  /*01a0*/  S2UR UR4, SR_CTAID.X ;  /* 0x00000000000479c3 */ /* 0x000e240000002500 */
[----:B------:R-:W-:Y:S02]  /*01b0*/  ISETP.NE.AND P0, PT, R2, RZ, PT ;  /* 0x000000ff0200720c */ /* 0x000fe40003f05270 */
[----:B------:R-:W-:-:S11]  /*01c0*/  VIADDMNMX R88, R87, 0x20, R17, PT ;  /* 0x0000002057587846 */ /* 0x000fd60003800111 */
[----:B0-----:R-:W-:Y:S05]  /*01d0*/  @!P0 EXIT ;  /* 0x000000000000894d */ /* 0x001fea0003800000 */
[----:B------:R-:W-:Y:S01]  /*01e0*/  IMAD.IADD R5, R87, 0x1, R16 ;  /* 0x0000000157057824 */ /* 0x000fe200078e0210 */
        /* <DEDUP_REMOVED lines=30> */
.L_x_4454:
        /* <DEDUP_REMOVED lines=16> */
.L_x_4453:
[----:B------:R-:W-:-:S05]  /*04d0*/  IMAD.IADD R8, R4, 0x1, -R15 ;  /* 0x0000000104087824 */ /* 0x000fca00078e0a0f */
        /* <DEDUP_REMOVED lines=10> */
[----:B0-----:R-:W-:-:S05]  /*0580*/  @P2 IADD3 R5, R5, 0x80, RZ ;  /* 0x0000008005052810 */ /* 0x001fca0007ffe0ff */
[----:B------:R-:W-:Y:S05]  /*0590*/  @!P0 BRA `(.L_x_4451) ;  /* 0x0000000000c88947 */ /* 0x000fea0003800000 */
[----:B------:R-:W2:Y:S04]  /*05a0*/  LDG.E.U16.CONSTANT R6, desc[UR8][R6.64] ;  /* 0x0000000806067981 */ /* 0x000ea8000c1e9500 */
[----:B--2---:R1:W-:Y:S01]  /*05b0*/  STS.U16 [R5], R6 ;  /* 0x0000000605007388 */ /* 0x0043e20000000400 */
[----:B------:R-:W-:Y:S05]  /*05c0*/  BRA `(.L_x_4451) ;  /* 0x0000000000bc7947 */ /* 0x000fea0003800000 */
.L_x_4452:
        /* <DEDUP_REMOVED lines=17> */
.L_x_4456:
        /* <DEDUP_REMOVED lines=16> */
.L_x_4455:
        /* <DEDUP_REMOVED lines=14> */
.L_x_4451:
[----:B------:R-:W-:Y:S05]  /*08c0*/  BSYNC B0 ;  /* 0x0000000000007941 */ /* 0x000fea0003800000 */
.L_x_4450:
[----:B------:R-:W-:Y:S02]  /*08d0*/  ULDC UR5, c[0x0][0x23c] ;  /* 0x00008f0000057ab9 */ /* 0x000fe40000000800 */
[----:B------:R-:W-:-:S05]  /*08e0*/  IMAD.U32 R85, RZ, RZ, UR5 ;  /* 0x00000005ff557e24 */ /* 0x000fca000f8e00ff */
        /* <DEDUP_REMOVED lines=12> */
[----:B------:R-:W-:-:S05]  /*09b0*/  LEA R5, R5, UR4, 0x1 ;  /* 0x0000000405057c11 */ /* 0x000fca000f8e08ff */
[----:B------:R-:W-:-:S04]  /*09c0*/  IMAD R5, R16, 0x4, R5 ;  /* 0x0000000410057824 */ /* 0x000fc800078e0205 */
[----:B0-----:R-:W-:-:S04]  /*09d0*/  IMAD.WIDE R6, R5, 0x2, R6 ;  /* 0x0000000205067825 */ /* 0x001fc800078e0206 */
[----:B------:R-:W-:Y:S01]  /*09e0*/  IMAD.MOV.U32 R5, RZ, RZ, RZ ;  /* 0x000000ffff057224 */ /* 0x000fe200078e00ff */
[----:B------:R-:W-:Y:S06]  /*09f0*/  @!P2 BRA `(.L_x_4458) ;  /* 0x000000000034a947 */ /* 0x000fec0003800000 */
[----:B------:R-:W-:Y:S02]  /*0a00*/  PLOP3.LUT P0, PT, PT, PT, PT, 0x8, 0x0 ;  /* 0x000000000000781c */ /* 0x000fe40003f0e170 */
[----:B------:R-:W-:-:S11]  /*0a10*/  IADD3 R14, R4, -0x3, RZ ;  /* 0xfffffffd040e7810 */ /* 0x000fd60007ffe0ff */
.L_x_4459:
[----:B-1----:R-:W-:Y:S01]  /*0a20*/  IMAD.WIDE R8, R85, 0x2, R6 ;  /* 0x0000000255087825 */ /* 0x002fe200078e0206 */
        /* <DEDUP_REMOVED lines=10> */
.L_x_4458:
[----:B-1----:R-:W-:-:S05]  /*0ad0*/  IMAD.IADD R8, R4, 0x1, -R5 ;  /* 0x0000000104087824 */ /* 0x002fca00078e0a05 */
[----:B------:R-:W-:-:S13]  /*0ae0*/  ISETP.GT.AND P2, PT, R8, 0x1, PT ;  /* 0x000000010800780c */ /* 0x000fda0003f44270 */
[----:B------:R-:W-:Y:S01]  /*0af0*/  @P2 VIADD R5, R5, 0x2 ;  /* 0x0000000205052836 */ /* 0x000fe20000000000 */
[----:B------:R-:W-:Y:S01]  /*0b00*/  @P2 PLOP3.LUT P0, PT, PT, PT, PT, 0x8, 0x0 ;  /* 0x000000000000281c */ /* 0x000fe20003f0e170 */
[----:B------:R0:W-:Y:S03]  /*0b10*/  @P2 STG.E.64 desc[UR8][R6.64], RZ ;  /* 0x000000ff06002986 */ /* 0x0001e6000c101b08 */
[----:B------:R-:W-:Y:S01]  /*0b20*/  ISETP.LT.OR P0, PT, R5, R4, P0 ;  /* 0x000000040500720c */ /* 0x000fe20000701670 */
[----:B------:R-:W-:-:S05]  /*0b30*/  @P2 IMAD.WIDE R4, R85, 0x2, R6 ;  /* 0x0000000255042825 */ /* 0x000fca00078e0206 */
[----:B------:R1:W-:Y:S01]  /*0b40*/  @P2 STG.E.64 desc[UR8][R4.64], RZ ;  /* 0x000000ff04002986 */ /* 0x0003e2000c101b08 */
[----:B0-----:R-:W-:-:S06]  /*0b50*/  @P2 IMAD.WIDE R6, R85, 0x2, R4 ;  /* 0x0000000255062825 */ /* 0x001fcc00078e0204 */
[----:B------:R1:W-:Y:S02]  /*0b60*/  @P0 STG.E.64 desc[UR8][R6.64], RZ ;  /* 0x000000ff06000986 */ /* 0x0003e4000c101b08 */
.L_x_4457:
[----:B------:R-:W0:Y:S08]  /*0b70*/  LDC R26, c[0x0][0x25c] ;  /* 0x00009700ff1a7b82 */ /* 0x000e300000000800 */
[----:B------:R-:W-:Y:S01]  /*0b80*/  BAR.SYNC.DEFER_BLOCKING 0x0 ;  /* 0x0000000000007b1d */ /* 0x000fe20000010000 */
[----:B------:R-:W-:-:S07]  /*0b90*/  ISETP.GE.AND P0, PT, R87, R88, PT ;  /* 0x000000585700720c */ /* 0x000fce0003f06270 */
[----:B------:R-:W2:Y:S06]  /*0ba0*/  LDC R28, c[0x0][0x264] ;  /* 0x00009900ff1c7b82 */ /* 0x000eac0000000800 */
        /* <DEDUP_REMOVED lines=8> */
[----:B------:R-:W-:Y:S01]  /*0c30*/  IMAD.SHL.U32 R8, R2, 0x4, RZ ;  /* 0x0000000402087824 */ /* 0x000fe200078e00ff */
[----:B------:R-:W-:Y:S01]  /*0c40*/  UMOV UR4, URZ ;  /* 0x0000003f00047c82 */ /* 0x000fe20008000000 */
[----:B------:R-:W-:Y:S01]  /*0c50*/  IMAD.MOV.U32 R19, RZ, RZ, R87 ;  /* 0x000000ffff137224 */ /* 0x000fe200078e0057 */
[----:B------:R-:W-:Y:S02]  /*0c60*/  LEA.HI R9, R9, R2, RZ, 0x3 ;  /* 0x0000000209097211 */ /* 0x000fe400078f18ff */
[----:B------:R-:W-:Y:S02]  /*0c70*/  LOP3.LUT R16, R8, 0x10, RZ, 0xc0, !PT ;  /* 0x0000001008107812 */ /* 0x000fe400078ec0ff */
[----:B---3--:R-:W-:-:S07]  /*0c80*/  SHF.R.S32.HI R17, RZ, 0x3, R9 ;  /* 0x00000003ff117819 */ /* 0x008fce0000011409 */
.L_x_4461:
[----:B-----5:R-:W-:-:S04]  /*0c90*/  VIADD R8, R3, UR4 ;  /* 0x0000000403087c36 */ /* 0x020fc80008000000 */
[----:B-1----:R-:W-:-:S05]  /*0ca0*/  IMAD R6, R8, R85, RZ ;  /* 0x0000005508067224 */ /* 0x002fca00078e02ff */
[----:B------:R-:W-:-:S04]  /*0cb0*/  SHF.R.S32.HI R7, RZ, 0x1f, R6 ;  /* 0x0000001fff077819 */ /* 0x000fc80000011406 */
[----:B------:R-:W-:-:S04]  /*0cc0*/  LEA.HI R6, R7, R6, RZ, 0x3 ;  /* 0x0000000607067211 */ /* 0x000fc800078f18ff */
[----:B------:R-:W-:-:S05]  /*0cd0*/  LEA.HI.SX32 R7, R6, R17, 0x1d ;  /* 0x0000001106077211 */ /* 0x000fca00078feaff */
[----:B------:R-:W-:-:S06]  /*0ce0*/  IMAD.WIDE R6, R7, 0x4, R10 ;  /* 0x0000000407067825 */ /* 0x000fcc00078e020a */
[----:B------:R-:W3:Y:S01]  /*0cf0*/  LDG.E.CONSTANT R7, desc[UR8][R6.64] ;  /* 0x0000000806077981 */ /* 0x000ee2000c1e9900 */
[----:B------:R-:W-:-:S05]  /*0d00*/  LEA R15, R19, 0x1, 0x1 ;  /* 0x00000001130f7811 */ /* 0x000fca00078e08ff */
[----:B------:R-:W-:-:S05]  /*0d10*/  IMAD.WIDE R14, R15, 0x2, R4 ;  /* 0x000000020f0e7825 */ /* 0x000fca00078e0204 */
[----:B------:R-:W2:Y:S01]  /*0d20*/  LDG.E.U16.CONSTANT R24, desc[UR8][R14.64] ;  /* 0x000000080e187981 */ /* 0x000ea2000c1e9500 */
[----:B----4-:R-:W-:-:S05]  /*0d30*/  IMAD.WIDE R8, R8, 0x2, R12 ;  /* 0x0000000208087825 */ /* 0x010fca00078e020c */
[----:B------:R-:W4:Y:S01]  /*0d40*/  LDG.E.U16.CONSTANT R22, desc[UR8][R8.64] ;  /* 0x0000000808167981 */ /* 0x000f22000c1e9500 */
[----:B------:R-:W-:Y:S01]  /*0d50*/  UIADD3 UR4, UR4, 0x1, URZ ;  /* 0x0000000104047890 */ /* 0x000fe2000fffe03f */
[----:B---3--:R-:W-:-:S04]  /*0d60*/  SHF.R.U32.HI R18, RZ, R16, R7 ;  /* 0x00000010ff127219 */ /* 0x008fc80000011607 */
[--C-:B------:R-:W-:Y:S02]  /*0d70*/  SHF.R.U32.HI R21, RZ, 0x4, R18.reuse ;  /* 0x00000004ff157819 */ /* 0x100fe40000011612 */
[----:B------:R-:W-:Y:S02]  /*0d80*/  LOP3.LUT R20, R18, 0xf, RZ, 0xc0, !PT ;  /* 0x0000000f12147812 */ /* 0x000fe400078ec0ff */
[--C-:B------:R-:W-:Y:S02]  /*0d90*/  SHF.R.U32.HI R6, RZ, 0x8, R18.reuse ;  /* 0x00000008ff067819 */ /* 0x100fe40000011612 */
[----:B------:R-:W-:Y:S02]  /*0da0*/  SHF.R.U32.HI R18, RZ, 0xc, R18 ;  /* 0x0000000cff127819 */ /* 0x000fe40000011612 */
[----:B------:R-:W-:Y:S02]  /*0db0*/  LOP3.LUT R21, R21, 0xf, RZ, 0xc0, !PT ;  /* 0x0000000f15157812 */ /* 0x000fe400078ec0ff */
[----:B------:R-:W-:-:S02]  /*0dc0*/  LOP3.LUT R6, R6, 0xf, RZ, 0xc0, !PT ;  /* 0x0000000f06067812 */ /* 0x000fc400078ec0ff */
[----:B------:R-:W-:Y:S01]  /*0dd0*/  LOP3.LUT R18, R18, 0xf, RZ, 0xc0, !PT ;  /* 0x0000000f12127812 */ /* 0x000fe200078ec0ff */
[----:B------:R-:W-:Y:S01]  /*0de0*/  VIADD R21, R21, 0x1 ;  /* 0x0000000115157836 */ /* 0x000fe20000000000 */
[----:B------:R-:W-:Y:S01]  /*0df0*/  IADD3 R20, R20, 0x1, RZ ;  /* 0x0000000114147810 */ /* 0x000fe20007ffe0ff */
[----:B------:R-:W-:Y:S01]  /*0e00*/  VIADD R6, R6, 0x1 ;  /* 0x0000000106067836 */ /* 0x000fe20000000000 */
[----:B--2---:R-:W-:Y:S01]  /*0e10*/  IADD3 R19, R24, R19, RZ ;  /* 0x0000001318137210 */ /* 0x004fe20007ffe0ff */
[----:B------:R-:W-:Y:S02]  /*0e20*/  VIADD R18, R18, 0x1 ;  /* 0x0000000112127836 */ /* 0x000fe40000000000 */
[----:B------:R-:W-:Y:S01]  /*0e30*/  IMAD R21, R21, R21, RZ ;  /* 0x0000001515157224 */ /* 0x000fe200078e02ff */
[----:B------:R-:W-:Y:S01]  /*0e40*/  ISETP.GE.AND P2, PT, R19, R88, PT ;  /* 0x000000581300720c */ /* 0x000fe20003f46270 */
[----:B------:R-:W-:Y:S02]  /*0e50*/  IMAD R20, R20, R20, RZ ;  /* 0x0000001414147224 */ /* 0x000fe400078e02ff */
[----:B------:R-:W-:-:S02]  /*0e60*/  IMAD R14, R6, R6, RZ ;  /* 0x00000006060e7224 */ /* 0x000fc400078e02ff */
[----:B------:R-:W-:Y:S01]  /*0e70*/  IMAD R18, R18, R18, RZ ;  /* 0x0000001212127224 */ /* 0x000fe200078e02ff */
[----:B------:R-:W4:Y:S08]  /*0e80*/  I2F.F16 R7, R20 ;  /* 0x0000001400077306 */ /* 0x000f300000200c00 */
[----:B------:R-:W1:Y:S01]  /*0e90*/  I2F.F16 R21, R21 ;  /* 0x0000001500157306 */ /* 0x000e620000200c00 */
[----:B----4-:R-:W-:-:S07]  /*0ea0*/  HMUL2 R9, R7.H0_H0, R22.H0_H0 ;  /* 0x2000001607097232 */ /* 0x010fce0000000800 */
[----:B------:R-:W2:Y:S01]  /*0eb0*/  I2F.F16 R15, R14 ;  /* 0x0000000e000f7306 */ /* 0x000ea20000200c00 */
[----:B-1----:R-:W-:-:S07]  /*0ec0*/  HMUL2 R8, R21.H0_H0, R22.H0_H0 ;  /* 0x2000001615087232 */ /* 0x002fce0000000800 */
[----:B------:R-:W1:Y:S01]  /*0ed0*/  I2F.F16 R23, R18 ;  /* 0x0000001200177306 */ /* 0x000e620000200c00 */
[-C--:B--2---:R-:W-:Y:S02]  /*0ee0*/  HMUL2 R7, R15.H0_H0, R22.reuse.H0_H0 ;  /* 0x200000160f077232 */ /* 0x084fe40000000800 */
[----:B-1----:R-:W-:Y:S01]  /*0ef0*/  HMUL2 R6, R23.H0_H0, R22.H0_H0 ;  /* 0x2000001617067232 */ /* 0x002fe20000000800 */
[----:B------:R-:W-:Y:S06]  /*0f00*/  @!P2 BRA `(.L_x_4461) ;  /* 0xfffffffc0060a947 */ /* 0x000fec000383ffff */
.L_x_4460:
        /* <DEDUP_REMOVED lines=9> */
[----:B------:R-:W-:Y:S01]  /*0fa0*/  IMAD.MOV.U32 R3, RZ, RZ, RZ ;  /* 0x000000ffff037224 */ /* 0x000fe200078e00ff */
[C---:B0-----:R-:W-:Y:S01]  /*0fb0*/  ISETP.GT.AND P3, PT, R87.reuse, R26, PT ;  /* 0x0000001a5700720c */ /* 0x041fe20003f64270 */
[----:B------:R-:W-:Y:S01]  /*0fc0*/  IMAD.MOV.U32 R4, RZ, RZ, RZ ;  /* 0x000000ffff047224 */ /* 0x000fe200078e00ff */
[----:B--2---:R-:W-:Y:S01]  /*0fd0*/  ISETP.GT.AND P5, PT, R87, R28, PT ;  /* 0x0000001c5700720c */ /* 0x004fe20003fa4270 */
[----:B------:R-:W-:-:S12]  /*0fe0*/  @!P2 BRA `(.L_x_4462) ;  /* 0x00000000001ca947 */ /* 0x000fd80003800000 */
[----:B------:R-:W0:Y:S02]  /*0ff0*/  LDC R4, c[0x0][0x25c] ;  /* 0x00009700ff047b82 */ /* 0x000e240000000800 */
[----:B0-----:R-:W-:-:S05]  /*1000*/  VIMNMX R4, R87, R4, PT ;  /* 0x0000000457047248 */ /* 0x001fca0003fe0100 */
[----:B------:R-:W-:-:S05]  /*1010*/  VIADD R4, R4, -UR4 ;  /* 0x8000000404047c36 */ /* 0x000fca0008000000 */
[----:B------:R-:W-:-:S04]  /*1020*/  SHF.R.S32.HI R5, RZ, 0x1f, R4 ;  /* 0x0000001fff057819 */ /* 0x000fc80000011404 */
[----:B------:R-:W-:-:S04]  /*1030*/  LEA.HI R5, R5, R4, RZ, 0x5 ;  /* 0x0000000405057211 */ /* 0x000fc800078f28ff */
[----:B------:R-:W-:-:S05]  /*1040*/  SHF.R.S32.HI R5, RZ, 0x5, R5 ;  /* 0x00000005ff057819 */ /* 0x000fca0000011405 */
[----:B------:R-:W-:-:S07]  /*1050*/  IMAD R4, R5, 0x6, RZ ;  /* 0x0000000605047824 */ /* 0x000fce00078e02ff */
.L_x_4462:
        /* <DEDUP_REMOVED lines=8> */
.L_x_4463:
[----:B------:R-:W-:Y:S01]  /*10e0*/  IMAD.MOV.U32 R5, RZ, RZ, RZ ;  /* 0x000000ffff057224 */ /* 0x000fe200078e00ff */
[----:B------:R-:W-:Y:S01]  /*10f0*/  SHF.R.S32.HI R13, RZ, 0x5, R11 ;  /* 0x00000005ff0d7819 */ /* 0x000fe2000001140b */
[----:B------:R-:W-:Y:S01]  /*1100*/  IMAD.MOV.U32 R10, RZ, RZ, RZ ;  /* 0x000000ffff0a7224 */ /* 0x000fe200078e00ff */
        /* <DEDUP_REMOVED lines=8> */
.L_x_4464:
        /* <DEDUP_REMOVED lines=8> */
.L_x_4465:
        /* <DEDUP_REMOVED lines=9> */
.L_x_4466:
[----:B------:R-:W-:Y:S01]  /*12a0*/  IMAD R4, R13, 0x8, R4 ;  /* 0x000000080d047824 */ /* 0x000fe200078e0204 */
[----:B------:R-:W0:Y:S01]  /*12b0*/  S2UR UR5, SR_CgaCtaId ;  /* 0x00000000000579c3 */ /* 0x000e220000008800 */
[----:B------:R-:W-:Y:S01]  /*12c0*/  ISETP.GE.OR P0, PT, R87, UR10, P0 ;  /* 0x0000000a57007c0c */ /* 0x000fe20008706670 */
[----:B------:R-:W-:Y:S01]  /*12d0*/  ULDC.64 UR6, c[0x0][0x218] ;  /* 0x0000860000067ab9 */ /* 0x000fe20000000a00 */
[----:B------:R-:W-:Y:S01]  /*12e0*/  UMOV UR4, 0x400 ;  /* 0x0000040000047882 */ /* 0x000fe20000000000 */
[----:B------:R-:W-:Y:S02]  /*12f0*/  IADD3 R3, R10, R4, R3 ;  /* 0x000000040a037210 */ /* 0x000fe40007ffe003 */
[----:B------:R-:W-:Y:S02]  /*1300*/  SHF.R.S32.HI R4, RZ, 0x1f, R2 ;  /* 0x0000001fff047819 */ /* 0x000fe40000011402 */
[----:B------:R-:W-:Y:S02]  /*1310*/  IADD3 R12, R12, R3, R5 ;  /* 0x000000030c0c7210 */ /* 0x000fe40007ffe005 */
[----:B------:R-:W-:-:S03]  /*1320*/  PRMT R5, RZ, 0x5410, RZ ;  /* 0x00005410ff057816 */ /* 0x000fc600000000ff */
[----:B------:R-:W-:-:S05]  /*1330*/  IMAD R3, R12, R85, RZ ;  /* 0x000000550c037224 */ /* 0x000fca00078e02ff */
        /* <DEDUP_REMOVED lines=10> */
[----:B------:R-:W-:Y:S01]  /*13e0*/  ULDC UR5, c[0x0][0x260] ;  /* 0x0000980000057ab9 */ /* 0x000fe20000000800 */
[----:B------:R-:W-:Y:S02]  /*13f0*/  PRMT R5, RZ, 0x7610, R5 ;  /* 0x00007610ff057816 */ /* 0x000fe40000000005 */
[----:B------:R-:W-:-:S04]  /*1400*/  ISETP.NE.AND P0, PT, R10, RZ, PT ;  /* 0x000000ff0a00720c */ /* 0x000fc80003f05270 */
[----:B------:R-:W-:-:S13]  /*1410*/  ISETP.LT.OR P0, PT, R0, 0x2, !P0 ;  /* 0x000000020000780c */ /* 0x000fda0004701670 */
.L_x_4470:
        /* <DEDUP_REMOVED lines=11> */
[----:B-----5:R-:W-:Y:S01]  /*14d0*/  SHF.R.U32.HI R44, RZ, 0xf, R30 ;  /* 0x0000000fff2c7819 */ /* 0x020fe2000001161e */
[----:B------:R-:W-:Y:S01]  /*14e0*/  IMAD.MOV.U32 R51, RZ, RZ, 0x2800 ;  /* 0x00002800ff337424 */ /* 0x000fe200078e00ff */
[----:B------:R-:W-:Y:S02]  /*14f0*/  SHF.R.U32.HI R45, RZ, 0xf, R31 ;  /* 0x0000000fff2d7819 */ /* 0x000fe4000001161f */
[----:B------:R-:W-:Y:S02]  /*1500*/  SHF.R.U32.HI R35, RZ, 0xf, R28 ;  /* 0x0000000fff237819 */ /* 0x000fe4000001161c */
[----:B------:R-:W-:Y:S02]  /*1510*/  SHF.R.U32.HI R43, RZ, 0xf, R29 ;  /* 0x0000000fff2b7819 */ /* 0x000fe4000001161d */
[C---:B0-----:R-:W-:Y:S02]  /*1520*/  LOP3.LUT R10, R31.reuse, 0x3e003e0, RZ, 0xc0, !PT ;  /* 0x03e003e01f0a7812 */ /* 0x041fe400078ec0ff */
        /* <DEDUP_REMOVED lines=37> */
[----:B------:R-:W-:Y:S02]  /*1780*/  LOP3.LUT R52, R52, 0x20002, R31, 0xf8, !PT ;  /* 0x0002000234347812 */ /* 0x000fe400078ef81f */
        /* <DEDUP_REMOVED lines=23> */
[----:B------:R-:W-:Y:S02]  /*1900*/  LOP3.LUT R44, R44, 0x40004, R21, 0xf8, !PT ;  /* 0x000400042c2c7812 */ /* 0x000fe400078ef815 */
[----:B------:R-:W-:Y:S02]  /*1910*/  LOP3.LUT R45, R45, 0x40004, R22, 0xf8, !PT ;  /* 0x000400042d2d7812 */ /* 0x000fe400078ef816 */
[----:B------:R-:W-:Y:S02]  /*1920*/  PRMT R19, R86, 0x9910, RZ ;  /* 0x0000991056137816 */ /* 0x000fe400000000ff */
[----:B------:R-:W-:Y:S02]  /*1930*/  LOP3.LUT R49, R52, 0x40004, R49, 0xf8, !PT ;  /* 0x0004000434317812 */ /* 0x000fe400078ef831 */
[----:B------:R-:W-:Y:S02]  /*1940*/  LOP3.LUT R20, R43, 0x40004, R20, 0xf8, !PT ;  /* 0x000400042b147812 */ /* 0x000fe400078ef814 */
[----:B------:R-:W-:-:S02]  /*1950*/  LOP3.LUT R17, R44, 0x80008, R17, 0xf8, !PT ;  /* 0x000800082c117812 */ /* 0x000fc400078ef811 */
[----:B------:R-:W-:Y:S02]  /*1960*/  LOP3.LUT R60, R45, 0x80008, R18, 0xf8, !PT ;  /* 0x000800082d3c7812 */ /* 0x000fe400078ef812 */
[C---:B------:R-:W-:Y:S02]  /*1970*/  LOP3.LUT R58, R25.reuse, 0x3e003e0, RZ, 0xc0, !PT ;  /* 0x03e003e0193a7812 */ /* 0x040fe400078ec0ff */
[----:B------:R-:W-:Y:S02]  /*1980*/  LOP3.LUT R73, R25, 0x1f001f, RZ, 0xc0, !PT ;  /* 0x001f001f19497812 */ /* 0x000fe400078ec0ff */
[----:B------:R-:W-:Y:S02]  /*1990*/  SHF.R.U32.HI R68, RZ, 0xa, R25 ;  /* 0x0000000aff447819 */ /* 0x000fe40000011619 */
[----:B------:R-:W-:Y:S02]  /*19a0*/  ISETP.NE.AND P2, PT, R19, RZ, PT ;  /* 0x000000ff1300720c */ /* 0x000fe40003f45270 */
[----:B------:R-:W-:-:S02]  /*19b0*/  LOP3.LUT R21, R49, 0x80008, R50, 0xf8, !PT ;  /* 0x0008000831157812 */ /* 0x000fc400078ef832 */
[C---:B------:R-:W-:Y:S02]  /*19c0*/  LOP3.LUT R25, R27.reuse, 0x3e003e0, RZ, 0xc0, !PT ;  /* 0x03e003e01b197812 */ /* 0x040fe400078ec0ff */
[----:B------:R-:W-:Y:S02]  /*19d0*/  LOP3.LUT R65, R27, 0x1f001f, RZ, 0xc0, !PT ;  /* 0x001f001f1b417812 */ /* 0x000fe400078ec0ff */
[----:B------:R-:W-:Y:S02]  /*19e0*/  PRMT R6, R6, 0x5410, R51 ;  /* 0x0000541006067816 */ /* 0x000fe40000000033 */
[----:B------:R-:W-:Y:S02]  /*19f0*/  LOP3.LUT R23, R20, 0x80008, R23, 0xf8, !PT ;  /* 0x0008000814177812 */ /* 0x000fe400078ef817 */
        /* <DEDUP_REMOVED lines=114> */
[C---:B------:R-:W-:Y:S02]  /*2120*/  LOP3.LUT R43, R14.reuse, 0x3e003e0, RZ, 0xc0, !PT ;  /* 0x03e003e00e2b7812 */ /* 0x040fe400078ec0ff */
[----:B------:R-:W-:Y:S02]  /*2130*/  LOP3.LUT R22, R23, 0x100010, R22, 0xf8, !PT ;  /* 0x0010001017167812 */ /* 0x000fe400078ef816 */
[----:B------:R-:W-:Y:S02]  /*2140*/  LOP3.LUT R46, R14, 0x1f001f, RZ, 0xc0, !PT ;  /* 0x001f001f0e2e7812 */ /* 0x000fe400078ec0ff */
[C---:B------:R-:W-:Y:S02]  /*2150*/  LOP3.LUT R52, R15.reuse, 0x3e003e0, RZ, 0xc0, !PT ;  /* 0x03e003e00f347812 */ /* 0x040fe400078ec0ff */
[----:B------:R-:W-:-:S02]  /*2160*/  LOP3.LUT R47, R15, 0x1f001f, RZ, 0xc0, !PT ;  /* 0x001f001f0f2f7812 */ /* 0x000fc400078ec0ff */
[----:B------:R-:W-:Y:S02]  /*2170*/  LOP3.LUT R21, R21, 0x100010, R18, 0xf8, !PT ;  /* 0x0010001015157812 */ /* 0x000fe400078ef812 */
[----:B------:R-:W-:Y:S02]  /*2180*/  LOP3.LUT R20, R17, 0x100010, R20, 0xf8, !PT ;  /* 0x0010001011147812 */ /* 0x000fe400078ef814 */
[----:B------:R-:W-:Y:S01]  /*2190*/  LOP3.LUT R23, R60, 0x100010, R13, 0xf8, !PT ;  /* 0x001000103c177812 */ /* 0x000fe200078ef80d */
[----:B------:R-:W-:Y:S01]  /*21a0*/  HFMA2 R60, R25, R6.H1_H1, -48, -48 ;  /* 0xd200d200193c7431 */ /* 0x000fe20000060006 */
        /* <DEDUP_REMOVED lines=125> */
.L_x_4469:
        /* <DEDUP_REMOVED lines=79> */
.L_x_4468:
[----:B------:R-:W-:Y:S01]  /*2e70*/  VIADD R87, R87, 0x20 ;  /* 0x0000002057577836 */ /* 0x000fe20000000000 */
[----:B------:R-:W-:Y:S01]  /*2e80*/  UIADD3 UR4, UR4, 0x40, URZ ;  /* 0x0000004004047890 */ /* 0x000fe2000fffe03f */
[----:B-----5:R-:W-:-:S03]  /*2e90*/  IMAD.WIDE R28, R85, 0x4, R90 ;  /* 0x00000004551c7825 */ /* 0x020fc600078e025a */
[C---:B------:R-:W-:Y:S02]  /*2ea0*/  ISETP.GE.AND P2, PT, R87.reuse, UR5, PT ;  /* 0x0000000557007c0c */ /* 0x040fe4000bf46270 */
[----:B------:R-:W-:-:S13]  /*2eb0*/  ISETP.LT.AND P3, PT, R87, R88, PT ;  /* 0x000000585700720c */ /* 0x000fda0003f61270 */
[----:B------:R-:W-:Y:S05]  /*2ec0*/  @!P2 BRA P3, `(.L_x_4470) ;  /* 0xffffffe40054a947 */ /* 0x000fea000183ffff */
.L_x_4467:
[----:B------:R-:W-:Y:S01]  /*2ed0*/  ISETP.GE.AND P0, PT, R87, R88, PT ;  /* 0x000000585700720c */ /* 0x000fe20003f06270 */
[----:B------:R-:W-:-:S03]  /*2ee0*/  ULDC UR5, c[0x0][0x268] ;  /* 0x00009a0000057ab9 */ /* 0x000fc60000000800 */
[----:B------:R-:W-:-:S13]  /*2ef0*/  ISETP.GE.OR P0, PT, R87, UR5, P0 ;  /* 0x0000000557007c0c */ /* 0x000fda0008706670 */
[----:B------:R-:W-:Y:S05]  /*2f00*/  @P0 BRA `(.L_x_4471) ;  /* 0x0000001800580947 */ /* 0x000fea0003800000 */
[----:B------:R-:W1:Y:S01]  /*2f10*/  S2R R0, SR_CTAID.Y ;  /* 0x0000000000007919 */ /* 0x000e620000002600 */
[----:B0-----:R-:W1:Y:S01]  /*2f20*/  LDC R11, c[0x0][0x238] ;  /* 0x00008e00ff0b7b82 */ /* 0x001e620000000800 */
[----:B------:R-:W-:Y:S01]  /*2f30*/  PRMT R10, R89, 0x9910, RZ ;  /* 0x00009910590a7816 */ /* 0x000fe200000000ff */
[----:B------:R-:W-:-:S03]  /*2f40*/  ULDC UR5, c[0x0][0x268] ;  /* 0x00009a0000057ab9 */ /* 0x000fc60000000800 */
[----:B------:R-:W-:Y:S01]  /*2f50*/  ISETP.NE.AND P0, PT, R10, RZ, PT ;  /* 0x000000ff0a00720c */ /* 0x000fe20003f05270 */
[----:B-1----:R-:W-:-:S05]  /*2f60*/  IMAD R0, R0, -0x2, R11 ;  /* 0xfffffffe00007824 */ /* 0x002fca00078e020b */
[----:B------:R-:W-:-:S13]  /*2f70*/  ISETP.LT.OR P0, PT, R0, 0x2, !P0 ;  /* 0x000000020000780c */ /* 0x000fda0004701670 */
.L_x_4474:
[----:B------:R-:W0:Y:S01]  /*2f80*/  LDC R85, c[0x0][0x23c] ;  /* 0x00008f00ff557b82 */ /* 0x000e220000000800 */
[----:B-----5:R1:W5:Y:S01]  /*2f90*/  LDG.E.128.CONSTANT R20, desc[UR8][R28.64] ;  /* 0x000000081c147981 */ /* 0x020362000c1e9d00 */
[----:B0-----:R-:W-:-:S05]  /*2fa0*/  IMAD.WIDE R10, R85, 0x4, R28 ;  /* 0x00000004550a7825 */ /* 0x001fca00078e021c */
[----:B------:R1:W5:Y:S01]  /*2fb0*/  LDG.E.128.CONSTANT R16, desc[UR8][R10.64] ;  /* 0x000000080a107981 */ /* 0x000362000c1e9d00 */
[----:B------:R-:W-:Y:S01]  /*2fc0*/  IMAD.WIDE R90, R85, 0x4, R10 ;  /* 0x00000004555a7825 */ /* 0x000fe200078e020a */
[----:B------:R-:W-:Y:S06]  /*2fd0*/  @!P1 BRA `(.L_x_4472) ;  /* 0x00000018000c9947 */ /* 0x000fec0003800000 */
[----:B------:R-:W2:Y:S01]  /*2fe0*/  LDG.E.128.CONSTANT R12, desc[UR8][R90.64] ;  /* 0x000000085a0c7981 */ /* 0x000ea2000c1e9d00 */
[--C-:B-----5:R-:W-:Y:S01]  /*2ff0*/  SHF.R.U32.HI R25, RZ, 0xf, R22.reuse ;  /* 0x0000000fff197819 */ /* 0x120fe20000011616 */
[----:B------:R-:W-:Y:S01]  /*3000*/  IMAD.MOV.U32 R40, RZ, RZ, 0x2400 ;  /* 0x00002400ff287424 */ /* 0x000fe200078e00ff */
[C---:B-1----:R-:W-:Y:S02]  /*3010*/  LOP3.LUT R10, R22.reuse, 0x380038, RZ, 0xc0, !PT ;  /* 0x00380038160a7812 */ /* 0x042fe400078ec0ff */
        /* <DEDUP_REMOVED lines=25> */
[C---:B------:R-:W-:Y:S02]  /*31b0*/  LOP3.LUT R37, R19.reuse, 0x380038, RZ, 0xc0, !PT ;  /* 0x0038003813257812 */ /* 0x040fe400078ec0ff */
[----:B------:R-:W-:Y:S02]  /*31c0*/  SHF.R.U32.HI R48, RZ, 0x6, R19 ;  /* 0x00000006ff307819 */ /* 0x000fe40000011613 */
        /* <DEDUP_REMOVED lines=9> */
[----:B------:R-:W-:Y:S02]  /*3260*/  PRMT R18, R86, 0x9910, RZ ;  /* 0x0000991056127816 */ /* 0x000fe400000000ff */
[----:B------:R-:W-:Y:S02]  /*3270*/  LOP3.LUT R52, R20, 0x20002, R23, 0xf8, !PT ;  /* 0x0002000214347812 */ /* 0x000fe400078ef817 */
[----:B------:R-:W-:Y:S02]  /*3280*/  LOP3.LUT R54, R25, 0x20002, R16, 0xf8, !PT ;  /* 0x0002000219367812 */ /* 0x000fe400078ef810 */
[----:B------:R-:W-:-:S02]  /*3290*/  LOP3.LUT R77, R10, 0x64006400, RZ, 0xfc, !PT ;  /* 0x640064000a4d7812 */ /* 0x000fc400078efcff */
[----:B------:R-:W-:Y:S02]  /*32a0*/  LOP3.LUT R59, R0, 0x64006400, RZ, 0xfc, !PT ;  /* 0x64006400003b7812 */ /* 0x000fe400078efcff */
[----:B------:R-:W-:Y:S02]  /*32b0*/  LOP3.LUT R0, R28, 0x380038, RZ, 0xc0, !PT ;  /* 0x003800381c007812 */ /* 0x000fe400078ec0ff */
[----:B------:R-:W-:Y:S02]  /*32c0*/  LOP3.LUT R10, R41, 0x380038, RZ, 0xc0, !PT ;  /* 0x00380038290a7812 */ /* 0x000fe400078ec0ff */
[----:B------:R-:W-:Y:S02]  /*32d0*/  ISETP.NE.AND P2, PT, R18, RZ, PT ;  /* 0x000000ff1200720c */ /* 0x000fe40003f45270 */
[----:B------:R-:W-:Y:S02]  /*32e0*/  MOV R32, 0x3000 ;  /* 0x0000300000207802 */ /* 0x000fe40000000f00 */
        /* <DEDUP_REMOVED lines=65> */
[----:B------:R-:W-:Y:S02]  /*3700*/  LOP3.LUT R45, R13, 0x70007, RZ, 0xc0, !PT ;  /* 0x000700070d2d7812 */ /* 0x000fe400078ec0ff */
[----:B------:R-:W-:Y:S02]  /*3710*/  LOP3.LUT R20, R19, 0x40004, R20, 0xf8, !PT ;  /* 0x0004000413147812 */ /* 0x000fe400078ef814 */
        /* <DEDUP_REMOVED lines=192> */
.L_x_4473:
        /* <DEDUP_REMOVED lines=79> */
.L_x_4472:
[----:B------:R-:W-:Y:S01]  /*4810*/  VIADD R87, R87, 0x20 ;  /* 0x0000002057577836 */ /* 0x000fe20000000000 */
[----:B------:R-:W-:Y:S01]  /*4820*/  UIADD3 UR4, UR4, 0x40, URZ ;  /* 0x0000004004047890 */ /* 0x000fe2000fffe03f */
[----:B-1----:R-:W-:-:S03]  /*4830*/  IMAD.WIDE R28, R85, 0x4, R90 ;  /* 0x00000004551c7825 */ /* 0x002fc600078e025a */
[C---:B------:R-:W-:Y:S02]  /*4840*/  ISETP.GE.AND P2, PT, R87.reuse, UR5, PT ;  /* 0x0000000557007c0c */ /* 0x040fe4000bf46270 */
[----:B------:R-:W-:-:S13]  /*4850*/  ISETP.LT.AND P3, PT, R87, R88, PT ;  /* 0x000000585700720c */ /* 0x000fda0003f61270 */
[----:B------:R-:W-:Y:S05]  /*4860*/  @!P2 BRA P3, `(.L_x_4474) ;  /* 0xffffffe400c4a947 */ /* 0x000fea000183ffff */
.L_x_4471:
[----:B------:R-:W-:Y:S05]  /*4870*/  @!P1 EXIT ;  /* 0x000000000000994d */ /* 0x000fea0003800000 */
[----:B------:R-:W1:Y:S01]  /*4880*/  S2R R0, SR_CTAID.X ;  /* 0x0000000000007919 */ /* 0x000e620000002500 */
[----:B------:R-:W2:Y:S01]  /*4890*/  S2UR UR4, SR_CTAID.Y ;  /* 0x00000000000479c3 */ /* 0x000ea20000002600 */
[----:B------:R-:W-:Y:S01]  /*48a0*/  IMAD.MOV.U32 R6, RZ, RZ, R5 ;  /* 0x000000ffff067224 */ /* 0x000fe200078e0005 */
[----:B------:R-:W1:Y:S06]  /*48b0*/  S2R R7, SR_TID.X ;  /* 0x0000000000077919 */ /* 0x000e6c0000002100 */
[----:B0-----:R-:W0:Y:S01]  /*48c0*/  LDC.64 R10, c[0x0][0x230] ;  /* 0x00008c00ff0a7b82 */ /* 0x001e220000000a00 */
[----:B--2---:R-:W-:Y:S01]  /*48d0*/  USHF.L.U32 UR4, UR4, 0x1, URZ ;  /* 0x0000000104047899 */ /* 0x004fe2000800063f */
[----:B-1----:R-:W-:-:S06]  /*48e0*/  IMAD R0, R0, 0x20, R7 ;  /* 0x0000002000007824 */ /* 0x002fcc00078e0207 */
[----:B------:R-:W1:Y:S01]  /*48f0*/  LDC R7, c[0x0][0x238] ;  /* 0x00008e00ff077b82 */ /* 0x000e620000000800 */
[----:B------:R-:W-:-:S05]  /*4900*/  SHF.L.U32 R0, R0, 0x2, RZ ;  /* 0x0000000200007819 */ /* 0x000fca00000006ff */
[----:B------:R-:W-:-:S04]  /*4910*/  IMAD R12, R85, UR4, R0 ;  /* 0x00000004550c7c24 */ /* 0x000fc8000f8e0200 */
[----:B0-----:R-:W-:-:S05]  /*4920*/  IMAD.WIDE R8, R12, 0x2, R10 ;  /* 0x000000020c087825 */ /* 0x001fca00078e020a */
[----:B------:R0:W-:Y:S01]  /*4930*/  ATOM.E.ADD.F16x2.RN.STRONG.GPU P0, RZ, desc[UR8][R8.64], R6 ;  /* 0x0000000608ff79a2 */ /* 0x0001e2000810e1c8 */
[----:B------:R-:W-:Y:S01]  /*4940*/  IMAD R0, RZ, RZ, -UR4 ;  /* 0x80000004ff007e24 */ /* 0x000fe2000f8e02ff */
[----:B------:R-:W-:Y:S01]  /*4950*/  BSSY B0, `(.L_x_4475) ;  /* 0x0000011000007945 */ /* 0x000fe20003800000 */
[----:B------:R-:W-:-:S03]  /*4960*/  IMAD.MOV.U32 R13, RZ, RZ, R4 ;  /* 0x000000ffff0d7224 */ /* 0x000fc600078e0004 */
[----:B-1----:R-:W-:Y:S01]  /*4970*/  VIADDMNMX R0, R0, R7, 0x2, PT ;  /* 0x0000000200007446 */ /* 0x002fe20003800107 */
[----:B0-----:R-:W-:Y:S06]  /*4980*/  @P0 BRA `(.L_x_4476) ;  /* 0x0000000000340947 */ /* 0x001fec0003800000 */
[----:B------:R-:W0:Y:S02]  /*4990*/  QSPC.E.S P0, RZ, [R8] ;  /* 0x0000000008ff73aa */ /* 0x000e240000000500 */
[----:B0-----:R-:W-:Y:S05]  /*49a0*/  @!P0 BRA `(.L_x_4477) ;  /* 0x0000000000208947 */ /* 0x001fea0003800000 */
[----:B------:R-:W-:-:S04]  /*49b0*/  MOV R6, R8 ;  /* 0x0000000800067202 */ /* 0x000fc80000000f00 */
[----:B------:R-:W-:-:S07]  /*49c0*/  MOV R14, R6 ;  /* 0x00000006000e7202 */ /* 0x000fce0000000f00 */
.L_x_4478:
[----:B------:R-:W0:Y:S02]  /*49d0*/  LDS R6, [R14] ;  /* 0x000000000e067984 */ /* 0x000e240000000800 */
[----:B0-----:R-:W-:-:S10]  /*49e0*/  HFMA2.MMA R7, R6, 1, 1, R5 ;  /* 0x3c003c0006077835 */ /* 0x001fd40000000005 */
[----:B------:R-:W0:Y:S02]  /*49f0*/  ATOMS.CAST.SPIN R7, [R14], R6, R7 ;  /* 0x000000060e07738d */ /* 0x000e240001800007 */
[----:B0-----:R-:W-:-:S13]  /*4a00*/  ISETP.EQ.U32.AND P0, PT, R7, 0x1, PT ;  /* 0x000000010700780c */ /* 0x001fda0003f02070 */
[----:B------:R-:W-:Y:S05]  /*4a10*/  @!P0 BRA `(.L_x_4478) ;  /* 0xfffffffc00ec8947 */ /* 0x000fea000383ffff */
[----:B------:R-:W-:Y:S05]  /*4a20*/  BRA `(.L_x_4476) ;  /* 0x00000000000c7947 */ /* 0x000fea0003800000 */
.L_x_4477:
[----:B------:R-:W2:Y:S02]  /*4a30*/  LD.E R5, desc[UR8][R8.64] ;  /* 0x0000000808057980 */ /* 0x000ea4000c101900 */
[----:B--2---:R-:W-:-:S05]  /*4a40*/  IMAD.IADD R5, R6, 0x1, R5 ;  /* 0x0000000106057824 */ /* 0x004fca00078e0205 */
[----:B------:R0:W-:Y:S02]  /*4a50*/  ST.E desc[UR8][R8.64], R5 ;  /* 0x0000000508007985 */ /* 0x0001e4000c101908 */
.L_x_4476:
[----:B------:R-:W-:Y:S05]  /*4a60*/  BSYNC B0 ;  /* 0x0000000000007941 */ /* 0x000fea0003800000 */
.L_x_4475:
[----:B------:R1:W-:Y:S01]  /*4a70*/  ATOM.E.ADD.F16x2.RN.STRONG.GPU P0, RZ, desc[UR8][R8.64+0x4], R13 ;  /* 0x0000040d08ff79a2 */ /* 0x0003e2000810e1c8 */
[----:B------:R-:W-:Y:S04]  /*4a80*/  BSSY B0, `(.L_x_4479) ;  /* 0x0000010000007945 */ /* 0x000fe80003800000 */
[----:B-1----:R-:W-:Y:S05]  /*4a90*/  @P0 BRA `(.L_x_4480) ;  /* 0x0000000000380947 */ /* 0x002fea0003800000 */
[----:B------:R-:W1:Y:S02]  /*4aa0*/  QSPC.E.S P0, RZ, [R8+0x4] ;  /* 0x0000040008ff73aa */ /* 0x000e640000000500 */
[----:B-1----:R-:W-:Y:S05]  /*4ab0*/  @!P0 BRA `(.L_x_4481) ;  /* 0x0000000000248947 */ /* 0x002fea0003800000 */
[----:B------:R-:W-:-:S05]  /*4ac0*/  IMAD.MOV.U32 R6, RZ, RZ, R8 ;  /* 0x000000ffff067224 */ /* 0x000fca00078e0008 */
[----:B------:R-:W-:Y:S01]  /*4ad0*/  MOV R6, R6 ;  /* 0x0000000600067202 */ /* 0x000fe20000000f00 */
[----:B------:R-:W-:-:S07]  /*4ae0*/  IMAD.MOV.U32 R7, RZ, RZ, R4 ;  /* 0x000000ffff077224 */ /* 0x000fce00078e0004 */
.L_x_4482:
[----:B------:R-:W0:Y:S02]  /*4af0*/  LDS R4, [R6+0x4] ;  /* 0x0000040006047984 */ /* 0x000e240000000800 */
[----:B0-----:R-:W-:-:S06]  /*4b00*/  HADD2 R5, R4, R7 ;  /* 0x0000000704057230 */ /* 0x001fcc0000000000 */
[----:B------:R-:W0:Y:S02]  /*4b10*/  ATOMS.CAST.SPIN R5, [R6+0x4], R4, R5 ;  /* 0x000004040605738d */ /* 0x000e240001800005 */
[----:B0-----:R-:W-:-:S13]  /*4b20*/  ISETP.EQ.U32.AND P0, PT, R5, 0x1, PT ;  /* 0x000000010500780c */ /* 0x001fda0003f02070 */
[----:B------:R-:W-:Y:S05]  /*4b30*/  @!P0 BRA `(.L_x_4482) ;  /* 0xfffffffc00ec8947 */ /* 0x000fea000383ffff */
[----:B------:R-:W-:Y:S05]  /*4b40*/  BRA `(.L_x_4480) ;  /* 0x00000000000c7947 */ /* 0x000fea0003800000 */
.L_x_4481:
[----:B------:R-:W0:Y:S02]  /*4b50*/  LD.E R4, desc[UR8][R8.64+0x4] ;  /* 0x0000040808047980 */ /* 0x000e24000c101900 */
[----:B0-----:R-:W-:-:S05]  /*4b60*/  IADD3 R5, R13, R4, RZ ;  /* 0x000000040d057210 */ /* 0x001fca0007ffe0ff */
[----:B------:R1:W-:Y:S02]  /*4b70*/  ST.E desc[UR8][R8.64+0x4], R5 ;  /* 0x0000040508007985 */ /* 0x0003e4000c101908 */
.L_x_4480:
[----:B------:R-:W-:Y:S05]  /*4b80*/  BSYNC B0 ;  /* 0x0000000000007941 */ /* 0x000fea0003800000 */
.L_x_4479:
        /* <DEDUP_REMOVED lines=11> */
.L_x_4486:
[----:B------:R-:W0:Y:S02]  /*4c40*/  LDS R4, [R0] ;  /* 0x0000000000047984 */ /* 0x000e240000000800 */
[----:B01----:R-:W-:-:S10]  /*4c50*/  HFMA2.MMA R5, R4, 1, 1, R3 ;  /* 0x3c003c0004057835 */ /* 0x003fd40000000003 */
[----:B------:R-:W0:Y:S02]  /*4c60*/  ATOMS.CAST.SPIN R5, [R0], R4, R5 ;  /* 0x000000040005738d */ /* 0x000e240001800005 */
[----:B0-----:R-:W-:-:S13]  /*4c70*/  ISETP.EQ.U32.AND P0, PT, R5, 0x1, PT ;  /* 0x000000010500780c */ /* 0x001fda0003f02070 */
[----:B------:R-:W-:Y:S05]  /*4c80*/  @!P0 BRA `(.L_x_4486) ;  /* 0xfffffffc00ec8947 */ /* 0x000fea000383ffff */
[----:B------:R-:W-:Y:S05]  /*4c90*/  BRA `(.L_x_4484) ;  /* 0x00000000000c7947 */ /* 0x000fea0003800000 */
.L_x_4485:
[----:B------:R-:W2:Y:S02]  /*4ca0*/  LD.E R0, desc[UR8][R6.64] ;  /* 0x0000000806007980 */ /* 0x000ea4000c101900 */
[----:B--2---:R-:W-:-:S05]  /*4cb0*/  IMAD.IADD R3, R3, 0x1, R0 ;  /* 0x0000000103037824 */ /* 0x004fca00078e0200 */
[----:B------:R2:W-:Y:S02]  /*4cc0*/  ST.E desc[UR8][R6.64], R3 ;  /* 0x0000000306007985 */ /* 0x0005e4000c101908 */
.L_x_4484:
[----:B------:R-:W-:Y:S05]  /*4cd0*/  BSYNC B0 ;  /* 0x0000000000007941 */ /* 0x000fea0003800000 */
.L_x_4483:
[----:B------:R3:W-:Y:S02]  /*4ce0*/  ATOM.E.ADD.F16x2.RN.STRONG.GPU P0, RZ, desc[UR8][R6.64+0x4], R2 ;  /* 0x0000040206ff79a2 */ /* 0x0007e4000810e1c8 */
[----:B---3--:R-:W-:Y:S05]  /*4cf0*/  @P0 EXIT ;  /* 0x000000000000094d */ /* 0x008fea0003800000 */
[----:B------:R-:W3:Y:S02]  /*4d00*/  QSPC.E.S P0, RZ, [R6+0x4] ;  /* 0x0000040006ff73aa */ /* 0x000ee40000000500 */
[----:B---3--:R-:W-:Y:S05]  /*4d10*/  @!P0 BRA `(.L_x_4487) ;  /* 0x0000000000248947 */ /* 0x008fea0003800000 */
[----:B------:R-:W-:-:S04]  /*4d20*/  MOV R4, R6 ;  /* 0x0000000600047202 */ /* 0x000fc80000000f00 */
[----:B------:R-:W-:Y:S01]  /*4d30*/  MOV R4, R4 ;  /* 0x0000000400047202 */ /* 0x000fe20000000f00 */
[----:B01----:R-:W-:-:S07]  /*4d40*/  IMAD.MOV.U32 R5, RZ, RZ, R2 ;  /* 0x000000ffff057224 */ /* 0x003fce00078e0002 */
.L_x_4488:
[----:B------:R-:W2:Y:S02]  /*4d50*/  LDS R2, [R4+0x4] ;  /* 0x0000040004027984 */ /* 0x000ea40000000800 */
[----:B--2---:R-:W-:-:S06]  /*4d60*/  HADD2 R3, R2, R5 ;  /* 0x0000000502037230 */ /* 0x004fcc0000000000 */
[----:B------:R-:W0:Y:S02]  /*4d70*/  ATOMS.CAST.SPIN R3, [R4+0x4], R2, R3 ;  /* 0x000004020403738d */ /* 0x000e240001800003 */
[----:B0-----:R-:W-:-:S13]  /*4d80*/  ISETP.EQ.U32.AND P0, PT, R3, 0x1, PT ;  /* 0x000000010300780c */ /* 0x001fda0003f02070 */
[----:B------:R-:W-:Y:S05]  /*4d90*/  @!P0 BRA `(.L_x_4488) ;  /* 0xfffffffc00ec8947 */ /* 0x000fea000383ffff */
[----:B------:R-:W-:Y:S05]  /*4da0*/  EXIT ;  /* 0x000000000000794d */ /* 0x000fea0003800000 */
.L_x_4487:
[----:B------:R-:W2:Y:S02]  /*4db0*/  LD.E R0, desc[UR8][R6.64+0x4] ;  /* 0x0000040806007980 */ /* 0x000ea4000c101900 */
[----:B--2---:R-:W-:-:S05]  /*4dc0*/  IMAD.IADD R3, R2, 0x1, R0 ;  /* 0x0000000102037824 */ /* 0x004fca00078e0200 */
[----:B------:R-:W-:Y:S01]  /*4dd0*/  ST.E desc[UR8][R6.64+0x4], R3 ;  /* 0x0000040306007985 */ /* 0x000fe2000c101908 */
[----:B------:R-:W-:Y:S05]  /*4de0*/  EXIT ;  /* 0x000000000000794d */ /* 0x000fea0003800000 */
.L_x_4489:
        /* <DEDUP_REMOVED lines=9> */
.L_x_5247:


//--------------------- .text._Z23gemm_half_q_half_kernelILi2ELi38ELb1ELb0ELi32EEvPK6__halfPKjS4_S2_PS0_iiiiPKtS7_iiiiiibS2_i --------------------------
	.section	.text._Z23gemm_half_q_half_kernelILi2ELi38ELb1ELb0ELi32EEvPK6__halfPKjS4_S2_PS0_iiiiPKtS7_iiiiiibS2_i,"ax",@progbits
	.align	128
        .global         _Z23gemm_half_q_half_kernelILi2ELi38ELb1ELb0ELi32EEvPK6__halfPKjS4_S2_PS0_iiiiPKtS7_iiiiiibS2_i
        .type           _Z23gemm_half_q_half_kernelILi2ELi38ELb1ELb0ELi32EEvPK6__halfPKjS4_S2_PS0_iiiiPKtS7_iiiiiibS2_i,@function
        .size           _Z23gemm_half_q_half_kernelILi2ELi38ELb1ELb0ELi32EEvPK6__halfPKjS4_S2_PS0_iiiiPKtS7_iiiiiibS2_i,(.L_x_5248 - _Z23gemm_half_q_half_kernelILi2ELi38ELb1ELb0ELi32EEvPK6__halfPKjS4_S2_PS0_iiiiPKtS7_iiiiiibS2_i)
        .other          _Z23gemm_half_q_half_kernelILi2ELi38ELb1ELb0ELi32EEvPK6__halfPKjS4_S2_PS0_iiiiPKtS7_iiiiiibS2_i,@"STO_CUDA_ENTRY STV_DEFAULT"
_Z23gemm_half_q_half_kernelILi2ELi38ELb1ELb0ELi32EEvPK6__halfPKjS4_S2_PS0_iiiiPKtS7_iiiiiibS2_i:
.text._Z23gemm_half_q_half_kernelILi2ELi38ELb1ELb0ELi32EEvPK6__halfPKjS4_S2_PS0_iiiiPKtS7_iiiiiibS2_i:
        /* <DEDUP_REMOVED lines=24> */
.L_x_4490:
        /* <DEDUP_REMOVED lines=19> */
[----:B------:R-:W-:Y:S01]  /*02b0*/  UMOV UR5, 0x400 ;  /* 0x0000040000057882 */ /* 0x000fe20000000000 */
[----:B------:R-:W-:Y:S01]  /*02c0*/  ULDC.64 UR10, c[0x0][0x210] ;  /* 0x00008400000a7ab9 */ /* 0x000fe20000000a00 */
[----:B------:R-:W-:-:S05]  /*02d0*/  LEA.HI.X R9, R6, UR7, R5, 0x1, P0 ;  /* 0x0000000706097c11 */ /* 0x000fca00080f0c05 */
[----:B------:R-:W2:Y:S01]  /*02e0*/  LDG.E.U16.CONSTANT R8, desc[UR8][R8.64] ;  /* 0x0000000808087981 */ /* 0x000ea2000c1e9500 */
[----:B------:R-:W0:Y:S01]  /*02f0*/  S2UR UR6, SR_CgaCtaId ;  /* 0x00000000000679c3 */ /* 0x000e220000008800 */
[----:B------:R-:W-:Y:S01]  /*0300*/  IMAD.SHL.U32 R3, R3, 0x2, RZ ;  /* 0x0000000203037824 */ /* 0x000fe200078e00ff */
[----:B------:R-:W-:Y:S01]  /*0310*/  ISETP.GT.AND P2, PT, R2, 0x3, PT ;  /* 0x000000030200780c */ /* 0x000fe20003f44270 */
[----:B0-----:R-:W-:-:S03]  /*0320*/  ULEA UR5, UR6, UR5, 0x18 ;  /* 0x0000000506057291 */ /* 0x001fc6000f8ec03f */
        /* <DEDUP_REMOVED lines=8> */
[----:B------:R-:W-:Y:S01]  /*03b0*/  PLOP3.LUT P0, PT, PT, PT, PT, 0x8, 0x0 ;  /* 0x000000000000781c */ /* 0x000fe20003f0e170 */
[----:B------:R-:W-:-:S12]  /*03c0*/  VIADD R22, R2, 0xfffffffd ;  /* 0xfffffffd02167836 */ /* 0x000fd80000000000 */
.L_x_4495:
        /* <DEDUP_REMOVED lines=16> */
.L_x_4494:
        /* <DEDUP_REMOVED lines=16> */
.L_x_4493:
[----:B------:R-:W0:Y:S01]  /*05d0*/  S2UR UR6, SR_CgaCtaId ;  /* 0x00000000000679c3 */ /* 0x000e220000008800 */
[----:B------:R-:W-:Y:S01]  /*05e0*/  IMAD R3, R16, R17, RZ ;  /* 0x0000001110037224 */ /* 0x000fe200078e02ff */
[----:B------:R-:W-:Y:S01]  /*05f0*/  ISETP.GT.AND P2, PT, R2, 0x3, PT ;  /* 0x000000030200780c */ /* 0x000fe20003f44270 */
[----:B------:R-:W-:Y:S01]  /*0600*/  UMOV UR5, 0x400 ;  /* 0x0000040000057882 */ /* 0x000fe20000000000 */
[----:B------:R-:W-:Y:S01]  /*0610*/  ULDC.64 UR10, c[0x0][0x210] ;  /* 0x00008400000a7ab9 */ /* 0x000fe20000000a00 */
[----:B------:R-:W-:-:S05]  /*0620*/  IMAD.SHL.U32 R8, R3, 0x2, RZ ;  /* 0x0000000203087824 */ /* 0x000fca00078e00ff */
        /* <DEDUP_REMOVED lines=11> */
.L_x_4497:
        /* <DEDUP_REMOVED lines=16> */
.L_x_4496:
[----:B------:R-:W-:-:S04]  /*07e0*/  IADD3 R8, R2, -R5, RZ ;  /* 0x8000000502087210 */ /* 0x000fc80007ffe0ff */
        /* <DEDUP_REMOVED lines=13> */
.L_x_4492:
[----:B------:R-:W-:Y:S05]  /*08c0*/  BSYNC B0 ;  /* 0x0000000000007941 */ /* 0x000fea0003800000 */
.L_x_4491:
        /* <DEDUP_REMOVED lines=16> */
[----:B0-----:R-:W-:-:S04]  /*09d0*/  IMAD.WIDE R6, R3, 0x2, R6 ;  /* 0x0000000203067825 */ /* 0x001fc800078e0206 */
[----:B------:R-:W-:Y:S01]  /*09e0*/  IMAD.MOV.U32 R3, RZ, RZ, RZ ;  /* 0x000000ffff037224 */ /* 0x000fe200078e00ff */
[----:B------:R-:W-:Y:S06]  /*09f0*/  @!P2 BRA `(.L_x_4499) ;  /* 0x000000000034a947 */ /* 0x000fec0003800000 */
[----:B------:R-:W-:Y:S01]  /*0a00*/  PLOP3.LUT P0, PT, PT, PT, PT, 0x8, 0x0 ;  /* 0x000000000000781c */ /* 0x000fe20003f0e170 */
[----:B------:R-:W-:-:S12]  /*0a10*/  VIADD R16, R2, 0xfffffffd ;  /* 0xfffffffd02107836 */ /* 0x000fd80000000000 */
.L_x_4500:
        /* <DEDUP_REMOVED lines=11> */
.L_x_4499:
[----:B------:R-:W-:-:S04]  /*0ad0*/  IADD3 R5, R2, -R3, RZ ;  /* 0x8000000302057210 */ /* 0x000fc80007ffe0ff */
        /* <DEDUP_REMOVED lines=9> */
.L_x_4498:
[----:B------:R-:W0:Y:S08]  /*0b70*/  LDC R11, c[0x0][0x25c] ;  /* 0x00009700ff0b7b82 */ /* 0x000e300000000800 */
[----:B------:R-:W-:Y:S01]  /*0b80*/  BAR.SYNC.DEFER_BLOCKING 0x0 ;  /* 0x0000000000007b1d */ /* 0x000fe20000010000 */
[----:B------:R-:W-:-:S07]  /*0b90*/  ISETP.GE.AND P0, PT, R88, R89, PT ;  /* 0x000000595800720c */ /* 0x000fce0003f06270 */
[----:B------:R-:W3:Y:S06]  /*0ba0*/  LDC R27, c[0x0][0x264] ;  /* 0x00009900ff1b7b82 */ /* 0x000eec0000000800 */
[----:B------:R-:W-:Y:S05]  /*0bb0*/  @P0 BRA `(.L_x_4501) ;  /* 0x0000000000d40947 */ /* 0x000fea0003800000 */
[----:B--2---:R-:W2:Y:S01]  /*0bc0*/  LDC.64 R2, c[0x0][0x248] ;  /* 0x00009200ff027b82 */ /* 0x004ea20000000a00 */
[----:B------:R-:W-:-:S07]  /*0bd0*/  IMAD.SHL.U32 R7, R4, 0x40, RZ ;  /* 0x0000004004077824 */ /* 0x000fce00078e00ff */
[----:B------:R-:W4:Y:S08]  /*0be0*/  LDC.64 R4, c[0x0][0x220] ;  /* 0x00008800ff047b82 */ /* 0x000f300000000a00 */
[----:B-1----:R-:W1:Y:S01]  /*0bf0*/  LDC.64 R12, c[0x0][0x228] ;  /* 0x00008a00ff0c7b82 */ /* 0x002e620000000a00 */
[----:B--2---:R-:W-:-:S05]  /*0c00*/  IMAD.WIDE R6, R7, 0x2, R2 ;  /* 0x0000000207067825 */ /* 0x004fca00078e0202 */
[----:B------:R2:W5:Y:S01]  /*0c10*/  LDG.E.U16.CONSTANT R16, desc[UR8][R6.64] ;  /* 0x0000000806107981 */ /* 0x000562000c1e9500 */
[----:B------:R-:W-:Y:S01]  /*0c20*/  SHF.R.S32.HI R9, RZ, 0x1f, R0 ;  /* 0x0000001fff097819 */ /* 0x000fe20000011400 */
[----:B------:R-:W-:Y:S01]  /*0c30*/  IMAD.SHL.U32 R8, R0, 0x4, RZ ;  /* 0x0000000400087824 */ /* 0x000fe200078e00ff */
[----:B------:R-:W-:Y:S01]  /*0c40*/  MOV R20, R88 ;  /* 0x0000005800147202 */ /* 0x000fe20000000f00 */
[----:B------:R-:W-:Y:S01]  /*0c50*/  UMOV UR4, URZ ;  /* 0x0000003f00047c82 */ /* 0x000fe20008000000 */
[----:B------:R-:W-:Y:S02]  /*0c60*/  LEA.HI R9, R9, R0, RZ, 0x3 ;  /* 0x0000000009097211 */ /* 0x000fe400078f18ff */
[----:B------:R-:W-:Y:S02]  /*0c70*/  LOP3.LUT R17, R8, 0x10, RZ, 0xc0, !PT ;  /* 0x0000001008117812 */ /* 0x000fe400078ec0ff */
[----:B----4-:R-:W-:-:S07]  /*0c80*/  SHF.R.S32.HI R18, RZ, 0x3, R9 ;  /* 0x00000003ff127819 */ /* 0x010fce0000011409 */
.L_x_4502:
[----:B-----5:R-:W-:-:S04]  /*0c90*/  VIADD R8, R16, UR4 ;  /* 0x0000000410087c36 */ /* 0x020fc80008000000 */
[----:B--2---:R-:W-:-:S05]  /*0ca0*/  IMAD R6, R8, R85, RZ ;  /* 0x0000005508067224 */ /* 0x004fca00078e02ff */
[----:B------:R-:W-:-:S04]  /*0cb0*/  SHF.R.S32.HI R7, RZ, 0x1f, R6 ;  /* 0x0000001fff077819 */ /* 0x000fc80000011406 */
[----:B------:R-:W-:-:S04]  /*0cc0*/  LEA.HI R7, R7, R6, RZ, 0x3 ;  /* 0x0000000607077211 */ /* 0x000fc800078f18ff */
[----:B------:R-:W-:-:S05]  /*0cd0*/  LEA.HI.SX32 R7, R7, R18, 0x1d ;  /* 0x0000001207077211 */ /* 0x000fca00078feaff */
[----:B------:R-:W-:-:S06]  /*0ce0*/  IMAD.WIDE R6, R7, 0x4, R4 ;  /* 0x0000000407067825 */ /* 0x000fcc00078e0204 */
[----:B------:R-:W2:Y:S01]  /*0cf0*/  LDG.E.CONSTANT R6, desc[UR8][R6.64] ;  /* 0x0000000806067981 */ /* 0x000ea2000c1e9900 */
[----:B------:R-:W-:-:S05]  /*0d00*/  LEA R15, R20, 0x1, 0x1 ;  /* 0x00000001140f7811 */ /* 0x000fca00078e08ff */
[----:B------:R-:W-:-:S05]  /*0d10*/  IMAD.WIDE R14, R15, 0x2, R2 ;  /* 0x000000020f0e7825 */ /* 0x000fca00078e0202 */
[----:B------:R4:W3:Y:S01]  /*0d20*/  LDG.E.U16.CONSTANT R25, desc[UR8][R14.64] ;  /* 0x000000080e197981 */ /* 0x0008e2000c1e9500 */
[----:B-1----:R-:W-:-:S05]  /*0d30*/  IMAD.WIDE R8, R8, 0x2, R12 ;  /* 0x0000000208087825 */ /* 0x002fca00078e020c */
[----:B------:R-:W3:Y:S01]  /*0d40*/  LDG.E.U16.CONSTANT R23, desc[UR8][R8.64] ;  /* 0x0000000808177981 */ /* 0x000ee2000c1e9500 */
[----:B------:R-:W-:Y:S01]  /*0d50*/  UIADD3 UR4, UR4, 0x1, URZ ;  /* 0x0000000104047890 */ /* 0x000fe2000fffe03f */
        /* <DEDUP_REMOVED lines=9> */
[----:B------:R-:W-:Y:S01]  /*0df0*/  LOP3.LUT R19, R19, 0xf, RZ, 0xc0, !PT ;  /* 0x0000000f13137812 */ /* 0x000fe200078ec0ff */
[----:B------:R-:W-:Y:S01]  /*0e00*/  VIADD R6, R6, 0x1 ;  /* 0x0000000106067836 */ /* 0x000fe20000000000 */
[----:B------:R-:W-:Y:S01]  /*0e10*/  IADD3 R22, R22, 0x1, RZ ;  /* 0x0000000116167810 */ /* 0x000fe20007ffe0ff */
[----:B----4-:R-:W1:Y:S01]  /*0e20*/  I2F.F16 R14, R21 ;  /* 0x00000015000e7306 */ /* 0x010e620000200c00 */
[----:B---3--:R-:W-:Y:S01]  /*0e30*/  IADD3 R20, R25, R20, RZ ;  /* 0x0000001419147210 */ /* 0x008fe20007ffe0ff */
[----:B------:R-:W-:Y:S02]  /*0e40*/  VIADD R19, R19, 0x1 ;  /* 0x0000000113137836 */ /* 0x000fe40000000000 */
[----:B------:R-:W-:Y:S01]  /*0e50*/  IMAD R15, R6, R6, RZ ;  /* 0x00000006060f7224 */ /* 0x000fe200078e02ff */
[----:B------:R-:W-:Y:S01]  /*0e60*/  ISETP.GE.AND P2, PT, R20, R89, PT ;  /* 0x000000591400720c */ /* 0x000fe20003f46270 */
[----:B------:R-:W-:Y:S02]  /*0e70*/  IMAD R22, R22, R22, RZ ;  /* 0x0000001616167224 */ /* 0x000fe400078e02ff */
[----:B------:R-:W-:Y:S01]  /*0e80*/  IMAD R19, R19, R19, RZ ;  /* 0x0000001313137224 */ /* 0x000fe200078e02ff */
[----:B------:R-:W2:Y:S01]  /*0e90*/  I2F.F16 R6, R15 ;  /* 0x0000000f00067306 */ /* 0x000ea20000200c00 */
[----:B-1----:R-:W-:-:S07]  /*0ea0*/  HMUL2 R9, R14.H0_H0, R23.H0_H0 ;  /* 0x200000170e097232 */ /* 0x002fce0000000800 */
[----:B------:R-:W1:Y:S01]  /*0eb0*/  I2F.F16 R8, R22 ;  /* 0x0000001600087306 */ /* 0x000e620000200c00 */
[----:B--2---:R-:W-:-:S07]  /*0ec0*/  HMUL2 R7, R6.H0_H0, R23.H0_H0 ;  /* 0x2000001706077232 */ /* 0x004fce0000000800 */
[----:B------:R-:W2:Y:S01]  /*0ed0*/  I2F.F16 R24, R19 ;  /* 0x0000001300187306 */ /* 0x000ea20000200c00 */
[-C--:B-1----:R-:W-:Y:S02]  /*0ee0*/  HMUL2 R8, R8.H0_H0, R23.reuse.H0_H0 ;  /* 0x2000001708087232 */ /* 0x082fe40000000800 */
[----:B--2---:R-:W-:Y:S01]  /*0ef0*/  HMUL2 R6, R24.H0_H0, R23.H0_H0 ;  /* 0x2000001718067232 */ /* 0x004fe20000000800 */
[----:B------:R-:W-:Y:S06]  /*0f00*/  @!P2 BRA `(.L_x_4502) ;  /* 0xfffffffc0060a947 */ /* 0x000fec000383ffff */
.L_x_4501:
[----:B------:R-:W-:Y:S01]  /*0f10*/  ULDC UR4, c[0x0][0x258] ;  /* 0x0000960000047ab9 */ /* 0x000fe20000000800 */
[----:B------:R-:W-:Y:S01]  /*0f20*/  ULDC UR5, c[0x0][0x260] ;  /* 0x0000980000057ab9 */ /* 0x000fe20000000800 */
[C---:B------:R-:W-:Y:S01]  /*0f30*/  ISETP.GT.AND P2, PT, R88.reuse, UR4, PT ;  /* 0x0000000458007c0c */ /* 0x040fe2000bf44270 */
[----:B------:R-:W-:Y:S01]  /*0f40*/  ULDC UR6, c[0x0][0x268] ;  /* 0x00009a0000067ab9 */ /* 0x000fe20000000800 */
[C---:B--2---:R-:W-:Y:S02]  /*0f50*/  VIMNMX R2, R88.reuse, UR4, PT ;  /* 0x0000000458027c48 */ /* 0x044fe4000bfe0100 */
[----:B-1----:R-:W-:Y:S02]  /*0f60*/  CS2R R12, SRZ ;  /* 0x00000000000c7805 */ /* 0x002fe4000001ff00 */
[----:B------:R-:W-:Y:S02]  /*0f70*/  ISETP.GT.AND P4, PT, R88, UR5, PT ;  /* 0x0000000558007c0c */ /* 0x000fe4000bf84270 */
[----:B------:R-:W-:-:S02]  /*0f80*/  SHF.R.S32.HI R3, RZ, 0x1f, R2 ;  /* 0x0000001fff037819 */ /* 0x000fc40000011402 */
[C---:B------:R-:W-:Y:S02]  /*0f90*/  ISETP.GT.AND P6, PT, R88.reuse, UR6, PT ;  /* 0x0000000658007c0c */ /* 0x040fe4000bfc4270 */
[----:B------:R-:W-:Y:S02]  /*0fa0*/  LEA.HI R3, R3, R2, RZ, 0x5 ;  /* 0x0000000203037211 */ /* 0x000fe400078f28ff */
[C---:B0-----:R-:W-:Y:S02]  /*0fb0*/  ISETP.GT.AND P3, PT, R88.reuse, R11, PT ;  /* 0x0000000b5800720c */ /* 0x041fe40003f64270 */
[----:B------:R-:W-:Y:S02]  /*0fc0*/  SHF.R.S32.HI R14, RZ, 0x5, R3 ;  /* 0x00000005ff0e7819 */ /* 0x000fe40000011403 */
[----:B------:R-:W-:Y:S02]  /*0fd0*/  CS2R R2, SRZ ;  /* 0x0000000000027805 */ /* 0x000fe4000001ff00 */
[----:B---3--:R-:W-:Y:S01]  /*0fe0*/  ISETP.GT.AND P5, PT, R88, R27, PT ;  /* 0x0000001b5800720c */ /* 0x008fe20003fa4270 */
        /* <DEDUP_REMOVED lines=8> */
.L_x_4503:
        /* <DEDUP_REMOVED lines=8> */
.L_x_4504:
        /* <DEDUP_REMOVED lines=8> */
.L_x_4505:
        /* <DEDUP_REMOVED lines=8> */
.L_x_4506:
[----:B------:R-:W-:Y:S01]  /*11f0*/  HFMA2.MMA R5, -RZ, RZ, 0, 0 ;  /* 0x00000000ff057435 */ /* 0x000fe200000001ff */
[----:B------:R-:W-:Y:S10]  /*1200*/  @!P6 BRA `(.L_x_4507) ;  /* 0x00000000001ce947 */ /* 0x000ff40003800000 */
[----:B------:R-:W0:Y:S02]  /*1210*/  LDC R5, c[0x0][0x26c] ;  /* 0x00009b00ff057b82 */ /* 0x000e240000000800 */
[----:B0-----:R-:W-:-:S05]  /*1220*/  VIMNMX R4, R88, R5, PT ;  /* 0x0000000558047248 */ /* 0x001fca0003fe0100 */
[----:B------:R-:W-:-:S05]  /*1230*/  VIADD R4, R4, -UR6 ;  /* 0x8000000604047c36 */ /* 0x000fca0008000000 */
[----:B------:R-:W-:-:S04]  /*1240*/  SHF.R.S32.HI R5, RZ, 0x1f, R4 ;  /* 0x0000001fff057819 */ /* 0x000fc80000011404 */
[----:B------:R-:W-:-:S04]  /*1250*/  LEA.HI R5, R5, R4, RZ, 0x5 ;  /* 0x0000000405057211 */ /* 0x000fc800078f28ff */
[----:B------:R-:W-:-:S05]  /*1260*/  SHF.R.S32.HI R5, RZ, 0x5, R5 ;  /* 0x00000005ff057819 */ /* 0x000fca0000011405 */
[----:B------:R-:W-:-:S07]  /*1270*/  IMAD.SHL.U32 R5, R5, 0x2, RZ ;  /* 0x0000000205057824 */ /* 0x000fce00078e00ff */
.L_x_4507:
        /* <DEDUP_REMOVED lines=8> */
[----:B------:R-:W-:-:S03]  /*1300*/  PRMT R5, RZ, 0x5410, RZ ;  /* 0x00005410ff057816 */ /* 0x000fc600000000ff */
        /* <DEDUP_REMOVED lines=15> */
[----:B------:R-:W-:Y:S02]  /*1400*/  PRMT R5, RZ, 0x7610, R5 ;  /* 0x00007610ff057816 */ /* 0x000fe40000000005 */
[----:B------:R-:W-:-:S13]  /*1410*/  ISETP.LT.OR P0, PT, R10, 0x2, !P0 ;  /* 0x000000020a00780c */ /* 0x000fda0004701670 */
.L_x_4513:
[----:B------:R-:W-:Y:S02]  /*1420*/  IMAD.MOV.U32 R10, RZ, RZ, R20 ;  /* 0x000000ffff0a7224 */ /* 0x000fe400078e0014 */
[----:B------:R-:W-:-:S05]  /*1430*/  IMAD.MOV.U32 R11, RZ, RZ, R21 ;  /* 0x000000ffff0b7224 */ /* 0x000fca00078e0015 */
[----:B------:R1:W5:Y:S01]  /*1440*/  LDG.E.128.CONSTANT R20, desc[UR8][R10.64] ;  /* 0x000000080a147981 */ /* 0x000362000c1e9d00 */
        /* <DEDUP_REMOVED lines=48> */
[----:B--2---:R-:W-:Y:S02]  /*1750*/  SHF.R.U32.HI R22, RZ, 0xc, R13 ;  /* 0x0000000cff167819 */ /* 0x004fe4000001160d */
[----:B------:R-:W-:Y:S02]  /*1760*/  LOP3.LUT R17, R40, 0x300030, R43, 0xf8, !PT ;  /* 0x0030003028117812 */ /* 0x000fe400078ef82b */
[----:B------:R-:W-:-:S02]  /*1770*/  LOP3.LUT R19, R19, 0x300030, R20, 0xf8, !PT ;  /* 0x0030003013137812 */ /* 0x000fc400078ef814 */
        /* <DEDUP_REMOVED lines=18> */
[----:B------:R-:W-:Y:S02]  /*18a0*/  LOP3.LUT R48, R15, 0x3f003f, RZ, 0xc0, !PT ;  /* 0x003f003f0f307812 */ /* 0x000fe400078ec0ff */
[----:B------:R-:W-:Y:S02]  /*18b0*/  LOP3.LUT R25, R38, 0x64006400, RZ, 0xfc, !PT ;  /* 0x6400640026197812 */ /* 0x000fe400078efcff */
[----:B------:R-:W-:Y:S01]  /*18c0*/  LOP3.LUT R37, R26, 0x64006400, RZ, 0xfc, !PT ;  /* 0x640064001a257812 */ /* 0x000fe200078efcff */
[----:B------:R-:W-:Y:S01]  /*18d0*/  HADD2 R26, R42, -1056, -1056 ;  /* 0xe420e4202a1a7430 */ /* 0x000fe20000000000 */
[----:B------:R-:W-:Y:S02]  /*18e0*/  LOP3.LUT R15, R14, 0x300030, R45, 0xf8, !PT ;  /* 0x003000300e0f7812 */ /* 0x000fe400078ef82d */
        /* <DEDUP_REMOVED lines=111> */
.L_x_4510:
[----:B------:R-:W-:Y:S05]  /*1fe0*/  @P0 BRA `(.L_x_4509) ;  /* 0x0000000000b40947 */ /* 0x000fea0003800000 */
[----:B------:R-:W0:Y:S01]  /*1ff0*/  LDS.128 R12, [UR4+0x40] ;  /* 0x00004004ff0c7984 */ /* 0x000e220008000c00 */
[----:B------:R-:W-:Y:S01]  /*2000*/  IMAD.MOV.U32 R53, RZ, RZ, R21 ;  /* 0x000000ffff357224 */ /* 0x000fe200078e0015 */
[----:B------:R-:W-:Y:S02]  /*2010*/  PRMT R9, R9, 0x5410, R8 ;  /* 0x0000541009097816 */ /* 0x000fe40000000008 */
        /* <DEDUP_REMOVED lines=42> */
.L_x_4509:
[----:B------:R-:W-:Y:S05]  /*22c0*/  @!P1 BRA `(.L_x_4511) ;  /* 0x0000000c00a09947 */ /* 0x000fea0003800000 */
[----:B------:R-:W-:Y:S02]  /*22d0*/  IMAD R13, R36, 0xc, RZ ;  /* 0x0000000c240d7824 */ /* 0x000fe400078e02ff */
[----:B------:R-:W-:-:S04]  /*22e0*/  IMAD.WIDE.U32 R24, R85, 0xc, R10 ;  /* 0x0000000c55187825 */ /* 0x000fc800078e000a */
[----:B------:R-:W-:Y:S02]  /*22f0*/  IMAD.IADD R25, R25, 0x1, R13 ;  /* 0x0000000119197824 */ /* 0x000fe400078e020d */
[----:B------:R-:W-:-:S03]  /*2300*/  IMAD.WIDE R12, R85, 0x4, R24 ;  /* 0x00000004550c7825 */ /* 0x000fc600078e0218 */
[----:B-----5:R-:W2:Y:S01]  /*2310*/  LDG.E.128.CONSTANT R20, desc[UR8][R24.64] ;  /* 0x0000000818147981 */ /* 0x020ea2000c1e9d00 */
[----:B------:R-:W-:-:S03]  /*2320*/  IMAD.WIDE R16, R85, 0x4, R12 ;  /* 0x0000000455107825 */ /* 0x000fc600078e020c */
        /* <DEDUP_REMOVED lines=21> */
[----:B------:R-:W-:Y:S02]  /*2480*/  LOP3.LUT R17, R34, 0xf000f, RZ, 0xc0, !PT ;  /* 0x000f000f22117812 */ /* 0x000fe400078ec0ff */
[--C-:B------:R-:W-:Y:S02]  /*2490*/  SHF.R.U32.HI R21, RZ, 0xc, R22.reuse ;  /* 0x0000000cff157819 */ /* 0x100fe40000011616 */
[----:B------:R-:W-:Y:S02]  /*24a0*/  SHF.R.U32.HI R43, RZ, 0x8, R19 ;  /* 0x00000008ff2b7819 */ /* 0x000fe40000011613 */
        /* <DEDUP_REMOVED lines=14> */
[----:B---3--:R-:W-:-:S02]  /*2590*/  SHF.R.U32.HI R34, RZ, 0xc, R13 ;  /* 0x0000000cff227819 */ /* 0x008fc4000001160d */
[----:B------:R-:W-:Y:S02]  /*25a0*/  LOP3.LUT R38, R13, 0x3f003f, RZ, 0xc0, !PT ;  /* 0x003f003f0d267812 */ /* 0x000fe400078ec0ff */
[----:B------:R-:W-:Y:S02]  /*25b0*/  SHF.R.U32.HI R41, RZ, 0x6, R13 ;  /* 0x00000006ff297819 */ /* 0x000fe4000001160d */
[----:B------:R-:W-:Y:S02]  /*25c0*/  SHF.R.U32.HI R20, RZ, 0xc, R12 ;  /* 0x0000000cff147819 */ /* 0x000fe4000001160c */
[----:B------:R-:W-:Y:S02]  /*25d0*/  SHF.R.U32.HI R13, RZ, 0xc, R14 ;  /* 0x0000000cff0d7819 */ /* 0x000fe4000001160e */
[----:B------:R-:W-:Y:S02]  /*25e0*/  LOP3.LUT R19, R19, 0x300030, R16, 0xf8, !PT ;  /* 0x0030003013137812 */ /* 0x000fe400078ef810 */
[----:B------:R-:W-:-:S02]  /*25f0*/  SHF.R.U32.HI R48, RZ, 0xc, R15 ;  /* 0x0000000cff307819 */ /* 0x000fc4000001160f */
[----:B------:R-:W-:Y:S02]  /*2600*/  LOP3.LUT R16, R21, 0x300030, R22, 0xf8, !PT ;  /* 0x0030003015107812 */ /* 0x000fe400078ef816 */
        /* <DEDUP_REMOVED lines=135> */
.L_x_4512:
        /* <DEDUP_REMOVED lines=45> */
.L_x_4511:
[----:B------:R-:W-:Y:S01]  /*3150*/  IADD3 R88, R88, 0x20, RZ ;  /* 0x0000002058587810 */ /* 0x000fe20007ffe0ff */
[----:B-----5:R-:W-:Y:S01]  /*3160*/  IMAD.WIDE.U32 R20, R85, 0x18, R10 ;  /* 0x0000001855147825 */ /* 0x020fe200078e000a */
[----:B------:R-:W-:Y:S02]  /*3170*/  UIADD3 UR4, UR4, 0x40, URZ ;  /* 0x0000004004047890 */ /* 0x000fe4000fffe03f */
[----:B------:R-:W-:Y:S01]  /*3180*/  ISETP.GE.AND P2, PT, R88, UR5, PT ;  /* 0x0000000558007c0c */ /* 0x000fe2000bf46270 */
[----:B-1----:R-:W-:Y:S01]  /*3190*/  IMAD R11, R36, 0x18, RZ ;  /* 0x00000018240b7824 */ /* 0x002fe200078e02ff */
[----:B------:R-:W-:-:S03]  /*31a0*/  ISETP.LT.AND P3, PT, R88, R89, PT ;  /* 0x000000595800720c */ /* 0x000fc60003f61270 */
[----:B------:R-:W-:-:S10]  /*31b0*/  IMAD.IADD R21, R21, 0x1, R11 ;  /* 0x0000000115157824 */ /* 0x000fd400078e020b */
[----:B------:R-:W-:Y:S05]  /*31c0*/  @!P2 BRA P3, `(.L_x_4513) ;  /* 0xffffffe00094a947 */ /* 0x000fea000183ffff */
.L_x_4508:
        /* <DEDUP_REMOVED lines=11> */
.L_x_4517:
[----:B0-----:R-:W0:Y:S02]  /*3280*/  LDC R85, c[0x0][0x23c] ;  /* 0x00008f00ff557b82 */ /* 0x001e240000000800 */
[C---:B0-----:R-:W-:Y:S02]  /*3290*/  IMAD.WIDE R10, R85.reuse, 0x4, R20 ;  /* 0x00000004550a7825 */ /* 0x041fe400078e0214 */
[----:B------:R-:W5:Y:S04]  /*32a0*/  LDG.E.128.CONSTANT R20, desc[UR8][R20.64] ;  /* 0x0000000814147981 */ /* 0x000f68000c1e9d00 */
[----:B------:R0:W5:Y:S01]  /*32b0*/  LDG.E.128.CONSTANT R16, desc[UR8][R10.64] ;  /* 0x000000080a107981 */ /* 0x000162000c1e9d00 */
[----:B------:R-:W-:Y:S01]  /*32c0*/  IMAD.WIDE R90, R85, 0x4, R10 ;  /* 0x00000004555a7825 */ /* 0x000fe200078e020a */
[----:B------:R-:W-:Y:S06]  /*32d0*/  @!P1 BRA `(.L_x_4515) ;  /* 0x00000018000c9947 */ /* 0x000fec0003800000 */
[----:B------:R-:W2:Y:S01]  /*32e0*/  LDG.E.128.CONSTANT R12, desc[UR8][R90.64] ;  /* 0x000000085a0c7981 */ /* 0x000ea2000c1e9d00 */
[--C-:B-----5:R-:W-:Y:S01]  /*32f0*/  SHF.R.U32.HI R25, RZ, 0xf, R22.reuse ;  /* 0x0000000fff197819 */ /* 0x120fe20000011616 */
[----:B------:R-:W-:Y:S01]  /*3300*/  IMAD.MOV.U32 R32, RZ, RZ, 0x3000 ;  /* 0x00003000ff207424 */ /* 0x000fe200078e00ff */
[C---:B0-----:R-:W-:Y:S02]  /*3310*/  LOP3.LUT R10, R22.reuse, 0x380038, RZ, 0xc0, !PT ;  /* 0x00380038160a7812 */ /* 0x041fe400078ec0ff */
        /* <DEDUP_REMOVED lines=39> */
[----:B------:R-:W-:Y:S01]  /*3590*/  LOP3.LUT R37, R19, 0x380038, RZ, 0xc0, !PT ;  /* 0x0038003813257812 */ /* 0x000fe200078ec0ff */
[-C--:B------:R-:W-:Y:S01]  /*35a0*/  HFMA2 R77, R77, R32.reuse.H0_H0, -132, -132 ;  /* 0xd820d8204d4d7431 */ /* 0x080fe20000040020 */
[----:B------:R-:W-:Y:S01]  /*35b0*/  SHF.R.U32.HI R48, RZ, 0x6, R19 ;  /* 0x00000006ff307819 */ /* 0x000fe20000011613 */
        /* <DEDUP_REMOVED lines=19> */
[----:B------:R-:W-:Y:S01]  /*36f0*/  MOV R40, 0x2400 ;  /* 0x0000240000287802 */ /* 0x000fe20000000f00 */
[----:B------:R-:W-:Y:S01]  /*3700*/  HFMA2 R61, R61, R32.H0_H0, -132, -132 ;  /* 0xd820d8203d3d7431 */ /* 0x000fe20000040020 */
[----:B------:R-:W-:Y:S02]  /*3710*/  LOP3.LUT R63, R36, 0x64006400, RZ, 0xfc, !PT ;  /* 0x64006400243f7812 */ /* 0x000fe400078efcff */
[----:B------:R-:W-:-:S02]  /*3720*/  LOP3.LUT R70, R41, 0x70007, RZ, 0xc0, !PT ;  /* 0x0007000729467812 */ /* 0x000fc400078ec0ff */
[----:B------:R-:W-:Y:S01]  /*3730*/  LOP3.LUT R82, R26, 0x70007, RZ, 0xc0, !PT ;  /* 0x000700071a527812 */ /* 0x000fe200078ec0ff */
[----:B------:R-:W-:Y:S01]  /*3740*/  HFMA2 R63, R63, R40.H0_H0, -20, -20 ;  /* 0xcd00cd003f3f7431 */ /* 0x000fe20000040028 */
        /* <DEDUP_REMOVED lines=237> */
.L_x_4516:
        /* <DEDUP_REMOVED lines=79> */
.L_x_4515:
[----:B------:R-:W-:Y:S01]  /*4b10*/  VIADD R88, R88, 0x20 ;  /* 0x0000002058587836 */ /* 0x000fe20000000000 */
[----:B------:R-:W-:Y:S01]  /*4b20*/  UIADD3 UR4, UR4, 0x40, URZ ;  /* 0x0000004004047890 */ /* 0x000fe2000fffe03f */
[----:B-----5:R-:W-:-:S03]  /*4b30*/  IMAD.WIDE R20, R85, 0x4, R90 ;  /* 0x0000000455147825 */ /* 0x020fc600078e025a */
[C---:B------:R-:W-:Y:S02]  /*4b40*/  ISETP.GE.AND P2, PT, R88.reuse, UR5, PT ;  /* 0x0000000558007c0c */ /* 0x040fe4000bf46270 */
[----:B------:R-:W-:-:S13]  /*4b50*/  ISETP.LT.AND P3, PT, R88, R89, PT ;  /* 0x000000595800720c */ /* 0x000fda0003f61270 */
[----:B------:R-:W-:Y:S05]  /*4b60*/  @!P2 BRA P3, `(.L_x_4517) ;  /* 0xffffffe400c4a947 */ /* 0x000fea000183ffff */
.L_x_4514:
        /* <DEDUP_REMOVED lines=9> */
[----:B-1----:R-:W-:Y:S02]  /*4c00*/  IMAD R0, R0, -0x2, R11 ;  /* 0xfffffffe00007824 */ /* 0x002fe400078e020b */
[----:B------:R-:W-:-:S03]  /*4c10*/  IMAD.SHL.U32 R11, R85, 0x4, RZ ;  /* 0x00000004550b7824 */ /* 0x000fc600078e00ff */
[----:B------:R-:W-:Y:S02]  /*4c20*/  ISETP.LT.OR P0, PT, R0, 0x2, !P0 ;  /* 0x000000020000780c */ /* 0x000fe40004701670 */
[----:B------:R-:W-:-:S04]  /*4c30*/  SHF.R.S32.HI R0, RZ, 0x1f, R85 ;  /* 0x0000001fff007819 */ /* 0x000fc80000011455 */
[----:B------:R-:W-:-:S07]  /*4c40*/  SHF.L.U64.HI R0, R85, 0x2, R0 ;  /* 0x0000000255007819 */ /* 0x000fce0000010200 */
.L_x_4521:
[----:B------:R-:W-:Y:S05]  /*4c50*/  @!P1 BRA `(.L_x_4519) ;  /* 0x0000000c001c9947 */ /* 0x000fea0003800000 */
[----:B------:R-:W2:Y:S01]  /*4c60*/  LDG.E.128.CONSTANT R12, desc[UR8][R20.64] ;  /* 0x00000008140c7981 */ /* 0x000ea2000c1e9d00 */
[----:B------:R-:W-:Y:S01]  /*4c70*/  MOV R16, 0x3400 ;  /* 0x0000340000107802 */ /* 0x000fe20000000f00 */
[----:B------:R-:W-:Y:S01]  /*4c80*/  IMAD.MOV.U32 R17, RZ, RZ, 0x2400 ;  /* 0x00002400ff117424 */ /* 0x000fe200078e00ff */
[----:B------:R-:W-:Y:S01]  /*4c90*/  PRMT R10, R86, 0x9910, RZ ;  /* 0x00009910560a7816 */ /* 0x000fe200000000ff */
[----:B------:R-:W-:Y:S01]  /*4ca0*/  IMAD.MOV.U32 R36, RZ, RZ, 0x2c00 ;  /* 0x00002c00ff247424 */ /* 0x000fe200078e00ff */
[----:B------:R-:W-:Y:S02]  /*4cb0*/  PRMT R7, R7, 0x5410, R16 ;  /* 0x0000541007077816 */ /* 0x000fe40000000010 */
[----:B------:R-:W-:Y:S02]  /*4cc0*/  PRMT R6, R6, 0x5410, R17 ;  /* 0x0000541006067816 */ /* 0x000fe40000000011 */
[----:B------:R-:W-:Y:S02]  /*4cd0*/  ISETP.NE.AND P2, PT, R10, RZ, PT ;  /* 0x000000ff0a00720c */ /* 0x000fe40003f45270 */
        /* <DEDUP_REMOVED lines=145> */
.L_x_4520:
        /* <DEDUP_REMOVED lines=46> */
.L_x_4519:
[----:B------:R-:W-:Y:S01]  /*58d0*/  VIADD R88, R88, 0x10 ;  /* 0x0000001058587836 */ /* 0x000fe20000000000 */
[----:B------:R-:W-:Y:S01]  /*58e0*/  IADD3 R20, P3, R20, R11, RZ ;  /* 0x0000000b14147210 */ /* 0x000fe20007f7e0ff */
[----:B------:R-:W-:-:S03]  /*58f0*/  UIADD3 UR4, UR4, 0x20, URZ ;  /* 0x0000002004047890 */ /* 0x000fc6000fffe03f */
[C---:B------:R-:W-:Y:S01]  /*5900*/  ISETP.GE.AND P2, PT, R88.reuse, UR5, PT ;  /* 0x0000000558007c0c */ /* 0x040fe2000bf46270 */
[----:B------:R-:W-:Y:S01]  /*5910*/  IMAD.X R21, R21, 0x1, R0, P3 ;  /* 0x0000000115157824 */ /* 0x000fe200018e0600 */
[----:B------:R-:W-:-:S13]  /*5920*/  ISETP.LT.AND P4, PT, R88, R89, PT ;  /* 0x000000595800720c */ /* 0x000fda0003f81270 */
[----:B------:R-:W-:Y:S05]  /*5930*/  @!P2 BRA P4, `(.L_x_4521) ;  /* 0xfffffff000c4a947 */ /* 0x000fea000203ffff */
.L_x_4518:
[----:B------:R-:W-:Y:S05]  /*5940*/  @!P1 EXIT ;  /* 0x000000000000994d */ /* 0x000fea0003800000 */
[----:B------:R-:W1:Y:S01]  /*5950*/  S2R R0, SR_CTAID.X ;  /* 0x0000000000007919 */ /* 0x000e620000002500 */
[----:B------:R-:W2:Y:S01]  /*5960*/  S2UR UR4, SR_CTAID.Y ;  /* 0x00000000000479c3 */ /* 0x000ea20000002600 */
[----:B------:R-:W-:Y:S01]  /*5970*/  IMAD.MOV.U32 R8, RZ, RZ, R5 ;  /* 0x000000ffff087224 */ /* 0x000fe200078e0005 */
[----:B------:R-:W1:Y:S06]  /*5980*/  S2R R7, SR_TID.X ;  /* 0x0000000000077919 */ /* 0x000e6c0000002100 */
[----:B------:R-:W3:Y:S08]  /*5990*/  LDC.64 R16, c[0x0][0x238] ;  /* 0x00008e00ff107b82 */ /* 0x000ef00000000a00 */
[----:B0-----:R-:W0:Y:S01]  /*59a0*/  LDC.64 R10, c[0x0][0x230] ;  /* 0x00008c00ff0a7b82 */ /* 0x001e220000000a00 */
[----:B--2---:R-:W-:Y:S01]  /*59b0*/  USHF.L.U32 UR4, UR4, 0x1, URZ ;  /* 0x0000000104047899 */ /* 0x004fe2000800063f */
[----:B-1----:R-:W-:-:S05]  /*59c0*/  LEA R0, R0, R7, 0x5 ;  /* 0x0000000700007211 */ /* 0x002fca00078e28ff */
[----:B------:R-:W-:-:S04]  /*59d0*/  IMAD.SHL.U32 R0, R0, 0x4, RZ ;  /* 0x0000000400007824 */ /* 0x000fc800078e00ff */
[----:B---3--:R-:W-:-:S04]  /*59e0*/  IMAD R12, R17, UR4, R0 ;  /* 0x00000004110c7c24 */ /* 0x008fc8000f8e0200 */
[----:B0-----:R-:W-:-:S05]  /*59f0*/  IMAD.WIDE R6, R12, 0x2, R10 ;  /* 0x000000020c067825 */ /* 0x001fca00078e020a */
[----:B------:R0:W-:Y:S01]  /*5a00*/  ATOM.E.ADD.F16x2.RN.STRONG.GPU P0, RZ, desc[UR8][R6.64], R8 ;  /* 0x0000000806ff79a2 */ /* 0x0001e2000810e1c8 */
[----:B------:R-:W-:Y:S01]  /*5a10*/  IADD3 R9, RZ, -UR4, RZ ;  /* 0x80000004ff097c10 */ /* 0x000fe2000fffe0ff */
[----:B------:R-:W-:Y:S01]  /*5a20*/  BSSY B0, `(.L_x_4522) ;  /* 0x0000011000007945 */ /* 0x000fe20003800000 */
[----:B------:R-:W-:Y:S02]  /*5a30*/  IMAD.MOV.U32 R13, RZ, RZ, R4 ;  /* 0x000000ffff0d7224 */ /* 0x000fe400078e0004 */
[----:B------:R-:W-:Y:S01]  /*5a40*/  VIADDMNMX R0, R9, R16, 0x2, PT ;  /* 0x0000000209007446 */ /* 0x000fe20003800110 */
[----:B0-----:R-:W-:Y:S06]  /*5a50*/  @P0 BRA `(.L_x_4523) ;  /* 0x0000000000340947 */ /* 0x001fec0003800000 */
[----:B------:R-:W0:Y:S02]  /*5a60*/  QSPC.E.S P0, RZ, [R6] ;  /* 0x0000000006ff73aa */ /* 0x000e240000000500 */
[----:B0-----:R-:W-:Y:S05]  /*5a70*/  @!P0 BRA `(.L_x_4524) ;  /* 0x0000000000208947 */ /* 0x001fea0003800000 */
[----:B------:R-:W-:-:S05]  /*5a80*/  IMAD.MOV.U32 R8, RZ, RZ, R6 ;  /* 0x000000ffff087224 */ /* 0x000fca00078e0006 */
[----:B------:R-:W-:-:S07]  /*5a90*/  MOV R8, R8 ;  /* 0x0000000800087202 */ /* 0x000fce0000000f00 */
.L_x_4525:
[----:B------:R-:W0:Y:S02]  /*5aa0*/  LDS R14, [R8] ;  /* 0x00000000080e7984 */ /* 0x000e240000000800 */
[----:B0-----:R-:W-:-:S10]  /*5ab0*/  HFMA2.MMA R15, R14, 1, 1, R5 ;  /* 0x3c003c000e0f7835 */ /* 0x001fd40000000005 */
[----:B------:R-:W0:Y:S02]  /*5ac0*/  ATOMS.CAST.SPIN R15, [R8], R14, R15 ;  /* 0x0000000e080f738d */ /* 0x000e24000180000f */
[----:B0-----:R-:W-:-:S13]  /*5ad0*/  ISETP.EQ.U32.AND P0, PT, R15, 0x1, PT ;  /* 0x000000010f00780c */ /* 0x001fda0003f02070 */
[----:B------:R-:W-:Y:S05]  /*5ae0*/  @!P0 BRA `(.L_x_4525) ;  /* 0xfffffffc00ec8947 */ /* 0x000fea000383ffff */
[----:B------:R-:W-:Y:S05]  /*5af0*/  BRA `(.L_x_4523) ;  /* 0x00000000000c7947 */ /* 0x000fea0003800000 */
.L_x_4524:
[----:B------:R-:W2:Y:S02]  /*5b00*/  LD.E R5, desc[UR8][R6.64] ;  /* 0x0000000806057980 */ /* 0x000ea4000c101900 */
[----:B--2---:R-:W-:-:S05]  /*5b10*/  IADD3 R5, R8, R5, RZ ;  /* 0x0000000508057210 */ /* 0x004fca0007ffe0ff */
[----:B------:R0:W-:Y:S02]  /*5b20*/  ST.E desc[UR8][R6.64], R5 ;  /* 0x0000000506007985 */ /* 0x0001e4000c101908 */
.L_x_4523:
[----:B------:R-:W-:Y:S05]  /*5b30*/  BSYNC B0 ;  /* 0x0000000000007941 */ /* 0x000fea0003800000 */
.L_x_4522:
[----:B------:R1:W-:Y:S01]  /*5b40*/  ATOM.E.ADD.F16x2.RN.STRONG.GPU P0, RZ, desc[UR8][R6.64+0x4], R13 ;  /* 0x0000040d06ff79a2 */ /* 0x0003e2000810e1c8 */
[----:B------:R-:W-:Y:S04]  /*5b50*/  BSSY B0, `(.L_x_4526) ;  /* 0x000000f000007945 */ /* 0x000fe80003800000 */
[----:B-1----:R-:W-:Y:S05]  /*5b60*/  @P0 BRA `(.L_x_4527) ;  /* 0x0000000000340947 */ /* 0x002fea0003800000 */
[----:B------:R-:W1:Y:S02]  /*5b70*/  QSPC.E.S P0, RZ, [R6+0x4] ;  /* 0x0000040006ff73aa */ /* 0x000e640000000500 */
[----:B-1----:R-:W-:Y:S05]  /*5b80*/  @!P0 BRA `(.L_x_4528) ;  /* 0x0000000000208947 */ /* 0x002fea0003800000 */
[----:B0-----:R-:W-:Y:S01]  /*5b90*/  MOV R6, R6 ;  /* 0x0000000600067202 */ /* 0x001fe20000000f00 */
[----:B------:R-:W-:-:S07]  /*5ba0*/  IMAD.MOV.U32 R7, RZ, RZ, R4 ;  /* 0x000000ffff077224 */ /* 0x000fce00078e0004 */
.L_x_4529:
[----:B------:R-:W0:Y:S02]  /*5bb0*/  LDS R4, [R6+0x4] ;  /* 0x0000040006047984 */ /* 0x000e240000000800 */
[----:B0-----:R-:W-:-:S06]  /*5bc0*/  HADD2 R5, R4, R7 ;  /* 0x0000000704057230 */ /* 0x001fcc0000000000 */
[----:B------:R-:W0:Y:S02]  /*5bd0*/  ATOMS.CAST.SPIN R5, [R6+0x4], R4, R5 ;  /* 0x000004040605738d */ /* 0x000e240001800005 */
[----:B0-----:R-:W-:-:S13]  /*5be0*/  ISETP.EQ.U32.AND P0, PT, R5, 0x1, PT ;  /* 0x000000010500780c */ /* 0x001fda0003f02070 */
[----:B------:R-:W-:Y:S05]  /*5bf0*/  @!P0 BRA `(.L_x_4529) ;  /* 0xfffffffc00ec8947 */ /* 0x000fea000383ffff */
[----:B------:R-:W-:Y:S05]  /*5c00*/  BRA `(.L_x_4527) ;  /* 0x00000000000c7947 */ /* 0x000fea0003800000 */
.L_x_4528:
[----:B------:R-:W0:Y:S02]  /*5c10*/  LD.E R4, desc[UR8][R6.64+0x4] ;  /* 0x0000040806047980 */ /* 0x000e24000c101900 */
[----:B0-----:R-:W-:-:S05]  /*5c20*/  IMAD.IADD R5, R13, 0x1, R4 ;  /* 0x000000010d057824 */ /* 0x001fca00078e0204 */
[----:B------:R1:W-:Y:S02]  /*5c30*/  ST.E desc[UR8][R6.64+0x4], R5 ;  /* 0x0000040506007985 */ /* 0x0003e4000c101908 */
.L_x_4527:
[----:B------:R-:W-:Y:S05]  /*5c40*/  BSYNC B0 ;  /* 0x0000000000007941 */ /* 0x000fea0003800000 */
.L_x_4526:
        /* <DEDUP_REMOVED lines=11> */
.L_x_4533:
[----:B------:R-:W0:Y:S02]  /*5d00*/  LDS R8, [R6] ;  /* 0x0000000006087984 */ /* 0x000e240000000800 */
[----:B0-----:R-:W-:-:S10]  /*5d10*/  HFMA2.MMA R9, R8, 1, 1, R3 ;  /* 0x3c003c0008097835 */ /* 0x001fd40000000003 */
[----:B------:R-:W0:Y:S02]  /*5d20*/  ATOMS.CAST.SPIN R9, [R6], R8, R9 ;  /* 0x000000080609738d */ /* 0x000e240001800009 */
[----:B0-----:R-:W-:-:S13]  /*5d30*/  ISETP.EQ.U32.AND P0, PT, R9, 0x1, PT ;  /* 0x000000010900780c */ /* 0x001fda0003f02070 */
[----:B------:R-:W-:Y:S05]  /*5d40*/  @!P0 BRA `(.L_x_4533) ;  /* 0xfffffffc00ec8947 */ /* 0x000fea000383ffff */
[----:B------:R-:W-:Y:S05]  /*5d50*/  BRA `(.L_x_4531) ;  /* 0x00000000000c7947 */ /* 0x000fea0003800000 */
.L_x_4532:
[----:B------:R-:W2:Y:S02]  /*5d60*/  LD.E R0, desc[UR8][R4.64] ;  /* 0x0000000804007980 */ /* 0x000ea4000c101900 */
[----:B--2---:R-:W-:-:S05]  /*5d70*/  IMAD.IADD R3, R3, 0x1, R0 ;  /* 0x0000000103037824 */ /* 0x004fca00078e0200 */
[----:B------:R0:W-:Y:S02]  /*5d80*/  ST.E desc[UR8][R4.64], R3 ;  /* 0x0000000304007985 */ /* 0x0001e4000c101908 */
.L_x_4531:
[----:B------:R-:W-:Y:S05]  /*5d90*/  BSYNC B0 ;  /* 0x0000000000007941 */ /* 0x000fea0003800000 */
.L_x_4530:
[----:B------:R1:W-:Y:S02]  /*5da0*/  ATOM.E.ADD.F16x2.RN.STRONG.GPU P0, RZ, desc[UR8][R4.64+0x4], R2 ;  /* 0x0000040204ff79a2 */ /* 0x0003e4000810e1c8 */
[----:B-1----:R-:W-:Y:S05]  /*5db0*/  @P0 EXIT ;  /* 0x000000000000094d */ /* 0x002fea0003800000 */
[----:B------:R-:W1:Y:S02]  /*5dc0*/  QSPC.E.S P0, RZ, [R4+0x4] ;  /* 0x0000040004ff73aa */ /* 0x000e640000000500 */
[----:B-1----:R-:W-:Y:S05]  /*5dd0*/  @!P0 BRA `(.L_x_4534) ;  /* 0x0000000000208947 */ /* 0x002fea0003800000 */
[----:B0-----:R-:W-:Y:S02]  /*5de0*/  MOV R4, R4 ;  /* 0x0000000400047202 */ /* 0x001fe40000000f00 */
[----:B------:R-:W-:-:S07]  /*5df0*/  MOV R5, R2 ;  /* 0x0000000200057202 */ /* 0x000fce0000000f00 */
.L_x_4535:
[----:B------:R-:W0:Y:S02]  /*5e00*/  LDS R2, [R4+0x4] ;  /* 0x0000040004027984 */ /* 0x000e240000000800 */
[----:B0-----:R-:W-:-:S06]  /*5e10*/  HADD2 R3, R2, R5 ;  /* 0x0000000502037230 */ /* 0x001fcc0000000000 */
[----:B------:R-:W0:Y:S02]  /*5e20*/  ATOMS.CAST.SPIN R3, [R4+0x4], R2, R3 ;  /* 0x000004020403738d */ /* 0x000e240001800003 */
[----:B0-----:R-:W-:-:S13]  /*5e30*/  ISETP.EQ.U32.AND P0, PT, R3, 0x1, PT ;  /* 0x000000010300780c */ /* 0x001fda0003f02070 */
[----:B------:R-:W-:Y:S05]  /*5e40*/  @!P0 BRA `(.L_x_4535) ;  /* 0xfffffffc00ec8947 */ /* 0x000fea000383ffff */
[----:B------:R-:W-:Y:S05]  /*5e50*/  EXIT ;  /* 0x000000000000794d */ /* 0x000fea0003800000 */
.L_x_4534:
[----:B------:R-:W0:Y:S02]  /*5e60*/  LD.E R0, desc[UR8][R4.64+0x4] ;  /* 0x0000040804007980 */ /* 0x000e24000c101900 */
[----:B0-----:R-:W-:-:S05]  /*5e70*/  IMAD.IADD R3, R2, 0x1, R0 ;  /* 0x0000000102037824 */ /* 0x001fca00078e0200 */
[----:B------:R-:W-:Y:S01]  /*5e80*/  ST.E desc[UR8][R4.64+0x4], R3 ;  /* 0x0000040304007985 */ /* 0x000fe2000c101908 */
[----:B------:R-:W-:Y:S05]  /*5e90*/  EXIT ;  /* 0x000000000000794d */ /* 0x000fea0003800000 */
.L_x_4536:
        /* <DEDUP_REMOVED lines=14> */
.L_x_5248:


//--------------------- .text._Z23gemm_half_q_half_kernelILi2ELi128ELb1ELb0ELi32EEvPK6__halfPKjS4_S2_PS0_iiiiPKtS7_iiiiiibS2_i --------------------------
	.section	.text._Z23gemm_half_q_half_kernelILi2ELi128ELb1ELb0ELi32EEvPK6__halfPKjS4_S2_PS0_iiiiPKtS7_iiiiiibS2_i,"ax",@progbits
	.align	128
        .global         _Z23gemm_half_q_half_kernelILi2ELi128ELb1ELb0ELi32EEvPK6__halfPKjS4_S2_PS0_iiiiPKtS7_iiiiiibS2_i
        .type           _Z23gemm_half_q_half_kernelILi2ELi128ELb1ELb0ELi32EEvPK6__halfPKjS4_S2_PS0_iiiiPKtS7_iiiiiibS2_i,@function
        .size           _Z23gemm_half_q_half_kernelILi2ELi128ELb1ELb0ELi32EEvPK6__halfPKjS4_S2_PS0_iiiiPKtS7_iiiiiibS2_i,(.L_x_5249 - _Z23gemm_half_q_half_kernelILi2ELi128ELb1ELb0ELi32EEvPK6__halfPKjS4_S2_PS0_iiiiPKtS7_iiiiiibS2_i)
        .other          _Z23gemm_half_q_half_kernelILi2ELi128ELb1ELb0ELi32EEvPK6__halfPKjS4_S2_PS0_iiiiPKtS7_iiiiiibS2_i,@"STO_CUDA_ENTRY STV_DEFAULT"
_Z23gemm_half_q_half_kernelILi2ELi128ELb1ELb0ELi32EEvPK6__halfPKjS4_S2_PS0_iiiiPKtS7_iiiiiibS2_i:
.text._Z23gemm_half_q_half_kernelILi2ELi128ELb1ELb0ELi32EEvPK6__halfPKjS4_S2_PS0_iiiiPKtS7_iiiiiibS2_i:
[----:B------:R-:W-:Y:S01]  /*0000*/  LDC R1, c[0x0][0x28] ;  /* 0x00000a00ff017b82 */ /* 0x000fe20000000800 */
[----:B------:R-:W0:Y:S07]  /*0010*/  S2R R8, SR_CTAID.Y ;  /* 0x0000000000087919 */ /* 0x000e2e0000002600 */
[----:B------:R-:W0:Y:S01]  /*0020*/  LDC R3, c[0x0][0x238] ;  /* 0x00008e00ff037b82 */ /* 0x000e220000000800 */
[----:B------:R-:W-:Y:S01]  /*0030*/  ULDC.64 UR6, c[0x0][0x208] ;  /* 0x0000820000067ab9 */ /* 0x000fe20000000a00 */
[----:B------:R-:W-:Y:S01]  /*0040*/  PRMT R26, RZ, 0x7610, R26 ;  /* 0x00007610ff1a7816 */ /* 0x000fe2000000001a */
[----:B------:R-:W1:Y:S01]  /*0050*/  S2R R6, SR_TID.X ;  /* 0x0000000000067919 */ /* 0x000e620000002100 */
[----:B------:R-:W-:Y:S01]  /*0060*/  PRMT R2, RZ, 0x7610, R2 ;  /* 0x00007610ff027816 */ /* 0x000fe20000000002 */
[----:B------:R-:W2:Y:S03]  /*0070*/  S2R R7, SR_CTAID.X ;  /* 0x0000000000077919 */ /* 0x000ea60000002500 */
[----:B------:R-:W3:Y:S01]  /*0080*/  LDC R9, c[0x0][0x240] ;  /* 0x00009000ff097b82 */ /* 0x000ee20000000800 */
[----:B------:R-:W4:Y:S01]  /*0090*/  S2R R4, SR_CTAID.Z ;  /* 0x0000000000047919 */ /* 0x000f220000002700 */
[--C-:B0-----:R-:W-:Y:S01]  /*00a0*/  IMAD R0, R8, -0x2, R3.reuse ;  /* 0xfffffffe08007824 */ /* 0x101fe200078e0203 */
[----:B------:R-:W-:-:S04]  /*00b0*/  PRMT R3, RZ, 0x7610, R3 ;  /* 0x00007610ff037816 */ /* 0x000fc80000000003 */
        /* <DEDUP_REMOVED lines=13> */
.L_x_4537:
        /* <DEDUP_REMOVED lines=36> */
.L_x_4542:
        /* <DEDUP_REMOVED lines=16> */
.L_x_4541:
        /* <DEDUP_REMOVED lines=16> */
.L_x_4540:
        /* <DEDUP_REMOVED lines=17> */
.L_x_4544:
        /* <DEDUP_REMOVED lines=16> */
.L_x_4543:
        /* <DEDUP_REMOVED lines=14> */
.L_x_4539:
[----:B------:R-:W-:Y:S05]  /*08c0*/  BSYNC B0 ;  /* 0x0000000000007941 */ /* 0x000fea0003800000 */
.L_x_4538:
        /* <DEDUP_REMOVED lines=21> */
.L_x_4547:
        /* <DEDUP_REMOVED lines=11> */
.L_x_4546:
        /* <DEDUP_REMOVED lines=10> */
.L_x_4545:
[----:B------:R-:W0:Y:S08]  /*0b70*/  LDC R10, c[0x0][0x25c] ;  /* 0x00009700ff0a7b82 */ /* 0x000e300000000800 */
[----:B------:R-:W-:Y:S01]  /*0b80*/  BAR.SYNC.DEFER_BLOCKING 0x0 ;  /* 0x0000000000007b1d */ /* 0x000fe20000010000 */
[----:B------:R-:W-:-:S05]  /*0b90*/  ISETP.GE.AND P6, PT, R25, R24, PT ;  /* 0x000000181900720c */ /* 0x000fca0003fc6270 */
[----:B------:R-:W-:Y:S02]  /*0ba0*/  ULDC UR5, c[0x0][0x258] ;  /* 0x0000960000057ab9 */ /* 0x000fe40000000800 */
[----:B------:R-:W3:Y:S01]  /*0bb0*/  LDC R12, c[0x0][0x264] ;  /* 0x00009900ff0c7b82 */ /* 0x000ee20000000800 */
[----:B------:R-:W-:Y:S01]  /*0bc0*/  ULDC UR8, c[0x0][0x260] ;  /* 0x0000980000087ab9 */ /* 0x000fe20000000800 */
[----:B------:R-:W-:Y:S01]  /*0bd0*/  ULDC UR9, c[0x0][0x268] ;  /* 0x00009a0000097ab9 */ /* 0x000fe20000000800 */
[C---:B-1----:R-:W-:Y:S02]  /*0be0*/  VIMNMX R11, R25.reuse, UR5, PT ;  /* 0x00000005190b7c48 */ /* 0x042fe4000bfe0100 */
[C---:B------:R-:W-:Y:S02]  /*0bf0*/  ISETP.GT.AND P0, PT, R25.reuse, UR5, PT ;  /* 0x0000000519007c0c */ /* 0x040fe4000bf04270 */
[C---:B------:R-:W-:Y:S02]  /*0c00*/  ISETP.GT.AND P2, PT, R25.reuse, UR8, PT ;  /* 0x0000000819007c0c */ /* 0x040fe4000bf44270 */
[----:B------:R-:W-:-:S02]  /*0c10*/  ISETP.GT.AND P3, PT, R25, UR9, PT ;  /* 0x0000000919007c0c */ /* 0x000fc4000bf64270 */
[----:B------:R-:W-:Y:S02]  /*0c20*/  SHF.R.S32.HI R14, RZ, 0x1f, R11 ;  /* 0x0000001fff0e7819 */ /* 0x000fe4000001140b */
[C---:B0-----:R-:W-:Y:S02]  /*0c30*/  ISETP.GT.AND P4, PT, R25.reuse, R10, PT ;  /* 0x0000000a1900720c */ /* 0x041fe40003f84270 */
[----:B---3--:R-:W-:Y:S01]  /*0c40*/  ISETP.GT.AND P5, PT, R25, R12, PT ;  /* 0x0000000c1900720c */ /* 0x008fe20003fa4270 */
[----:B------:R-:W-:-:S12]  /*0c50*/  @P6 BRA `(.L_x_4548) ;  /* 0x0000000000d46947 */ /* 0x000fd80003800000 */
[----:B--2---:R-:W0:Y:S01]  /*0c60*/  LDC.64 R6, c[0x0][0x248] ;  /* 0x00009200ff067b82 */ /* 0x004e220000000a00 */
        /* <DEDUP_REMOVED lines=12> */
.L_x_4549:
        /* <DEDUP_REMOVED lines=40> */
.L_x_4548:
[----:B------:R-:W-:Y:S02]  /*0fb0*/  LEA.HI R14, R14, R11, RZ, 0x5 ;  /* 0x0000000b0e0e7211 */ /* 0x000fe400078f28ff */
[----:B------:R-:W-:Y:S01]  /*0fc0*/  CS2R R4, SRZ ;  /* 0x0000000000047805 */ /* 0x000fe2000001ff00 */
[----:B------:R-:W-:Y:S06]  /*0fd0*/  @!P0 BRA `(.L_x_4550) ;  /* 0x00000000001c8947 */ /* 0x000fec0003800000 */
[----:B--2---:R-:W0:Y:S02]  /*0fe0*/  LDC R6, c[0x0][0x25c] ;  /* 0x00009700ff067b82 */ /* 0x004e240000000800 */
[----:B0-----:R-:W-:-:S04]  /*0ff0*/  VIMNMX R5, R25, R6, PT ;  /* 0x0000000619057248 */ /* 0x001fc80003fe0100 */
[----:B------:R-:W-:-:S04]  /*1000*/  IADD3 R5, R5, -UR5, RZ ;  /* 0x8000000505057c10 */ /* 0x000fc8000fffe0ff */
[----:B------:R-:W-:-:S04]  /*1010*/  SHF.R.S32.HI R6, RZ, 0x1f, R5 ;  /* 0x0000001fff067819 */ /* 0x000fc80000011405 */
[----:B------:R-:W-:-:S04]  /*1020*/  LEA.HI R6, R6, R5, RZ, 0x5 ;  /* 0x0000000506067211 */ /* 0x000fc800078f28ff */
[----:B------:R-:W-:-:S05]  /*1030*/  SHF.R.S32.HI R6, RZ, 0x5, R6 ;  /* 0x00000005ff067819 */ /* 0x000fca0000011406 */
[----:B------:R-:W-:-:S07]  /*1040*/  IMAD R5, R6, 0x6, RZ ;  /* 0x0000000606057824 */ /* 0x000fce00078e02ff */
.L_x_4550:
        /* <DEDUP_REMOVED lines=8> */
.L_x_4551:
[----:B--2---:R-:W-:Y:S02]  /*10d0*/  CS2R R6, SRZ ;  /* 0x0000000000067805 */ /* 0x004fe4000001ff00 */
        /* <DEDUP_REMOVED lines=9> */
.L_x_4552:
        /* <DEDUP_REMOVED lines=8> */
.L_x_4553:
        /* <DEDUP_REMOVED lines=9> */
.L_x_4554:
        /* <DEDUP_REMOVED lines=8> */
[----:B------:R-:W-:Y:S01]  /*1300*/  PRMT R20, RZ, 0x5410, RZ ;  /* 0x00005410ff147816 */ /* 0x000fe200000000ff */
[----:B------:R-:W-:Y:S06]  /*1310*/  @P0 BRA `(.L_x_4555) ;  /* 0x00000048004c0947 */ /* 0x000fec0003800000 */
[----:B------:R-:W0:Y:S01]  /*1320*/  S2UR UR5, SR_CgaCtaId ;  /* 0x00000000000579c3 */ /* 0x000e220000008800 */
[-C--:B------:R-:W-:Y:S01]  /*1330*/  IMAD R5, R4, R27.reuse, RZ ;  /* 0x0000001b04057224 */ /* 0x080fe200078e02ff */
[----:B------:R-:W-:Y:S01]  /*1340*/  SHF.R.S32.HI R6, RZ, 0x1f, R27 ;  /* 0x0000001fff067819 */ /* 0x000fe2000001141b */
[----:B------:R-:W-:Y:S01]  /*1350*/  ULDC.64 UR8, c[0x0][0x218] ;  /* 0x0000860000087ab9 */ /* 0x000fe20000000a00 */
[----:B------:R-:W-:Y:S01]  /*1360*/  SHF.R.S32.HI R7, RZ, 0x1f, R2 ;  /* 0x0000001fff077819 */ /* 0x000fe20000011402 */
[----:B------:R-:W-:Y:S01]  /*1370*/  UMOV UR4, 0x400 ;  /* 0x0000040000047882 */ /* 0x000fe20000000000 */
[C-C-:B------:R-:W-:Y:S01]  /*1380*/  IADD3 R15, P2, P3, R2.reuse, R27, R5.reuse ;  /* 0x0000001b020f7210 */ /* 0x140fe20007b5e005 */
[----:B------:R-:W-:Y:S01]  /*1390*/  HADD2.F32 R19, -RZ, R19.H0_H0 ;  /* 0x20000013ff137230 */ /* 0x000fe20000004100 */
[----:B------:R-:W-:Y:S01]  /*13a0*/  SHF.R.S32.HI R4, RZ, 0x1f, R5 ;  /* 0x0000001fff047819 */ /* 0x000fe20000011405 */
[----:B------:R-:W-:Y:S01]  /*13b0*/  HADD2.F32 R18, -RZ, R18.H0_H0 ;  /* 0x20000012ff127230 */ /* 0x000fe20000004100 */
[----:B------:R-:W-:Y:S01]  /*13c0*/  PRMT R3, R3, 0x9910, RZ ;  /* 0x0000991003037816 */ /* 0x000fe200000000ff */
[----:B------:R-:W-:Y:S01]  /*13d0*/  HADD2.F32 R17, -RZ, R17.H0_H0 ;  /* 0x20000011ff117230 */ /* 0x000fe20000004100 */
[----:B------:R-:W-:Y:S01]  /*13e0*/  IADD3 R2, P4, R2, R5, RZ ;  /* 0x0000000502027210 */ /* 0x000fe20007f9e0ff */
[----:B------:R-:W-:Y:S01]  /*13f0*/  HADD2.F32 R16, -RZ, R16.H0_H0 ;  /* 0x20000010ff107230 */ /* 0x000fe20000004100 */
[----:B------:R-:W-:-:S02]  /*1400*/  IADD3.X R6, R7, R6, R4, P2, P3 ;  /* 0x0000000607067210 */ /* 0x000fc400017e6404 */
[----:B------:R-:W-:Y:S02]  /*1410*/  ISETP.NE.AND P0, PT, R3, RZ, PT ;  /* 0x000000ff0300720c */ /* 0x000fe40003f05270 */
[C---:B------:R-:W-:Y:S02]  /*1420*/  LEA R14, P2, R15.reuse, UR8, 0x2 ;  /* 0x000000080f0e7c11 */ /* 0x040fe4000f8410ff */
        /* <DEDUP_REMOVED lines=8> */
.L_x_4564:
        /* <DEDUP_REMOVED lines=29> */
[----:B------:R-:W-:Y:S02]  /*1680*/  LEA.HI R33, R10, 0xffffff80, RZ, 0x8 ;  /* 0xffffff800a217811 */ /* 0x000fe400078f40ff */
[----:B------:R-:W-:-:S02]  /*1690*/  LEA.HI R32, R11, 0xffffff80, RZ, 0x8 ;  /* 0xffffff800b207811 */ /* 0x000fc400078f40ff */
[----:B------:R-:W-:Y:S01]  /*16a0*/  LEA.HI R39, R4, 0xffffff80, RZ, 0x8 ;  /* 0xffffff8004277811 */ /* 0x000fe200078f40ff */
[----:B------:R5:W0:Y:S01]  /*16b0*/  I2F.F16 R47, R0 ;  /* 0x00000000002f7306 */ /* 0x000a220000200c00 */
[----:B----4-:R-:W-:Y:S02]  /*16c0*/  SHF.R.U32.HI R2, RZ, 0x8, R5 ;  /* 0x00000008ff027819 */ /* 0x010fe40000011605 */
[----:B------:R-:W-:Y:S02]  /*16d0*/  LEA.HI R38, R5, 0xffffff80, RZ, 0x8 ;  /* 0xffffff8005267811 */ /* 0x000fe400078f40ff */
        /* <DEDUP_REMOVED lines=8> */
[----:B------:R-:W-:Y:S02]  /*1760*/  IADD3 R50, R0, -0x80, RZ ;  /* 0xffffff8000327810 */ /* 0x000fe40007ffe0ff */
[----:B----4-:R-:W-:Y:S02]  /*1770*/  SHF.R.U32.HI R3, RZ, 0x8, R6 ;  /* 0x00000008ff037819 */ /* 0x010fe40000011606 */
[----:B------:R-:W-:-:S02]  /*1780*/  SHF.R.U32.HI R0, RZ, 0x8, R8 ;  /* 0x00000008ff007819 */ /* 0x000fc40000011608 */
[----:B------:R-:W-:Y:S01]  /*1790*/  LOP3.LUT R3, R3, 0xff, RZ, 0xc0, !PT ;  /* 0x000000ff03037812 */ /* 0x000fe200078ec0ff */
[----:B------:R-:W4:Y:S01]  /*17a0*/  I2F.F16 R39, R39 ;  /* 0x0000002700277306 */ /* 0x000f220000200c00 */
[----:B------:R-:W-:Y:S02]  /*17b0*/  LOP3.LUT R0, R0, 0xff, RZ, 0xc0, !PT ;  /* 0x000000ff00007812 */ /* 0x000fe400078ec0ff */
[----:B------:R-:W-:Y:S02]  /*17c0*/  IADD3 R3, R3, -0x80, RZ ;  /* 0xffffff8003037810 */ /* 0x000fe40007ffe0ff */
[----:B------:R-:W-:Y:S02]  /*17d0*/  IADD3 R0, R0, -0x80, RZ ;  /* 0xffffff8000007810 */ /* 0x000fe40007ffe0ff */
[----:B-----5:R-:W-:Y:S01]  /*17e0*/  SHF.R.U32.HI R2, RZ, 0x8, R9 ;  /* 0x00000008ff027819 */ /* 0x020fe20000011609 */
[----:B------:R5:W0:Y:S01]  /*17f0*/  I2F.F16 R46, R3 ;  /* 0x00000003002e7306 */ /* 0x000a220000200c00 */
[----:B------:R-:W-:-:S02]  /*1800*/  SHF.R.U32.HI R8, RZ, 0x10, R8 ;  /* 0x00000010ff087819 */ /* 0x000fc40000011608 */
[----:B------:R-:W-:Y:S02]  /*1810*/  LOP3.LUT R2, R2, 0xff, RZ, 0xc0, !PT ;  /* 0x000000ff02027812 */ /* 0x000fe400078ec0ff */
        /* <DEDUP_REMOVED lines=8> */
[--C-:B-1----:R-:W-:Y:S02]  /*18a0*/  SHF.R.U32.HI R0, RZ, 0x8, R11.reuse ;  /* 0x00000008ff007819 */ /* 0x102fe4000001160b */
[----:B------:R-:W-:Y:S02]  /*18b0*/  SHF.R.U32.HI R11, RZ, 0x10, R11 ;  /* 0x00000010ff0b7819 */ /* 0x000fe4000001160b */
[----:B------:R-:W-:Y:S02]  /*18c0*/  SHF.R.U32.HI R7, RZ, 0x10, R7 ;  /* 0x00000010ff077819 */ /* 0x000fe40000011607 */
[----:B------:R-:W-:Y:S01]  /*18d0*/  IADD3 R2, R2, -0x80, RZ ;  /* 0xffffff8002027810 */ /* 0x000fe20007ffe0ff */
[----:B------:R-:W1:Y:S01]  /*18e0*/  I2F.F16 R37, R37 ;  /* 0x0000002500257306 */ /* 0x000e620000200c00 */
[----:B------:R-:W-:-:S02]  /*18f0*/  LOP3.LUT R8, R8, 0xff, RZ, 0xc0, !PT ;  /* 0x000000ff08087812 */ /* 0x000fc400078ec0ff */
[----:B------:R-:W-:Y:S02]  /*1900*/  LOP3.LUT R9, R9, 0xff, RZ, 0xc0, !PT ;  /* 0x000000ff09097812 */ /* 0x000fe400078ec0ff */
[----:B------:R-:W-:Y:S02]  /*1910*/  LOP3.LUT R10, R10, 0xff, RZ, 0xc0, !PT ;  /* 0x000000ff0a0a7812 */ /* 0x000fe400078ec0ff */
[----:B------:R-:W-:Y:S01]  /*1920*/  LOP3.LUT R11, R11, 0xff, RZ, 0xc0, !PT ;  /* 0x000000ff0b0b7812 */ /* 0x000fe200078ec0ff */
[----:B------:R5:W0:Y:S01]  /*1930*/  I2F.F16 R52, R2 ;  /* 0x0000000200347306 */ /* 0x000a220000200c00 */
[----:B------:R-:W-:Y:S02]  /*1940*/  LOP3.LUT R4, R4, 0xff, RZ, 0xc0, !PT ;  /* 0x000000ff04047812 */ /* 0x000fe400078ec0ff */
[----:B------:R-:W-:Y:S02]  /*1950*/  LOP3.LUT R5, R5, 0xff, RZ, 0xc0, !PT ;  /* 0x000000ff05057812 */ /* 0x000fe400078ec0ff */
[----:B------:R-:W-:-:S02]  /*1960*/  LOP3.LUT R6, R6, 0xff, RZ, 0xc0, !PT ;  /* 0x000000ff06067812 */ /* 0x000fc400078ec0ff */
[----:B------:R-:W-:Y:S01]  /*1970*/  LOP3.LUT R7, R7, 0xff, RZ, 0xc0, !PT ;  /* 0x000000ff07077812 */ /* 0x000fe200078ec0ff */
[----:B------:R-:W0:Y:S01]  /*1980*/  I2F.F16 R36, R36 ;  /* 0x0000002400247306 */ /* 0x000e220000200c00 */
[----:B------:R-:W-:Y:S02]  /*1990*/  LOP3.LUT R3, R3, 0xff, RZ, 0xc0, !PT ;  /* 0x000000ff03037812 */ /* 0x000fe400078ec0ff */
[----:B------:R-:W-:Y:S02]  /*19a0*/  LOP3.LUT R0, R0, 0xff, RZ, 0xc0, !PT ;  /* 0x000000ff00007812 */ /* 0x000fe400078ec0ff */
[----:B-----5:R-:W-:Y:S02]  /*19b0*/  PRMT R2, R26, 0x9910, RZ ;  /* 0x000099101a027816 */ /* 0x020fe400000000ff */
        /* <DEDUP_REMOVED lines=13> */
[----:B------:R-:W-:-:S05]  /*1a90*/  ISETP.NE.AND P2, PT, R2, RZ, PT ;  /* 0x000000ff0200720c */ /* 0x000fca0003f45270 */
        /* <DEDUP_REMOVED lines=28> */
[----:B------:R-:W-:Y:S02]  /*1c60*/  FFMA.FTZ R59, R0, R59, RZ ;  /* 0x0000003b003b7223 */ /* 0x000fe400000100ff */
[----:B------:R-:W-:Y:S01]  /*1c70*/  FFMA.FTZ R55, R55, R4, R2 ;  /* 0x0000000437377223 */ /* 0x000fe20000010002 */
[----:B------:R-:W-:-:S05]  /*1c80*/  HADD2.F32 R2, -RZ, R5.H0_H0 ;  /* 0x20000005ff027230 */ /* 0x000fca0000004100 */
[----:B------:R-:W-:Y:S01]  /*1c90*/  FFMA.FTZ R3, R56, R2, R55 ;  /* 0x0000000238037223 */ /* 0x000fe20000010037 */
[----:B------:R-:W-:Y:S02]  /*1ca0*/  HADD2.F32 R55, -RZ, R5.H1_H1 ;  /* 0x30000005ff377230 */ /* 0x000fe40000004100 */
[----:B------:R-:W-:Y:S02]  /*1cb0*/  HADD2.F32 R56, -RZ, R39.H0_H0 ;  /* 0x20000027ff387230 */ /* 0x000fe40000004100 */
[--C-:B-1----:R-:W-:Y:S02]  /*1cc0*/  HADD2.F32 R5, -RZ, R6.reuse.H0_H0 ;  /* 0x20000006ff057230 */ /* 0x102fe40000004100 */
[----:B------:R-:W-:Y:S02]  /*1cd0*/  HADD2.F32 R6, -RZ, R6.H1_H1 ;  /* 0x30000006ff067230 */ /* 0x000fe40000004100 */
[----:B------:R-:W-:Y:S01]  /*1ce0*/  FFMA.FTZ R56, R56, R55, R3 ;  /* 0x0000003738387223 */ /* 0x000fe20000010003 */
[----:B------:R-:W-:-:S05]  /*1cf0*/  HADD2.F32 R3, -RZ, R30.H0_H0 ;  /* 0x2000001eff037230 */ /* 0x000fca0000004100 */
        /* <DEDUP_REMOVED lines=9> */
[----:B------:R-:W-:Y:S01]  /*1d90*/  FFMA.FTZ R3, R4, R3, R57 ;  /* 0x0000000304037223 */ /* 0x000fe20000010039 */
[----:B------:R-:W-:-:S05]  /*1da0*/  HADD2.F32 R57, -RZ, R42.H0_H0 ;  /* 0x2000002aff397230 */ /* 0x000fca0000004100 */
[----:B------:R-:W-:-:S04]  /*1db0*/  FFMA.FTZ R3, R2, R57, R3 ;  /* 0x0000003902037223 */ /* 0x000fc80000010003 */
        /* <DEDUP_REMOVED lines=8> */
[----:B------:R-:W-:-:S03]  /*1e40*/  FMUL.FTZ R57, R19, R58 ;  /* 0x0000003a13397220 */ /* 0x000fc60000410000 */
[----:B------:R-:W-:Y:S01]  /*1e50*/  FFMA.FTZ R3, R7, R60, R3 ;  /* 0x0000003c07037223 */ /* 0x000fe20000010003 */
[----:B------:R-:W-:Y:S01]  /*1e60*/  HADD2.F32 R60, -RZ, R49.H0_H0 ;  /* 0x20000031ff3c7230 */ /* 0x000fe20000004100 */
[----:B------:R-:W-:Y:S02]  /*1e70*/  F2FP.F16.F32.PACK_AB R57, RZ, R57 ;  /* 0x00000039ff39723e */ /* 0x000fe400000000ff */
        /* <DEDUP_REMOVED lines=10> */
[----:B------:R-:W-:-:S03]  /*1f20*/  HADD2.F32 R0, -RZ, R45.H0_H0 ;  /* 0x2000002dff007230 */ /* 0x000fc60000004100 */
[C---:B------:R-:W-:Y:S02]  /*1f30*/  FFMA.FTZ R59, R2.reuse, R60, R59 ;  /* 0x0000003c023b7223 */ /* 0x040fe4000001003b */
[----:B------:R-:W-:Y:S01]  /*1f40*/  FFMA.FTZ R4, R2, R0, R3 ;  /* 0x0000000002047223 */ /* 0x000fe20000010003 */
[----:B------:R-:W-:Y:S02]  /*1f50*/  HADD2.F32 R0, -RZ, R37.H0_H0 ;  /* 0x20000025ff007230 */ /* 0x000fe40000004100 */
        /* <DEDUP_REMOVED lines=25> */
.L_x_4557:
        /* <DEDUP_REMOVED lines=45> */
[----:B-1----:R-:W-:Y:S02]  /*23c0*/  HADD2.F32 R2, -RZ, R4.H0_H0 ;  /* 0x20000004ff027230 */ /* 0x002fe40000004100 */
        /* <DEDUP_REMOVED lines=41> */
.L_x_4556:
        /* <DEDUP_REMOVED lines=21> */
[----:B----4-:R-:W-:Y:S02]  /*27b0*/  SHF.R.U32.HI R2, RZ, 0x8, R5 ;  /* 0x00000008ff027819 */ /* 0x010fe40000011605 */
[----:B------:R-:W-:Y:S02]  /*27c0*/  IADD3 R0, R0, -0x80, RZ ;  /* 0xffffff8000007810 */ /* 0x000fe40007ffe0ff */
[----:B------:R-:W-:Y:S02]  /*27d0*/  LOP3.LUT R2, R2, 0xff, RZ, 0xc0, !PT ;  /* 0x000000ff02027812 */ /* 0x000fe400078ec0ff */
[----:B------:R-:W-:Y:S01]  /*27e0*/  LEA.HI R35, R6, 0xffffff80, RZ, 0x8 ;  /* 0xffffff8006237811 */ /* 0x000fe200078f40ff */
[----:B------:R4:W0:Y:S01]  /*27f0*/  I2F.F16 R42, R0 ;  /* 0x00000000002a7306 */ /* 0x0008220000200c00 */
[----:B------:R-:W-:-:S02]  /*2800*/  IADD3 R2, R2, -0x80, RZ ;  /* 0xffffff8002027810 */ /* 0x000fc40007ffe0ff */
[----:B-1----:R-:W-:Y:S02]  /*2810*/  SHF.R.U32.HI R3, RZ, 0x8, R6 ;  /* 0x00000008ff037819 */ /* 0x002fe40000011606 */
[----:B------:R-:W-:Y:S02]  /*2820*/  LEA.HI R34, R7, 0xffffff80, RZ, 0x8 ;  /* 0xffffff8007227811 */ /* 0x000fe400078f40ff */
[----:B------:R-:W-:Y:S01]  /*2830*/  LOP3.LUT R3, R3, 0xff, RZ, 0xc0, !PT ;  /* 0x000000ff03037812 */ /* 0x000fe200078ec0ff */
        /* <DEDUP_REMOVED lines=31> */
[----:B------:R-:W-:Y:S02]  /*2a30*/  LOP3.LUT R2, R10, 0xff, RZ, 0xc0, !PT ;  /* 0x000000ff0a027812 */ /* 0x000fe400078ec0ff */
[----:B------:R-:W-:Y:S02]  /*2a40*/  IADD3 R0, R0, -0x80, RZ ;  /* 0xffffff8000007810 */ /* 0x000fe40007ffe0ff */
[----:B------:R-:W-:Y:S01]  /*2a50*/  IADD3 R47, R2, -0x80, RZ ;  /* 0xffffff80022f7810 */ /* 0x000fe20007ffe0ff */
[----:B------:R-:W2:Y:S01]  /*2a60*/  I2F.F16 R48, R48 ;  /* 0x0000003000307306 */ /* 0x000ea20000200c00 */
[----:B------:R-:W-:-:S02]  /*2a70*/  SHF.R.U32.HI R2, RZ, 0x8, R8 ;  /* 0x00000008ff027819 */ /* 0x000fc40000011608 */
[----:B----4-:R-:W-:Y:S02]  /*2a80*/  LOP3.LUT R3, R11, 0xff, RZ, 0xc0, !PT ;  /* 0x000000ff0b037812 */ /* 0x010fe400078ec0ff */
[----:B------:R-:W-:Y:S02]  /*2a90*/  LOP3.LUT R2, R2, 0xff, RZ, 0xc0, !PT ;  /* 0x000000ff02027812 */ /* 0x000fe400078ec0ff */
[----:B------:R-:W-:Y:S01]  /*2aa0*/  IADD3 R3, R3, -0x80, RZ ;  /* 0xffffff8003037810 */ /* 0x000fe20007ffe0ff */
[----:B------:R4:W0:Y:S01]  /*2ab0*/  I2F.F16 R49, R0 ;  /* 0x0000000000317306 */ /* 0x0008220000200c00 */
[----:B------:R-:W-:Y:S02]  /*2ac0*/  IADD3 R2, R2, -0x80, RZ ;  /* 0xffffff8002027810 */ /* 0x000fe40007ffe0ff */
[----:B------:R-:W-:Y:S02]  /*2ad0*/  LEA.HI R31, R8, 0xffffff80, RZ, 0x8 ;  /* 0xffffff80081f7811 */ /* 0x000fe400078f40ff */
[----:B------:R-:W-:-:S02]  /*2ae0*/  LEA.HI R30, R9, 0xffffff80, RZ, 0x8 ;  /* 0xffffff80091e7811 */ /* 0x000fc400078f40ff */
[----:B------:R-:W-:Y:S01]  /*2af0*/  LEA.HI R29, R10, 0xffffff80, RZ, 0x8 ;  /* 0xffffff800a1d7811 */ /* 0x000fe200078f40ff */
[----:B------:R3:W0:Y:S01]  /*2b00*/  I2F.F16 R46, R3 ;  /* 0x00000003002e7306 */ /* 0x0006220000200c00 */
[----:B----4-:R-:W-:Y:S02]  /*2b10*/  SHF.R.U32.HI R0, RZ, 0x8, R9 ;  /* 0x00000008ff007819 */ /* 0x010fe40000011609 */
[----:B------:R-:W-:Y:S02]  /*2b20*/  LEA.HI R28, R11, 0xffffff80, RZ, 0x8 ;  /* 0xffffff800b1c7811 */ /* 0x000fe400078f40ff */
[----:B------:R-:W-:Y:S02]  /*2b30*/  LOP3.LUT R0, R0, 0xff, RZ, 0xc0, !PT ;  /* 0x000000ff00007812 */ /* 0x000fe400078ec0ff */
[----:B------:R-:W-:Y:S01]  /*2b40*/  SHF.R.U32.HI R8, RZ, 0x10, R8 ;  /* 0x00000010ff087819 */ /* 0x000fe20000011608 */
[----:B------:R4:W0:Y:S01]  /*2b50*/  I2F.F16 R52, R2 ;  /* 0x0000000200347306 */ /* 0x0008220000200c00 */
[----:B---3--:R-:W-:-:S02]  /*2b60*/  SHF.R.U32.HI R3, RZ, 0x8, R10 ;  /* 0x00000008ff037819 */ /* 0x008fc4000001160a */
[----:B------:R-:W-:Y:S02]  /*2b70*/  SHF.R.U32.HI R9, RZ, 0x10, R9 ;  /* 0x00000010ff097819 */ /* 0x000fe40000011609 */
[----:B------:R-:W-:Y:S02]  /*2b80*/  SHF.R.U32.HI R10, RZ, 0x10, R10 ;  /* 0x00000010ff0a7819 */ /* 0x000fe4000001160a */
[----:B------:R-:W-:Y:S01]  /*2b90*/  IADD3 R0, R0, -0x80, RZ ;  /* 0xffffff8000007810 */ /* 0x000fe20007ffe0ff */
[----:B------:R-:W3:Y:S01]  /*2ba0*/  I2F.F16 R31, R31 ;  /* 0x0000001f001f7306 */ /* 0x000ee20000200c00 */
[--C-:B----4-:R-:W-:Y:S02]  /*2bb0*/  SHF.R.U32.HI R2, RZ, 0x8, R11.reuse ;  /* 0x00000008ff027819 */ /* 0x110fe4000001160b */
[----:B------:R-:W-:Y:S02]  /*2bc0*/  SHF.R.U32.HI R11, RZ, 0x10, R11 ;  /* 0x00000010ff0b7819 */ /* 0x000fe4000001160b */
[----:B------:R-:W-:-:S02]  /*2bd0*/  LOP3.LUT R8, R8, 0xff, RZ, 0xc0, !PT ;  /* 0x000000ff08087812 */ /* 0x000fc400078ec0ff */
[----:B------:R-:W-:Y:S01]  /*2be0*/  LOP3.LUT R9, R9, 0xff, RZ, 0xc0, !PT ;  /* 0x000000ff09097812 */ /* 0x000fe200078ec0ff */
[----:B------:R4:W0:Y:S01]  /*2bf0*/  I2F.F16 R53, R0 ;  /* 0x0000000000357306 */ /* 0x0008220000200c00 */
[----:B------:R-:W-:Y:S02]  /*2c00*/  LOP3.LUT R10, R10, 0xff, RZ, 0xc0, !PT ;  /* 0x000000ff0a0a7812 */ /* 0x000fe400078ec0ff */
[----:B------:R-:W-:Y:S02]  /*2c10*/  LOP3.LUT R11, R11, 0xff, RZ, 0xc0, !PT ;  /* 0x000000ff0b0b7812 */ /* 0x000fe400078ec0ff */
[----:B------:R-:W-:Y:S02]  /*2c20*/  LOP3.LUT R3, R3, 0xff, RZ, 0xc0, !PT ;  /* 0x000000ff03037812 */ /* 0x000fe400078ec0ff */
[----:B------:R-:W-:Y:S01]  /*2c30*/  LOP3.LUT R2, R2, 0xff, RZ, 0xc0, !PT ;  /* 0x000000ff02027812 */ /* 0x000fe200078ec0ff */
[----:B------:R-:W0:Y:S01]  /*2c40*/  I2F.F16 R30, R30 ;  /* 0x0000001e001e7306 */ /* 0x000e220000200c00 */
[----:B----4-:R-:W-:-:S02]  /*2c50*/  PRMT R0, R26, 0x9910, RZ ;  /* 0x000099101a007816 */ /* 0x010fc400000000ff */
[----:B------:R-:W-:Y:S02]  /*2c60*/  IADD3 R8, R8, -0x80, RZ ;  /* 0xffffff8008087810 */ /* 0x000fe40007ffe0ff */
[----:B------:R-:W-:Y:S02]  /*2c70*/  IADD3 R9, R9, -0x80, RZ ;  /* 0xffffff8009097810 */ /* 0x000fe40007ffe0ff */
[----:B------:R-:W-:Y:S01]  /*2c80*/  IADD3 R10, R10, -0x80, RZ ;  /* 0xffffff800a0a7810 */ /* 0x000fe20007ffe0ff */
[----:B------:R-:W4:Y:S01]  /*2c90*/  I2F.F16 R29, R29 ;  /* 0x0000001d001d7306 */ /* 0x000f220000200c00 */
[----:B------:R-:W-:Y:S02]  /*2ca0*/  IADD3 R11, R11, -0x80, RZ ;  /* 0xffffff800b0b7810 */ /* 0x000fe40007ffe0ff */
[----:B------:R-:W-:Y:S02]  /*2cb0*/  IADD3 R3, R3, -0x80, RZ ;  /* 0xffffff8003037810 */ /* 0x000fe40007ffe0ff */
[----:B------:R-:W-:-:S02]  /*2cc0*/  IADD3 R2, R2, -0x80, RZ ;  /* 0xffffff8002027810 */ /* 0x000fc40007ffe0ff */
[----:B------:R-:W-:Y:S01]  /*2cd0*/  ISETP.NE.AND P2, PT, R0, RZ, PT ;  /* 0x000000ff0000720c */ /* 0x000fe20003f45270 */
        /* <DEDUP_REMOVED lines=17> */
[----:B------:R-:W-:-:S03]  /*2df0*/  HADD2.F32 R4, -RZ, R4.H1_H1 ;  /* 0x30000004ff047230 */ /* 0x000fc60000004100 */
[----:B------:R-:W-:Y:S01]  /*2e00*/  FFMA.FTZ R2, R3, R0, RZ ;  /* 0x0000000003027223 */ /* 0x000fe200000100ff */
[----:B------:R-:W-:Y:S02]  /*2e10*/  HADD2.F32 R3, -RZ, R52.H0_H0 ;  /* 0x20000034ff037230 */ /* 0x000fe40000004100 */
[----:B------:R-:W-:Y:S01]  /*2e20*/  FFMA.FTZ R61, R0, R59, RZ ;  /* 0x0000003b003d7223 */ /* 0x000fe200000100ff */
[----:B------:R-:W-:Y:S02]  /*2e30*/  HADD2.F32 R59, -RZ, R41.H0_H0 ;  /* 0x20000029ff3b7230 */ /* 0x000fe40000004100 */
[----:B------:R-:W-:Y:S01]  /*2e40*/  FFMA.FTZ R57, R57, R4, R2 ;  /* 0x0000000439397223 */ /* 0x000fe20000010002 */
[--C-:B------:R-:W-:Y:S02]  /*2e50*/  HADD2.F32 R2, -RZ, R5.reuse.H0_H0 ;  /* 0x20000005ff027230 */ /* 0x100fe40000004100 */
[----:B------:R-:W-:Y:S02]  /*2e60*/  HADD2.F32 R5, -RZ, R5.H1_H1 ;  /* 0x30000005ff057230 */ /* 0x000fe40000004100 */
[----:B------:R-:W-:Y:S01]  /*2e70*/  FFMA.FTZ R59, R4, R59, R61 ;  /* 0x0000003b043b7223 */ /* 0x000fe2000001003d */
[----:B------:R-:W-:Y:S01]  /*2e80*/  FFMA.FTZ R57, R56, R2, R57 ;  /* 0x0000000238397223 */ /* 0x000fe20000010039 */
[----:B------:R-:W-:-:S05]  /*2e90*/  HADD2.F32 R56, -RZ, R37.H0_H0 ;  /* 0x20000025ff387230 */ /* 0x000fca0000004100 */
[----:B------:R-:W-:Y:S01]  /*2ea0*/  FFMA.FTZ R57, R56, R5, R57 ;  /* 0x0000000538397223 */ /* 0x000fe20000010039 */
[--C-:B0-----:R-:W-:Y:S02]  /*2eb0*/  HADD2.F32 R56, -RZ, R6.reuse.H0_H0 ;  /* 0x20000006ff387230 */ /* 0x101fe40000004100 */
[----:B------:R-:W-:-:S03]  /*2ec0*/  HADD2.F32 R6, -RZ, R6.H1_H1 ;  /* 0x30000006ff067230 */ /* 0x000fc60000004100 */
[----:B------:R-:W-:Y:S01]  /*2ed0*/  FFMA.FTZ R58, R58, R56, R57 ;  /* 0x000000383a3a7223 */ /* 0x000fe20000010039 */
        /* <DEDUP_REMOVED lines=51> */
[----:B------:R-:W-:-:S03]  /*3210*/  HADD2.F32 R2, -RZ, R10.H0_H0 ;  /* 0x2000000aff027230 */ /* 0x000fc60000004100 */
[C---:B------:R-:W-:Y:S02]  /*3220*/  FFMA.FTZ R3, R57.reuse, R3, R6 ;  /* 0x0000000339037223 */ /* 0x040fe40000010006 */
        /* <DEDUP_REMOVED lines=10> */
.L_x_4559:
        /* <DEDUP_REMOVED lines=25> */
[----:B------:R-:W-:Y:S02]  /*3460*/  HADD2.F32 R2, -RZ, R45.H0_H0 ;  /* 0x2000002dff027230 */ /* 0x000fe40000004100 */
[----:B------:R-:W-:Y:S01]  /*3470*/  FFMA.FTZ R43, R43, R56, R0 ;  /* 0x000000382b2b7223 */ /* 0x000fe20000010000 */
[----:B------:R-:W-:Y:S02]  /*3480*/  HADD2.F32 R0, -RZ, R38.H0_H0 ;  /* 0x20000026ff007230 */ /* 0x000fe40000004100 */
[----:B------:R-:W-:Y:S01]  /*3490*/  FFMA.FTZ R7, R32, R7, RZ ;  /* 0x0000000720077223 */ /* 0x000fe200000100ff */
[----:B------:R-:W-:-:S02]  /*34a0*/  HADD2.F32 R38, -RZ, R44.H0_H0 ;  /* 0x2000002cff267230 */ /* 0x000fc40000004100 */
[-C--:B------:R-:W-:Y:S01]  /*34b0*/  FFMA.FTZ R33, R2, R56.reuse, R33 ;  /* 0x0000003802217223 */ /* 0x080fe20000010021 */
[----:B------:R-:W-:Y:S02]  /*34c0*/  HADD2.F32 R32, -RZ, R40.H0_H0 ;  /* 0x20000028ff207230 */ /* 0x000fe40000004100 */
[----:B------:R-:W-:Y:S01]  /*34d0*/  FFMA.FTZ R39, R42, R56, R39 ;  /* 0x000000382a277223 */ /* 0x000fe20000010027 */
[----:B------:R-:W-:Y:S02]  /*34e0*/  HADD2.F32 R3, -RZ, R3.H1_H1 ;  /* 0x30000003ff037230 */ /* 0x000fe40000004100 */
[----:B------:R-:W-:Y:S01]  /*34f0*/  FFMA.FTZ R0, R0, R6, R43 ;  /* 0x0000000600007223 */ /* 0x000fe2000001002b */
[----:B------:R-:W-:Y:S01]  /*3500*/  FFMA.FTZ R7, R58, R56, R7 ;  /* 0x000000383a077223 */ /* 0x000fe20000010007 */
[-C--:B------:R-:W-:Y:S01]  /*3510*/  FFMA.FTZ R38, R38, R6.reuse, R33 ;  /* 0x0000000626267223 */ /* 0x080fe20000010021 */
[----:B------:R-:W-:Y:S02]  /*3520*/  HADD2.F32 R33, -RZ, R36.H0_H0 ;  /* 0x20000024ff217230 */ /* 0x000fe40000004100 */
[-C--:B------:R-:W-:Y:S01]  /*3530*/  FFMA.FTZ R32, R32, R6.reuse, R39 ;  /* 0x0000000620207223 */ /* 0x080fe20000010027 */
[----:B------:R-:W-:Y:S01]  /*3540*/  FFMA.FTZ R2, R37, R3, R0 ;  /* 0x0000000325027223 */ /* 0x000fe20000010000 */
        /* <DEDUP_REMOVED lines=47> */
.L_x_4558:
        /* <DEDUP_REMOVED lines=198> */
.L_x_4561:
        /* <DEDUP_REMOVED lines=87> */
.L_x_4560:
        /* <DEDUP_REMOVED lines=198> */
.L_x_4563:
        /* <DEDUP_REMOVED lines=87> */
.L_x_4562:
[----:B------:R-:W-:Y:S01]  /*5be0*/  IADD3 R25, R25, 0x20, RZ ;  /* 0x0000002019197810 */ /* 0x000fe20007ffe0ff */
[----:B------:R-:W-:Y:S01]  /*5bf0*/  UIADD3 UR4, UR4, 0x40, URZ ;  /* 0x0000004004047890 */ /* 0x000fe2000fffe03f */
[----:B------:R-:W-:Y:S02]  /*5c00*/  IMAD.WIDE R14, R27, 0x8, R14 ;  /* 0x000000081b0e7825 */ /* 0x000fe400078e020e */
[C---:B------:R-:W-:Y:S02]  /*5c10*/  ISETP.GE.AND P2, PT, R25.reuse, UR5, PT ;  /* 0x0000000519007c0c */ /* 0x040fe4000bf46270 */
[----:B------:R-:W-:Y:S01]  /*5c20*/  ISETP.LT.AND P3, PT, R25, R24, PT ;  /* 0x000000181900720c */ /* 0x000fe20003f61270 */
[----:B0-----:R-:W-:-:S12]  /*5c30*/  IMAD.WIDE R12, R27, 0x8, R12 ;  /* 0x000000081b0c7825 */ /* 0x001fd800078e020c */
[----:B------:R-:W-:Y:S05]  /*5c40*/  @!P2 BRA P3, `(.L_x_4564) ;  /* 0xffffffb80018a947 */ /* 0x000fea000183ffff */
.L_x_4555:
[----:B------:R-:W-:Y:S05]  /*5c50*/  @!P1 EXIT ;  /* 0x000000000000994d */ /* 0x000fea0003800000 */
[----:B------:R-:W0:Y:S01]  /*5c60*/  S2R R0, SR_CTAID.X ;  /* 0x0000000000007919 */ /* 0x000e220000002500 */
[----:B------:R-:W1:Y:S01]  /*5c70*/  LDC.64 R2, c[0x0][0x230] ;  /* 0x00008c00ff027b82 */ /* 0x000e620000000a00 */
[----:B-----5:R-:W0:Y:S01]  /*5c80*/  S2R R5, SR_TID.X ;  /* 0x0000000000057919 */ /* 0x020e220000002100 */
[----:B------:R-:W2:Y:S01]  /*5c90*/  S2R R4, SR_CTAID.Y ;  /* 0x0000000000047919 */ /* 0x000ea20000002600 */
[----:B0-----:R-:W-:Y:S02]  /*5ca0*/  LEA R5, R0, R5, 0x5 ;  /* 0x0000000500057211 */ /* 0x001fe400078e28ff */
[----:B--2---:R-:W-:Y:S02]  /*5cb0*/  SHF.L.U32 R0, R4, 0x1, RZ ;  /* 0x0000000104007819 */ /* 0x004fe400000006ff */
[----:B------:R-:W-:-:S05]  /*5cc0*/  SHF.L.U32 R5, R5, 0x2, RZ ;  /* 0x0000000205057819 */ /* 0x000fca00000006ff */
[----:B------:R-:W-:Y:S02]  /*5cd0*/  IMAD R8, R0, R27, R5 ;  /* 0x0000001b00087224 */ /* 0x000fe400078e0205 */
[----:B------:R-:W0:Y:S02]  /*5ce0*/  LDC R5, c[0x0][0x238] ;  /* 0x00008e00ff057b82 */ /* 0x000e240000000800 */
[----:B-1----:R-:W-:-:S05]  /*5cf0*/  IMAD.WIDE R6, R8, 0x2, R2 ;  /* 0x0000000208067825 */ /* 0x002fca00078e0202 */
[----:B------:R1:W-:Y:S01]  /*5d00*/  ATOM.E.ADD.F16x2.RN.STRONG.GPU P0, RZ, desc[UR6][R6.64], R20 ;  /* 0x0000001406ff79a2 */ /* 0x0003e2000810e1c6 */
[----:B------:R-:W-:Y:S01]  /*5d10*/  BSSY B0, `(.L_x_4565) ;  /* 0x0000011000007945 */ /* 0x000fe20003800000 */
[----:B0-----:R-:W-:-:S05]  /*5d20*/  IMAD R5, R4, -0x2, R5 ;  /* 0xfffffffe04057824 */ /* 0x001fca00078e0205 */
[----:B------:R-:W-:Y:S01]  /*5d30*/  VIMNMX R9, R5, 0x2, PT ;  /* 0x0000000205097848 */ /* 0x000fe20003fe0100 */
[----:B-1----:R-:W-:Y:S06]  /*5d40*/  @P0 BRA `(.L_x_4566) ;  /* 0x0000000000340947 */ /* 0x002fec0003800000 */
[----:B------:R-:W0:Y:S02]  /*5d50*/  QSPC.E.S P0, RZ, [R6] ;  /* 0x0000000006ff73aa */ /* 0x000e240000000500 */
[----:B0-----:R-:W-:Y:S05]  /*5d60*/  @!P0 BRA `(.L_x_4567) ;  /* 0x0000000000208947 */ /* 0x001fea0003800000 */
[----:B------:R-:W-:-:S04]  /*5d70*/  MOV R4, R6 ;  /* 0x0000000600047202 */ /* 0x000fc80000000f00 */
[----:B------:R-:W-:-:S07]  /*5d80*/  MOV R0, R4 ;  /* 0x0000000400007202 */ /* 0x000fce0000000f00 */
.L_x_4568:
[----:B------:R-:W0:Y:S02]  /*5d90*/  LDS R4, [R0] ;  /* 0x0000000000047984 */ /* 0x000e240000000800 */
[----:B0-----:R-:W-:-:S10]  /*5da0*/  HFMA2.MMA R5, R4, 1, 1, R20 ;  /* 0x3c003c0004057835 */ /* 0x001fd40000000014 */
[----:B------:R-:W0:Y:S02]  /*5db0*/  ATOMS.CAST.SPIN R5, [R0], R4, R5 ;  /* 0x000000040005738d */ /* 0x000e240001800005 */
[----:B0-----:R-:W-:-:S13]  /*5dc0*/  ISETP.EQ.U32.AND P0, PT, R5, 0x1, PT ;  /* 0x000000010500780c */ /* 0x001fda0003f02070 */
[----:B------:R-:W-:Y:S05]  /*5dd0*/  @!P0 BRA `(.L_x_4568) ;  /* 0xfffffffc00ec8947 */ /* 0x000fea000383ffff */
[----:B------:R-:W-:Y:S05]  /*5de0*/  BRA `(.L_x_4566) ;  /* 0x00000000000c7947 */ /* 0x000fea0003800000 */
.L_x_4567:
[----:B------:R-:W2:Y:S02]  /*5df0*/  LD.E R0, desc[UR6][R6.64] ;  /* 0x0000000606007980 */ /* 0x000ea4000c101900 */
[----:B--2---:R-:W-:-:S05]  /*5e00*/  IADD3 R5, R20, R0, RZ ;  /* 0x0000000014057210 */ /* 0x004fca0007ffe0ff */
[----:B------:R0:W-:Y:S02]  /*5e10*/  ST.E desc[UR6][R6.64], R5 ;  /* 0x0000000506007985 */ /* 0x0001e4000c101906 */
.L_x_4566:
[----:B------:R-:W-:Y:S05]  /*5e20*/  BSYNC B0 ;  /* 0x0000000000007941 */ /* 0x000fea0003800000 */
.L_x_4565:
[----:B------:R1:W-:Y:S01]  /*5e30*/  ATOM.E.ADD.F16x2.RN.STRONG.GPU P0, RZ, desc[UR6][R6.64+0x4], R21 ;  /* 0x0000041506ff79a2 */ /* 0x0003e2000810e1c6 */
[----:B------:R-:W-:Y:S04]  /*5e40*/  BSSY B0, `(.L_x_4569) ;  /* 0x000000f000007945 */ /* 0x000fe80003800000 */
[----:B-1----:R-:W-:Y:S05]  /*5e50*/  @P0 BRA `(.L_x_4570) ;  /* 0x0000000000340947 */ /* 0x002fea0003800000 */
[----:B------:R-:W1:Y:S02]  /*5e60*/  QSPC.E.S P0, RZ, [R6+0x4] ;  /* 0x0000040006ff73aa */ /* 0x000e640000000500 */
[----:B-1----:R-:W-:Y:S05]  /*5e70*/  @!P0 BRA `(.L_x_4571) ;  /* 0x0000000000208947 */ /* 0x002fea0003800000 */
[----:B------:R-:W-:-:S04]  /*5e80*/  MOV R4, R6 ;  /* 0x0000000600047202 */ /* 0x000fc80000000f00 */
[----:B------:R-:W-:-:S07]  /*5e90*/  MOV R0, R4 ;  /* 0x0000000400007202 */ /* 0x000fce0000000f00 */
.L_x_4572:
[----:B------:R-:W0:Y:S02]  /*5ea0*/  LDS R4, [R0+0x4] ;  /* 0x0000040000047984 */ /* 0x000e240000000800 */
[----:B0-----:R-:W-:-:S06]  /*5eb0*/  HADD2 R5, R4, R21 ;  /* 0x0000001504057230 */ /* 0x001fcc0000000000 */
[----:B------:R-:W0:Y:S02]  /*5ec0*/  ATOMS.CAST.SPIN R5, [R0+0x4], R4, R5 ;  /* 0x000004040005738d */ /* 0x000e240001800005 */
[----:B0-----:R-:W-:-:S13]  /*5ed0*/  ISETP.EQ.U32.AND P0, PT, R5, 0x1, PT ;  /* 0x000000010500780c */ /* 0x001fda0003f02070 */
[----:B------:R-:W-:Y:S05]  /*5ee0*/  @!P0 BRA `(.L_x_4572) ;  /* 0xfffffffc00ec8947 */ /* 0x000fea000383ffff */
[----:B------:R-:W-:Y:S05]  /*5ef0*/  BRA `(.L_x_4570) ;  /* 0x00000000000c7947 */ /* 0x000fea0003800000 */
.L_x_4571:
[----:B------:R-:W0:Y:S02]  /*5f00*/  LD.E R0, desc[UR6][R6.64+0x4] ;  /* 0x0000040606007980 */ /* 0x000e24000c101900 */
[----:B0-----:R-:W-:-:S05]  /*5f10*/  IADD3 R5, R21, R0, RZ ;  /* 0x0000000015057210 */ /* 0x001fca0007ffe0ff */
[----:B------:R1:W-:Y:S02]  /*5f20*/  ST.E desc[UR6][R6.64+0x4], R5 ;  /* 0x0000040506007985 */ /* 0x0003e4000c101906 */
.L_x_4570:
[----:B------:R-:W-:Y:S05]  /*5f30*/  BSYNC B0 ;  /* 0x0000000000007941 */ /* 0x000fea0003800000 */
.L_x_4569:
        /* <DEDUP_REMOVED lines=11> */
.L_x_4576:
[----:B------:R-:W0:Y:S02]  /*5ff0*/  LDS R2, [R0] ;  /* 0x0000000000027984 */ /* 0x000e240000000800 */
[----:B0-----:R-:W-:-:S10]  /*6000*/  HFMA2.MMA R3, R2, 1, 1, R22 ;  /* 0x3c003c0002037835 */ /* 0x001fd40000000016 */
[----:B------:R-:W0:Y:S02]  /*6010*/  ATOMS.CAST.SPIN R3, [R0], R2, R3 ;  /* 0x000000020003738d */ /* 0x000e240001800003 */
[----:B0-----:R-:W-:-:S13]  /*6020*/  ISETP.EQ.U32.AND P0, PT, R3, 0x1, PT ;  /* 0x000000010300780c */ /* 0x001fda0003f02070 */
[----:B------:R-:W-:Y:S05]  /*6030*/  @!P0 BRA `(.L_x_4576) ;  /* 0xfffffffc00ec8947 */ /* 0x000fea000383ffff */
[----:B------:R-:W-:Y:S05]  /*6040*/  BRA `(.L_x_4574) ;  /* 0x00000000000c7947 */ /* 0x000fea0003800000 */
.L_x_4575:
[----:B------:R-:W2:Y:S02]  /*6050*/  LD.E R0, desc[UR6][R4.64] ;  /* 0x0000000604007980 */ /* 0x000ea4000c101900 */
[----:B--2---:R-:W-:-:S05]  /*6060*/  IADD3 R3, R22, R0, RZ ;  /* 0x0000000016037210 */ /* 0x004fca0007ffe0ff */
[----:B------:R0:W-:Y:S02]  /*6070*/  ST.E desc[UR6][R4.64], R3 ;  /* 0x0000000304007985 */ /* 0x0001e4000c101906 */
.L_x_4574:
[----:B------:R-:W-:Y:S05]  /*6080*/  BSYNC B0 ;  /* 0x0000000000007941 */ /* 0x000fea0003800000 */
.L_x_4573:
[----:B------:R1:W-:Y:S02]  /*6090*/  ATOM.E.ADD.F16x2.RN.STRONG.GPU P0, RZ, desc[UR6][R4.64+0x4], R23 ;  /* 0x0000041704ff79a2 */ /* 0x0003e4000810e1c6 */
[----:B-1----:R-:W-:Y:S05]  /*60a0*/  @P0 EXIT ;  /* 0x000000000000094d */ /* 0x002fea0003800000 */
[----:B------:R-:W1:Y:S02]  /*60b0*/  QSPC.E.S P0, RZ, [R4+0x4] ;  /* 0x0000040004ff73aa */ /* 0x000e640000000500 */
[----:B-1----:R-:W-:Y:S05]  /*60c0*/  @!P0 BRA `(.L_x_4577) ;  /* 0x0000000000208947 */ /* 0x002fea0003800000 */
[----:B------:R-:W-:-:S04]  /*60d0*/  MOV R2, R4 ;  /* 0x0000000400027202 */ /* 0x000fc80000000f00 */
[----:B------:R-:W-:-:S07]  /*60e0*/  MOV R0, R2 ;  /* 0x0000000200007202 */ /* 0x000fce0000000f00 */
.L_x_4578:
[----:B------:R-:W0:Y:S02]  /*60f0*/  LDS R2, [R0+0x4] ;  /* 0x0000040000027984 */ /* 0x000e240000000800 */
[----:B0-----:R-:W-:-:S06]  /*6100*/  HADD2 R3, R2, R23 ;  /* 0x0000001702037230 */ /* 0x001fcc0000000000 */
[----:B------:R-:W0:Y:S02]  /*6110*/  ATOMS.CAST.SPIN R3, [R0+0x4], R2, R3 ;  /* 0x000004020003738d */ /* 0x000e240001800003 */
[----:B0-----:R-:W-:-:S13]  /*6120*/  ISETP.EQ.U32.AND P0, PT, R3, 0x1, PT ;  /* 0x000000010300780c */ /* 0x001fda0003f02070 */
[----:B------:R-:W-:Y:S05]  /*6130*/  @!P0 BRA `(.L_x_4578) ;  /* 0xfffffffc00ec8947 */ /* 0x000fea000383ffff */
[----:B------:R-:W-:Y:S05]  /*6140*/  EXIT ;  /* 0x000000000000794d */ /* 0x000fea0003800000 */
.L_x_4577:
[----:B------:R-:W0:Y:S02]  /*6150*/  LD.E R0, desc[UR6][R4.64+0x4] ;  /* 0x0000040604007980 */ /* 0x000e24000c101900 */
[----:B0-----:R-:W-:-:S05]  /*6160*/  IADD3 R3, R23, R0, RZ ;  /* 0x0000000017037210 */ /* 0x001fca0007ffe0ff */
[----:B------:R-:W-:Y:S01]  /*6170*/  ST.E desc[UR6][R4.64+0x4], R3 ;  /* 0x0000040304007985 */ /* 0x000fe2000c101906 */
[----:B------:R-:W-:Y:S05]  /*6180*/  EXIT ;  /* 0x000000000000794d */ /* 0x000fea0003800000 */
.L_x_4579:
        /* <DEDUP_REMOVED lines=15> */
.L_x_5249:


//--------------------- .text._Z23gemm_half_q_half_kernelILi1ELi190ELb1ELb0ELi64EEvPK6__halfPKjS4_S2_PS0_iiiiPKtS7_iiiiiibS2_i --------------------------
	.section	.text._Z23gemm_half_q_half_kernelILi1ELi190ELb1ELb0ELi64EEvPK6__halfPKjS4_S2_PS0_iiiiPKtS7_iiiiiibS2_i,"ax",@progbits
	.align	128
        .global         _Z23gemm_half_q_half_kernelILi1ELi190ELb1ELb0ELi64EEvPK6__halfPKjS4_S2_PS0_iiiiPKtS7_iiiiiibS2_i
        .type           _Z23gemm_half_q_half_kernelILi1ELi190ELb1ELb0ELi64EEvPK6__halfPKjS4_S2_PS0_iiiiPKtS7_iiiiiibS2_i,@function
        .size           _Z23gemm_half_q_half_kernelILi1ELi190ELb1ELb0ELi64EEvPK6__halfPKjS4_S2_PS0_iiiiPKtS7_iiiiiibS2_i,(.L_x_5250 - _Z23gemm_half_q_half_kernelILi1ELi190ELb1ELb0ELi64EEvPK6__halfPKjS4_S2_PS0_iiiiPKtS7_iiiiiibS2_i)
        .other          _Z23gemm_half_q_half_kernelILi1ELi190ELb1ELb0ELi64EEvPK6__halfPKjS4_S2_PS0_iiiiPKtS7_iiiiiibS2_i,@"STO_CUDA_ENTRY STV_DEFAULT"
_Z23gemm_half_q_half_kernelILi1ELi190ELb1ELb0ELi64EEvPK6__halfPKjS4_S2_PS0_iiiiPKtS7_iiiiiibS2_i:
.text._Z23gemm_half_q_half_kernelILi1ELi190ELb1ELb0ELi64EEvPK6__halfPKjS4_S2_PS0_iiiiPKtS7_iiiiiibS2_i:
[----:B------:R-:W0:Y:S08]  /*0000*/  LDC R1, c[0x0][0x28] ;  /* 0x00000a00ff017b82 */ /* 0x000e300000000800 */
[----:B------:R-:W1:Y:S01]  /*0010*/  S2UR UR8, SR_CTAID.Y ;  /* 0x00000000000879c3 */ /* 0x000e620000002600 */
[----:B------:R-:W-:Y:S01]  /*0020*/  PRMT R0, RZ, 0x7610, R0 ;  /* 0x00007610ff007816 */ /* 0x000fe20000000000 */
[----:B------:R-:W-:Y:S01]  /*0030*/  ULDC.64 UR6, c[0x0][0x208] ;  /* 0x0000820000067ab9 */ /* 0x000fe20000000a00 */
[----:B0-----:R-:W-:-:S05]  /*0040*/  IADD3 R1, R1, -0x10, RZ ;  /* 0xfffffff001017810 */ /* 0x001fca0007ffe0ff */
[----:B------:R-:W1:Y:S02]  /*0050*/  LDC R14, c[0x0][0x238] ;  /* 0x00008e00ff0e7b82 */ /* 0x000e640000000800 */
[----:B-1----:R-:W-:-:S13]  /*0060*/  ISETP.LE.AND P1, PT, R14, UR8, PT ;  /* 0x000000080e007c0c */ /* 0x002fda000bf23270 */
[----:B------:R-:W0:Y:S02]  /*0070*/  @!P1 LDC.64 R2, c[0x0][0x278] ;  /* 0x00009e00ff029b82 */ /* 0x000e240000000a00 */
[----:B0-----:R-:W2:Y:S02]  /*0080*/  @!P1 LDG.E.U16 R0, desc[UR6][R2.64] ;  /* 0x0000000602009981 */ /* 0x001ea4000c1e1500 */
[----:B--2---:R-:W-:-:S04]  /*0090*/  PRMT R0, R0, 0x9910, RZ ;  /* 0x0000991000007816 */ /* 0x004fc800000000ff */
[----:B------:R-:W-:-:S13]  /*00a0*/  ISETP.NE.AND P0, PT, R0, RZ, PT ;  /* 0x000000ff0000720c */ /* 0x000fda0003f05270 */
[----:B------:R-:W-:Y:S05]  /*00b0*/  @!P0 EXIT ;  /* 0x000000000000894d */ /* 0x000fea0003800000 */
[----:B------:R-:W0:Y:S01]  /*00c0*/  S2R R12, SR_CTAID.Z ;  /* 0x00000000000c7919 */ /* 0x000e220000002700 */
[----:B------:R-:W1:Y:S01]  /*00d0*/  LDC R5, c[0x0][0x240] ;  /* 0x00009000ff057b82 */ /* 0x000e620000000800 */
[----:B------:R-:W-:Y:S01]  /*00e0*/  BSSY B0, `(.L_x_4580) ;  /* 0x0000023000007945 */ /* 0x000fe20003800000 */
[----:B------:R-:W2:Y:S01]  /*00f0*/  S2R R11, SR_TID.X ;  /* 0x00000000000b7919 */ /* 0x000ea20000002100 */
[----:B------:R-:W3:Y:S01]  /*0100*/  S2R R0, SR_CTAID.X ;  /* 0x0000000000007919 */ /* 0x000ee20000002500 */
[----:B0-----:R-:W-:-:S04]  /*0110*/  SHF.L.U32 R34, R12, 0x6, RZ ;  /* 0x000000060c227819 */ /* 0x001fc800000006ff */
[C---:B-1----:R-:W-:Y:S01]  /*0120*/  VIADDMNMX R7, R34.reuse, 0x40, R5, PT ;  /* 0x0000004022077846 */ /* 0x042fe20003800105 */
[----:B--2---:R-:W-:Y:S01]  /*0130*/  IMAD.IADD R8, R34, 0x1, R11 ;  /* 0x0000000122087824 */ /* 0x004fe200078e020b */
[----:B---3--:R-:W-:-:S04]  /*0140*/  LEA R6, R0, R11, 0x6 ;  /* 0x0000000b00067211 */ /* 0x008fc800078e30ff */
[----:B------:R-:W-:-:S13]  /*0150*/  ISETP.GE.OR P0, PT, R8, R7, P1 ;  /* 0x000000070800720c */ /* 0x000fda0000f06670 */
[----:B------:R-:W-:Y:S05]  /*0160*/  @P0 BRA `(.L_x_4581) ;  /* 0x0000000000680947 */ /* 0x000fea0003800000 */
[----:B------:R-:W-:Y:S01]  /*0170*/  ULDC.64 UR4, c[0x0][0x250] ;  /* 0x0000940000047ab9 */ /* 0x000fe20000000a00 */
[----:B------:R-:W-:Y:S02]  /*0180*/  SHF.R.S32.HI R9, RZ, 0x1f, R8 ;  /* 0x0000001fff097819 */ /* 0x000fe40000011408 */
[----:B------:R-:W-:-:S04]  /*0190*/  ISETP.NE.U32.AND P0, PT, RZ, UR4, PT ;  /* 0x00000004ff007c0c */ /* 0x000fc8000bf05070 */
[----:B------:R-:W-:-:S13]  /*01a0*/  ISETP.NE.AND.EX P0, PT, RZ, UR5, PT, P0 ;  /* 0x00000005ff007c0c */ /* 0x000fda000bf05300 */
[----:B------:R-:W-:-:S04]  /*01b0*/  @P0 LEA R2, P2, R8, UR4, 0x1 ;  /* 0x0000000408020c11 */ /* 0x000fc8000f8408ff */
[----:B------:R-:W-:Y:S01]  /*01c0*/  @P0 LEA.HI.X R3, R8, UR5, R9, 0x1, P2 ;  /* 0x0000000508030c11 */ /* 0x000fe200090f0c09 */
[----:B------:R-:W-:Y:S01]  /*01d0*/  IMAD R0, R5, UR8, RZ ;  /* 0x0000000805007c24 */ /* 0x000fe2000f8e02ff */
[----:B------:R-:W-:-:S04]  /*01e0*/  ULDC.64 UR4, c[0x0][0x210] ;  /* 0x0000840000047ab9 */ /* 0x000fc80000000a00 */
[----:B------:R-:W2:Y:S01]  /*01f0*/  @P0 LDG.E.U16.CONSTANT R3, desc[UR6][R2.64] ;  /* 0x0000000602030981 */ /* 0x000ea2000c1e9500 */
[----:B------:R-:W-:Y:S02]  /*0200*/  SHF.R.S32.HI R4, RZ, 0x1f, R0 ;  /* 0x0000001fff047819 */ /* 0x000fe40000011400 */
[----:B------:R-:W-:Y:S02]  /*0210*/  @!P0 IADD3 R5, P3, R8, R0, RZ ;  /* 0x0000000008058210 */ /* 0x000fe40007f7e0ff */
[----:B--2---:R-:W-:Y:S02]  /*0220*/  @P0 IADD3 R10, P2, R0, R3, RZ ;  /* 0x00000003000a0210 */ /* 0x004fe40007f5e0ff */
[----:B------:R-:W-:Y:S02]  /*0230*/  @!P0 IADD3.X R0, R9, R4, RZ, P3, !PT ;  /* 0x0000000409008210 */ /* 0x000fe40001ffe4ff */
[----:B------:R-:W-:Y:S01]  /*0240*/  @!P0 LEA R8, P3, R5, UR4, 0x1 ;  /* 0x0000000405088c11 */ /* 0x000fe2000f8608ff */
[----:B------:R-:W-:Y:S01]  /*0250*/  @P0 IMAD.X R13, RZ, RZ, R4, P2 ;  /* 0x000000ffff0d0224 */ /* 0x000fe200010e0604 */
[----:B------:R-:W-:-:S02]  /*0260*/  @P0 LEA R4, P2, R10, UR4, 0x1 ;  /* 0x000000040a040c11 */ /* 0x000fc4000f8408ff */
[----:B------:R-:W-:Y:S02]  /*0270*/  @!P0 LEA.HI.X R9, R5, UR5, R0, 0x1, P3 ;  /* 0x0000000505098c11 */ /* 0x000fe400098f0c00 */
[----:B------:R-:W-:-:S04]  /*0280*/  @P0 LEA.HI.X R5, R10, UR5, R13, 0x1, P2 ;  /* 0x000000050a050c11 */ /* 0x000fc800090f0c0d */
[----:B------:R-:W2:Y:S04]  /*0290*/  @!P0 LDG.E.U16.CONSTANT R9, desc[UR6][R8.64] ;  /* 0x0000000608098981 */ /* 0x000ea8000c1e9500 */
[----:B------:R-:W3:Y:S01]  /*02a0*/  @P0 LDG.E.U16.CONSTANT R5, desc[UR6][R4.64] ;  /* 0x0000000604050981 */ /* 0x000ee2000c1e9500 */
[----:B------:R-:W0:Y:S01]  /*02b0*/  S2UR UR5, SR_CgaCtaId ;  /* 0x00000000000579c3 */ /* 0x000e220000008800 */
[----:B------:R-:W-:Y:S02]  /*02c0*/  UMOV UR4, 0x400 ;  /* 0x0000040000047882 */ /* 0x000fe40000000000 */
[----:B0-----:R-:W-:-:S06]  /*02d0*/  ULEA UR4, UR5, UR4, 0x18 ;  /* 0x0000000405047291 */ /* 0x001fcc000f8ec03f */
[----:B------:R-:W-:-:S05]  /*02e0*/  LEA R0, R11, UR4, 0x1 ;  /* 0x000000040b007c11 */ /* 0x000fca000f8e08ff */
[----:B---3--:R0:W-:Y:S04]  /*02f0*/  @P0 STS.U16 [R0], R5 ;  /* 0x0000000500000388 */ /* 0x0081e80000000400 */
[----:B--2---:R0:W-:Y:S02]  /*0300*/  @!P0 STS.U16 [R0], R9 ;  /* 0x0000000900008388 */ /* 0x0041e40000000400 */
.L_x_4581:
[----:B------:R-:W-:Y:S05]  /*0310*/  BSYNC B0 ;  /* 0x0000000000007941 */ /* 0x000fea0003800000 */
.L_x_4580:
[----:B------:R-:W-:Y:S01]  /*0320*/  ULDC UR4, c[0x0][0x23c] ;  /* 0x00008f0000047ab9 */ /* 0x000fe20000000800 */
[----:B0-----:R-:W-:Y:S02]  /*0330*/  SHF.L.U32 R9, R6, 0x2, RZ ;  /* 0x0000000206097819 */ /* 0x001fe400000006ff */
[----:B------:R-:W-:-:S04]  /*0340*/  MOV R32, UR4 ;  /* 0x0000000400207c02 */ /* 0x000fc80008000f00 */
[----:B------:R-:W-:-:S13]  /*0350*/  ISETP.GE.AND P0, PT, R9, R32, PT ;  /* 0x000000200900720c */ /* 0x000fda0003f06270 */
[----:B------:R-:W-:Y:S05]  /*0360*/  @P0 EXIT ;  /* 0x000000000000094d */ /* 0x000fea0003800000 */
[----:B------:R-:W0:Y:S01]  /*0370*/  LDC.64 R2, c[0x0][0x248] ;  /* 0x00009200ff027b82 */ /* 0x000e220000000a00 */
[----:B------:R-:W-:-:S07]  /*0380*/  IMAD.SHL.U32 R17, R12, 0x80, RZ ;  /* 0x000000800c117824 */ /* 0x000fce00078e00ff */
[----:B------:R-:W1:Y:S01]  /*0390*/  LDC.U8 R0, c[0x0][0x270] ;  /* 0x00009c00ff007b82 */ /* 0x000e620000000000 */
[----:B0-----:R-:W-:-:S05]  /*03a0*/  IMAD.WIDE R16, R17, 0x2, R2 ;  /* 0x0000000211107825 */ /* 0x001fca00078e0202 */
[----:B------:R0:W5:Y:S01]  /*03b0*/  LDG.E.U16.CONSTANT R11, desc[UR6][R16.64+0x2] ;  /* 0x00000206100b7981 */ /* 0x000162000c1e9500 */
[----:B------:R-:W-:Y:S02]  /*03c0*/  ISETP.GE.AND P2, PT, R34, R7, PT ;  /* 0x000000072200720c */ /* 0x000fe40003f46270 */
[----:B-1----:R-:W-:-:S04]  /*03d0*/  PRMT R0, R0, 0x8880, RZ ;  /* 0x0000888000007816 */ /* 0x002fc800000000ff */
[----:B------:R-:W-:-:S04]  /*03e0*/  ISETP.NE.AND P0, PT, R0, RZ, PT ;  /* 0x000000ff0000720c */ /* 0x000fc80003f05270 */
[----:B------:R-:W-:-:S04]  /*03f0*/  ISETP.NE.OR P0, PT, R12, RZ, !P0 ;  /* 0x000000ff0c00720c */ /* 0x000fc80004705670 */
[----:B------:R-:W-:-:S13]  /*0400*/  ISETP.LE.OR P0, PT, R14, UR8, P0 ;  /* 0x000000080e007c0c */ /* 0x000fda0008703670 */
[----:B------:R-:W1:Y:S01]  /*0410*/  @!P0 LDC.64 R4, c[0x0][0x230] ;  /* 0x00008c00ff048b82 */ /* 0x000e620000000a00 */
[----:B------:R-:W-:-:S04]  /*0420*/  @!P0 IMAD R13, R32, UR8, R9 ;  /* 0x00000008200d8c24 */ /* 0x000fc8000f8e0209 */
[----:B-1----:R-:W-:-:S05]  /*0430*/  @!P0 IMAD.WIDE R4, R13, 0x2, R4 ;  /* 0x000000020d048825 */ /* 0x002fca00078e0204 */
[----:B------:R0:W-:Y:S01]  /*0440*/  @!P0 STG.E.64 desc[UR6][R4.64], RZ ;  /* 0x000000ff04008986 */ /* 0x0001e2000c101b06 */
[----:B------:R-:W-:Y:S06]  /*0450*/  BAR.SYNC.DEFER_BLOCKING 0x0 ;  /* 0x0000000000007b1d */ /* 0x000fec0000010000 */
[----:B------:R-:W-:Y:S05]  /*0460*/  @P2 BRA `(.L_x_4582) ;  /* 0x0000000000d02947 */ /* 0x000fea0003800000 */
[----:B------:R1:W5:Y:S01]  /*0470*/  LDG.E.U16.CONSTANT R0, desc[UR6][R16.64] ;  /* 0x0000000610007981 */ /* 0x000362000c1e9500 */
[----:B0-----:R-:W0:Y:S01]  /*0480*/  LDC.64 R4, c[0x0][0x220] ;  /* 0x00008800ff047b82 */ /* 0x001e220000000a00 */
[----:B------:R-:W-:Y:S01]  /*0490*/  SHF.R.S32.HI R6, RZ, 0x1f, R9 ;  /* 0x0000001fff067819 */ /* 0x000fe20000011409 */
[----:B------:R-:W-:Y:S01]  /*04a0*/  IMAD.MOV.U32 R8, RZ, RZ, R34 ;  /* 0x000000ffff087224 */ /* 0x000fe200078e0022 */
[----:B------:R-:W-:Y:S02]  /*04b0*/  SHF.L.U32 R10, R9, 0x2, RZ ;  /* 0x00000002090a7819 */ /* 0x000fe400000006ff */
[----:B------:R-:W-:Y:S01]  /*04c0*/  LEA.HI R14, R6, R9, RZ, 0x3 ;  /* 0x00000009060e7211 */ /* 0x000fe200078f18ff */
[----:B------:R-:W-:Y:S01]  /*04d0*/  HFMA2.MMA R6, -RZ, RZ, 0, 0 ;  /* 0x00000000ff067435 */ /* 0x000fe200000001ff */
[----:B------:R-:W-:Y:S01]  /*04e0*/  LOP3.LUT R10, R10, 0x10, RZ, 0xc0, !PT ;  /* 0x000000100a0a7812 */ /* 0x000fe200078ec0ff */
[----:B------:R-:W2:Y:S01]  /*04f0*/  LDC.64 R12, c[0x0][0x228] ;  /* 0x00008a00ff0c7b82 */ /* 0x000ea20000000a00 */
[----:B-1----:R-:W-:-:S08]  /*0500*/  SHF.R.S32.HI R14, RZ, 0x3, R14 ;  /* 0x00000003ff0e7819 */ /* 0x002fd0000001140e */
.L_x_4583:
[----:B-----5:R-:W-:-:S05]  /*0510*/  IADD3 R19, R0, R6, RZ ;  /* 0x0000000600137210 */ /* 0x020fca0007ffe0ff */
[----:B-1----:R-:W-:-:S05]  /*0520*/  IMAD R15, R19, R32, RZ ;  /* 0x00000020130f7224 */ /* 0x002fca00078e02ff */
[----:B------:R-:W-:-:S04]  /*0530*/  SHF.R.S32.HI R16, RZ, 0x1f, R15 ;  /* 0x0000001fff107819 */ /* 0x000fc8000001140f */
[----:B------:R-:W-:-:S04]  /*0540*/  LEA.HI R15, R16, R15, RZ, 0x3 ;  /* 0x0000000f100f7211 */ /* 0x000fc800078f18ff */
[----:B------:R-:W-:-:S05]  /*0550*/  LEA.HI.SX32 R15, R15, R14, 0x1d ;  /* 0x0000000e0f0f7211 */ /* 0x000fca00078feaff */
[----:B0-----:R-:W-:-:S06]  /*0560*/  IMAD.WIDE R16, R15, 0x4, R4 ;  /* 0x000000040f107825 */ /* 0x001fcc00078e0204 */
[----:B------:R-:W3:Y:S01]  /*0570*/  LDG.E.CONSTANT R17, desc[UR6][R16.64] ;  /* 0x0000000610117981 */ /* 0x000ee2000c1e9900 */
[----:B--2---:R-:W-:Y:S01]  /*0580*/  IMAD.WIDE R18, R19, 0x2, R12 ;  /* 0x0000000213127825 */ /* 0x004fe200078e020c */
[----:B------:R-:W-:-:S05]  /*0590*/  LEA R21, R8, 0x1, 0x1 ;  /* 0x0000000108157811 */ /* 0x000fca00078e08ff */
[----:B------:R0:W2:Y:S01]  /*05a0*/  LDG.E.U16.CONSTANT R18, desc[UR6][R18.64] ;  /* 0x0000000612127981 */ /* 0x0000a2000c1e9500 */
[----:B------:R-:W-:-:S06]  /*05b0*/  IMAD.WIDE R20, R21, 0x2, R2 ;  /* 0x0000000215147825 */ /* 0x000fcc00078e0202 */
[----:B------:R-:W4:Y:S01]  /*05c0*/  LDG.E.U16.CONSTANT R21, desc[UR6][R20.64] ;  /* 0x0000000614157981 */ /* 0x000f22000c1e9500 */
[----:B---3--:R-:W-:-:S04]  /*05d0*/  SHF.R.U32.HI R15, RZ, R10, R17 ;  /* 0x0000000aff0f7219 */ /* 0x008fc80000011611 */
[----:B------:R-:W-:Y:S02]  /*05e0*/  LOP3.LUT R22, R15, 0xf, RZ, 0xc0, !PT ;  /* 0x0000000f0f167812 */ /* 0x000fe400078ec0ff */
[--C-:B------:R-:W-:Y:S02]  /*05f0*/  SHF.R.U32.HI R23, RZ, 0x4, R15.reuse ;  /* 0x00000004ff177819 */ /* 0x100fe4000001160f */
[--C-:B------:R-:W-:Y:S02]  /*0600*/  SHF.R.U32.HI R16, RZ, 0xc, R15.reuse ;  /* 0x0000000cff107819 */ /* 0x100fe4000001160f */
[----:B------:R-:W-:Y:S02]  /*0610*/  SHF.R.U32.HI R15, RZ, 0x8, R15 ;  /* 0x00000008ff0f7819 */ /* 0x000fe4000001160f */
[----:B------:R-:W-:Y:S02]  /*0620*/  LOP3.LUT R23, R23, 0xf, RZ, 0xc0, !PT ;  /* 0x0000000f17177812 */ /* 0x000fe400078ec0ff */
[----:B------:R-:W-:-:S02]  /*0630*/  LOP3.LUT R16, R16, 0xf, RZ, 0xc0, !PT ;  /* 0x0000000f10107812 */ /* 0x000fc400078ec0ff */
[----:B------:R-:W-:Y:S01]  /*0640*/  LOP3.LUT R15, R15, 0xf, RZ, 0xc0, !PT ;  /* 0x0000000f0f0f7812 */ /* 0x000fe200078ec0ff */
[----:B------:R-:W-:Y:S01]  /*0650*/  VIADD R23, R23, 0x1 ;  /* 0x0000000117177836 */ /* 0x000fe20000000000 */
[----:B------:R-:W-:Y:S02]  /*0660*/  IADD3 R22, R22, 0x1, RZ ;  /* 0x0000000116167810 */ /* 0x000fe40007ffe0ff */
[----:B------:R-:W-:Y:S01]  /*0670*/  IADD3 R16, R16, 0x1, RZ ;  /* 0x0000000110107810 */ /* 0x000fe20007ffe0ff */
[----:B------:R-:W-:Y:S01]  /*0680*/  IMAD R23, R23, R23, RZ ;  /* 0x0000001717177224 */ /* 0x000fe200078e02ff */
[----:B------:R-:W-:Y:S01]  /*0690*/  IADD3 R15, R15, 0x1, RZ ;  /* 0x000000010f0f7810 */ /* 0x000fe20007ffe0ff */
[----:B------:R-:W-:Y:S01]  /*06a0*/  IMAD R22, R22, R22, RZ ;  /* 0x0000001616167224 */ /* 0x000fe200078e02ff */
[----:B----4-:R-:W-:Y:S01]  /*06b0*/  IADD3 R8, R21, R8, RZ ;  /* 0x0000000815087210 */ /* 0x010fe20007ffe0ff */
[----:B------:R-:W-:Y:S02]  /*06c0*/  IMAD R20, R16, R16, RZ ;  /* 0x0000001010147224 */ /* 0x000fe400078e02ff */
[----:B0-----:R-:W-:Y:S01]  /*06d0*/  IMAD R19, R15, R15, RZ ;  /* 0x0000000f0f137224 */ /* 0x001fe200078e02ff */
[----:B------:R-:W-:Y:S01]  /*06e0*/  I2F.F16 R23, R23 ;  /* 0x0000001700177306 */ /* 0x000fe20000200c00 */
[----:B------:R-:W-:Y:S01]  /*06f0*/  IMAD R15, R6, 0x8, R1 ;  /* 0x00000008060f7824 */ /* 0x000fe200078e0201 */
[----:B------:R-:W-:-:S02]  /*0700*/  ISETP.GE.AND P0, PT, R8, R7, PT ;  /* 0x000000070800720c */ /* 0x000fc40003f06270 */
[----:B------:R-:W-:-:S04]  /*0710*/  IADD3 R6, R6, 0x1, RZ ;  /* 0x0000000106067810 */ /* 0x000fc80007ffe0ff */
[----:B------:R-:W0:Y:S08]  /*0720*/  I2F.F16 R22, R22 ;  /* 0x0000001600167306 */ /* 0x000e300000200c00 */
[----:B------:R-:W-:Y:S01]  /*0730*/  I2F.F16 R20, R20 ;  /* 0x0000001400147306 */ /* 0x000fe20000200c00 */
[----:B0-----:R-:W-:-:S07]  /*0740*/  PRMT R23, R22, 0x5410, R23 ;  /* 0x0000541016177816 */ /* 0x001fce0000000017 */
[----:B------:R-:W0:Y:S01]  /*0750*/  I2F.F16 R19, R19 ;  /* 0x0000001300137306 */ /* 0x000e220000200c00 */
[----:B--2---:R-:W-:Y:S01]  /*0760*/  HMUL2 R16, R23, R18.H0_H0 ;  /* 0x2000001217107232 */ /* 0x004fe20000000000 */
[----:B0-----:R-:W-:-:S05]  /*0770*/  PRMT R17, R19, 0x5410, R20 ;  /* 0x0000541013117816 */ /* 0x001fca0000000014 */
[----:B------:R-:W-:-:S05]  /*0780*/  HMUL2 R17, R17, R18.H0_H0 ;  /* 0x2000001211117232 */ /* 0x000fca0000000000 */
[----:B------:R1:W-:Y:S01]  /*0790*/  STL.64 [R15], R16 ;  /* 0x000000100f007387 */ /* 0x0003e20000100a00 */
[----:B------:R-:W-:Y:S05]  /*07a0*/  @!P0 BRA `(.L_x_4583) ;  /* 0xfffffffc00588947 */ /* 0x000fea000383ffff */
.L_x_4582:
[----:B------:R2:W5:Y:S01]  /*07b0*/  LDL.64 R12, [R1] ;  /* 0x00000000010c7983 */ /* 0x0005620000100a00 */
[----:B------:R-:W3:Y:S01]  /*07c0*/  LDC R3, c[0x0][0x25c] ;  /* 0x00009700ff037b82 */ /* 0x000ee20000000800 */
[----:B------:R-:W-:Y:S01]  /*07d0*/  ULDC UR8, c[0x0][0x258] ;  /* 0x0000960000087ab9 */ /* 0x000fe20000000800 */
[----:B------:R-:W-:Y:S01]  /*07e0*/  IMAD.MOV.U32 R0, RZ, RZ, RZ ;  /* 0x000000ffff007224 */ /* 0x000fe200078e00ff */
[----:B------:R-:W-:Y:S02]  /*07f0*/  ISETP.GT.AND P0, PT, R34, UR8, PT ;  /* 0x0000000822007c0c */ /* 0x000fe4000bf04270 */
[----:B------:R-:W-:-:S03]  /*0800*/  MOV R2, RZ ;  /* 0x000000ff00027202 */ /* 0x000fc60000000f00 */
[----:B0-----:R-:W0:Y:S01]  /*0810*/  LDC R5, c[0x0][0x264] ;  /* 0x00009900ff057b82 */ /* 0x001e220000000800 */
[----:B---3--:R-:W-:-:S07]  /*0820*/  ISETP.GT.AND P2, PT, R34, R3, PT ;  /* 0x000000032200720c */ /* 0x008fce0003f44270 */
[----:B--2---:R-:W-:Y:S06]  /*0830*/  @!P0 BRA `(.L_x_4584) ;  /* 0x00000000001c8947 */ /* 0x004fec0003800000 */
[----:B-1----:R-:W1:Y:S02]  /*0840*/  LDC R15, c[0x0][0x25c] ;  /* 0x00009700ff0f7b82 */ /* 0x002e640000000800 */
[----:B-1----:R-:W-:-:S04]  /*0850*/  VIMNMX R2, R34, R15, PT ;  /* 0x0000000f22027248 */ /* 0x002fc80003fe0100 */
[----:B------:R-:W-:-:S04]  /*0860*/  IADD3 R2, R2, -UR8, RZ ;  /* 0x8000000802027c10 */ /* 0x000fc8000fffe0ff */
[----:B------:R-:W-:-:S04]  /*0870*/  SHF.R.S32.HI R15, RZ, 0x1f, R2 ;  /* 0x0000001fff0f7819 */ /* 0x000fc80000011402 */
[----:B------:R-:W-:-:S04]  /*0880*/  LEA.HI R15, R15, R2, RZ, 0x5 ;  /* 0x000000020f0f7211 */ /* 0x000fc800078f28ff */
[----:B------:R-:W-:-:S05]  /*0890*/  SHF.R.S32.HI R15, RZ, 0x5, R15 ;  /* 0x00000005ff0f7819 */ /* 0x000fca000001140f */
[----:B------:R-:W-:-:S07]  /*08a0*/  IMAD R2, R15, 0x6, RZ ;  /* 0x000000060f027824 */ /* 0x000fce00078e02ff */
.L_x_4584:
[----:B------:R-:W-:Y:S05]  /*08b0*/  @!P2 BRA `(.L_x_4585) ;  /* 0x00000000001ca947 */ /* 0x000fea0003800000 */
[----:B-1----:R-:W1:Y:S02]  /*08c0*/  LDC R15, c[0x0][0x260] ;  /* 0x00009800ff0f7b82 */ /* 0x002e640000000800 */
[----:B-1----:R-:W-:-:S05]  /*08d0*/  VIMNMX R0, R34, R15, PT ;  /* 0x0000000f22007248 */ /* 0x002fca0003fe0100 */
[----:B------:R-:W-:-:S05]  /*08e0*/  IMAD.IADD R0, R0, 0x1, -R3 ;  /* 0x0000000100007824 */ /* 0x000fca00078e0a03 */
[----:B------:R-:W-:-:S04]  /*08f0*/  SHF.R.S32.HI R3, RZ, 0x1f, R0 ;  /* 0x0000001fff037819 */ /* 0x000fc80000011400 */
[----:B------:R-:W-:-:S04]  /*0900*/  LEA.HI R3, R3, R0, RZ, 0x5 ;  /* 0x0000000003037211 */ /* 0x000fc800078f28ff */
[----:B------:R-:W-:-:S05]  /*0910*/  SHF.R.S32.HI R3, RZ, 0x5, R3 ;  /* 0x00000005ff037819 */ /* 0x000fca0000011403 */
[----:B------:R-:W-:-:S07]  /*0920*/  IMAD R0, R3, 0x5, RZ ;  /* 0x0000000503007824 */ /* 0x000fce00078e02ff */
.L_x_4585:
[----:B------:R-:W-:Y:S01]  /*0930*/  ULDC UR4, c[0x0][0x260] ;  /* 0x0000980000047ab9 */ /* 0x000fe20000000800 */
[----:B------:R-:W-:Y:S01]  /*0940*/  HFMA2.MMA R3, -RZ, RZ, 0, 0 ;  /* 0x00000000ff037435 */ /* 0x000fe200000001ff */
[C---:B------:R-:W-:Y:S02]  /*0950*/  ISETP.GT.AND P0, PT, R34.reuse, UR4, PT ;  /* 0x0000000422007c0c */ /* 0x040fe4000bf04270 */
[----:B0-----:R-:W-:Y:S02]  /*0960*/  ISETP.GT.AND P2, PT, R34, R5, PT ;  /* 0x000000052200720c */ /* 0x001fe40003f44270 */
[----:B-1----:R-:W-:-:S09]  /*0970*/  MOV R15, RZ ;  /* 0x000000ff000f7202 */ /* 0x002fd20000000f00 */
[----:B------:R-:W-:Y:S05]  /*0980*/  @!P0 BRA `(.L_x_4586) ;  /* 0x00000000001c8947 */ /* 0x000fea0003800000 */
[----:B------:R-:W0:Y:S02]  /*0990*/  LDC R15, c[0x0][0x264] ;  /* 0x00009900ff0f7b82 */ /* 0x000e240000000800 */
[----:B0-----:R-:W-:-:S05]  /*09a0*/  VIMNMX R4, R34, R15, PT ;  /* 0x0000000f22047248 */ /* 0x001fca0003fe0100 */
[----:B------:R-:W-:-:S05]  /*09b0*/  VIADD R4, R4, -UR4 ;  /* 0x8000000404047c36 */ /* 0x000fca0008000000 */
[----:B------:R-:W-:-:S04]  /*09c0*/  SHF.R.S32.HI R15, RZ, 0x1f, R4 ;  /* 0x0000001fff0f7819 */ /* 0x000fc80000011404 */
[----:B------:R-:W-:-:S04]  /*09d0*/  LEA.HI R15, R15, R4, RZ, 0x5 ;  /* 0x000000040f0f7211 */ /* 0x000fc800078f28ff */
[----:B------:R-:W-:-:S04]  /*09e0*/  SHF.R.S32.HI R15, RZ, 0x5, R15 ;  /* 0x00000005ff0f7819 */ /* 0x000fc8000001140f */
[----:B------:R-:W-:-:S07]  /*09f0*/  SHF.L.U32 R15, R15, 0x2, RZ ;  /* 0x000000020f0f7819 */ /* 0x000fce00000006ff */
.L_x_4586:
        /* <DEDUP_REMOVED lines=8> */
.L_x_4587:
[----:B------:R-:W-:Y:S01]  /*0a80*/  ULDC UR4, c[0x0][0x268] ;  /* 0x00009a0000047ab9 */ /* 0x000fe20000000800 */
[----:B------:R-:W-:Y:S01]  /*0a90*/  IMAD.MOV.U32 R4, RZ, RZ, RZ ;  /* 0x000000ffff047224 */ /* 0x000fe200078e00ff */
[----:B------:R-:W-:-:S13]  /*0aa0*/  ISETP.GT.AND P0, PT, R34, UR4, PT ;  /* 0x0000000422007c0c */ /* 0x000fda000bf04270 */
        /* <DEDUP_REMOVED lines=8> */
.L_x_4588:
[----:B------:R-:W-:Y:S01]  /*0b30*/  VIMNMX R5, R34, UR8, PT ;  /* 0x0000000822057c48 */ /* 0x000fe2000bfe0100 */
[----:B------:R-:W0:Y:S01]  /*0b40*/  S2UR UR5, SR_CgaCtaId ;  /* 0x00000000000579c3 */ /* 0x000e220000008800 */
[----:B------:R-:W-:Y:S01]  /*0b50*/  SHF.R.S32.HI R8, RZ, 0x1f, R9 ;  /* 0x0000001fff087819 */ /* 0x000fe20000011409 */
[----:B------:R-:W-:Y:S01]  /*0b60*/  ULDC.64 UR10, c[0x0][0x218] ;  /* 0x00008600000a7ab9 */ /* 0x000fe20000000a00 */
[----:B------:R-:W-:Y:S01]  /*0b70*/  SHF.R.S32.HI R6, RZ, 0x1f, R5 ;  /* 0x0000001fff067819 */ /* 0x000fe20000011405 */
[----:B------:R-:W-:-:S03]  /*0b80*/  UMOV UR4, 0x400 ;  /* 0x0000040000047882 */ /* 0x000fc60000000000 */
[----:B------:R-:W-:-:S04]  /*0b90*/  LEA.HI R6, R6, R5, RZ, 0x5 ;  /* 0x0000000506067211 */ /* 0x000fc800078f28ff */
[----:B------:R-:W-:Y:S01]  /*0ba0*/  SHF.R.S32.HI R5, RZ, 0x5, R6 ;  /* 0x00000005ff057819 */ /* 0x000fe20000011406 */
[----:B------:R-:W-:-:S04]  /*0bb0*/  HFMA2.MMA R6, -RZ, RZ, 0, 0 ;  /* 0x00000000ff067435 */ /* 0x000fc800000001ff */
[----:B------:R-:W-:Y:S01]  /*0bc0*/  IMAD R2, R5, 0x8, R2 ;  /* 0x0000000805027824 */ /* 0x000fe200078e0202 */
[----:B------:R-:W-:-:S04]  /*0bd0*/  PRMT R5, RZ, 0x5410, RZ ;  /* 0x00005410ff057816 */ /* 0x000fc800000000ff */
[----:B------:R-:W-:Y:S02]  /*0be0*/  IADD3 R0, R15, R2, R0 ;  /* 0x000000020f007210 */ /* 0x000fe40007ffe000 */
[----:B-----5:R-:W-:Y:S01]  /*0bf0*/  PRMT R2, R12, 0x7610, R12 ;  /* 0x000076100c027816 */ /* 0x020fe2000000000c */
[----:B0-----:R-:W-:Y:S01]  /*0c00*/  ULEA UR4, UR5, UR4, 0x18 ;  /* 0x0000000405047291 */ /* 0x001fe2000f8ec03f */
[----:B------:R-:W-:Y:S02]  /*0c10*/  IADD3 R3, R4, R0, R3 ;  /* 0x0000000004037210 */ /* 0x000fe40007ffe003 */
[----:B------:R-:W-:-:S03]  /*0c20*/  PRMT R4, RZ, 0x5410, RZ ;  /* 0x00005410ff047816 */ /* 0x000fc600000000ff */
[----:B------:R-:W-:Y:S02]  /*0c30*/  IMAD R10, R3, R32, RZ ;  /* 0x00000020030a7224 */ /* 0x000fe400078e02ff */
[----:B------:R-:W-:-:S03]  /*0c40*/  IMAD.IADD R3, R34, 0x1, R11 ;  /* 0x0000000122037824 */ /* 0x000fc600078e020b */
[----:B------:R-:W-:Y:S02]  /*0c50*/  SHF.R.S32.HI R15, RZ, 0x1f, R10 ;  /* 0x0000001fff0f7819 */ /* 0x000fe4000001140a */
[----:B------:R-:W-:-:S04]  /*0c60*/  IADD3 R27, P0, R9, R10, RZ ;  /* 0x0000000a091b7210 */ /* 0x000fc80007f1e0ff */
[----:B------:R-:W-:Y:S02]  /*0c70*/  IADD3.X R0, R15, R8, RZ, P0, !PT ;  /* 0x000000080f007210 */ /* 0x000fe400007fe4ff */
[----:B------:R-:W-:-:S04]  /*0c80*/  LEA R26, P0, R27, UR10, 0x2 ;  /* 0x0000000a1b1a7c11 */ /* 0x000fc8000f8010ff */
[----:B------:R-:W-:Y:S02]  /*0c90*/  LEA.HI.X R27, R27, UR11, R0, 0x2, P0 ;  /* 0x0000000b1b1b7c11 */ /* 0x000fe400080f1400 */
[C---:B------:R-:W-:Y:S02]  /*0ca0*/  ISETP.GE.AND P0, PT, R34.reuse, R7, PT ;  /* 0x000000072200720c */ /* 0x040fe40003f06270 */
[----:B------:R-:W-:Y:S02]  /*0cb0*/  PRMT R0, R13, 0x7610, R13 ;  /* 0x000076100d007816 */ /* 0x000fe4000000000d */
[----:B------:R-:W-:-:S13]  /*0cc0*/  ISETP.GE.OR P0, PT, R34, UR8, P0 ;  /* 0x0000000822007c0c */ /* 0x000fda0008706670 */
[----:B------:R-:W-:Y:S05]  /*0cd0*/  @P0 BRA `(.L_x_4589) ;  /* 0x0000003000f00947 */ /* 0x000fea0003800000 */
[----:B------:R-:W-:Y:S01]  /*0ce0*/  IADD3 R9, P0, P2, R9, R32, R10 ;  /* 0x0000002009097210 */ /* 0x000fe20007a1e00a */
[----:B------:R-:W-:Y:S01]  /*0cf0*/  ULDC UR5, c[0x0][0x258] ;  /* 0x0000960000057ab9 */ /* 0x000fe20000000800 */
[----:B------:R-:W-:Y:S02]  /*0d00*/  SHF.R.S32.HI R5, RZ, 0x1f, R32 ;  /* 0x0000001fff057819 */ /* 0x000fe40000011420 */
[----:B------:R-:W-:Y:S02]  /*0d10*/  MOV R6, RZ ;  /* 0x000000ff00067202 */ /* 0x000fe40000000f00 */
[----:B------:R-:W-:Y:S02]  /*0d20*/  IADD3.X R8, R8, R5, R15, P0, P2 ;  /* 0x0000000508087210 */ /* 0x000fe400007e440f */
[----:B------:R-:W-:Y:S02]  /*0d30*/  LEA R28, P0, R9, UR10, 0x2 ;  /* 0x0000000a091c7c11 */ /* 0x000fe4000f8010ff */
[----:B------:R-:W-:-:S02]  /*0d40*/  PRMT R4, RZ, 0x5410, RZ ;  /* 0x00005410ff047816 */ /* 0x000fc400000000ff */
[----:B------:R-:W-:Y:S02]  /*0d50*/  LEA.HI.X R29, R9, UR11, R8, 0x2, P0 ;  /* 0x0000000b091d7c11 */ /* 0x000fe400080f1408 */
[----:B------:R-:W-:-:S07]  /*0d60*/  PRMT R5, RZ, 0x5410, RZ ;  /* 0x00005410ff057816 */ /* 0x000fce00000000ff */
.L_x_4594:
[----:B------:R-:W-:Y:S01]  /*0d70*/  ISETP.NE.AND P0, PT, R34, R3, PT ;  /* 0x000000032200720c */ /* 0x000fe20003f05270 */
[----:B0-----:R-:W0:Y:S01]  /*0d80*/  LDC R32, c[0x0][0x23c] ;  /* 0x00008f00ff207b82 */ /* 0x001e220000000800 */
[----:B------:R-:W-:Y:S01]  /*0d90*/  MOV R17, R27 ;  /* 0x0000001b00117202 */ /* 0x000fe20000000f00 */
[----:B------:R-:W-:-:S10]  /*0da0*/  IMAD.MOV.U32 R16, RZ, RZ, R26 ;  /* 0x000000ffff107224 */ /* 0x000fd400078e001a */
[----:B------:R-:W1:Y:S01]  /*0db0*/  @!P0 LDC.64 R20, c[0x0][0x248] ;  /* 0x00009200ff148b82 */ /* 0x000e620000000a00 */
[----:B------:R-:W-:Y:S01]  /*0dc0*/  @!P0 IADD3 R6, R6, 0x1, RZ ;  /* 0x0000000106068810 */ /* 0x000fe20007ffe0ff */
[----:B------:R-:W-:-:S03]  /*0dd0*/  @!P0 IMAD.SHL.U32 R9, R34, 0x2, RZ ;  /* 0x0000000222098824 */ /* 0x000fc600078e00ff */
[----:B------:R-:W-:-:S06]  /*0de0*/  @!P0 LEA R18, R6, R1, 0x3 ;  /* 0x0000000106128211 */ /* 0x000fcc00078e18ff */
[----:B------:R-:W2:Y:S01]  /*0df0*/  @!P0 LDL.64 R18, [R18] ;  /* 0x0000000012128983 */ /* 0x000ea20000100a00 */
[----:B0-----:R-:W-:-:S04]  /*0e00*/  IMAD.WIDE R30, R32, 0x8, R16 ;  /* 0x00000008201e7825 */ /* 0x001fc800078e0210 */
[----:B------:R-:W-:-:S04]  /*0e10*/  IMAD.WIDE R12, R32, 0x8, R30 ;  /* 0x00000008200c7825 */ /* 0x000fc800078e021e */
[----:B-1----:R-:W-:-:S04]  /*0e20*/  @!P0 IMAD.WIDE R20, R9, 0x2, R20 ;  /* 0x0000000209148825 */ /* 0x002fc800078e0214 */
[----:B------:R-:W-:Y:S01]  /*0e30*/  IMAD.WIDE R24, R32, 0x8, R12 ;  /* 0x0000000820187825 */ /* 0x000fe200078e020c */
[----:B------:R0:W5:Y:S04]  /*0e40*/  @!P0 LDG.E.U16.CONSTANT R33, desc[UR6][R20.64+0x2] ;  /* 0x0000020614218981 */ /* 0x000168000c1e9500 */
[----:B------:R-:W5:Y:S04]  /*0e50*/  LDG.E.128.CONSTANT R12, desc[UR6][R12.64] ;  /* 0x000000060c0c7981 */ /* 0x000f68000c1e9d00 */
[----:B------:R0:W5:Y:S01]  /*0e60*/  LDG.E.128.CONSTANT R8, desc[UR6][R24.64] ;  /* 0x0000000618087981 */ /* 0x000162000c1e9d00 */
[----:B------:R-:W-:-:S02]  /*0e70*/  MOV R26, R28 ;  /* 0x0000001c001a7202 */ /* 0x000fc40000000f00 */
[----:B------:R-:W-:Y:S02]  /*0e80*/  MOV R27, R29 ;  /* 0x0000001d001b7202 */ /* 0x000fe40000000f00 */
[----:B--2---:R-:W-:Y:S02]  /*0e90*/  @!P0 PRMT R2, R18, 0x7610, R2 ;  /* 0x0000761012028816 */ /* 0x004fe40000000002 */
[----:B------:R-:W-:Y:S02]  /*0ea0*/  @!P0 PRMT R0, R19, 0x7610, R0 ;  /* 0x0000761013008816 */ /* 0x000fe40000000000 */
[----:B------:R-:W-:Y:S02]  /*0eb0*/  @!P0 PRMT R2, R2, 0x7610, R18 ;  /* 0x0000761002028816 */ /* 0x000fe40000000012 */
[----:B------:R-:W-:Y:S01]  /*0ec0*/  @!P0 PRMT R0, R0, 0x7610, R19 ;  /* 0x0000761000008816 */ /* 0x000fe20000000013 */
[----:B0-----:R-:W-:Y:S06]  /*0ed0*/  @P1 BRA `(.L_x_4590) ;  /* 0x0000000c00101947 */ /* 0x001fec0003800000 */
[----:B------:R-:W2:Y:S04]  /*0ee0*/  LDG.E.128.CONSTANT R16, desc[UR6][R16.64] ;  /* 0x0000000610107981 */ /* 0x000ea8000c1e9d00 */
[----:B------:R-:W3:Y:S04]  /*0ef0*/  LDG.E.128.CONSTANT R20, desc[UR6][R26.64] ;  /* 0x000000061a147981 */ /* 0x000ee8000c1e9d00 */
[----:B------:R-:W0:Y:S01]  /*0f00*/  LDS.64 R28, [UR4] ;  /* 0x00000004ff1c7984 */ /* 0x000e220008000a00 */
[----:B--2---:R-:W-:Y:S02]  /*0f10*/  LOP3.LUT R35, R16, 0xff, RZ, 0xc0, !PT ;  /* 0x000000ff10237812 */ /* 0x004fe400078ec0ff */
[----:B------:R-:W-:-:S02]  /*0f20*/  LOP3.LUT R37, R18, 0xff, RZ, 0xc0, !PT ;  /* 0x000000ff12257812 */ /* 0x000fc400078ec0ff */
[----:B------:R-:W-:Y:S01]  /*0f30*/  LOP3.LUT R42, R19, 0xff, RZ, 0xc0, !PT ;  /* 0x000000ff132a7812 */ /* 0x000fe200078ec0ff */
[----:B------:R-:W-:Y:S01]  /*0f40*/  VIADD R46, R35, 0xffffff80 ;  /* 0xffffff80232e7836 */ /* 0x000fe20000000000 */
[----:B------:R-:W-:Y:S02]  /*0f50*/  LOP3.LUT R35, R17, 0xff, RZ, 0xc0, !PT ;  /* 0x000000ff11237812 */ /* 0x000fe400078ec0ff */
[----:B------:R-:W-:Y:S01]  /*0f60*/  IADD3 R44, R37, -0x80, RZ ;  /* 0xffffff80252c7810 */ /* 0x000fe20007ffe0ff */
[----:B------:R-:W-:Y:S01]  /*0f70*/  VIADD R47, R42, 0xffffff80 ;  /* 0xffffff802a2f7836 */ /* 0x000fe20000000000 */
[----:B------:R-:W-:Y:S01]  /*0f80*/  IADD3 R35, R35, -0x80, RZ ;  /* 0xffffff8023237810 */ /* 0x000fe20007ffe0ff */
[----:B------:R-:W-:Y:S01]  /*0f90*/  I2F.F16 R46, R46 ;  /* 0x0000002e002e7306 */ /* 0x000fe20000200c00 */
[----:B------:R-:W-:Y:S02]  /*0fa0*/  SHF.R.U32.HI R37, RZ, 0x8, R16 ;  /* 0x00000008ff257819 */ /* 0x000fe40000011610 */
[----:B------:R-:W-:-:S02]  /*0fb0*/  LEA.HI R39, R16, 0xffffff80, RZ, 0x8 ;  /* 0xffffff8010277811 */ /* 0x000fc400078f40ff */
[----:B------:R-:W-:Y:S02]  /*0fc0*/  SHF.R.U32.HI R16, RZ, 0x10, R16 ;  /* 0x00000010ff107819 */ /* 0x000fe40000011610 */
[----:B------:R-:W-:Y:S01]  /*0fd0*/  LOP3.LUT R42, R37, 0xff, RZ, 0xc0, !PT ;  /* 0x000000ff252a7812 */ /* 0x000fe200078ec0ff */
[----:B------:R-:W1:Y:S01]  /*0fe0*/  I2F.F16 R35, R35 ;  /* 0x0000002300237306 */ /* 0x000e620000200c00 */
[----:B------:R-:W-:Y:S02]  /*0ff0*/  LOP3.LUT R16, R16, 0xff, RZ, 0xc0, !PT ;  /* 0x000000ff10107812 */ /* 0x000fe400078ec0ff */
[----:B------:R-:W-:Y:S02]  /*1000*/  SHF.R.U32.HI R45, RZ, 0x8, R17 ;  /* 0x00000008ff2d7819 */ /* 0x000fe40000011611 */
[----:B------:R-:W-:Y:S02]  /*1010*/  IADD3 R43, R42, -0x80, RZ ;  /* 0xffffff802a2b7810 */ /* 0x000fe40007ffe0ff */
[----:B------:R-:W-:Y:S01]  /*1020*/  IADD3 R42, R16, -0x80, RZ ;  /* 0xffffff80102a7810 */ /* 0x000fe20007ffe0ff */
[----:B------:R-:W2:Y:S01]  /*1030*/  I2F.F16 R44, R44 ;  /* 0x0000002c002c7306 */ /* 0x000ea20000200c00 */
[----:B------:R-:W-:-:S02]  /*1040*/  LEA.HI R41, R17, 0xffffff80, RZ, 0x8 ;  /* 0xffffff8011297811 */ /* 0x000fc400078f40ff */
[----:B------:R-:W-:Y:S02]  /*1050*/  LOP3.LUT R16, R45, 0xff, RZ, 0xc0, !PT ;  /* 0x000000ff2d107812 */ /* 0x000fe400078ec0ff */
[----:B------:R-:W-:Y:S01]  /*1060*/  SHF.R.U32.HI R17, RZ, 0x10, R17 ;  /* 0x00000010ff117819 */ /* 0x000fe20000011611 */
[----:B-1----:R-:W-:Y:S02]  /*1070*/  HADD2.F32 R49, -RZ, R35.H0_H0 ;  /* 0x20000023ff317230 */ /* 0x002fe40000004100 */
[----:B------:R1:W4:Y:S01]  /*1080*/  I2F.F16 R37, R47 ;  /* 0x0000002f00257306 */ /* 0x0003220000200c00 */
[----:B------:R-:W-:Y:S01]  /*1090*/  LOP3.LUT R45, R17, 0xff, RZ, 0xc0, !PT ;  /* 0x000000ff112d7812 */ /* 0x000fe200078ec0ff */
[----:B------:R-:W-:Y:S01]  /*10a0*/  HADD2.F32 R17, -RZ, R46.H0_H0 ;  /* 0x2000002eff117230 */ /* 0x000fe20000004100 */
[----:B------:R-:W-:Y:S02]  /*10b0*/  SHF.R.U32.HI R48, RZ, 0x8, R18 ;  /* 0x00000008ff307819 */ /* 0x000fe40000011612 */
[----:B------:R-:W-:Y:S01]  /*10c0*/  LEA.HI R38, R18, 0xffffff80, RZ, 0x8 ;  /* 0xffffff8012267811 */ /* 0x000fe200078f40ff */
[----:B--2---:R-:W-:-:S02]  /*10d0*/  HADD2.F32 R35, -RZ, R44.H0_H0 ;  /* 0x2000002cff237230 */ /* 0x004fc40000004100 */
[----:B------:R-:W2:Y:S01]  /*10e0*/  I2F.F16 R43, R43 ;  /* 0x0000002b002b7306 */ /* 0x000ea20000200c00 */
[----:B-1----:R-:W-:Y:S01]  /*10f0*/  VIADD R47, R16, 0xffffff80 ;  /* 0xffffff80102f7836 */ /* 0x002fe20000000000 */
[----:B------:R-:W-:Y:S01]  /*1100*/  LOP3.LUT R48, R48, 0xff, RZ, 0xc0, !PT ;  /* 0x000000ff30307812 */ /* 0x000fe200078ec0ff */
[----:B0-----:R-:W-:Y:S01]  /*1110*/  HADD2.F32 R16, -RZ, R28.H0_H0 ;  /* 0x2000001cff107230 */ /* 0x001fe20000004100 */
[----:B------:R-:W-:Y:S02]  /*1120*/  SHF.R.U32.HI R18, RZ, 0x10, R18 ;  /* 0x00000010ff127819 */ /* 0x000fe40000011612 */
[----:B------:R-:W-:Y:S01]  /*1130*/  LEA.HI R36, R19, 0xffffff80, RZ, 0x8 ;  /* 0xffffff8013247811 */ /* 0x000fe200078f40ff */
[----:B----4-:R-:W-:Y:S02]  /*1140*/  HADD2.F32 R37, -RZ, R37.H0_H0 ;  /* 0x20000025ff257230 */ /* 0x010fe40000004100 */
[----:B------:R-:W-:Y:S01]  /*1150*/  FFMA.FTZ R46, R17, R16, RZ ;  /* 0x00000010112e7223 */ /* 0x000fe200000100ff */
[C---:B------:R-:W-:Y:S01]  /*1160*/  FFMA.FTZ R17, R16.reuse, R49, RZ ;  /* 0x0000003110117223 */ /* 0x040fe200000100ff */
[----:B------:R-:W-:Y:S01]  /*1170*/  SHF.R.U32.HI R49, RZ, 0x8, R19 ;  /* 0x00000008ff317819 */ /* 0x000fe20000011613 */
[C---:B------:R-:W-:Y:S01]  /*1180*/  FFMA.FTZ R35, R16.reuse, R35, RZ ;  /* 0x0000002310237223 */ /* 0x040fe200000100ff */
[----:B------:R-:W-:Y:S01]  /*1190*/  FFMA.FTZ R37, R16, R37, RZ ;  /* 0x0000002510257223 */ /* 0x000fe200000100ff */
[----:B------:R-:W-:Y:S01]  /*11a0*/  IADD3 R16, R45, -0x80, RZ ;  /* 0xffffff802d107810 */ /* 0x000fe20007ffe0ff */
[----:B------:R0:W1:Y:S01]  /*11b0*/  I2F.F16 R44, R47 ;  /* 0x0000002f002c7306 */ /* 0x0000620000200c00 */
[----:B------:R-:W-:Y:S01]  /*11c0*/  IADD3 R45, R48, -0x80, RZ ;  /* 0xffffff80302d7810 */ /* 0x000fe20007ffe0ff */
[----:B--2---:R-:W-:Y:S01]  /*11d0*/  HADD2.F32 R43, -RZ, R43.H0_H0 ;  /* 0x2000002bff2b7230 */ /* 0x004fe20000004100 */
[----:B------:R-:W-:-:S02]  /*11e0*/  LOP3.LUT R49, R49, 0xff, RZ, 0xc0, !PT ;  /* 0x000000ff31317812 */ /* 0x000fc400078ec0ff */
[----:B------:R-:W-:Y:S02]  /*11f0*/  SHF.R.U32.HI R19, RZ, 0x10, R19 ;  /* 0x00000010ff137819 */ /* 0x000fe40000011613 */
[----:B------:R-:W-:Y:S01]  /*1200*/  LOP3.LUT R48, R18, 0xff, RZ, 0xc0, !PT ;  /* 0x000000ff12307812 */ /* 0x000fe200078ec0ff */
[----:B------:R-:W2:Y:S01]  /*1210*/  I2F.F16 R45, R45 ;  /* 0x0000002d002d7306 */ /* 0x000ea20000200c00 */
[----:B0-----:R-:W-:Y:S01]  /*1220*/  VIADD R47, R49, 0xffffff80 ;  /* 0xffffff80312f7836 */ /* 0x001fe20000000000 */
[----:B------:R-:W-:Y:S01]  /*1230*/  LOP3.LUT R19, R19, 0xff, RZ, 0xc0, !PT ;  /* 0x000000ff13137812 */ /* 0x000fe200078ec0ff */
[----:B------:R-:W-:Y:S01]  /*1240*/  HADD2.F32 R18, -RZ, R28.H1_H1 ;  /* 0x3000001cff127230 */ /* 0x000fe20000004100 */
[----:B------:R-:W-:Y:S02]  /*1250*/  IADD3 R28, R48, -0x80, RZ ;  /* 0xffffff80301c7810 */ /* 0x000fe40007ffe0ff */
[----:B---3--:R-:W-:Y:S01]  /*1260*/  LEA.HI R40, R20, 0xffffff80, RZ, 0x8 ;  /* 0xffffff8014287811 */ /* 0x008fe200078f40ff */
[----:B-1----:R-:W-:Y:S01]  /*1270*/  HADD2.F32 R44, -RZ, R44.H0_H0 ;  /* 0x2000002cff2c7230 */ /* 0x002fe20000004100 */
[----:B------:R-:W0:Y:S01]  /*1280*/  I2F.F16 R47, R47 ;  /* 0x0000002f002f7306 */ /* 0x000e220000200c00 */
[----:B------:R-:W-:Y:S01]  /*1290*/  FFMA.FTZ R46, R43, R18, R46 ;  /* 0x000000122b2e7223 */ /* 0x000fe2000001002e */
[----:B------:R-:W-:-:S02]  /*12a0*/  IADD3 R43, R19, -0x80, RZ ;  /* 0xffffff80132b7810 */ /* 0x000fc40007ffe0ff */
[----:B------:R-:W-:Y:S01]  /*12b0*/  FFMA.FTZ R17, R18, R44, R17 ;  /* 0x0000002c12117223 */ /* 0x000fe20000010011 */
[----:B------:R-:W-:Y:S01]  /*12c0*/  LOP3.LUT R19, R20, 0xff, RZ, 0xc0, !PT ;  /* 0x000000ff14137812 */ /* 0x000fe200078ec0ff */
[----:B--2---:R-:W-:Y:S02]  /*12d0*/  HADD2.F32 R48, -RZ, R45.H0_H0 ;  /* 0x2000002dff307230 */ /* 0x004fe40000004100 */
[----:B------:R-:W1:Y:S01]  /*12e0*/  I2F.F16 R42, R42 ;  /* 0x0000002a002a7306 */ /* 0x000e620000200c00 */
[----:B------:R-:W-:Y:S01]  /*12f0*/  LEA.HI R45, R21, 0xffffff80, RZ, 0x8 ;  /* 0xffffff80152d7811 */ /* 0x000fe200078f40ff */
[----:B------:R-:W-:Y:S02]  /*1300*/  VIADD R19, R19, 0xffffff80 ;  /* 0xffffff8013137836 */ /* 0x000fe40000000000 */
[----:B------:R-:W-:Y:S01]  /*1310*/  FFMA.FTZ R35, R18, R48, R35 ;  /* 0x0000003012237223 */ /* 0x000fe20000010023 */
[----:B------:R-:W-:Y:S02]  /*1320*/  HADD2.F32 R48, -RZ, R29.H0_H0 ;  /* 0x2000001dff307230 */ /* 0x000fe40000004100 */
[----:B0-----:R-:W-:Y:S01]  /*1330*/  HADD2.F32 R50, -RZ, R47.H0_H0 ;  /* 0x2000002fff327230 */ /* 0x001fe20000004100 */
[----:B------:R-:W0:Y:S01]  /*1340*/  I2F.F16 R16, R16 ;  /* 0x0000001000107306 */ /* 0x000e220000200c00 */
[----:B------:R-:W-:-:S03]  /*1350*/  HADD2.F32 R29, -RZ, R29.H1_H1 ;  /* 0x3000001dff1d7230 */ /* 0x000fc60000004100 */
[----:B------:R-:W-:Y:S01]  /*1360*/  FFMA.FTZ R37, R18, R50, R37 ;  /* 0x0000003212257223 */ /* 0x000fe20000010025 */
[----:B-1----:R-:W-:-:S03]  /*1370*/  HADD2.F32 R47, -RZ, R42.H0_H0 ;  /* 0x2000002aff2f7230 */ /* 0x002fc60000004100 */
[----:B------:R-:W1:Y:S01]  /*1380*/  I2F.F16 R28, R28 ;  /* 0x0000001c001c7306 */ /* 0x000e620000200c00 */
[----:B------:R-:W-:Y:S01]  /*1390*/  LOP3.LUT R42, R21, 0xff, RZ, 0xc0, !PT ;  /* 0x000000ff152a7812 */ /* 0x000fe200078ec0ff */
[----:B------:R-:W-:-:S03]  /*13a0*/  FFMA.FTZ R44, R47, R48, R46 ;  /* 0x000000302f2c7223 */ /* 0x000fc6000001002e */
[----:B------:R-:W-:Y:S01]  /*13b0*/  IADD3 R47, R42, -0x80, RZ ;  /* 0xffffff802a2f7810 */ /* 0x000fe20007ffe0ff */
[----:B0-----:R-:W-:Y:S02]  /*13c0*/  HADD2.F32 R16, -RZ, R16.H0_H0 ;  /* 0x20000010ff107230 */ /* 0x001fe40000004100 */
[----:B------:R-:W0:Y:S03]  /*13d0*/  I2F.F16 R43, R43 ;  /* 0x0000002b002b7306 */ /* 0x000e260000200c00 */
[----:B------:R-:W-:Y:S01]  /*13e0*/  FFMA.FTZ R46, R48, R16, R17 ;  /* 0x00000010302e7223 */ /* 0x000fe20000010011 */
[----:B------:R-:W-:Y:S01]  /*13f0*/  LOP3.LUT R16, R22, 0xff, RZ, 0xc0, !PT ;  /* 0x000000ff16107812 */ /* 0x000fe200078ec0ff */
[----:B-1----:R-:W-:-:S03]  /*1400*/  HADD2.F32 R42, -RZ, R28.H0_H0 ;  /* 0x2000001cff2a7230 */ /* 0x002fc60000004100 */
[----:B------:R-:W1:Y:S02]  /*1410*/  I2F.F16 R39, R39 ;  /* 0x0000002700277306 */ /* 0x000e640000200c00 */
[----:B------:R-:W-:Y:S01]  /*1420*/  FFMA.FTZ R42, R48, R42, R35 ;  /* 0x0000002a302a7223 */ /* 0x000fe20000010023 */
[----:B0-----:R-:W-:-:S05]  /*1430*/  HADD2.F32 R50, -RZ, R43.H0_H0 ;  /* 0x2000002bff327230 */ /* 0x001fca0000004100 */
[----:B------:R-:W-:Y:S01]  /*1440*/  I2F.F16 R41, R41 ;  /* 0x0000002900297306 */ /* 0x000fe20000200c00 */
[----:B------:R-:W-:Y:S01]  /*1450*/  SHF.R.U32.HI R43, RZ, 0x8, R20 ;  /* 0x00000008ff2b7819 */ /* 0x000fe20000011614 */
[----:B------:R-:W-:Y:S01]  /*1460*/  FFMA.FTZ R35, R48, R50, R37 ;  /* 0x0000003230237223 */ /* 0x000fe20000010025 */
[----:B------:R-:W-:Y:S02]  /*1470*/  IADD3 R37, R16, -0x80, RZ ;  /* 0xffffff8010257810 */ /* 0x000fe40007ffe0ff */
[----:B------:R-:W0:Y:S03]  /*1480*/  LDS.64 R16, [UR4+0x8] ;  /* 0x00000804ff107984 */ /* 0x000e260008000a00 */
[----:B------:R2:W3:Y:S01]  /*1490*/  I2F.F16 R18, R45 ;  /* 0x0000002d00127306 */ /* 0x0004e20000200c00 */
[----:B-1----:R-:W-:-:S07]  /*14a0*/  HADD2.F32 R49, -RZ, R39.H0_H0 ;  /* 0x20000027ff317230 */ /* 0x002fce0000004100 */
[----:B------:R-:W-:Y:S01]  /*14b0*/  I2F.F16 R36, R36 ;  /* 0x0000002400247306 */ /* 0x000fe20000200c00 */
[----:B--2---:R-:W-:-:S05]  /*14c0*/  LOP3.LUT R45, R23, 0xff, RZ, 0xc0, !PT ;  /* 0x000000ff172d7812 */ /* 0x004fca00078ec0ff */
[----:B------:R-:W-:Y:S01]  /*14d0*/  VIADD R48, R45, 0xffffff80 ;  /* 0xffffff802d307836 */ /* 0x000fe20000000000 */
[----:B------:R-:W-:Y:S01]  /*14e0*/  LOP3.LUT R45, R43, 0xff, RZ, 0xc0, !PT ;  /* 0x000000ff2b2d7812 */ /* 0x000fe200078ec0ff */
[----:B------:R-:W1:Y:S01]  /*14f0*/  I2F.F16 R38, R38 ;  /* 0x0000002600267306 */ /* 0x000e620000200c00 */
[----:B---3--:R-:W-:Y:S02]  /*1500*/  HADD2.F32 R18, -RZ, R18.H0_H0 ;  /* 0x20000012ff127230 */ /* 0x008fe40000004100 */
[----:B------:R-:W-:-:S05]  /*1510*/  IADD3 R39, R45, -0x80, RZ ;  /* 0xffffff802d277810 */ /* 0x000fca0007ffe0ff */
[----:B------:R2:W-:Y:S01]  /*1520*/  I2F.F16 R28, R47 ;  /* 0x0000002f001c7306 */ /* 0x0005e20000200c00 */
[----:B-1----:R-:W-:-:S07]  /*1530*/  HADD2.F32 R38, -RZ, R38.H0_H0 ;  /* 0x20000026ff267230 */ /* 0x002fce0000004100 */
[----:B------:R-:W1:Y:S01]  /*1540*/  I2F.F16 R19, R19 ;  /* 0x0000001300137306 */ /* 0x000e620000200c00 */
[----:B--2---:R-:W-:Y:S01]  /*1550*/  SHF.R.U32.HI R47, RZ, 0x10, R20 ;  /* 0x00000010ff2f7819 */ /* 0x004fe20000011614 */
[----:B------:R-:W-:Y:S01]  /*1560*/  FFMA.FTZ R20, R49, R29, R44 ;  /* 0x0000001d31147223 */ /* 0x000fe2000001002c */
[----:B------:R-:W-:Y:S01]  /*1570*/  HADD2.F32 R49, -RZ, R41.H0_H0 ;  /* 0x20000029ff317230 */ /* 0x000fe20000004100 */
[--C-:B------:R-:W-:Y:S01]  /*1580*/  SHF.R.U32.HI R44, RZ, 0x8, R21.reuse ;  /* 0x00000008ff2c7819 */ /* 0x100fe20000011615 */
[----:B------:R-:W-:Y:S01]  /*1590*/  FFMA.FTZ R42, R29, R38, R42 ;  /* 0x000000261d2a7223 */ /* 0x000fe2000001002a */
[----:B------:R-:W-:Y:S02]  /*15a0*/  LOP3.LUT R47, R47, 0xff, RZ, 0xc0, !PT ;  /* 0x000000ff2f2f7812 */ /* 0x000fe400078ec0ff */
[----:B------:R-:W-:Y:S01]  /*15b0*/  LOP3.LUT R45, R44, 0xff, RZ, 0xc0, !PT ;  /* 0x000000ff2c2d7812 */ /* 0x000fe200078ec0ff */
[----:B------:R-:W-:Y:S01]  /*15c0*/  FFMA.FTZ R44, R29, R49, R46 ;  /* 0x000000311d2c7223 */ /* 0x000fe2000001002e */
[----:B------:R-:W-:Y:S01]  /*15d0*/  SHF.R.U32.HI R46, RZ, 0x10, R21 ;  /* 0x00000010ff2e7819 */ /* 0x000fe20000011615 */
[----:B------:R2:W-:Y:S01]  /*15e0*/  I2F.F16 R43, R48 ;  /* 0x00000030002b7306 */ /* 0x0005e20000200c00 */
[----:B------:R-:W-:Y:S01]  /*15f0*/  IADD3 R41, R47, -0x80, RZ ;  /* 0xffffff802f297810 */ /* 0x000fe20007ffe0ff */
[----:B------:R-:W-:Y:S01]  /*1600*/  VIADD R21, R45, 0xffffff80 ;  /* 0xffffff802d157836 */ /* 0x000fe20000000000 */
[----:B------:R-:W-:Y:S01]  /*1610*/  LOP3.LUT R46, R46, 0xff, RZ, 0xc0, !PT ;  /* 0x000000ff2e2e7812 */ /* 0x000fe200078ec0ff */
[----:B0-----:R-:W-:Y:S01]  /*1620*/  HADD2.F32 R45, -RZ, R16.H0_H0 ;  /* 0x20000010ff2d7230 */ /* 0x001fe20000004100 */
[--C-:B------:R-:W-:Y:S01]  /*1630*/  SHF.R.U32.HI R47, RZ, 0x10, R22.reuse ;  /* 0x00000010ff2f7819 */ /* 0x100fe20000011616 */
[----:B-1----:R-:W-:Y:S01]  /*1640*/  HADD2.F32 R49, -RZ, R19.H0_H0 ;  /* 0x20000013ff317230 */ /* 0x002fe20000004100 */
[----:B------:R-:W-:Y:S01]  /*1650*/  IADD3 R46, R46, -0x80, RZ ;  /* 0xffffff802e2e7810 */ /* 0x000fe20007ffe0ff */
[----:B------:R-:W0:Y:S01]  /*1660*/  I2F.F16 R37, R37 ;  /* 0x0000002500257306 */ /* 0x000e220000200c00 */
[----:B--2---:R-:W-:Y:S01]  /*1670*/  HADD2.F32 R48, -RZ, R36.H0_H0 ;  /* 0x20000024ff307230 */ /* 0x004fe20000004100 */
[----:B------:R-:W-:-:S02]  /*1680*/  SHF.R.U32.HI R36, RZ, 0x8, R22 ;  /* 0x00000008ff247819 */ /* 0x000fc40000011616 */
[----:B------:R-:W-:Y:S02]  /*1690*/  LOP3.LUT R47, R47, 0xff, RZ, 0xc0, !PT ;  /* 0x000000ff2f2f7812 */ /* 0x000fe400078ec0ff */
[----:B------:R-:W-:Y:S01]  /*16a0*/  FFMA.FTZ R35, R29, R48, R35 ;  /* 0x000000301d237223 */ /* 0x000fe20000010023 */
[----:B------:R-:W-:Y:S01]  /*16b0*/  LOP3.LUT R36, R36, 0xff, RZ, 0xc0, !PT ;  /* 0x000000ff24247812 */ /* 0x000fe200078ec0ff */
[----:B------:R1:W-:Y:S01]  /*16c0*/  I2F.F16 R29, R46 ;  /* 0x0000002e001d7306 */ /* 0x0003e20000200c00 */
[----:B------:R-:W-:Y:S02]  /*16d0*/  SHF.R.U32.HI R48, RZ, 0x8, R23 ;  /* 0x00000008ff307819 */ /* 0x000fe40000011617 */
[----:B------:R-:W-:Y:S01]  /*16e0*/  IADD3 R38, R36, -0x80, RZ ;  /* 0xffffff8024267810 */ /* 0x000fe20007ffe0ff */
[----:B------:R-:W-:Y:S01]  /*16f0*/  FFMA.FTZ R36, R49, R45, R20 ;  /* 0x0000002d31247223 */ /* 0x000fe20000010014 */
[----:B------:R-:W-:Y:S01]  /*1700*/  LOP3.LUT R48, R48, 0xff, RZ, 0xc0, !PT ;  /* 0x000000ff30307812 */ /* 0x000fe200078ec0ff */
[----:B------:R-:W-:-:S02]  /*1710*/  VIADD R20, R47, 0xffffff80 ;  /* 0xffffff802f147836 */ /* 0x000fc40000000000 */
[----:B------:R0:W2:Y:S01]  /*1720*/  I2F.F16 R19, R38 ;  /* 0x0000002600137306 */ /* 0x0000a20000200c00 */
[----:B-1----:R-:W-:Y:S01]  /*1730*/  SHF.R.U32.HI R46, RZ, 0x10, R23 ;  /* 0x00000010ff2e7819 */ /* 0x002fe20000011617 */
[----:B------:R-:W-:Y:S01]  /*1740*/  HADD2.F32 R47, -RZ, R28.H0_H0 ;  /* 0x2000001cff2f7230 */ /* 0x000fe20000004100 */
[----:B------:R-:W-:Y:S02]  /*1750*/  IADD3 R48, R48, -0x80, RZ ;  /* 0xffffff8030307810 */ /* 0x000fe40007ffe0ff */
[----:B------:R-:W-:Y:S02]  /*1760*/  LOP3.LUT R46, R46, 0xff, RZ, 0xc0, !PT ;  /* 0x000000ff2e2e7812 */ /* 0x000fe400078ec0ff */
[----:B------:R-:W-:Y:S01]  /*1770*/  LEA.HI R23, R23, 0xffffff80, RZ, 0x8 ;  /* 0xffffff8017177811 */ /* 0x000fe200078f40ff */
[----:B------:R-:W1:Y:S01]  /*1780*/  I2F.F16 R39, R39 ;  /* 0x0000002700277306 */ /* 0x000e620000200c00 */
[----:B0-----:R-:W-:Y:S01]  /*1790*/  HADD2.F32 R38, -RZ, R37.H0_H0 ;  /* 0x20000025ff267230 */ /* 0x001fe20000004100 */
[----:B------:R-:W-:Y:S01]  /*17a0*/  LEA.HI R37, R22, 0xffffff80, RZ, 0x8 ;  /* 0xffffff8016257811 */ /* 0x000fe200078f40ff */
[----:B------:R-:W-:Y:S01]  /*17b0*/  FFMA.FTZ R44, R45, R47, R44 ;  /* 0x0000002f2d2c7223 */ /* 0x000fe2000001002c */
[----:B------:R-:W-:Y:S01]  /*17c0*/  IADD3 R46, R46, -0x80, RZ ;  /* 0xffffff802e2e7810 */ /* 0x000fe20007ffe0ff */
[----:B------:R-:W-:-:S02]  /*17d0*/  HADD2.F32 R47, -RZ, R16.H1_H1 ;  /* 0x30000010ff2f7230 */ /* 0x000fc40000004100 */
[C---:B------:R-:W-:Y:S01]  /*17e0*/  FFMA.FTZ R42, R45.reuse, R38, R42 ;  /* 0x000000262d2a7223 */ /* 0x040fe2000001002a */
[----:B------:R-:W-:Y:S01]  /*17f0*/  HADD2.F32 R38, -RZ, R43.H0_H0 ;  /* 0x2000002bff267230 */ /* 0x000fe20000004100 */
[----:B------:R-:W0:Y:S01]  /*1800*/  I2F.F16 R21, R21 ;  /* 0x0000001500157306 */ /* 0x000e220000200c00 */
[----:B--2---:R-:W-:Y:S02]  /*1810*/  HADD2.F32 R19, -RZ, R19.H0_H0 ;  /* 0x20000013ff137230 */ /* 0x004fe40000004100 */
[----:B------:R-:W-:Y:S02]  /*1820*/  HADD2.F32 R16, -RZ, R17.H0_H0 ;  /* 0x20000011ff107230 */ /* 0x000fe40000004100 */
[----:B------:R-:W-:Y:S01]  /*1830*/  FFMA.FTZ R38, R45, R38, R35 ;  /* 0x000000262d267223 */ /* 0x000fe20000010023 */
[----:B------:R-:W-:Y:S02]  /*1840*/  HADD2.F32 R29, -RZ, R29.H0_H0 ;  /* 0x2000001dff1d7230 */ /* 0x000fe40000004100 */
[----:B------:R-:W-:Y:S01]  /*1850*/  FFMA.FTZ R19, R47, R19, R42 ;  /* 0x000000132f137223 */ /* 0x000fe2000001002a */
[----:B-1----:R-:W-:Y:S01]  /*1860*/  HADD2.F32 R39, -RZ, R39.H0_H0 ;  /* 0x20000027ff277230 */ /* 0x002fe20000004100 */
[----:B------:R-:W1:Y:S01]  /*1870*/  I2F.F16 R20, R20 ;  /* 0x0000001400147306 */ /* 0x000e620000200c00 */
[----:B------:R-:W-:-:S03]  /*1880*/  HADD2.F32 R17, -RZ, R17.H1_H1 ;  /* 0x30000011ff117230 */ /* 0x000fc60000004100 */
[----:B------:R-:W-:Y:S01]  /*1890*/  FFMA.FTZ R39, R39, R47, R36 ;  /* 0x0000002f27277223 */ /* 0x000fe20000010024 */
[----:B0-----:R-:W-:-:S03]  /*18a0*/  HADD2.F32 R21, -RZ, R21.H0_H0 ;  /* 0x20000015ff157230 */ /* 0x001fc60000004100 */
[----:B------:R-:W0:Y:S02]  /*18b0*/  I2F.F16 R28, R48 ;  /* 0x00000030001c7306 */ /* 0x000e240000200c00 */
[----:B------:R-:W-:Y:S01]  /*18c0*/  FFMA.FTZ R21, R47, R21, R44 ;  /* 0x000000152f157223 */ /* 0x000fe2000001002c */
[----:B-1----:R-:W-:-:S05]  /*18d0*/  HADD2.F32 R20, -RZ, R20.H0_H0 ;  /* 0x20000014ff147230 */ /* 0x002fca0000004100 */
[----:B------:R-:W1:Y:S01]  /*18e0*/  I2F.F16 R41, R41 ;  /* 0x0000002900297306 */ /* 0x000e620000200c00 */
[----:B------:R-:W-:Y:S01]  /*18f0*/  FFMA.FTZ R19, R16, R20, R19 ;  /* 0x0000001410137223 */ /* 0x000fe20000010013 */
[----:B0-----:R-:W-:-:S06]  /*1900*/  HADD2.F32 R35, -RZ, R28.H0_H0 ;  /* 0x2000001cff237230 */ /* 0x001fcc0000004100 */
[----:B------:R-:W0:Y:S01]  /*1910*/  I2F.F16 R22, R46 ;  /* 0x0000002e00167306 */ /* 0x000e220000200c00 */
[----:B------:R-:W-:Y:S01]  /*1920*/  FFMA.FTZ R35, R47, R35, R38 ;  /* 0x000000232f237223 */ /* 0x000fe20000010026 */
[----:B-1----:R-:W-:-:S06]  /*1930*/  HADD2.F32 R28, -RZ, R41.H0_H0 ;  /* 0x20000029ff1c7230 */ /* 0x002fcc0000004100 */
[----:B------:R-:W1:Y:S01]  /*1940*/  I2F.F16 R37, R37 ;  /* 0x0000002500257306 */ /* 0x000e620000200c00 */
[----:B------:R-:W-:Y:S01]  /*1950*/  FFMA.FTZ R39, R28, R16, R39 ;  /* 0x000000101c277223 */ /* 0x000fe20000010027 */
[----:B------:R-:W-:Y:S01]  /*1960*/  FFMA.FTZ R28, R16, R29, R21 ;  /* 0x0000001d101c7223 */ /* 0x000fe20000010015 */
[----:B------:R-:W-:-:S05]  /*1970*/  HADD2.F32 R21, -RZ, R0.H0_H0 ;  /* 0x20000000ff157230 */ /* 0x000fca0000004100 */
[----:B------:R-:W2:Y:S01]  /*1980*/  I2F.F16 R40, R40 ;  /* 0x0000002800287306 */ /* 0x000ea20000200c00 */
[----:B0-----:R-:W-:Y:S02]  /*1990*/  HADD2.F32 R36, -RZ, R22.H0_H0 ;  /* 0x20000016ff247230 */ /* 0x001fe40000004100 */
[----:B------:R-:W-:-:S03]  /*19a0*/  FFMA.FTZ R18, R17, R18, R28 ;  /* 0x0000001211127223 */ /* 0x000fc6000001001c */
[----:B------:R-:W-:Y:S01]  /*19b0*/  FFMA.FTZ R36, R16, R36, R35 ;  /* 0x0000002410247223 */ /* 0x000fe20000010023 */
[----:B-1----:R-:W-:Y:S01]  /*19c0*/  HADD2.F32 R22, -RZ, R37.H0_H0 ;  /* 0x20000025ff167230 */ /* 0x002fe20000004100 */
[----:B------:R-:W0:Y:S01]  /*19d0*/  I2F.F16 R23, R23 ;  /* 0x0000001700177306 */ /* 0x000e220000200c00 */
[----:B------:R-:W-:-:S03]  /*19e0*/  HADD2.F32 R16, -RZ, R2.H0_H0 ;  /* 0x20000002ff107230 */ /* 0x000fc60000004100 */
[----:B------:R-:W-:Y:S01]  /*19f0*/  FFMA.FTZ R22, R17, R22, R19 ;  /* 0x0000001611167223 */ /* 0x000fe20000010013 */
[----:B------:R-:W-:Y:S02]  /*1a00*/  HADD2.F32 R19, -RZ, R2.H1_H1 ;  /* 0x30000002ff137230 */ /* 0x000fe40000004100 */
[----:B--2---:R-:W-:Y:S02]  /*1a10*/  HADD2.F32 R40, -RZ, R40.H0_H0 ;  /* 0x20000028ff287230 */ /* 0x004fe40000004100 */
[----:B------:R-:W-:Y:S01]  /*1a20*/  FMUL.FTZ R21, R22, R21 ;  /* 0x0000001516157220 */ /* 0x000fe20000410000 */
[----:B------:R-:W-:Y:S02]  /*1a30*/  FMUL.FTZ R18, R18, R19 ;  /* 0x0000001312127220 */ /* 0x000fe40000410000 */
[----:B------:R-:W-:Y:S02]  /*1a40*/  FFMA.FTZ R39, R40, R17, R39 ;  /* 0x0000001128277223 */ /* 0x000fe40000010027 */
[----:B------:R-:W-:Y:S01]  /*1a50*/  F2FP.F16.F32.PACK_AB R21, RZ, R21 ;  /* 0x00000015ff15723e */ /* 0x000fe200000000ff */
[----:B0-----:R-:W-:-:S02]  /*1a60*/  HADD2.F32 R20, -RZ, R23.H0_H0 ;  /* 0x20000017ff147230 */ /* 0x001fc40000004100 */
[----:B------:R-:W-:Y:S01]  /*1a70*/  FMUL.FTZ R16, R39, R16 ;  /* 0x0000001027107220 */ /* 0x000fe20000410000 */
[----:B------:R-:W-:Y:S01]  /*1a80*/  HADD2.F32 R23, -RZ, R0.H1_H1 ;  /* 0x30000000ff177230 */ /* 0x000fe20000004100 */
[----:B------:R-:W-:Y:S01]  /*1a90*/  F2FP.F16.F32.PACK_AB R18, RZ, R18 ;  /* 0x00000012ff12723e */ /* 0x000fe200000000ff */
[----:B------:R-:W-:Y:S02]  /*1aa0*/  FFMA.FTZ R20, R17, R20, R36 ;  /* 0x0000001411147223 */ /* 0x000fe40000010024 */
[----:B------:R-:W-:Y:S02]  /*1ab0*/  F2FP.F16.F32.PACK_AB R16, RZ, R16 ;  /* 0x00000010ff10723e */ /* 0x000fe400000000ff */
[----:B------:R-:W-:Y:S02]  /*1ac0*/  FMUL.FTZ R20, R20, R23 ;  /* 0x0000001714147220 */ /* 0x000fe40000410000 */
[----:B------:R-:W-:-:S03]  /*1ad0*/  PRMT R16, R16, 0x5410, R18 ;  /* 0x0000541010107816 */ /* 0x000fc60000000012 */
[----:B------:R-:W-:-:S03]  /*1ae0*/  F2FP.F16.F32.PACK_AB R20, RZ, R20 ;  /* 0x00000014ff14723e */ /* 0x000fc600000000ff */
[----:B------:R-:W-:Y:S01]  /*1af0*/  HFMA2.MMA R5, R16, 1, 1, R5 ;  /* 0x3c003c0010057835 */ /* 0x000fe20000000005 */
[----:B------:R-:W-:-:S05]  /*1b00*/  PRMT R21, R21, 0x5410, R20 ;  /* 0x0000541015157816 */ /* 0x000fca0000000014 */
[----:B------:R-:W-:-:S07]  /*1b10*/  HADD2 R4, R21, R4 ;  /* 0x0000000415047230 */ /* 0x000fce0000000000 */
.L_x_4590:
[----:B------:R0:W5:Y:S01]  /*1b20*/  LDG.E.128.CONSTANT R16, desc[UR6][R30.64] ;  /* 0x000000061e107981 */ /* 0x000162000c1e9d00 */
[----:B------:R-:W-:Y:S01]  /*1b30*/  IMAD.WIDE R28, R32, 0x8, R26 ;  /* 0x00000008201c7825 */ /* 0x000fe200078e021a */
[----:B------:R-:W-:Y:S06]  /*1b40*/  @P1 BRA `(.L_x_4591) ;  /* 0x0000000c000c1947 */ /* 0x000fec0003800000 */
[----:B------:R-:W2:Y:S01]  /*1b50*/  LDG.E.128.CONSTANT R20, desc[UR6][R28.64] ;  /* 0x000000061c147981 */ /* 0x000ea2000c1e9d00 */
[----:B-----5:R-:W-:Y:S02]  /*1b60*/  LOP3.LUT R26, R16, 0xff, RZ, 0xc0, !PT ;  /* 0x000000ff101a7812 */ /* 0x020fe400078ec0ff */
[----:B------:R-:W-:Y:S02]  /*1b70*/  SHF.R.U32.HI R37, RZ, 0x8, R16 ;  /* 0x00000008ff257819 */ /* 0x000fe40000011610 */
[C---:B------:R-:W-:Y:S01]  /*1b80*/  LEA.HI R39, R17.reuse, 0xffffff80, RZ, 0x8 ;  /* 0xffffff8011277811 */ /* 0x040fe200078f40ff */
[----:B------:R-:W-:Y:S01]  /*1b90*/  VIADD R46, R26, 0xffffff80 ;  /* 0xffffff801a2e7836 */ /* 0x000fe20000000000 */
[----:B------:R-:W-:Y:S02]  /*1ba0*/  LOP3.LUT R26, R17, 0xff, RZ, 0xc0, !PT ;  /* 0x000000ff111a7812 */ /* 0x000fe400078ec0ff */
[----:B------:R-:W-:Y:S02]  /*1bb0*/  LOP3.LUT R41, R37, 0xff, RZ, 0xc0, !PT ;  /* 0x000000ff25297812 */ /* 0x000fe400078ec0ff */
[----:B------:R-:W-:Y:S01]  /*1bc0*/  IADD3 R45, R26, -0x80, RZ ;  /* 0xffffff801a2d7810 */ /* 0x000fe20007ffe0ff */
[----:B------:R-:W-:Y:S01]  /*1bd0*/  I2F.F16 R46, R46 ;  /* 0x0000002e002e7306 */ /* 0x000fe20000200c00 */
[----:B------:R-:W-:-:S02]  /*1be0*/  LOP3.LUT R26, R18, 0xff, RZ, 0xc0, !PT ;  /* 0x000000ff121a7812 */ /* 0x000fc400078ec0ff */
[----:B------:R-:W-:Y:S02]  /*1bf0*/  IADD3 R43, R41, -0x80, RZ ;  /* 0xffffff80292b7810 */ /* 0x000fe40007ffe0ff */
[----:B0-----:R-:W-:Y:S02]  /*1c00*/  IADD3 R31, R26, -0x80, RZ ;  /* 0xffffff801a1f7810 */ /* 0x001fe40007ffe0ff */
[----:B------:R-:W-:Y:S01]  /*1c10*/  LOP3.LUT R26, R19, 0xff, RZ, 0xc0, !PT ;  /* 0x000000ff131a7812 */ /* 0x000fe200078ec0ff */
[----:B------:R-:W0:Y:S01]  /*1c20*/  I2F.F16 R45, R45 ;  /* 0x0000002d002d7306 */ /* 0x000e220000200c00 */
[--C-:B------:R-:W-:Y:S02]  /*1c30*/  SHF.R.U32.HI R41, RZ, 0x8, R17.reuse ;  /* 0x00000008ff297819 */ /* 0x100fe40000011611 */
[----:B------:R-:W-:Y:S01]  /*1c40*/  SHF.R.U32.HI R17, RZ, 0x10, R17 ;  /* 0x00000010ff117819 */ /* 0x000fe20000011611 */
[----:B------:R-:W-:Y:S01]  /*1c50*/  VIADD R35, R26, 0xffffff80 ;  /* 0xffffff801a237836 */ /* 0x000fe20000000000 */
[----:B------:R-:W-:Y:S01]  /*1c60*/  LEA.HI R40, R16, 0xffffff80, RZ, 0x8 ;  /* 0xffffff8010287811 */ /* 0x000fe200078f40ff */
[----:B------:R-:W1:Y:S01]  /*1c70*/  LDS.64 R26, [UR4+0x10] ;  /* 0x00001004ff1a7984 */ /* 0x000e620008000a00 */
[----:B------:R-:W-:Y:S01]  /*1c80*/  LOP3.LUT R17, R17, 0xff, RZ, 0xc0, !PT ;  /* 0x000000ff11117812 */ /* 0x000fe200078ec0ff */
[----:B------:R-:W3:Y:S01]  /*1c90*/  I2F.F16 R31, R31 ;  /* 0x0000001f001f7306 */ /* 0x000ee20000200c00 */
[----:B------:R-:W-:-:S02]  /*1ca0*/  SHF.R.U32.HI R16, RZ, 0x10, R16 ;  /* 0x00000010ff107819 */ /* 0x000fc40000011610 */
[----:B------:R-:W-:Y:S02]  /*1cb0*/  LEA.HI R30, R18, 0xffffff80, RZ, 0x8 ;  /* 0xffffff80121e7811 */ /* 0x000fe400078f40ff */
[----:B------:R-:W-:Y:S02]  /*1cc0*/  SHF.R.U32.HI R47, RZ, 0x8, R18 ;  /* 0x00000008ff2f7819 */ /* 0x000fe40000011612 */
[----:B------:R-:W-:Y:S01]  /*1cd0*/  LOP3.LUT R42, R41, 0xff, RZ, 0xc0, !PT ;  /* 0x000000ff292a7812 */ /* 0x000fe200078ec0ff */
[----:B------:R-:W4:Y:S01]  /*1ce0*/  I2F.F16 R35, R35 ;  /* 0x0000002300237306 */ /* 0x000f220000200c00 */
[----:B------:R-:W-:Y:S01]  /*1cf0*/  LOP3.LUT R16, R16, 0xff, RZ, 0xc0, !PT ;  /* 0x000000ff10107812 */ /* 0x000fe200078ec0ff */
[----:B0-----:R-:W-:Y:S01]  /*1d00*/  HADD2.F32 R49, -RZ, R45.H0_H0 ;  /* 0x2000002dff317230 */ /* 0x001fe20000004100 */
[----:B------:R-:W-:Y:S01]  /*1d10*/  LOP3.LUT R47, R47, 0xff, RZ, 0xc0, !PT ;  /* 0x000000ff2f2f7812 */ /* 0x000fe200078ec0ff */
[----:B------:R-:W-:Y:S01]  /*1d20*/  VIADD R42, R42, 0xffffff80 ;  /* 0xffffff802a2a7836 */ /* 0x000fe20000000000 */
[----:B------:R-:W-:Y:S01]  /*1d30*/  IADD3 R16, R16, -0x80, RZ ;  /* 0xffffff8010107810 */ /* 0x000fe20007ffe0ff */
[----:B---3--:R-:W-:-:S02]  /*1d40*/  HADD2.F32 R31, -RZ, R31.H0_H0 ;  /* 0x2000001fff1f7230 */ /* 0x008fc40000004100 */
[----:B------:R-:W0:Y:S01]  /*1d50*/  I2F.F16 R43, R43 ;  /* 0x0000002b002b7306 */ /* 0x000e220000200c00 */
[----:B------:R-:W-:Y:S02]  /*1d60*/  LEA.HI R36, R19, 0xffffff80, RZ, 0x8 ;  /* 0xffffff8013247811 */ /* 0x000fe400078f40ff */
[----:B------:R-:W-:Y:S01]  /*1d70*/  IADD3 R47, R47, -0x80, RZ ;  /* 0xffffff802f2f7810 */ /* 0x000fe20007ffe0ff */
[----:B----4-:R-:W-:-:S04]  /*1d80*/  HADD2.F32 R35, -RZ, R35.H0_H0 ;  /* 0x20000023ff237230 */ /* 0x010fc80000004100 */
[----:B------:R1:W-:Y:S01]  /*1d90*/  I2F.F16 R41, R16 ;  /* 0x0000001000297306 */ /* 0x0003e20000200c00 */
[----:B0-----:R-:W-:-:S07]  /*1da0*/  HADD2.F32 R48, -RZ, R43.H0_H0 ;  /* 0x2000002bff307230 */ /* 0x001fce0000004100 */
[----:B------:R-:W0:Y:S01]  /*1db0*/  I2F.F16 R42, R42 ;  /* 0x0000002a002a7306 */ /* 0x000e220000200c00 */
[--C-:B-1----:R-:W-:Y:S02]  /*1dc0*/  HADD2.F32 R16, -RZ, R26.reuse.H0_H0 ;  /* 0x2000001aff107230 */ /* 0x102fe40000004100 */
[----:B------:R-:W-:-:S05]  /*1dd0*/  HADD2.F32 R26, -RZ, R26.H1_H1 ;  /* 0x3000001aff1a7230 */ /* 0x000fca0000004100 */
[----:B------:R-:W-:Y:S01]  /*1de0*/  I2F.F16 R40, R40 ;  /* 0x0000002800287306 */ /* 0x000fe20000200c00 */
[C---:B------:R-:W-:Y:S01]  /*1df0*/  FFMA.FTZ R31, R16.reuse, R31, RZ ;  /* 0x0000001f101f7223 */ /* 0x040fe200000100ff */
[----:B------:R-:W-:Y:S01]  /*1e00*/  FFMA.FTZ R35, R16, R35, RZ ;  /* 0x0000002310237223 */ /* 0x000fe200000100ff */
[----:B0-----:R-:W-:-:S05]  /*1e10*/  HADD2.F32 R42, -RZ, R42.H0_H0 ;  /* 0x2000002aff2a7230 */ /* 0x001fca0000004100 */
[----:B------:R-:W-:Y:S08]  /*1e20*/  I2F.F16 R39, R39 ;  /* 0x0000002700277306 */ /* 0x000ff00000200c00 */
[----:B------:R-:W-:Y:S08]  /*1e30*/  I2F.F16 R36, R36 ;  /* 0x0000002400247306 */ /* 0x000ff00000200c00 */
[----:B------:R-:W-:Y:S01]  /*1e40*/  I2F.F16 R30, R30 ;  /* 0x0000001e001e7306 */ /* 0x000fe20000200c00 */
[----:B--2---:R-:W-:-:S02]  /*1e50*/  LEA.HI R44, R21, 0xffffff80, RZ, 0x8 ;  /* 0xffffff80152c7811 */ /* 0x004fc400078f40ff */
[----:B------:R-:W-:-:S05]  /*1e60*/  LEA.HI R38, R20, 0xffffff80, RZ, 0x8 ;  /* 0xffffff8014267811 */ /* 0x000fca00078f40ff */
[----:B------:R0:W-:Y:S08]  /*1e70*/  I2F.F16 R37, R44 ;  /* 0x0000002c00257306 */ /* 0x0001f00000200c00 */
[----:B------:R-:W1:Y:S01]  /*1e80*/  I2F.F16 R38, R38 ;  /* 0x0000002600267306 */ /* 0x000e620000200c00 */
[----:B0-----:R-:W-:Y:S02]  /*1e90*/  SHF.R.U32.HI R44, RZ, 0x10, R18 ;  /* 0x00000010ff2c7819 */ /* 0x001fe40000011612 */
[----:B------:R-:W-:Y:S01]  /*1ea0*/  IADD3 R18, R17, -0x80, RZ ;  /* 0xffffff8011127810 */ /* 0x000fe20007ffe0ff */
[----:B------:R-:W-:Y:S01]  /*1eb0*/  HADD2.F32 R17, -RZ, R46.H0_H0 ;  /* 0x2000002eff117230 */ /* 0x000fe20000004100 */
[----:B------:R-:W-:-:S02]  /*1ec0*/  SHF.R.U32.HI R46, RZ, 0x8, R19 ;  /* 0x00000008ff2e7819 */ /* 0x000fc40000011613 */
[----:B------:R-:W-:Y:S02]  /*1ed0*/  SHF.R.U32.HI R19, RZ, 0x10, R19 ;  /* 0x00000010ff137819 */ /* 0x000fe40000011613 */
[----:B------:R-:W-:Y:S01]  /*1ee0*/  LOP3.LUT R46, R46, 0xff, RZ, 0xc0, !PT ;  /* 0x000000ff2e2e7812 */ /* 0x000fe200078ec0ff */
[----:B------:R-:W-:Y:S01]  /*1ef0*/  FFMA.FTZ R45, R17, R16, RZ ;  /* 0x00000010112d7223 */ /* 0x000fe200000100ff */
[----:B------:R-:W-:Y:S01]  /*1f00*/  FFMA.FTZ R17, R16, R49, RZ ;  /* 0x0000003110117223 */ /* 0x000fe200000100ff */
[----:B------:R-:W-:Y:S01]  /*1f10*/  LOP3.LUT R16, R44, 0xff, RZ, 0xc0, !PT ;  /* 0x000000ff2c107812 */ /* 0x000fe200078ec0ff */
[----:B------:R-:W-:Y:S01]  /*1f20*/  I2F.F16 R18, R18 ;  /* 0x0000001200127306 */ /* 0x000fe20000200c00 */
[----:B------:R-:W-:Y:S01]  /*1f30*/  IADD3 R46, R46, -0x80, RZ ;  /* 0xffffff802e2e7810 */ /* 0x000fe20007ffe0ff */
[----:B------:R-:W-:Y:S01]  /*1f40*/  FFMA.FTZ R45, R48, R26, R45 ;  /* 0x0000001a302d7223 */ /* 0x000fe2000001002d */
[----:B------:R-:W-:Y:S01]  /*1f50*/  LOP3.LUT R19, R19, 0xff, RZ, 0xc0, !PT ;  /* 0x000000ff13137812 */ /* 0x000fe200078ec0ff */
[----:B------:R-:W-:-:S02]  /*1f60*/  VIADD R16, R16, 0xffffff80 ;  /* 0xffffff8010107836 */ /* 0x000fc40000000000 */
[----:B------:R-:W-:Y:S01]  /*1f70*/  FFMA.FTZ R17, R26, R42, R17 ;  /* 0x0000002a1a117223 */ /* 0x000fe20000010011 */
[----:B------:R-:W-:Y:S01]  /*1f80*/  LOP3.LUT R42, R21, 0xff, RZ, 0xc0, !PT ;  /* 0x000000ff152a7812 */ /* 0x000fe200078ec0ff */
[----:B-1----:R-:W-:Y:S01]  /*1f90*/  HADD2.F32 R38, -RZ, R38.H0_H0 ;  /* 0x20000026ff267230 */ /* 0x002fe20000004100 */
[----:B------:R-:W0:Y:S01]  /*1fa0*/  I2F.F16 R46, R46 ;  /* 0x0000002e002e7306 */ /* 0x000e220000200c00 */
[----:B------:R-:W-:Y:S02]  /*1fb0*/  IADD3 R43, R19, -0x80, RZ ;  /* 0xffffff80132b7810 */ /* 0x000fe40007ffe0ff */
[----:B------:R-:W-:-:S05]  /*1fc0*/  LOP3.LUT R19, R20, 0xff, RZ, 0xc0, !PT ;  /* 0x000000ff14137812 */ /* 0x000fca00078ec0ff */
[----:B------:R1:W2:Y:S01]  /*1fd0*/  I2F.F16 R44, R47 ;  /* 0x0000002f002c7306 */ /* 0x0002a20000200c00 */
[----:B------:R-:W-:Y:S02]  /*1fe0*/  VIADD R19, R19, 0xffffff80 ;  /* 0xffffff8013137836 */ /* 0x000fe40000000000 */
[----:B0-----:R-:W-:-:S05]  /*1ff0*/  HADD2.F32 R48, -RZ, R46.H0_H0 ;  /* 0x2000002eff307230 */ /* 0x001fca0000004100 */
[----:B------:R-:W0:Y:S01]  /*2000*/  I2F.F16 R16, R16 ;  /* 0x0000001000107306 */ /* 0x000e220000200c00 */
[----:B-1----:R-:W-:Y:S01]  /*2010*/  IADD3 R47, R42, -0x80, RZ ;  /* 0xffffff802a2f7810 */ /* 0x002fe20007ffe0ff */
[----:B------:R-:W-:Y:S01]  /*2020*/  HADD2.F32 R42, -RZ, R41.H0_H0 ;  /* 0x20000029ff2a7230 */ /* 0x000fe20000004100 */
[----:B------:R-:W-:Y:S01]  /*2030*/  LOP3.LUT R41, R23, 0xff, RZ, 0xc0, !PT ;  /* 0x000000ff17297812 */ /* 0x000fe200078ec0ff */
[----:B------:R-:W-:Y:S01]  /*2040*/  FFMA.FTZ R35, R26, R48, R35 ;  /* 0x000000301a237223 */ /* 0x000fe20000010023 */
[----:B------:R-:W-:Y:S02]  /*2050*/  HADD2.F32 R48, -RZ, R27.H0_H0 ;  /* 0x2000001bff307230 */ /* 0x000fe40000004100 */
[----:B--2---:R-:W-:Y:S01]  /*2060*/  HADD2.F32 R44, -RZ, R44.H0_H0 ;  /* 0x2000002cff2c7230 */ /* 0x004fe20000004100 */
[----:B------:R-:W1:Y:S01]  /*2070*/  I2F.F16 R43, R43 ;  /* 0x0000002b002b7306 */ /* 0x000e620000200c00 */
[----:B------:R-:W-:Y:S02]  /*2080*/  VIADD R49, R41, 0xffffff80 ;  /* 0xffffff8029317836 */ /* 0x000fe40000000000 */
[----:B------:R-:W-:Y:S01]  /*2090*/  FFMA.FTZ R42, R42, R48, R45 ;  /* 0x000000302a2a7223 */ /* 0x000fe2000001002d */
[----:B------:R-:W-:Y:S01]  /*20a0*/  FFMA.FTZ R46, R26, R44, R31 ;  /* 0x0000002c1a2e7223 */ /* 0x000fe2000001001f */
[----:B------:R-:W-:Y:S01]  /*20b0*/  HADD2.F32 R44, -RZ, R18.H0_H0 ;  /* 0x20000012ff2c7230 */ /* 0x000fe20000004100 */
[--C-:B------:R-:W-:Y:S01]  /*20c0*/  SHF.R.U32.HI R18, RZ, 0x8, R20.reuse ;  /* 0x00000008ff127819 */ /* 0x100fe20000011614 */
[----:B0-----:R-:W-:Y:S01]  /*20d0*/  HADD2.F32 R45, -RZ, R16.H0_H0 ;  /* 0x20000010ff2d7230 */ /* 0x001fe20000004100 */
[----:B------:R-:W-:Y:S01]  /*20e0*/  SHF.R.U32.HI R16, RZ, 0x10, R20 ;  /* 0x00000010ff107819 */ /* 0x000fe20000011614 */
[----:B------:R0:W-:Y:S01]  /*20f0*/  I2F.F16 R26, R47 ;  /* 0x0000002f001a7306 */ /* 0x0001e20000200c00 */
[----:B------:R-:W-:Y:S01]  /*2100*/  FFMA.FTZ R44, R48, R44, R17 ;  /* 0x0000002c302c7223 */ /* 0x000fe20000010011 */
[----:B------:R-:W-:-:S02]  /*2110*/  LOP3.LUT R17, R18, 0xff, RZ, 0xc0, !PT ;  /* 0x000000ff12117812 */ /* 0x000fc400078ec0ff */
[----:B------:R-:W-:Y:S01]  /*2120*/  LOP3.LUT R31, R22, 0xff, RZ, 0xc0, !PT ;  /* 0x000000ff161f7812 */ /* 0x000fe200078ec0ff */
[----:B-1----:R-:W-:Y:S02]  /*2130*/  HADD2.F32 R50, -RZ, R43.H0_H0 ;  /* 0x2000002bff327230 */ /* 0x002fe40000004100 */
[C---:B------:R-:W-:Y:S01]  /*2140*/  FFMA.FTZ R43, R48.reuse, R45, R46 ;  /* 0x0000002d302b7223 */ /* 0x040fe2000001002e */
[----:B------:R-:W-:Y:S01]  /*2150*/  SHF.R.U32.HI R45, RZ, 0x8, R21 ;  /* 0x00000008ff2d7819 */ /* 0x000fe20000011615 */
[----:B------:R-:W1:Y:S01]  /*2160*/  I2F.F16 R19, R19 ;  /* 0x0000001300137306 */ /* 0x000e620000200c00 */
[----:B------:R-:W-:Y:S01]  /*2170*/  IADD3 R41, R17, -0x80, RZ ;  /* 0xffffff8011297810 */ /* 0x000fe20007ffe0ff */
[----:B------:R-:W-:Y:S01]  /*2180*/  FFMA.FTZ R20, R48, R50, R35 ;  /* 0x0000003230147223 */ /* 0x000fe20000010023 */
[----:B------:R-:W-:Y:S02]  /*2190*/  LOP3.LUT R35, R16, 0xff, RZ, 0xc0, !PT ;  /* 0x000000ff10237812 */ /* 0x000fe400078ec0ff */
[----:B------:R-:W2:Y:S01]  /*21a0*/  LDS.64 R16, [UR4+0x18] ;  /* 0x00001804ff107984 */ /* 0x000ea20008000a00 */
[----:B------:R-:W-:-:S02]  /*21b0*/  LOP3.LUT R45, R45, 0xff, RZ, 0xc0, !PT ;  /* 0x000000ff2d2d7812 */ /* 0x000fc400078ec0ff */
[----:B------:R-:W-:Y:S01]  /*21c0*/  SHF.R.U32.HI R46, RZ, 0x10, R21 ;  /* 0x00000010ff2e7819 */ /* 0x000fe20000011615 */
[----:B------:R-:W-:Y:S01]  /*21d0*/  I2F.F16 R18, R49 ;  /* 0x0000003100127306 */ /* 0x000fe20000200c00 */
[----:B0-----:R-:W-:Y:S01]  /*21e0*/  SHF.R.U32.HI R47, RZ, 0x8, R22 ;  /* 0x00000008ff2f7819 */ /* 0x001fe20000011616 */
[----:B------:R-:W-:Y:S01]  /*21f0*/  VIADD R21, R45, 0xffffff80 ;  /* 0xffffff802d157836 */ /* 0x000fe20000000000 */
[----:B------:R-:W-:Y:S01]  /*2200*/  LOP3.LUT R46, R46, 0xff, RZ, 0xc0, !PT ;  /* 0x000000ff2e2e7812 */ /* 0x000fe200078ec0ff */
[----:B------:R-:W-:Y:S01]  /*2210*/  HADD2.F32 R45, -RZ, R27.H1_H1 ;  /* 0x3000001bff2d7230 */ /* 0x000fe20000004100 */
[----:B------:R-:W-:Y:S01]  /*2220*/  LOP3.LUT R47, R47, 0xff, RZ, 0xc0, !PT ;  /* 0x000000ff2f2f7812 */ /* 0x000fe200078ec0ff */
[----:B------:R-:W-:Y:S01]  /*2230*/  HADD2.F32 R27, -RZ, R40.H0_H0 ;  /* 0x20000028ff1b7230 */ /* 0x000fe20000004100 */
[----:B------:R-:W-:Y:S01]  /*2240*/  IADD3 R40, R46, -0x80, RZ ;  /* 0xffffff802e287810 */ /* 0x000fe20007ffe0ff */
[----:B------:R-:W-:Y:S01]  /*2250*/  HADD2.F32 R46, -RZ, R39.H0_H0 ;  /* 0x20000027ff2e7230 */ /* 0x000fe20000004100 */
[----:B------:R-:W-:Y:S01]  /*2260*/  IADD3 R39, R47, -0x80, RZ ;  /* 0xffffff802f277810 */ /* 0x000fe20007ffe0ff */
[----:B------:R-:W-:-:S02]  /*2270*/  HADD2.F32 R47, -RZ, R36.H0_H0 ;  /* 0x20000024ff2f7230 */ /* 0x000fc40000004100 */
[----:B------:R-:W-:Y:S01]  /*2280*/  FFMA.FTZ R27, R27, R45, R42 ;  /* 0x0000002d1b1b7223 */ /* 0x000fe2000001002a */
[----:B------:R-:W-:Y:S01]  /*2290*/  SHF.R.U32.HI R42, RZ, 0x10, R22 ;  /* 0x00000010ff2a7819 */ /* 0x000fe20000011616 */
[C---:B------:R-:W-:Y:S01]  /*22a0*/  FFMA.FTZ R44, R45.reuse, R46, R44 ;  /* 0x0000002e2d2c7223 */ /* 0x040fe2000001002c */
[----:B------:R-:W-:Y:S01]  /*22b0*/  HADD2.F32 R46, -RZ, R30.H0_H0 ;  /* 0x2000001eff2e7230 */ /* 0x000fe20000004100 */
[----:B------:R-:W-:Y:S01]  /*22c0*/  SHF.R.U32.HI R36, RZ, 0x8, R23 ;  /* 0x00000008ff247819 */ /* 0x000fe20000011617 */
[----:B------:R-:W-:Y:S01]  /*22d0*/  FFMA.FTZ R20, R45, R47, R20 ;  /* 0x0000002f2d147223 */ /* 0x000fe20000010014 */
[----:B------:R-:W-:Y:S01]  /*22e0*/  LOP3.LUT R42, R42, 0xff, RZ, 0xc0, !PT ;  /* 0x000000ff2a2a7812 */ /* 0x000fe200078ec0ff */
[----:B------:R-:W-:Y:S01]  /*22f0*/  I2F.F16 R41, R41 ;  /* 0x0000002900297306 */ /* 0x000fe20000200c00 */
[----:B------:R-:W-:Y:S01]  /*2300*/  IADD3 R31, R31, -0x80, RZ ;  /* 0xffffff801f1f7810 */ /* 0x000fe20007ffe0ff */
[----:B------:R-:W-:Y:S01]  /*2310*/  FFMA.FTZ R43, R45, R46, R43 ;  /* 0x0000002e2d2b7223 */ /* 0x000fe2000001002b */
[----:B------:R-:W-:Y:S01]  /*2320*/  LOP3.LUT R36, R36, 0xff, RZ, 0xc0, !PT ;  /* 0x000000ff24247812 */ /* 0x000fe200078ec0ff */
[----:B------:R-:W-:Y:S01]  /*2330*/  VIADD R30, R42, 0xffffff80 ;  /* 0xffffff802a1e7836 */ /* 0x000fe20000000000 */
[----:B------:R-:W-:Y:S01]  /*2340*/  SHF.R.U32.HI R42, RZ, 0x10, R23 ;  /* 0x00000010ff2a7819 */ /* 0x000fe20000011617 */
[----:B-1----:R-:W-:Y:S01]  /*2350*/  HADD2.F32 R46, -RZ, R19.H0_H0 ;  /* 0x20000013ff2e7230 */ /* 0x002fe20000004100 */
[----:B------:R-:W-:Y:S01]  /*2360*/  IADD3 R35, R35, -0x80, RZ ;  /* 0xffffff8023237810 */ /* 0x000fe20007ffe0ff */
[----:B------:R-:W0:Y:S01]  /*2370*/  I2F.F16 R31, R31 ;  /* 0x0000001f001f7306 */ /* 0x000e220000200c00 */
[----:B------:R-:W-:Y:S01]  /*2380*/  LOP3.LUT R42, R42, 0xff, RZ, 0xc0, !PT ;  /* 0x000000ff2a2a7812 */ /* 0x000fe200078ec0ff */
[----:B------:R-:W-:Y:S01]  /*2390*/  HADD2.F32 R47, -RZ, R26.H0_H0 ;  /* 0x2000001aff2f7230 */ /* 0x000fe20000004100 */
[----:B------:R-:W-:-:S02]  /*23a0*/  IADD3 R45, R36, -0x80, RZ ;  /* 0xffffff80242d7810 */ /* 0x000fc40007ffe0ff */
[----:B------:R-:W-:Y:S02]  /*23b0*/  IADD3 R42, R42, -0x80, RZ ;  /* 0xffffff802a2a7810 */ /* 0x000fe40007ffe0ff */
[----:B------:R-:W-:Y:S01]  /*23c0*/  LEA.HI R22, R22, 0xffffff80, RZ, 0x8 ;  /* 0xffffff8016167811 */ /* 0x000fe200078f40ff */
[----:B------:R-:W1:Y:S01]  /*23d0*/  I2F.F16 R21, R21 ;  /* 0x0000001500157306 */ /* 0x000e620000200c00 */
[----:B------:R-:W-:Y:S01]  /*23e0*/  LEA.HI R23, R23, 0xffffff80, RZ, 0x8 ;  /* 0xffffff8017177811 */ /* 0x000fe200078f40ff */
[--C-:B--2---:R-:W-:Y:S02]  /*23f0*/  HADD2.F32 R36, -RZ, R16.reuse.H0_H0 ;  /* 0x20000010ff247230 */ /* 0x104fe40000004100 */
[----:B------:R-:W-:Y:S02]  /*2400*/  HADD2.F32 R16, -RZ, R16.H1_H1 ;  /* 0x30000010ff107230 */ /* 0x000fe40000004100 */
[----:B------:R-:W-:Y:S02]  /*2410*/  HADD2.F32 R26, -RZ, R17.H0_H0 ;  /* 0x20000011ff1a7230 */ /* 0x000fe40000004100 */
[----:B------:R-:W-:Y:S01]  /*2420*/  FFMA.FTZ R27, R46, R36, R27 ;  /* 0x000000242e1b7223 */ /* 0x000fe2000001001b */
[----:B------:R-:W2:Y:S01]  /*2430*/  I2F.F16 R39, R39 ;  /* 0x0000002700277306 */ /* 0x000ea20000200c00 */
[----:B0-----:R-:W-:-:S02]  /*2440*/  HADD2.F32 R46, -RZ, R31.H0_H0 ;  /* 0x2000001fff2e7230 */ /* 0x001fc40000004100 */
[C---:B------:R-:W-:Y:S01]  /*2450*/  FFMA.FTZ R31, R36.reuse, R47, R44 ;  /* 0x0000002f241f7223 */ /* 0x040fe2000001002c */
[----:B------:R-:W-:Y:S02]  /*2460*/  HADD2.F32 R17, -RZ, R17.H1_H1 ;  /* 0x30000011ff117230 */ /* 0x000fe40000004100 */
[----:B------:R-:W-:Y:S01]  /*2470*/  FFMA.FTZ R43, R36, R46, R43 ;  /* 0x0000002e242b7223 */ /* 0x000fe2000001002b */
[----:B-1----:R-:W-:Y:S01]  /*2480*/  HADD2.F32 R21, -RZ, R21.H0_H0 ;  /* 0x20000015ff157230 */ /* 0x002fe20000004100 */
[----:B------:R0:W1:Y:S04]  /*2490*/  I2F.F16 R19, R45 ;  /* 0x0000002d00137306 */ /* 0x0000680000200c00 */
[----:B------:R-:W-:Y:S01]  /*24a0*/  FFMA.FTZ R21, R16, R21, R31 ;  /* 0x0000001510157223 */ /* 0x000fe2000001001f */
[----:B--2---:R-:W-:-:S03]  /*24b0*/  HADD2.F32 R39, -RZ, R39.H0_H0 ;  /* 0x20000027ff277230 */ /* 0x004fc60000004100 */
[----:B------:R-:W2:Y:S01]  /*24c0*/  I2F.F16 R35, R35 ;  /* 0x0000002300237306 */ /* 0x000ea20000200c00 */
[----:B0-----:R-:W-:Y:S02]  /*24d0*/  HADD2.F32 R45, -RZ, R18.H0_H0 ;  /* 0x20000012ff2d7230 */ /* 0x001fe40000004100 */
[----:B------:R-:W-:Y:S02]  /*24e0*/  HADD2.F32 R18, -RZ, R41.H0_H0 ;  /* 0x20000029ff127230 */ /* 0x000fe40000004100 */
[----:B------:R-:W-:Y:S01]  /*24f0*/  FFMA.FTZ R39, R16, R39, R43 ;  /* 0x0000002710277223 */ /* 0x000fe2000001002b */
[----:B------:R-:W-:Y:S01]  /*2500*/  FFMA.FTZ R20, R36, R45, R20 ;  /* 0x0000002d24147223 */ /* 0x000fe20000010014 */
[----:B-1----:R-:W-:Y:S01]  /*2510*/  HADD2.F32 R19, -RZ, R19.H0_H0 ;  /* 0x20000013ff137230 */ /* 0x002fe20000004100 */
[----:B------:R-:W0:Y:S01]  /*2520*/  I2F.F16 R40, R40 ;  /* 0x0000002800287306 */ /* 0x000e220000200c00 */
[----:B------:R-:W-:-:S03]  /*2530*/  FFMA.FTZ R27, R18, R16, R27 ;  /* 0x00000010121b7223 */ /* 0x000fc6000001001b */
[----:B------:R-:W-:Y:S01]  /*2540*/  FFMA.FTZ R19, R16, R19, R20 ;  /* 0x0000001310137223 */ /* 0x000fe20000010014 */
[----:B------:R-:W-:Y:S02]  /*2550*/  HADD2.F32 R16, -RZ, R37.H0_H0 ;  /* 0x20000025ff107230 */ /* 0x000fe40000004100 */
[----:B--2---:R-:W-:Y:S01]  /*2560*/  HADD2.F32 R18, -RZ, R35.H0_H0 ;  /* 0x20000023ff127230 */ /* 0x004fe20000004100 */
[----:B------:R-:W1:Y:S01]  /*2570*/  I2F.F16 R42, R42 ;  /* 0x0000002a002a7306 */ /* 0x000e620000200c00 */
[----:B------:R-:W-:-:S03]  /*2580*/  HADD2.F32 R20, -RZ, R2.H0_H0 ;  /* 0x20000002ff147230 */ /* 0x000fc60000004100 */
[----:B------:R-:W-:Y:S01]  /*2590*/  FFMA.FTZ R27, R18, R26, R27 ;  /* 0x0000001a121b7223 */ /* 0x000fe2000001001b */
[----:B0-----:R-:W-:-:S03]  /*25a0*/  HADD2.F32 R40, -RZ, R40.H0_H0 ;  /* 0x20000028ff287230 */ /* 0x001fc60000004100 */
[----:B------:R-:W0:Y:S01]  /*25b0*/  I2F.F16 R30, R30 ;  /* 0x0000001e001e7306 */ /* 0x000e220000200c00 */
[----:B------:R-:W-:Y:S01]  /*25c0*/  FFMA.FTZ R27, R38, R17, R27 ;  /* 0x00000011261b7223 */ /* 0x000fe2000001001b */
[----:B------:R-:W-:Y:S01]  /*25d0*/  FFMA.FTZ R40, R26, R40, R21 ;  /* 0x000000281a287223 */ /* 0x000fe20000010015 */
[----:B------:R-:W-:Y:S02]  /*25e0*/  HADD2.F32 R21, -RZ, R0.H0_H0 ;  /* 0x20000000ff157230 */ /* 0x000fe40000004100 */
[----:B------:R-:W-:Y:S01]  /*25f0*/  FMUL.FTZ R27, R20, R27 ;  /* 0x0000001b141b7220 */ /* 0x000fe20000410000 */
[----:B-1----:R-:W-:Y:S02]  /*2600*/  HADD2.F32 R42, -RZ, R42.H0_H0 ;  /* 0x2000002aff2a7230 */ /* 0x002fe40000004100 */
[----:B------:R-:W1:Y:S01]  /*2610*/  I2F.F16 R22, R22 ;  /* 0x0000001600167306 */ /* 0x000e620000200c00 */
[----:B------:R-:W-:Y:S01]  /*2620*/  FFMA.FTZ R16, R17, R16, R40 ;  /* 0x0000001011107223 */ /* 0x000fe20000010028 */
[----:B------:R-:W-:Y:S01]  /*2630*/  F2FP.F16.F32.PACK_AB R27, RZ, R27 ;  /* 0x0000001bff1b723e */ /* 0x000fe200000000ff */
[----:B------:R-:W-:Y:S01]  /*2640*/  FFMA.FTZ R42, R26, R42, R19 ;  /* 0x0000002a1a2a7223 */ /* 0x000fe20000010013 */
[----:B------:R-:W-:-:S02]  /*2650*/  HADD2.F32 R19, -RZ, R2.H1_H1 ;  /* 0x30000002ff137230 */ /* 0x000fc40000004100 */
[----:B0-----:R-:W-:Y:S02]  /*2660*/  HADD2.F32 R30, -RZ, R30.H0_H0 ;  /* 0x2000001eff1e7230 */ /* 0x001fe40000004100 */
[----:B------:R-:W0:Y:S01]  /*2670*/  I2F.F16 R23, R23 ;  /* 0x0000001700177306 */ /* 0x000e220000200c00 */
[----:B------:R-:W-:Y:S02]  /*2680*/  FMUL.FTZ R16, R19, R16 ;  /* 0x0000001013107220 */ /* 0x000fe40000410000 */
[----:B------:R-:W-:Y:S01]  /*2690*/  FFMA.FTZ R39, R26, R30, R39 ;  /* 0x0000001e1a277223 */ /* 0x000fe20000010027 */
[----:B-1----:R-:W-:Y:S02]  /*26a0*/  HADD2.F32 R22, -RZ, R22.H0_H0 ;  /* 0x20000016ff167230 */ /* 0x002fe40000004100 */
[----:B------:R-:W-:-:S03]  /*26b0*/  F2FP.F16.F32.PACK_AB R16, RZ, R16 ;  /* 0x00000010ff10723e */ /* 0x000fc600000000ff */
[----:B------:R-:W-:Y:S01]  /*26c0*/  FFMA.FTZ R22, R17, R22, R39 ;  /* 0x0000001611167223 */ /* 0x000fe20000010027 */
[----:B------:R-:W-:Y:S01]  /*26d0*/  PRMT R27, R27, 0x5410, R16 ;  /* 0x000054101b1b7816 */ /* 0x000fe20000000010 */
[----:B0-----:R-:W-:Y:S02]  /*26e0*/  HADD2.F32 R18, -RZ, R23.H0_H0 ;  /* 0x20000017ff127230 */ /* 0x001fe40000004100 */
[----:B------:R-:W-:Y:S01]  /*26f0*/  FMUL.FTZ R22, R21, R22 ;  /* 0x0000001615167220 */ /* 0x000fe20000410000 */
[----:B------:R-:W-:Y:S02]  /*2700*/  HADD2.F32 R23, -RZ, R0.H1_H1 ;  /* 0x30000000ff177230 */ /* 0x000fe40000004100 */
[----:B------:R-:W-:Y:S01]  /*2710*/  HFMA2.MMA R5, R27, 1, 1, R5 ;  /* 0x3c003c001b057835 */ /* 0x000fe20000000005 */
[----:B------:R-:W-:Y:S01]  /*2720*/  FFMA.FTZ R18, R17, R18, R42 ;  /* 0x0000001211127223 */ /* 0x000fe2000001002a */
[----:B------:R-:W-:-:S03]  /*2730*/  F2FP.F16.F32.PACK_AB R22, RZ, R22 ;  /* 0x00000016ff16723e */ /* 0x000fc600000000ff */
[----:B------:R-:W-:-:S05]  /*2740*/  FMUL.FTZ R18, R23, R18 ;  /* 0x0000001217127220 */ /* 0x000fca0000410000 */
[----:B------:R-:W-:-:S04]  /*2750*/  F2FP.F16.F32.PACK_AB R18, RZ, R18 ;  /* 0x00000012ff12723e */ /* 0x000fc800000000ff */
[----:B------:R-:W-:-:S05]  /*2760*/  PRMT R22, R22, 0x5410, R18 ;  /* 0x0000541016167816 */ /* 0x000fca0000000012 */
[----:B------:R-:W-:-:S07]  /*2770*/  HADD2 R4, R22, R4 ;  /* 0x0000000416047230 */ /* 0x000fce0000000000 */
.L_x_4591:
[----:B------:R-:W-:Y:S01]  /*2780*/  IMAD.WIDE R28, R32, 0x8, R28 ;  /* 0x00000008201c7825 */ /* 0x000fe200078e021c */
[----:B------:R-:W-:Y:S06]  /*2790*/  @P1 BRA `(.L_x_4592) ;  /* 0x0000000c000c1947 */ /* 0x000fec0003800000 */
[----:B-----5:R-:W2:Y:S01]  /*27a0*/  LDG.E.128.CONSTANT R16, desc[UR6][R28.64] ;  /* 0x000000061c107981 */ /* 0x020ea2000c1e9d00 */
[----:B------:R-:W-:Y:S02]  /*27b0*/  SHF.R.U32.HI R22, RZ, 0x8, R12 ;  /* 0x00000008ff167819 */ /* 0x000fe4000001160c */
[----:B------:R-:W-:Y:S02]  /*27c0*/  LOP3.LUT R21, R12, 0xff, RZ, 0xc0, !PT ;  /* 0x000000ff0c157812 */ /* 0x000fe400078ec0ff */
[----:B------:R-:W-:Y:S02]  /*27d0*/  LOP3.LUT R22, R22, 0xff, RZ, 0xc0, !PT ;  /* 0x000000ff16167812 */ /* 0x000fe400078ec0ff */
[----:B0-----:R-:W-:Y:S01]  /*27e0*/  LEA.HI R31, R12, 0xffffff80, RZ, 0x8 ;  /* 0xffffff800c1f7811 */ /* 0x001fe200078f40ff */
[----:B------:R-:W-:Y:S01]  /*27f0*/  VIADD R45, R21, 0xffffff80 ;  /* 0xffffff80152d7836 */ /* 0x000fe20000000000 */
[----:B------:R-:W-:Y:S02]  /*2800*/  IADD3 R42, R22, -0x80, RZ ;  /* 0xffffff80162a7810 */ /* 0x000fe40007ffe0ff */
[----:B------:R-:W-:-:S02]  /*2810*/  SHF.R.U32.HI R22, RZ, 0x8, R13 ;  /* 0x00000008ff167819 */ /* 0x000fc4000001160d */
[----:B------:R-:W-:Y:S01]  /*2820*/  LOP3.LUT R21, R13, 0xff, RZ, 0xc0, !PT ;  /* 0x000000ff0d157812 */ /* 0x000fe200078ec0ff */
[----:B------:R-:W-:Y:S01]  /*2830*/  I2F.F16 R45, R45 ;  /* 0x0000002d002d7306 */ /* 0x000fe20000200c00 */
[----:B------:R-:W-:Y:S02]  /*2840*/  LOP3.LUT R37, R22, 0xff, RZ, 0xc0, !PT ;  /* 0x000000ff16257812 */ /* 0x000fe400078ec0ff */
[----:B------:R-:W0:Y:S01]  /*2850*/  LDS.64 R22, [UR4+0x20] ;  /* 0x00002004ff167984 */ /* 0x000e220008000a00 */
[----:B------:R-:W-:Y:S02]  /*2860*/  IADD3 R38, R21, -0x80, RZ ;  /* 0xffffff8015267810 */ /* 0x000fe40007ffe0ff */
[----:B------:R-:W-:Y:S01]  /*2870*/  LOP3.LUT R21, R14, 0xff, RZ, 0xc0, !PT ;  /* 0x000000ff0e157812 */ /* 0x000fe200078ec0ff */
[----:B------:R-:W-:Y:S01]  /*2880*/  VIADD R43, R37, 0xffffff80 ;  /* 0xffffff80252b7836 */ /* 0x000fe20000000000 */
[----:B------:R-:W-:Y:S01]  /*2890*/  SHF.R.U32.HI R12, RZ, 0x10, R12 ;  /* 0x00000010ff0c7819 */ /* 0x000fe2000001160c */
[----:B------:R-:W-:Y:S01]  /*28a0*/  I2F.F16 R42, R42 ;  /* 0x0000002a002a7306 */ /* 0x000fe20000200c00 */
[----:B------:R-:W-:-:S02]  /*28b0*/  IADD3 R44, R21, -0x80, RZ ;  /* 0xffffff80152c7810 */ /* 0x000fc40007ffe0ff */
[----:B------:R-:W-:Y:S02]  /*28c0*/  LOP3.LUT R21, R15, 0xff, RZ, 0xc0, !PT ;  /* 0x000000ff0f157812 */ /* 0x000fe400078ec0ff */
[----:B------:R-:W-:Y:S02]  /*28d0*/  LEA.HI R20, R13, 0xffffff80, RZ, 0x8 ;  /* 0xffffff800d147811 */ /* 0x000fe400078f40ff */
[----:B------:R-:W-:Y:S01]  /*28e0*/  SHF.R.U32.HI R13, RZ, 0x10, R13 ;  /* 0x00000010ff0d7819 */ /* 0x000fe2000001160d */
[----:B------:R-:W-:Y:S01]  /*28f0*/  VIADD R21, R21, 0xffffff80 ;  /* 0xffffff8015157836 */ /* 0x000fe20000000000 */
[----:B------:R-:W-:Y:S01]  /*2900*/  LOP3.LUT R12, R12, 0xff, RZ, 0xc0, !PT ;  /* 0x000000ff0c0c7812 */ /* 0x000fe200078ec0ff */
[----:B------:R-:W-:Y:S01]  /*2910*/  I2F.F16 R38, R38 ;  /* 0x0000002600267306 */ /* 0x000fe20000200c00 */
[----:B------:R-:W-:Y:S02]  /*2920*/  LOP3.LUT R13, R13, 0xff, RZ, 0xc0, !PT ;  /* 0x000000ff0d0d7812 */ /* 0x000fe400078ec0ff */
[----:B------:R-:W-:-:S02]  /*2930*/  IADD3 R12, R12, -0x80, RZ ;  /* 0xffffff800c0c7810 */ /* 0x000fc40007ffe0ff */
[--C-:B------:R-:W-:Y:S02]  /*2940*/  SHF.R.U32.HI R37, RZ, 0x8, R14.reuse ;  /* 0x00000008ff257819 */ /* 0x100fe4000001160e */
[----:B------:R-:W-:Y:S01]  /*2950*/  IADD3 R13, R13, -0x80, RZ ;  /* 0xffffff800d0d7810 */ /* 0x000fe20007ffe0ff */
[----:B------:R-:W-:Y:S01]  /*2960*/  I2F.F16 R44, R44 ;  /* 0x0000002c002c7306 */ /* 0x000fe20000200c00 */
[----:B------:R-:W-:Y:S02]  /*2970*/  LOP3.LUT R39, R37, 0xff, RZ, 0xc0, !PT ;  /* 0x000000ff25277812 */ /* 0x000fe400078ec0ff */
[----:B------:R-:W-:Y:S02]  /*2980*/  LEA.HI R30, R15, 0xffffff80, RZ, 0x8 ;  /* 0xffffff800f1e7811 */ /* 0x000fe400078f40ff */
[----:B------:R-:W-:Y:S02]  /*2990*/  IADD3 R39, R39, -0x80, RZ ;  /* 0xffffff8027277810 */ /* 0x000fe40007ffe0ff */
[----:B------:R-:W-:Y:S01]  /*29a0*/  LEA.HI R35, R14, 0xffffff80, RZ, 0x8 ;  /* 0xffffff800e237811 */ /* 0x000fe200078f40ff */
[----:B------:R-:W1:Y:S01]  /*29b0*/  I2F.F16 R21, R21 ;  /* 0x0000001500157306 */ /* 0x000e620000200c00 */
[----:B------:R-:W-:-:S04]  /*29c0*/  SHF.R.U32.HI R14, RZ, 0x10, R14 ;  /* 0x00000010ff0e7819 */ /* 0x000fc8000001160e */
[----:B------:R-:W-:-:S03]  /*29d0*/  LOP3.LUT R14, R14, 0xff, RZ, 0xc0, !PT ;  /* 0x000000ff0e0e7812 */ /* 0x000fc600078ec0ff */
[----:B------:R3:W-:Y:S02]  /*29e0*/  I2F.F16 R36, R12 ;  /* 0x0000000c00247306 */ /* 0x0007e40000200c00 */
[----:B------:R-:W-:Y:S02]  /*29f0*/  VIADD R14, R14, 0xffffff80 ;  /* 0xffffff800e0e7836 */ /* 0x000fe40000000000 */
[----:B-1----:R-:W-:-:S04]  /*2a00*/  HADD2.F32 R21, -RZ, R21.H0_H0 ;  /* 0x20000015ff157230 */ /* 0x002fc80000004100 */
[----:B------:R-:W1:Y:S01]  /*2a10*/  I2F.F16 R37, R13 ;  /* 0x0000000d00257306 */ /* 0x000e620000200c00 */
[--C-:B---3--:R-:W-:Y:S02]  /*2a20*/  SHF.R.U32.HI R12, RZ, 0x8, R15.reuse ;  /* 0x00000008ff0c7819 */ /* 0x108fe4000001160f */
[----:B------:R-:W-:Y:S02]  /*2a30*/  SHF.R.U32.HI R15, RZ, 0x10, R15 ;  /* 0x00000010ff0f7819 */ /* 0x000fe4000001160f */
[----:B------:R-:W-:Y:S02]  /*2a40*/  LOP3.LUT R12, R12, 0xff, RZ, 0xc0, !PT ;  /* 0x000000ff0c0c7812 */ /* 0x000fe400078ec0ff */
[----:B------:R-:W-:Y:S01]  /*2a50*/  LOP3.LUT R15, R15, 0xff, RZ, 0xc0, !PT ;  /* 0x000000ff0f0f7812 */ /* 0x000fe200078ec0ff */
[----:B------:R-:W3:Y:S01]  /*2a60*/  I2F.F16 R43, R43 ;  /* 0x0000002b002b7306 */ /* 0x000ee20000200c00 */
[----:B------:R-:W-:Y:S01]  /*2a70*/  IADD3 R41, R12, -0x80, RZ ;  /* 0xffffff800c297810 */ /* 0x000fe20007ffe0ff */
[----:B0-----:R-:W-:Y:S01]  /*2a80*/  HADD2.F32 R12, -RZ, R22.H0_H0 ;  /* 0x20000016ff0c7230 */ /* 0x001fe20000004100 */
[----:B------:R-:W-:Y:S01]  /*2a90*/  IADD3 R49, R15, -0x80, RZ ;  /* 0xffffff800f317810 */ /* 0x000fe20007ffe0ff */
[----:B------:R-:W-:-:S02]  /*2aa0*/  HADD2.F32 R15, -RZ, R44.H0_H0 ;  /* 0x2000002cff0f7230 */ /* 0x000fc40000004100 */
[----:B-1----:R-:W-:Y:S02]  /*2ab0*/  HADD2.F32 R37, -RZ, R37.H0_H0 ;  /* 0x20000025ff257230 */ /* 0x002fe40000004100 */
[----:B------:R-:W0:Y:S01]  /*2ac0*/  I2F.F16 R40, R39 ;  /* 0x0000002700287306 */ /* 0x000e220000200c00 */
[----:B---3--:R-:W-:-:S07]  /*2ad0*/  HADD2.F32 R43, -RZ, R43.H0_H0 ;  /* 0x2000002bff2b7230 */ /* 0x008fce0000004100 */
[----:B------:R-:W1:Y:S01]  /*2ae0*/  I2F.F16 R41, R41 ;  /* 0x0000002900297306 */ /* 0x000e620000200c00 */
[----:B0-----:R-:W-:-:S07]  /*2af0*/  HADD2.F32 R40, -RZ, R40.H0_H0 ;  /* 0x20000028ff287230 */ /* 0x001fce0000004100 */
[----:B------:R0:W-:Y:S01]  /*2b00*/  I2F.F16 R39, R49 ;  /* 0x0000003100277306 */ /* 0x0001e20000200c00 */
[----:B-1----:R-:W-:-:S07]  /*2b10*/  HADD2.F32 R41, -RZ, R41.H0_H0 ;  /* 0x20000029ff297230 */ /* 0x002fce0000004100 */
[----:B------:R-:W-:Y:S01]  /*2b20*/  I2F.F16 R14, R14 ;  /* 0x0000000e000e7306 */ /* 0x000fe20000200c00 */
[----:B0-----:R-:W-:-:S07]  /*2b30*/  HADD2.F32 R49, -RZ, R42.H0_H0 ;  /* 0x2000002aff317230 */ /* 0x001fce0000004100 */
[----:B------:R-:W-:Y:S08]  /*2b40*/  I2F.F16 R31, R31 ;  /* 0x0000001f001f7306 */ /* 0x000ff00000200c00 */
[----:B------:R-:W-:Y:S08]  /*2b50*/  I2F.F16 R20, R20 ;  /* 0x0000001400147306 */ /* 0x000ff00000200c00 */
[----:B------:R-:W0:Y:S08]  /*2b60*/  I2F.F16 R35, R35 ;  /* 0x0000002300237306 */ /* 0x000e300000200c00 */
[----:B------:R-:W-:Y:S01]  /*2b70*/  I2F.F16 R30, R30 ;  /* 0x0000001e001e7306 */ /* 0x000fe20000200c00 */
[----:B0-----:R-:W-:Y:S01]  /*2b80*/  HADD2.F32 R35, -RZ, R35.H0_H0 ;  /* 0x20000023ff237230 */ /* 0x001fe20000004100 */
[----:B--2---:R-:W-:-:S02]  /*2b90*/  LOP3.LUT R13, R16, 0xff, RZ, 0xc0, !PT ;  /* 0x000000ff100d7812 */ /* 0x004fc400078ec0ff */
[----:B------:R-:W-:Y:S02]  /*2ba0*/  LOP3.LUT R46, R17, 0xff, RZ, 0xc0, !PT ;  /* 0x000000ff112e7812 */ /* 0x000fe400078ec0ff */
[----:B------:R-:W-:Y:S01]  /*2bb0*/  LEA.HI R27, R16, 0xffffff80, RZ, 0x8 ;  /* 0xffffff80101b7811 */ /* 0x000fe200078f40ff */
[----:B------:R-:W-:Y:S01]  /*2bc0*/  VIADD R48, R13, 0xffffff80 ;  /* 0xffffff800d307836 */ /* 0x000fe20000000000 */
[----:B------:R-:W-:Y:S01]  /*2bd0*/  IADD3 R47, R46, -0x80, RZ ;  /* 0xffffff802e2f7810 */ /* 0x000fe20007ffe0ff */
[----:B------:R-:W-:Y:S01]  /*2be0*/  HADD2.F32 R13, -RZ, R45.H0_H0 ;  /* 0x2000002dff0d7230 */ /* 0x000fe20000004100 */
[----:B------:R-:W-:Y:S01]  /*2bf0*/  LEA.HI R26, R17, 0xffffff80, RZ, 0x8 ;  /* 0xffffff80111a7811 */ /* 0x000fe200078f40ff */
[----:B------:R-:W-:Y:S01]  /*2c00*/  HADD2.F32 R45, -RZ, R38.H0_H0 ;  /* 0x20000026ff2d7230 */ /* 0x000fe20000004100 */
[----:B------:R-:W-:Y:S02]  /*2c10*/  I2F.F16 R27, R27 ;  /* 0x0000001b001b7306 */ /* 0x000fe40000200c00 */
[----:B------:R-:W-:Y:S01]  /*2c20*/  FFMA.FTZ R46, R13, R12, RZ ;  /* 0x0000000c0d2e7223 */ /* 0x000fe200000100ff */
[C---:B------:R-:W-:Y:S01]  /*2c30*/  FFMA.FTZ R13, R12.reuse, R15, RZ ;  /* 0x0000000f0c0d7223 */ /* 0x040fe200000100ff */
[----:B------:R-:W-:Y:S01]  /*2c40*/  FFMA.FTZ R44, R12, R45, RZ ;  /* 0x0000002d0c2c7223 */ /* 0x000fe200000100ff */
[----:B------:R-:W-:-:S02]  /*2c50*/  HADD2.F32 R45, -RZ, R22.H1_H1 ;  /* 0x30000016ff2d7230 */ /* 0x000fc40000004100 */
[----:B------:R-:W-:Y:S01]  /*2c60*/  FFMA.FTZ R12, R12, R21, RZ ;  /* 0x000000150c0c7223 */ /* 0x000fe200000100ff */
[----:B------:R-:W-:Y:S01]  /*2c70*/  LOP3.LUT R21, R18, 0xff, RZ, 0xc0, !PT ;  /* 0x000000ff12157812 */ /* 0x000fe200078ec0ff */
[----:B------:R0:W1:Y:S01]  /*2c80*/  I2F.F16 R38, R48 ;  /* 0x0000003000267306 */ /* 0x0000620000200c00 */
[----:B------:R-:W-:Y:S01]  /*2c90*/  FFMA.FTZ R42, R49, R45, R46 ;  /* 0x0000002d312a7223 */ /* 0x000fe2000001002e */
[----:B------:R-:W-:Y:S01]  /*2ca0*/  LOP3.LUT R46, R19, 0xff, RZ, 0xc0, !PT ;  /* 0x000000ff132e7812 */ /* 0x000fe200078ec0ff */
[----:B------:R-:W-:Y:S01]  /*2cb0*/  FFMA.FTZ R43, R45, R43, R44 ;  /* 0x0000002b2d2b7223 */ /* 0x000fe2000001002c */
[----:B------:R-:W-:Y:S01]  /*2cc0*/  IADD3 R22, R21, -0x80, RZ ;  /* 0xffffff8015167810 */ /* 0x000fe20007ffe0ff */
[C---:B------:R-:W-:Y:S01]  /*2cd0*/  FFMA.FTZ R40, R45.reuse, R40, R13 ;  /* 0x000000282d287223 */ /* 0x040fe2000001000d */
[----:B------:R-:W-:Y:S01]  /*2ce0*/  SHF.R.U32.HI R21, RZ, 0x8, R16 ;  /* 0x00000008ff157819 */ /* 0x000fe20000011610 */
[----:B------:R-:W-:Y:S01]  /*2cf0*/  FFMA.FTZ R41, R45, R41, R12 ;  /* 0x000000292d297223 */ /* 0x000fe2000001000c */
[----:B0-----:R-:W-:Y:S01]  /*2d00*/  VIADD R48, R46, 0xffffff80 ;  /* 0xffffff802e307836 */ /* 0x001fe20000000000 */
[----:B------:R-:W-:Y:S01]  /*2d10*/  SHF.R.U32.HI R46, RZ, 0x10, R16 ;  /* 0x00000010ff2e7819 */ /* 0x000fe20000011610 */
[----:B------:R-:W0:Y:S01]  /*2d20*/  LDS.64 R12, [UR4+0x28] ;  /* 0x00002804ff0c7984 */ /* 0x000e220008000a00 */
[----:B------:R-:W-:Y:S01]  /*2d30*/  LOP3.LUT R44, R21, 0xff, RZ, 0xc0, !PT ;  /* 0x000000ff152c7812 */ /* 0x000fe200078ec0ff */
[----:B------:R2:W3:Y:S01]  /*2d40*/  I2F.F16 R15, R47 ;  /* 0x0000002f000f7306 */ /* 0x0004e20000200c00 */
[----:B------:R-:W-:Y:S01]  /*2d50*/  LOP3.LUT R46, R46, 0xff, RZ, 0xc0, !PT ;  /* 0x000000ff2e2e7812 */ /* 0x000fe200078ec0ff */
[----:B------:R-:W-:Y:S01]  /*2d60*/  HADD2.F32 R49, -RZ, R36.H0_H0 ;  /* 0x20000024ff317230 */ /* 0x000fe20000004100 */
[----:B------:R-:W-:Y:S01]  /*2d70*/  IADD3 R16, R44, -0x80, RZ ;  /* 0xffffff802c107810 */ /* 0x000fe20007ffe0ff */
[----:B-1----:R-:W-:Y:S01]  /*2d80*/  HADD2.F32 R38, -RZ, R38.H0_H0 ;  /* 0x20000026ff267230 */ /* 0x002fe20000004100 */
[----:B------:R-:W-:-:S02]  /*2d90*/  SHF.R.U32.HI R44, RZ, 0x8, R17 ;  /* 0x00000008ff2c7819 */ /* 0x000fc40000011611 */
[----:B------:R-:W-:Y:S01]  /*2da0*/  IADD3 R45, R46, -0x80, RZ ;  /* 0xffffff802e2d7810 */ /* 0x000fe20007ffe0ff */
[----:B------:R1:W-:Y:S01]  /*2db0*/  I2F.F16 R21, R48 ;  /* 0x0000003000157306 */ /* 0x0003e20000200c00 */
[----:B------:R-:W-:Y:S01]  /*2dc0*/  LOP3.LUT R46, R44, 0xff, RZ, 0xc0, !PT ;  /* 0x000000ff2c2e7812 */ /* 0x000fe200078ec0ff */
[--C-:B------:R-:W-:Y:S01]  /*2dd0*/  HADD2.F32 R44, -RZ, R23.reuse.H0_H0 ;  /* 0x20000017ff2c7230 */ /* 0x100fe20000004100 */
[----:B--2---:R-:W-:Y:S01]  /*2de0*/  SHF.R.U32.HI R47, RZ, 0x10, R17 ;  /* 0x00000010ff2f7819 */ /* 0x004fe20000011611 */
[----:B------:R-:W-:Y:S02]  /*2df0*/  HADD2.F32 R23, -RZ, R23.H1_H1 ;  /* 0x30000017ff177230 */ /* 0x000fe40000004100 */
[----:B------:R-:W-:Y:S02]  /*2e00*/  VIADD R17, R46, 0xffffff80 ;  /* 0xffffff802e117836 */ /* 0x000fe40000000000 */
[----:B------:R-:W-:Y:S01]  /*2e10*/  FFMA.FTZ R46, R44, R37, R43 ;  /* 0x000000252c2e7223 */ /* 0x000fe2000001002b */
[--C-:B------:R-:W-:Y:S01]  /*2e20*/  SHF.R.U32.HI R37, RZ, 0x8, R18.reuse ;  /* 0x00000008ff257819 */ /* 0x100fe20000011612 */
[----:B-1----:R-:W-:Y:S01]  /*2e30*/  HADD2.F32 R48, -RZ, R39.H0_H0 ;  /* 0x20000027ff307230 */ /* 0x002fe20000004100 */
[----:B------:R1:W-:Y:S01]  /*2e40*/  I2F.F16 R36, R45 ;  /* 0x0000002d00247306 */ /* 0x0003e20000200c00 */
[----:B------:R-:W-:Y:S01]  /*2e50*/  SHF.R.U32.HI R39, RZ, 0x10, R18 ;  /* 0x00000010ff277819 */ /* 0x000fe20000011612 */
[----:B------:R-:W-:Y:S01]  /*2e60*/  HADD2.F32 R43, -RZ, R31.H0_H0 ;  /* 0x2000001fff2b7230 */ /* 0x000fe20000004100 */
[----:B------:R-:W-:Y:S01]  /*2e70*/  LOP3.LUT R37, R37, 0xff, RZ, 0xc0, !PT ;  /* 0x000000ff25257812 */ /* 0x000fe200078ec0ff */
[----:B------:R-:W-:Y:S01]  /*2e80*/  FFMA.FTZ R42, R49, R44, R42 ;  /* 0x0000002c312a7223 */ /* 0x000fe2000001002a */
[----:B------:R-:W-:-:S02]  /*2e90*/  LOP3.LUT R39, R39, 0xff, RZ, 0xc0, !PT ;  /* 0x000000ff27277812 */ /* 0x000fc400078ec0ff */
[----:B------:R-:W-:Y:S01]  /*2ea0*/  IADD3 R31, R37, -0x80, RZ ;  /* 0xffffff80251f7810 */ /* 0x000fe20007ffe0ff */
[----:B------:R-:W-:Y:S01]  /*2eb0*/  FFMA.FTZ R37, R43, R23, R42 ;  /* 0x000000172b257223 */ /* 0x000fe2000001002a */
[----:B-1----:R-:W-:Y:S01]  /*2ec0*/  HADD2.F32 R45, -RZ, R14.H0_H0 ;  /* 0x2000000eff2d7230 */ /* 0x002fe20000004100 */
[----:B------:R-:W1:Y:S01]  /*2ed0*/  I2F.F16 R22, R22 ;  /* 0x0000001600167306 */ /* 0x000e620000200c00 */
[----:B------:R-:W-:Y:S01]  /*2ee0*/  HADD2.F32 R42, -RZ, R20.H0_H0 ;  /* 0x20000014ff2a7230 */ /* 0x000fe20000004100 */
[----:B------:R-:W-:Y:S01]  /*2ef0*/  LOP3.LUT R47, R47, 0xff, RZ, 0xc0, !PT ;  /* 0x000000ff2f2f7812 */ /* 0x000fe200078ec0ff */
[----:B------:R-:W-:Y:S02]  /*2f00*/  VIADD R20, R39, 0xffffff80 ;  /* 0xffffff8027147836 */ /* 0x000fe40000000000 */
[C---:B------:R-:W-:Y:S01]  /*2f10*/  FFMA.FTZ R40, R44.reuse, R45, R40 ;  /* 0x0000002d2c287223 */ /* 0x040fe20000010028 */
[----:B------:R-:W-:Y:S01]  /*2f20*/  FFMA.FTZ R44, R44, R48, R41 ;  /* 0x000000302c2c7223 */ /* 0x000fe20000010029 */
[--C-:B------:R-:W-:Y:S01]  /*2f30*/  SHF.R.U32.HI R41, RZ, 0x8, R19.reuse ;  /* 0x00000008ff297819 */ /* 0x100fe20000011613 */
[----:B------:R-:W-:Y:S01]  /*2f40*/  HADD2.F32 R39, -RZ, R30.H0_H0 ;  /* 0x2000001eff277230 */ /* 0x000fe20000004100 */
[----:B------:R-:W-:Y:S01]  /*2f50*/  SHF.R.U32.HI R30, RZ, 0x10, R19 ;  /* 0x00000010ff1e7819 */ /* 0x000fe20000011613 */
[----:B------:R-:W-:Y:S01]  /*2f60*/  FFMA.FTZ R46, R23, R42, R46 ;  /* 0x0000002a172e7223 */ /* 0x000fe2000001002e */
[----:B------:R-:W-:Y:S01]  /*2f70*/  LOP3.LUT R41, R41, 0xff, RZ, 0xc0, !PT ;  /* 0x000000ff29297812 */ /* 0x000fe200078ec0ff */
[C---:B------:R-:W-:Y:S01]  /*2f80*/  FFMA.FTZ R40, R23.reuse, R35, R40 ;  /* 0x0000002317287223 */ /* 0x040fe20000010028 */
[----:B------:R-:W-:Y:S01]  /*2f90*/  FFMA.FTZ R44, R23, R39, R44 ;  /* 0x00000027172c7223 */ /* 0x000fe2000001002c */
[----:B------:R-:W-:Y:S01]  /*2fa0*/  LOP3.LUT R30, R30, 0xff, RZ, 0xc0, !PT ;  /* 0x000000ff1e1e7812 */ /* 0x000fe200078ec0ff */
[----:B------:R-:W2:Y:S01]  /*2fb0*/  I2F.F16 R16, R16 ;  /* 0x0000001000107306 */ /* 0x000ea20000200c00 */
[----:B------:R-:W-:Y:S01]  /*2fc0*/  IADD3 R23, R41, -0x80, RZ ;  /* 0xffffff8029177810 */ /* 0x000fe20007ffe0ff */
[----:B---3--:R-:W-:Y:S01]  /*2fd0*/  HADD2.F32 R41, -RZ, R15.H0_H0 ;  /* 0x2000000fff297230 */ /* 0x008fe20000004100 */
[----:B------:R-:W-:Y:S01]  /*2fe0*/  IADD3 R47, R47, -0x80, RZ ;  /* 0xffffff802f2f7810 */ /* 0x000fe20007ffe0ff */
[----:B0-----:R-:W-:Y:S01]  /*2ff0*/  HADD2.F32 R35, -RZ, R12.H0_H0 ;  /* 0x2000000cff237230 */ /* 0x001fe20000004100 */
[----:B------:R-:W-:Y:S01]  /*3000*/  IADD3 R39, R30, -0x80, RZ ;  /* 0xffffff801e277810 */ /* 0x000fe20007ffe0ff */
[----:B-1----:R-:W-:Y:S01]  /*3010*/  HADD2.F32 R22, -RZ, R22.H0_H0 ;  /* 0x20000016ff167230 */ /* 0x002fe20000004100 */
[----:B------:R-:W-:Y:S01]  /*3020*/  LEA.HI R18, R18, 0xffffff80, RZ, 0x8 ;  /* 0xffffff8012127811 */ /* 0x000fe200078f40ff */
[----:B------:R-:W0:Y:S01]  /*3030*/  I2F.F16 R17, R17 ;  /* 0x0000001100117306 */ /* 0x000e220000200c00 */
[----:B------:R-:W-:Y:S01]  /*3040*/  LEA.HI R19, R19, 0xffffff80, RZ, 0x8 ;  /* 0xffffff8013137811 */ /* 0x000fe200078f40ff */
[----:B------:R-:W-:-:S02]  /*3050*/  HADD2.F32 R43, -RZ, R21.H0_H0 ;  /* 0x20000015ff2b7230 */ /* 0x000fc40000004100 */
[----:B------:R-:W-:Y:S01]  /*3060*/  FFMA.FTZ R38, R38, R35, R37 ;  /* 0x0000002326267223 */ /* 0x000fe20000010025 */
[----:B------:R-:W-:Y:S02]  /*3070*/  HADD2.F32 R12, -RZ, R12.H1_H1 ;  /* 0x3000000cff0c7230 */ /* 0x000fe40000004100 */
[C---:B------:R-:W-:Y:S01]  /*3080*/  FFMA.FTZ R41, R35.reuse, R41, R46 ;  /* 0x0000002923297223 */ /* 0x040fe2000001002e */
[C---:B------:R-:W-:Y:S01]  /*3090*/  FFMA.FTZ R37, R35.reuse, R22, R40 ;  /* 0x0000001623257223 */ /* 0x040fe20000010028 */
[----:B--2---:R-:W-:Y:S01]  /*30a0*/  HADD2.F32 R21, -RZ, R16.H0_H0 ;  /* 0x20000010ff157230 */ /* 0x004fe20000004100 */
[----:B------:R-:W1:Y:S01]  /*30b0*/  I2F.F16 R31, R31 ;  /* 0x0000001f001f7306 */ /* 0x000e620000200c00 */
[----:B------:R-:W-:Y:S01]  /*30c0*/  FFMA.FTZ R44, R35, R43, R44 ;  /* 0x0000002b232c7223 */ /* 0x000fe2000001002c */
[----:B------:R-:W-:Y:S02]  /*30d0*/  HADD2.F32 R30, -RZ, R13.H0_H0 ;  /* 0x2000000dff1e7230 */ /* 0x000fe40000004100 */
[----:B------:R-:W-:-:S02]  /*30e0*/  HADD2.F32 R36, -RZ, R36.H0_H0 ;  /* 0x20000024ff247230 */ /* 0x000fc40000004100 */
[----:B------:R-:W-:Y:S01]  /*30f0*/  FFMA.FTZ R21, R21, R12, R38 ;  /* 0x0000000c15157223 */ /* 0x000fe20000010026 */
[----:B------:R-:W-:Y:S01]  /*3100*/  HADD2.F32 R13, -RZ, R13.H1_H1 ;  /* 0x3000000dff0d7230 */ /* 0x000fe20000004100 */
[----:B------:R-:W2:Y:S01]  /*3110*/  I2F.F16 R23, R23 ;  /* 0x0000001700177306 */ /* 0x000ea20000200c00 */
[----:B0-----:R-:W-:Y:S02]  /*3120*/  HADD2.F32 R17, -RZ, R17.H0_H0 ;  /* 0x20000011ff117230 */ /* 0x001fe40000004100 */
[----:B------:R-:W-:-:S03]  /*3130*/  FFMA.FTZ R21, R36, R30, R21 ;  /* 0x0000001e24157223 */ /* 0x000fc60000010015 */
[C---:B------:R-:W-:Y:S01]  /*3140*/  FFMA.FTZ R17, R12.reuse, R17, R41 ;  /* 0x000000110c117223 */ /* 0x040fe20000010029 */
[----:B-1----:R-:W-:Y:S01]  /*3150*/  HADD2.F32 R31, -RZ, R31.H0_H0 ;  /* 0x2000001fff1f7230 */ /* 0x002fe20000004100 */
[----:B------:R-:W0:Y:S04]  /*3160*/  I2F.F16 R14, R47 ;  /* 0x0000002f000e7306 */ /* 0x000e280000200c00 */
[----:B------:R-:W-:Y:S01]  /*3170*/  FFMA.FTZ R31, R12, R31, R37 ;  /* 0x0000001f0c1f7223 */ /* 0x000fe20000010025 */
[----:B--2---:R-:W-:-:S03]  /*3180*/  HADD2.F32 R23, -RZ, R23.H0_H0 ;  /* 0x20000017ff177230 */ /* 0x004fc60000004100 */
[----:B------:R-:W1:Y:S02]  /*3190*/  I2F.F16 R20, R20 ;  /* 0x0000001400147306 */ /* 0x000e640000200c00 */
[----:B------:R-:W-:Y:S01]  /*31a0*/  FFMA.FTZ R23, R12, R23, R44 ;  /* 0x000000170c177223 */ /* 0x000fe2000001002c */
[----:B------:R-:W-:Y:S02]  /*31b0*/  HADD2.F32 R12, -RZ, R27.H0_H0 ;  /* 0x2000001bff0c7230 */ /* 0x000fe40000004100 */
[----:B0-----:R-:W-:-:S03]  /*31c0*/  HADD2.F32 R14, -RZ, R14.H0_H0 ;  /* 0x2000000eff0e7230 */ /* 0x001fc60000004100 */
[----:B------:R-:W0:Y:S01]  /*31d0*/  I2F.F16 R15, R39 ;  /* 0x00000027000f7306 */ /* 0x000e220000200c00 */
[----:B------:R-:W-:Y:S01]  /*31e0*/  FFMA.FTZ R12, R12, R13, R21 ;  /* 0x0000000d0c0c7223 */ /* 0x000fe20000010015 */
[----:B------:R-:W-:Y:S02]  /*31f0*/  HADD2.F32 R21, -RZ, R0.H1_H1 ;  /* 0x30000000ff157230 */ /* 0x000fe40000004100 */
[C---:B------:R-:W-:Y:S01]  /*3200*/  FFMA.FTZ R14, R30.reuse, R14, R17 ;  /* 0x0000000e1e0e7223 */ /* 0x040fe20000010011 */
[----:B------:R-:W-:Y:S02]  /*3210*/  HADD2.F32 R17, -RZ, R2.H1_H1 ;  /* 0x30000002ff117230 */ /* 0x000fe40000004100 */
[----:B-1----:R-:W-:Y:S01]  /*3220*/  HADD2.F32 R20, -RZ, R20.H0_H0 ;  /* 0x20000014ff147230 */ /* 0x002fe20000004100 */
[----:B------:R-:W1:Y:S04]  /*3230*/  I2F.F16 R26, R26 ;  /* 0x0000001a001a7306 */ /* 0x000e680000200c00 */
[----:B------:R-:W-:Y:S01]  /*3240*/  FFMA.FTZ R31, R30, R20, R31 ;  /* 0x000000141e1f7223 */ /* 0x000fe2000001001f */
[----:B0-----:R-:W-:-:S03]  /*3250*/  HADD2.F32 R16, -RZ, R15.H0_H0 ;  /* 0x2000000fff107230 */ /* 0x001fc60000004100 */
[----:B------:R-:W0:Y:S01]  /*3260*/  I2F.F16 R18, R18 ;  /* 0x0000001200127306 */ /* 0x000e220000200c00 */
[----:B------:R-:W-:Y:S02]  /*3270*/  HADD2.F32 R15, -RZ, R2.H0_H0 ;  /* 0x20000002ff0f7230 */ /* 0x000fe40000004100 */
[----:B------:R-:W-:-:S03]  /*3280*/  FFMA.FTZ R30, R30, R16, R23 ;  /* 0x000000101e1e7223 */ /* 0x000fc60000010017 */
[----:B------:R-:W-:Y:S01]  /*3290*/  FMUL.FTZ R12, R15, R12 ;  /* 0x0000000c0f0c7220 */ /* 0x000fe20000410000 */
[----:B-1----:R-:W-:Y:S01]  /*32a0*/  HADD2.F32 R26, -RZ, R26.H0_H0 ;  /* 0x2000001aff1a7230 */ /* 0x002fe20000004100 */
[----:B------:R-:W1:Y:S03]  /*32b0*/  I2F.F16 R19, R19 ;  /* 0x0000001300137306 */ /* 0x000e660000200c00 */
[----:B------:R-:W-:Y:S01]  /*32c0*/  F2FP.F16.F32.PACK_AB R12, RZ, R12 ;  /* 0x0000000cff0c723e */ /* 0x000fe200000000ff */
[----:B------:R-:W-:Y:S01]  /*32d0*/  FFMA.FTZ R14, R13, R26, R14 ;  /* 0x0000001a0d0e7223 */ /* 0x000fe2000001000e */
[----:B0-----:R-:W-:-:S03]  /*32e0*/  HADD2.F32 R18, -RZ, R18.H0_H0 ;  /* 0x20000012ff127230 */ /* 0x001fc60000004100 */
[----:B------:R-:W-:Y:S02]  /*32f0*/  FMUL.FTZ R14, R17, R14 ;  /* 0x0000000e110e7220 */ /* 0x000fe40000410000 */
[----:B------:R-:W-:-:S03]  /*3300*/  FFMA.FTZ R18, R13, R18, R31 ;  /* 0x000000120d127223 */ /* 0x000fc6000001001f */
[----:B------:R-:W-:Y:S01]  /*3310*/  F2FP.F16.F32.PACK_AB R14, RZ, R14 ;  /* 0x0000000eff0e723e */ /* 0x000fe200000000ff */
[----:B-1----:R-:W-:Y:S02]  /*3320*/  HADD2.F32 R16, -RZ, R19.H0_H0 ;  /* 0x20000013ff107230 */ /* 0x002fe40000004100 */
[----:B------:R-:W-:Y:S01]  /*3330*/  HADD2.F32 R19, -RZ, R0.H0_H0 ;  /* 0x20000000ff137230 */ /* 0x000fe20000004100 */
[----:B------:R-:W-:Y:S02]  /*3340*/  PRMT R12, R12, 0x5410, R14 ;  /* 0x000054100c0c7816 */ /* 0x000fe4000000000e */
[----:B------:R-:W-:Y:S02]  /*3350*/  FFMA.FTZ R16, R13, R16, R30 ;  /* 0x000000100d107223 */ /* 0x000fe4000001001e */
[----:B------:R-:W-:Y:S02]  /*3360*/  FMUL.FTZ R18, R19, R18 ;  /* 0x0000001213127220 */ /* 0x000fe40000410000 */
[----:B------:R-:W-:Y:S01]  /*3370*/  FMUL.FTZ R16, R21, R16 ;  /* 0x0000001015107220 */ /* 0x000fe20000410000 */
[----:B------:R-:W-:-:S02]  /*3380*/  HFMA2.MMA R5, R12, 1, 1, R5 ;  /* 0x3c003c000c057835 */ /* 0x000fc40000000005 */
[----:B------:R-:W-:Y:S02]  /*3390*/  F2FP.F16.F32.PACK_AB R18, RZ, R18 ;  /* 0x00000012ff12723e */ /* 0x000fe400000000ff */
[----:B------:R-:W-:-:S04]  /*33a0*/  F2FP.F16.F32.PACK_AB R16, RZ, R16 ;  /* 0x00000010ff10723e */ /* 0x000fc800000000ff */
[----:B------:R-:W-:-:S05]  /*33b0*/  PRMT R18, R18, 0x5410, R16 ;  /* 0x0000541012127816 */ /* 0x000fca0000000010 */
[----:B------:R-:W-:-:S07]  /*33c0*/  HADD2 R4, R18, R4 ;  /* 0x0000000412047230 */ /* 0x000fce0000000000 */
.L_x_4592:
[----:B-----5:R-:W-:Y:S02]  /*33d0*/  @!P0 IMAD.IADD R3, R33, 0x1, R34 ;  /* 0x0000000121038824 */ /* 0x020fe400078e0222 */
[----:B------:R-:W-:Y:S01]  /*33e0*/  IMAD.WIDE R28, R32, 0x8, R28 ;  /* 0x00000008201c7825 */ /* 0x000fe200078e021c */
[----:B------:R-:W-:Y:S06]  /*33f0*/  @P1 BRA `(.L_x_4593) ;  /* 0x0000000c000c1947 */ /* 0x000fec0003800000 */
[----:B------:R-:W2:Y:S01]  /*3400*/  LDG.E.128.CONSTANT R12, desc[UR6][R28.64] ;  /* 0x000000061c0c7981 */ /* 0x000ea2000c1e9d00 */
[----:B------:R-:W-:Y:S02]  /*3410*/  LOP3.LUT R16, R8, 0xff, RZ, 0xc0, !PT ;  /* 0x000000ff08107812 */ /* 0x000fe400078ec0ff */
[----:B------:R-:W-:Y:S02]  /*3420*/  LOP3.LUT R17, R9, 0xff, RZ, 0xc0, !PT ;  /* 0x000000ff09117812 */ /* 0x000fe400078ec0ff */
[----:B------:R-:W-:Y:S02]  /*3430*/  IADD3 R16, R16, -0x80, RZ ;  /* 0xffffff8010107810 */ /* 0x000fe40007ffe0ff */
[----:B------:R-:W-:Y:S02]  /*3440*/  IADD3 R17, R17, -0x80, RZ ;  /* 0xffffff8011117810 */ /* 0x000fe40007ffe0ff */
[----:B------:R1:W-:Y:S01]  /*3450*/  I2F.F16 R47, R16 ;  /* 0x00000010002f7306 */ /* 0x0003e20000200c00 */
[----:B------:R-:W-:-:S02]  /*3460*/  LEA.HI R22, R8, 0xffffff80, RZ, 0x8 ;  /* 0xffffff8008167811 */ /* 0x000fc400078f40ff */
[----:B------:R-:W-:Y:S02]  /*3470*/  LOP3.LUT R19, R10, 0xff, RZ, 0xc0, !PT ;  /* 0x000000ff0a137812 */ /* 0x000fe400078ec0ff */
[----:B------:R-:W-:Y:S02]  /*3480*/  LEA.HI R18, R9, 0xffffff80, RZ, 0x8 ;  /* 0xffffff8009127811 */ /* 0x000fe400078f40ff */
[----:B------:R-:W-:Y:S01]  /*3490*/  SHF.R.U32.HI R27, RZ, 0x8, R10 ;  /* 0x00000008ff1b7819 */ /* 0x000fe2000001160a */
[----:B------:R3:W4:Y:S01]  /*34a0*/  I2F.F16 R41, R17 ;  /* 0x0000001100297306 */ /* 0x0007220000200c00 */
[--C-:B-1----:R-:W-:Y:S01]  /*34b0*/  SHF.R.U32.HI R16, RZ, 0x8, R8.reuse ;  /* 0x00000008ff107819 */ /* 0x102fe20000011608 */
[----:B------:R-:W-:Y:S01]  /*34c0*/  VIADD R42, R19, 0xffffff80 ;  /* 0xffffff80132a7836 */ /* 0x000fe20000000000 */
[----:B------:R-:W-:Y:S02]  /*34d0*/  SHF.R.U32.HI R8, RZ, 0x10, R8 ;  /* 0x00000010ff087819 */ /* 0x000fe40000011608 */
[----:B------:R-:W-:-:S02]  /*34e0*/  LOP3.LUT R16, R16, 0xff, RZ, 0xc0, !PT ;  /* 0x000000ff10107812 */ /* 0x000fc400078ec0ff */
[----:B------:R-:W-:Y:S01]  /*34f0*/  LOP3.LUT R8, R8, 0xff, RZ, 0xc0, !PT ;  /* 0x000000ff08087812 */ /* 0x000fe200078ec0ff */
[----:B------:R-:W-:Y:S01]  /*3500*/  I2F.F16 R42, R42 ;  /* 0x0000002a002a7306 */ /* 0x000fe20000200c00 */
[--C-:B---3--:R-:W-:Y:S02]  /*3510*/  SHF.R.U32.HI R17, RZ, 0x8, R9.reuse ;  /* 0x00000008ff117819 */ /* 0x108fe40000011609 */
[----:B------:R-:W-:Y:S01]  /*3520*/  IADD3 R16, R16, -0x80, RZ ;  /* 0xffffff8010107810 */ /* 0x000fe20007ffe0ff */
[----:B------:R-:W-:Y:S01]  /*3530*/  VIADD R8, R8, 0xffffff80 ;  /* 0xffffff8008087836 */ /* 0x000fe20000000000 */
[----:B------:R-:W-:Y:S02]  /*3540*/  LOP3.LUT R17, R17, 0xff, RZ, 0xc0, !PT ;  /* 0x000000ff11117812 */ /* 0x000fe400078ec0ff */
[----:B------:R-:W-:Y:S01]  /*3550*/  LOP3.LUT R19, R11, 0xff, RZ, 0xc0, !PT ;  /* 0x000000ff0b137812 */ /* 0x000fe200078ec0ff */
[----:B------:R1:W-:Y:S01]  /*3560*/  I2F.F16 R35, R16 ;  /* 0x0000001000237306 */ /* 0x0003e20000200c00 */
[----:B------:R-:W-:Y:S01]  /*3570*/  IADD3 R36, R17, -0x80, RZ ;  /* 0xffffff8011247810 */ /* 0x000fe20007ffe0ff */
[----:B----4-:R-:W-:Y:S01]  /*3580*/  HADD2.F32 R41, -RZ, R41.H0_H0 ;  /* 0x20000029ff297230 */ /* 0x010fe20000004100 */
[----:B------:R-:W-:-:S02]  /*3590*/  SHF.R.U32.HI R9, RZ, 0x10, R9 ;  /* 0x00000010ff097819 */ /* 0x000fc40000011609 */
[----:B------:R-:W-:Y:S02]  /*35a0*/  IADD3 R37, R19, -0x80, RZ ;  /* 0xffffff8013257810 */ /* 0x000fe40007ffe0ff */
[----:B------:R-:W-:Y:S01]  /*35b0*/  LOP3.LUT R9, R9, 0xff, RZ, 0xc0, !PT ;  /* 0x000000ff09097812 */ /* 0x000fe200078ec0ff */
[----:B------:R3:W4:Y:S01]  /*35c0*/  I2F.F16 R26, R8 ;  /* 0x00000008001a7306 */ /* 0x0007220000200c00 */
[----:B-1----:R-:W1:Y:S01]  /*35d0*/  LDS.64 R16, [UR4+0x30] ;  /* 0x00003004ff107984 */ /* 0x002e620008000a00 */
[----:B0-----:R-:W-:Y:S02]  /*35e0*/  LOP3.LUT R30, R27, 0xff, RZ, 0xc0, !PT ;  /* 0x000000ff1b1e7812 */ /* 0x001fe400078ec0ff */
[----:B------:R-:W-:Y:S02]  /*35f0*/  IADD3 R9, R9, -0x80, RZ ;  /* 0xffffff8009097810 */ /* 0x000fe40007ffe0ff */
[----:B------:R-:W-:Y:S01]  /*3600*/  LEA.HI R21, R11, 0xffffff80, RZ, 0x8 ;  /* 0xffffff800b157811 */ /* 0x000fe200078f40ff */
[----:B------:R-:W-:Y:S01]  /*3610*/  VIADD R30, R30, 0xffffff80 ;  /* 0xffffff801e1e7836 */ /* 0x000fe20000000000 */
[----:B------:R-:W-:Y:S01]  /*3620*/  I2F.F16 R37, R37 ;  /* 0x0000002500257306 */ /* 0x000fe20000200c00 */
[----:B---3--:R-:W-:-:S02]  /*3630*/  SHF.R.U32.HI R8, RZ, 0x8, R11 ;  /* 0x00000008ff087819 */ /* 0x008fc4000001160b */
[----:B------:R-:W-:Y:S02]  /*3640*/  SHF.R.U32.HI R11, RZ, 0x10, R11 ;  /* 0x00000010ff0b7819 */ /* 0x000fe4000001160b */
[----:B------:R-:W-:Y:S02]  /*3650*/  LOP3.LUT R8, R8, 0xff, RZ, 0xc0, !PT ;  /* 0x000000ff08087812 */ /* 0x000fe400078ec0ff */
[----:B------:R-:W-:Y:S01]  /*3660*/  LOP3.LUT R11, R11, 0xff, RZ, 0xc0, !PT ;  /* 0x000000ff0b0b7812 */ /* 0x000fe200078ec0ff */
[----:B------:R-:W0:Y:S01]  /*3670*/  I2F.F16 R27, R9 ;  /* 0x00000009001b7306 */ /* 0x000e220000200c00 */
[----:B------:R-:W-:Y:S01]  /*3680*/  IADD3 R44, R8, -0x80, RZ ;  /* 0xffffff80082c7810 */ /* 0x000fe20007ffe0ff */
[----:B----4-:R-:W-:Y:S01]  /*3690*/  HADD2.F32 R26, -RZ, R26.H0_H0 ;  /* 0x2000001aff1a7230 */ /* 0x010fe20000004100 */
[----:B------:R-:W-:Y:S01]  /*36a0*/  LEA.HI R23, R10, 0xffffff80, RZ, 0x8 ;  /* 0xffffff800a177811 */ /* 0x000fe200078f40ff */
[----:B------:R-:W-:Y:S01]  /*36b0*/  VIADD R11, R11, 0xffffff80 ;  /* 0xffffff800b0b7836 */ /* 0x000fe20000000000 */
[----:B------:R-:W-:-:S03]  /*36c0*/  SHF.R.U32.HI R10, RZ, 0x10, R10 ;  /* 0x00000010ff0a7819 */ /* 0x000fc6000001160a */
[----:B------:R-:W-:Y:S01]  /*36d0*/  I2F.F16 R43, R30 ;  /* 0x0000001e002b7306 */ /* 0x000fe20000200c00 */
[----:B------:R-:W-:-:S04]  /*36e0*/  LOP3.LUT R10, R10, 0xff, RZ, 0xc0, !PT ;  /* 0x000000ff0a0a7812 */ /* 0x000fc800078ec0ff */
[----:B------:R-:W-:Y:S01]  /*36f0*/  IADD3 R10, R10, -0x80, RZ ;  /* 0xffffff800a0a7810 */ /* 0x000fe20007ffe0ff */
[----:B0-----:R-:W-:Y:S02]  /*3700*/  HADD2.F32 R27, -RZ, R27.H0_H0 ;  /* 0x2000001bff1b7230 */ /* 0x001fe40000004100 */
[----:B------:R-:W0:Y:S08]  /*3710*/  I2F.F16 R36, R36 ;  /* 0x0000002400247306 */ /* 0x000e300000200c00 */
[----:B------:R3:W-:Y:S01]  /*3720*/  I2F.F16 R33, R11 ;  /* 0x0000000b00217306 */ /* 0x0007e20000200c00 */
[----:B-1----:R-:W-:-:S02]  /*3730*/  HADD2.F32 R38, -RZ, R17.H0_H0 ;  /* 0x20000011ff267230 */ /* 0x002fc40000004100 */
[----:B------:R-:W-:Y:S02]  /*3740*/  HADD2.F32 R40, -RZ, R17.H1_H1 ;  /* 0x30000011ff287230 */ /* 0x000fe40000004100 */
[----:B------:R-:W-:Y:S02]  /*3750*/  HADD2.F32 R17, -RZ, R37.H0_H0 ;  /* 0x20000025ff117230 */ /* 0x000fe40000004100 */
[----:B0-----:R-:W-:Y:S01]  /*3760*/  HADD2.F32 R36, -RZ, R36.H0_H0 ;  /* 0x20000024ff247230 */ /* 0x001fe20000004100 */
[----:B------:R-:W0:Y:S01]  /*3770*/  I2F.F16 R44, R44 ;  /* 0x0000002c002c7306 */ /* 0x000e220000200c00 */
[----:B---3--:R-:W-:Y:S02]  /*3780*/  HADD2.F32 R11, -RZ, R42.H0_H0 ;  /* 0x2000002aff0b7230 */ /* 0x008fe40000004100 */
[----:B------:R-:W-:-:S05]  /*3790*/  HADD2.F32 R42, -RZ, R43.H0_H0 ;  /* 0x2000002bff2a7230 */ /* 0x000fca0000004100 */
[----:B------:R-:W-:Y:S01]  /*37a0*/  I2F.F16 R22, R22 ;  /* 0x0000001600167306 */ /* 0x000fe20000200c00 */
[----:B0-----:R-:W-:-:S07]  /*37b0*/  HADD2.F32 R44, -RZ, R44.H0_H0 ;  /* 0x2000002cff2c7230 */ /* 0x001fce0000004100 */
[----:B------:R-:W0:Y:S08]  /*37c0*/  I2F.F16 R10, R10 ;  /* 0x0000000a000a7306 */ /* 0x000e300000200c00 */
[----:B------:R-:W1:Y:S08]  /*37d0*/  I2F.F16 R18, R18 ;  /* 0x0000001200127306 */ /* 0x000e700000200c00 */
[----:B------:R-:W3:Y:S08]  /*37e0*/  I2F.F16 R23, R23 ;  /* 0x0000001700177306 */ /* 0x000ef00000200c00 */
[----:B------:R-:W4:Y:S01]  /*37f0*/  I2F.F16 R21, R21 ;  /* 0x0000001500157306 */ /* 0x000f220000200c00 */
[----:B--2---:R-:W-:-:S02]  /*3800*/  LOP3.LUT R9, R14, 0xff, RZ, 0xc0, !PT ;  /* 0x000000ff0e097812 */ /* 0x004fc400078ec0ff */
[C---:B------:R-:W-:Y:S02]  /*3810*/  LOP3.LUT R8, R12.reuse, 0xff, RZ, 0xc0, !PT ;  /* 0x000000ff0c087812 */ /* 0x040fe400078ec0ff */
[----:B------:R-:W-:Y:S01]  /*3820*/  LEA.HI R20, R12, 0xffffff80, RZ, 0x8 ;  /* 0xffffff800c147811 */ /* 0x000fe200078f40ff */
[----:B------:R-:W-:Y:S01]  /*3830*/  VIADD R39, R9, 0xffffff80 ;  /* 0xffffff8009277836 */ /* 0x000fe20000000000 */
[----:B------:R-:W-:Y:S02]  /*3840*/  IADD3 R30, R8, -0x80, RZ ;  /* 0xffffff80081e7810 */ /* 0x000fe40007ffe0ff */
[----:B------:R-:W-:Y:S02]  /*3850*/  LOP3.LUT R8, R13, 0xff, RZ, 0xc0, !PT ;  /* 0x000000ff0d087812 */ /* 0x000fe400078ec0ff */
[----:B------:R-:W-:Y:S01]  /*3860*/  LOP3.LUT R9, R15, 0xff, RZ, 0xc0, !PT ;  /* 0x000000ff0f097812 */ /* 0x000fe200078ec0ff */
[----:B------:R-:W2:Y:S01]  /*3870*/  I2F.F16 R39, R39 ;  /* 0x0000002700277306 */ /* 0x000ea20000200c00 */
[----:B------:R-:W-:-:S02]  /*3880*/  SHF.R.U32.HI R45, RZ, 0x8, R12 ;  /* 0x00000008ff2d7819 */ /* 0x000fc4000001160c */
[----:B------:R-:W-:Y:S02]  /*3890*/  SHF.R.U32.HI R46, RZ, 0x10, R12 ;  /* 0x00000010ff2e7819 */ /* 0x000fe4000001160c */
[----:B------:R-:W-:Y:S01]  /*38a0*/  IADD3 R31, R8, -0x80, RZ ;  /* 0xffffff80081f7810 */ /* 0x000fe20007ffe0ff */
[--C-:B------:R-:W-:Y:S01]  /*38b0*/  HADD2.F32 R8, -RZ, R16.reuse.H0_H0 ;  /* 0x20000010ff087230 */ /* 0x100fe20000004100 */
[----:B------:R-:W-:Y:S01]  /*38c0*/  IADD3 R12, R9, -0x80, RZ ;  /* 0xffffff80090c7810 */ /* 0x000fe20007ffe0ff */
[----:B------:R-:W-:Y:S01]  /*38d0*/  HADD2.F32 R9, -RZ, R47.H0_H0 ;  /* 0x2000002fff097230 */ /* 0x000fe20000004100 */
[----:B------:R-:W-:Y:S01]  /*38e0*/  LEA.HI R19, R13, 0xffffff80, RZ, 0x8 ;  /* 0xffffff800d137811 */ /* 0x000fe200078f40ff */
[----:B------:R-:W-:Y:S02]  /*38f0*/  HADD2.F32 R16, -RZ, R16.H1_H1 ;  /* 0x30000010ff107230 */ /* 0x000fe40000004100 */
[C---:B------:R-:W-:Y:S01]  /*3900*/  FFMA.FTZ R41, R8.reuse, R41, RZ ;  /* 0x0000002908297223 */ /* 0x040fe200000100ff */
[C---:B------:R-:W-:Y:S01]  /*3910*/  FFMA.FTZ R37, R8.reuse, R17, RZ ;  /* 0x0000001108257223 */ /* 0x040fe200000100ff */
[----:B------:R-:W-:Y:S01]  /*3920*/  FFMA.FTZ R47, R9, R8, RZ ;  /* 0x00000008092f7223 */ /* 0x000fe200000100ff */
[----:B------:R-:W-:Y:S01]  /*3930*/  FFMA.FTZ R9, R8, R11, RZ ;  /* 0x0000000b08097223 */ /* 0x000fe200000100ff */
[----:B------:R-:W-:-:S02]  /*3940*/  HADD2.F32 R8, -RZ, R35.H0_H0 ;  /* 0x20000023ff087230 */ /* 0x000fc40000004100 */
[C---:B------:R-:W-:Y:S01]  /*3950*/  FFMA.FTZ R43, R16.reuse, R36, R41 ;  /* 0x00000024102b7223 */ /* 0x040fe20000010029 */
[C---:B------:R-:W-:Y:S01]  /*3960*/  FFMA.FTZ R37, R16.reuse, R44, R37 ;  /* 0x0000002c10257223 */ /* 0x040fe20000010025 */
[----:B------:R-:W-:Y:S01]  /*3970*/  FFMA.FTZ R41, R16, R42, R9 ;  /* 0x0000002a10297223 */ /* 0x000fe20000010009 */
[----:B------:R-:W-:Y:S01]  /*3980*/  SHF.R.U32.HI R42, RZ, 0x10, R13 ;  /* 0x00000010ff2a7819 */ /* 0x000fe2000001160d */
[----:B------:R-:W-:Y:S01]  /*3990*/  FFMA.FTZ R35, R8, R16, R47 ;  /* 0x0000001008237223 */ /* 0x000fe2000001002f */
[----:B------:R-:W-:Y:S01]  /*39a0*/  SHF.R.U32.HI R8, RZ, 0x8, R13 ;  /* 0x00000008ff087819 */ /* 0x000fe2000001160d */
[----:B------:R-:W-:Y:S01]  /*39b0*/  HADD2.F32 R44, -RZ, R33.H0_H0 ;  /* 0x20000021ff2c7230 */ /* 0x000fe20000004100 */
[----:B------:R-:W-:Y:S01]  /*39c0*/  SHF.R.U32.HI R16, RZ, 0x8, R14 ;  /* 0x00000008ff107819 */ /* 0x000fe2000001160e */
[----:B------:R-:W-:Y:S01]  /*39d0*/  FFMA.FTZ R35, R26, R38, R35 ;  /* 0x000000261a237223 */ /* 0x000fe20000010023 */
[----:B------:R-:W-:Y:S01]  /*39e0*/  LOP3.LUT R36, R8, 0xff, RZ, 0xc0, !PT ;  /* 0x000000ff08247812 */ /* 0x000fe200078ec0ff */
[----:B0-----:R-:W-:Y:S01]  /*39f0*/  HADD2.F32 R26, -RZ, R10.H0_H0 ;  /* 0x2000000aff1a7230 */ /* 0x001fe20000004100 */
[----:B------:R-:W0:Y:S01]  /*3a00*/  LDS.64 R8, [UR4+0x38] ;  /* 0x00003804ff087984 */ /* 0x000e220008000a00 */
[----:B------:R-:W-:Y:S01]  /*3a10*/  LOP3.LUT R16, R16, 0xff, RZ, 0xc0, !PT ;  /* 0x000000ff10107812 */ /* 0x000fe200078ec0ff */
[----:B-1----:R-:W-:Y:S01]  /*3a20*/  HADD2.F32 R33, -RZ, R18.H0_H0 ;  /* 0x20000012ff217230 */ /* 0x002fe20000004100 */
[----:B------:R-:W-:Y:S01]  /*3a30*/  IADD3 R13, R36, -0x80, RZ ;  /* 0xffffff80240d7810 */ /* 0x000fe20007ffe0ff */
[----:B------:R-:W-:-:S02]  /*3a40*/  HADD2.F32 R36, -RZ, R22.H0_H0 ;  /* 0x20000016ff247230 */ /* 0x000fc40000004100 */
[----:B------:R-:W-:Y:S01]  /*3a50*/  FFMA.FTZ R41, R38, R26, R41 ;  /* 0x0000001a26297223 */ /* 0x000fe20000010029 */
[----:B------:R-:W-:Y:S02]  /*3a60*/  VIADD R22, R16, 0xffffff80 ;  /* 0xffffff8010167836 */ /* 0x000fe40000000000 */
[----:B------:R-:W-:Y:S01]  /*3a70*/  FFMA.FTZ R43, R38, R27, R43 ;  /* 0x0000001b262b7223 */ /* 0x000fe2000001002b */
[----:B------:R-:W-:Y:S01]  /*3a80*/  SHF.R.U32.HI R26, RZ, 0x10, R14 ;  /* 0x00000010ff1a7819 */ /* 0x000fe2000001160e */
[----:B------:R-:W-:Y:S01]  /*3a90*/  FFMA.FTZ R16, R36, R40, R35 ;  /* 0x0000002824107223 */ /* 0x000fe20000010023 */
[----:B---3--:R-:W-:Y:S01]  /*3aa0*/  HADD2.F32 R36, -RZ, R23.H0_H0 ;  /* 0x20000017ff247230 */ /* 0x008fe20000004100 */
[----:B------:R-:W-:Y:S01]  /*3ab0*/  LOP3.LUT R45, R45, 0xff, RZ, 0xc0, !PT ;  /* 0x000000ff2d2d7812 */ /* 0x000fe200078ec0ff */
[----:B----4-:R-:W-:Y:S02]  /*3ac0*/  HADD2.F32 R23, -RZ, R21.H0_H0 ;  /* 0x20000015ff177230 */ /* 0x010fe40000004100 */
[----:B------:R-:W-:Y:S01]  /*3ad0*/  FFMA.FTZ R44, R38, R44, R37 ;  /* 0x0000002c262c7223 */ /* 0x000fe20000010025 */
[----:B------:R-:W-:Y:S01]  /*3ae0*/  SHF.R.U32.HI R27, RZ, 0x8, R15 ;  /* 0x00000008ff1b7819 */ /* 0x000fe2000001160f */
[----:B------:R-:W1:Y:S01]  /*3af0*/  I2F.F16 R31, R31 ;  /* 0x0000001f001f7306 */ /* 0x000e620000200c00 */
[----:B------:R-:W-:Y:S01]  /*3b00*/  LOP3.LUT R26, R26, 0xff, RZ, 0xc0, !PT ;  /* 0x000000ff1a1a7812 */ /* 0x000fe200078ec0ff */
[C---:B------:R-:W-:Y:S01]  /*3b10*/  FFMA.FTZ R43, R40.reuse, R33, R43 ;  /* 0x00000021282b7223 */ /* 0x040fe2000001002b */
[C---:B------:R-:W-:Y:S01]  /*3b20*/  FFMA.FTZ R21, R40.reuse, R36, R41 ;  /* 0x0000002428157223 */ /* 0x040fe20000010029 */
[----:B------:R-:W-:Y:S01]  /*3b30*/  IADD3 R11, R45, -0x80, RZ ;  /* 0xffffff802d0b7810 */ /* 0x000fe20007ffe0ff */
[----:B------:R-:W-:Y:S01]  /*3b40*/  FFMA.FTZ R40, R40, R23, R44 ;  /* 0x0000001728287223 */ /* 0x000fe2000001002c */
[----:B------:R-:W-:Y:S01]  /*3b50*/  LOP3.LUT R27, R27, 0xff, RZ, 0xc0, !PT ;  /* 0x000000ff1b1b7812 */ /* 0x000fe200078ec0ff */
[----:B--2---:R-:W-:Y:S01]  /*3b60*/  HADD2.F32 R39, -RZ, R39.H0_H0 ;  /* 0x20000027ff277230 */ /* 0x004fe20000004100 */
[----:B------:R-:W-:Y:S01]  /*3b70*/  LOP3.LUT R46, R46, 0xff, RZ, 0xc0, !PT ;  /* 0x000000ff2e2e7812 */ /* 0x000fe200078ec0ff */
[----:B------:R-:W2:Y:S01]  /*3b80*/  I2F.F16 R30, R30 ;  /* 0x0000001e001e7306 */ /* 0x000ea20000200c00 */
[----:B------:R-:W-:-:S02]  /*3b90*/  SHF.R.U32.HI R23, RZ, 0x10, R15 ;  /* 0x00000010ff177819 */ /* 0x000fc4000001160f */
[----:B------:R-:W-:Y:S01]  /*3ba0*/  IADD3 R18, R26, -0x80, RZ ;  /* 0xffffff801a127810 */ /* 0x000fe20007ffe0ff */
[----:B------:R-:W-:Y:S01]  /*3bb0*/  VIADD R17, R46, 0xffffff80 ;  /* 0xffffff802e117836 */ /* 0x000fe20000000000 */
[----:B------:R-:W-:Y:S01]  /*3bc0*/  IADD3 R26, R27, -0x80, RZ ;  /* 0xffffff801b1a7810 */ /* 0x000fe20007ffe0ff */
[----:B-1----:R-:W-:Y:S01]  /*3bd0*/  HADD2.F32 R31, -RZ, R31.H0_H0 ;  /* 0x2000001fff1f7230 */ /* 0x002fe20000004100 */
[----:B------:R-:W-:Y:S01]  /*3be0*/  LOP3.LUT R42, R42, 0xff, RZ, 0xc0, !PT ;  /* 0x000000ff2a2a7812 */ /* 0x000fe200078ec0ff */
[----:B------:R-:W1:Y:S01]  /*3bf0*/  I2F.F16 R12, R12 ;  /* 0x0000000c000c7306 */ /* 0x000e620000200c00 */
[----:B------:R-:W-:Y:S02]  /*3c00*/  LOP3.LUT R27, R23, 0xff, RZ, 0xc0, !PT ;  /* 0x000000ff171b7812 */ /* 0x000fe400078ec0ff */
[----:B------:R-:W-:Y:S02]  /*3c10*/  IADD3 R42, R42, -0x80, RZ ;  /* 0xffffff802a2a7810 */ /* 0x000fe40007ffe0ff */
[----:B------:R-:W-:Y:S01]  /*3c20*/  LEA.HI R14, R14, 0xffffff80, RZ, 0x8 ;  /* 0xffffff800e0e7811 */ /* 0x000fe200078f40ff */
[----:B------:R-:W-:Y:S01]  /*3c30*/  VIADD R27, R27, 0xffffff80 ;  /* 0xffffff801b1b7836 */ /* 0x000fe20000000000 */
[----:B------:R-:W-:Y:S01]  /*3c40*/  LEA.HI R15, R15, 0xffffff80, RZ, 0x8 ;  /* 0xffffff800f0f7811 */ /* 0x000fe200078f40ff */
[----:B------:R-:W3:Y:S01]  /*3c50*/  I2F.F16 R11, R11 ;  /* 0x0000000b000b7306 */ /* 0x000ee20000200c00 */
[----:B0-----:R-:W-:-:S02]  /*3c60*/  HADD2.F32 R36, -RZ, R8.H0_H0 ;  /* 0x20000008ff247230 */ /* 0x001fc40000004100 */
[----:B--2---:R-:W-:Y:S02]  /*3c70*/  HADD2.F32 R33, -RZ, R30.H0_H0 ;  /* 0x2000001eff217230 */ /* 0x004fe40000004100 */
[----:B------:R-:W-:Y:S02]  /*3c80*/  HADD2.F32 R23, -RZ, R8.H1_H1 ;  /* 0x30000008ff177230 */ /* 0x000fe40000004100 */
[C---:B------:R-:W-:Y:S01]  /*3c90*/  FFMA.FTZ R30, R36.reuse, R31, R43 ;  /* 0x0000001f241e7223 */ /* 0x040fe2000001002b */
[----:B-1----:R-:W-:Y:S01]  /*3ca0*/  HADD2.F32 R31, -RZ, R12.H0_H0 ;  /* 0x2000000cff1f7230 */ /* 0x002fe20000004100 */
[----:B------:R-:W0:Y:S01]  /*3cb0*/  I2F.F16 R13, R13 ;  /* 0x0000000d000d7306 */ /* 0x000e220000200c00 */
[----:B------:R-:W-:Y:S01]  /*3cc0*/  FFMA.FTZ R33, R33, R36, R16 ;  /* 0x0000002421217223 */ /* 0x000fe20000010010 */
[--C-:B------:R-:W-:Y:S02]  /*3cd0*/  HADD2.F32 R8, -RZ, R9.reuse.H0_H0 ;  /* 0x20000009ff087230 */ /* 0x100fe40000004100 */
[C---:B------:R-:W-:Y:S01]  /*3ce0*/  FFMA.FTZ R38, R36.reuse, R39, R21 ;  /* 0x0000002724267223 */ /* 0x040fe20000010015 */
[----:B------:R-:W-:Y:S01]  /*3cf0*/  FFMA.FTZ R31, R36, R31, R40 ;  /* 0x0000001f241f7223 */ /* 0x000fe20000010028 */
[----:B------:R-:W-:-:S02]  /*3d00*/  HADD2.F32 R9, -RZ, R9.H1_H1 ;  /* 0x30000009ff097230 */ /* 0x000fc40000004100 */
[----:B---3--:R-:W-:Y:S01]  /*3d10*/  HADD2.F32 R12, -RZ, R11.H0_H0 ;  /* 0x2000000bff0c7230 */ /* 0x008fe20000004100 */
[----:B------:R-:W1:Y:S04]  /*3d20*/  I2F.F16 R17, R17 ;  /* 0x0000001100117306 */ /* 0x000e680000200c00 */
[----:B------:R-:W-:Y:S01]  /*3d30*/  FFMA.FTZ R33, R12, R23, R33 ;  /* 0x000000170c217223 */ /* 0x000fe20000010021 */
[----:B0-----:R-:W-:-:S03]  /*3d40*/  HADD2.F32 R16, -RZ, R13.H0_H0 ;  /* 0x2000000dff107230 */ /* 0x001fc60000004100 */
[----:B------:R-:W0:Y:S02]  /*3d50*/  I2F.F16 R22, R22 ;  /* 0x0000001600167306 */ /* 0x000e240000200c00 */
[----:B------:R-:W-:Y:S01]  /*3d60*/  FFMA.FTZ R11, R23, R16, R30 ;  /* 0x00000010170b7223 */ /* 0x000fe2000001001e */
[----:B-1----:R-:W-:-:S05]  /*3d70*/  HADD2.F32 R12, -RZ, R17.H0_H0 ;  /* 0x20000011ff0c7230 */ /* 0x002fca0000004100 */
[----:B------:R-:W1:Y:S01]  /*3d80*/  I2F.F16 R26, R26 ;  /* 0x0000001a001a7306 */ /* 0x000e620000200c00 */
[----:B------:R-:W-:Y:S02]  /*3d90*/  HADD2.F32 R17, -RZ, R0.H1_H1 ;  /* 0x30000000ff117230 */ /* 0x000fe40000004100 */
[----:B------:R-:W-:Y:S01]  /*3da0*/  FFMA.FTZ R33, R12, R8, R33 ;  /* 0x000000080c217223 */ /* 0x000fe20000010021 */
[----:B0-----:R-:W-:-:S04]  /*3db0*/  HADD2.F32 R22, -RZ, R22.H0_H0 ;  /* 0x20000016ff167230 */ /* 0x001fc80000004100 */
[----:B------:R-:W0:Y:S01]  /*3dc0*/  I2F.F16 R10, R42 ;  /* 0x0000002a000a7306 */ /* 0x000e220000200c00 */
[----:B------:R-:W-:Y:S01]  /*3dd0*/  FFMA.FTZ R13, R23, R22, R38 ;  /* 0x00000016170d7223 */ /* 0x000fe20000010026 */
[----:B-1----:R-:W-:-:S06]  /*3de0*/  HADD2.F32 R26, -RZ, R26.H0_H0 ;  /* 0x2000001aff1a7230 */ /* 0x002fcc0000004100 */
[----:B------:R-:W1:Y:S01]  /*3df0*/  I2F.F16 R18, R18 ;  /* 0x0000001200127306 */ /* 0x000e620000200c00 */
[----:B------:R-:W-:Y:S01]  /*3e00*/  FFMA.FTZ R31, R23, R26, R31 ;  /* 0x0000001a171f7223 */ /* 0x000fe2000001001f */
[----:B0-----:R-:W-:-:S06]  /*3e10*/  HADD2.F32 R10, -RZ, R10.H0_H0 ;  /* 0x2000000aff0a7230 */ /* 0x001fcc0000004100 */
[----:B------:R-:W0:Y:S01]  /*3e20*/  I2F.F16 R27, R27 ;  /* 0x0000001b001b7306 */ /* 0x000e220000200c00 */
[----:B------:R-:W-:Y:S01]  /*3e30*/  FFMA.FTZ R12, R8, R10, R11 ;  /* 0x0000000a080c7223 */ /* 0x000fe2000001000b */
[----:B------:R-:W-:Y:S02]  /*3e40*/  HADD2.F32 R11, -RZ, R2.H0_H0 ;  /* 0x20000002ff0b7230 */ /* 0x000fe40000004100 */
[----:B-1----:R-:W-:-:S04]  /*3e50*/  HADD2.F32 R18, -RZ, R18.H0_H0 ;  /* 0x20000012ff127230 */ /* 0x002fc80000004100 */
        /* <DEDUP_REMOVED lines=8> */
[----:B0-----:R-:W-:-:S06]  /*3ee0*/  HADD2.F32 R10, -RZ, R19.H0_H0 ;  /* 0x20000013ff0a7230 */ /* 0x001fcc0000004100 */
[----:B------:R-:W0:Y:S01]  /*3ef0*/  I2F.F16 R15, R15 ;  /* 0x0000000f000f7306 */ /* 0x000e220000200c00 */
[----:B------:R-:W-:Y:S01]  /*3f00*/  FMUL.FTZ R20, R11, R20 ;  /* 0x000000140b147220 */ /* 0x000fe20000410000 */
[----:B------:R-:W-:Y:S01]  /*3f10*/  FFMA.FTZ R10, R9, R10, R12 ;  /* 0x0000000a090a7223 */ /* 0x000fe2000001000c */
[----:B------:R-:W-:-:S03]  /*3f20*/  HADD2.F32 R12, -RZ, R0.H0_H0 ;  /* 0x20000000ff0c7230 */ /* 0x000fc60000004100 */
[----:B------:R-:W-:Y:S01]  /*3f30*/  F2FP.F16.F32.PACK_AB R20, RZ, R20 ;  /* 0x00000014ff14723e */ /* 0x000fe200000000ff */
[----:B-1----:R-:W-:-:S05]  /*3f40*/  HADD2.F32 R14, -RZ, R14.H0_H0 ;  /* 0x2000000eff0e7230 */ /* 0x002fca0000004100 */
[----:B------:R-:W-:Y:S01]  /*3f50*/  FFMA.FTZ R13, R9, R14, R13 ;  /* 0x0000000e090d7223 */ /* 0x000fe2000001000d */
[----:B0-----:R-:W-:-:S03]  /*3f60*/  HADD2.F32 R8, -RZ, R15.H0_H0 ;  /* 0x2000000fff087230 */ /* 0x001fc60000004100 */
[----:B------:R-:W-:Y:S01]  /*3f70*/  FMUL.FTZ R13, R12, R13 ;  /* 0x0000000d0c0d7220 */ /* 0x000fe20000410000 */
[----:B------:R-:W-:Y:S02]  /*3f80*/  HADD2.F32 R15, -RZ, R2.H1_H1 ;  /* 0x30000002ff0f7230 */ /* 0x000fe40000004100 */
[----:B------:R-:W-:Y:S02]  /*3f90*/  FFMA.FTZ R8, R9, R8, R16 ;  /* 0x0000000809087223 */ /* 0x000fe40000010010 */
[----:B------:R-:W-:Y:S01]  /*3fa0*/  F2FP.F16.F32.PACK_AB R13, RZ, R13 ;  /* 0x0000000dff0d723e */ /* 0x000fe200000000ff */
[----:B------:R-:W-:Y:S01]  /*3fb0*/  FMUL.FTZ R10, R15, R10 ;  /* 0x0000000a0f0a7220 */ /* 0x000fe20000410000 */
[----:B------:R-:W-:-:S04]  /*3fc0*/  FMUL.FTZ R8, R17, R8 ;  /* 0x0000000811087220 */ /* 0x000fc80000410000 */
[----:B------:R-:W-:Y:S02]  /*3fd0*/  F2FP.F16.F32.PACK_AB R10, RZ, R10 ;  /* 0x0000000aff0a723e */ /* 0x000fe400000000ff */
[----:B------:R-:W-:Y:S02]  /*3fe0*/  F2FP.F16.F32.PACK_AB R8, RZ, R8 ;  /* 0x00000008ff08723e */ /* 0x000fe400000000ff */
[----:B------:R-:W-:Y:S02]  /*3ff0*/  PRMT R20, R20, 0x5410, R10 ;  /* 0x0000541014147816 */ /* 0x000fe4000000000a */
[----:B------:R-:W-:-:S04]  /*4000*/  PRMT R13, R13, 0x5410, R8 ;  /* 0x000054100d0d7816 */ /* 0x000fc80000000008 */
[----:B------:R-:W-:Y:S01]  /*4010*/  HFMA2.MMA R5, R20, 1, 1, R5 ;  /* 0x3c003c0014057835 */ /* 0x000fe20000000005 */
[----:B------:R-:W-:-:S10]  /*4020*/  HADD2 R4, R13, R4 ;  /* 0x000000040d047230 */ /* 0x000fd40000000000 */
.L_x_4593:
[----:B------:R-:W-:Y:S01]  /*4030*/  IADD3 R34, R34, 0x20, RZ ;  /* 0x0000002022227810 */ /* 0x000fe20007ffe0ff */
[----:B------:R-:W-:Y:S01]  /*4040*/  UIADD3 UR4, UR4, 0x40, URZ ;  /* 0x0000004004047890 */ /* 0x000fe2000fffe03f */
[----:B------:R-:W-:Y:S02]  /*4050*/  IMAD.WIDE R28, R32, 0x8, R28 ;  /* 0x00000008201c7825 */ /* 0x000fe400078e021c */
[C---:B------:R-:W-:Y:S02]  /*4060*/  ISETP.GE.AND P0, PT, R34.reuse, UR5, PT ;  /* 0x0000000522007c0c */ /* 0x040fe4000bf06270 */
[----:B------:R-:W-:Y:S01]  /*4070*/  ISETP.LT.AND P2, PT, R34, R7, PT ;  /* 0x000000072200720c */ /* 0x000fe20003f41270 */
[----:B------:R-:W-:-:S12]  /*4080*/  IMAD.WIDE R26, R32, 0x8, R24 ;  /* 0x00000008201a7825 */ /* 0x000fd800078e0218 */
[----:B------:R-:W-:Y:S05]  /*4090*/  @!P0 BRA P2, `(.L_x_4594) ;  /* 0xffffffcc00348947 */ /* 0x000fea000103ffff */
.L_x_4589:
[----:B------:R-:W-:Y:S01]  /*40a0*/  ISETP.GE.AND P0, PT, R34, R7, PT ;  /* 0x000000072200720c */ /* 0x000fe20003f06270 */
[----:B------:R-:W-:-:S03]  /*40b0*/  ULDC UR5, c[0x0][0x25c] ;  /* 0x0000970000057ab9 */ /* 0x000fc60000000800 */
[----:B------:R-:W-:-:S13]  /*40c0*/  ISETP.GE.OR P0, PT, R34, UR5, P0 ;  /* 0x0000000522007c0c */ /* 0x000fda0008706670 */
[----:B------:R-:W-:Y:S05]  /*40d0*/  @P0 BRA `(.L_x_4595) ;  /* 0x0000001800100947 */ /* 0x000fea0003800000 */
[----:B------:R-:W1:Y:S01]  /*40e0*/  LDC R24, c[0x0][0x23c] ;  /* 0x00008f00ff187b82 */ /* 0x000e620000000800 */
[----:B------:R-:W-:Y:S01]  /*40f0*/  SHF.R.S32.HI R25, RZ, 0x1f, R32 ;  /* 0x0000001fff197819 */ /* 0x000fe20000011420 */
[----:B------:R-:W-:-:S06]  /*4100*/  ULDC UR5, c[0x0][0x25c] ;  /* 0x0000970000057ab9 */ /* 0x000fcc0000000800 */
.L_x_4598:
[----:B------:R-:W-:-:S13]  /*4110*/  ISETP.NE.AND P0, PT, R34, R3, PT ;  /* 0x000000032200720c */ /* 0x000fda0003f05270 */
[----:B------:R-:W2:Y:S01]  /*4120*/  @!P0 LDC.64 R12, c[0x0][0x248] ;  /* 0x00009200ff0c8b82 */ /* 0x000ea20000000a00 */
[----:B------:R-:W-:Y:S02]  /*4130*/  @!P0 IADD3 R6, R6, 0x1, RZ ;  /* 0x0000000106068810 */ /* 0x000fe40007ffe0ff */
[----:B------:R-:W-:-:S03]  /*4140*/  @!P0 LEA R9, R34, 0x1, 0x1 ;  /* 0x0000000122098811 */ /* 0x000fc600078e08ff */
[----:B------:R-:W-:-:S06]  /*4150*/  @!P0 IMAD R14, R6, 0x8, R1 ;  /* 0x00000008060e8824 */ /* 0x000fcc00078e0201 */
[----:B------:R-:W3:Y:S01]  /*4160*/  @!P0 LDL.64 R14, [R14] ;  /* 0x000000000e0e8983 */ /* 0x000ee20000100a00 */
[----:B--2---:R-:W-:-:S03]  /*4170*/  @!P0 IMAD.WIDE R12, R9, 0x2, R12 ;  /* 0x00000002090c8825 */ /* 0x004fc600078e020c */
[----:B------:R2:W5:Y:S04]  /*4180*/  LDG.E.128.CONSTANT R8, desc[UR6][R26.64] ;  /* 0x000000061a087981 */ /* 0x000568000c1e9d00 */
[----:B------:R2:W5:Y:S01]  /*4190*/  @!P0 LDG.E.U16.CONSTANT R29, desc[UR6][R12.64] ;  /* 0x000000060c1d8981 */ /* 0x000562000c1e9500 */
[----:B-1----:R-:W-:Y:S02]  /*41a0*/  MOV R32, R24 ;  /* 0x0000001800207202 */ /* 0x002fe40000000f00 */
[----:B---3--:R-:W-:Y:S02]  /*41b0*/  @!P0 PRMT R2, R14, 0x7610, R2 ;  /* 0x000076100e028816 */ /* 0x008fe40000000002 */
[----:B------:R-:W-:Y:S02]  /*41c0*/  @!P0 PRMT R0, R15, 0x7610, R0 ;  /* 0x000076100f008816 */ /* 0x000fe40000000000 */
[----:B------:R-:W-:-:S02]  /*41d0*/  @!P0 PRMT R2, R2, 0x7610, R14 ;  /* 0x0000761002028816 */ /* 0x000fc4000000000e */
[----:B------:R-:W-:Y:S01]  /*41e0*/  @!P0 PRMT R0, R0, 0x7610, R15 ;  /* 0x0000761000008816 */ /* 0x000fe2000000000f */
[----:B--2---:R-:W-:Y:S06]  /*41f0*/  @P1 BRA `(.L_x_4596) ;  /* 0x0000000800c81947 */ /* 0x004fec0003800000 */
[C---:B------:R-:W-:Y:S01]  /*4200*/  IMAD.WIDE R36, R32.reuse, 0x4, R26 ;  /* 0x0000000420247825 */ /* 0x040fe200078e021a */
[----:B------:R-:W1:Y:S04]  /*4210*/  LDS.128 R20, [UR4] ;  /* 0x00000004ff147984 */ /* 0x000e680008000c00 */
[----:B------:R2:W3:Y:S01]  /*4220*/  LDG.E.128.CONSTANT R12, desc[UR6][R36.64] ;  /* 0x00000006240c7981 */ /* 0x0004e2000c1e9d00 */
[----:B------:R-:W-:-:S06]  /*4230*/  IMAD.WIDE R16, R32, 0x4, R36 ;  /* 0x0000000420107825 */ /* 0x000fcc00078e0224 */
[----:B------:R-:W4:Y:S01]  /*4240*/  LDG.E.128.CONSTANT R16, desc[UR6][R16.64] ;  /* 0x0000000610107981 */ /* 0x000f22000c1e9d00 */
[----:B-----5:R-:W-:Y:S02]  /*4250*/  LOP3.LUT R35, R8, 0x3f003f, RZ, 0xc0, !PT ;  /* 0x003f003f08237812 */ /* 0x020fe400078ec0ff */
[----:B------:R-:W-:Y:S02]  /*4260*/  LOP3.LUT R39, R10, 0x3f003f, RZ, 0xc0, !PT ;  /* 0x003f003f0a277812 */ /* 0x000fe400078ec0ff */
[----:B------:R-:W-:Y:S02]  /*4270*/  LOP3.LUT R38, R9, 0x3f003f, RZ, 0xc0, !PT ;  /* 0x003f003f09267812 */ /* 0x000fe400078ec0ff */
[--C-:B------:R-:W-:Y:S02]  /*4280*/  SHF.R.U32.HI R33, RZ, 0xc, R9.reuse ;  /* 0x0000000cff217819 */ /* 0x100fe40000011609 */
[----:B--2---:R-:W-:Y:S02]  /*4290*/  LOP3.LUT R36, R11, 0x3f003f, RZ, 0xc0, !PT ;  /* 0x003f003f0b247812 */ /* 0x004fe400078ec0ff */
[----:B------:R-:W-:-:S02]  /*42a0*/  SHF.R.U32.HI R9, RZ, 0x6, R9 ;  /* 0x00000006ff097819 */ /* 0x000fc40000011609 */
[--C-:B0-----:R-:W-:Y:S02]  /*42b0*/  SHF.R.U32.HI R31, RZ, 0xc, R8.reuse ;  /* 0x0000000cff1f7819 */ /* 0x101fe40000011608 */
[----:B------:R-:W-:Y:S02]  /*42c0*/  LOP3.LUT R35, R35, 0x64006400, RZ, 0xfc, !PT ;  /* 0x6400640023237812 */ /* 0x000fe400078efcff */
[----:B------:R-:W-:Y:S02]  /*42d0*/  LOP3.LUT R39, R39, 0x64006400, RZ, 0xfc, !PT ;  /* 0x6400640027277812 */ /* 0x000fe400078efcff */
[----:B------:R-:W-:Y:S01]  /*42e0*/  SHF.R.U32.HI R8, RZ, 0x6, R8 ;  /* 0x00000006ff087819 */ /* 0x000fe20000011608 */
        /* <DEDUP_REMOVED lines=8> */
[--C-:B------:R-:W-:Y:S01]  /*4370*/  SHF.R.U32.HI R28, RZ, 0xc, R10.reuse ;  /* 0x0000000cff1c7819 */ /* 0x100fe2000001160a */
[----:B-1----:R-:W-:Y:S01]  /*4380*/  HFMA2.MMA R37, R35, R20, RZ ;  /* 0x0000001423257235 */ /* 0x002fe200000000ff */
[----:B------:R-:W-:Y:S01]  /*4390*/  LOP3.LUT R36, R36, 0x64006400, RZ, 0xfc, !PT ;  /* 0x6400640024247812 */ /* 0x000fe200078efcff */
[----:B------:R-:W-:Y:S01]  /*43a0*/  HFMA2 R38, R41, R20, RZ.H0_H0 ;  /* 0x0000001429267231 */ /* 0x000fe200000400ff */
[----:B------:R-:W-:Y:S02]  /*43b0*/  SHF.R.U32.HI R10, RZ, 0x6, R10 ;  /* 0x00000006ff0a7819 */ /* 0x000fe4000001160a */
[----:B------:R-:W-:-:S02]  /*43c0*/  SHF.R.U32.HI R30, RZ, 0xc, R11 ;  /* 0x0000000cff1e7819 */ /* 0x000fc4000001160b */
[----:B------:R-:W-:Y:S02]  /*43d0*/  SHF.R.U32.HI R11, RZ, 0x6, R11 ;  /* 0x00000006ff0b7819 */ /* 0x000fe4000001160b */
[----:B------:R-:W-:Y:S01]  /*43e0*/  LOP3.LUT R9, R8, 0x64006400, RZ, 0xfc, !PT ;  /* 0x6400640008097812 */ /* 0x000fe200078efcff */
[----:B------:R-:W-:Y:S01]  /*43f0*/  HFMA2.MMA R8, R39, R20, RZ ;  /* 0x0000001427087235 */ /* 0x000fe200000000ff */
[----:B------:R-:W-:Y:S01]  /*4400*/  HADD2 R39, R36, -1056, -1056 ;  /* 0xe420e42024277430 */ /* 0x000fe20000000000 */
[----:B------:R-:W-:Y:S01]  /*4410*/  LOP3.LUT R35, R10, 0x3f003f, RZ, 0xc0, !PT ;  /* 0x003f003f0a237812 */ /* 0x000fe200078ec0ff */
[----:B------:R-:W-:Y:S01]  /*4420*/  HFMA2 R20, R43, R20, RZ.H0_H0 ;  /* 0x000000142b147231 */ /* 0x000fe200000400ff */
[----:B------:R-:W-:Y:S01]  /*4430*/  LOP3.LUT R11, R11, 0x3f003f, RZ, 0xc0, !PT ;  /* 0x003f003f0b0b7812 */ /* 0x000fe200078ec0ff */
[----:B------:R-:W-:Y:S01]  /*4440*/  HADD2 R40, R9, -1056, -1056 ;  /* 0xe420e42009287430 */ /* 0x000fe20000000000 */
[----:B------:R-:W-:Y:S01]  /*4450*/  LOP3.LUT R36, R35, 0x64006400, RZ, 0xfc, !PT ;  /* 0x6400640023247812 */ /* 0x000fe200078efcff */
[----:B------:R-:W-:Y:S01]  /*4460*/  HFMA2 R10, R39, R21, R38 ;  /* 0x00000015270a7231 */ /* 0x000fe20000000026 */
[----:B------:R-:W-:-:S02]  /*4470*/  LOP3.LUT R38, R11, 0x64006400, RZ, 0xfc, !PT ;  /* 0x640064000b267812 */ /* 0x000fc400078efcff */
[----:B------:R-:W-:Y:S01]  /*4480*/  LOP3.LUT R44, R33, 0xf000f, RZ, 0xc0, !PT ;  /* 0x000f000f212c7812 */ /* 0x000fe200078ec0ff */
[----:B------:R-:W-:Y:S01]  /*4490*/  HFMA2.MMA R9, R40, R21, R37 ;  /* 0x0000001528097235 */ /* 0x000fe20000000025 */
[----:B------:R-:W-:Y:S01]  /*44a0*/  HADD2 R39, R36, -1056, -1056 ;  /* 0xe420e42024277430 */ /* 0x000fe20000000000 */
[----:B------:R-:W-:Y:S02]  /*44b0*/  LOP3.LUT R47, R30, 0xf000f, RZ, 0xc0, !PT ;  /* 0x000f000f1e2f7812 */ /* 0x000fe400078ec0ff */
[----:B------:R-:W-:-:S03]  /*44c0*/  LOP3.LUT R46, R28, 0xf000f, RZ, 0xc0, !PT ;  /* 0x000f000f1c2e7812 */ /* 0x000fc600078ec0ff */
[----:B------:R-:W-:Y:S01]  /*44d0*/  HFMA2.MMA R8, R39, R21, R8 ;  /* 0x0000001527087235 */ /* 0x000fe20000000008 */
[----:B------:R-:W-:Y:S01]  /*44e0*/  HADD2 R39, R38, -1056, -1056 ;  /* 0xe420e42026277430 */ /* 0x000fe20000000000 */
[----:B---3--:R-:W-:Y:S02]  /*44f0*/  LOP3.LUT R11, R12, 0x3f003f, RZ, 0xc0, !PT ;  /* 0x003f003f0c0b7812 */ /* 0x008fe400078ec0ff */
[----:B------:R-:W-:Y:S02]  /*4500*/  LOP3.LUT R35, R13, 0x3f003f, RZ, 0xc0, !PT ;  /* 0x003f003f0d237812 */ /* 0x000fe400078ec0ff */
[----:B------:R-:W-:Y:S02]  /*4510*/  LOP3.LUT R37, R14, 0x3f003f, RZ, 0xc0, !PT ;  /* 0x003f003f0e257812 */ /* 0x000fe400078ec0ff */
[----:B------:R-:W-:Y:S02]  /*4520*/  LOP3.LUT R11, R11, 0x64006400, RZ, 0xfc, !PT ;  /* 0x640064000b0b7812 */ /* 0x000fe400078efcff */
[----:B------:R-:W-:-:S02]  /*4530*/  LOP3.LUT R35, R35, 0x64006400, RZ, 0xfc, !PT ;  /* 0x6400640023237812 */ /* 0x000fc400078efcff */
[----:B------:R-:W-:Y:S01]  /*4540*/  LOP3.LUT R37, R37, 0x64006400, RZ, 0xfc, !PT ;  /* 0x6400640025257812 */ /* 0x000fe200078efcff */
[----:B------:R-:W-:Y:S01]  /*4550*/  HADD2 R36, R11, -1056, -1056 ;  /* 0xe420e4200b247430 */ /* 0x000fe20000000000 */
[----:B----4-:R-:W-:Y:S01]  /*4560*/  SHF.R.U32.HI R45, RZ, 0x8, R17 ;  /* 0x00000008ff2d7819 */ /* 0x010fe20000011611 */
[----:B------:R-:W-:Y:S01]  /*4570*/  HADD2 R35, R35, -1056, -1056 ;  /* 0xe420e42023237430 */ /* 0x000fe20000000000 */
[----:B------:R-:W-:Y:S01]  /*4580*/  SHF.R.U32.HI R42, RZ, 0x8, R19 ;  /* 0x00000008ff2a7819 */ /* 0x000fe20000011613 */
[----:B------:R-:W-:Y:S01]  /*4590*/  HADD2 R37, R37, -1056, -1056 ;  /* 0xe420e42025257430 */ /* 0x000fe20000000000 */
[----:B------:R-:W-:Y:S01]  /*45a0*/  LOP3.LUT R28, R44, 0x300030, R45, 0xf8, !PT ;  /* 0x003000302c1c7812 */ /* 0x000fe200078ef82d */
[----:B------:R-:W-:Y:S01]  /*45b0*/  HFMA2 R11, R39, R21, R20 ;  /* 0x00000015270b7231 */ /* 0x000fe20000000014 */
[-C--:B------:R-:W-:Y:S01]  /*45c0*/  HFMA2.MMA R20, R36, R22.reuse, R9 ;  /* 0x0000001624147235 */ /* 0x080fe20000000009 */
[----:B------:R-:W-:Y:S01]  /*45d0*/  HFMA2 R21, R35, R22, R10 ;  /* 0x0000001623157231 */ /* 0x000fe2000000000a */
[----:B------:R-:W-:Y:S01]  /*45e0*/  SHF.R.U32.HI R9, RZ, 0x6, R12 ;  /* 0x00000006ff097819 */ /* 0x000fe2000001160c */
[----:B------:R-:W-:Y:S01]  /*45f0*/  HFMA2.MMA R8, R37, R22, R8 ;  /* 0x0000001625087235 */ /* 0x000fe20000000008 */
        /* <DEDUP_REMOVED lines=12> */
[----:B------:R-:W-:Y:S01]  /*46c0*/  HFMA2 R11, R36, R22, R11 ;  /* 0x00000016240b7231 */ /* 0x000fe2000000000b */
[----:B------:R-:W-:Y:S01]  /*46d0*/  LOP3.LUT R10, R10, 0x64006400, RZ, 0xfc, !PT ;  /* 0x640064000a0a7812 */ /* 0x000fe200078efcff */
[----:B------:R-:W-:Y:S01]  /*46e0*/  HADD2 R9, R9, -1056, -1056 ;  /* 0xe420e42009097430 */ /* 0x000fe20000000000 */
[----:B------:R-:W-:Y:S01]  /*46f0*/  LOP3.LUT R37, R37, 0x64006400, RZ, 0xfc, !PT ;  /* 0x6400640025257812 */ /* 0x000fe200078efcff */
[----:B------:R-:W-:Y:S01]  /*4700*/  HADD2 R35, R35, -1056, -1056 ;  /* 0xe420e42023237430 */ /* 0x000fe20000000000 */
[----:B------:R-:W-:Y:S01]  /*4710*/  SHF.R.U32.HI R13, RZ, 0xc, R13 ;  /* 0x0000000cff0d7819 */ /* 0x000fe2000001160d */
[----:B------:R-:W-:Y:S01]  /*4720*/  HADD2 R10, R10, -1056, -1056 ;  /* 0xe420e4200a0a7430 */ /* 0x000fe20000000000 */
[----:B------:R-:W-:Y:S01]  /*4730*/  SHF.R.U32.HI R14, RZ, 0xc, R14 ;  /* 0x0000000cff0e7819 */ /* 0x000fe2000001160e */
[----:B------:R-:W-:Y:S01]  /*4740*/  HADD2 R36, R37, -1056, -1056 ;  /* 0xe420e42025247430 */ /* 0x000fe20000000000 */
[-C--:B------:R-:W-:Y:S01]  /*4750*/  HFMA2.MMA R20, R9, R23.reuse, R20 ;  /* 0x0000001709147235 */ /* 0x080fe20000000014 */
[-C--:B------:R-:W-:Y:S01]  /*4760*/  HFMA2 R21, R10, R23.reuse, R21 ;  /* 0x000000170a157231 */ /* 0x080fe20000000015 */
[----:B------:R-:W-:Y:S01]  /*4770*/  HFMA2.MMA R22, R35, R23, R8 ;  /* 0x0000001723167235 */ /* 0x000fe20000000008 */
[----:B------:R-:W-:Y:S01]  /*4780*/  HFMA2 R23, R36, R23, R11 ;  /* 0x0000001724177231 */ /* 0x000fe2000000000b */
[----:B------:R-:W-:Y:S01]  /*4790*/  LOP3.LUT R35, R31, 0xf000f, RZ, 0xc0, !PT ;  /* 0x000f000f1f237812 */ /* 0x000fe200078ec0ff */
[----:B------:R-:W0:Y:S01]  /*47a0*/  LDS.128 R8, [UR4+0x10] ;  /* 0x00001004ff087984 */ /* 0x000e220008000c00 */
[----:B------:R-:W-:-:S02]  /*47b0*/  SHF.R.U32.HI R31, RZ, 0xc, R12 ;  /* 0x0000000cff1f7819 */ /* 0x000fc4000001160c */
[----:B------:R-:W-:Y:S02]  /*47c0*/  SHF.R.U32.HI R12, RZ, 0x8, R16 ;  /* 0x00000008ff0c7819 */ /* 0x000fe40000011610 */
[----:B------:R-:W-:Y:S02]  /*47d0*/  LOP3.LUT R36, R18, 0x3f003f, RZ, 0xc0, !PT ;  /* 0x003f003f12247812 */ /* 0x000fe400078ec0ff */
[----:B------:R-:W-:Y:S02]  /*47e0*/  LOP3.LUT R12, R35, 0x300030, R12, 0xf8, !PT ;  /* 0x00300030230c7812 */ /* 0x000fe400078ef80c */
[----:B------:R-:W-:Y:S02]  /*47f0*/  LOP3.LUT R35, R16, 0x3f003f, RZ, 0xc0, !PT ;  /* 0x003f003f10237812 */ /* 0x000fe400078ec0ff */
[----:B------:R-:W-:Y:S02]  /*4800*/  LOP3.LUT R45, R31, 0xf000f, RZ, 0xc0, !PT ;  /* 0x000f000f1f2d7812 */ /* 0x000fe400078ec0ff */
[----:B------:R-:W-:-:S02]  /*4810*/  SHF.R.U32.HI R38, RZ, 0xa, R16 ;  /* 0x0000000aff267819 */ /* 0x000fc40000011610 */
[----:B------:R-:W-:Y:S02]  /*4820*/  LOP3.LUT R31, R47, 0x300030, R42, 0xf8, !PT ;  /* 0x003000302f1f7812 */ /* 0x000fe400078ef82a */
[----:B------:R-:W-:Y:S02]  /*4830*/  SHF.R.U32.HI R16, RZ, 0x6, R16 ;  /* 0x00000006ff107819 */ /* 0x000fe40000011610 */
[----:B------:R-:W-:Y:S02]  /*4840*/  LOP3.LUT R42, R13, 0xf000f, RZ, 0xc0, !PT ;  /* 0x000f000f0d2a7812 */ /* 0x000fe400078ec0ff */
[----:B------:R-:W-:Y:S02]  /*4850*/  LOP3.LUT R35, R35, 0x64006400, RZ, 0xfc, !PT ;  /* 0x6400640023237812 */ /* 0x000fe400078efcff */
[----:B------:R-:W-:Y:S02]  /*4860*/  SHF.R.U32.HI R40, RZ, 0xa, R18 ;  /* 0x0000000aff287819 */ /* 0x000fe40000011612 */
[----:B------:R-:W-:Y:S01]  /*4870*/  LOP3.LUT R13, R14, 0xf000f, RZ, 0xc0, !PT ;  /* 0x000f000f0e0d7812 */ /* 0x000fe200078ec0ff */
[----:B------:R-:W-:Y:S01]  /*4880*/  HADD2 R35, R35, -1056, -1056 ;  /* 0xe420e42023237430 */ /* 0x000fe20000000000 */
[----:B------:R-:W-:-:S02]  /*4890*/  LOP3.LUT R36, R36, 0x64006400, RZ, 0xfc, !PT ;  /* 0x6400640024247812 */ /* 0x000fc400078efcff */
[----:B------:R-:W-:Y:S02]  /*48a0*/  SHF.R.U32.HI R15, RZ, 0xc, R15 ;  /* 0x0000000cff0f7819 */ /* 0x000fe4000001160f */
[--C-:B------:R-:W-:Y:S02]  /*48b0*/  SHF.R.U32.HI R39, RZ, 0xa, R17.reuse ;  /* 0x0000000aff277819 */ /* 0x100fe40000011611 */
[----:B------:R-:W-:Y:S02]  /*48c0*/  LOP3.LUT R33, R17, 0x3f003f, RZ, 0xc0, !PT ;  /* 0x003f003f11217812 */ /* 0x000fe400078ec0ff */
[----:B------:R-:W-:Y:S02]  /*48d0*/  LOP3.LUT R37, R19, 0x3f003f, RZ, 0xc0, !PT ;  /* 0x003f003f13257812 */ /* 0x000fe400078ec0ff */
[----:B------:R-:W-:Y:S02]  /*48e0*/  SHF.R.U32.HI R17, RZ, 0x6, R17 ;  /* 0x00000006ff117819 */ /* 0x000fe40000011611 */
[----:B------:R-:W-:Y:S01]  /*48f0*/  LOP3.LUT R16, R16, 0x3f003f, RZ, 0xc0, !PT ;  /* 0x003f003f10107812 */ /* 0x000fe200078ec0ff */
[----:B0-----:R-:W-:Y:S01]  /*4900*/  HFMA2.MMA R20, R35, R8, R20 ;  /* 0x0000000823147235 */ /* 0x001fe20000000014 */
[----:B------:R-:W-:Y:S01]  /*4910*/  LOP3.LUT R40, R13, 0x300030, R40, 0xf8, !PT ;  /* 0x003000300d287812 */ /* 0x000fe200078ef828 */
[----:B------:R-:W-:Y:S01]  /*4920*/  HADD2 R13, R36, -1056, -1056 ;  /* 0xe420e420240d7430 */ /* 0x000fe20000000000 */
[----:B------:R-:W-:-:S02]  /*4930*/  SHF.R.U32.HI R43, RZ, 0x8, R18 ;  /* 0x00000008ff2b7819 */ /* 0x000fc40000011612 */
[----:B------:R-:W-:Y:S02]  /*4940*/  SHF.R.U32.HI R18, RZ, 0x6, R18 ;  /* 0x00000006ff127819 */ /* 0x000fe40000011612 */
[----:B------:R-:W-:Y:S01]  /*4950*/  SHF.R.U32.HI R41, RZ, 0xa, R19 ;  /* 0x0000000aff297819 */ /* 0x000fe20000011613 */
[----:B------:R-:W-:Y:S01]  /*4960*/  HFMA2.MMA R22, R13, R8, R22 ;  /* 0x000000080d167235 */ /* 0x000fe20000000016 */
[----:B------:R-:W-:Y:S02]  /*4970*/  LOP3.LUT R33, R33, 0x64006400, RZ, 0xfc, !PT ;  /* 0x6400640021217812 */ /* 0x000fe400078efcff */
[----:B------:R-:W-:Y:S02]  /*4980*/  LOP3.LUT R14, R15, 0xf000f, RZ, 0xc0, !PT ;  /* 0x000f000f0f0e7812 */ /* 0x000fe400078ec0ff */
[----:B------:R-:W-:Y:S02]  /*4990*/  LOP3.LUT R37, R37, 0x64006400, RZ, 0xfc, !PT ;  /* 0x6400640025257812 */ /* 0x000fe400078efcff */
[----:B------:R-:W-:-:S02]  /*49a0*/  LOP3.LUT R17, R17, 0x3f003f, RZ, 0xc0, !PT ;  /* 0x003f003f11117812 */ /* 0x000fc400078ec0ff */
[----:B------:R-:W-:Y:S02]  /*49b0*/  LOP3.LUT R16, R16, 0x64006400, RZ, 0xfc, !PT ;  /* 0x6400640010107812 */ /* 0x000fe400078efcff */
[----:B------:R-:W-:Y:S02]  /*49c0*/  SHF.R.U32.HI R19, RZ, 0x6, R19 ;  /* 0x00000006ff137819 */ /* 0x000fe40000011613 */
[----:B------:R-:W-:Y:S01]  /*49d0*/  LOP3.LUT R39, R42, 0x300030, R39, 0xf8, !PT ;  /* 0x003000302a277812 */ /* 0x000fe200078ef827 */
[----:B------:R-:W-:Y:S01]  /*49e0*/  HADD2 R42, R33, -1056, -1056 ;  /* 0xe420e420212a7430 */ /* 0x000fe20000000000 */
[----:B------:R-:W-:Y:S01]  /*49f0*/  LOP3.LUT R41, R14, 0x300030, R41, 0xf8, !PT ;  /* 0x003000300e297812 */ /* 0x000fe200078ef829 */
[----:B------:R-:W-:Y:S01]  /*4a00*/  HADD2 R14, R37, -1056, -1056 ;  /* 0xe420e420250e7430 */ /* 0x000fe20000000000 */
[----:B------:R-:W-:Y:S01]  /*4a10*/  LOP3.LUT R18, R18, 0x3f003f, RZ, 0xc0, !PT ;  /* 0x003f003f12127812 */ /* 0x000fe200078ec0ff */
[----:B------:R-:W-:Y:S01]  /*4a20*/  HADD2 R13, R16, -1056, -1056 ;  /* 0xe420e420100d7430 */ /* 0x000fe20000000000 */
[----:B------:R-:W-:Y:S01]  /*4a30*/  LOP3.LUT R17, R17, 0x64006400, RZ, 0xfc, !PT ;  /* 0x6400640011117812 */ /* 0x000fe200078efcff */
[-C--:B------:R-:W-:Y:S01]  /*4a40*/  HFMA2 R21, R42, R8.reuse, R21 ;  /* 0x000000082a157231 */ /* 0x080fe20000000015 */
[----:B------:R-:W-:Y:S01]  /*4a50*/  LOP3.LUT R19, R19, 0x3f003f, RZ, 0xc0, !PT ;  /* 0x003f003f13137812 */ /* 0x000fe200078ec0ff */
[----:B------:R-:W-:Y:S01]  /*4a60*/  HFMA2 R23, R14, R8, R23 ;  /* 0x000000080e177231 */ /* 0x000fe20000000017 */
[----:B------:R-:W-:Y:S01]  /*4a70*/  LOP3.LUT R18, R18, 0x64006400, RZ, 0xfc, !PT ;  /* 0x6400640012127812 */ /* 0x000fe200078efcff */
[----:B------:R-:W-:Y:S01]  /*4a80*/  HADD2 R8, R17, -1056, -1056 ;  /* 0xe420e42011087430 */ /* 0x000fe20000000000 */
[----:B------:R-:W-:Y:S01]  /*4a90*/  LOP3.LUT R19, R19, 0x64006400, RZ, 0xfc, !PT ;  /* 0x6400640013137812 */ /* 0x000fe200078efcff */
[-C--:B------:R-:W-:Y:S01]  /*4aa0*/  HFMA2.MMA R20, R13, R9.reuse, R20 ;  /* 0x000000090d147235 */ /* 0x080fe20000000014 */
[----:B------:R-:W-:Y:S01]  /*4ab0*/  LOP3.LUT R30, R46, 0x300030, R43, 0xf8, !PT ;  /* 0x003000302e1e7812 */ /* 0x000fe200078ef82b */
[----:B------:R-:W-:Y:S01]  /*4ac0*/  HADD2 R13, R18, -1056, -1056 ;  /* 0xe420e420120d7430 */ /* 0x000fe20000000000 */
[----:B------:R-:W-:Y:S01]  /*4ad0*/  LOP3.LUT R12, R12, 0x64006400, RZ, 0xfc, !PT ;  /* 0x640064000c0c7812 */ /* 0x000fe200078efcff */
[-C--:B------:R-:W-:Y:S01]  /*4ae0*/  HFMA2 R21, R8, R9.reuse, R21 ;  /* 0x0000000908157231 */ /* 0x080fe20000000015 */
[----:B------:R-:W-:Y:S01]  /*4af0*/  LOP3.LUT R30, R30, 0x64006400, RZ, 0xfc, !PT ;  /* 0x640064001e1e7812 */ /* 0x000fe200078efcff */
[----:B------:R-:W-:Y:S01]  /*4b00*/  HADD2 R8, R19, -1056, -1056 ;  /* 0xe420e42013087430 */ /* 0x000fe20000000000 */
[----:B------:R-:W-:Y:S01]  /*4b10*/  LOP3.LUT R38, R45, 0x300030, R38, 0xf8, !PT ;  /* 0x003000302d267812 */ /* 0x000fe200078ef826 */
[----:B------:R-:W-:Y:S01]  /*4b20*/  HFMA2.MMA R22, R13, R9, R22 ;  /* 0x000000090d167235 */ /* 0x000fe20000000016 */
[----:B------:R-:W-:Y:S01]  /*4b30*/  LOP3.LUT R31, R31, 0x64006400, RZ, 0xfc, !PT ;  /* 0x640064001f1f7812 */ /* 0x000fe200078efcff */
[----:B------:R-:W-:Y:S01]  /*4b40*/  HFMA2 R23, R8, R9, R23 ;  /* 0x0000000908177231 */ /* 0x000fe20000000017 */
[----:B------:R-:W-:Y:S01]  /*4b50*/  LOP3.LUT R38, R38, 0x64006400, RZ, 0xfc, !PT ;  /* 0x6400640026267812 */ /* 0x000fe200078efcff */
[----:B------:R-:W-:Y:S01]  /*4b60*/  HADD2 R9, R12, -1056, -1056 ;  /* 0xe420e4200c097430 */ /* 0x000fe20000000000 */
[----:B------:R-:W-:Y:S01]  /*4b70*/  LOP3.LUT R40, R40, 0x64006400, RZ, 0xfc, !PT ;  /* 0x6400640028287812 */ /* 0x000fe200078efcff */
[----:B------:R-:W-:Y:S01]  /*4b80*/  HADD2 R13, R30, -1056, -1056 ;  /* 0xe420e4201e0d7430 */ /* 0x000fe20000000000 */
[----:B------:R-:W-:Y:S01]  /*4b90*/  LOP3.LUT R28, R28, 0x64006400, RZ, 0xfc, !PT ;  /* 0x640064001c1c7812 */ /* 0x000fe200078efcff */
[----:B------:R-:W-:Y:S01]  /*4ba0*/  HADD2 R8, R31, -1056, -1056 ;  /* 0xe420e4201f087430 */ /* 0x000fe20000000000 */
[----:B------:R-:W-:Y:S01]  /*4bb0*/  LOP3.LUT R39, R39, 0x64006400, RZ, 0xfc, !PT ;  /* 0x6400640027277812 */ /* 0x000fe200078efcff */
[-C--:B------:R-:W-:Y:S01]  /*4bc0*/  HFMA2.MMA R20, R9, R10.reuse, R20 ;  /* 0x0000000a09147235 */ /* 0x080fe20000000014 */
[----:B------:R-:W-:Y:S01]  /*4bd0*/  HADD2 R9, R38, -1056, -1056 ;  /* 0xe420e42026097430 */ /* 0x000fe20000000000 */
[----:B------:R-:W-:Y:S01]  /*4be0*/  HFMA2.MMA R22, R13, R10, R22 ;  /* 0x0000000a0d167235 */ /* 0x000fe20000000016 */
[----:B------:R-:W-:Y:S01]  /*4bf0*/  HADD2 R13, R40, -1056, -1056 ;  /* 0xe420e420280d7430 */ /* 0x000fe20000000000 */
[----:B------:R-:W-:Y:S01]  /*4c00*/  LOP3.LUT R41, R41, 0x64006400, RZ, 0xfc, !PT ;  /* 0x6400640029297812 */ /* 0x000fe200078efcff */
[----:B------:R-:W-:-:S02]  /*4c10*/  HADD2 R28, R28, -1056, -1056 ;  /* 0xe420e4201c1c7430 */ /* 0x000fc40000000000 */
[-C--:B------:R-:W-:Y:S01]  /*4c20*/  HFMA2 R23, R8, R10.reuse, R23 ;  /* 0x0000000a08177231 */ /* 0x080fe20000000017 */
[-C--:B------:R-:W-:Y:S01]  /*4c30*/  HFMA2.MMA R20, R9, R11.reuse, R20 ;  /* 0x0000000b09147235 */ /* 0x080fe20000000014 */
[----:B------:R-:W-:Y:S01]  /*4c40*/  HFMA2 R21, R28, R10, R21 ;  /* 0x0000000a1c157231 */ /* 0x000fe20000000015 */
[----:B------:R-:W-:Y:S01]  /*4c50*/  HFMA2.MMA R22, R13, R11, R22 ;  /* 0x0000000b0d167235 */ /* 0x000fe20000000016 */
[----:B------:R-:W-:Y:S02]  /*4c60*/  HADD2 R8, R39, -1056, -1056 ;  /* 0xe420e42027087430 */ /* 0x000fe40000000000 */
[----:B------:R-:W-:Y:S02]  /*4c70*/  HADD2 R10, R41, -1056, -1056 ;  /* 0xe420e420290a7430 */ /* 0x000fe40000000000 */
[-C--:B------:R-:W-:Y:S02]  /*4c80*/  HFMA2 R21, R8, R11.reuse, R21 ;  /* 0x0000000b08157231 */ /* 0x080fe40000000015 */
[----:B------:R-:W-:-:S02]  /*4c90*/  HFMA2 R23, R10, R11, R23 ;  /* 0x0000000b0a177231 */ /* 0x000fc40000000017 */
[----:B------:R-:W-:Y:S02]  /*4ca0*/  HADD2 R20, R20.H0_H0, R20.H1_H1 ;  /* 0x3000001414147230 */ /* 0x000fe40000000800 */
[----:B------:R-:W-:Y:S02]  /*4cb0*/  HADD2 R10, R21.H0_H0, R21.H1_H1 ;  /* 0x30000015150a7230 */ /* 0x000fe40000000800 */
[----:B------:R-:W-:Y:S02]  /*4cc0*/  HADD2 R22, R22.H0_H0, R22.H1_H1 ;  /* 0x3000001616167230 */ /* 0x000fe40000000800 */
[----:B------:R-:W-:Y:S01]  /*4cd0*/  HADD2 R11, R23.H0_H0, R23.H1_H1 ;  /* 0x30000017170b7230 */ /* 0x000fe20000000800 */
[----:B------:R-:W-:-:S04]  /*4ce0*/  PRMT R20, R20, 0x5410, R10 ;  /* 0x0000541014147816 */ /* 0x000fc8000000000a */
[----:B------:R-:W-:Y:S02]  /*4cf0*/  PRMT R22, R22, 0x5410, R11 ;  /* 0x0000541016167816 */ /* 0x000fe4000000000b */
[----:B------:R-:W-:-:S03]  /*4d00*/  HFMA2.MMA R5, R20, R2, R5 ;  /* 0x0000000214057235 */ /* 0x000fc60000000005 */
[----:B------:R-:W-:-:S08]  /*4d10*/  HFMA2 R4, R22, R0, R4 ;  /* 0x0000000016047231 */ /* 0x000fd00000000004 */
.L_x_4596:
[----:B-----5:R-:W-:Y:S01]  /*4d20*/  @!P0 IADD3 R3, R29, R34, RZ ;  /* 0x000000221d038210 */ /* 0x020fe20007ffe0ff */
[----:B------:R-:W-:Y:S06]  /*4d30*/  @P1 BRA `(.L_x_4597) ;  /* 0x0000000800d81947 */ /* 0x000fec0003800000 */
[----:B------:R-:W-:Y:S01]  /*4d40*/  IMAD R9, R25, 0xc, RZ ;  /* 0x0000000c19097824 */ /* 0x000fe200078e02ff */
[----:B------:R-:W1:Y:S01]  /*4d50*/  LDS.128 R20, [UR4+0x20] ;  /* 0x00002004ff147984 */ /* 0x000e620008000c00 */
[----:B------:R-:W-:-:S04]  /*4d60*/  IMAD.WIDE.U32 R36, R32, 0xc, R26 ;  /* 0x0000000c20247825 */ /* 0x000fc800078e001a */
[----:B------:R-:W-:-:S05]  /*4d70*/  IMAD.IADD R37, R37, 0x1, R9 ;  /* 0x0000000125257824 */ /* 0x000fca00078e0209 */
[----:B------:R-:W2:Y:S01]  /*4d80*/  LDG.E.128.CONSTANT R8, desc[UR6][R36.64] ;  /* 0x0000000624087981 */ /* 0x000ea2000c1e9d00 */
[----:B------:R-:W-:-:S05]  /*4d90*/  IMAD.WIDE R38, R32, 0x4, R36 ;  /* 0x0000000420267825 */ /* 0x000fca00078e0224 */
[----:B------:R3:W4:Y:S01]  /*4da0*/  LDG.E.128.CONSTANT R12, desc[UR6][R38.64] ;  /* 0x00000006260c7981 */ /* 0x000722000c1e9d00 */
[----:B------:R-:W-:-:S06]  /*4db0*/  IMAD.WIDE R16, R32, 0x4, R38 ;  /* 0x0000000420107825 */ /* 0x000fcc00078e0226 */
[----:B------:R-:W5:Y:S01]  /*4dc0*/  LDG.E.128.CONSTANT R16, desc[UR6][R16.64] ;  /* 0x0000000610107981 */ /* 0x000f62000c1e9d00 */
[----:B--2---:R-:W-:Y:S02]  /*4dd0*/  LOP3.LUT R33, R8, 0x3f003f, RZ, 0xc0, !PT ;  /* 0x003f003f08217812 */ /* 0x004fe400078ec0ff */
[--C-:B0-----:R-:W-:Y:S02]  /*4de0*/  SHF.R.U32.HI R31, RZ, 0xc, R8.reuse ;  /* 0x0000000cff1f7819 */ /* 0x101fe40000011608 */
[----:B------:R-:W-:Y:S02]  /*4df0*/  SHF.R.U32.HI R8, RZ, 0x6, R8 ;  /* 0x00000006ff087819 */ /* 0x000fe40000011608 */
[----:B------:R-:W-:Y:S02]  /*4e00*/  LOP3.LUT R35, R9, 0x3f003f, RZ, 0xc0, !PT ;  /* 0x003f003f09237812 */ /* 0x000fe400078ec0ff */
[--C-:B------:R-:W-:Y:S02]  /*4e10*/  SHF.R.U32.HI R28, RZ, 0xc, R9.reuse ;  /* 0x0000000cff1c7819 */ /* 0x100fe40000011609 */
[----:B------:R-:W-:-:S02]  /*4e20*/  SHF.R.U32.HI R9, RZ, 0x6, R9 ;  /* 0x00000006ff097819 */ /* 0x000fc40000011609 */
        /* <DEDUP_REMOVED lines=13> */
[----:B---3--:R-:W-:Y:S01]  /*4f00*/  HADD2 R39, R36, -1056, -1056 ;  /* 0xe420e42024277430 */ /* 0x008fe20000000000 */
[--C-:B------:R-:W-:Y:S01]  /*4f10*/  SHF.R.U32.HI R29, RZ, 0xc, R10.reuse ;  /* 0x0000000cff1d7819 */ /* 0x100fe2000001160a */
[----:B------:R-:W-:Y:S01]  /*4f20*/  HADD2 R37, R8, -1056, -1056 ;  /* 0xe420e42008257430 */ /* 0x000fe20000000000 */
[----:B------:R-:W-:Y:S01]  /*4f30*/  SHF.R.U32.HI R10, RZ, 0x6, R10 ;  /* 0x00000006ff0a7819 */ /* 0x000fe2000001160a */
[----:B------:R-:W-:Y:S01]  /*4f40*/  HADD2 R36, R9, -1056, -1056 ;  /* 0xe420e42009247430 */ /* 0x000fe20000000000 */
[-C--:B-1----:R-:W-:Y:S01]  /*4f50*/  HFMA2.MMA R8, R33, R20.reuse, RZ ;  /* 0x0000001421087235 */ /* 0x082fe200000000ff */
[-C--:B------:R-:W-:Y:S01]  /*4f60*/  HFMA2 R35, R35, R20.reuse, RZ.H0_H0 ;  /* 0x0000001423237231 */ /* 0x080fe200000400ff */
[----:B------:R-:W-:Y:S01]  /*4f70*/  LOP3.LUT R33, R10, 0x3f003f, RZ, 0xc0, !PT ;  /* 0x003f003f0a217812 */ /* 0x000fe200078ec0ff */
[----:B------:R-:W-:Y:S01]  /*4f80*/  HFMA2.MMA R9, R39, R20, RZ ;  /* 0x0000001427097235 */ /* 0x000fe200000000ff */
[--C-:B------:R-:W-:Y:S01]  /*4f90*/  SHF.R.U32.HI R30, RZ, 0xc, R11.reuse ;  /* 0x0000000cff1e7819 */ /* 0x100fe2000001160b */
[----:B------:R-:W-:Y:S01]  /*4fa0*/  HFMA2 R10, R36, R21, R35 ;  /* 0x00000015240a7231 */ /* 0x000fe20000000023 */
[----:B------:R-:W-:Y:S01]  /*4fb0*/  SHF.R.U32.HI R11, RZ, 0x6, R11 ;  /* 0x00000006ff0b7819 */ /* 0x000fe2000001160b */
[----:B------:R-:W-:Y:S01]  /*4fc0*/  HFMA2 R20, R41, R20, RZ.H0_H0 ;  /* 0x0000001429147231 */ /* 0x000fe200000400ff */
[----:B------:R-:W-:Y:S01]  /*4fd0*/  LOP3.LUT R35, R33, 0x64006400, RZ, 0xfc, !PT ;  /* 0x6400640021237812 */ /* 0x000fe200078efcff */
[----:B------:R-:W-:Y:S01]  /*4fe0*/  HFMA2.MMA R8, R37, R21, R8 ;  /* 0x0000001525087235 */ /* 0x000fe20000000008 */
[----:B------:R-:W-:-:S02]  /*4ff0*/  LOP3.LUT R37, R11, 0x3f003f, RZ, 0xc0, !PT ;  /* 0x003f003f0b257812 */ /* 0x000fc400078ec0ff */
[----:B----4-:R-:W-:Y:S01]  /*5000*/  LOP3.LUT R36, R14, 0x3f003f, RZ, 0xc0, !PT ;  /* 0x003f003f0e247812 */ /* 0x010fe200078ec0ff */
[----:B------:R-:W-:Y:S01]  /*5010*/  HADD2 R38, R35, -1056, -1056 ;  /* 0xe420e42023267430 */ /* 0x000fe20000000000 */
[----:B------:R-:W-:Y:S02]  /*5020*/  LOP3.LUT R33, R13, 0x3f003f, RZ, 0xc0, !PT ;  /* 0x003f003f0d217812 */ /* 0x000fe400078ec0ff */
[----:B------:R-:W-:Y:S02]  /*5030*/  LOP3.LUT R11, R12, 0x3f003f, RZ, 0xc0, !PT ;  /* 0x003f003f0c0b7812 */ /* 0x000fe400078ec0ff */
[----:B------:R-:W-:Y:S01]  /*5040*/  LOP3.LUT R37, R37, 0x64006400, RZ, 0xfc, !PT ;  /* 0x6400640025257812 */ /* 0x000fe200078efcff */
[----:B------:R-:W-:Y:S01]  /*5050*/  HFMA2.MMA R9, R38, R21, R9 ;  /* 0x0000001526097235 */ /* 0x000fe20000000009 */
[----:B------:R-:W-:Y:S02]  /*5060*/  LOP3.LUT R36, R36, 0x64006400, RZ, 0xfc, !PT ;  /* 0x6400640024247812 */ /* 0x000fe400078efcff */
[----:B------:R-:W-:Y:S01]  /*5070*/  LOP3.LUT R33, R33, 0x64006400, RZ, 0xfc, !PT ;  /* 0x6400640021217812 */ /* 0x000fe200078efcff */
[----:B------:R-:W-:Y:S01]  /*5080*/  HADD2 R37, R37, -1056, -1056 ;  /* 0xe420e42025257430 */ /* 0x000fe20000000000 */
[----:B------:R-:W-:Y:S01]  /*5090*/  LOP3.LUT R11, R11, 0x64006400, RZ, 0xfc, !PT ;  /* 0x640064000b0b7812 */ /* 0x000fe200078efcff */
[----:B------:R-:W-:Y:S01]  /*50a0*/  HADD2 R36, R36, -1056, -1056 ;  /* 0xe420e42024247430 */ /* 0x000fe20000000000 */
[----:B------:R-:W-:Y:S01]  /*50b0*/  LOP3.LUT R45, R31, 0xf000f, RZ, 0xc0, !PT ;  /* 0x000f000f1f2d7812 */ /* 0x000fe200078ec0ff */
[----:B------:R-:W-:Y:S01]  /*50c0*/  HADD2 R33, R33, -1056, -1056 ;  /* 0xe420e42021217430 */ /* 0x000fe20000000000 */
[----:B-----5:R-:W-:Y:S01]  /*50d0*/  SHF.R.U32.HI R44, RZ, 0x8, R16 ;  /* 0x00000008ff2c7819 */ /* 0x020fe20000011610 */
[----:B------:R-:W-:Y:S01]  /*50e0*/  HADD2 R35, R11, -1056, -1056 ;  /* 0xe420e4200b237430 */ /* 0x000fe20000000000 */
[----:B------:R-:W-:Y:S01]  /*50f0*/  SHF.R.U32.HI R43, RZ, 0x8, R17 ;  /* 0x00000008ff2b7819 */ /* 0x000fe20000011611 */
[----:B------:R-:W-:Y:S01]  /*5100*/  HFMA2 R11, R37, R21, R20 ;  /* 0x00000015250b7231 */ /* 0x000fe20000000014 */
[-C--:B------:R-:W-:Y:S01]  /*5110*/  HFMA2.MMA R21, R36, R22.reuse, R9 ;  /* 0x0000001624157235 */ /* 0x080fe20000000009 */
[----:B------:R-:W-:Y:S01]  /*5120*/  HFMA2 R20, R33, R22, R10 ;  /* 0x0000001621147231 */ /* 0x000fe2000000000a */
[----:B------:R-:W-:Y:S01]  /*5130*/  SHF.R.U32.HI R10, RZ, 0x6, R13 ;  /* 0x00000006ff0a7819 */ /* 0x000fe2000001160d */
[----:B------:R-:W-:Y:S01]  /*5140*/  HFMA2.MMA R8, R35, R22, R8 ;  /* 0x0000001623087235 */ /* 0x000fe20000000008 */
[----:B------:R-:W-:-:S02]  /*5150*/  SHF.R.U32.HI R9, RZ, 0x6, R12 ;  /* 0x00000006ff097819 */ /* 0x000fc4000001160c */
        /* <DEDUP_REMOVED lines=17> */
[----:B------:R-:W-:Y:S01]  /*5270*/  SHF.R.U32.HI R12, RZ, 0xc, R12 ;  /* 0x0000000cff0c7819 */ /* 0x000fe2000001160c */
[----:B------:R-:W-:Y:S01]  /*5280*/  HFMA2 R11, R38, R22, R11 ;  /* 0x00000016260b7231 */ /* 0x000fe2000000000b */
[----:B------:R-:W-:Y:S01]  /*5290*/  LOP3.LUT R28, R45, 0x300030, R44, 0xf8, !PT ;  /* 0x003000302d1c7812 */ /* 0x000fe200078ef82c */
[----:B------:R-:W-:Y:S01]  /*52a0*/  HADD2 R36, R36, -1056, -1056 ;  /* 0xe420e42024247430 */ /* 0x000fe20000000000 */
[-C--:B------:R-:W-:Y:S01]  /*52b0*/  HFMA2.MMA R22, R9, R23.reuse, R8 ;  /* 0x0000001709167235 */ /* 0x080fe20000000008 */
[-C--:B------:R-:W-:Y:S01]  /*52c0*/  HFMA2 R20, R35, R23.reuse, R20 ;  /* 0x0000001723147231 */ /* 0x080fe20000000014 */
[----:B------:R-:W-:Y:S01]  /*52d0*/  HFMA2.MMA R21, R10, R23, R21 ;  /* 0x000000170a157235 */ /* 0x000fe20000000015 */
[----:B------:R-:W-:Y:S01]  /*52e0*/  HFMA2 R23, R36, R23, R11 ;  /* 0x0000001724177231 */ /* 0x000fe2000000000b */
[----:B------:R-:W-:Y:S01]  /*52f0*/  SHF.R.U32.HI R42, RZ, 0x8, R18 ;  /* 0x00000008ff2a7819 */ /* 0x000fe20000011612 */
[----:B------:R-:W0:Y:S01]  /*5300*/  LDS.128 R8, [UR4+0x30] ;  /* 0x00003004ff087984 */ /* 0x000e220008000c00 */
[----:B------:R-:W-:-:S02]  /*5310*/  LOP3.LUT R45, R29, 0xf000f, RZ, 0xc0, !PT ;  /* 0x000f000f1d2d7812 */ /* 0x000fc400078ec0ff */
[----:B------:R-:W-:Y:S02]  /*5320*/  SHF.R.U32.HI R13, RZ, 0xc, R13 ;  /* 0x0000000cff0d7819 */ /* 0x000fe4000001160d */
[----:B------:R-:W-:Y:S02]  /*5330*/  SHF.R.U32.HI R14, RZ, 0xc, R14 ;  /* 0x0000000cff0e7819 */ /* 0x000fe4000001160e */
[----:B------:R-:W-:Y:S02]  /*5340*/  LOP3.LUT R31, R16, 0x3f003f, RZ, 0xc0, !PT ;  /* 0x003f003f101f7812 */ /* 0x000fe400078ec0ff */
[----:B------:R-:W-:Y:S02]  /*5350*/  LOP3.LUT R29, R46, 0x300030, R43, 0xf8, !PT ;  /* 0x003000302e1d7812 */ /* 0x000fe400078ef82b */
[----:B------:R-:W-:Y:S02]  /*5360*/  SHF.R.U32.HI R15, RZ, 0xc, R15 ;  /* 0x0000000cff0f7819 */ /* 0x000fe4000001160f */
[----:B------:R-:W-:-:S02]  /*5370*/  LOP3.LUT R35, R18, 0x3f003f, RZ, 0xc0, !PT ;  /* 0x003f003f12237812 */ /* 0x000fc400078ec0ff */
[----:B------:R-:W-:Y:S02]  /*5380*/  LOP3.LUT R43, R12, 0xf000f, RZ, 0xc0, !PT ;  /* 0x000f000f0c2b7812 */ /* 0x000fe400078ec0ff */
[----:B------:R-:W-:Y:S02]  /*5390*/  LOP3.LUT R12, R45, 0x300030, R42, 0xf8, !PT ;  /* 0x003000302d0c7812 */ /* 0x000fe400078ef82a */
[--C-:B------:R-:W-:Y:S02]  /*53a0*/  SHF.R.U32.HI R36, RZ, 0xa, R16.reuse ;  /* 0x0000000aff247819 */ /* 0x100fe40000011610 */
[----:B------:R-:W-:Y:S02]  /*53b0*/  LOP3.LUT R42, R13, 0xf000f, RZ, 0xc0, !PT ;  /* 0x000f000f0d2a7812 */ /* 0x000fe400078ec0ff */
[----:B------:R-:W-:Y:S02]  /*53c0*/  SHF.R.U32.HI R16, RZ, 0x6, R16 ;  /* 0x00000006ff107819 */ /* 0x000fe40000011610 */
[----:B------:R-:W-:-:S02]  /*53d0*/  SHF.R.U32.HI R38, RZ, 0xa, R18 ;  /* 0x0000000aff267819 */ /* 0x000fc40000011612 */
[----:B------:R-:W-:Y:S02]  /*53e0*/  LOP3.LUT R13, R14, 0xf000f, RZ, 0xc0, !PT ;  /* 0x000f000f0e0d7812 */ /* 0x000fe400078ec0ff */
[----:B------:R-:W-:Y:S02]  /*53f0*/  LOP3.LUT R31, R31, 0x64006400, RZ, 0xfc, !PT ;  /* 0x640064001f1f7812 */ /* 0x000fe400078efcff */
[----:B------:R-:W-:Y:S02]  /*5400*/  SHF.R.U32.HI R18, RZ, 0x6, R18 ;  /* 0x00000006ff127819 */ /* 0x000fe40000011612 */
[----:B------:R-:W-:Y:S01]  /*5410*/  SHF.R.U32.HI R39, RZ, 0xa, R19 ;  /* 0x0000000aff277819 */ /* 0x000fe20000011613 */
[----:B------:R-:W-:Y:S01]  /*5420*/  HADD2 R31, R31, -1056, -1056 ;  /* 0xe420e4201f1f7430 */ /* 0x000fe20000000000 */
[----:B------:R-:W-:Y:S02]  /*5430*/  LOP3.LUT R14, R15, 0xf000f, RZ, 0xc0, !PT ;  /* 0x000f000f0f0e7812 */ /* 0x000fe400078ec0ff */
[----:B------:R-:W-:-:S02]  /*5440*/  LOP3.LUT R35, R35, 0x64006400, RZ, 0xfc, !PT ;  /* 0x6400640023237812 */ /* 0x000fc400078efcff */
[----:B------:R-:W-:Y:S01]  /*5450*/  SHF.R.U32.HI R37, RZ, 0xa, R17 ;  /* 0x0000000aff257819 */ /* 0x000fe20000011611 */
[----:B0-----:R-:W-:Y:S01]  /*5460*/  HFMA2.MMA R22, R31, R8, R22 ;  /* 0x000000081f167235 */ /* 0x001fe20000000016 */
[----:B------:R-:W-:Y:S02]  /*5470*/  LOP3.LUT R33, R17, 0x3f003f, RZ, 0xc0, !PT ;  /* 0x003f003f11217812 */ /* 0x000fe400078ec0ff */
[----:B------:R-:W-:Y:S02]  /*5480*/  SHF.R.U32.HI R41, RZ, 0x8, R19 ;  /* 0x00000008ff297819 */ /* 0x000fe40000011613 */
[----:B------:R-:W-:Y:S02]  /*5490*/  LOP3.LUT R40, R19, 0x3f003f, RZ, 0xc0, !PT ;  /* 0x003f003f13287812 */ /* 0x000fe400078ec0ff */
[----:B------:R-:W-:Y:S02]  /*54a0*/  SHF.R.U32.HI R17, RZ, 0x6, R17 ;  /* 0x00000006ff117819 */ /* 0x000fe40000011611 */
[----:B------:R-:W-:-:S02]  /*54b0*/  SHF.R.U32.HI R19, RZ, 0x6, R19 ;  /* 0x00000006ff137819 */ /* 0x000fc40000011613 */
[----:B------:R-:W-:Y:S02]  /*54c0*/  LOP3.LUT R16, R16, 0x3f003f, RZ, 0xc0, !PT ;  /* 0x003f003f10107812 */ /* 0x000fe400078ec0ff */
[----:B------:R-:W-:Y:S01]  /*54d0*/  LOP3.LUT R39, R14, 0x300030, R39, 0xf8, !PT ;  /* 0x003000300e277812 */ /* 0x000fe200078ef827 */
[----:B------:R-:W-:Y:S01]  /*54e0*/  HADD2 R14, R35, -1056, -1056 ;  /* 0xe420e420230e7430 */ /* 0x000fe20000000000 */
[----:B------:R-:W-:Y:S02]  /*54f0*/  LOP3.LUT R18, R18, 0x3f003f, RZ, 0xc0, !PT ;  /* 0x003f003f12127812 */ /* 0x000fe400078ec0ff */
[----:B------:R-:W-:Y:S02]  /*5500*/  LOP3.LUT R33, R33, 0x64006400, RZ, 0xfc, !PT ;  /* 0x6400640021217812 */ /* 0x000fe400078efcff */
[----:B------:R-:W-:Y:S01]  /*5510*/  LOP3.LUT R40, R40, 0x64006400, RZ, 0xfc, !PT ;  /* 0x6400640028287812 */ /* 0x000fe200078efcff */
[----:B------:R-:W-:Y:S01]  /*5520*/  HFMA2.MMA R21, R14, R8, R21 ;  /* 0x000000080e157235 */ /* 0x000fe20000000015 */
[----:B------:R-:W-:Y:S01]  /*5530*/  LOP3.LUT R17, R17, 0x3f003f, RZ, 0xc0, !PT ;  /* 0x003f003f11117812 */ /* 0x000fe200078ec0ff */
[----:B------:R-:W-:Y:S01]  /*5540*/  HADD2 R33, R33, -1056, -1056 ;  /* 0xe420e42021217430 */ /* 0x000fe20000000000 */
[----:B------:R-:W-:Y:S01]  /*5550*/  LOP3.LUT R19, R19, 0x3f003f, RZ, 0xc0, !PT ;  /* 0x003f003f13137812 */ /* 0x000fe200078ec0ff */
[----:B------:R-:W-:Y:S01]  /*5560*/  HADD2 R40, R40, -1056, -1056 ;  /* 0xe420e42028287430 */ /* 0x000fe20000000000 */
[----:B------:R-:W-:Y:S01]  /*5570*/  LOP3.LUT R16, R16, 0x64006400, RZ, 0xfc, !PT ;  /* 0x6400640010107812 */ /* 0x000fe200078efcff */
[-C--:B------:R-:W-:Y:S01]  /*5580*/  HFMA2 R20, R33, R8.reuse, R20 ;  /* 0x0000000821147231 */ /* 0x080fe20000000014 */
[----:B------:R-:W-:Y:S01]  /*5590*/  LOP3.LUT R18, R18, 0x64006400, RZ, 0xfc, !PT ;  /* 0x6400640012127812 */ /* 0x000fe200078efcff */
[----:B------:R-:W-:Y:S01]  /*55a0*/  HFMA2 R23, R40, R8, R23 ;  /* 0x0000000828177231 */ /* 0x000fe20000000017 */
[----:B------:R-:W-:-:S02]  /*55b0*/  LOP3.LUT R17, R17, 0x64006400, RZ, 0xfc, !PT ;  /* 0x6400640011117812 */ /* 0x000fc400078efcff */
        /* <DEDUP_REMOVED lines=9> */
[-C--:B------:R-:W-:Y:S01]  /*5650*/  HFMA2.MMA R22, R13, R9.reuse, R22 ;  /* 0x000000090d167235 */ /* 0x080fe20000000016 */
[-C--:B------:R-:W-:Y:S01]  /*5660*/  HFMA2 R20, R17, R9.reuse, R20 ;  /* 0x0000000911147231 */ /* 0x080fe20000000014 */
[----:B------:R-:W-:Y:S01]  /*5670*/  HFMA2.MMA R21, R18, R9, R21 ;  /* 0x0000000912157235 */ /* 0x000fe20000000015 */
[----:B------:R-:W-:Y:S01]  /*5680*/  HFMA2 R23, R8, R9, R23 ;  /* 0x0000000908177231 */ /* 0x000fe20000000017 */
[----:B------:R-:W-:Y:S01]  /*5690*/  LOP3.LUT R30, R30, 0xf000f, RZ, 0xc0, !PT ;  /* 0x000f000f1e1e7812 */ /* 0x000fe200078ec0ff */
[----:B------:R-:W-:Y:S01]  /*56a0*/  HADD2 R9, R28, -1056, -1056 ;  /* 0xe420e4201c097430 */ /* 0x000fe20000000000 */
[----:B------:R-:W-:Y:S01]  /*56b0*/  LOP3.LUT R36, R36, 0x64006400, RZ, 0xfc, !PT ;  /* 0x6400640024247812 */ /* 0x000fe200078efcff */
[----:B------:R-:W-:Y:S01]  /*56c0*/  HADD2 R12, R12, -1056, -1056 ;  /* 0xe420e4200c0c7430 */ /* 0x000fe20000000000 */
[----:B------:R-:W-:-:S02]  /*56d0*/  LOP3.LUT R30, R30, 0x300030, R41, 0xf8, !PT ;  /* 0x003000301e1e7812 */ /* 0x000fc400078ef829 */
[----:B------:R-:W-:Y:S01]  /*56e0*/  LOP3.LUT R38, R38, 0x64006400, RZ, 0xfc, !PT ;  /* 0x6400640026267812 */ /* 0x000fe200078efcff */
[-C--:B------:R-:W-:Y:S01]  /*56f0*/  HFMA2.MMA R22, R9, R10.reuse, R22 ;  /* 0x0000000a09167235 */ /* 0x080fe20000000016 */
[----:B------:R-:W-:Y:S01]  /*5700*/  LOP3.LUT R37, R42, 0x300030, R37, 0xf8, !PT ;  /* 0x003000302a257812 */ /* 0x000fe200078ef825 */
[----:B------:R-:W-:Y:S01]  /*5710*/  HADD2 R9, R36, -1056, -1056 ;  /* 0xe420e42024097430 */ /* 0x000fe20000000000 */
[----:B------:R-:W-:Y:S01]  /*5720*/  LOP3.LUT R29, R29, 0x64006400, RZ, 0xfc, !PT ;  /* 0x640064001d1d7812 */ /* 0x000fe200078efcff */
[----:B------:R-:W-:Y:S01]  /*5730*/  HFMA2.MMA R21, R12, R10, R21 ;  /* 0x0000000a0c157235 */ /* 0x000fe20000000015 */
        /* <DEDUP_REMOVED lines=8> */
[----:B------:R-:W-:-:S02]  /*57c0*/  HFMA2 R20, R29, R10, R20 ;  /* 0x0000000a1d147231 */ /* 0x000fc40000000014 */
[----:B------:R-:W-:Y:S02]  /*57d0*/  HADD2 R37, R37, -1056, -1056 ;  /* 0xe420e42025257430 */ /* 0x000fe40000000000 */
[----:B------:R-:W-:Y:S02]  /*57e0*/  HFMA2 R23, R30, R10, R23 ;  /* 0x0000000a1e177231 */ /* 0x000fe40000000017 */
[----:B------:R-:W-:Y:S02]  /*57f0*/  HADD2 R8, R39, -1056, -1056 ;  /* 0xe420e42027087430 */ /* 0x000fe40000000000 */
[-C--:B------:R-:W-:Y:S02]  /*5800*/  HFMA2 R20, R37, R11.reuse, R20 ;  /* 0x0000000b25147231 */ /* 0x080fe40000000014 */
[----:B------:R-:W-:Y:S02]  /*5810*/  HFMA2 R23, R8, R11, R23 ;  /* 0x0000000b08177231 */ /* 0x000fe40000000017 */
[----:B------:R-:W-:-:S02]  /*5820*/  HADD2 R22, R22.H0_H0, R22.H1_H1 ;  /* 0x3000001616167230 */ /* 0x000fc40000000800 */
[----:B------:R-:W-:Y:S02]  /*5830*/  HADD2 R11, R20.H0_H0, R20.H1_H1 ;  /* 0x30000014140b7230 */ /* 0x000fe40000000800 */
[----:B------:R-:W-:Y:S02]  /*5840*/  HADD2 R21, R21.H0_H0, R21.H1_H1 ;  /* 0x3000001515157230 */ /* 0x000fe40000000800 */
[----:B------:R-:W-:Y:S01]  /*5850*/  HADD2 R23, R23.H0_H0, R23.H1_H1 ;  /* 0x3000001717177230 */ /* 0x000fe20000000800 */
[----:B------:R-:W-:-:S04]  /*5860*/  PRMT R22, R22, 0x5410, R11 ;  /* 0x0000541016167816 */ /* 0x000fc8000000000b */
[----:B------:R-:W-:Y:S02]  /*5870*/  PRMT R21, R21, 0x5410, R23 ;  /* 0x0000541015157816 */ /* 0x000fe40000000017 */
[----:B------:R-:W-:-:S03]  /*5880*/  HFMA2.MMA R5, R22, R2, R5 ;  /* 0x0000000216057235 */ /* 0x000fc60000000005 */
[----:B------:R-:W-:-:S08]  /*5890*/  HFMA2 R4, R21, R0, R4 ;  /* 0x0000000015047231 */ /* 0x000fd00000000004 */
.L_x_4597:
        /* <DEDUP_REMOVED lines=8> */
.L_x_4595:
[----:B------:R-:W-:Y:S01]  /*5920*/  ISETP.GE.AND P0, PT, R34, R7, PT ;  /* 0x000000072200720c */ /* 0x000fe20003f06270 */
[----:B------:R-:W-:-:S03]  /*5930*/  ULDC UR5, c[0x0][0x260] ;  /* 0x0000980000057ab9 */ /* 0x000fc60000000800 */
[----:B------:R-:W-:Y:S01]  /*5940*/  ISETP.GE.OR P0, PT, R34, UR5, P0 ;  /* 0x0000000522007c0c */ /* 0x000fe20008706670 */
[----:B------:R-:W-:-:S12]  /*5950*/  ULDC UR5, c[0x0][0x260] ;  /* 0x0000980000057ab9 */ /* 0x000fd80000000800 */
[----:B------:R-:W-:Y:S05]  /*5960*/  @P0 BRA `(.L_x_4599) ;  /* 0x0000001400940947 */ /* 0x000fea0003800000 */
.L_x_4601:
[----:B------:R-:W-:Y:S01]  /*5970*/  ISETP.NE.AND P0, PT, R34, R3, PT ;  /* 0x000000032200720c */ /* 0x000fe20003f05270 */
[----:B------:R-:W1:Y:S01]  /*5980*/  LDC R32, c[0x0][0x23c] ;  /* 0x00008f00ff207b82 */ /* 0x000e620000000800 */
[----:B0-----:R0:W5:Y:S11]  /*5990*/  LDG.E.128.CONSTANT R28, desc[UR6][R26.64] ;  /* 0x000000061a1c7981 */ /* 0x001176000c1e9d00 */
[----:B------:R-:W2:Y:S01]  /*59a0*/  @!P0 LDC.64 R16, c[0x0][0x248] ;  /* 0x00009200ff108b82 */ /* 0x000ea20000000a00 */
[----:B------:R-:W-:Y:S01]  /*59b0*/  @!P0 VIADD R6, R6, 0x1 ;  /* 0x0000000106068836 */ /* 0x000fe20000000000 */
[----:B------:R-:W-:-:S04]  /*59c0*/  @!P0 LEA R9, R34, 0x1, 0x1 ;  /* 0x0000000122098811 */ /* 0x000fc800078e08ff */
[----:B------:R-:W-:Y:S01]  /*59d0*/  @!P0 LEA R8, R6, R1, 0x3 ;  /* 0x0000000106088211 */ /* 0x000fe200078e18ff */
[----:B-1----:R-:W-:-:S04]  /*59e0*/  IMAD.WIDE R24, R32, 0x4, R26 ;  /* 0x0000000420187825 */ /* 0x002fc800078e021a */
[C---:B------:R-:W-:Y:S02]  /*59f0*/  IMAD.WIDE R12, R32.reuse, 0x4, R24 ;  /* 0x00000004200c7825 */ /* 0x040fe400078e0218 */
[----:B------:R-:W5:Y:S02]  /*5a00*/  LDG.E.128.CONSTANT R24, desc[UR6][R24.64] ;  /* 0x0000000618187981 */ /* 0x000f64000c1e9d00 */
[----:B--2---:R-:W-:Y:S02]  /*5a10*/  @!P0 IMAD.WIDE R16, R9, 0x2, R16 ;  /* 0x0000000209108825 */ /* 0x004fe400078e0210 */
[----:B------:R-:W2:Y:S02]  /*5a20*/  @!P0 LDL.64 R8, [R8] ;  /* 0x0000000008088983 */ /* 0x000ea40000100a00 */
[----:B------:R-:W-:Y:S02]  /*5a30*/  IMAD.WIDE R10, R32, 0x4, R12 ;  /* 0x00000004200a7825 */ /* 0x000fe400078e020c */
[----:B------:R-:W3:Y:S04]  /*5a40*/  @!P0 LDG.E.U16.CONSTANT R17, desc[UR6][R16.64] ;  /* 0x0000000610118981 */ /* 0x000ee8000c1e9500 */
[----:B------:R-:W5:Y:S04]  /*5a50*/  LDG.E.128.CONSTANT R12, desc[UR6][R12.64] ;  /* 0x000000060c0c7981 */ /* 0x000f68000c1e9d00 */
[----:B------:R0:W5:Y:S01]  /*5a60*/  LDG.E.128.CONSTANT R20, desc[UR6][R10.64] ;  /* 0x000000060a147981 */ /* 0x000162000c1e9d00 */
[----:B------:R-:W-:-:S04]  /*5a70*/  IADD3 R36, R34, 0x20, RZ ;  /* 0x0000002022247810 */ /* 0x000fc80007ffe0ff */
[----:B------:R-:W-:Y:S02]  /*5a80*/  ISETP.GE.AND P2, PT, R36, UR5, PT ;  /* 0x0000000524007c0c */ /* 0x000fe4000bf46270 */
[----:B--2---:R-:W-:Y:S02]  /*5a90*/  @!P0 PRMT R2, R8, 0x7610, R2 ;  /* 0x0000761008028816 */ /* 0x004fe40000000002 */
[----:B------:R-:W-:Y:S01]  /*5aa0*/  @!P0 PRMT R0, R9, 0x7610, R0 ;  /* 0x0000761009008816 */ /* 0x000fe20000000000 */
[----:B---3--:R-:W-:Y:S01]  /*5ab0*/  @!P0 IMAD.IADD R3, R17, 0x1, R34 ;  /* 0x0000000111038824 */ /* 0x008fe200078e0222 */
[----:B------:R-:W-:Y:S01]  /*5ac0*/  @!P0 PRMT R2, R2, 0x7610, R8 ;  /* 0x0000761002028816 */ /* 0x000fe20000000008 */
[----:B------:R-:W-:Y:S01]  /*5ad0*/  IMAD.WIDE R34, R32, 0x4, R10 ;  /* 0x0000000420227825 */ /* 0x000fe200078e020a */
[----:B------:R-:W-:Y:S01]  /*5ae0*/  @!P0 PRMT R0, R0, 0x7610, R9 ;  /* 0x0000761000008816 */ /* 0x000fe20000000009 */
[----:B0-----:R-:W-:Y:S06]  /*5af0*/  @P1 BRA `(.L_x_4600) ;  /* 0x00000014001c1947 */ /* 0x001fec0003800000 */
[----:B------:R-:W2:Y:S01]  /*5b00*/  LDG.E.128.CONSTANT R16, desc[UR6][R34.64] ;  /* 0x0000000622107981 */ /* 0x000ea2000c1e9d00 */
[----:B-----5:R-:W-:Y:S02]  /*5b10*/  SHF.R.U32.HI R33, RZ, 0xf, R28 ;  /* 0x0000000fff217819 */ /* 0x020fe4000001161c */
[----:B------:R-:W-:Y:S01]  /*5b20*/  SHF.R.U32.HI R39, RZ, 0xf, R30 ;  /* 0x0000000fff277819 */ /* 0x000fe2000001161e */
[----:B------:R-:W0:Y:S01]  /*5b30*/  LDS.128 R8, [UR4] ;  /* 0x00000004ff087984 */ /* 0x000e220008000c00 */
[----:B------:R-:W-:Y:S02]  /*5b40*/  SHF.R.U32.HI R38, RZ, 0xe, R24 ;  /* 0x0000000eff267819 */ /* 0x000fe40000011618 */
[----:B------:R-:W-:Y:S02]  /*5b50*/  LOP3.LUT R33, R33, 0x10001, RZ, 0xc0, !PT ;  /* 0x0001000121217812 */ /* 0x000fe400078ec0ff */
[----:B------:R-:W-:Y:S02]  /*5b60*/  LOP3.LUT R40, R39, 0x10001, RZ, 0xc0, !PT ;  /* 0x0001000127287812 */ /* 0x000fe400078ec0ff */
[----:B------:R-:W-:-:S02]  /*5b70*/  SHF.R.U32.HI R43, RZ, 0xe, R26 ;  /* 0x0000000eff2b7819 */ /* 0x000fc4000001161a */
[----:B------:R-:W-:Y:S02]  /*5b80*/  LOP3.LUT R39, R33, 0x20002, R38, 0xf8, !PT ;  /* 0x0002000221277812 */ /* 0x000fe400078ef826 */
[----:B------:R-:W-:Y:S02]  /*5b90*/  SHF.R.U32.HI R37, RZ, 0xf, R29 ;  /* 0x0000000fff257819 */ /* 0x000fe4000001161d */
[----:B------:R-:W-:Y:S02]  /*5ba0*/  LOP3.LUT R38, R28, 0x1f001f, RZ, 0xc0, !PT ;  /* 0x001f001f1c267812 */ /* 0x000fe400078ec0ff */
[----:B------:R-:W-:Y:S02]  /*5bb0*/  MOV R44, 0x2800 ;  /* 0x00002800002c7802 */ /* 0x000fe40000000f00 */
[----:B------:R-:W-:Y:S02]  /*5bc0*/  LOP3.LUT R33, R40, 0x20002, R43, 0xf8, !PT ;  /* 0x0002000228217812 */ /* 0x000fe400078ef82b */
[----:B------:R-:W-:-:S02]  /*5bd0*/  SHF.R.U32.HI R41, RZ, 0xe, R25 ;  /* 0x0000000eff297819 */ /* 0x000fc40000011619 */
[----:B------:R-:W-:Y:S02]  /*5be0*/  LOP3.LUT R42, R37, 0x10001, RZ, 0xc0, !PT ;  /* 0x00010001252a7812 */ /* 0x000fe400078ec0ff */
[----:B------:R-:W-:Y:S02]  /*5bf0*/  LOP3.LUT R43, R29, 0x3e003e0, RZ, 0xc0, !PT ;  /* 0x03e003e01d2b7812 */ /* 0x000fe400078ec0ff */
[----:B------:R-:W-:Y:S02]  /*5c00*/  LOP3.LUT R38, R38, 0x64006400, RZ, 0xfc, !PT ;  /* 0x6400640026267812 */ /* 0x000fe400078efcff */
[----:B------:R-:W-:Y:S02]  /*5c10*/  PRMT R37, R44, 0x7610, R37 ;  /* 0x000076102c257816 */ /* 0x000fe40000000025 */
[----:B------:R-:W-:Y:S02]  /*5c20*/  LOP3.LUT R42, R42, 0x20002, R41, 0xf8, !PT ;  /* 0x000200022a2a7812 */ /* 0x000fe400078ef829 */
[----:B------:R-:W-:-:S02]  /*5c30*/  LOP3.LUT R40, R28, 0x3e003e0, RZ, 0xc0, !PT ;  /* 0x03e003e01c287812 */ /* 0x000fc400078ec0ff */
[----:B------:R-:W-:Y:S01]  /*5c40*/  LOP3.LUT R44, R43, 0x64006400, RZ, 0xfc, !PT ;  /* 0x640064002b2c7812 */ /* 0x000fe200078efcff */
[----:B------:R-:W-:Y:S01]  /*5c50*/  HADD2 R43, R38, -1040, -1040 ;  /* 0xe410e410262b7430 */ /* 0x000fe20000000000 */
[----:B------:R-:W-:Y:S02]  /*5c60*/  LOP3.LUT R41, R29, 0x1f001f, RZ, 0xc0, !PT ;  /* 0x001f001f1d297812 */ /* 0x000fe400078ec0ff */
[----:B------:R-:W-:Y:S01]  /*5c70*/  LOP3.LUT R45, R30, 0x1f001f, RZ, 0xc0, !PT ;  /* 0x001f001f1e2d7812 */ /* 0x000fe200078ec0ff */
[----:B------:R-:W-:Y:S01]  /*5c80*/  HFMA2 R44, R44, R37.H0_H0, -48, -48 ;  /* 0xd200d2002c2c7431 */ /* 0x000fe20000040025 */
[----:B------:R-:W-:Y:S01]  /*5c90*/  LOP3.LUT R46, R31, 0x1f001f, RZ, 0xc0, !PT ;  /* 0x001f001f1f2e7812 */ /* 0x000fe200078ec0ff */
[----:B0-----:R-:W-:Y:S01]  /*5ca0*/  HFMA2.MMA R43, R43, R8, RZ ;  /* 0x000000082b2b7235 */ /* 0x001fe200000000ff */
[----:B------:R-:W-:Y:S02]  /*5cb0*/  LOP3.LUT R40, R40, 0x64006400, RZ, 0xfc, !PT ;  /* 0x6400640028287812 */ /* 0x000fe400078efcff */
[----:B------:R-:W-:-:S02]  /*5cc0*/  LOP3.LUT R41, R41, 0x64006400, RZ, 0xfc, !PT ;  /* 0x6400640029297812 */ /* 0x000fc400078efcff */
[----:B------:R-:W-:Y:S01]  /*5cd0*/  LOP3.LUT R45, R45, 0x64006400, RZ, 0xfc, !PT ;  /* 0x640064002d2d7812 */ /* 0x000fe200078efcff */
[----:B------:R-:W-:Y:S01]  /*5ce0*/  HFMA2 R40, R40, R37.H0_H0, -48, -48 ;  /* 0xd200d20028287431 */ /* 0x000fe20000040025 */
[----:B------:R-:W-:Y:S01]  /*5cf0*/  LOP3.LUT R46, R46, 0x64006400, RZ, 0xfc, !PT ;  /* 0x640064002e2e7812 */ /* 0x000fe200078efcff */
[----:B------:R-:W-:Y:S01]  /*5d00*/  HADD2 R41, R41, -1040, -1040 ;  /* 0xe410e41029297430 */ /* 0x000fe20000000000 */
[----:B------:R-:W-:Y:S01]  /*5d10*/  SHF.R.U32.HI R28, RZ, 0xa, R28 ;  /* 0x0000000aff1c7819 */ /* 0x000fe2000001161c */
[----:B------:R-:W-:Y:S01]  /*5d20*/  HADD2 R47, R45, -1040, -1040 ;  /* 0xe410e4102d2f7430 */ /* 0x000fe20000000000 */
[----:B------:R-:W-:Y:S01]  /*5d30*/  SHF.R.U32.HI R29, RZ, 0xa, R29 ;  /* 0x0000000aff1d7819 */ /* 0x000fe2000001161d */
[----:B------:R-:W-:Y:S01]  /*5d40*/  HADD2 R49, R46, -1040, -1040 ;  /* 0xe410e4102e317430 */ /* 0x000fe20000000000 */
[----:B------:R-:W-:Y:S01]  /*5d50*/  HFMA2.MMA R40, R40, R9, R43 ;  /* 0x0000000928287235 */ /* 0x000fe2000000002b */
[-C--:B------:R-:W-:Y:S01]  /*5d60*/  HFMA2 R45, R41, R8.reuse, RZ.H0_H0 ;  /* 0x00000008292d7231 */ /* 0x080fe200000400ff */
[----:B------:R-:W-:Y:S01]  /*5d70*/  LOP3.LUT R43, R30, 0x3e003e0, RZ, 0xc0, !PT ;  /* 0x03e003e01e2b7812 */ /* 0x000fe200078ec0ff */
[----:B------:R-:W-:Y:S01]  /*5d80*/  HFMA2.MMA R41, R47, R8, RZ ;  /* 0x000000082f297235 */ /* 0x000fe200000000ff */
[----:B------:R-:W-:Y:S01]  /*5d90*/  HFMA2 R38, R49, R8, RZ.H0_H0 ;  /* 0x0000000831267231 */ /* 0x000fe200000400ff */
[----:B------:R-:W-:Y:S01]  /*5da0*/  LOP3.LUT R28, R28, 0x1f001f, RZ, 0xc0, !PT ;  /* 0x001f001f1c1c7812 */ /* 0x000fe200078ec0ff */
[----:B------:R-:W-:Y:S01]  /*5db0*/  HFMA2 R8, R44, R9, R45 ;  /* 0x000000092c087231 */ /* 0x000fe2000000002d */
[----:B------:R-:W-:-:S02]  /*5dc0*/  LOP3.LUT R45, R31, 0x3e003e0, RZ, 0xc0, !PT ;  /* 0x03e003e01f2d7812 */ /* 0x000fc400078ec0ff */
[----:B------:R-:W-:Y:S02]  /*5dd0*/  LOP3.LUT R44, R43, 0x64006400, RZ, 0xfc, !PT ;  /* 0x640064002b2c7812 */ /* 0x000fe400078efcff */
[----:B------:R-:W-:Y:S02]  /*5de0*/  LOP3.LUT R43, R28, 0x64006400, RZ, 0xfc, !PT ;  /* 0x640064001c2b7812 */ /* 0x000fe400078efcff */
[----:B------:R-:W-:Y:S01]  /*5df0*/  LOP3.LUT R46, R45, 0x64006400, RZ, 0xfc, !PT ;  /* 0x640064002d2e7812 */ /* 0x000fe200078efcff */
[-C--:B------:R-:W-:Y:S01]  /*5e00*/  HFMA2 R44, R44, R37.reuse.H0_H0, -48, -48 ;  /* 0xd200d2002c2c7431 */ /* 0x080fe20000040025 */
[--C-:B------:R-:W-:Y:S01]  /*5e10*/  SHF.R.U32.HI R28, RZ, 0xf, R31.reuse ;  /* 0x0000000fff1c7819 */ /* 0x100fe2000001161f */
[----:B------:R-:W-:Y:S01]  /*5e20*/  HADD2 R43, R43, -1040, -1040 ;  /* 0xe410e4102b2b7430 */ /* 0x000fe20000000000 */
[----:B------:R-:W-:Y:S01]  /*5e30*/  SHF.R.U32.HI R30, RZ, 0xa, R30 ;  /* 0x0000000aff1e7819 */ /* 0x000fe2000001161e */
[----:B------:R-:W-:Y:S01]  /*5e40*/  HFMA2 R45, R46, R37.H0_H0, -48, -48 ;  /* 0xd200d2002e2d7431 */ /* 0x000fe20000040025 */
[----:B------:R-:W-:Y:S01]  /*5e50*/  SHF.R.U32.HI R31, RZ, 0xa, R31 ;  /* 0x0000000aff1f7819 */ /* 0x000fe2000001161f */
[----:B------:R-:W-:Y:S01]  /*5e60*/  HFMA2.MMA R41, R44, R9, R41 ;  /* 0x000000092c297235 */ /* 0x000fe20000000029 */
[----:B------:R-:W-:Y:S01]  /*5e70*/  LOP3.LUT R29, R29, 0x1f001f, RZ, 0xc0, !PT ;  /* 0x001f001f1d1d7812 */ /* 0x000fe200078ec0ff */
[----:B------:R-:W-:Y:S01]  /*5e80*/  HFMA2 R9, R45, R9, R38 ;  /* 0x000000092d097231 */ /* 0x000fe20000000026 */
[----:B------:R-:W-:Y:S01]  /*5e90*/  LOP3.LUT R30, R30, 0x1f001f, RZ, 0xc0, !PT ;  /* 0x001f001f1e1e7812 */ /* 0x000fe200078ec0ff */
[----:B------:R-:W-:Y:S01]  /*5ea0*/  HFMA2.MMA R40, R43, R10, R40 ;  /* 0x0000000a2b287235 */ /* 0x000fe20000000028 */
[----:B------:R-:W-:-:S02]  /*5eb0*/  LOP3.LUT R31, R31, 0x1f001f, RZ, 0xc0, !PT ;  /* 0x001f001f1f1f7812 */ /* 0x000fc400078ec0ff */
[----:B------:R-:W-:Y:S02]  /*5ec0*/  LOP3.LUT R43, R29, 0x64006400, RZ, 0xfc, !PT ;  /* 0x640064001d2b7812 */ /* 0x000fe400078efcff */
[----:B------:R-:W-:Y:S02]  /*5ed0*/  LOP3.LUT R44, R30, 0x64006400, RZ, 0xfc, !PT ;  /* 0x640064001e2c7812 */ /* 0x000fe400078efcff */
[----:B------:R-:W-:Y:S01]  /*5ee0*/  LOP3.LUT R45, R31, 0x64006400, RZ, 0xfc, !PT ;  /* 0x640064001f2d7812 */ /* 0x000fe200078efcff */
[----:B------:R-:W-:Y:S01]  /*5ef0*/  HADD2 R43, R43, -1040, -1040 ;  /* 0xe410e4102b2b7430 */ /* 0x000fe20000000000 */
[----:B------:R-:W-:Y:S01]  /*5f00*/  LOP3.LUT R47, R28, 0x10001, RZ, 0xc0, !PT ;  /* 0x000100011c2f7812 */ /* 0x000fe200078ec0ff */
[----:B------:R-:W-:Y:S01]  /*5f10*/  HADD2 R44, R44, -1040, -1040 ;  /* 0xe410e4102c2c7430 */ /* 0x000fe20000000000 */
[----:B------:R-:W0:Y:S01]  /*5f20*/  LDS.128 R28, [UR4+0x10] ;  /* 0x00001004ff1c7984 */ /* 0x000e220008000c00 */
[-C--:B------:R-:W-:Y:S01]  /*5f30*/  HFMA2 R43, R43, R10.reuse, R8 ;  /* 0x0000000a2b2b7231 */ /* 0x080fe20000000008 */
[----:B------:R-:W-:Y:S01]  /*5f40*/  LOP3.LUT R8, R24, 0x1f001f, RZ, 0xc0, !PT ;  /* 0x001f001f18087812 */ /* 0x000fe200078ec0ff */
[----:B------:R-:W-:Y:S01]  /*5f50*/  HADD2 R46, R45, -1040, -1040 ;  /* 0xe410e4102d2e7430 */ /* 0x000fe20000000000 */
[----:B------:R-:W-:Y:S01]  /*5f60*/  SHF.R.U32.HI R38, RZ, 0xe, R27 ;  /* 0x0000000eff267819 */ /* 0x000fe2000001161b */
[----:B------:R-:W-:Y:S01]  /*5f70*/  HFMA2.MMA R41, R44, R10, R41 ;  /* 0x0000000a2c297235 */ /* 0x000fe20000000029 */
[----:B------:R-:W-:Y:S01]  /*5f80*/  LOP3.LUT R8, R8, 0x64006400, RZ, 0xfc, !PT ;  /* 0x6400640008087812 */ /* 0x000fe200078efcff */
[----:B------:R-:W-:Y:S01]  /*5f90*/  HFMA2 R44, R46, R10, R9 ;  /* 0x0000000a2e2c7231 */ /* 0x000fe20000000009 */
[----:B------:R-:W-:-:S02]  /*5fa0*/  LOP3.LUT R45, R26, 0x1f001f, RZ, 0xc0, !PT ;  /* 0x001f001f1a2d7812 */ /* 0x000fc400078ec0ff */
[----:B------:R-:W-:Y:S01]  /*5fb0*/  LOP3.LUT R38, R47, 0x20002, R38, 0xf8, !PT ;  /* 0x000200022f267812 */ /* 0x000fe200078ef826 */
[----:B------:R-:W-:Y:S01]  /*5fc0*/  HADD2 R47, R8, -1040, -1040 ;  /* 0xe410e410082f7430 */ /* 0x000fe20000000000 */
[----:B------:R-:W-:Y:S02]  /*5fd0*/  LOP3.LUT R9, R25, 0x1f001f, RZ, 0xc0, !PT ;  /* 0x001f001f19097812 */ /* 0x000fe400078ec0ff */
[----:B------:R-:W-:Y:S02]  /*5fe0*/  LOP3.LUT R45, R45, 0x64006400, RZ, 0xfc, !PT ;  /* 0x640064002d2d7812 */ /* 0x000fe400078efcff */
[----:B------:R-:W-:Y:S01]  /*5ff0*/  LOP3.LUT R46, R27, 0x1f001f, RZ, 0xc0, !PT ;  /* 0x001f001f1b2e7812 */ /* 0x000fe200078ec0ff */
[----:B------:R-:W-:Y:S01]  /*6000*/  HFMA2.MMA R8, R47, R11, R40 ;  /* 0x0000000b2f087235 */ /* 0x000fe20000000028 */
[----:B------:R-:W-:Y:S01]  /*6010*/  SHF.R.U32.HI R10, RZ, 0xd, R12 ;  /* 0x0000000dff0a7819 */ /* 0x000fe2000001160c */
[----:B------:R-:W-:Y:S01]  /*6020*/  HADD2 R48, R45, -1040, -1040 ;  /* 0xe410e4102d307430 */ /* 0x000fe20000000000 */
[----:B------:R-:W-:-:S02]  /*6030*/  LOP3.LUT R9, R9, 0x64006400, RZ, 0xfc, !PT ;  /* 0x6400640009097812 */ /* 0x000fc400078efcff */
[----:B------:R-:W-:Y:S02]  /*6040*/  LOP3.LUT R40, R26, 0x3e003e0, RZ, 0xc0, !PT ;  /* 0x03e003e01a287812 */ /* 0x000fe400078ec0ff */
[----:B------:R-:W-:Y:S02]  /*6050*/  LOP3.LUT R46, R46, 0x64006400, RZ, 0xfc, !PT ;  /* 0x640064002e2e7812 */ /* 0x000fe400078efcff */
[----:B------:R-:W-:Y:S01]  /*6060*/  LOP3.LUT R39, R39, 0x40004, R10, 0xf8, !PT ;  /* 0x0004000427277812 */ /* 0x000fe200078ef80a */
[----:B------:R-:W-:Y:S01]  /*6070*/  HADD2 R10, R9, -1040, -1040 ;  /* 0xe410e410090a7430 */ /* 0x000fe20000000000 */
[----:B------:R-:W-:Y:S01]  /*6080*/  SHF.R.U32.HI R26, RZ, 0xa, R26 ;  /* 0x0000000aff1a7819 */ /* 0x000fe2000001161a */
[----:B------:R-:W-:Y:S01]  /*6090*/  HADD2 R45, R46, -1040, -1040 ;  /* 0xe410e4102e2d7430 */ /* 0x000fe20000000000 */
[----:B------:R-:W-:Y:S01]  /*60a0*/  LOP3.LUT R40, R40, 0x64006400, RZ, 0xfc, !PT ;  /* 0x6400640028287812 */ /* 0x000fe200078efcff */
[----:B------:R-:W-:Y:S01]  /*60b0*/  HFMA2.MMA R9, R48, R11, R41 ;  /* 0x0000000b30097235 */ /* 0x000fe20000000029 */
[----:B------:R-:W-:Y:S01]  /*60c0*/  LOP3.LUT R41, R24, 0x3e003e0, RZ, 0xc0, !PT ;  /* 0x03e003e018297812 */ /* 0x000fe200078ec0ff */
[----:B------:R-:W-:Y:S01]  /*60d0*/  HFMA2 R10, R10, R11, R43 ;  /* 0x0000000b0a0a7231 */ /* 0x000fe2000000002b */
[----:B------:R-:W-:Y:S01]  /*60e0*/  LOP3.LUT R26, R26, 0x1f001f, RZ, 0xc0, !PT ;  /* 0x001f001f1a1a7812 */ /* 0x000fe200078ec0ff */
[----:B------:R-:W-:Y:S01]  /*60f0*/  HFMA2 R40, R40, R37.H0_H0, -48, -48 ;  /* 0xd200d20028287431 */ /* 0x000fe20000040025 */
[----:B------:R-:W-:Y:S01]  /*6100*/  LOP3.LUT R43, R25, 0x3e003e0, RZ, 0xc0, !PT ;  /* 0x03e003e0192b7812 */ /* 0x000fe200078ec0ff */
[----:B------:R-:W-:Y:S01]  /*6110*/  HFMA2 R11, R45, R11, R44 ;  /* 0x0000000b2d0b7231 */ /* 0x000fe2000000002c */
[----:B------:R-:W-:-:S02]  /*6120*/  SHF.R.U32.HI R25, RZ, 0xa, R25 ;  /* 0x0000000aff197819 */ /* 0x000fc40000011619 */
[----:B------:R-:W-:Y:S01]  /*6130*/  LOP3.LUT R44, R41, 0x64006400, RZ, 0xfc, !PT ;  /* 0x64006400292c7812 */ /* 0x000fe200078efcff */
[-C--:B0-----:R-:W-:Y:S01]  /*6140*/  HFMA2.MMA R9, R40, R28.reuse, R9 ;  /* 0x0000001c28097235 */ /* 0x081fe20000000009 */
[----:B------:R-:W-:Y:S02]  /*6150*/  SHF.R.U32.HI R24, RZ, 0xa, R24 ;  /* 0x0000000aff187819 */ /* 0x000fe40000011618 */
        /* <DEDUP_REMOVED lines=8> */
[----:B------:R-:W-:Y:S01]  /*61e0*/  HFMA2.MMA R8, R45, R28, R8 ;  /* 0x0000001c2d087235 */ /* 0x000fe20000000008 */
[----:B------:R-:W-:Y:S01]  /*61f0*/  LOP3.LUT R41, R27, 0x3e003e0, RZ, 0xc0, !PT ;  /* 0x03e003e01b297812 */ /* 0x000fe200078ec0ff */
[-C--:B------:R-:W-:Y:S01]  /*6200*/  HFMA2 R10, R47, R28.reuse, R10 ;  /* 0x0000001c2f0a7231 */ /* 0x080fe2000000000a */
[----:B------:R-:W-:Y:S01]  /*6210*/  LOP3.LUT R24, R24, 0x64006400, RZ, 0xfc, !PT ;  /* 0x6400640018187812 */ /* 0x000fe200078efcff */
[----:B------:R-:W-:Y:S01]  /*6220*/  HADD2 R25, R25, -1040, -1040 ;  /* 0xe410e41019197430 */ /* 0x000fe20000000000 */
[----:B------:R-:W-:Y:S01]  /*6230*/  SHF.R.U32.HI R27, RZ, 0xa, R27 ;  /* 0x0000000aff1b7819 */ /* 0x000fe2000001161b */
[-C--:B------:R-:W-:Y:S01]  /*6240*/  HFMA2.MMA R45, R26, R29.reuse, R9 ;  /* 0x0000001d1a2d7235 */ /* 0x080fe20000000009 */
[----:B------:R-:W-:Y:S01]  /*6250*/  LOP3.LUT R44, R41, 0x64006400, RZ, 0xfc, !PT ;  /* 0x64006400292c7812 */ /* 0x000fe200078efcff */
[----:B------:R-:W-:Y:S01]  /*6260*/  HADD2 R41, R24, -1040, -1040 ;  /* 0xe410e41018297430 */ /* 0x000fe20000000000 */
[----:B------:R-:W-:Y:S01]  /*6270*/  LOP3.LUT R9, R12, 0x1f001f, RZ, 0xc0, !PT ;  /* 0x001f001f0c097812 */ /* 0x000fe200078ec0ff */
[----:B------:R-:W-:Y:S01]  /*6280*/  HFMA2 R10, R25, R29, R10 ;  /* 0x0000001d190a7231 */ /* 0x000fe2000000000a */
[----:B------:R-:W-:Y:S01]  /*6290*/  LOP3.LUT R27, R27, 0x1f001f, RZ, 0xc0, !PT ;  /* 0x001f001f1b1b7812 */ /* 0x000fe200078ec0ff */
[----:B------:R-:W-:Y:S01]  /*62a0*/  HFMA2 R44, R44, R37.H0_H0, -48, -48 ;  /* 0xd200d2002c2c7431 */ /* 0x000fe20000040025 */
[----:B------:R-:W-:Y:S01]  /*62b0*/  LOP3.LUT R24, R13, 0x1f001f, RZ, 0xc0, !PT ;  /* 0x001f001f0d187812 */ /* 0x000fe200078ec0ff */
[----:B------:R-:W-:Y:S01]  /*62c0*/  HFMA2.MMA R8, R41, R29, R8 ;  /* 0x0000001d29087235 */ /* 0x000fe20000000008 */
[----:B------:R-:W-:Y:S01]  /*62d0*/  LOP3.LUT R25, R14, 0x1f001f, RZ, 0xc0, !PT ;  /* 0x001f001f0e197812 */ /* 0x000fe200078ec0ff */
[----:B------:R-:W-:Y:S01]  /*62e0*/  HFMA2 R11, R44, R28, R11 ;  /* 0x0000001c2c0b7231 */ /* 0x000fe2000000000b */
[----:B------:R-:W-:-:S02]  /*62f0*/  LOP3.LUT R9, R9, 0x64006400, RZ, 0xfc, !PT ;  /* 0x6400640009097812 */ /* 0x000fc400078efcff */
        /* <DEDUP_REMOVED lines=8> */
[-C--:B------:R-:W-:Y:S01]  /*6380*/  HFMA2.MMA R9, R9, R30.reuse, R8 ;  /* 0x0000001e09097235 */ /* 0x080fe20000000008 */
[----:B------:R-:W-:Y:S01]  /*6390*/  HADD2 R24, R25, -1040, -1040 ;  /* 0xe410e41019187430 */ /* 0x000fe20000000000 */
[----:B------:R-:W-:Y:S01]  /*63a0*/  LOP3.LUT R8, R20, 0x3e003e0, RZ, 0xc0, !PT ;  /* 0x03e003e014087812 */ /* 0x000fe200078ec0ff */
[----:B------:R-:W-:Y:S01]  /*63b0*/  HFMA2 R11, R28, R29, R11 ;  /* 0x0000001d1c0b7231 */ /* 0x000fe2000000000b */
[----:B------:R-:W-:Y:S01]  /*63c0*/  LOP3.LUT R48, R13, 0x3e003e0, RZ, 0xc0, !PT ;  /* 0x03e003e00d307812 */ /* 0x000fe200078ec0ff */
[----:B------:R-:W-:Y:S01]  /*63d0*/  HADD2 R26, R26, -1040, -1040 ;  /* 0xe410e4101a1a7430 */ /* 0x000fe20000000000 */
[----:B------:R-:W-:Y:S01]  /*63e0*/  LOP3.LUT R46, R15, 0x3e003e0, RZ, 0xc0, !PT ;  /* 0x03e003e00f2e7812 */ /* 0x000fe200078ec0ff */
[-C--:B------:R-:W-:Y:S01]  /*63f0*/  HFMA2 R44, R27, R30.reuse, R10 ;  /* 0x0000001e1b2c7231 */ /* 0x080fe2000000000a */
[----:B------:R-:W-:Y:S01]  /*6400*/  LOP3.LUT R10, R12, 0x3e003e0, RZ, 0xc0, !PT ;  /* 0x03e003e00c0a7812 */ /* 0x000fe200078ec0ff */
[----:B------:R-:W-:Y:S01]  /*6410*/  HFMA2.MMA R45, R24, R30, R45 ;  /* 0x0000001e182d7235 */ /* 0x000fe2000000002d */
[----:B------:R-:W-:Y:S01]  /*6420*/  LOP3.LUT R52, R14, 0x3e003e0, RZ, 0xc0, !PT ;  /* 0x03e003e00e347812 */ /* 0x000fe200078ec0ff */
[----:B------:R-:W-:Y:S01]  /*6430*/  HFMA2 R40, R26, R30, R11 ;  /* 0x0000001e1a287231 */ /* 0x000fe2000000000b */
[----:B------:R-:W-:-:S02]  /*6440*/  SHF.R.U32.HI R43, RZ, 0xd, R13 ;  /* 0x0000000dff2b7819 */ /* 0x000fc4000001160d */
        /* <DEDUP_REMOVED lines=12> */
[----:B------:R-:W-:Y:S01]  /*6510*/  LOP3.LUT R42, R42, 0x40004, R43, 0xf8, !PT ;  /* 0x000400042a2a7812 */ /* 0x000fe200078ef82b */
[----:B------:R-:W-:Y:S01]  /*6520*/  HFMA2 R43, R46, R37.H0_H0, -48, -48 ;  /* 0xd200d2002e2b7431 */ /* 0x000fe20000040025 */
[----:B------:R-:W-:Y:S01]  /*6530*/  LOP3.LUT R24, R24, 0x64006400, RZ, 0xfc, !PT ;  /* 0x6400640018187812 */ /* 0x000fe200078efcff */
[-C--:B------:R-:W-:Y:S01]  /*6540*/  HFMA2 R44, R11, R31.reuse, R44 ;  /* 0x0000001f0b2c7231 */ /* 0x080fe2000000002c */
[----:B------:R-:W-:Y:S01]  /*6550*/  LOP3.LUT R50, R50, 0x64006400, RZ, 0xfc, !PT ;  /* 0x6400640032327812 */ /* 0x000fe200078efcff */
[----:B------:R-:W-:Y:S01]  /*6560*/  HFMA2.MMA R45, R8, R31, R45 ;  /* 0x0000001f082d7235 */ /* 0x000fe2000000002d */
[----:B------:R-:W-:Y:S01]  /*6570*/  LOP3.LUT R27, R27, 0x64006400, RZ, 0xfc, !PT ;  /* 0x640064001b1b7812 */ /* 0x000fe200078efcff */
[----:B------:R-:W-:Y:S01]  /*6580*/  HFMA2 R40, R43, R31, R40 ;  /* 0x0000001f2b287231 */ /* 0x000fe20000000028 */
[----:B------:R-:W-:Y:S01]  /*6590*/  SHF.R.U32.HI R13, RZ, 0xa, R13 ;  /* 0x0000000aff0d7819 */ /* 0x000fe2000001160d */
[-C--:B------:R-:W-:Y:S01]  /*65a0*/  HFMA2 R29, R50, R37.reuse.H0_H0, -48, -48 ;  /* 0xd200d200321d7431 */ /* 0x080fe20000040025 */
[----:B------:R-:W-:Y:S01]  /*65b0*/  SHF.R.U32.HI R49, RZ, 0xd, R15 ;  /* 0x0000000dff317819 */ /* 0x000fe2000001160f */
[----:B------:R-:W-:Y:S01]  /*65c0*/  HFMA2 R27, R27, R37.H0_H0, -48, -48 ;  /* 0xd200d2001b1b7431 */ /* 0x000fe20000040025 */
[----:B------:R-:W-:-:S02]  /*65d0*/  LOP3.LUT R13, R13, 0x1f001f, RZ, 0xc0, !PT ;  /* 0x001f001f0d0d7812 */ /* 0x000fc400078ec0ff */
[----:B------:R-:W-:Y:S02]  /*65e0*/  SHF.R.U32.HI R12, RZ, 0xa, R12 ;  /* 0x0000000aff0c7819 */ /* 0x000fe4000001160c */
[----:B------:R-:W-:Y:S02]  /*65f0*/  LOP3.LUT R13, R13, 0x64006400, RZ, 0xfc, !PT ;  /* 0x640064000d0d7812 */ /* 0x000fe400078efcff */
[----:B------:R-:W-:Y:S02]  /*6600*/  LOP3.LUT R12, R12, 0x1f001f, RZ, 0xc0, !PT ;  /* 0x001f001f0c0c7812 */ /* 0x000fe400078ec0ff */
[----:B------:R-:W-:Y:S01]  /*6610*/  SHF.R.U32.HI R15, RZ, 0xa, R15 ;  /* 0x0000000aff0f7819 */ /* 0x000fe2000001160f */
[----:B------:R-:W-:Y:S01]  /*6620*/  HADD2 R13, R13, -1040, -1040 ;  /* 0xe410e4100d0d7430 */ /* 0x000fe20000000000 */
[----:B------:R-:W-:-:S05]  /*6630*/  LOP3.LUT R12, R12, 0x64006400, RZ, 0xfc, !PT ;  /* 0x640064000c0c7812 */ /* 0x000fca00078efcff */
[----:B------:R-:W-:Y:S01]  /*6640*/  HADD2 R12, R12, -1040, -1040 ;  /* 0xe410e4100c0c7430 */ /* 0x000fe20000000000 */
[----:B--2---:R-:W-:Y:S02]  /*6650*/  LOP3.LUT R26, R16, 0x3e003e0, RZ, 0xc0, !PT ;  /* 0x03e003e0101a7812 */ /* 0x004fe400078ec0ff */
        /* <DEDUP_REMOVED lines=8> */
[-C--:B------:R-:W-:Y:S02]  /*66e0*/  HFMA2 R41, R24, R37.reuse.H0_H0, -48, -48 ;  /* 0xd200d20018297431 */ /* 0x080fe40000040025 */
[-C--:B------:R-:W-:Y:S02]  /*66f0*/  HFMA2 R24, R30, R37.reuse.H0_H0, -48, -48 ;  /* 0xd200d2001e187431 */ /* 0x080fe40000040025 */
[-C--:B------:R-:W-:Y:S01]  /*6700*/  HFMA2 R26, R46, R37.reuse.H0_H0, -48, -48 ;  /* 0xd200d2002e1a7431 */ /* 0x080fe20000040025 */
[--C-:B------:R-:W-:Y:S01]  /*6710*/  SHF.R.U32.HI R46, RZ, 0xd, R14.reuse ;  /* 0x0000000dff2e7819 */ /* 0x100fe2000001160e */
[----:B------:R-:W-:Y:S01]  /*6720*/  HFMA2 R30, R48, R37.H0_H0, -48, -48 ;  /* 0xd200d200301e7431 */ /* 0x000fe20000040025 */
[----:B------:R-:W-:Y:S01]  /*6730*/  HFMA2.MMA R37, R10, R31, R9 ;  /* 0x0000001f0a257235 */ /* 0x000fe20000000009 */
[----:B------:R-:W-:Y:S01]  /*6740*/  SHF.R.U32.HI R14, RZ, 0xa, R14 ;  /* 0x0000000aff0e7819 */ /* 0x000fe2000001160e */
[----:B------:R-:W0:Y:S01]  /*6750*/  LDS.128 R8, [UR4+0x20] ;  /* 0x00002004ff087984 */ /* 0x000e220008000c00 */
[----:B------:R-:W-:-:S02]  /*6760*/  LOP3.LUT R47, R33, 0x40004, R46, 0xf8, !PT ;  /* 0x00040004212f7812 */ /* 0x000fc400078ef82e */
[----:B------:R-:W-:Y:S02]  /*6770*/  LOP3.LUT R46, R38, 0x40004, R49, 0xf8, !PT ;  /* 0x00040004262e7812 */ /* 0x000fe400078ef831 */
[----:B------:R-:W-:Y:S02]  /*6780*/  SHF.R.U32.HI R38, RZ, 0xc, R20 ;  /* 0x0000000cff267819 */ /* 0x000fe40000011614 */
[----:B------:R-:W-:Y:S02]  /*6790*/  SHF.R.U32.HI R33, RZ, 0xc, R21 ;  /* 0x0000000cff217819 */ /* 0x000fe40000011615 */
[----:B------:R-:W-:Y:S02]  /*67a0*/  LOP3.LUT R38, R39, 0x80008, R38, 0xf8, !PT ;  /* 0x0008000827267812 */ /* 0x000fe400078ef826 */
[----:B------:R-:W-:Y:S02]  /*67b0*/  SHF.R.U32.HI R39, RZ, 0xc, R23 ;  /* 0x0000000cff277819 */ /* 0x000fe40000011617 */
[----:B------:R-:W-:-:S02]  /*67c0*/  LOP3.LUT R33, R42, 0x80008, R33, 0xf8, !PT ;  /* 0x000800082a217812 */ /* 0x000fc400078ef821 */
[----:B------:R-:W-:Y:S02]  /*67d0*/  LOP3.LUT R39, R46, 0x80008, R39, 0xf8, !PT ;  /* 0x000800082e277812 */ /* 0x000fe400078ef827 */
[----:B------:R-:W-:Y:S02]  /*67e0*/  SHF.R.U32.HI R46, RZ, 0xb, R17 ;  /* 0x0000000bff2e7819 */ /* 0x000fe40000011611 */
[----:B------:R-:W-:Y:S02]  /*67f0*/  LOP3.LUT R14, R14, 0x1f001f, RZ, 0xc0, !PT ;  /* 0x001f001f0e0e7812 */ /* 0x000fe400078ec0ff */
[----:B------:R-:W-:Y:S02]  /*6800*/  LOP3.LUT R33, R33, 0x100010, R46, 0xf8, !PT ;  /* 0x0010001021217812 */ /* 0x000fe400078ef82e */
[----:B------:R-:W-:Y:S02]  /*6810*/  SHF.R.U32.HI R46, RZ, 0xb, R19 ;  /* 0x0000000bff2e7819 */ /* 0x000fe40000011613 */
[----:B------:R-:W-:-:S02]  /*6820*/  LOP3.LUT R43, R14, 0x64006400, RZ, 0xfc, !PT ;  /* 0x640064000e2b7812 */ /* 0x000fc400078efcff */
[----:B------:R-:W-:Y:S02]  /*6830*/  LOP3.LUT R39, R39, 0x100010, R46, 0xf8, !PT ;  /* 0x0010001027277812 */ /* 0x000fe400078ef82e */
[----:B------:R-:W-:Y:S01]  /*6840*/  LOP3.LUT R14, R22, 0x1f001f, RZ, 0xc0, !PT ;  /* 0x001f001f160e7812 */ /* 0x000fe200078ec0ff */
[----:B------:R-:W-:Y:S01]  /*6850*/  HADD2 R46, R43, -1040, -1040 ;  /* 0xe410e4102b2e7430 */ /* 0x000fe20000000000 */
[--C-:B------:R-:W-:Y:S02]  /*6860*/  SHF.R.U32.HI R42, RZ, 0xc, R22.reuse ;  /* 0x0000000cff2a7819 */ /* 0x100fe40000011616 */
[----:B------:R-:W-:Y:S02]  /*6870*/  LOP3.LUT R14, R14, 0x64006400, RZ, 0xfc, !PT ;  /* 0x640064000e0e7812 */ /* 0x000fe400078efcff */
[----:B------:R-:W-:Y:S02]  /*6880*/  SHF.R.U32.HI R22, RZ, 0xa, R22 ;  /* 0x0000000aff167819 */ /* 0x000fe40000011616 */
[----:B------:R-:W-:-:S02]  /*6890*/  LOP3.LUT R42, R47, 0x80008, R42, 0xf8, !PT ;  /* 0x000800082f2a7812 */ /* 0x000fc400078ef82a */
[----:B------:R-:W-:Y:S01]  /*68a0*/  LOP3.LUT R22, R22, 0x1f001f, RZ, 0xc0, !PT ;  /* 0x001f001f16167812 */ /* 0x000fe200078ec0ff */
[-C--:B0-----:R-:W-:Y:S01]  /*68b0*/  HFMA2 R31, R13, R8.reuse, R44 ;  /* 0x000000080d1f7231 */ /* 0x081fe2000000002c */
[----:B------:R-:W-:Y:S01]  /*68c0*/  LOP3.LUT R44, R15, 0x1f001f, RZ, 0xc0, !PT ;  /* 0x001f001f0f2c7812 */ /* 0x000fe200078ec0ff */
[-C--:B------:R-:W-:Y:S01]  /*68d0*/  HFMA2.MMA R37, R12, R8.reuse, R37 ;  /* 0x000000080c257235 */ /* 0x080fe20000000025 */
[----:B------:R-:W-:Y:S01]  /*68e0*/  LOP3.LUT R13, R20, 0x1f001f, RZ, 0xc0, !PT ;  /* 0x001f001f140d7812 */ /* 0x000fe200078ec0ff */
[----:B------:R-:W-:Y:S01]  /*68f0*/  HFMA2.MMA R45, R46, R8, R45 ;  /* 0x000000082e2d7235 */ /* 0x000fe2000000002d */
        /* <DEDUP_REMOVED lines=8> */
[----:B------:R-:W-:Y:S01]  /*6980*/  HFMA2 R40, R43, R8, R40 ;  /* 0x000000082b287231 */ /* 0x000fe20000000028 */
[----:B------:R-:W-:-:S02]  /*6990*/  LOP3.LUT R15, R15, 0x64006400, RZ, 0xfc, !PT ;  /* 0x640064000f0f7812 */ /* 0x000fc400078efcff */
[----:B------:R-:W-:Y:S01]  /*69a0*/  SHF.R.U32.HI R21, RZ, 0xa, R21 ;  /* 0x0000000aff157819 */ /* 0x000fe20000011615 */
[-C--:B------:R-:W-:Y:S01]  /*69b0*/  HFMA2.MMA R8, R44, R9.reuse, R37 ;  /* 0x000000092c087235 */ /* 0x080fe20000000025 */
[----:B------:R-:W-:Y:S01]  /*69c0*/  HADD2 R44, R12, -1040, -1040 ;  /* 0xe410e4100c2c7430 */ /* 0x000fe20000000000 */
[----:B------:R-:W-:Y:S01]  /*69d0*/  SHF.R.U32.HI R20, RZ, 0xa, R20 ;  /* 0x0000000aff147819 */ /* 0x000fe20000011614 */
[----:B------:R-:W-:Y:S01]  /*69e0*/  HADD2 R43, R15, -1040, -1040 ;  /* 0xe410e4100f2b7430 */ /* 0x000fe20000000000 */
[----:B------:R-:W-:Y:S01]  /*69f0*/  HFMA2.MMA R37, R46, R9, R45 ;  /* 0x000000092e257235 */ /* 0x000fe2000000002d */
[----:B------:R-:W0:Y:S01]  /*6a00*/  LDS.128 R12, [UR4+0x30] ;  /* 0x00003004ff0c7984 */ /* 0x000e220008000c00 */
[----:B------:R-:W-:Y:S01]  /*6a10*/  LOP3.LUT R21, R21, 0x1f001f, RZ, 0xc0, !PT ;  /* 0x001f001f15157812 */ /* 0x000fe200078ec0ff */
[-C--:B------:R-:W-:Y:S01]  /*6a20*/  HFMA2 R31, R44, R9.reuse, R31 ;  /* 0x000000092c1f7231 */ /* 0x080fe2000000001f */
[----:B------:R-:W-:Y:S01]  /*6a30*/  SHF.R.U32.HI R23, RZ, 0xa, R23 ;  /* 0x0000000aff177819 */ /* 0x000fe20000011617 */
[----:B------:R-:W-:Y:S01]  /*6a40*/  HFMA2 R9, R43, R9, R40 ;  /* 0x000000092b097231 */ /* 0x000fe20000000028 */
[----:B------:R-:W-:Y:S01]  /*6a50*/  LOP3.LUT R20, R20, 0x1f001f, RZ, 0xc0, !PT ;  /* 0x001f001f14147812 */ /* 0x000fe200078ec0ff */
[-C--:B------:R-:W-:Y:S01]  /*6a60*/  HFMA2.MMA R8, R25, R10.reuse, R8 ;  /* 0x0000000a19087235 */ /* 0x080fe20000000008 */
[----:B------:R-:W-:Y:S01]  /*6a70*/  LOP3.LUT R21, R21, 0x64006400, RZ, 0xfc, !PT ;  /* 0x6400640015157812 */ /* 0x000fe200078efcff */
[-C--:B------:R-:W-:Y:S01]  /*6a80*/  HFMA2 R31, R29, R10.reuse, R31 ;  /* 0x0000000a1d1f7231 */ /* 0x080fe2000000001f */
[----:B------:R-:W-:Y:S01]  /*6a90*/  LOP3.LUT R23, R23, 0x1f001f, RZ, 0xc0, !PT ;  /* 0x001f001f17177812 */ /* 0x000fe200078ec0ff */
        /* <DEDUP_REMOVED lines=10> */
[-C--:B------:R-:W-:Y:S01]  /*6b40*/  HFMA2 R31, R10, R11.reuse, R31 ;  /* 0x0000000b0a1f7231 */ /* 0x080fe2000000001f */
[----:B------:R-:W-:Y:S01]  /*6b50*/  LOP3.LUT R40, R40, 0x64006400, RZ, 0xfc, !PT ;  /* 0x6400640028287812 */ /* 0x000fe200078efcff */
[----:B------:R-:W-:Y:S01]  /*6b60*/  HADD2 R10, R23, -1040, -1040 ;  /* 0xe410e410170a7430 */ /* 0x000fe20000000000 */
[-C--:B------:R-:W-:Y:S01]  /*6b70*/  HFMA2.MMA R8, R25, R11.reuse, R8 ;  /* 0x0000000b19087235 */ /* 0x080fe20000000008 */
[----:B------:R-:W-:Y:S01]  /*6b80*/  LOP3.LUT R44, R44, 0x64006400, RZ, 0xfc, !PT ;  /* 0x640064002c2c7812 */ /* 0x000fe200078efcff */
[----:B------:R-:W-:Y:S01]  /*6b90*/  HFMA2.MMA R37, R22, R11, R37 ;  /* 0x0000000b16257235 */ /* 0x000fe20000000025 */
[----:B------:R-:W-:Y:S01]  /*6ba0*/  HFMA2 R9, R10, R11, R9 ;  /* 0x0000000b0a097231 */ /* 0x000fe20000000009 */
[--C-:B------:R-:W-:Y:S01]  /*6bb0*/  SHF.R.U32.HI R47, RZ, 0xb, R16.reuse ;  /* 0x0000000bff2f7819 */ /* 0x100fe20000011610 */
[----:B------:R-:W-:Y:S01]  /*6bc0*/  HADD2 R11, R40, -1040, -1040 ;  /* 0xe410e410280b7430 */ /* 0x000fe20000000000 */
[----:B------:R-:W-:Y:S01]  /*6bd0*/  SHF.R.U32.HI R16, RZ, 0xa, R16 ;  /* 0x0000000aff107819 */ /* 0x000fe20000011610 */
[----:B------:R-:W-:Y:S01]  /*6be0*/  HADD2 R44, R44, -1040, -1040 ;  /* 0xe410e4102c2c7430 */ /* 0x000fe20000000000 */
[----:B------:R-:W-:-:S02]  /*6bf0*/  LOP3.LUT R38, R38, 0x100010, R47, 0xf8, !PT ;  /* 0x0010001026267812 */ /* 0x000fc400078ef82f */
[--C-:B------:R-:W-:Y:S02]  /*6c00*/  SHF.R.U32.HI R47, RZ, 0xb, R18.reuse ;  /* 0x0000000bff2f7819 */ /* 0x100fe40000011612 */
[----:B------:R-:W-:Y:S02]  /*6c10*/  LOP3.LUT R43, R17, 0x1f001f, RZ, 0xc0, !PT ;  /* 0x001f001f112b7812 */ /* 0x000fe400078ec0ff */
[----:B------:R-:W-:Y:S02]  /*6c20*/  SHF.R.U32.HI R18, RZ, 0xa, R18 ;  /* 0x0000000aff127819 */ /* 0x000fe40000011612 */
[----:B------:R-:W-:Y:S01]  /*6c30*/  LOP3.LUT R16, R16, 0x1f001f, RZ, 0xc0, !PT ;  /* 0x001f001f10107812 */ /* 0x000fe200078ec0ff */
[-C--:B0-----:R-:W-:Y:S01]  /*6c40*/  HFMA2.MMA R8, R11, R12.reuse, R8 ;  /* 0x0000000c0b087235 */ /* 0x081fe20000000008 */
[----:B------:R-:W-:Y:S01]  /*6c50*/  SHF.R.U32.HI R17, RZ, 0xa, R17 ;  /* 0x0000000aff117819 */ /* 0x000fe20000011611 */
[----:B------:R-:W-:Y:S01]  /*6c60*/  HFMA2.MMA R37, R44, R12, R37 ;  /* 0x0000000c2c257235 */ /* 0x000fe20000000025 */
[----:B------:R-:W-:-:S02]  /*6c70*/  LOP3.LUT R43, R43, 0x64006400, RZ, 0xfc, !PT ;  /* 0x640064002b2b7812 */ /* 0x000fc400078efcff */
[----:B------:R-:W-:Y:S02]  /*6c80*/  LOP3.LUT R45, R19, 0x1f001f, RZ, 0xc0, !PT ;  /* 0x001f001f132d7812 */ /* 0x000fe400078ec0ff */
[----:B------:R-:W-:Y:S01]  /*6c90*/  LOP3.LUT R18, R18, 0x1f001f, RZ, 0xc0, !PT ;  /* 0x001f001f12127812 */ /* 0x000fe200078ec0ff */
[----:B------:R-:W-:Y:S01]  /*6ca0*/  HADD2 R10, R43, -1040, -1040 ;  /* 0xe410e4102b0a7430 */ /* 0x000fe20000000000 */
[----:B------:R-:W-:Y:S01]  /*6cb0*/  LOP3.LUT R16, R16, 0x64006400, RZ, 0xfc, !PT ;  /* 0x6400640010107812 */ /* 0x000fe200078efcff */
[-C--:B------:R-:W-:Y:S01]  /*6cc0*/  HFMA2.MMA R8, R28, R13.reuse, R8 ;  /* 0x0000000d1c087235 */ /* 0x080fe20000000008 */
[----:B------:R-:W-:Y:S01]  /*6cd0*/  LOP3.LUT R17, R17, 0x1f001f, RZ, 0xc0, !PT ;  /* 0x001f001f11117812 */ /* 0x000fe200078ec0ff */
[----:B------:R-:W-:Y:S01]  /*6ce0*/  HFMA2.MMA R37, R24, R13, R37 ;  /* 0x0000000d18257235 */ /* 0x000fe20000000025 */
[----:B------:R-:W-:Y:S01]  /*6cf0*/  SHF.R.U32.HI R19, RZ, 0xa, R19 ;  /* 0x0000000aff137819 */ /* 0x000fe20000011613 */
[----:B------:R-:W-:Y:S01]  /*6d00*/  HADD2 R11, R16, -1040, -1040 ;  /* 0xe410e410100b7430 */ /* 0x000fe20000000000 */
        /* <DEDUP_REMOVED lines=8> */
[-C--:B------:R-:W-:Y:S01]  /*6d90*/  HFMA2 R31, R26, R13.reuse, R31 ;  /* 0x0000000d1a1f7231 */ /* 0x080fe2000000001f */
[----:B------:R-:W-:Y:S01]  /*6da0*/  LOP3.LUT R38, R38, 0x64006400, RZ, 0xfc, !PT ;  /* 0x6400640026267812 */ /* 0x000fe200078efcff */
[----:B------:R-:W-:Y:S01]  /*6db0*/  HADD2 R10, R17, -1040, -1040 ;  /* 0xe410e410110a7430 */ /* 0x000fe20000000000 */
[----:B------:R-:W-:Y:S01]  /*6dc0*/  LOP3.LUT R19, R19, 0x64006400, RZ, 0xfc, !PT ;  /* 0x6400640013137812 */ /* 0x000fe200078efcff */
[-C--:B------:R-:W-:Y:S01]  /*6dd0*/  HFMA2.MMA R8, R11, R14.reuse, R8 ;  /* 0x0000000e0b087235 */ /* 0x080fe20000000008 */
[----:B------:R-:W-:Y:S01]  /*6de0*/  LOP3.LUT R42, R42, 0x64006400, RZ, 0xfc, !PT ;  /* 0x640064002a2a7812 */ /* 0x000fe200078efcff */
[----:B------:R-:W-:Y:S01]  /*6df0*/  HFMA2 R9, R20, R12, R9 ;  /* 0x0000000c14097231 */ /* 0x000fe20000000009 */
[----:B------:R-:W-:Y:S01]  /*6e00*/  HFMA2.MMA R37, R18, R14, R37 ;  /* 0x0000000e12257235 */ /* 0x000fe20000000025 */
[----:B------:R-:W-:Y:S01]  /*6e10*/  HADD2 R11, R38, -1040, -1040 ;  /* 0xe410e410260b7430 */ /* 0x000fe20000000000 */
[----:B------:R-:W-:Y:S01]  /*6e20*/  LOP3.LUT R33, R33, 0x64006400, RZ, 0xfc, !PT ;  /* 0x6400640021217812 */ /* 0x000fe200078efcff */
[----:B------:R-:W-:Y:S01]  /*6e30*/  HFMA2 R31, R10, R14, R31 ;  /* 0x0000000e0a1f7231 */ /* 0x000fe2000000001f */
[----:B------:R-:W-:Y:S01]  /*6e40*/  LOP3.LUT R39, R39, 0x64006400, RZ, 0xfc, !PT ;  /* 0x6400640027277812 */ /* 0x000fe200078efcff */
[----:B------:R-:W-:-:S02]  /*6e50*/  HFMA2 R9, R30, R13, R9 ;  /* 0x0000000d1e097231 */ /* 0x000fc40000000009 */
[----:B------:R-:W-:Y:S01]  /*6e60*/  HADD2 R10, R19, -1040, -1040 ;  /* 0xe410e410130a7430 */ /* 0x000fe20000000000 */
[-C--:B------:R-:W-:Y:S01]  /*6e70*/  HFMA2.MMA R8, R11, R15.reuse, R8 ;  /* 0x0000000f0b087235 */ /* 0x080fe20000000008 */
[----:B------:R-:W-:Y:S02]  /*6e80*/  HADD2 R42, R42, -1040, -1040 ;  /* 0xe410e4102a2a7430 */ /* 0x000fe40000000000 */
[----:B------:R-:W-:Y:S02]  /*6e90*/  HFMA2 R9, R10, R14, R9 ;  /* 0x0000000e0a097231 */ /* 0x000fe40000000009 */
[----:B------:R-:W-:Y:S02]  /*6ea0*/  HADD2 R10, R33, -1040, -1040 ;  /* 0xe410e410210a7430 */ /* 0x000fe40000000000 */
[----:B------:R-:W-:Y:S01]  /*6eb0*/  HFMA2.MMA R37, R42, R15, R37 ;  /* 0x0000000f2a257235 */ /* 0x000fe20000000025 */
[----:B------:R-:W-:Y:S02]  /*6ec0*/  HADD2 R12, R39, -1040, -1040 ;  /* 0xe410e410270c7430 */ /* 0x000fe40000000000 */
[----:B------:R-:W-:-:S02]  /*6ed0*/  HFMA2 R31, R10, R15, R31 ;  /* 0x0000000f0a1f7231 */ /* 0x000fc4000000001f */
[----:B------:R-:W-:Y:S02]  /*6ee0*/  HFMA2 R9, R12, R15, R9 ;  /* 0x0000000f0c097231 */ /* 0x000fe40000000009 */
        /* <DEDUP_REMOVED lines=8> */
.L_x_4600:
[----:B------:R-:W-:Y:S01]  /*6f70*/  ISETP.LT.AND P0, PT, R36, R7, PT ;  /* 0x000000072400720c */ /* 0x000fe20003f01270 */
[----:B------:R-:W-:Y:S01]  /*6f80*/  UIADD3 UR4, UR4, 0x40, URZ ;  /* 0x0000004004047890 */ /* 0x000fe2000fffe03f */
[----:B-----5:R-:W-:Y:S01]  /*6f90*/  IMAD.WIDE R26, R32, 0x4, R34 ;  /* 0x00000004201a7825 */ /* 0x020fe200078e0222 */
[----:B------:R-:W-:-:S10]  /*6fa0*/  MOV R34, R36 ;  /* 0x0000002400227202 */ /* 0x000fd40000000f00 */
[----:B------:R-:W-:Y:S05]  /*6fb0*/  @!P2 BRA P0, `(.L_x_4601) ;  /* 0xffffffe8006ca947 */ /* 0x000fea000003ffff */
.L_x_4599:
[----:B------:R-:W-:Y:S01]  /*6fc0*/  ISETP.GE.AND P0, PT, R34, R7, PT ;  /* 0x000000072200720c */ /* 0x000fe20003f06270 */
[----:B------:R-:W-:-:S03]  /*6fd0*/  ULDC UR5, c[0x0][0x264] ;  /* 0x0000990000057ab9 */ /* 0x000fc60000000800 */
[----:B------:R-:W-:-:S13]  /*6fe0*/  ISETP.GE.OR P0, PT, R34, UR5, P0 ;  /* 0x0000000522007c0c */ /* 0x000fda0008706670 */
[----:B------:R-:W-:Y:S05]  /*6ff0*/  @P0 BRA `(.L_x_4602) ;  /* 0x00000024003c0947 */ /* 0x000fea0003800000 */
[----:B------:R-:W-:Y:S01]  /*7000*/  SHF.R.S32.HI R24, RZ, 0x1f, R32 ;  /* 0x0000001fff187819 */ /* 0x000fe20000011420 */
[----:B------:R-:W-:-:S06]  /*7010*/  ULDC UR5, c[0x0][0x264] ;  /* 0x0000990000057ab9 */ /* 0x000fcc0000000800 */
.L_x_4604:
[----:B------:R-:W-:-:S13]  /*7020*/  ISETP.NE.AND P0, PT, R34, R3, PT ;  /* 0x000000032200720c */ /* 0x000fda0003f05270 */
[----:B------:R-:W1:Y:S01]  /*7030*/  @!P0 LDC.64 R8, c[0x0][0x248] ;  /* 0x00009200ff088b82 */ /* 0x000e620000000a00 */
[----:B------:R-:W-:Y:S01]  /*7040*/  @!P0 VIADD R6, R6, 0x1 ;  /* 0x0000000106068836 */ /* 0x000fe20000000000 */
[----:B------:R-:W-:-:S04]  /*7050*/  @!P0 LEA R11, R34, 0x1, 0x1 ;  /* 0x00000001220b8811 */ /* 0x000fc800078e08ff */
[----:B------:R-:W-:Y:S01]  /*7060*/  @!P0 LEA R10, R6, R1, 0x3 ;  /* 0x00000001060a8211 */ /* 0x000fe200078e18ff */
[----:B-1----:R-:W-:-:S05]  /*7070*/  @!P0 IMAD.WIDE R8, R11, 0x2, R8 ;  /* 0x000000020b088825 */ /* 0x002fca00078e0208 */
[----:B------:R-:W2:Y:S04]  /*7080*/  @!P0 LDL.64 R10, [R10] ;  /* 0x000000000a0a8983 */ /* 0x000ea80000100a00 */
[----:B------:R-:W3:Y:S01]  /*7090*/  @!P0 LDG.E.U16.CONSTANT R9, desc[UR6][R8.64] ;  /* 0x0000000608098981 */ /* 0x000ee2000c1e9500 */
[----:B--2---:R-:W-:Y:S02]  /*70a0*/  @!P0 PRMT R2, R10, 0x7610, R2 ;  /* 0x000076100a028816 */ /* 0x004fe40000000002 */
[----:B------:R-:W-:Y:S02]  /*70b0*/  @!P0 PRMT R0, R11, 0x7610, R0 ;  /* 0x000076100b008816 */ /* 0x000fe40000000000 */
[----:B---3--:R-:W-:Y:S02]  /*70c0*/  @!P0 IADD3 R3, R9, R34, RZ ;  /* 0x0000002209038210 */ /* 0x008fe40007ffe0ff */
[----:B------:R-:W-:-:S02]  /*70d0*/  @!P0 PRMT R2, R2, 0x7610, R10 ;  /* 0x0000761002028816 */ /* 0x000fc4000000000a */
[----:B------:R-:W-:Y:S01]  /*70e0*/  @!P0 PRMT R0, R0, 0x7610, R11 ;  /* 0x0000761000008816 */ /* 0x000fe2000000000b */
[----:B------:R-:W-:Y:S06]  /*70f0*/  @P1 BRA `(.L_x_4603) ;  /* 0x0000002000dc1947 */ /* 0x000fec0003800000 */
[----:B------:R-:W2:Y:S01]  /*7100*/  LDG.E.128.CONSTANT R16, desc[UR6][R26.64] ;  /* 0x000000061a107981 */ /* 0x000ea2000c1e9d00 */
[----:B------:R-:W1:Y:S03]  /*7110*/  LDC R25, c[0x0][0x23c] ;  /* 0x00008f00ff197b82 */ /* 0x000e660000000800 */
[----:B------:R-:W3:Y:S01]  /*7120*/  LDS.64 R28, [UR4] ;  /* 0x00000004ff1c7984 */ /* 0x000ee20008000a00 */
[----:B-1----:R-:W-:-:S04]  /*7130*/  LEA R36, P0, R25, R26, 0x2 ;  /* 0x0000001a19247211 */ /* 0x002fc800078010ff */
[----:B------:R-:W-:-:S05]  /*7140*/  LEA.HI.X R37, R25, R27, R24, 0x2, P0 ;  /* 0x0000001b19257211 */ /* 0x000fca00000f1418 */
[----:B------:R1:W4:Y:S01]  /*7150*/  LDG.E.128.CONSTANT R12, desc[UR6][R36.64] ;  /* 0x00000006240c7981 */ /* 0x000322000c1e9d00 */
[----:B------:R-:W-:-:S05]  /*7160*/  IMAD.WIDE R22, R25, 0x4, R36 ;  /* 0x0000000419167825 */ /* 0x000fca00078e0224 */
[----:B------:R5:W4:Y:S01]  /*7170*/  LDG.E.128.CONSTANT R8, desc[UR6][R22.64] ;  /* 0x0000000616087981 */ /* 0x000b22000c1e9d00 */
[----:B------:R-:W-:Y:S02]  /*7180*/  IMAD.MOV.U32 R20, RZ, RZ, 0x2c00 ;  /* 0x00002c00ff147424 */ /* 0x000fe400078e00ff */
[----:B---3--:R-:W-:Y:S02]  /*7190*/  HADD2.F32 R39, -RZ, R28.H1_H1 ;  /* 0x3000001cff277230 */ /* 0x008fe40000004100 */
[----:B------:R-:W-:Y:S01]  /*71a0*/  HADD2.F32 R40, -RZ, R29.H0_H0 ;  /* 0x2000001dff287230 */ /* 0x000fe20000004100 */
[C---:B--2---:R-:W-:Y:S02]  /*71b0*/  LOP3.LUT R38, R17.reuse, 0xf000f, RZ, 0xc0, !PT ;  /* 0x000f000f11267812 */ /* 0x044fe400078ec0ff */
[----:B------:R-:W-:Y:S02]  /*71c0*/  LOP3.LUT R35, R17, 0xf000f0, RZ, 0xc0, !PT ;  /* 0x00f000f011237812 */ /* 0x000fe400078ec0ff */
[----:B0-----:R-:W-:-:S02]  /*71d0*/  SHF.R.U32.HI R31, RZ, 0x8, R17 ;  /* 0x00000008ff1f7819 */ /* 0x001fc40000011611 */
[----:B------:R-:W-:Y:S02]  /*71e0*/  LOP3.LUT R21, R16, 0xf000f, RZ, 0xc0, !PT ;  /* 0x000f000f10157812 */ /* 0x000fe400078ec0ff */
[----:B------:R-:W-:Y:S02]  /*71f0*/  LOP3.LUT R17, R18, 0xf000f, RZ, 0xc0, !PT ;  /* 0x000f000f12117812 */ /* 0x000fe400078ec0ff */
[----:B------:R-:W-:Y:S02]  /*7200*/  LOP3.LUT R41, R19, 0xf000f, RZ, 0xc0, !PT ;  /* 0x000f000f13297812 */ /* 0x000fe400078ec0ff */
[----:B------:R-:W-:Y:S02]  /*7210*/  LOP3.LUT R21, R21, 0x64006400, RZ, 0xfc, !PT ;  /* 0x6400640015157812 */ /* 0x000fe400078efcff */
[----:B------:R-:W-:Y:S01]  /*7220*/  LOP3.LUT R42, R38, 0x64006400, RZ, 0xfc, !PT ;  /* 0x64006400262a7812 */ /* 0x000fe200078efcff */
[----:B------:R-:W-:Y:S01]  /*7230*/  HADD2.F32 R38, -RZ, R29.H1_H1 ;  /* 0x3000001dff267230 */ /* 0x000fe20000004100 */
[----:B------:R-:W-:Y:S01]  /*7240*/  LOP3.LUT R17, R17, 0x64006400, RZ, 0xfc, !PT ;  /* 0x6400640011117812 */ /* 0x000fe200078efcff */
[----:B------:R-:W-:Y:S01]  /*7250*/  HADD2 R44, R21, -1032, -1032 ;  /* 0xe408e408152c7430 */ /* 0x000fe20000000000 */
[----:B------:R-:W-:Y:S01]  /*7260*/  LOP3.LUT R41, R41, 0x64006400, RZ, 0xfc, !PT ;  /* 0x6400640029297812 */ /* 0x000fe200078efcff */
[----:B------:R-:W-:Y:S01]  /*7270*/  HADD2 R42, R42, -1032, -1032 ;  /* 0xe408e4082a2a7430 */ /* 0x000fe20000000000 */
[----:B------:R-:W-:Y:S01]  /*7280*/  LOP3.LUT R33, R16, 0xf000f0, RZ, 0xc0, !PT ;  /* 0x00f000f010217812 */ /* 0x000fe200078ec0ff */
[----:B------:R-:W-:Y:S01]  /*7290*/  HADD2 R43, R17, -1032, -1032 ;  /* 0xe408e408112b7430 */ /* 0x000fe20000000000 */
[----:B------:R-:W-:Y:S01]  /*72a0*/  SHF.R.U32.HI R30, RZ, 0x8, R16 ;  /* 0x00000008ff1e7819 */ /* 0x000fe20000011610 */
[----:B------:R-:W-:Y:S01]  /*72b0*/  HADD2 R41, R41, -1032, -1032 ;  /* 0xe408e40829297430 */ /* 0x000fe20000000000 */
[----:B-1----:R-:W-:Y:S01]  /*72c0*/  LOP3.LUT R37, R19, 0xf000f0, RZ, 0xc0, !PT ;  /* 0x00f000f013257812 */ /* 0x002fe200078ec0ff */
[----:B------:R-:W-:Y:S01]  /*72d0*/  HADD2.F32 R16, -RZ, R28.H0_H0 ;  /* 0x2000001cff107230 */ /* 0x000fe20000004100 */
[----:B------:R-:W-:Y:S01]  /*72e0*/  SHF.R.U32.HI R32, RZ, 0x8, R19 ;  /* 0x00000008ff207819 */ /* 0x000fe20000011613 */
[----:B------:R-:W-:Y:S01]  /*72f0*/  HADD2.F32 R17, -RZ, R44.H0_H0 ;  /* 0x2000002cff117230 */ /* 0x000fe20000004100 */
[----:B------:R-:W0:Y:S01]  /*7300*/  LDS.64 R28, [UR4+0x8] ;  /* 0x00000804ff1c7984 */ /* 0x000e220008000a00 */
[----:B------:R-:W-:Y:S01]  /*7310*/  HADD2.F32 R45, -RZ, R42.H0_H0 ;  /* 0x2000002aff2d7230 */ /* 0x000fe20000004100 */
[----:B------:R-:W-:Y:S01]  /*7320*/  LOP3.LUT R36, R18, 0xf000f0, RZ, 0xc0, !PT ;  /* 0x00f000f012247812 */ /* 0x000fe200078ec0ff */
[----:B------:R-:W-:-:S02]  /*7330*/  HADD2.F32 R19, -RZ, R43.H0_H0 ;  /* 0x2000002bff137230 */ /* 0x000fc40000004100 */
[----:B------:R-:W-:Y:S01]  /*7340*/  FFMA.FTZ R17, R17, R16, RZ ;  /* 0x0000001011117223 */ /* 0x000fe200000100ff */
[----:B------:R-:W-:Y:S02]  /*7350*/  HADD2.F32 R21, -RZ, R41.H0_H0 ;  /* 0x20000029ff157230 */ /* 0x000fe40000004100 */
[C---:B------:R-:W-:Y:S01]  /*7360*/  FFMA.FTZ R46, R16.reuse, R45, RZ ;  /* 0x0000002d102e7223 */ /* 0x040fe200000100ff */
[----:B------:R-:W-:Y:S02]  /*7370*/  HADD2.F32 R48, -RZ, R44.H1_H1 ;  /* 0x3000002cff307230 */ /* 0x000fe40000004100 */
[C---:B------:R-:W-:Y:S01]  /*7380*/  FFMA.FTZ R44, R16.reuse, R19, RZ ;  /* 0x00000013102c7223 */ /* 0x040fe200000100ff */
[----:B------:R-:W-:Y:S01]  /*7390*/  LOP3.LUT R33, R33, 0x64006400, RZ, 0xfc, !PT ;  /* 0x6400640021217812 */ /* 0x000fe200078efcff */
[----:B------:R-:W-:Y:S01]  /*73a0*/  FFMA.FTZ R16, R16, R21, RZ ;  /* 0x0000001510107223 */ /* 0x000fe200000100ff */
[----:B------:R-:W-:Y:S01]  /*73b0*/  HADD2.F32 R21, -RZ, R43.H1_H1 ;  /* 0x3000002bff157230 */ /* 0x000fe20000004100 */
[----:B------:R-:W-:Y:S01]  /*73c0*/  LOP3.LUT R43, R35, 0x64006400, RZ, 0xfc, !PT ;  /* 0x64006400232b7812 */ /* 0x000fe200078efcff */
[----:B------:R-:W-:Y:S01]  /*73d0*/  HADD2.F32 R19, -RZ, R42.H1_H1 ;  /* 0x3000002aff137230 */ /* 0x000fe20000004100 */
[----:B------:R-:W-:Y:S01]  /*73e0*/  LOP3.LUT R45, R36, 0x64006400, RZ, 0xfc, !PT ;  /* 0x64006400242d7812 */ /* 0x000fe200078efcff */
[----:B------:R-:W-:-:S02]  /*73f0*/  HFMA2 R35, R33, R20.H0_H0, -72, -72 ;  /* 0xd480d48021237431 */ /* 0x000fc40000040014 */
[----:B------:R-:W-:Y:S01]  /*7400*/  FFMA.FTZ R21, R39, R21, R44 ;  /* 0x0000001527157223 */ /* 0x000fe2000001002c */
[-C--:B------:R-:W-:Y:S01]  /*7410*/  HFMA2 R33, R43, R20.reuse.H0_H0, -72, -72 ;  /* 0xd480d4802b217431 */ /* 0x080fe20000040014 */
[----:B------:R-:W-:Y:S01]  /*7420*/  LOP3.LUT R43, R37, 0x64006400, RZ, 0xfc, !PT ;  /* 0x64006400252b7812 */ /* 0x000fe200078efcff */
[----:B------:R-:W-:Y:S02]  /*7430*/  HADD2.F32 R44, -RZ, R41.H1_H1 ;  /* 0x30000029ff2c7230 */ /* 0x000fe40000004100 */
[----:B------:R-:W-:Y:S02]  /*7440*/  HFMA2 R37, R45, R20.H0_H0, -72, -72 ;  /* 0xd480d4802d257431 */ /* 0x000fe40000040014 */
[----:B------:R-:W-:Y:S02]  /*7450*/  HADD2.F32 R42, -RZ, R35.H0_H0 ;  /* 0x20000023ff2a7230 */ /* 0x000fe40000004100 */
[----:B------:R-:W-:Y:S01]  /*7460*/  FFMA.FTZ R17, R48, R39, R17 ;  /* 0x0000002730117223 */ /* 0x000fe20000010011 */
[C---:B------:R-:W-:Y:S01]  /*7470*/  FFMA.FTZ R19, R39.reuse, R19, R46 ;  /* 0x0000001327137223 */ /* 0x040fe2000001002e */
[----:B------:R-:W-:Y:S01]  /*7480*/  FFMA.FTZ R39, R39, R44, R16 ;  /* 0x0000002c27277223 */ /* 0x000fe20000010010 */
[----:B------:R-:W-:-:S02]  /*7490*/  HADD2.F32 R16, -RZ, R37.H0_H0 ;  /* 0x20000025ff107230 */ /* 0x000fc40000004100 */
[----:B------:R-:W-:Y:S02]  /*74a0*/  HFMA2 R36, R43, R20.H0_H0, -72, -72 ;  /* 0xd480d4802b247431 */ /* 0x000fe40000040014 */
[----:B------:R-:W-:Y:S01]  /*74b0*/  FFMA.FTZ R42, R42, R40, R17 ;  /* 0x000000282a2a7223 */ /* 0x000fe20000010011 */
[----:B------:R-:W-:Y:S01]  /*74c0*/  HADD2.F32 R17, -RZ, R35.H1_H1 ;  /* 0x30000023ff117230 */ /* 0x000fe20000004100 */
[----:B------:R-:W-:Y:S01]  /*74d0*/  SHF.R.U32.HI R18, RZ, 0x8, R18 ;  /* 0x00000008ff127819 */ /* 0x000fe20000011612 */
[----:B------:R-:W-:Y:S02]  /*74e0*/  HADD2.F32 R35, -RZ, R37.H1_H1 ;  /* 0x30000025ff237230 */ /* 0x000fe40000004100 */
[----:B------:R-:W-:Y:S01]  /*74f0*/  FFMA.FTZ R16, R40, R16, R21 ;  /* 0x0000001028107223 */ /* 0x000fe20000010015 */
[----:B------:R-:W-:Y:S02]  /*7500*/  HADD2.F32 R41, -RZ, R33.H0_H0 ;  /* 0x20000021ff297230 */ /* 0x000fe40000004100 */
[----:B------:R-:W-:Y:S01]  /*7510*/  FFMA.FTZ R17, R17, R38, R42 ;  /* 0x0000002611117223 */ /* 0x000fe2000001002a */
[----:B------:R-:W-:-:S02]  /*7520*/  HADD2.F32 R44, -RZ, R36.H0_H0 ;  /* 0x20000024ff2c7230 */ /* 0x000fc40000004100 */
[----:B------:R-:W-:Y:S01]  /*7530*/  FFMA.FTZ R35, R38, R35, R16 ;  /* 0x0000002326237223 */ /* 0x000fe20000010010 */
[----:B------:R-:W-:Y:S02]  /*7540*/  HADD2.F32 R33, -RZ, R33.H1_H1 ;  /* 0x30000021ff217230 */ /* 0x000fe40000004100 */
[----:B------:R-:W-:Y:S01]  /*7550*/  FFMA.FTZ R19, R40, R41, R19 ;  /* 0x0000002928137223 */ /* 0x000fe20000010013 */
[----:B------:R-:W-:Y:S01]  /*7560*/  HADD2.F32 R21, -RZ, R36.H1_H1 ;  /* 0x30000024ff157230 */ /* 0x000fe20000004100 */
[----:B------:R-:W-:Y:S01]  /*7570*/  LOP3.LUT R16, R30, 0xf000f, RZ, 0xc0, !PT ;  /* 0x000f000f1e107812 */ /* 0x000fe200078ec0ff */
[----:B------:R-:W-:Y:S01]  /*7580*/  FFMA.FTZ R44, R40, R44, R39 ;  /* 0x0000002c282c7223 */ /* 0x000fe20000010027 */
[----:B------:R-:W-:Y:S01]  /*7590*/  FFMA.FTZ R37, R38, R33, R19 ;  /* 0x0000002126257223 */ /* 0x000fe20000010013 */
[----:B------:R-:W-:Y:S01]  /*75a0*/  LOP3.LUT R19, R31, 0xf000f, RZ, 0xc0, !PT ;  /* 0x000f000f1f137812 */ /* 0x000fe200078ec0ff */
[--C-:B0-----:R-:W-:Y:S01]  /*75b0*/  HADD2.F32 R36, -RZ, R28.reuse.H0_H0 ;  /* 0x2000001cff247230 */ /* 0x101fe20000004100 */
[----:B------:R-:W-:Y:S01]  /*75c0*/  LOP3.LUT R39, R16, 0x64006400, RZ, 0xfc, !PT ;  /* 0x6400640010277812 */ /* 0x000fe200078efcff */
[----:B------:R-:W-:Y:S01]  /*75d0*/  FFMA.FTZ R38, R38, R21, R44 ;  /* 0x0000001526267223 */ /* 0x000fe2000001002c */
[----:B------:R-:W-:Y:S01]  /*75e0*/  LOP3.LUT R21, R18, 0xf000f, RZ, 0xc0, !PT ;  /* 0x000f000f12157812 */ /* 0x000fe200078ec0ff */
[----:B------:R-:W-:Y:S01]  /*75f0*/  HADD2.F32 R16, -RZ, R28.H1_H1 ;  /* 0x3000001cff107230 */ /* 0x000fe20000004100 */
[----:B------:R-:W-:Y:S01]  /*7600*/  LOP3.LUT R19, R19, 0x64006400, RZ, 0xfc, !PT ;  /* 0x6400640013137812 */ /* 0x000fe200078efcff */
[----:B------:R-:W-:Y:S01]  /*7610*/  HADD2 R39, R39, -1032, -1032 ;  /* 0xe408e40827277430 */ /* 0x000fe20000000000 */
[----:B------:R-:W-:-:S02]  /*7620*/  LOP3.LUT R21, R21, 0x64006400, RZ, 0xfc, !PT ;  /* 0x6400640015157812 */ /* 0x000fc400078efcff */
[----:B------:R-:W-:Y:S01]  /*7630*/  LOP3.LUT R33, R32, 0xf000f, RZ, 0xc0, !PT ;  /* 0x000f000f20217812 */ /* 0x000fe200078ec0ff */
[----:B------:R-:W-:Y:S02]  /*7640*/  HADD2 R28, R19, -1032, -1032 ;  /* 0xe408e408131c7430 */ /* 0x000fe40000000000 */
[----:B------:R-:W-:Y:S02]  /*7650*/  HADD2.F32 R40, -RZ, R39.H0_H0 ;  /* 0x20000027ff287230 */ /* 0x000fe40000004100 */
[----:B------:R-:W-:Y:S01]  /*7660*/  HADD2 R42, R21, -1032, -1032 ;  /* 0xe408e408152a7430 */ /* 0x000fe20000000000 */
[----:B------:R-:W-:Y:S01]  /*7670*/  LOP3.LUT R19, R33, 0x64006400, RZ, 0xfc, !PT ;  /* 0x6400640021137812 */ /* 0x000fe200078efcff */
[----:B------:R-:W-:Y:S01]  /*7680*/  HADD2.F32 R33, -RZ, R29.H0_H0 ;  /* 0x2000001dff217230 */ /* 0x000fe20000004100 */
[----:B------:R-:W-:Y:S01]  /*7690*/  LOP3.LUT R30, R30, 0xf000f0, RZ, 0xc0, !PT ;  /* 0x00f000f01e1e7812 */ /* 0x000fe200078ec0ff */
[----:B------:R-:W-:Y:S01]  /*76a0*/  FFMA.FTZ R40, R40, R36, R17 ;  /* 0x0000002428287223 */ /* 0x000fe20000010011 */
[----:B------:R-:W-:-:S02]  /*76b0*/  HADD2.F32 R17, -RZ, R42.H0_H0 ;  /* 0x2000002aff117230 */ /* 0x000fc40000004100 */
[----:B------:R-:W-:Y:S02]  /*76c0*/  HADD2 R19, R19, -1032, -1032 ;  /* 0xe408e40813137430 */ /* 0x000fe40000000000 */
[--C-:B------:R-:W-:Y:S01]  /*76d0*/  HADD2.F32 R41, -RZ, R28.reuse.H0_H0 ;  /* 0x2000001cff297230 */ /* 0x100fe20000004100 */
[----:B------:R-:W-:Y:S01]  /*76e0*/  LOP3.LUT R18, R18, 0xf000f0, RZ, 0xc0, !PT ;  /* 0x00f000f012127812 */ /* 0x000fe200078ec0ff */
[----:B------:R-:W-:Y:S02]  /*76f0*/  HADD2.F32 R21, -RZ, R29.H1_H1 ;  /* 0x3000001dff157230 */ /* 0x000fe40000004100 */
[----:B------:R-:W-:Y:S02]  /*7700*/  HADD2.F32 R29, -RZ, R28.H1_H1 ;  /* 0x3000001cff1d7230 */ /* 0x000fe40000004100 */
[C---:B------:R-:W-:Y:S01]  /*7710*/  FFMA.FTZ R28, R36.reuse, R17, R35 ;  /* 0x00000011241c7223 */ /* 0x040fe20000010023 */
[----:B------:R-:W-:Y:S01]  /*7720*/  HADD2.F32 R43, -RZ, R19.H0_H0 ;  /* 0x20000013ff2b7230 */ /* 0x000fe20000004100 */
[----:B------:R-:W-:Y:S01]  /*7730*/  LOP3.LUT R35, R31, 0xf000f0, RZ, 0xc0, !PT ;  /* 0x00f000f01f237812 */ /* 0x000fe200078ec0ff */
[----:B------:R-:W-:Y:S01]  /*7740*/  FFMA.FTZ R37, R36, R41, R37 ;  /* 0x0000002924257223 */ /* 0x000fe20000010025 */
[----:B------:R-:W-:Y:S01]  /*7750*/  LOP3.LUT R31, R30, 0x64006400, RZ, 0xfc, !PT ;  /* 0x640064001e1f7812 */ /* 0x000fe200078efcff */
[----:B------:R-:W-:-:S02]  /*7760*/  HADD2.F32 R39, -RZ, R39.H1_H1 ;  /* 0x30000027ff277230 */ /* 0x000fc40000004100 */
[----:B------:R-:W-:Y:S01]  /*7770*/  FFMA.FTZ R17, R36, R43, R38 ;  /* 0x0000002b24117223 */ /* 0x000fe20000010026 */
[----:B------:R-:W-:Y:S01]  /*7780*/  LOP3.LUT R35, R35, 0x64006400, RZ, 0xfc, !PT ;  /* 0x6400640023237812 */ /* 0x000fe200078efcff */
[----:B------:R-:W-:Y:S01]  /*7790*/  FFMA.FTZ R38, R16, R29, R37 ;  /* 0x0000001d10267223 */ /* 0x000fe20000010025 */
[----:B------:R-:W-:Y:S01]  /*77a0*/  HADD2.F32 R37, -RZ, R19.H1_H1 ;  /* 0x30000013ff257230 */ /* 0x000fe20000004100 */
[----:B------:R-:W-:Y:S01]  /*77b0*/  LOP3.LUT R19, R18, 0x64006400, RZ, 0xfc, !PT ;  /* 0x6400640012137812 */ /* 0x000fe200078efcff */
[----:B------:R-:W-:Y:S02]  /*77c0*/  HADD2.F32 R41, -RZ, R42.H1_H1 ;  /* 0x3000002aff297230 */ /* 0x000fe40000004100 */
[-C--:B------:R-:W-:Y:S01]  /*77d0*/  HFMA2 R30, R31, R20.reuse.H0_H0, -72, -72 ;  /* 0xd480d4801f1e7431 */ /* 0x080fe20000040014 */
[----:B------:R-:W-:Y:S01]  /*77e0*/  LOP3.LUT R18, R32, 0xf000f0, RZ, 0xc0, !PT ;  /* 0x00f000f020127812 */ /* 0x000fe200078ec0ff */
[-C--:B------:R-:W-:Y:S02]  /*77f0*/  HFMA2 R31, R35, R20.reuse.H0_H0, -72, -72 ;  /* 0xd480d480231f7431 */ /* 0x080fe40000040014 */
[----:B------:R-:W-:Y:S01]  /*7800*/  FFMA.FTZ R40, R39, R16, R40 ;  /* 0x0000001027287223 */ /* 0x000fe20000010028 */
[----:B------:R-:W-:-:S02]  /*7810*/  HFMA2 R35, R19, R20.H0_H0, -72, -72 ;  /* 0xd480d48013237431 */ /* 0x000fc40000040014 */
[C---:B------:R-:W-:Y:S01]  /*7820*/  FFMA.FTZ R36, R16.reuse, R41, R28 ;  /* 0x0000002910247223 */ /* 0x040fe2000001001c */
[----:B------:R-:W-:Y:S01]  /*7830*/  FFMA.FTZ R32, R16, R37, R17 ;  /* 0x0000002510207223 */ /* 0x000fe20000010011 */
[----:B------:R-:W-:Y:S01]  /*7840*/  LOP3.LUT R19, R18, 0x64006400, RZ, 0xfc, !PT ;  /* 0x6400640012137812 */ /* 0x000fe200078efcff */
[----:B------:R-:W-:Y:S01]  /*7850*/  HADD2.F32 R18, -RZ, R31.H0_H0 ;  /* 0x2000001fff127230 */ /* 0x000fe20000004100 */
[----:B------:R-:W0:Y:S01]  /*7860*/  LDS.64 R28, [UR4+0x10] ;  /* 0x00001004ff1c7984 */ /* 0x000e220008000a00 */
[----:B------:R-:W-:-:S04]  /*7870*/  IMAD.WIDE R16, R25, 0x4, R22 ;  /* 0x0000000419107825 */ /* 0x000fc800078e0216 */
[----:B------:R-:W-:Y:S02]  /*7880*/  HFMA2 R39, R19, R20.H0_H0, -72, -72 ;  /* 0xd480d48013277431 */ /* 0x000fe40000040014 */
[----:B------:R-:W-:Y:S01]  /*7890*/  FFMA.FTZ R38, R33, R18, R38 ;  /* 0x0000001221267223 */ /* 0x000fe20000010026 */
[--C-:B------:R-:W-:Y:S01]  /*78a0*/  HADD2.F32 R37, -RZ, R30.reuse.H0_H0 ;  /* 0x2000001eff257230 */ /* 0x100fe20000004100 */
[----:B------:R-:W2:Y:S01]  /*78b0*/  LDG.E.128.CONSTANT R16, desc[UR6][R16.64] ;  /* 0x0000000610107981 */ /* 0x000ea2000c1e9d00 */
[----:B-----5:R-:W-:Y:S02]  /*78c0*/  HADD2.F32 R23, -RZ, R35.H0_H0 ;  /* 0x20000023ff177230 */ /* 0x020fe40000004100 */
        /* <DEDUP_REMOVED lines=9> */
[C---:B------:R-:W-:Y:S01]  /*7960*/  FFMA.FTZ R32, R21.reuse, R22, R38 ;  /* 0x0000001615207223 */ /* 0x040fe20000010026 */
[C---:B------:R-:W-:Y:S01]  /*7970*/  FFMA.FTZ R25, R21.reuse, R36, R23 ;  /* 0x0000002415197223 */ /* 0x040fe20000010017 */
[----:B------:R-:W-:Y:S01]  /*7980*/  FFMA.FTZ R30, R21, R40, R33 ;  /* 0x00000028151e7223 */ /* 0x000fe20000010021 */
[----:B----4-:R-:W-:-:S02]  /*7990*/  LOP3.LUT R21, R12, 0xf000f, RZ, 0xc0, !PT ;  /* 0x000f000f0c157812 */ /* 0x010fc400078ec0ff */
        /* <DEDUP_REMOVED lines=12> */
[----:B------:R-:W-:Y:S01]  /*7a60*/  SHF.R.U32.HI R33, RZ, 0x8, R12 ;  /* 0x00000008ff217819 */ /* 0x000fe2000001160c */
[----:B------:R-:W-:Y:S02]  /*7a70*/  HADD2 R43, R13, -1032, -1032 ;  /* 0xe408e4080d2b7430 */ /* 0x000fe40000000000 */
[----:B------:R-:W-:-:S02]  /*7a80*/  HADD2 R42, R23, -1032, -1032 ;  /* 0xe408e408172a7430 */ /* 0x000fc40000000000 */
[----:B0-----:R-:W-:Y:S01]  /*7a90*/  HADD2.F32 R12, -RZ, R28.H0_H0 ;  /* 0x2000001cff0c7230 */ /* 0x001fe20000004100 */
[----:B------:R-:W-:Y:S01]  /*7aa0*/  LOP3.LUT R40, R15, 0xf000f0, RZ, 0xc0, !PT ;  /* 0x00f000f00f287812 */ /* 0x000fe200078ec0ff */
[--C-:B------:R-:W-:Y:S01]  /*7ab0*/  HADD2.F32 R13, -RZ, R21.reuse.H0_H0 ;  /* 0x20000015ff0d7230 */ /* 0x100fe20000004100 */
[----:B------:R-:W-:Y:S01]  /*7ac0*/  SHF.R.U32.HI R37, RZ, 0x8, R15 ;  /* 0x00000008ff257819 */ /* 0x000fe2000001160f */
[----:B------:R-:W-:Y:S01]  /*7ad0*/  HADD2.F32 R47, -RZ, R21.H1_H1 ;  /* 0x30000015ff2f7230 */ /* 0x000fe20000004100 */
[----:B------:R-:W0:Y:S01]  /*7ae0*/  LDS.64 R22, [UR4+0x18] ;  /* 0x00001804ff167984 */ /* 0x000e220008000a00 */
[----:B------:R-:W-:Y:S02]  /*7af0*/  HADD2.F32 R49, -RZ, R44.H0_H0 ;  /* 0x2000002cff317230 */ /* 0x000fe40000004100 */
[----:B------:R-:W-:Y:S02]  /*7b00*/  HADD2.F32 R15, -RZ, R43.H0_H0 ;  /* 0x2000002bff0f7230 */ /* 0x000fe40000004100 */
[----:B------:R-:W-:-:S02]  /*7b10*/  HADD2.F32 R21, -RZ, R42.H0_H0 ;  /* 0x2000002aff157230 */ /* 0x000fc40000004100 */
[----:B------:R-:W-:Y:S02]  /*7b20*/  HADD2.F32 R28, -RZ, R28.H1_H1 ;  /* 0x3000001cff1c7230 */ /* 0x000fe40000004100 */
[----:B------:R-:W-:Y:S02]  /*7b30*/  HADD2.F32 R45, -RZ, R44.H1_H1 ;  /* 0x3000002cff2d7230 */ /* 0x000fe40000004100 */
[----:B------:R-:W-:Y:S01]  /*7b40*/  FFMA.FTZ R44, R13, R12, RZ ;  /* 0x0000000c0d2c7223 */ /* 0x000fe200000100ff */
[C---:B------:R-:W-:Y:S01]  /*7b50*/  FFMA.FTZ R13, R12.reuse, R49, RZ ;  /* 0x000000310c0d7223 */ /* 0x040fe200000100ff */
[C---:B------:R-:W-:Y:S01]  /*7b60*/  FFMA.FTZ R15, R12.reuse, R15, RZ ;  /* 0x0000000f0c0f7223 */ /* 0x040fe200000100ff */
[----:B------:R-:W-:Y:S01]  /*7b70*/  FFMA.FTZ R21, R12, R21, RZ ;  /* 0x000000150c157223 */ /* 0x000fe200000100ff */
[----:B------:R-:W-:Y:S01]  /*7b80*/  FFMA.FTZ R12, R47, R28, R44 ;  /* 0x0000001c2f0c7223 */ /* 0x000fe2000001002c */
[----:B------:R-:W-:Y:S01]  /*7b90*/  HADD2.F32 R44, -RZ, R43.H1_H1 ;  /* 0x3000002bff2c7230 */ /* 0x000fe20000004100 */
[----:B------:R-:W-:-:S02]  /*7ba0*/  LOP3.LUT R39, R14, 0xf000f0, RZ, 0xc0, !PT ;  /* 0x00f000f00e277812 */ /* 0x000fc400078ec0ff */
[----:B------:R-:W-:Y:S01]  /*7bb0*/  LOP3.LUT R43, R36, 0x64006400, RZ, 0xfc, !PT ;  /* 0x64006400242b7812 */ /* 0x000fe200078efcff */
[----:B------:R-:W-:Y:S01]  /*7bc0*/  FFMA.FTZ R36, R28, R45, R13 ;  /* 0x0000002d1c247223 */ /* 0x000fe2000001000d */
[----:B------:R-:W-:Y:S02]  /*7bd0*/  LOP3.LUT R45, R38, 0x64006400, RZ, 0xfc, !PT ;  /* 0x64006400262d7812 */ /* 0x000fe400078efcff */
[----:B------:R-:W-:Y:S01]  /*7be0*/  LOP3.LUT R47, R39, 0x64006400, RZ, 0xfc, !PT ;  /* 0x64006400272f7812 */ /* 0x000fe200078efcff */
[-C--:B------:R-:W-:Y:S02]  /*7bf0*/  HFMA2 R13, R43, R20.reuse.H0_H0, -72, -72 ;  /* 0xd480d4802b0d7431 */ /* 0x080fe40000040014 */
[----:B------:R-:W-:Y:S01]  /*7c00*/  FFMA.FTZ R38, R28, R44, R15 ;  /* 0x0000002c1c267223 */ /* 0x000fe2000001000f */
[----:B------:R-:W-:Y:S01]  /*7c10*/  LOP3.LUT R43, R40, 0x64006400, RZ, 0xfc, !PT ;  /* 0x64006400282b7812 */ /* 0x000fe200078efcff */
[----:B------:R-:W-:Y:S02]  /*7c20*/  HFMA2 R39, R45, R20.H0_H0, -72, -72 ;  /* 0xd480d4802d277431 */ /* 0x000fe40000040014 */
[----:B------:R-:W-:-:S02]  /*7c30*/  HADD2.F32 R41, -RZ, R29.H0_H0 ;  /* 0x2000001dff297230 */ /* 0x000fc40000004100 */
[-C--:B------:R-:W-:Y:S02]  /*7c40*/  HFMA2 R15, R47, R20.reuse.H0_H0, -72, -72 ;  /* 0xd480d4802f0f7431 */ /* 0x080fe40000040014 */
[----:B------:R-:W-:Y:S02]  /*7c50*/  HADD2.F32 R45, -RZ, R13.H0_H0 ;  /* 0x2000000dff2d7230 */ /* 0x000fe40000004100 */
[----:B------:R-:W-:Y:S02]  /*7c60*/  HFMA2 R40, R43, R20.H0_H0, -72, -72 ;  /* 0xd480d4802b287431 */ /* 0x000fe40000040014 */
[----:B------:R-:W-:Y:S02]  /*7c70*/  HADD2.F32 R44, -RZ, R42.H1_H1 ;  /* 0x3000002aff2c7230 */ /* 0x000fe40000004100 */
[----:B------:R-:W-:Y:S02]  /*7c80*/  HADD2.F32 R43, -RZ, R15.H0_H0 ;  /* 0x2000000fff2b7230 */ /* 0x000fe40000004100 */
[----:B------:R-:W-:Y:S01]  /*7c90*/  FFMA.FTZ R45, R45, R41, R12 ;  /* 0x000000292d2d7223 */ /* 0x000fe2000001000c */
[----:B------:R-:W-:-:S02]  /*7ca0*/  HADD2.F32 R29, -RZ, R29.H1_H1 ;  /* 0x3000001dff1d7230 */ /* 0x000fc40000004100 */
[----:B------:R-:W-:Y:S02]  /*7cb0*/  HADD2.F32 R12, -RZ, R13.H1_H1 ;  /* 0x3000000dff0c7230 */ /* 0x000fe40000004100 */
[----:B------:R-:W-:Y:S01]  /*7cc0*/  FFMA.FTZ R44, R28, R44, R21 ;  /* 0x0000002c1c2c7223 */ /* 0x000fe20000010015 */
[----:B------:R-:W-:Y:S02]  /*7cd0*/  HADD2.F32 R42, -RZ, R39.H0_H0 ;  /* 0x20000027ff2a7230 */ /* 0x000fe40000004100 */
[----:B------:R-:W-:Y:S01]  /*7ce0*/  FFMA.FTZ R21, R41, R43, R38 ;  /* 0x0000002b29157223 */ /* 0x000fe20000010026 */
[--C-:B------:R-:W-:Y:S02]  /*7cf0*/  HADD2.F32 R47, -RZ, R40.reuse.H0_H0 ;  /* 0x20000028ff2f7230 */ /* 0x100fe40000004100 */
[----:B------:R-:W-:Y:S02]  /*7d00*/  HADD2.F32 R38, -RZ, R15.H1_H1 ;  /* 0x3000000fff267230 */ /* 0x000fe40000004100 */
[----:B------:R-:W-:Y:S01]  /*7d10*/  FFMA.FTZ R15, R12, R29, R45 ;  /* 0x0000001d0c0f7223 */ /* 0x000fe2000001002d */
[----:B------:R-:W-:Y:S01]  /*7d20*/  HADD2.F32 R28, -RZ, R39.H1_H1 ;  /* 0x30000027ff1c7230 */ /* 0x000fe20000004100 */
[----:B------:R-:W-:Y:S01]  /*7d30*/  LOP3.LUT R12, R33, 0xf000f, RZ, 0xc0, !PT ;  /* 0x000f000f210c7812 */ /* 0x000fe200078ec0ff */
[----:B------:R-:W-:Y:S01]  /*7d40*/  FFMA.FTZ R36, R41, R42, R36 ;  /* 0x0000002a29247223 */ /* 0x000fe20000010024 */
[----:B------:R-:W-:Y:S01]  /*7d50*/  SHF.R.U32.HI R14, RZ, 0x8, R14 ;  /* 0x00000008ff0e7819 */ /* 0x000fe2000001160e */
[----:B------:R-:W-:-:S02]  /*7d60*/  HADD2.F32 R40, -RZ, R40.H1_H1 ;  /* 0x30000028ff287230 */ /* 0x000fc40000004100 */
[----:B------:R-:W-:Y:S01]  /*7d70*/  FFMA.FTZ R47, R41, R47, R44 ;  /* 0x0000002f292f7223 */ /* 0x000fe2000001002c */
[----:B------:R-:W-:Y:S01]  /*7d80*/  LOP3.LUT R13, R35, 0xf000f, RZ, 0xc0, !PT ;  /* 0x000f000f230d7812 */ /* 0x000fe200078ec0ff */
[C---:B------:R-:W-:Y:S01]  /*7d90*/  FFMA.FTZ R21, R29.reuse, R38, R21 ;  /* 0x000000261d157223 */ /* 0x040fe20000010015 */
[----:B------:R-:W-:Y:S01]  /*7da0*/  LOP3.LUT R12, R12, 0x64006400, RZ, 0xfc, !PT ;  /* 0x640064000c0c7812 */ /* 0x000fe200078efcff */
[C---:B------:R-:W-:Y:S01]  /*7db0*/  FFMA.FTZ R28, R29.reuse, R28, R36 ;  /* 0x0000001c1d1c7223 */ /* 0x040fe20000010024 */
[----:B------:R-:W-:Y:S01]  /*7dc0*/  LOP3.LUT R38, R14, 0xf000f, RZ, 0xc0, !PT ;  /* 0x000f000f0e267812 */ /* 0x000fe200078ec0ff */
[----:B------:R-:W-:Y:S01]  /*7dd0*/  FFMA.FTZ R29, R29, R40, R47 ;  /* 0x000000281d1d7223 */ /* 0x000fe2000001002f */
[----:B------:R-:W-:Y:S02]  /*7de0*/  LOP3.LUT R40, R37, 0xf000f, RZ, 0xc0, !PT ;  /* 0x000f000f25287812 */ /* 0x000fe400078ec0ff */
[----:B------:R-:W-:Y:S01]  /*7df0*/  LOP3.LUT R13, R13, 0x64006400, RZ, 0xfc, !PT ;  /* 0x640064000d0d7812 */ /* 0x000fe200078efcff */
[----:B------:R-:W-:Y:S01]  /*7e00*/  HADD2 R39, R12, -1032, -1032 ;  /* 0xe408e4080c277430 */ /* 0x000fe20000000000 */
[----:B------:R-:W-:-:S02]  /*7e10*/  LOP3.LUT R38, R38, 0x64006400, RZ, 0xfc, !PT ;  /* 0x6400640026267812 */ /* 0x000fc400078efcff */
[----:B------:R-:W-:Y:S01]  /*7e20*/  LOP3.LUT R41, R40, 0x64006400, RZ, 0xfc, !PT ;  /* 0x6400640028297812 */ /* 0x000fe200078efcff */
[----:B------:R-:W-:Y:S02]  /*7e30*/  HADD2 R40, R13, -1032, -1032 ;  /* 0xe408e4080d287430 */ /* 0x000fe40000000000 */
[----:B0-----:R-:W-:Y:S02]  /*7e40*/  HADD2.F32 R36, -RZ, R22.H0_H0 ;  /* 0x20000016ff247230 */ /* 0x001fe40000004100 */
[----:B------:R-:W-:Y:S02]  /*7e50*/  HADD2 R38, R38, -1032, -1032 ;  /* 0xe408e40826267430 */ /* 0x000fe40000000000 */
[----:B------:R-:W-:Y:S02]  /*7e60*/  HADD2.F32 R42, -RZ, R39.H0_H0 ;  /* 0x20000027ff2a7230 */ /* 0x000fe40000004100 */
[----:B------:R-:W-:Y:S02]  /*7e70*/  HADD2 R13, R41, -1032, -1032 ;  /* 0xe408e408290d7430 */ /* 0x000fe40000000000 */
[----:B------:R-:W-:-:S02]  /*7e80*/  HADD2.F32 R41, -RZ, R40.H0_H0 ;  /* 0x20000028ff297230 */ /* 0x000fc40000004100 */
[----:B------:R-:W-:Y:S02]  /*7e90*/  HADD2.F32 R44, -RZ, R38.H0_H0 ;  /* 0x20000026ff2c7230 */ /* 0x000fe40000004100 */
[----:B------:R-:W-:Y:S01]  /*7ea0*/  FFMA.FTZ R42, R42, R36, R15 ;  /* 0x000000242a2a7223 */ /* 0x000fe2000001000f */
[----:B------:R-:W-:Y:S02]  /*7eb0*/  HADD2.F32 R22, -RZ, R22.H1_H1 ;  /* 0x30000016ff167230 */ /* 0x000fe40000004100 */
[----:B------:R-:W-:Y:S02]  /*7ec0*/  HADD2.F32 R15, -RZ, R39.H1_H1 ;  /* 0x30000027ff0f7230 */ /* 0x000fe40000004100 */
[----:B------:R-:W-:Y:S01]  /*7ed0*/  FFMA.FTZ R41, R36, R41, R28 ;  /* 0x0000002924297223 */ /* 0x000fe2000001001c */
[----:B------:R-:W-:Y:S01]  /*7ee0*/  HADD2.F32 R43, -RZ, R40.H1_H1 ;  /* 0x30000028ff2b7230 */ /* 0x000fe20000004100 */
[----:B------:R-:W-:Y:S01]  /*7ef0*/  LOP3.LUT R14, R14, 0xf000f0, RZ, 0xc0, !PT ;  /* 0x00f000f00e0e7812 */ /* 0x000fe200078ec0ff */
[----:B------:R-:W-:Y:S01]  /*7f00*/  FFMA.FTZ R39, R36, R44, R21 ;  /* 0x0000002c24277223 */ /* 0x000fe20000010015 */
[----:B------:R-:W-:-:S02]  /*7f10*/  LOP3.LUT R33, R33, 0xf000f0, RZ, 0xc0, !PT ;  /* 0x00f000f021217812 */ /* 0x000fc400078ec0ff */
[----:B------:R-:W-:Y:S02]  /*7f20*/  LOP3.LUT R35, R35, 0xf000f0, RZ, 0xc0, !PT ;  /* 0x00f000f023237812 */ /* 0x000fe400078ec0ff */
[----:B------:R-:W-:Y:S01]  /*7f30*/  LOP3.LUT R28, R37, 0xf000f0, RZ, 0xc0, !PT ;  /* 0x00f000f0251c7812 */ /* 0x000fe200078ec0ff */
[----:B------:R-:W-:Y:S01]  /*7f40*/  FFMA.FTZ R21, R15, R22, R42 ;  /* 0x000000160f157223 */ /* 0x000fe2000001002a */
[----:B------:R-:W-:Y:S01]  /*7f50*/  FFMA.FTZ R15, R22, R43, R41 ;  /* 0x0000002b160f7223 */ /* 0x000fe20000010029 */
[----:B------:R-:W-:Y:S01]  /*7f60*/  LOP3.LUT R37, R14, 0x64006400, RZ, 0xfc, !PT ;  /* 0x640064000e257812 */ /* 0x000fe200078efcff */
[----:B------:R-:W-:Y:S01]  /*7f70*/  HADD2.F32 R38, -RZ, R38.H1_H1 ;  /* 0x30000026ff267230 */ /* 0x000fe20000004100 */
[----:B------:R-:W-:Y:S02]  /*7f80*/  LOP3.LUT R33, R33, 0x64006400, RZ, 0xfc, !PT ;  /* 0x6400640021217812 */ /* 0x000fe400078efcff */
[----:B------:R-:W-:Y:S02]  /*7f90*/  LOP3.LUT R35, R35, 0x64006400, RZ, 0xfc, !PT ;  /* 0x6400640023237812 */ /* 0x000fe400078efcff */
[----:B------:R-:W-:Y:S01]  /*7fa0*/  LOP3.LUT R41, R28, 0x64006400, RZ, 0xfc, !PT ;  /* 0x640064001c297812 */ /* 0x000fe200078efcff */
[----:B------:R-:W-:-:S02]  /*7fb0*/  HADD2.F32 R46, -RZ, R13.H0_H0 ;  /* 0x2000000dff2e7230 */ /* 0x000fc40000004100 */
[-C--:B------:R-:W-:Y:S02]  /*7fc0*/  HFMA2 R37, R37, R20.reuse.H0_H0, -72, -72 ;  /* 0xd480d48025257431 */ /* 0x080fe40000040014 */
[----:B------:R-:W-:Y:S01]  /*7fd0*/  FFMA.FTZ R39, R22, R38, R39 ;  /* 0x0000002616277223 */ /* 0x000fe20000010027 */
[-C--:B------:R-:W-:Y:S02]  /*7fe0*/  HFMA2 R33, R33, R20.reuse.H0_H0, -72, -72 ;  /* 0xd480d48021217431 */ /* 0x080fe40000040014 */
[----:B------:R-:W-:Y:S02]  /*7ff0*/  HADD2.F32 R38, -RZ, R13.H1_H1 ;  /* 0x3000000dff267230 */ /* 0x000fe40000004100 */
[-C--:B------:R-:W-:Y:S02]  /*8000*/  HFMA2 R35, R35, R20.reuse.H0_H0, -72, -72 ;  /* 0xd480d48023237431 */ /* 0x080fe40000040014 */
[----:B------:R-:W-:Y:S02]  /*8010*/  HFMA2 R28, R41, R20.H0_H0, -72, -72 ;  /* 0xd480d480291c7431 */ /* 0x000fe40000040014 */
[----:B------:R-:W-:Y:S01]  /*8020*/  FFMA.FTZ R29, R36, R46, R29 ;  /* 0x0000002e241d7223 */ /* 0x000fe2000001001d */
[----:B------:R-:W-:-:S02]  /*8030*/  HADD2.F32 R12, -RZ, R23.H0_H0 ;  /* 0x20000017ff0c7230 */ /* 0x000fc40000004100 */
[----:B------:R-:W-:Y:S02]  /*8040*/  HADD2.F32 R36, -RZ, R37.H0_H0 ;  /* 0x20000025ff247230 */ /* 0x000fe40000004100 */
[----:B------:R-:W-:Y:S01]  /*8050*/  FFMA.FTZ R29, R22, R38, R29 ;  /* 0x00000026161d7223 */ /* 0x000fe2000001001d */
[----:B------:R-:W-:Y:S02]  /*8060*/  HADD2.F32 R14, -RZ, R33.H0_H0 ;  /* 0x20000021ff0e7230 */ /* 0x000fe40000004100 */
[----:B------:R-:W-:Y:S02]  /*8070*/  HADD2.F32 R13, -RZ, R35.H0_H0 ;  /* 0x20000023ff0d7230 */ /* 0x000fe40000004100 */
[----:B------:R-:W-:Y:S02]  /*8080*/  HADD2.F32 R40, -RZ, R28.H0_H0 ;  /* 0x2000001cff287230 */ /* 0x000fe40000004100 */
[----:B------:R-:W-:Y:S01]  /*8090*/  FFMA.FTZ R39, R12, R36, R39 ;  /* 0x000000240c277223 */ /* 0x000fe20000010027 */
[----:B------:R-:W-:Y:S01]  /*80a0*/  FFMA.FTZ R21, R14, R12, R21 ;  /* 0x0000000c0e157223 */ /* 0x000fe20000010015 */
[----:B------:R-:W-:Y:S01]  /*80b0*/  FFMA.FTZ R22, R12, R13, R15 ;  /* 0x0000000d0c167223 */ /* 0x000fe2000001000f */
[----:B------:R-:W-:-:S02]  /*80c0*/  HADD2.F32 R23, -RZ, R23.H1_H1 ;  /* 0x30000017ff177230 */ /* 0x000fc40000004100 */
[----:B------:R-:W-:Y:S01]  /*80d0*/  FFMA.FTZ R36, R12, R40, R29 ;  /* 0x000000280c247223 */ /* 0x000fe2000001001d */
[----:B------:R-:W-:-:S05]  /*80e0*/  HADD2.F32 R12, -RZ, R33.H1_H1 ;  /* 0x30000021ff0c7230 */ /* 0x000fca0000004100 */
[----:B------:R-:W-:Y:S02]  /*80f0*/  FFMA.FTZ R29, R12, R23, R21 ;  /* 0x000000170c1d7223 */ /* 0x000fe40000010015 */
[----:B------:R-:W0:Y:S01]  /*8100*/  LDS.64 R12, [UR4+0x20] ;  /* 0x00002004ff0c7984 */ /* 0x000e220008000a00 */
[----:B------:R-:W-:Y:S02]  /*8110*/  HADD2.F32 R38, -RZ, R35.H1_H1 ;  /* 0x30000023ff267230 */ /* 0x000fe40000004100 */
[--C-:B------:R-:W-:Y:S02]  /*8120*/  HADD2.F32 R14, -RZ, R2.reuse.H0_H0 ;  /* 0x20000002ff0e7230 */ /* 0x100fe40000004100 */
[----:B------:R-:W-:Y:S02]  /*8130*/  HADD2.F32 R15, -RZ, R2.H1_H1 ;  /* 0x30000002ff0f7230 */ /* 0x000fe40000004100 */
[----:B------:R-:W-:Y:S01]  /*8140*/  FFMA.FTZ R38, R23, R38, R22 ;  /* 0x0000002617267223 */ /* 0x000fe20000010016 */
[----:B------:R-:W-:-:S02]  /*8150*/  HADD2.F32 R22, -RZ, R0.H0_H0 ;  /* 0x20000000ff167230 */ /* 0x000fc40000004100 */
[----:B------:R-:W-:Y:S02]  /*8160*/  HADD2.F32 R21, -RZ, R0.H1_H1 ;  /* 0x30000000ff157230 */ /* 0x000fe40000004100 */
[----:B------:R-:W-:Y:S01]  /*8170*/  FMUL.FTZ R31, R14, R31 ;  /* 0x0000001f0e1f7220 */ /* 0x000fe20000410000 */
[----:B------:R-:W-:Y:S02]  /*8180*/  HADD2.F32 R40, -RZ, R37.H1_H1 ;  /* 0x30000025ff287230 */ /* 0x000fe40000004100 */
[----:B------:R-:W-:Y:S01]  /*8190*/  FMUL.FTZ R32, R15, R32 ;  /* 0x000000200f207220 */ /* 0x000fe20000410000 */
[----:B------:R-:W-:Y:S02]  /*81a0*/  HADD2.F32 R28, -RZ, R28.H1_H1 ;  /* 0x3000001cff1c7230 */ /* 0x000fe40000004100 */
[----:B------:R-:W-:Y:S01]  /*81b0*/  FMUL.FTZ R25, R22, R25 ;  /* 0x0000001916197220 */ /* 0x000fe20000410000 */
[----:B------:R-:W-:Y:S01]  /*81c0*/  FMUL.FTZ R30, R21, R30 ;  /* 0x0000001e151e7220 */ /* 0x000fe20000410000 */
[C---:B------:R-:W-:Y:S01]  /*81d0*/  FFMA.FTZ R33, R23.reuse, R40, R39 ;  /* 0x0000002817217223 */ /* 0x040fe20000010027 */
[----:B------:R-:W-:Y:S01]  /*81e0*/  F2FP.F16.F32.PACK_AB R31, RZ, R31 ;  /* 0x0000001fff1f723e */ /* 0x000fe200000000ff */
[----:B------:R-:W-:Y:S01]  /*81f0*/  FFMA.FTZ R28, R23, R28, R36 ;  /* 0x0000001c171c7223 */ /* 0x000fe20000010024 */
[----:B------:R-:W-:-:S02]  /*8200*/  F2FP.F16.F32.PACK_AB R32, RZ, R32 ;  /* 0x00000020ff20723e */ /* 0x000fc400000000ff */
[----:B------:R-:W-:Y:S02]  /*8210*/  MOV R23, R5 ;  /* 0x0000000500177202 */ /* 0x000fe40000000f00 */
[----:B------:R-:W-:Y:S02]  /*8220*/  F2FP.F16.F32.PACK_AB R5, RZ, R25 ;  /* 0x00000019ff05723e */ /* 0x000fe400000000ff */
[----:B------:R-:W-:Y:S01]  /*8230*/  F2FP.F16.F32.PACK_AB R30, RZ, R30 ;  /* 0x0000001eff1e723e */ /* 0x000fe200000000ff */
[----:B------:R-:W-:Y:S01]  /*8240*/  FMUL.FTZ R33, R22, R33 ;  /* 0x0000002116217220 */ /* 0x000fe20000410000 */
[----:B------:R-:W-:Y:S01]  /*8250*/  PRMT R31, R31, 0x5410, R32 ;  /* 0x000054101f1f7816 */ /* 0x000fe20000000020 */
[----:B------:R-:W-:Y:S01]  /*8260*/  FMUL.FTZ R28, R21, R28 ;  /* 0x0000001c151c7220 */ /* 0x000fe20000410000 */
[----:B------:R-:W-:Y:S01]  /*8270*/  PRMT R5, R5, 0x5410, R30 ;  /* 0x0000541005057816 */ /* 0x000fe2000000001e */
[----:B------:R-:W-:Y:S01]  /*8280*/  FMUL.FTZ R29, R14, R29 ;  /* 0x0000001d0e1d7220 */ /* 0x000fe20000410000 */
[----:B------:R-:W-:Y:S01]  /*8290*/  FMUL.FTZ R38, R15, R38 ;  /* 0x000000260f267220 */ /* 0x000fe20000410000 */
[----:B------:R-:W-:Y:S01]  /*82a0*/  F2FP.F16.F32.PACK_AB R33, RZ, R33 ;  /* 0x00000021ff21723e */ /* 0x000fe200000000ff */
[----:B------:R-:W-:Y:S01]  /*82b0*/  HFMA2.MMA R25, R31, 1, 1, R23 ;  /* 0x3c003c001f197835 */ /* 0x000fe20000000017 */
[----:B------:R-:W-:Y:S01]  /*82c0*/  F2FP.F16.F32.PACK_AB R28, RZ, R28 ;  /* 0x0000001cff1c723e */ /* 0x000fe200000000ff */
[----:B------:R-:W-:Y:S01]  /*82d0*/  HADD2 R23, R5, R4 ;  /* 0x0000000405177230 */ /* 0x000fe20000000000 */
[----:B------:R-:W-:-:S02]  /*82e0*/  LOP3.LUT R5, R8, 0xf000f, RZ, 0xc0, !PT ;  /* 0x000f000f08057812 */ /* 0x000fc400078ec0ff */
[----:B------:R-:W-:Y:S02]  /*82f0*/  PRMT R33, R33, 0x5410, R28 ;  /* 0x0000541021217816 */ /* 0x000fe4000000001c */
[----:B------:R-:W-:Y:S02]  /*8300*/  F2FP.F16.F32.PACK_AB R29, RZ, R29 ;  /* 0x0000001dff1d723e */ /* 0x000fe400000000ff */
[----:B------:R-:W-:Y:S02]  /*8310*/  F2FP.F16.F32.PACK_AB R38, RZ, R38 ;  /* 0x00000026ff26723e */ /* 0x000fe400000000ff */
[C---:B------:R-:W-:Y:S02]  /*8320*/  LOP3.LUT R36, R9.reuse, 0xf000f, RZ, 0xc0, !PT ;  /* 0x000f000f09247812 */ /* 0x040fe400078ec0ff */
[----:B------:R-:W-:Y:S02]  /*8330*/  LOP3.LUT R30, R9, 0xf000f0, RZ, 0xc0, !PT ;  /* 0x00f000f0091e7812 */ /* 0x000fe400078ec0ff */
[----:B------:R-:W-:-:S02]  /*8340*/  SHF.R.U32.HI R28, RZ, 0x8, R9 ;  /* 0x00000008ff1c7819 */ /* 0x000fc40000011609 */
[----:B------:R-:W-:Y:S02]  /*8350*/  LOP3.LUT R9, R10, 0xf000f, RZ, 0xc0, !PT ;  /* 0x000f000f0a097812 */ /* 0x000fe400078ec0ff */
[----:B------:R-:W-:Y:S01]  /*8360*/  LOP3.LUT R5, R5, 0x64006400, RZ, 0xfc, !PT ;  /* 0x6400640005057812 */ /* 0x000fe200078efcff */
[----:B------:R-:W-:Y:S01]  /*8370*/  HADD2 R23, R33, R23 ;  /* 0x0000001721177230 */ /* 0x000fe20000000000 */
[----:B------:R-:W-:Y:S01]  /*8380*/  PRMT R29, R29, 0x5410, R38 ;  /* 0x000054101d1d7816 */ /* 0x000fe20000000026 */
[--C-:B0-----:R-:W-:Y:S02]  /*8390*/  HADD2.F32 R4, -RZ, R12.reuse.H0_H0 ;  /* 0x2000000cff047230 */ /* 0x101fe40000004100 */
[----:B------:R-:W-:Y:S01]  /*83a0*/  HADD2.F32 R33, -RZ, R12.H1_H1 ;  /* 0x3000000cff217230 */ /* 0x000fe20000004100 */
[----:B------:R-:W-:Y:S01]  /*83b0*/  LOP3.LUT R12, R9, 0x64006400, RZ, 0xfc, !PT ;  /* 0x64006400090c7812 */ /* 0x000fe200078efcff */
[----:B------:R-:W-:Y:S01]  /*83c0*/  HADD2 R9, R5, -1032, -1032 ;  /* 0xe408e40805097430 */ /* 0x000fe20000000000 */
[----:B------:R-:W-:Y:S01]  /*83d0*/  HFMA2.MMA R25, R29, 1, 1, R25 ;  /* 0x3c003c001d197835 */ /* 0x000fe20000000019 */
[----:B------:R-:W-:-:S02]  /*83e0*/  LOP3.LUT R38, R11, 0xf000f, RZ, 0xc0, !PT ;  /* 0x000f000f0b267812 */ /* 0x000fc400078ec0ff */
[----:B------:R-:W-:Y:S01]  /*83f0*/  LOP3.LUT R35, R10, 0xf000f0, RZ, 0xc0, !PT ;  /* 0x00f000f00a237812 */ /* 0x000fe200078ec0ff */
[--C-:B------:R-:W-:Y:S01]  /*8400*/  HADD2.F32 R5, -RZ, R9.reuse.H0_H0 ;  /* 0x20000009ff057230 */ /* 0x100fe20000004100 */
[----:B------:R-:W-:Y:S02]  /*8410*/  SHF.R.U32.HI R29, RZ, 0x8, R10 ;  /* 0x00000008ff1d7819 */ /* 0x000fe4000001160a */
[----:B------:R-:W-:Y:S02]  /*8420*/  LOP3.LUT R31, R11, 0xf000f0, RZ, 0xc0, !PT ;  /* 0x00f000f00b1f7812 */ /* 0x000fe400078ec0ff */
[----:B------:R-:W-:Y:S01]  /*8430*/  SHF.R.U32.HI R10, RZ, 0x8, R11 ;  /* 0x00000008ff0a7819 */ /* 0x000fe2000001160b */
[----:B------:R-:W-:Y:S01]  /*8440*/  HADD2 R41, R12, -1032, -1032 ;  /* 0xe408e4080c297430 */ /* 0x000fe20000000000 */
[----:B------:R-:W-:Y:S02]  /*8450*/  LOP3.LUT R11, R36, 0x64006400, RZ, 0xfc, !PT ;  /* 0x64006400240b7812 */ /* 0x000fe400078efcff */
[----:B------:R-:W-:Y:S01]  /*8460*/  LOP3.LUT R38, R38, 0x64006400, RZ, 0xfc, !PT ;  /* 0x6400640026267812 */ /* 0x000fe200078efcff */
[----:B------:R-:W-:-:S02]  /*8470*/  HADD2.F32 R40, -RZ, R9.H1_H1 ;  /* 0x30000009ff287230 */ /* 0x000fc40000004100 */
[----:B------:R-:W-:Y:S01]  /*8480*/  FFMA.FTZ R5, R5, R4, RZ ;  /* 0x0000000405057223 */ /* 0x000fe200000100ff */
[----:B------:R-:W-:Y:S01]  /*8490*/  LOP3.LUT R32, R8, 0xf000f0, RZ, 0xc0, !PT ;  /* 0x00f000f008207812 */ /* 0x000fe200078ec0ff */
[----:B------:R-:W-:Y:S02]  /*84a0*/  HADD2 R39, R11, -1032, -1032 ;  /* 0xe408e4080b277430 */ /* 0x000fe40000000000 */
[--C-:B------:R-:W-:Y:S02]  /*84b0*/  HADD2.F32 R37, -RZ, R13.reuse.H0_H0 ;  /* 0x2000000dff257230 */ /* 0x100fe40000004100 */
[----:B------:R-:W-:Y:S02]  /*84c0*/  HADD2 R38, R38, -1032, -1032 ;  /* 0xe408e40826267430 */ /* 0x000fe40000000000 */
[----:B------:R-:W-:Y:S02]  /*84d0*/  HADD2.F32 R36, -RZ, R13.H1_H1 ;  /* 0x3000000dff247230 */ /* 0x000fe40000004100 */
[----:B------:R-:W-:Y:S01]  /*84e0*/  HADD2.F32 R9, -RZ, R41.H0_H0 ;  /* 0x20000029ff097230 */ /* 0x000fe20000004100 */
[----:B------:R-:W0:Y:S01]  /*84f0*/  LDS.64 R12, [UR4+0x28] ;  /* 0x00002804ff0c7984 */ /* 0x000e220008000a00 */
[----:B------:R-:W-:Y:S01]  /*8500*/  FFMA.FTZ R40, R40, R33, R5 ;  /* 0x0000002128287223 */ /* 0x000fe20000010005 */
[----:B------:R-:W-:Y:S01]  /*8510*/  LOP3.LUT R5, R32, 0x64006400, RZ, 0xfc, !PT ;  /* 0x6400640020057812 */ /* 0x000fe200078efcff */
[----:B------:R-:W-:-:S02]  /*8520*/  HADD2.F32 R43, -RZ, R39.H0_H0 ;  /* 0x20000027ff2b7230 */ /* 0x000fc40000004100 */
[----:B------:R-:W-:Y:S02]  /*8530*/  HADD2.F32 R42, -RZ, R39.H1_H1 ;  /* 0x30000027ff2a7230 */ /* 0x000fe40000004100 */
[----:B------:R-:W-:Y:S01]  /*8540*/  FFMA.FTZ R39, R4, R9, RZ ;  /* 0x0000000904277223 */ /* 0x000fe200000100ff */
[----:B------:R-:W-:Y:S01]  /*8550*/  HADD2.F32 R11, -RZ, R38.H0_H0 ;  /* 0x20000026ff0b7230 */ /* 0x000fe20000004100 */
[----:B------:R-:W-:Y:S01]  /*8560*/  LOP3.LUT R9, R30, 0x64006400, RZ, 0xfc, !PT ;  /* 0x640064001e097812 */ /* 0x000fe200078efcff */
[-C--:B------:R-:W-:Y:S01]  /*8570*/  HFMA2 R5, R5, R20.reuse.H0_H0, -72, -72 ;  /* 0xd480d48005057431 */ /* 0x080fe20000040014 */
[----:B------:R-:W-:Y:S01]  /*8580*/  LOP3.LUT R35, R35, 0x64006400, RZ, 0xfc, !PT ;  /* 0x6400640023237812 */ /* 0x000fe200078efcff */
[C---:B------:R-:W-:Y:S01]  /*8590*/  FFMA.FTZ R44, R4.reuse, R43, RZ ;  /* 0x0000002b042c7223 */ /* 0x040fe200000100ff */
[----:B------:R-:W-:Y:S01]  /*85a0*/  LOP3.LUT R31, R31, 0x64006400, RZ, 0xfc, !PT ;  /* 0x640064001f1f7812 */ /* 0x000fe200078efcff */
[----:B------:R-:W-:Y:S01]  /*85b0*/  FFMA.FTZ R4, R4, R11, RZ ;  /* 0x0000000b04047223 */ /* 0x000fe200000100ff */
[----:B------:R-:W-:-:S02]  /*85c0*/  HFMA2 R11, R9, R20.H0_H0, -72, -72 ;  /* 0xd480d480090b7431 */ /* 0x000fc40000040014 */
[-C--:B------:R-:W-:Y:S02]  /*85d0*/  HFMA2 R9, R35, R20.reuse.H0_H0, -72, -72 ;  /* 0xd480d48023097431 */ /* 0x080fe40000040014 */
[----:B------:R-:W-:Y:S02]  /*85e0*/  HADD2.F32 R35, -RZ, R5.H0_H0 ;  /* 0x20000005ff237230 */ /* 0x000fe40000004100 */
[----:B------:R-:W-:Y:S02]  /*85f0*/  HFMA2 R31, R31, R20.H0_H0, -72, -72 ;  /* 0xd480d4801f1f7431 */ /* 0x000fe40000040014 */
[----:B------:R-:W-:Y:S02]  /*8600*/  HADD2.F32 R46, -RZ, R41.H1_H1 ;  /* 0x30000029ff2e7230 */ /* 0x000fe40000004100 */
        /* <DEDUP_REMOVED lines=8> */
[----:B------:R-:W-:Y:S02]  /*8690*/  HADD2.F32 R5, -RZ, R5.H1_H1 ;  /* 0x30000005ff057230 */ /* 0x000fe40000004100 */
[C---:B------:R-:W-:Y:S01]  /*86a0*/  FFMA.FTZ R33, R37.reuse, R38, R32 ;  /* 0x0000002625217223 */ /* 0x040fe20000010020 */
[----:B------:R-:W-:Y:S01]  /*86b0*/  HADD2.F32 R11, -RZ, R11.H1_H1 ;  /* 0x3000000bff0b7230 */ /* 0x000fe20000004100 */
[----:B------:R-:W-:Y:S01]  /*86c0*/  SHF.R.U32.HI R8, RZ, 0x8, R8 ;  /* 0x00000008ff087819 */ /* 0x000fe20000011608 */
[----:B------:R-:W-:Y:S01]  /*86d0*/  FFMA.FTZ R32, R37, R35, R4 ;  /* 0x0000002325207223 */ /* 0x000fe20000010004 */
[----:B------:R-:W-:-:S02]  /*86e0*/  HADD2.F32 R9, -RZ, R9.H1_H1 ;  /* 0x30000009ff097230 */ /* 0x000fc40000004100 */
[----:B------:R-:W-:Y:S01]  /*86f0*/  FFMA.FTZ R30, R37, R39, R30 ;  /* 0x00000027251e7223 */ /* 0x000fe2000001001e */
[----:B------:R-:W-:Y:S02]  /*8700*/  HADD2.F32 R35, -RZ, R31.H1_H1 ;  /* 0x3000001fff237230 */ /* 0x000fe40000004100 */
[----:B------:R-:W-:Y:S01]  /*8710*/  FFMA.FTZ R31, R5, R36, R40 ;  /* 0x00000024051f7223 */ /* 0x000fe20000010028 */
[----:B------:R-:W-:Y:S01]  /*8720*/  FFMA.FTZ R11, R36, R11, R33 ;  /* 0x0000000b240b7223 */ /* 0x000fe20000010021 */
[----:B------:R-:W-:Y:S02]  /*8730*/  LOP3.LUT R5, R28, 0xf000f, RZ, 0xc0, !PT ;  /* 0x000f000f1c057812 */ /* 0x000fe400078ec0ff */
[----:B------:R-:W-:Y:S02]  /*8740*/  LOP3.LUT R4, R8, 0xf000f, RZ, 0xc0, !PT ;  /* 0x000f000f08047812 */ /* 0x000fe400078ec0ff */
[----:B------:R-:W-:Y:S02]  /*8750*/  LOP3.LUT R33, R29, 0xf000f, RZ, 0xc0, !PT ;  /* 0x000f000f1d217812 */ /* 0x000fe400078ec0ff */
[----:B------:R-:W-:Y:S01]  /*8760*/  LOP3.LUT R37, R10, 0xf000f, RZ, 0xc0, !PT ;  /* 0x000f000f0a257812 */ /* 0x000fe200078ec0ff */
[C---:B------:R-:W-:Y:S01]  /*8770*/  FFMA.FTZ R9, R36.reuse, R9, R30 ;  /* 0x0000000924097223 */ /* 0x040fe2000001001e */
[----:B------:R-:W-:Y:S01]  /*8780*/  FFMA.FTZ R36, R36, R35, R32 ;  /* 0x0000002324247223 */ /* 0x000fe20000010020 */
        /* <DEDUP_REMOVED lines=8> */
[----:B0-----:R-:W-:Y:S02]  /*8810*/  HADD2.F32 R30, -RZ, R12.H0_H0 ;  /* 0x2000000cff1e7230 */ /* 0x001fe40000004100 */
[----:B------:R-:W-:Y:S02]  /*8820*/  HADD2.F32 R37, -RZ, R33.H0_H0 ;  /* 0x20000021ff257230 */ /* 0x000fe40000004100 */
[----:B------:R-:W-:Y:S02]  /*8830*/  HADD2.F32 R38, -RZ, R32.H0_H0 ;  /* 0x20000020ff267230 */ /* 0x000fe40000004100 */
[----:B------:R-:W-:Y:S02]  /*8840*/  HADD2.F32 R40, -RZ, R35.H0_H0 ;  /* 0x20000023ff287230 */ /* 0x000fe40000004100 */
[----:B------:R-:W-:Y:S02]  /*8850*/  HADD2.F32 R39, -RZ, R5.H0_H0 ;  /* 0x20000005ff277230 */ /* 0x000fe40000004100 */
[----:B------:R-:W-:Y:S01]  /*8860*/  FFMA.FTZ R37, R30, R37, R11 ;  /* 0x000000251e257223 */ /* 0x000fe2000001000b */
[----:B------:R-:W-:Y:S01]  /*8870*/  FFMA.FTZ R38, R38, R30, R31 ;  /* 0x0000001e26267223 */ /* 0x000fe2000001001f */
[----:B------:R-:W-:Y:S01]  /*8880*/  FFMA.FTZ R41, R30, R40, R9 ;  /* 0x000000281e297223 */ /* 0x000fe20000010009 */
[----:B------:R-:W-:Y:S01]  /*8890*/  LOP3.LUT R28, R28, 0xf000f0, RZ, 0xc0, !PT ;  /* 0x00f000f01c1c7812 */ /* 0x000fe200078ec0ff */
[----:B------:R-:W-:Y:S01]  /*88a0*/  FFMA.FTZ R11, R30, R39, R36 ;  /* 0x000000271e0b7223 */ /* 0x000fe20000010024 */
[----:B------:R-:W-:Y:S01]  /*88b0*/  LOP3.LUT R30, R8, 0xf000f0, RZ, 0xc0, !PT ;  /* 0x00f000f0081e7812 */ /* 0x000fe200078ec0ff */
[----:B------:R-:W-:Y:S01]  /*88c0*/  HADD2.F32 R12, -RZ, R12.H1_H1 ;  /* 0x3000000cff0c7230 */ /* 0x000fe20000004100 */
[----:B------:R-:W0:Y:S01]  /*88d0*/  LDS.64 R8, [UR4+0x30] ;  /* 0x00003004ff087984 */ /* 0x000e220008000a00 */
[----:B------:R-:W-:-:S02]  /*88e0*/  HADD2.F32 R33, -RZ, R33.H1_H1 ;  /* 0x30000021ff217230 */ /* 0x000fc40000004100 */
[----:B------:R-:W-:Y:S01]  /*88f0*/  HADD2.F32 R39, -RZ, R35.H1_H1 ;  /* 0x30000023ff277230 */ /* 0x000fe20000004100 */
[----:B------:R-:W-:Y:S01]  /*8900*/  LOP3.LUT R35, R28, 0x64006400, RZ, 0xfc, !PT ;  /* 0x640064001c237812 */ /* 0x000fe200078efcff */
[----:B------:R-:W-:Y:S01]  /*8910*/  HADD2.F32 R31, -RZ, R32.H1_H1 ;  /* 0x30000020ff1f7230 */ /* 0x000fe20000004100 */
[----:B------:R-:W-:Y:S02]  /*8920*/  LOP3.LUT R32, R29, 0xf000f0, RZ, 0xc0, !PT ;  /* 0x00f000f01d207812 */ /* 0x000fe400078ec0ff */
[----:B------:R-:W-:Y:S02]  /*8930*/  LOP3.LUT R29, R30, 0x64006400, RZ, 0xfc, !PT ;  /* 0x640064001e1d7812 */ /* 0x000fe400078efcff */
[----:B------:R-:W-:Y:S01]  /*8940*/  LOP3.LUT R10, R10, 0xf000f0, RZ, 0xc0, !PT ;  /* 0x00f000f00a0a7812 */ /* 0x000fe200078ec0ff */
[----:B------:R-:W-:Y:S01]  /*8950*/  FFMA.FTZ R33, R12, R33, R37 ;  /* 0x000000210c217223 */ /* 0x000fe20000010025 */
[----:B------:R-:W-:Y:S01]  /*8960*/  LOP3.LUT R37, R32, 0x64006400, RZ, 0xfc, !PT ;  /* 0x6400640020257812 */ /* 0x000fe200078efcff */
[----:B------:R-:W-:Y:S01]  /*8970*/  FFMA.FTZ R41, R12, R39, R41 ;  /* 0x000000270c297223 */ /* 0x000fe20000010029 */
[-C--:B------:R-:W-:Y:S01]  /*8980*/  HFMA2 R35, R35, R20.reuse.H0_H0, -72, -72 ;  /* 0xd480d48023237431 */ /* 0x080fe20000040014 */
[----:B------:R-:W-:Y:S01]  /*8990*/  LOP3.LUT R39, R10, 0x64006400, RZ, 0xfc, !PT ;  /* 0x640064000a277812 */ /* 0x000fe200078efcff */
[----:B------:R-:W-:-:S02]  /*89a0*/  HFMA2 R29, R29, R20.H0_H0, -72, -72 ;  /* 0xd480d4801d1d7431 */ /* 0x000fc40000040014 */
[----:B------:R-:W-:Y:S02]  /*89b0*/  HADD2.F32 R28, -RZ, R5.H1_H1 ;  /* 0x30000005ff1c7230 */ /* 0x000fe40000004100 */
[-C--:B------:R-:W-:Y:S02]  /*89c0*/  HFMA2 R37, R37, R20.reuse.H0_H0, -72, -72 ;  /* 0xd480d48025257431 */ /* 0x080fe40000040014 */
[----:B------:R-:W-:Y:S02]  /*89d0*/  HADD2.F32 R4, -RZ, R13.H0_H0 ;  /* 0x2000000dff047230 */ /* 0x000fe40000004100 */
[----:B------:R-:W-:Y:S02]  /*89e0*/  HFMA2 R39, R39, R20.H0_H0, -72, -72 ;  /* 0xd480d48027277431 */ /* 0x000fe40000040014 */
        /* <DEDUP_REMOVED lines=14> */
[----:B------:R-:W-:Y:S02]  /*8ad0*/  HADD2.F32 R30, -RZ, R37.H1_H1 ;  /* 0x30000025ff1e7230 */ /* 0x000fe40000004100 */
[----:B------:R-:W-:Y:S01]  /*8ae0*/  FFMA.FTZ R31, R10, R13, R31 ;  /* 0x0000000d0a1f7223 */ /* 0x000fe2000001001f */
[C---:B------:R-:W-:Y:S01]  /*8af0*/  FFMA.FTZ R10, R13.reuse, R12, R28 ;  /* 0x0000000c0d0a7223 */ /* 0x040fe2000001001c */
[----:B------:R-:W-:Y:S01]  /*8b00*/  FFMA.FTZ R28, R13, R32, R5 ;  /* 0x000000200d1c7223 */ /* 0x000fe20000010005 */
[----:B--2---:R-:W-:Y:S01]  /*8b10*/  LOP3.LUT R11, R17, 0xf000f, RZ, 0xc0, !PT ;  /* 0x000f000f110b7812 */ /* 0x004fe200078ec0ff */
[----:B------:R-:W-:Y:S01]  /*8b20*/  FFMA.FTZ R29, R13, R30, R41 ;  /* 0x0000001e0d1d7223 */ /* 0x000fe20000010029 */
        /* <DEDUP_REMOVED lines=11> */
[--C-:B0-----:R-:W-:Y:S02]  /*8be0*/  HADD2.F32 R4, -RZ, R8.reuse.H0_H0 ;  /* 0x20000008ff047230 */ /* 0x101fe40000004100 */
[----:B------:R-:W-:Y:S02]  /*8bf0*/  HADD2.F32 R35, -RZ, R8.H1_H1 ;  /* 0x30000008ff237230 */ /* 0x000fe40000004100 */
[--C-:B------:R-:W-:Y:S01]  /*8c00*/  HADD2.F32 R36, -RZ, R9.reuse.H1_H1 ;  /* 0x30000009ff247230 */ /* 0x100fe20000004100 */
[----:B------:R-:W-:Y:S01]  /*8c10*/  LOP3.LUT R32, R16, 0xf000f0, RZ, 0xc0, !PT ;  /* 0x00f000f010207812 */ /* 0x000fe200078ec0ff */
[----:B------:R-:W-:Y:S01]  /*8c20*/  HADD2.F32 R8, -RZ, R9.H0_H0 ;  /* 0x20000009ff087230 */ /* 0x000fe20000004100 */
[----:B------:R-:W-:Y:S01]  /*8c30*/  LOP3.LUT R33, R17, 0xf000f0, RZ, 0xc0, !PT ;  /* 0x00f000f011217812 */ /* 0x000fe200078ec0ff */
[----:B------:R-:W-:Y:S01]  /*8c40*/  HADD2.F32 R43, -RZ, R40.H0_H0 ;  /* 0x20000028ff2b7230 */ /* 0x000fe20000004100 */
[----:B------:R-:W0:Y:S01]  /*8c50*/  LDS.64 R12, [UR4+0x38] ;  /* 0x00003804ff0c7984 */ /* 0x000e220008000a00 */
[----:B------:R-:W-:-:S02]  /*8c60*/  HADD2.F32 R5, -RZ, R39.H0_H0 ;  /* 0x20000027ff057230 */ /* 0x000fc40000004100 */
[----:B------:R-:W-:Y:S02]  /*8c70*/  HADD2.F32 R9, -RZ, R41.H0_H0 ;  /* 0x20000029ff097230 */ /* 0x000fe40000004100 */
[----:B------:R-:W-:Y:S02]  /*8c80*/  HADD2.F32 R11, -RZ, R38.H0_H0 ;  /* 0x20000026ff0b7230 */ /* 0x000fe40000004100 */
[C---:B------:R-:W-:Y:S01]  /*8c90*/  FFMA.FTZ R44, R4.reuse, R43, RZ ;  /* 0x0000002b042c7223 */ /* 0x040fe200000100ff */
[----:B------:R-:W-:Y:S01]  /*8ca0*/  FFMA.FTZ R5, R5, R4, RZ ;  /* 0x0000000405057223 */ /* 0x000fe200000100ff */
[----:B------:R-:W-:Y:S01]  /*8cb0*/  FFMA.FTZ R43, R4, R9, RZ ;  /* 0x00000009042b7223 */ /* 0x000fe200000100ff */
[----:B------:R-:W-:Y:S01]  /*8cc0*/  LOP3.LUT R37, R18, 0xf000f0, RZ, 0xc0, !PT ;  /* 0x00f000f012257812 */ /* 0x000fe200078ec0ff */
[----:B------:R-:W-:Y:S01]  /*8cd0*/  FFMA.FTZ R4, R4, R11, RZ ;  /* 0x0000000b04047223 */ /* 0x000fe200000100ff */
[----:B------:R-:W-:Y:S01]  /*8ce0*/  HADD2.F32 R42, -RZ, R39.H1_H1 ;  /* 0x30000027ff2a7230 */ /* 0x000fe20000004100 */
[----:B------:R-:W-:-:S02]  /*8cf0*/  LOP3.LUT R11, R32, 0x64006400, RZ, 0xfc, !PT ;  /* 0x64006400200b7812 */ /* 0x000fc400078efcff */
[----:B------:R-:W-:Y:S02]  /*8d00*/  LOP3.LUT R39, R33, 0x64006400, RZ, 0xfc, !PT ;  /* 0x6400640021277812 */ /* 0x000fe400078efcff */
[----:B------:R-:W-:Y:S01]  /*8d10*/  LOP3.LUT R37, R37, 0x64006400, RZ, 0xfc, !PT ;  /* 0x6400640025257812 */ /* 0x000fe200078efcff */
[-C--:B------:R-:W-:Y:S01]  /*8d20*/  HFMA2 R33, R11, R20.reuse.H0_H0, -72, -72 ;  /* 0xd480d4800b217431 */ /* 0x080fe20000040014 */
[----:B------:R-:W-:Y:S01]  /*8d30*/  LOP3.LUT R30, R19, 0xf000f0, RZ, 0xc0, !PT ;  /* 0x00f000f0131e7812 */ /* 0x000fe200078ec0ff */
[-C--:B------:R-:W-:Y:S02]  /*8d40*/  HFMA2 R32, R39, R20.reuse.H0_H0, -72, -72 ;  /* 0xd480d48027207431 */ /* 0x080fe40000040014 */
[----:B------:R-:W-:Y:S02]  /*8d50*/  HADD2.F32 R40, -RZ, R40.H1_H1 ;  /* 0x30000028ff287230 */ /* 0x000fe40000004100 */
[----:B------:R-:W-:Y:S01]  /*8d60*/  HFMA2 R11, R37, R20.H0_H0, -72, -72 ;  /* 0xd480d480250b7431 */ /* 0x000fe20000040014 */
[----:B------:R-:W-:Y:S01]  /*8d70*/  LOP3.LUT R37, R30, 0x64006400, RZ, 0xfc, !PT ;  /* 0x640064001e257812 */ /* 0x000fe200078efcff */
[----:B------:R-:W-:-:S02]  /*8d80*/  HADD2.F32 R39, -RZ, R38.H1_H1 ;  /* 0x30000026ff277230 */ /* 0x000fc40000004100 */
[----:B------:R-:W-:Y:S01]  /*8d90*/  FFMA.FTZ R5, R42, R35, R5 ;  /* 0x000000232a057223 */ /* 0x000fe20000010005 */
[----:B------:R-:W-:Y:S02]  /*8da0*/  HADD2.F32 R30, -RZ, R33.H0_H0 ;  /* 0x20000021ff1e7230 */ /* 0x000fe40000004100 */
[----:B------:R-:W-:Y:S01]  /*8db0*/  FFMA.FTZ R9, R35, R40, R44 ;  /* 0x0000002823097223 */ /* 0x000fe2000001002c */
[----:B------:R-:W-:Y:S02]  /*8dc0*/  HADD2.F32 R38, -RZ, R32.H0_H0 ;  /* 0x20000020ff267230 */ /* 0x000fe40000004100 */
[----:B------:R-:W-:Y:S02]  /*8dd0*/  HADD2.F32 R42, -RZ, R41.H1_H1 ;  /* 0x30000029ff2a7230 */ /* 0x000fe40000004100 */
[----:B------:R-:W-:Y:S02]  /*8de0*/  HFMA2 R37, R37, R20.H0_H0, -72, -72 ;  /* 0xd480d48025257431 */ /* 0x000fe40000040014 */
[----:B------:R-:W-:Y:S01]  /*8df0*/  FFMA.FTZ R30, R30, R8, R5 ;  /* 0x000000081e1e7223 */ /* 0x000fe20000010005 */
[----:B------:R-:W-:Y:S01]  /*8e00*/  FFMA.FTZ R5, R8, R38, R9 ;  /* 0x0000002608057223 */ /* 0x000fe20000010009 */
[----:B------:R-:W-:-:S02]  /*8e10*/  HADD2.F32 R40, -RZ, R11.H0_H0 ;  /* 0x2000000bff287230 */ /* 0x000fc40000004100 */
[C---:B------:R-:W-:Y:S01]  /*8e20*/  FFMA.FTZ R43, R35.reuse, R42, R43 ;  /* 0x0000002a232b7223 */ /* 0x040fe2000001002b */
[----:B------:R-:W-:Y:S01]  /*8e30*/  HADD2.F32 R9, -RZ, R32.H1_H1 ;  /* 0x30000020ff097230 */ /* 0x000fe20000004100 */
[----:B------:R-:W-:Y:S01]  /*8e40*/  SHF.R.U32.HI R17, RZ, 0x8, R17 ;  /* 0x00000008ff117819 */ /* 0x000fe20000011611 */
[----:B------:R-:W-:Y:S01]  /*8e50*/  FFMA.FTZ R39, R35, R39, R4 ;  /* 0x0000002723277223 */ /* 0x000fe20000010004 */
[----:B------:R-:W-:Y:S01]  /*8e60*/  SHF.R.U32.HI R18, RZ, 0x8, R18 ;  /* 0x00000008ff127819 */ /* 0x000fe20000011612 */
[----:B------:R-:W-:Y:S02]  /*8e70*/  HADD2.F32 R4, -RZ, R37.H0_H0 ;  /* 0x20000025ff047230 */ /* 0x000fe40000004100 */
[----:B------:R-:W-:Y:S01]  /*8e80*/  FFMA.FTZ R40, R8, R40, R43 ;  /* 0x0000002808287223 */ /* 0x000fe2000001002b */
[----:B------:R-:W-:Y:S02]  /*8e90*/  HADD2.F32 R33, -RZ, R33.H1_H1 ;  /* 0x30000021ff217230 */ /* 0x000fe40000004100 */
[----:B------:R-:W-:Y:S01]  /*8ea0*/  FFMA.FTZ R9, R36, R9, R5 ;  /* 0x0000000924097223 */ /* 0x000fe20000010005 */
[----:B------:R-:W-:Y:S01]  /*8eb0*/  HADD2.F32 R35, -RZ, R11.H1_H1 ;  /* 0x3000000bff237230 */ /* 0x000fe20000004100 */
[----:B------:R-:W-:-:S02]  /*8ec0*/  SHF.R.U32.HI R19, RZ, 0x8, R19 ;  /* 0x00000008ff137819 */ /* 0x000fc40000011613 */
[----:B------:R-:W-:Y:S02]  /*8ed0*/  LOP3.LUT R5, R17, 0xf000f, RZ, 0xc0, !PT ;  /* 0x000f000f11057812 */ /* 0x000fe400078ec0ff */
[----:B------:R-:W-:Y:S01]  /*8ee0*/  LOP3.LUT R32, R18, 0xf000f, RZ, 0xc0, !PT ;  /* 0x000f000f12207812 */ /* 0x000fe200078ec0ff */
[----:B------:R-:W-:Y:S02]  /*8ef0*/  HADD2.F32 R37, -RZ, R37.H1_H1 ;  /* 0x30000025ff257230 */ /* 0x000fe40000004100 */
[----:B------:R-:W-:Y:S01]  /*8f00*/  FFMA.FTZ R4, R8, R4, R39 ;  /* 0x0000000408047223 */ /* 0x000fe20000010027 */
[----:B------:R-:W-:Y:S01]  /*8f10*/  FFMA.FTZ R11, R33, R36, R30 ;  /* 0x00000024210b7223 */ /* 0x000fe2000001001e */
[----:B------:R-:W-:Y:S01]  /*8f20*/  FFMA.FTZ R8, R36, R35, R40 ;  /* 0x0000002324087223 */ /* 0x000fe20000010028 */
[----:B------:R-:W-:Y:S02]  /*8f30*/  LOP3.LUT R33, R19, 0xf000f, RZ, 0xc0, !PT ;  /* 0x000f000f13217812 */ /* 0x000fe400078ec0ff */
[----:B------:R-:W-:-:S02]  /*8f40*/  LOP3.LUT R5, R5, 0x64006400, RZ, 0xfc, !PT ;  /* 0x6400640005057812 */ /* 0x000fc400078efcff */
[----:B------:R-:W-:Y:S01]  /*8f50*/  LOP3.LUT R35, R32, 0x64006400, RZ, 0xfc, !PT ;  /* 0x6400640020237812 */ /* 0x000fe200078efcff */
[----:B------:R-:W-:Y:S01]  /*8f60*/  FFMA.FTZ R36, R36, R37, R4 ;  /* 0x0000002524247223 */ /* 0x000fe20000010004 */
[----:B------:R-:W-:Y:S02]  /*8f70*/  SHF.R.U32.HI R16, RZ, 0x8, R16 ;  /* 0x00000008ff107819 */ /* 0x000fe40000011610 */
[----:B------:R-:W-:Y:S01]  /*8f80*/  LOP3.LUT R37, R33, 0x64006400, RZ, 0xfc, !PT ;  /* 0x6400640021257812 */ /* 0x000fe200078efcff */
[----:B------:R-:W-:Y:S01]  /*8f90*/  HADD2 R33, R5, -1032, -1032 ;  /* 0xe408e40805217430 */ /* 0x000fe20000000000 */
[----:B------:R-:W-:Y:S01]  /*8fa0*/  LOP3.LUT R4, R16, 0xf000f, RZ, 0xc0, !PT ;  /* 0x000f000f10047812 */ /* 0x000fe200078ec0ff */
[----:B------:R-:W-:Y:S02]  /*8fb0*/  HADD2 R35, R35, -1032, -1032 ;  /* 0xe408e40823237430 */ /* 0x000fe40000000000 */
[----:B0-----:R-:W-:Y:S02]  /*8fc0*/  HADD2.F32 R30, -RZ, R12.H0_H0 ;  /* 0x2000000cff1e7230 */ /* 0x001fe40000004100 */
[----:B------:R-:W-:Y:S01]  /*8fd0*/  HADD2 R5, R37, -1032, -1032 ;  /* 0xe408e40825057430 */ /* 0x000fe20000000000 */
[----:B------:R-:W-:Y:S01]  /*8fe0*/  LOP3.LUT R4, R4, 0x64006400, RZ, 0xfc, !PT ;  /* 0x6400640004047812 */ /* 0x000fe200078efcff */
[----:B------:R-:W-:-:S02]  /*8ff0*/  HADD2.F32 R37, -RZ, R33.H0_H0 ;  /* 0x20000021ff257230 */ /* 0x000fc40000004100 */
[----:B------:R-:W-:Y:S02]  /*9000*/  HADD2.F32 R39, -RZ, R35.H0_H0 ;  /* 0x20000023ff277230 */ /* 0x000fe40000004100 */
[----:B------:R-:W-:Y:S02]  /*9010*/  HADD2.F32 R12, -RZ, R12.H1_H1 ;  /* 0x3000000cff0c7230 */ /* 0x000fe40000004100 */
[----:B------:R-:W-:Y:S02]  /*9020*/  HADD2 R32, R4, -1032, -1032 ;  /* 0xe408e40804207430 */ /* 0x000fe40000000000 */
[----:B------:R-:W-:Y:S02]  /*9030*/  HADD2.F32 R33, -RZ, R33.H1_H1 ;  /* 0x30000021ff217230 */ /* 0x000fe40000004100 */
[C---:B------:R-:W-:Y:S01]  /*9040*/  FFMA.FTZ R37, R30.reuse, R37, R9 ;  /* 0x000000251e257223 */ /* 0x040fe20000010009 */
[----:B------:R-:W-:Y:S01]  /*9050*/  FFMA.FTZ R39, R30, R39, R8 ;  /* 0x000000271e277223 */ /* 0x000fe20000010008 */
[----:B------:R-:W-:-:S02]  /*9060*/  LOP3.LUT R8, R17, 0xf000f0, RZ, 0xc0, !PT ;  /* 0x00f000f011087812 */ /* 0x000fc400078ec0ff */
[----:B------:R-:W-:Y:S01]  /*9070*/  LOP3.LUT R16, R16, 0xf000f0, RZ, 0xc0, !PT ;  /* 0x00f000f010107812 */ /* 0x000fe200078ec0ff */
[----:B------:R-:W-:Y:S01]  /*9080*/  FFMA.FTZ R37, R12, R33, R37 ;  /* 0x000000210c257223 */ /* 0x000fe20000010025 */
[----:B------:R-:W-:Y:S01]  /*9090*/  LOP3.LUT R18, R18, 0xf000f0, RZ, 0xc0, !PT ;  /* 0x00f000f012127812 */ /* 0x000fe200078ec0ff */
[--C-:B------:R-:W-:Y:S01]  /*90a0*/  HADD2.F32 R38, -RZ, R32.reuse.H0_H0 ;  /* 0x20000020ff267230 */ /* 0x100fe20000004100 */
[----:B------:R-:W-:Y:S01]  /*90b0*/  LOP3.LUT R33, R8, 0x64006400, RZ, 0xfc, !PT ;  /* 0x6400640008217812 */ /* 0x000fe200078efcff */
[----:B------:R-:W-:Y:S01]  /*90c0*/  HADD2.F32 R35, -RZ, R35.H1_H1 ;  /* 0x30000023ff237230 */ /* 0x000fe20000004100 */
[----:B------:R-:W-:Y:S01]  /*90d0*/  LOP3.LUT R8, R19, 0xf000f0, RZ, 0xc0, !PT ;  /* 0x00f000f013087812 */ /* 0x000fe200078ec0ff */
[----:B------:R-:W-:Y:S01]  /*90e0*/  HADD2.F32 R41, -RZ, R5.H0_H0 ;  /* 0x20000005ff297230 */ /* 0x000fe20000004100 */
[----:B------:R-:W-:Y:S02]  /*90f0*/  LOP3.LUT R17, R16, 0x64006400, RZ, 0xfc, !PT ;  /* 0x6400640010117812 */ /* 0x000fe400078efcff */
[----:B------:R-:W-:Y:S01]  /*9100*/  LOP3.LUT R19, R18, 0x64006400, RZ, 0xfc, !PT ;  /* 0x6400640012137812 */ /* 0x000fe200078efcff */
[----:B------:R-:W-:Y:S01]  /*9110*/  FFMA.FTZ R38, R38, R30, R11 ;  /* 0x0000001e26267223 */ /* 0x000fe2000001000b */
[----:B------:R-:W-:-:S02]  /*9120*/  HADD2.F32 R11, -RZ, R32.H1_H1 ;  /* 0x30000020ff0b7230 */ /* 0x000fc40000004100 */
[----:B------:R-:W-:Y:S01]  /*9130*/  FFMA.FTZ R39, R12, R35, R39 ;  /* 0x000000230c277223 */ /* 0x000fe20000010027 */
[----:B------:R-:W-:Y:S02]  /*9140*/  HADD2.F32 R16, -RZ, R5.H1_H1 ;  /* 0x30000005ff107230 */ /* 0x000fe40000004100 */
[----:B------:R-:W-:Y:S01]  /*9150*/  FFMA.FTZ R9, R30, R41, R36 ;  /* 0x000000291e097223 */ /* 0x000fe20000010024 */
[-C--:B------:R-:W-:Y:S01]  /*9160*/  HFMA2 R17, R17, R20.reuse.H0_H0, -72, -72 ;  /* 0xd480d48011117431 */ /* 0x080fe20000040014 */
[----:B------:R-:W-:Y:S01]  /*9170*/  LOP3.LUT R35, R8, 0x64006400, RZ, 0xfc, !PT ;  /* 0x6400640008237812 */ /* 0x000fe200078efcff */
[-C--:B------:R-:W-:Y:S02]  /*9180*/  HFMA2 R19, R19, R20.reuse.H0_H0, -72, -72 ;  /* 0xd480d48013137431 */ /* 0x080fe40000040014 */
[----:B------:R-:W-:Y:S02]  /*9190*/  HFMA2 R33, R33, R20.H0_H0, -72, -72 ;  /* 0xd480d48021217431 */ /* 0x000fe40000040014 */
[----:B------:R-:W-:Y:S01]  /*91a0*/  FFMA.FTZ R11, R11, R12, R38 ;  /* 0x0000000c0b0b7223 */ /* 0x000fe20000010026 */
[----:B------:R-:W-:Y:S01]  /*91b0*/  FFMA.FTZ R9, R12, R16, R9 ;  /* 0x000000100c097223 */ /* 0x000fe20000010009 */
[----:B------:R-:W-:-:S02]  /*91c0*/  HADD2.F32 R4, -RZ, R13.H0_H0 ;  /* 0x2000000dff047230 */ /* 0x000fc40000004100 */
[----:B------:R-:W-:Y:S02]  /*91d0*/  HFMA2 R20, R35, R20.H0_H0, -72, -72 ;  /* 0xd480d48023147431 */ /* 0x000fe40000040014 */
[----:B------:R-:W-:Y:S02]  /*91e0*/  HADD2.F32 R8, -RZ, R17.H0_H0 ;  /* 0x20000011ff087230 */ /* 0x000fe40000004100 */
[----:B------:R-:W-:Y:S02]  /*91f0*/  HADD2.F32 R12, -RZ, R19.H0_H0 ;  /* 0x20000013ff0c7230 */ /* 0x000fe40000004100 */
[----:B------:R-:W-:Y:S02]  /*9200*/  HADD2.F32 R5, -RZ, R33.H0_H0 ;  /* 0x20000021ff057230 */ /* 0x000fe40000004100 */
[----:B------:R-:W-:Y:S01]  /*9210*/  FFMA.FTZ R11, R8, R4, R11 ;  /* 0x00000004080b7223 */ /* 0x000fe2000001000b */
[----:B------:R-:W-:Y:S02]  /*9220*/  HADD2.F32 R30, -RZ, R20.H0_H0 ;  /* 0x20000014ff1e7230 */ /* 0x000fe40000004100 */
[----:B------:R-:W-:Y:S01]  /*9230*/  FFMA.FTZ R39, R4, R12, R39 ;  /* 0x0000000c04277223 */ /* 0x000fe20000010027 */
[----:B------:R-:W-:-:S02]  /*9240*/  HADD2.F32 R13, -RZ, R13.H1_H1 ;  /* 0x3000000dff0d7230 */ /* 0x000fc40000004100 */
[----:B------:R-:W-:Y:S01]  /*9250*/  FFMA.FTZ R16, R4, R5, R37 ;  /* 0x0000000504107223 */ /* 0x000fe20000010025 */
[----:B------:R-:W-:Y:S02]  /*9260*/  HADD2.F32 R8, -RZ, R17.H1_H1 ;  /* 0x30000011ff087230 */ /* 0x000fe40000004100 */
[----:B------:R-:W-:Y:S01]  /*9270*/  FMUL.FTZ R31, R14, R31 ;  /* 0x0000001f0e1f7220 */ /* 0x000fe20000410000 */
[----:B------:R-:W-:Y:S02]  /*9280*/  HADD2.F32 R12, -RZ, R33.H1_H1 ;  /* 0x30000021ff0c7230 */ /* 0x000fe40000004100 */
[----:B------:R-:W-:Y:S01]  /*9290*/  FMUL.FTZ R10, R15, R10 ;  /* 0x0000000a0f0a7220 */ /* 0x000fe20000410000 */
[----:B------:R-:W-:Y:S02]  /*92a0*/  HADD2.F32 R18, -RZ, R19.H1_H1 ;  /* 0x30000013ff127230 */ /* 0x000fe40000004100 */
[----:B------:R-:W-:Y:S01]  /*92b0*/  FFMA.FTZ R9, R4, R30, R9 ;  /* 0x0000001e04097223 */ /* 0x000fe20000010009 */
[----:B------:R-:W-:-:S02]  /*92c0*/  HADD2.F32 R20, -RZ, R20.H1_H1 ;  /* 0x30000014ff147230 */ /* 0x000fc40000004100 */
[----:B------:R-:W-:Y:S01]  /*92d0*/  FFMA.FTZ R11, R8, R13, R11 ;  /* 0x0000000d080b7223 */ /* 0x000fe2000001000b */
[C---:B------:R-:W-:Y:S01]  /*92e0*/  FFMA.FTZ R12, R13.reuse, R12, R16 ;  /* 0x0000000c0d0c7223 */ /* 0x040fe20000010010 */
[----:B------:R-:W-:Y:S02]  /*92f0*/  F2FP.F16.F32.PACK_AB R31, RZ, R31 ;  /* 0x0000001fff1f723e */ /* 0x000fe400000000ff */
[----:B------:R-:W-:Y:S01]  /*9300*/  F2FP.F16.F32.PACK_AB R10, RZ, R10 ;  /* 0x0000000aff0a723e */ /* 0x000fe200000000ff */
[C---:B------:R-:W-:Y:S01]  /*9310*/  FFMA.FTZ R39, R13.reuse, R18, R39 ;  /* 0x000000120d277223 */ /* 0x040fe20000010027 */
[----:B------:R-:W-:Y:S01]  /*9320*/  FFMA.FTZ R20, R13, R20, R9 ;  /* 0x000000140d147223 */ /* 0x000fe20000010009 */
[----:B------:R-:W-:Y:S01]  /*9330*/  FMUL.FTZ R29, R22, R29 ;  /* 0x0000001d161d7220 */ /* 0x000fe20000410000 */
[----:B------:R-:W-:Y:S01]  /*9340*/  FMUL.FTZ R28, R21, R28 ;  /* 0x0000001c151c7220 */ /* 0x000fe20000410000 */
[----:B------:R-:W-:Y:S01]  /*9350*/  FMUL.FTZ R11, R14, R11 ;  /* 0x0000000b0e0b7220 */ /* 0x000fe20000410000 */
[----:B------:R-:W-:Y:S01]  /*9360*/  FMUL.FTZ R12, R15, R12 ;  /* 0x0000000c0f0c7220 */ /* 0x000fe20000410000 */
[----:B------:R-:W-:Y:S01]  /*9370*/  PRMT R31, R31, 0x5410, R10 ;  /* 0x000054101f1f7816 */ /* 0x000fe2000000000a */
[----:B------:R-:W-:Y:S01]  /*9380*/  FMUL.FTZ R39, R22, R39 ;  /* 0x0000002716277220 */ /* 0x000fe20000410000 */
[----:B------:R-:W-:Y:S01]  /*9390*/  FMUL.FTZ R20, R21, R20 ;  /* 0x0000001415147220 */ /* 0x000fe20000410000 */
[----:B------:R-:W-:-:S02]  /*93a0*/  F2FP.F16.F32.PACK_AB R29, RZ, R29 ;  /* 0x0000001dff1d723e */ /* 0x000fc400000000ff */
[----:B------:R-:W-:Y:S02]  /*93b0*/  F2FP.F16.F32.PACK_AB R28, RZ, R28 ;  /* 0x0000001cff1c723e */ /* 0x000fe400000000ff */
[----:B------:R-:W-:Y:S02]  /*93c0*/  F2FP.F16.F32.PACK_AB R11, RZ, R11 ;  /* 0x0000000bff0b723e */ /* 0x000fe400000000ff */
[----:B------:R-:W-:Y:S01]  /*93d0*/  F2FP.F16.F32.PACK_AB R12, RZ, R12 ;  /* 0x0000000cff0c723e */ /* 0x000fe200000000ff */
[----:B------:R-:W-:Y:S01]  /*93e0*/  HFMA2.MMA R25, R31, 1, 1, R25 ;  /* 0x3c003c001f197835 */ /* 0x000fe20000000019 */
[----:B------:R-:W-:Y:S02]  /*93f0*/  F2FP.F16.F32.PACK_AB R39, RZ, R39 ;  /* 0x00000027ff27723e */ /* 0x000fe400000000ff */
[----:B------:R-:W-:Y:S02]  /*9400*/  F2FP.F16.F32.PACK_AB R20, RZ, R20 ;  /* 0x00000014ff14723e */ /* 0x000fe400000000ff */
[----:B------:R-:W-:-:S02]  /*9410*/  PRMT R29, R29, 0x5410, R28 ;  /* 0x000054101d1d7816 */ /* 0x000fc4000000001c */
[----:B------:R-:W-:Y:S02]  /*9420*/  PRMT R11, R11, 0x5410, R12 ;  /* 0x000054100b0b7816 */ /* 0x000fe4000000000c */
[----:B------:R-:W-:Y:S01]  /*9430*/  PRMT R39, R39, 0x5410, R20 ;  /* 0x0000541027277816 */ /* 0x000fe20000000014 */
[----:B------:R-:W-:-:S03]  /*9440*/  HADD2 R23, R29, R23 ;  /* 0x000000171d177230 */ /* 0x000fc60000000000 */
[----:B------:R-:W-:Y:S01]  /*9450*/  HFMA2.MMA R5, R11, 1, 1, R25 ;  /* 0x3c003c000b057835 */ /* 0x000fe20000000019 */
[----:B------:R-:W-:-:S10]  /*9460*/  HADD2 R4, R39, R23 ;  /* 0x0000001727047230 */ /* 0x000fd40000000000 */
.L_x_4603:
[----:B------:R-:W1:Y:S01]  /*9470*/  LDC R32, c[0x0][0x23c] ;  /* 0x00008f00ff207b82 */ /* 0x000e620000000800 */
[----:B------:R-:W-:Y:S01]  /*9480*/  IADD3 R34, R34, 0x20, RZ ;  /* 0x0000002022227810 */ /* 0x000fe20007ffe0ff */
[----:B------:R-:W-:-:S03]  /*9490*/  UIADD3 UR4, UR4, 0x40, URZ ;  /* 0x0000004004047890 */ /* 0x000fc6000fffe03f */
[C---:B------:R-:W-:Y:S02]  /*94a0*/  ISETP.GE.AND P0, PT, R34.reuse, UR5, PT ;  /* 0x0000000522007c0c */ /* 0x040fe4000bf06270 */
[----:B------:R-:W-:Y:S02]  /*94b0*/  ISETP.LT.AND P3, PT, R34, R7, PT ;  /* 0x000000072200720c */ /* 0x000fe40003f61270 */
[----:B-1----:R-:W-:-:S04]  /*94c0*/  LEA R26, P2, R32, R26, 0x4 ;  /* 0x0000001a201a7211 */ /* 0x002fc800078420ff */
[----:B------:R-:W-:-:S07]  /*94d0*/  LEA.HI.X R27, R32, R27, R24, 0x4, P2 ;  /* 0x0000001b201b7211 */ /* 0x000fce00010f2418 */
[----:B------:R-:W-:Y:S05]  /*94e0*/  @!P0 BRA P3, `(.L_x_4604) ;  /* 0xffffffd800cc8947 */ /* 0x000fea000183ffff */
.L_x_4602:
[----:B------:R-:W-:Y:S01]  /*94f0*/  ISETP.GE.AND P0, PT, R34, R7, PT ;  /* 0x000000072200720c */ /* 0x000fe20003f06270 */
[----:B------:R-:W-:-:S03]  /*9500*/  ULDC UR5, c[0x0][0x268] ;  /* 0x00009a0000057ab9 */ /* 0x000fc60000000800 */
[----:B------:R-:W-:Y:S01]  /*9510*/  ISETP.GE.OR P0, PT, R34, UR5, P0 ;  /* 0x0000000522007c0c */ /* 0x000fe20008706670 */
[----:B------:R-:W-:-:S12]  /*9520*/  ULDC UR5, c[0x0][0x268] ;  /* 0x00009a0000057ab9 */ /* 0x000fd80000000800 */
[----:B------:R-:W-:Y:S05]  /*9530*/  @P0 BRA `(.L_x_4605) ;  /* 0x00000014002c0947 */ /* 0x000fea0003800000 */
.L_x_4607:
[----:B------:R-:W-:Y:S01]  /*9540*/  ISETP.NE.AND P0, PT, R34, R3, PT ;  /* 0x000000032200720c */ /* 0x000fe20003f05270 */
[----:B------:R-:W1:Y:S01]  /*9550*/  LDC R32, c[0x0][0x23c] ;  /* 0x00008f00ff207b82 */ /* 0x000e620000000800 */
[----:B-----5:R2:W5:Y:S11]  /*9560*/  LDG.E.128.CONSTANT R20, desc[UR6][R26.64] ;  /* 0x000000061a147981 */ /* 0x020576000c1e9d00 */
[----:B------:R-:W3:Y:S01]  /*9570*/  @!P0 LDC.64 R8, c[0x0][0x248] ;  /* 0x00009200ff088b82 */ /* 0x000ee20000000a00 */
[----:B------:R-:W-:Y:S01]  /*9580*/  @!P0 VIADD R6, R6, 0x1 ;  /* 0x0000000106068836 */ /* 0x000fe20000000000 */
[----:B------:R-:W-:-:S04]  /*9590*/  @!P0 LEA R11, R34, 0x1, 0x1 ;  /* 0x00000001220b8811 */ /* 0x000fc800078e08ff */
[----:B------:R-:W-:-:S06]  /*95a0*/  @!P0 LEA R12, R6, R1, 0x3 ;  /* 0x00000001060c8211 */ /* 0x000fcc00078e18ff */
[----:B------:R-:W4:Y:S01]  /*95b0*/  @!P0 LDL.64 R12, [R12] ;  /* 0x000000000c0c8983 */ /* 0x000f220000100a00 */
[----:B---3--:R-:W-:-:S04]  /*95c0*/  @!P0 IMAD.WIDE R8, R11, 0x2, R8 ;  /* 0x000000020b088825 */ /* 0x008fc800078e0208 */
[----:B-1----:R-:W-:Y:S02]  /*95d0*/  IMAD.WIDE R10, R32, 0x4, R26 ;  /* 0x00000004200a7825 */ /* 0x002fe400078e021a */
[----:B------:R-:W3:Y:S04]  /*95e0*/  @!P0 LDG.E.U16.CONSTANT R9, desc[UR6][R8.64] ;  /* 0x0000000608098981 */ /* 0x000ee8000c1e9500 */
[----:B------:R2:W5:Y:S01]  /*95f0*/  LDG.E.128.CONSTANT R16, desc[UR6][R10.64] ;  /* 0x000000060a107981 */ /* 0x000562000c1e9d00 */
[----:B------:R-:W-:Y:S01]  /*9600*/  IADD3 R28, R34, 0x20, RZ ;  /* 0x00000020221c7810 */ /* 0x000fe20007ffe0ff */
[----:B------:R-:W-:-:S03]  /*9610*/  IMAD.WIDE R24, R32, 0x4, R10 ;  /* 0x0000000420187825 */ /* 0x000fc600078e020a */
[----:B------:R-:W-:Y:S02]  /*9620*/  ISETP.GE.AND P2, PT, R28, UR5, PT ;  /* 0x000000051c007c0c */ /* 0x000fe4000bf46270 */
[----:B----4-:R-:W-:Y:S02]  /*9630*/  @!P0 PRMT R2, R12, 0x7610, R2 ;  /* 0x000076100c028816 */ /* 0x010fe40000000002 */
[----:B------:R-:W-:Y:S02]  /*9640*/  @!P0 PRMT R0, R13, 0x7610, R0 ;  /* 0x000076100d008816 */ /* 0x000fe40000000000 */
[----:B------:R-:W-:Y:S02]  /*9650*/  @!P0 PRMT R2, R2, 0x7610, R12 ;  /* 0x0000761002028816 */ /* 0x000fe4000000000c */
[----:B------:R-:W-:Y:S02]  /*9660*/  @!P0 PRMT R0, R0, 0x7610, R13 ;  /* 0x0000761000008816 */ /* 0x000fe4000000000d */
[----:B---3--:R-:W-:Y:S01]  /*9670*/  @!P0 IADD3 R3, R9, R34, RZ ;  /* 0x0000002209038210 */ /* 0x008fe20007ffe0ff */
[----:B--2---:R-:W-:Y:S06]  /*9680*/  @P1 BRA `(.L_x_4606) ;  /* 0x0000001000c41947 */ /* 0x004fec0003800000 */
[----:B------:R-:W2:Y:S01]  /*9690*/  LDG.E.128.CONSTANT R12, desc[UR6][R24.64] ;  /* 0x00000006180c7981 */ /* 0x000ea2000c1e9d00 */
[----:B-----5:R-:W-:Y:S01]  /*96a0*/  SHF.R.U32.HI R29, RZ, 0xf, R21 ;  /* 0x0000000fff1d7819 */ /* 0x020fe20000011615 */
[----:B------:R-:W-:Y:S01]  /*96b0*/  IMAD.MOV.U32 R27, RZ, RZ, 0x3000 ;  /* 0x00003000ff1b7424 */ /* 0x000fe200078e00ff */
[----:B------:R-:W-:Y:S01]  /*96c0*/  SHF.R.U32.HI R26, RZ, 0xf, R20 ;  /* 0x0000000fff1a7819 */ /* 0x000fe20000011614 */
[----:B------:R-:W1:Y:S01]  /*96d0*/  LDS.128 R8, [UR4] ;  /* 0x00000004ff087984 */ /* 0x000e620008000c00 */
[----:B------:R-:W-:Y:S02]  /*96e0*/  LOP3.LUT R40, R21, 0x70007, RZ, 0xc0, !PT ;  /* 0x0007000715287812 */ /* 0x000fe400078ec0ff */
[----:B------:R-:W-:Y:S02]  /*96f0*/  SHF.R.U32.HI R42, RZ, 0xf, R22 ;  /* 0x0000000fff2a7819 */ /* 0x000fe40000011616 */
[----:B0-----:R-:W-:Y:S02]  /*9700*/  SHF.R.U32.HI R30, RZ, 0xe, R17 ;  /* 0x0000000eff1e7819 */ /* 0x001fe40000011611 */
[----:B------:R-:W-:-:S02]  /*9710*/  LOP3.LUT R29, R29, 0x10001, RZ, 0xc0, !PT ;  /* 0x000100011d1d7812 */ /* 0x000fc400078ec0ff */
[----:B------:R-:W-:Y:S02]  /*9720*/  SHF.R.U32.HI R41, RZ, 0xe, R16 ;  /* 0x0000000eff297819 */ /* 0x000fe40000011610 */
        /* <DEDUP_REMOVED lines=8> */
[----:B------:R-:W-:Y:S02]  /*97b0*/  SHF.R.U32.HI R35, RZ, 0x6, R22 ;  /* 0x00000006ff237819 */ /* 0x000fe40000011616 */
[----:B------:R-:W-:Y:S02]  /*97c0*/  LOP3.LUT R29, R29, 0x20002, R30, 0xf8, !PT ;  /* 0x000200021d1d7812 */ /* 0x000fe400078ef81e */
[----:B------:R-:W-:-:S02]  /*97d0*/  LOP3.LUT R39, R21, 0x380038, RZ, 0xc0, !PT ;  /* 0x0038003815277812 */ /* 0x000fc400078ec0ff */
[----:B------:R-:W-:Y:S02]  /*97e0*/  SHF.R.U32.HI R33, RZ, 0x6, R21 ;  /* 0x00000006ff217819 */ /* 0x000fe40000011615 */
[----:B------:R-:W-:Y:S02]  /*97f0*/  LOP3.LUT R22, R22, 0x70007, RZ, 0xc0, !PT ;  /* 0x0007000716167812 */ /* 0x000fe400078ec0ff */
[----:B------:R-:W-:Y:S02]  /*9800*/  LOP3.LUT R30, R26, 0x20002, R41, 0xf8, !PT ;  /* 0x000200021a1e7812 */ /* 0x000fe400078ef829 */
[--C-:B------:R-:W-:Y:S02]  /*9810*/  SHF.R.U32.HI R37, RZ, 0xf, R23.reuse ;  /* 0x0000000fff257819 */ /* 0x100fe40000011617 */
[----:B------:R-:W-:Y:S02]  /*9820*/  LOP3.LUT R21, R23, 0x380038, RZ, 0xc0, !PT ;  /* 0x0038003817157812 */ /* 0x000fe400078ec0ff */
[----:B------:R-:W-:-:S02]  /*9830*/  SHF.R.U32.HI R36, RZ, 0x6, R23 ;  /* 0x00000006ff247819 */ /* 0x000fc40000011617 */
[----:B------:R-:W-:Y:S02]  /*9840*/  PRMT R27, R27, 0x5410, R27 ;  /* 0x000054101b1b7816 */ /* 0x000fe4000000001b */
[----:B------:R-:W-:Y:S02]  /*9850*/  MOV R44, 0x2400 ;  /* 0x00002400002c7802 */ /* 0x000fe40000000f00 */
[----:B------:R-:W-:Y:S01]  /*9860*/  LOP3.LUT R26, R42, 0x20002, R43, 0xf8, !PT ;  /* 0x000200022a1a7812 */ /* 0x000fe200078ef82b */
[----:B------:R-:W-:Y:S01]  /*9870*/  HADD2 R43, R40, -1028, -1028 ;  /* 0xe404e404282b7430 */ /* 0x000fe20000000000 */
[----:B------:R-:W-:Y:S02]  /*9880*/  LOP3.LUT R23, R23, 0x70007, RZ, 0xc0, !PT ;  /* 0x0007000717177812 */ /* 0x000fe400078ec0ff */
[----:B------:R-:W-:Y:S02]  /*9890*/  LOP3.LUT R31, R31, 0x64006400, RZ, 0xfc, !PT ;  /* 0x640064001f1f7812 */ /* 0x000fe400078efcff */
[----:B------:R-:W-:-:S02]  /*98a0*/  LOP3.LUT R22, R22, 0x64006400, RZ, 0xfc, !PT ;  /* 0x6400640016167812 */ /* 0x000fc400078efcff */
[----:B------:R-:W-:Y:S02]  /*98b0*/  PRMT R27, R44, 0x7610, R27 ;  /* 0x000076102c1b7816 */ /* 0x000fe4000000001b */
[----:B------:R-:W-:Y:S01]  /*98c0*/  LOP3.LUT R42, R39, 0x64006400, RZ, 0xfc, !PT ;  /* 0x64006400272a7812 */ /* 0x000fe200078efcff */
[----:B------:R-:W-:Y:S01]  /*98d0*/  HADD2 R39, R31, -1028, -1028 ;  /* 0xe404e4041f277430 */ /* 0x000fe20000000000 */
[----:B------:R-:W-:Y:S01]  /*98e0*/  LOP3.LUT R23, R23, 0x64006400, RZ, 0xfc, !PT ;  /* 0x6400640017177812 */ /* 0x000fe200078efcff */
[----:B-1----:R-:W-:Y:S01]  /*98f0*/  HFMA2.MMA R31, R43, R8, RZ ;  /* 0x000000082b1f7235 */ /* 0x002fe200000000ff */
[----:B------:R-:W-:Y:S01]  /*9900*/  LOP3.LUT R38, R38, 0x64006400, RZ, 0xfc, !PT ;  /* 0x6400640026267812 */ /* 0x000fe200078efcff */
[----:B------:R-:W-:Y:S01]  /*9910*/  HADD2 R45, R22, -1028, -1028 ;  /* 0xe404e404162d7430 */ /* 0x000fe20000000000 */
[----:B------:R-:W-:Y:S01]  /*9920*/  LOP3.LUT R40, R20, 0x64006400, RZ, 0xfc, !PT ;  /* 0x6400640014287812 */ /* 0x000fe200078efcff */
[----:B------:R-:W-:Y:S01]  /*9930*/  HFMA2 R42, R42, R27.H1_H1, -132, -132 ;  /* 0xd820d8202a2a7431 */ /* 0x000fe2000006001b */
[----:B------:R-:W-:Y:S01]  /*9940*/  LOP3.LUT R20, R34, 0x70007, RZ, 0xc0, !PT ;  /* 0x0007000722147812 */ /* 0x000fe200078ec0ff */
[----:B------:R-:W-:-:S02]  /*9950*/  HADD2 R47, R23, -1028, -1028 ;  /* 0xe404e404172f7430 */ /* 0x000fc40000000000 */
[-C--:B------:R-:W-:Y:S01]  /*9960*/  HFMA2 R41, R38, R27.reuse.H1_H1, -132, -132 ;  /* 0xd820d82026297431 */ /* 0x080fe2000006001b */
[----:B------:R-:W-:Y:S01]  /*9970*/  HFMA2.MMA R23, R45, R8, RZ ;  /* 0x000000082d177235 */ /* 0x000fe200000000ff */
[-C--:B------:R-:W-:Y:S01]  /*9980*/  HFMA2 R38, R39, R8.reuse, RZ.H0_H0 ;  /* 0x0000000827267231 */ /* 0x080fe200000400ff */
[----:B------:R-:W-:Y:S01]  /*9990*/  LOP3.LUT R20, R20, 0x64006400, RZ, 0xfc, !PT ;  /* 0x6400640014147812 */ /* 0x000fe200078efcff */
[----:B------:R-:W-:Y:S01]  /*99a0*/  HFMA2 R22, R47, R8, RZ.H0_H0 ;  /* 0x000000082f167231 */ /* 0x000fe200000400ff */
[----:B------:R-:W-:Y:S01]  /*99b0*/  HFMA2.MMA R8, R42, R9, R31 ;  /* 0x000000092a087235 */ /* 0x000fe2000000001f */
[----:B------:R-:W-:Y:S01]  /*99c0*/  LOP3.LUT R31, R33, 0x70007, RZ, 0xc0, !PT ;  /* 0x00070007211f7812 */ /* 0x000fe200078ec0ff */
[----:B------:R-:W-:Y:S01]  /*99d0*/  HFMA2 R40, R40, R27.H1_H1, -132, -132 ;  /* 0xd820d82028287431 */ /* 0x000fe2000006001b */
[----:B------:R-:W-:Y:S01]  /*99e0*/  LOP3.LUT R42, R21, 0x64006400, RZ, 0xfc, !PT ;  /* 0x64006400152a7812 */ /* 0x000fe200078efcff */
[----:B------:R-:W-:Y:S01]  /*99f0*/  HFMA2 R38, R41, R9, R38 ;  /* 0x0000000929267231 */ /* 0x000fe20000000026 */
[----:B------:R-:W-:-:S02]  /*9a00*/  LOP3.LUT R21, R35, 0x70007, RZ, 0xc0, !PT ;  /* 0x0007000723157812 */ /* 0x000fc400078ec0ff */
[----:B------:R-:W-:Y:S01]  /*9a10*/  LOP3.LUT R31, R31, 0x64006400, RZ, 0xfc, !PT ;  /* 0x640064001f1f7812 */ /* 0x000fe200078efcff */
[----:B------:R-:W-:Y:S01]  /*9a20*/  HFMA2.MMA R23, R40, R9, R23 ;  /* 0x0000000928177235 */ /* 0x000fe20000000017 */
        /* <DEDUP_REMOVED lines=9> */
[----:B------:R-:W-:Y:S01]  /*9ac0*/  HFMA2 R38, R31, R10, R38 ;  /* 0x0000000a1f267231 */ /* 0x000fe20000000026 */
[-C--:B------:R-:W-:Y:S01]  /*9ad0*/  HFMA2.MMA R8, R39, R10.reuse, R8 ;  /* 0x0000000a27087235 */ /* 0x080fe20000000008 */
[----:B------:R-:W-:Y:S01]  /*9ae0*/  HFMA2 R9, R41, R9, R22 ;  /* 0x0000000929097231 */ /* 0x000fe20000000016 */
[----:B------:R-:W-:Y:S01]  /*9af0*/  LOP3.LUT R39, R36, 0x70007, RZ, 0xc0, !PT ;  /* 0x0007000724277812 */ /* 0x000fe200078ec0ff */
[----:B------:R-:W-:Y:S01]  /*9b00*/  HFMA2.MMA R31, R20, R10, R23 ;  /* 0x0000000a141f7235 */ /* 0x000fe20000000017 */
[----:B------:R-:W-:Y:S01]  /*9b10*/  LOP3.LUT R41, R35, 0x380038, RZ, 0xc0, !PT ;  /* 0x0038003823297812 */ /* 0x000fe200078ec0ff */
[----:B------:R-:W0:Y:S01]  /*9b20*/  LDS.128 R20, [UR4+0x10] ;  /* 0x00001004ff147984 */ /* 0x000e220008000c00 */
[----:B------:R-:W-:Y:S01]  /*9b30*/  LOP3.LUT R43, R39, 0x64006400, RZ, 0xfc, !PT ;  /* 0x64006400272b7812 */ /* 0x000fe200078efcff */
[----:B------:R-:W-:Y:S01]  /*9b40*/  HFMA2 R46, R46, R27.H1_H1, -132, -132 ;  /* 0xd820d8202e2e7431 */ /* 0x000fe2000006001b */
[----:B------:R-:W-:-:S02]  /*9b50*/  LOP3.LUT R39, R34, 0x380038, RZ, 0xc0, !PT ;  /* 0x0038003822277812 */ /* 0x000fc400078ec0ff */
[----:B------:R-:W-:Y:S01]  /*9b60*/  LOP3.LUT R44, R41, 0x64006400, RZ, 0xfc, !PT ;  /* 0x64006400292c7812 */ /* 0x000fe200078efcff */
[----:B------:R-:W-:Y:S01]  /*9b70*/  HADD2 R48, R43, -1028, -1028 ;  /* 0xe404e4042b307430 */ /* 0x000fe20000000000 */
[----:B------:R-:W-:Y:S01]  /*9b80*/  LOP3.LUT R40, R39, 0x64006400, RZ, 0xfc, !PT ;  /* 0x6400640027287812 */ /* 0x000fe200078efcff */
[-C--:B------:R-:W-:Y:S01]  /*9b90*/  HFMA2 R39, R42, R27.reuse.H1_H1, -132, -132 ;  /* 0xd820d8202a277431 */ /* 0x080fe2000006001b */
[----:B------:R-:W-:Y:S01]  /*9ba0*/  LOP3.LUT R34, R34, 0x1c001c0, RZ, 0xc0, !PT ;  /* 0x01c001c022227812 */ /* 0x000fe200078ec0ff */
[----:B------:R-:W-:Y:S01]  /*9bb0*/  HFMA2 R41, R48, R10, R9 ;  /* 0x0000000a30297231 */ /* 0x000fe20000000009 */
[----:B------:R-:W-:Y:S01]  /*9bc0*/  SHF.R.U32.HI R45, RZ, 0xe, R19 ;  /* 0x0000000eff2d7819 */ /* 0x000fe20000011613 */
[----:B------:R-:W-:Y:S01]  /*9bd0*/  HFMA2 R9, R40, R27.H1_H1, -132, -132 ;  /* 0xd820d82028097431 */ /* 0x000fe2000006001b */
[----:B------:R-:W-:Y:S01]  /*9be0*/  LOP3.LUT R34, R34, 0x64006400, RZ, 0xfc, !PT ;  /* 0x6400640022227812 */ /* 0x000fe200078efcff */
[----:B------:R-:W-:Y:S01]  /*9bf0*/  HFMA2 R41, R46, R11, R41 ;  /* 0x0000000b2e297231 */ /* 0x000fe20000000029 */
[----:B------:R-:W-:Y:S01]  /*9c00*/  LOP3.LUT R46, R37, 0x10001, RZ, 0xc0, !PT ;  /* 0x00010001252e7812 */ /* 0x000fe200078ec0ff */
[----:B------:R-:W-:Y:S01]  /*9c10*/  HFMA2 R10, R44, R27.H1_H1, -132, -132 ;  /* 0xd820d8202c0a7431 */ /* 0x000fe2000006001b */
[----:B------:R-:W-:Y:S01]  /*9c20*/  LOP3.LUT R37, R33, 0x1c001c0, RZ, 0xc0, !PT ;  /* 0x01c001c021257812 */ /* 0x000fe200078ec0ff */
[----:B------:R-:W-:Y:S01]  /*9c30*/  HFMA2 R9, R9, R11, R38 ;  /* 0x0000000b09097231 */ /* 0x000fe20000000026 */
[----:B------:R-:W-:Y:S01]  /*9c40*/  LOP3.LUT R33, R46, 0x20002, R45, 0xf8, !PT ;  /* 0x000200022e217812 */ /* 0x000fe200078ef82d */
[----:B------:R-:W-:Y:S01]  /*9c50*/  HFMA2 R48, R34, R27.H0_H0, -20, -20 ;  /* 0xcd00cd0022307431 */ /* 0x000fe2000004001b */
[----:B------:R-:W-:Y:S01]  /*9c60*/  LOP3.LUT R45, R36, 0x1c001c0, RZ, 0xc0, !PT ;  /* 0x01c001c0242d7812 */ /* 0x000fe200078ec0ff */
[-C--:B------:R-:W-:Y:S01]  /*9c70*/  HFMA2.MMA R8, R39, R11.reuse, R8 ;  /* 0x0000000b27087235 */ /* 0x080fe20000000008 */
[----:B------:R-:W-:Y:S01]  /*9c80*/  LOP3.LUT R35, R35, 0x1c001c0, RZ, 0xc0, !PT ;  /* 0x01c001c023237812 */ /* 0x000fe200078ec0ff */
[----:B------:R-:W-:Y:S01]  /*9c90*/  HFMA2.MMA R10, R10, R11, R31 ;  /* 0x0000000b0a0a7235 */ /* 0x000fe2000000001f */
[----:B------:R-:W-:-:S02]  /*9ca0*/  LOP3.LUT R44, R16, 0x70007, RZ, 0xc0, !PT ;  /* 0x00070007102c7812 */ /* 0x000fc400078ec0ff */
[----:B------:R-:W-:Y:S02]  /*9cb0*/  LOP3.LUT R11, R16, 0x380038, RZ, 0xc0, !PT ;  /* 0x00380038100b7812 */ /* 0x000fe400078ec0ff */
[----:B------:R-:W-:Y:S02]  /*9cc0*/  SHF.R.U32.HI R31, RZ, 0x6, R16 ;  /* 0x00000006ff1f7819 */ /* 0x000fe40000011610 */
[----:B------:R-:W-:Y:S02]  /*9cd0*/  LOP3.LUT R36, R37, 0x64006400, RZ, 0xfc, !PT ;  /* 0x6400640025247812 */ /* 0x000fe400078efcff */
[----:B------:R-:W-:Y:S02]  /*9ce0*/  LOP3.LUT R46, R45, 0x64006400, RZ, 0xfc, !PT ;  /* 0x640064002d2e7812 */ /* 0x000fe400078efcff */
[C---:B------:R-:W-:Y:S02]  /*9cf0*/  LOP3.LUT R38, R17.reuse, 0x380038, RZ, 0xc0, !PT ;  /* 0x0038003811267812 */ /* 0x040fe400078ec0ff */
[----:B------:R-:W-:Y:S01]  /*9d00*/  SHF.R.U32.HI R16, RZ, 0x6, R17 ;  /* 0x00000006ff107819 */ /* 0x000fe20000011611 */
[----:B------:R-:W-:Y:S01]  /*9d10*/  HFMA2 R46, R46, R27.H0_H0, -20, -20 ;  /* 0xcd00cd002e2e7431 */ /* 0x000fe2000004001b */
[----:B------:R-:W-:Y:S01]  /*9d20*/  LOP3.LUT R42, R17, 0x70007, RZ, 0xc0, !PT ;  /* 0x00070007112a7812 */ /* 0x000fe200078ec0ff */
[----:B0-----:R-:W-:Y:S01]  /*9d30*/  HFMA2.MMA R9, R48, R20, R9 ;  /* 0x0000001430097235 */ /* 0x001fe20000000009 */
[----:B------:R-:W-:-:S02]  /*9d40*/  LOP3.LUT R39, R18, 0x380038, RZ, 0xc0, !PT ;  /* 0x0038003812277812 */ /* 0x000fc400078ec0ff */
[----:B------:R-:W-:Y:S01]  /*9d50*/  SHF.R.U32.HI R17, RZ, 0x6, R18 ;  /* 0x00000006ff117819 */ /* 0x000fe20000011612 */
[-C--:B------:R-:W-:Y:S01]  /*9d60*/  HFMA2.MMA R41, R46, R20.reuse, R41 ;  /* 0x000000142e297235 */ /* 0x080fe20000000029 */
[----:B------:R-:W-:Y:S02]  /*9d70*/  LOP3.LUT R43, R18, 0x70007, RZ, 0xc0, !PT ;  /* 0x00070007122b7812 */ /* 0x000fe400078ec0ff */
[----:B------:R-:W-:Y:S01]  /*9d80*/  LOP3.LUT R34, R35, 0x64006400, RZ, 0xfc, !PT ;  /* 0x6400640023227812 */ /* 0x000fe200078efcff */
[-C--:B------:R-:W-:Y:S01]  /*9d90*/  HFMA2 R35, R36, R27.reuse.H0_H0, -20, -20 ;  /* 0xcd00cd0024237431 */ /* 0x080fe2000004001b */
[C---:B------:R-:W-:Y:S02]  /*9da0*/  LOP3.LUT R40, R19.reuse, 0x380038, RZ, 0xc0, !PT ;  /* 0x0038003813287812 */ /* 0x040fe400078ec0ff */
[----:B------:R-:W-:Y:S01]  /*9db0*/  SHF.R.U32.HI R18, RZ, 0x6, R19 ;  /* 0x00000006ff127819 */ /* 0x000fe20000011613 */
[----:B------:R-:W-:Y:S01]  /*9dc0*/  HFMA2 R37, R34, R27.H0_H0, -20, -20 ;  /* 0xcd00cd0022257431 */ /* 0x000fe2000004001b */
[----:B------:R-:W-:Y:S01]  /*9dd0*/  LOP3.LUT R44, R44, 0x64006400, RZ, 0xfc, !PT ;  /* 0x640064002c2c7812 */ /* 0x000fe200078efcff */
[----:B------:R-:W-:Y:S01]  /*9de0*/  HFMA2.MMA R35, R35, R20, R8 ;  /* 0x0000001423237235 */ /* 0x000fe20000000008 */
[----:B------:R-:W-:Y:S01]  /*9df0*/  LOP3.LUT R19, R19, 0x70007, RZ, 0xc0, !PT ;  /* 0x0007000713137812 */ /* 0x000fe200078ec0ff */
[----:B------:R-:W-:Y:S01]  /*9e00*/  HFMA2 R34, R37, R20, R10 ;  /* 0x0000001425227231 */ /* 0x000fe2000000000a */
[----:B------:R-:W-:Y:S01]  /*9e10*/  LOP3.LUT R42, R42, 0x64006400, RZ, 0xfc, !PT ;  /* 0x640064002a2a7812 */ /* 0x000fe200078efcff */
[----:B------:R-:W-:Y:S01]  /*9e20*/  HADD2 R44, R44, -1028, -1028 ;  /* 0xe404e4042c2c7430 */ /* 0x000fe20000000000 */
[----:B------:R-:W-:-:S02]  /*9e30*/  LOP3.LUT R19, R19, 0x64006400, RZ, 0xfc, !PT ;  /* 0x6400640013137812 */ /* 0x000fc400078efcff */
[----:B------:R-:W-:Y:S01]  /*9e40*/  LOP3.LUT R43, R43, 0x64006400, RZ, 0xfc, !PT ;  /* 0x640064002b2b7812 */ /* 0x000fe200078efcff */
[----:B------:R-:W-:Y:S01]  /*9e50*/  HFMA2 R20, R44, R21, R9 ;  /* 0x000000152c147231 */ /* 0x000fe20000000009 */
[----:B------:R-:W-:Y:S01]  /*9e60*/  LOP3.LUT R36, R11, 0x64006400, RZ, 0xfc, !PT ;  /* 0x640064000b247812 */ /* 0x000fe200078efcff */
[----:B------:R-:W-:Y:S01]  /*9e70*/  HADD2 R42, R42, -1028, -1028 ;  /* 0xe404e4042a2a7430 */ /* 0x000fe20000000000 */
[----:B------:R-:W0:Y:S01]  /*9e80*/  LDS.128 R8, [UR4+0x20] ;  /* 0x00002004ff087984 */ /* 0x000e220008000c00 */
[----:B------:R-:W-:Y:S01]  /*9e90*/  HADD2 R44, R19, -1028, -1028 ;  /* 0xe404e404132c7430 */ /* 0x000fe20000000000 */
[----:B------:R-:W-:Y:S01]  /*9ea0*/  LOP3.LUT R38, R38, 0x64006400, RZ, 0xfc, !PT ;  /* 0x6400640026267812 */ /* 0x000fe200078efcff */
[----:B------:R-:W-:Y:S01]  /*9eb0*/  HADD2 R43, R43, -1028, -1028 ;  /* 0xe404e4042b2b7430 */ /* 0x000fe20000000000 */
[----:B------:R-:W-:Y:S01]  /*9ec0*/  LOP3.LUT R40, R40, 0x64006400, RZ, 0xfc, !PT ;  /* 0x6400640028287812 */ /* 0x000fe200078efcff */
[-C--:B------:R-:W-:Y:S01]  /*9ed0*/  HFMA2.MMA R35, R42, R21.reuse, R35 ;  /* 0x000000152a237235 */ /* 0x080fe20000000023 */
[----:B------:R-:W-:Y:S01]  /*9ee0*/  HFMA2 R37, R36, R27.H1_H1, -132, -132 ;  /* 0xd820d82024257431 */ /* 0x000fe2000006001b */
[----:B------:R-:W-:Y:S01]  /*9ef0*/  HFMA2.MMA R41, R44, R21, R41 ;  /* 0x000000152c297235 */ /* 0x000fe20000000029 */
[----:B------:R-:W-:Y:S01]  /*9f00*/  HFMA2 R19, R43, R21, R34 ;  /* 0x000000152b137231 */ /* 0x000fe20000000022 */
[----:B------:R-:W-:Y:S01]  /*9f10*/  LOP3.LUT R21, R31, 0x70007, RZ, 0xc0, !PT ;  /* 0x000700071f157812 */ /* 0x000fe200078ec0ff */
[-C--:B------:R-:W-:Y:S01]  /*9f20*/  HFMA2 R38, R38, R27.reuse.H1_H1, -132, -132 ;  /* 0xd820d82026267431 */ /* 0x080fe2000006001b */
[----:B------:R-:W-:Y:S01]  /*9f30*/  LOP3.LUT R36, R39, 0x64006400, RZ, 0xfc, !PT ;  /* 0x6400640027247812 */ /* 0x000fe200078efcff */
[-C--:B------:R-:W-:Y:S01]  /*9f40*/  HFMA2 R20, R37, R22.reuse, R20 ;  /* 0x0000001625147231 */ /* 0x080fe20000000014 */
[----:B------:R-:W-:Y:S01]  /*9f50*/  LOP3.LUT R21, R21, 0x64006400, RZ, 0xfc, !PT ;  /* 0x6400640015157812 */ /* 0x000fe200078efcff */
[-C--:B------:R-:W-:Y:S01]  /*9f60*/  HFMA2 R40, R40, R27.reuse.H1_H1, -132, -132 ;  /* 0xd820d82028287431 */ /* 0x080fe2000006001b */
[----:B------:R-:W-:Y:S01]  /*9f70*/  LOP3.LUT R34, R16, 0x70007, RZ, 0xc0, !PT ;  /* 0x0007000710227812 */ /* 0x000fe200078ec0ff */
[----:B------:R-:W-:Y:S01]  /*9f80*/  HFMA2 R36, R36, R27.H1_H1, -132, -132 ;  /* 0xd820d82024247431 */ /* 0x000fe2000006001b */
[-C--:B------:R-:W-:Y:S01]  /*9f90*/  HFMA2.MMA R35, R38, R22.reuse, R35 ;  /* 0x0000001626237235 */ /* 0x080fe20000000023 */
[----:B------:R-:W-:Y:S01]  /*9fa0*/  HADD2 R37, R21, -1028, -1028 ;  /* 0xe404e40415257430 */ /* 0x000fe20000000000 */
[----:B------:R-:W-:Y:S01]  /*9fb0*/  LOP3.LUT R21, R17, 0x70007, RZ, 0xc0, !PT ;  /* 0x0007000711157812 */ /* 0x000fe200078ec0ff */
[----:B------:R-:W-:Y:S01]  /*9fc0*/  HFMA2 R41, R40, R22, R41 ;  /* 0x0000001628297231 */ /* 0x000fe20000000029 */
[----:B------:R-:W-:Y:S01]  /*9fd0*/  LOP3.LUT R34, R34, 0x64006400, RZ, 0xfc, !PT ;  /* 0x6400640022227812 */ /* 0x000fe200078efcff */
[----:B------:R-:W-:Y:S01]  /*9fe0*/  HFMA2.MMA R19, R36, R22, R19 ;  /* 0x0000001624137235 */ /* 0x000fe20000000013 */
[----:B------:R-:W-:Y:S01]  /*9ff0*/  LOP3.LUT R22, R21, 0x64006400, RZ, 0xfc, !PT ;  /* 0x6400640015167812 */ /* 0x000fe200078efcff */
[----:B------:R-:W-:Y:S01]  /*a000*/  HFMA2.MMA R20, R37, R23, R20 ;  /* 0x0000001725147235 */ /* 0x000fe20000000014 */
[----:B------:R-:W-:Y:S01]  /*a010*/  LOP3.LUT R36, R18, 0x70007, RZ, 0xc0, !PT ;  /* 0x0007000712247812 */ /* 0x000fe200078ec0ff */
[----:B------:R-:W-:Y:S01]  /*a020*/  HADD2 R34, R34, -1028, -1028 ;  /* 0xe404e40422227430 */ /* 0x000fe20000000000 */
[----:B------:R-:W-:Y:S01]  /*a030*/  LOP3.LUT R21, R31, 0x380038, RZ, 0xc0, !PT ;  /* 0x003800381f157812 */ /* 0x000fe200078ec0ff */
[----:B------:R-:W-:Y:S01]  /*a040*/  HADD2 R40, R22, -1028, -1028 ;  /* 0xe404e40416287430 */ /* 0x000fe20000000000 */
[----:B------:R-:W-:Y:S01]  /*a050*/  LOP3.LUT R38, R36, 0x64006400, RZ, 0xfc, !PT ;  /* 0x6400640024267812 */ /* 0x000fe200078efcff */
[----:B------:R-:W-:Y:S01]  /*a060*/  HFMA2 R37, R34, R23, R35 ;  /* 0x0000001722257231 */ /* 0x000fe20000000023 */
[----:B------:R-:W-:-:S02]  /*a070*/  LOP3.LUT R35, R17, 0x380038, RZ, 0xc0, !PT ;  /* 0x0038003811237812 */ /* 0x000fc400078ec0ff */
[----:B------:R-:W-:Y:S01]  /*a080*/  LOP3.LUT R34, R16, 0x380038, RZ, 0xc0, !PT ;  /* 0x0038003810227812 */ /* 0x000fe200078ec0ff */
[-C--:B------:R-:W-:Y:S01]  /*a090*/  HFMA2.MMA R19, R40, R23.reuse, R19 ;  /* 0x0000001728137235 */ /* 0x080fe20000000013 */
[----:B------:R-:W-:Y:S01]  /*a0a0*/  LOP3.LUT R36, R35, 0x64006400, RZ, 0xfc, !PT ;  /* 0x6400640023247812 */ /* 0x000fe200078efcff */
[----:B------:R-:W-:Y:S01]  /*a0b0*/  HADD2 R38, R38, -1028, -1028 ;  /* 0xe404e40426267430 */ /* 0x000fe20000000000 */
[----:B------:R-:W-:Y:S02]  /*a0c0*/  LOP3.LUT R34, R34, 0x64006400, RZ, 0xfc, !PT ;  /* 0x6400640022227812 */ /* 0x000fe400078efcff */
[----:B------:R-:W-:Y:S01]  /*a0d0*/  LOP3.LUT R22, R21, 0x64006400, RZ, 0xfc, !PT ;  /* 0x6400640015167812 */ /* 0x000fe200078efcff */
[-C--:B------:R-:W-:Y:S01]  /*a0e0*/  HFMA2 R36, R36, R27.reuse.H1_H1, -132, -132 ;  /* 0xd820d82024247431 */ /* 0x080fe2000006001b */
[----:B------:R-:W-:Y:S01]  /*a0f0*/  LOP3.LUT R16, R16, 0x1c001c0, RZ, 0xc0, !PT ;  /* 0x01c001c010107812 */ /* 0x000fe200078ec0ff */
[-C--:B------:R-:W-:Y:S01]  /*a100*/  HFMA2 R34, R34, R27.reuse.H1_H1, -132, -132 ;  /* 0xd820d82022227431 */ /* 0x080fe2000006001b */
[----:B------:R-:W-:Y:S01]  /*a110*/  HFMA2.MMA R43, R38, R23, R41 ;  /* 0x00000017262b7235 */ /* 0x000fe20000000029 */
[-C--:B0-----:R-:W-:Y:S01]  /*a120*/  HFMA2 R19, R36, R8.reuse, R19 ;  /* 0x0000000824137231 */ /* 0x081fe20000000013 */
[----:B------:R-:W-:Y:S01]  /*a130*/  LOP3.LUT R36, R18, 0x380038, RZ, 0xc0, !PT ;  /* 0x0038003812247812 */ /* 0x000fe200078ec0ff */
[----:B------:R-:W-:Y:S01]  /*a140*/  HFMA2 R39, R22, R27.H1_H1, -132, -132 ;  /* 0xd820d82016277431 */ /* 0x000fe2000006001b */
[----:B------:R-:W-:Y:S01]  /*a150*/  LOP3.LUT R17, R17, 0x1c001c0, RZ, 0xc0, !PT ;  /* 0x01c001c011117812 */ /* 0x000fe200078ec0ff */
[----:B------:R-:W-:Y:S01]  /*a160*/  HFMA2.MMA R37, R34, R8, R37 ;  /* 0x0000000822257235 */ /* 0x000fe20000000025 */
[----:B------:R-:W-:Y:S01]  /*a170*/  LOP3.LUT R48, R36, 0x64006400, RZ, 0xfc, !PT ;  /* 0x6400640024307812 */ /* 0x000fe200078efcff */
[----:B------:R-:W-:Y:S01]  /*a180*/  HFMA2 R39, R39, R8, R20 ;  /* 0x0000000827277231 */ /* 0x000fe20000000014 */
[----:B------:R-:W-:-:S02]  /*a190*/  LOP3.LUT R52, R18, 0x1c001c0, RZ, 0xc0, !PT ;  /* 0x01c001c012347812 */ /* 0x000fc400078ec0ff */
[----:B------:R-:W-:Y:S01]  /*a1a0*/  LOP3.LUT R16, R16, 0x64006400, RZ, 0xfc, !PT ;  /* 0x6400640010107812 */ /* 0x000fe200078efcff */
[-C--:B------:R-:W-:Y:S01]  /*a1b0*/  HFMA2 R41, R48, R27.reuse.H1_H1, -132, -132 ;  /* 0xd820d82030297431 */ /* 0x080fe2000006001b */
[----:B------:R-:W-:Y:S02]  /*a1c0*/  LOP3.LUT R50, R17, 0x64006400, RZ, 0xfc, !PT ;  /* 0x6400640011327812 */ /* 0x000fe400078efcff */
[----:B------:R-:W-:Y:S01]  /*a1d0*/  LOP3.LUT R52, R52, 0x64006400, RZ, 0xfc, !PT ;  /* 0x6400640034347812 */ /* 0x000fe200078efcff */
[-C--:B------:R-:W-:Y:S01]  /*a1e0*/  HFMA2 R18, R16, R27.reuse.H0_H0, -20, -20 ;  /* 0xcd00cd0010127431 */ /* 0x080fe2000004001b */
[----:B------:R-:W-:Y:S01]  /*a1f0*/  LOP3.LUT R31, R31, 0x1c001c0, RZ, 0xc0, !PT ;  /* 0x01c001c01f1f7812 */ /* 0x000fe200078ec0ff */
[----:B------:R-:W-:Y:S01]  /*a200*/  HFMA2.MMA R8, R41, R8, R43 ;  /* 0x0000000829087235 */ /* 0x000fe2000000002b */
[----:B------:R-:W-:Y:S02]  /*a210*/  HFMA2 R16, R50, R27.H0_H0, -20, -20 ;  /* 0xcd00cd0032107431 */ /* 0x000fe4000004001b */
[----:B------:R-:W-:Y:S01]  /*a220*/  HFMA2 R37, R18, R9, R37 ;  /* 0x0000000912257231 */ /* 0x000fe20000000025 */
[----:B--2---:R-:W-:-:S02]  /*a230*/  LOP3.LUT R34, R13, 0x380038, RZ, 0xc0, !PT ;  /* 0x003800380d227812 */ /* 0x004fc400078ec0ff */
[----:B------:R-:W-:Y:S02]  /*a240*/  SHF.R.U32.HI R23, RZ, 0x6, R13 ;  /* 0x00000006ff177819 */ /* 0x000fe4000001160d */
[----:B------:R-:W-:Y:S02]  /*a250*/  SHF.R.U32.HI R35, RZ, 0x6, R15 ;  /* 0x00000006ff237819 */ /* 0x000fe4000001160f */
[----:B------:R-:W-:Y:S02]  /*a260*/  LOP3.LUT R42, R34, 0x64006400, RZ, 0xfc, !PT ;  /* 0x64006400222a7812 */ /* 0x000fe400078efcff */
[----:B------:R-:W-:Y:S02]  /*a270*/  LOP3.LUT R46, R23, 0x380038, RZ, 0xc0, !PT ;  /* 0x00380038172e7812 */ /* 0x000fe400078ec0ff */
[----:B------:R-:W-:Y:S01]  /*a280*/  LOP3.LUT R34, R35, 0x380038, RZ, 0xc0, !PT ;  /* 0x0038003823227812 */ /* 0x000fe200078ec0ff */
[----:B------:R-:W-:Y:S01]  /*a290*/  HFMA2 R42, R42, R27.H1_H1, -132, -132 ;  /* 0xd820d8202a2a7431 */ /* 0x000fe2000006001b */
[----:B------:R-:W-:-:S02]  /*a2a0*/  LOP3.LUT R17, R23, 0x1c001c0, RZ, 0xc0, !PT ;  /* 0x01c001c017117812 */ /* 0x000fc400078ec0ff */
[----:B------:R-:W-:Y:S02]  /*a2b0*/  LOP3.LUT R46, R46, 0x64006400, RZ, 0xfc, !PT ;  /* 0x640064002e2e7812 */ /* 0x000fe400078efcff */
[----:B------:R-:W-:Y:S02]  /*a2c0*/  LOP3.LUT R48, R34, 0x64006400, RZ, 0xfc, !PT ;  /* 0x6400640022307812 */ /* 0x000fe400078efcff */
[----:B------:R-:W-:Y:S01]  /*a2d0*/  LOP3.LUT R41, R17, 0x64006400, RZ, 0xfc, !PT ;  /* 0x6400640011297812 */ /* 0x000fe200078efcff */
[-C--:B------:R-:W-:Y:S01]  /*a2e0*/  HFMA2 R17, R52, R27.reuse.H0_H0, -20, -20 ;  /* 0xcd00cd0034117431 */ /* 0x080fe2000004001b */
[--C-:B------:R-:W-:Y:S01]  /*a2f0*/  SHF.R.U32.HI R45, RZ, 0xd, R12.reuse ;  /* 0x0000000dff2d7819 */ /* 0x100fe2000001160c */
[-C--:B------:R-:W-:Y:S01]  /*a300*/  HFMA2 R34, R46, R27.reuse.H1_H1, -132, -132 ;  /* 0xd820d8202e227431 */ /* 0x080fe2000006001b */
[----:B------:R-:W-:Y:S01]  /*a310*/  LOP3.LUT R22, R12, 0x380038, RZ, 0xc0, !PT ;  /* 0x003800380c167812 */ /* 0x000fe200078ec0ff */
[----:B------:R-:W-:Y:S01]  /*a320*/  HFMA2 R46, R48, R27.H1_H1, -132, -132 ;  /* 0xd820d820302e7431 */ /* 0x000fe2000006001b */
[----:B------:R-:W-:Y:S01]  /*a330*/  LOP3.LUT R30, R30, 0x40004, R45, 0xf8, !PT ;  /* 0x000400041e1e7812 */ /* 0x000fe200078ef82d */
[----:B------:R-:W-:Y:S01]  /*a340*/  HFMA2.MMA R45, R16, R9, R19 ;  /* 0x00000009102d7235 */ /* 0x000fe20000000013 */
[----:B------:R-:W-:Y:S01]  /*a350*/  LOP3.LUT R48, R31, 0x64006400, RZ, 0xfc, !PT ;  /* 0x640064001f307812 */ /* 0x000fe200078efcff */
[----:B------:R-:W-:Y:S01]  /*a360*/  HFMA2 R8, R17, R9, R8 ;  /* 0x0000000911087231 */ /* 0x000fe20000000008 */
[----:B------:R-:W-:Y:S01]  /*a370*/  SHF.R.U32.HI R21, RZ, 0x6, R12 ;  /* 0x00000006ff157819 */ /* 0x000fe2000001160c */
[----:B------:R-:W0:Y:S01]  /*a380*/  LDS.128 R16, [UR4+0x30] ;  /* 0x00003004ff107984 */ /* 0x000e220008000c00 */
[----:B------:R-:W-:Y:S01]  /*a390*/  LOP3.LUT R12, R12, 0x70007, RZ, 0xc0, !PT ;  /* 0x000700070c0c7812 */ /* 0x000fe200078ec0ff */
[-C--:B------:R-:W-:Y:S01]  /*a3a0*/  HFMA2 R48, R48, R27.reuse.H0_H0, -20, -20 ;  /* 0xcd00cd0030307431 */ /* 0x080fe2000004001b */
[----:B------:R-:W-:Y:S01]  /*a3b0*/  LOP3.LUT R40, R14, 0x380038, RZ, 0xc0, !PT ;  /* 0x003800380e287812 */ /* 0x000fe200078ec0ff */
[----:B------:R-:W-:Y:S01]  /*a3c0*/  HFMA2 R41, R41, R27.H0_H0, -20, -20 ;  /* 0xcd00cd0029297431 */ /* 0x000fe2000004001b */
[----:B------:R-:W-:-:S02]  /*a3d0*/  SHF.R.U32.HI R20, RZ, 0x6, R14 ;  /* 0x00000006ff147819 */ /* 0x000fc4000001160e */
[----:B------:R-:W-:Y:S01]  /*a3e0*/  LOP3.LUT R12, R12, 0x64006400, RZ, 0xfc, !PT ;  /* 0x640064000c0c7812 */ /* 0x000fe200078efcff */
[----:B------:R-:W-:Y:S01]  /*a3f0*/  HFMA2.MMA R39, R48, R9, R39 ;  /* 0x0000000930277235 */ /* 0x000fe20000000027 */
[----:B------:R-:W-:Y:S02]  /*a400*/  SHF.R.U32.HI R9, RZ, 0xd, R14 ;  /* 0x0000000dff097819 */ /* 0x000fe4000001160e */
[----:B------:R-:W-:Y:S01]  /*a410*/  LOP3.LUT R14, R14, 0x70007, RZ, 0xc0, !PT ;  /* 0x000700070e0e7812 */ /* 0x000fe200078ec0ff */
[----:B------:R-:W-:Y:S01]  /*a420*/  HADD2 R12, R12, -1028, -1028 ;  /* 0xe404e4040c0c7430 */ /* 0x000fe20000000000 */
[----:B------:R-:W-:Y:S02]  /*a430*/  SHF.R.U32.HI R48, RZ, 0xd, R13 ;  /* 0x0000000dff307819 */ /* 0x000fe4000001160d */
[----:B------:R-:W-:Y:S02]  /*a440*/  LOP3.LUT R14, R14, 0x64006400, RZ, 0xfc, !PT ;  /* 0x640064000e0e7812 */ /* 0x000fe400078efcff */
[----:B------:R-:W-:Y:S01]  /*a450*/  LOP3.LUT R29, R29, 0x40004, R48, 0xf8, !PT ;  /* 0x000400041d1d7812 */ /* 0x000fe200078ef830 */
[----:B------:R-:W-:Y:S01]  /*a460*/  HFMA2.MMA R39, R12, R10, R39 ;  /* 0x0000000a0c277235 */ /* 0x000fe20000000027 */
[----:B------:R-:W-:Y:S01]  /*a470*/  LOP3.LUT R38, R15, 0x380038, RZ, 0xc0, !PT ;  /* 0x003800380f267812 */ /* 0x000fe200078ec0ff */
[----:B------:R-:W-:Y:S01]  /*a480*/  HADD2 R14, R14, -1028, -1028 ;  /* 0xe404e4040e0e7430 */ /* 0x000fe20000000000 */
[----:B------:R-:W-:-:S02]  /*a490*/  SHF.R.U32.HI R48, RZ, 0xd, R15 ;  /* 0x0000000dff307819 */ /* 0x000fc4000001160f */
[----:B------:R-:W-:Y:S02]  /*a4a0*/  LOP3.LUT R13, R13, 0x70007, RZ, 0xc0, !PT ;  /* 0x000700070d0d7812 */ /* 0x000fe400078ec0ff */
[----:B------:R-:W-:Y:S01]  /*a4b0*/  LOP3.LUT R15, R15, 0x70007, RZ, 0xc0, !PT ;  /* 0x000700070f0f7812 */ /* 0x000fe200078ec0ff */
[----:B------:R-:W-:Y:S01]  /*a4c0*/  HFMA2.MMA R45, R14, R10, R45 ;  /* 0x0000000a0e2d7235 */ /* 0x000fe2000000002d */
[----:B------:R-:W-:Y:S02]  /*a4d0*/  LOP3.LUT R44, R22, 0x64006400, RZ, 0xfc, !PT ;  /* 0x64006400162c7812 */ /* 0x000fe400078efcff */
[----:B------:R-:W-:Y:S02]  /*a4e0*/  LOP3.LUT R13, R13, 0x64006400, RZ, 0xfc, !PT ;  /* 0x640064000d0d7812 */ /* 0x000fe400078efcff */
[----:B------:R-:W-:Y:S01]  /*a4f0*/  LOP3.LUT R15, R15, 0x64006400, RZ, 0xfc, !PT ;  /* 0x640064000f0f7812 */ /* 0x000fe200078efcff */
[----:B------:R-:W-:Y:S01]  /*a500*/  HFMA2 R44, R44, R27.H1_H1, -132, -132 ;  /* 0xd820d8202c2c7431 */ /* 0x000fe2000006001b */
[----:B------:R-:W-:-:S02]  /*a510*/  LOP3.LUT R40, R40, 0x64006400, RZ, 0xfc, !PT ;  /* 0x6400640028287812 */ /* 0x000fc400078efcff */
[C---:B------:R-:W-:Y:S01]  /*a520*/  LOP3.LUT R36, R21.reuse, 0x380038, RZ, 0xc0, !PT ;  /* 0x0038003815247812 */ /* 0x040fe200078ec0ff */
[----:B------:R-:W-:Y:S01]  /*a530*/  HADD2 R15, R15, -1028, -1028 ;  /* 0xe404e4040f0f7430 */ /* 0x000fe20000000000 */
[C---:B------:R-:W-:Y:S01]  /*a540*/  LOP3.LUT R31, R21.reuse, 0x1c001c0, RZ, 0xc0, !PT ;  /* 0x01c001c0151f7812 */ /* 0x040fe200078ec0ff */
[-C--:B------:R-:W-:Y:S01]  /*a550*/  HFMA2 R40, R40, R27.reuse.H1_H1, -132, -132 ;  /* 0xd820d82028287431 */ /* 0x080fe2000006001b */
[----:B------:R-:W-:Y:S01]  /*a560*/  LOP3.LUT R21, R21, 0x70007, RZ, 0xc0, !PT ;  /* 0x0007000715157812 */ /* 0x000fe200078ec0ff */
[-C--:B------:R-:W-:Y:S01]  /*a570*/  HFMA2 R8, R15, R10.reuse, R8 ;  /* 0x0000000a0f087231 */ /* 0x080fe20000000008 */
[----:B------:R-:W-:Y:S01]  /*a580*/  LOP3.LUT R38, R38, 0x64006400, RZ, 0xfc, !PT ;  /* 0x6400640026267812 */ /* 0x000fe200078efcff */
[-C--:B------:R-:W-:Y:S01]  /*a590*/  HFMA2.MMA R44, R44, R11.reuse, R39 ;  /* 0x0000000b2c2c7235 */ /* 0x080fe20000000027 */
[C---:B------:R-:W-:Y:S01]  /*a5a0*/  LOP3.LUT R22, R20.reuse, 0x380038, RZ, 0xc0, !PT ;  /* 0x0038003814167812 */ /* 0x040fe200078ec0ff */
[----:B------:R-:W-:Y:S01]  /*a5b0*/  HFMA2.MMA R40, R40, R11, R45 ;  /* 0x0000000b28287235 */ /* 0x000fe2000000002d */
[C---:B------:R-:W-:Y:S01]  /*a5c0*/  LOP3.LUT R43, R20.reuse, 0x1c001c0, RZ, 0xc0, !PT ;  /* 0x01c001c0142b7812 */ /* 0x040fe200078ec0ff */
[----:B------:R-:W-:Y:S01]  /*a5d0*/  HFMA2 R38, R38, R27.H1_H1, -132, -132 ;  /* 0xd820d82026267431 */ /* 0x000fe2000006001b */
[----:B------:R-:W-:Y:S01]  /*a5e0*/  LOP3.LUT R33, R33, 0x40004, R48, 0xf8, !PT ;  /* 0x0004000421217812 */ /* 0x000fe200078ef830 */
[----:B------:R-:W-:Y:S01]  /*a5f0*/  HADD2 R48, R13, -1028, -1028 ;  /* 0xe404e4040d307430 */ /* 0x000fe20000000000 */
[----:B------:R-:W-:Y:S01]  /*a600*/  LOP3.LUT R20, R20, 0x70007, RZ, 0xc0, !PT ;  /* 0x0007000714147812 */ /* 0x000fe200078ec0ff */
[----:B------:R-:W-:Y:S01]  /*a610*/  HFMA2 R8, R38, R11, R8 ;  /* 0x0000000b26087231 */ /* 0x000fe20000000008 */
[----:B------:R-:W-:Y:S01]  /*a620*/  LOP3.LUT R21, R21, 0x64006400, RZ, 0xfc, !PT ;  /* 0x6400640015157812 */ /* 0x000fe200078efcff */
[----:B------:R-:W-:Y:S01]  /*a630*/  HFMA2 R37, R48, R10, R37 ;  /* 0x0000000a30257231 */ /* 0x000fe20000000025 */
[----:B------:R-:W-:-:S02]  /*a640*/  LOP3.LUT R20, R20, 0x64006400, RZ, 0xfc, !PT ;  /* 0x6400640014147812 */ /* 0x000fc400078efcff */
[----:B------:R-:W-:Y:S01]  /*a650*/  LOP3.LUT R36, R36, 0x64006400, RZ, 0xfc, !PT ;  /* 0x6400640024247812 */ /* 0x000fe200078efcff */
[----:B------:R-:W-:Y:S01]  /*a660*/  HADD2 R21, R21, -1028, -1028 ;  /* 0xe404e40415157430 */ /* 0x000fe20000000000 */
[----:B------:R-:W-:Y:S01]  /*a670*/  LOP3.LUT R22, R22, 0x64006400, RZ, 0xfc, !PT ;  /* 0x6400640016167812 */ /* 0x000fe200078efcff */
[----:B------:R-:W-:Y:S01]  /*a680*/  HFMA2 R42, R42, R11, R37 ;  /* 0x0000000b2a2a7231 */ /* 0x000fe20000000025 */
[----:B------:R-:W-:Y:S01]  /*a690*/  LOP3.LUT R31, R31, 0x64006400, RZ, 0xfc, !PT ;  /* 0x640064001f1f7812 */ /* 0x000fe200078efcff */
[----:B------:R-:W-:Y:S01]  /*a6a0*/  HADD2 R11, R20, -1028, -1028 ;  /* 0xe404e404140b7430 */ /* 0x000fe20000000000 */
[----:B------:R-:W-:Y:S01]  /*a6b0*/  LOP3.LUT R23, R23, 0x70007, RZ, 0xc0, !PT ;  /* 0x0007000717177812 */ /* 0x000fe200078ec0ff */
[-C--:B0-----:R-:W-:Y:S01]  /*a6c0*/  HFMA2.MMA R44, R21, R16.reuse, R44 ;  /* 0x00000010152c7235 */ /* 0x081fe2000000002c */
[-C--:B------:R-:W-:Y:S01]  /*a6d0*/  HFMA2 R36, R36, R27.reuse.H1_H1, -132, -132 ;  /* 0xd820d82024247431 */ /* 0x080fe2000006001b */
[----:B------:R-:W-:Y:S01]  /*a6e0*/  LOP3.LUT R50, R35, 0x1c001c0, RZ, 0xc0, !PT ;  /* 0x01c001c023327812 */ /* 0x000fe200078ec0ff */
[-C--:B------:R-:W-:Y:S01]  /*a6f0*/  HFMA2 R22, R22, R27.reuse.H1_H1, -132, -132 ;  /* 0xd820d82016167431 */ /* 0x080fe2000006001b */
[----:B------:R-:W-:Y:S01]  /*a700*/  HFMA2.MMA R11, R11, R16, R40 ;  /* 0x000000100b0b7235 */ /* 0x000fe20000000028 */
[----:B------:R-:W-:Y:S01]  /*a710*/  LOP3.LUT R26, R26, 0x40004, R9, 0xf8, !PT ;  /* 0x000400041a1a7812 */ /* 0x000fe200078ef809 */
[----:B------:R-:W-:Y:S01]  /*a720*/  HFMA2 R31, R31, R27.H0_H0, -20, -20 ;  /* 0xcd00cd001f1f7431 */ /* 0x000fe2000004001b */
[----:B------:R-:W-:Y:S01]  /*a730*/  LOP3.LUT R43, R43, 0x64006400, RZ, 0xfc, !PT ;  /* 0x640064002b2b7812 */ /* 0x000fe200078efcff */
[----:B------:R-:W-:Y:S01]  /*a740*/  HFMA2.MMA R9, R36, R17, R44 ;  /* 0x0000001124097235 */ /* 0x000fe2000000002c */
[----:B------:R-:W-:-:S02]  /*a750*/  LOP3.LUT R35, R35, 0x70007, RZ, 0xc0, !PT ;  /* 0x0007000723237812 */ /* 0x000fc400078ec0ff */
[----:B------:R-:W-:Y:S01]  /*a760*/  LOP3.LUT R23, R23, 0x64006400, RZ, 0xfc, !PT ;  /* 0x6400640017177812 */ /* 0x000fe200078efcff */
[----:B------:R-:W-:Y:S01]  /*a770*/  HFMA2.MMA R11, R22, R17, R11 ;  /* 0x00000011160b7235 */ /* 0x000fe2000000000b */
[----:B------:R-:W-:Y:S01]  /*a780*/  LOP3.LUT R35, R35, 0x64006400, RZ, 0xfc, !PT ;  /* 0x6400640023237812 */ /* 0x000fe200078efcff */
[----:B------:R-:W-:Y:S01]  /*a790*/  HFMA2 R43, R43, R27.H0_H0, -20, -20 ;  /* 0xcd00cd002b2b7431 */ /* 0x000fe2000004001b */
[----:B------:R-:W-:Y:S01]  /*a7a0*/  LOP3.LUT R30, R30, 0x64006400, RZ, 0xfc, !PT ;  /* 0x640064001e1e7812 */ /* 0x000fe200078efcff */
[----:B------:R-:W-:Y:S01]  /*a7b0*/  HADD2 R23, R23, -1028, -1028 ;  /* 0xe404e40417177430 */ /* 0x000fe20000000000 */
[-C--:B------:R-:W-:Y:S01]  /*a7c0*/  HFMA2.MMA R9, R31, R18.reuse, R9 ;  /* 0x000000121f097235 */ /* 0x080fe20000000009 */
[----:B------:R-:W-:Y:S01]  /*a7d0*/  LOP3.LUT R26, R26, 0x64006400, RZ, 0xfc, !PT ;  /* 0x640064001a1a7812 */ /* 0x000fe200078efcff */
[----:B------:R-:W-:Y:S01]  /*a7e0*/  HADD2 R35, R35, -1028, -1028 ;  /* 0xe404e40423237430 */ /* 0x000fe20000000000 */
[----:B------:R-:W-:Y:S01]  /*a7f0*/  HFMA2.MMA R11, R43, R18, R11 ;  /* 0x000000122b0b7235 */ /* 0x000fe2000000000b */
[-C--:B------:R-:W-:Y:S01]  /*a800*/  HFMA2 R42, R23, R16.reuse, R42 ;  /* 0x00000010172a7231 */ /* 0x080fe2000000002a */
[----:B------:R-:W-:Y:S01]  /*a810*/  LOP3.LUT R50, R50, 0x64006400, RZ, 0xfc, !PT ;  /* 0x6400640032327812 */ /* 0x000fe200078efcff */
[----:B------:R-:W-:Y:S01]  /*a820*/  HADD2 R30, R30, -1028, -1028 ;  /* 0xe404e4041e1e7430 */ /* 0x000fe20000000000 */
[----:B------:R-:W-:Y:S01]  /*a830*/  LOP3.LUT R29, R29, 0x64006400, RZ, 0xfc, !PT ;  /* 0x640064001d1d7812 */ /* 0x000fe200078efcff */
[----:B------:R-:W-:Y:S01]  /*a840*/  HFMA2 R23, R35, R16, R8 ;  /* 0x0000001023177231 */ /* 0x000fe20000000008 */
[----:B------:R-:W-:Y:S01]  /*a850*/  LOP3.LUT R33, R33, 0x64006400, RZ, 0xfc, !PT ;  /* 0x6400640021217812 */ /* 0x000fe200078efcff */
[----:B------:R-:W-:-:S02]  /*a860*/  HADD2 R26, R26, -1028, -1028 ;  /* 0xe404e4041a1a7430 */ /* 0x000fc40000000000 */
[----:B------:R-:W-:Y:S01]  /*a870*/  HFMA2 R42, R34, R17, R42 ;  /* 0x00000011222a7231 */ /* 0x000fe2000000002a */
[-C--:B------:R-:W-:Y:S01]  /*a880*/  HFMA2.MMA R9, R30, R19.reuse, R9 ;  /* 0x000000131e097235 */ /* 0x080fe20000000009 */
[----:B------:R-:W-:Y:S02]  /*a890*/  HFMA2 R27, R50, R27.H0_H0, -20, -20 ;  /* 0xcd00cd00321b7431 */ /* 0x000fe4000004001b */
[----:B------:R-:W-:Y:S01]  /*a8a0*/  HFMA2 R23, R46, R17, R23 ;  /* 0x000000112e177231 */ /* 0x000fe20000000017 */
[----:B------:R-:W-:Y:S01]  /*a8b0*/  HFMA2.MMA R11, R26, R19, R11 ;  /* 0x000000131a0b7235 */ /* 0x000fe2000000000b */
[-C--:B------:R-:W-:Y:S02]  /*a8c0*/  HFMA2 R42, R41, R18.reuse, R42 ;  /* 0x00000012292a7231 */ /* 0x080fe4000000002a */
[----:B------:R-:W-:Y:S02]  /*a8d0*/  HADD2 R29, R29, -1028, -1028 ;  /* 0xe404e4041d1d7430 */ /* 0x000fe40000000000 */
[----:B------:R-:W-:-:S02]  /*a8e0*/  HFMA2 R23, R27, R18, R23 ;  /* 0x000000121b177231 */ /* 0x000fc40000000017 */
[----:B------:R-:W-:Y:S02]  /*a8f0*/  HADD2 R8, R33, -1028, -1028 ;  /* 0xe404e40421087430 */ /* 0x000fe40000000000 */
[-C--:B------:R-:W-:Y:S02]  /*a900*/  HFMA2 R42, R29, R19.reuse, R42 ;  /* 0x000000131d2a7231 */ /* 0x080fe4000000002a */
[----:B------:R-:W-:Y:S02]  /*a910*/  HFMA2 R23, R8, R19, R23 ;  /* 0x0000001308177231 */ /* 0x000fe40000000017 */
[----:B------:R-:W-:Y:S02]  /*a920*/  HADD2 R9, R9.H0_H0, R9.H1_H1 ;  /* 0x3000000909097230 */ /* 0x000fe40000000800 */
[----:B------:R-:W-:Y:S02]  /*a930*/  HADD2 R42, R42.H0_H0, R42.H1_H1 ;  /* 0x3000002a2a2a7230 */ /* 0x000fe40000000800 */
[----:B------:R-:W-:-:S02]  /*a940*/  HADD2 R11, R11.H0_H0, R11.H1_H1 ;  /* 0x3000000b0b0b7230 */ /* 0x000fc40000000800 */
[----:B------:R-:W-:Y:S01]  /*a950*/  HADD2 R23, R23.H0_H0, R23.H1_H1 ;  /* 0x3000001717177230 */ /* 0x000fe20000000800 */
[----:B------:R-:W-:-:S04]  /*a960*/  PRMT R9, R9, 0x5410, R42 ;  /* 0x0000541009097816 */ /* 0x000fc8000000002a */
[----:B------:R-:W-:Y:S02]  /*a970*/  PRMT R11, R11, 0x5410, R23 ;  /* 0x000054100b0b7816 */ /* 0x000fe40000000017 */
[----:B------:R-:W-:-:S03]  /*a980*/  HFMA2.MMA R5, R9, R2, R5 ;  /* 0x0000000209057235 */ /* 0x000fc60000000005 */
[----:B------:R-:W-:-:S08]  /*a990*/  HFMA2 R4, R11, R0, R4 ;  /* 0x000000000b047231 */ /* 0x000fd00000000004 */
.L_x_4606:
[----:B------:R-:W-:Y:S01]  /*a9a0*/  ISETP.LT.AND P0, PT, R28, R7, PT ;  /* 0x000000071c00720c */ /* 0x000fe20003f01270 */
[----:B------:R-:W-:Y:S01]  /*a9b0*/  UIADD3 UR4, UR4, 0x40, URZ ;  /* 0x0000004004047890 */ /* 0x000fe2000fffe03f */
[----:B------:R-:W-:Y:S01]  /*a9c0*/  IMAD.WIDE R26, R32, 0x4, R24 ;  /* 0x00000004201a7825 */ /* 0x000fe200078e0218 */
[----:B------:R-:W-:-:S10]  /*a9d0*/  MOV R34, R28 ;  /* 0x0000001c00227202 */ /* 0x000fd40000000f00 */
[----:B------:R-:W-:Y:S05]  /*a9e0*/  @!P2 BRA P0, `(.L_x_4607) ;  /* 0xffffffe800d4a947 */ /* 0x000fea000003ffff */
.L_x_4605:
[----:B------:R-:W-:Y:S01]  /*a9f0*/  ISETP.GE.AND P0, PT, R34, R7, PT ;  /* 0x000000072200720c */ /* 0x000fe20003f06270 */
[----:B------:R-:W-:-:S03]  /*aa00*/  ULDC UR5, c[0x0][0x26c] ;  /* 0x00009b0000057ab9 */ /* 0x000fc60000000800 */
[----:B------:R-:W-:-:S13]  /*aa10*/  ISETP.GE.OR P0, PT, R34, UR5, P0 ;  /* 0x0000000522007c0c */ /* 0x000fda0008706670 */
[----:B------:R-:W-:Y:S05]  /*aa20*/  @P0 BRA `(.L_x_4608) ;  /* 0x0000000800b40947 */ /* 0x000fea0003800000 */
[----:B------:R-:W-:Y:S01]  /*aa30*/  SHF.R.S32.HI R9, RZ, 0x1f, R32 ;  /* 0x0000001fff097819 */ /* 0x000fe20000011420 */
[----:B------:R-:W-:Y:S01]  /*aa40*/  ULDC UR5, c[0x0][0x26c] ;  /* 0x00009b0000057ab9 */ /* 0x000fe20000000800 */
[C---:B-----5:R-:W-:Y:S02]  /*aa50*/  SHF.L.U32 R17, R32.reuse, 0x2, RZ ;  /* 0x0000000220117819 */ /* 0x060fe400000006ff */
[----:B------:R-:W-:-:S07]  /*aa60*/  SHF.L.U64.HI R32, R32, 0x2, R9 ;  /* 0x0000000220207819 */ /* 0x000fce0000010209 */
.L_x_4610:
[----:B------:R-:W-:-:S13]  /*aa70*/  ISETP.NE.AND P0, PT, R34, R3, PT ;  /* 0x000000032200720c */ /* 0x000fda0003f05270 */
[----:B------:R-:W1:Y:S01]  /*aa80*/  @!P0 LDC.64 R8, c[0x0][0x248] ;  /* 0x00009200ff088b82 */ /* 0x000e620000000a00 */
[----:B------:R-:W-:Y:S01]  /*aa90*/  @!P0 VIADD R6, R6, 0x1 ;  /* 0x0000000106068836 */ /* 0x000fe20000000000 */
[----:B------:R-:W-:-:S04]  /*aaa0*/  @!P0 LEA R11, R34, 0x1, 0x1 ;  /* 0x00000001220b8811 */ /* 0x000fc800078e08ff */
[----:B------:R-:W-:-:S06]  /*aab0*/  @!P0 LEA R12, R6, R1, 0x3 ;  /* 0x00000001060c8211 */ /* 0x000fcc00078e18ff */
[----:B------:R-:W2:Y:S01]  /*aac0*/  @!P0 LDL.64 R12, [R12] ;  /* 0x000000000c0c8983 */ /* 0x000ea20000100a00 */
[----:B-1----:R-:W-:-:S05]  /*aad0*/  @!P0 IMAD.WIDE R8, R11, 0x2, R8 ;  /* 0x000000020b088825 */ /* 0x002fca00078e0208 */
[----:B------:R1:W5:Y:S01]  /*aae0*/  @!P0 LDG.E.U16.CONSTANT R19, desc[UR6][R8.64] ;  /* 0x0000000608138981 */ /* 0x000362000c1e9500 */
[----:B------:R-:W-:-:S04]  /*aaf0*/  IADD3 R18, R34, 0x10, RZ ;  /* 0x0000001022127810 */ /* 0x000fc80007ffe0ff */
[C---:B------:R-:W-:Y:S02]  /*ab00*/  ISETP.GE.AND P2, PT, R18.reuse, UR5, PT ;  /* 0x0000000512007c0c */ /* 0x040fe4000bf46270 */
[----:B------:R-:W-:Y:S02]  /*ab10*/  ISETP.LT.AND P4, PT, R18, R7, PT ;  /* 0x000000071200720c */ /* 0x000fe40003f81270 */
[----:B--2---:R-:W-:Y:S02]  /*ab20*/  @!P0 PRMT R2, R12, 0x7610, R2 ;  /* 0x000076100c028816 */ /* 0x004fe40000000002 */
[----:B------:R-:W-:Y:S02]  /*ab30*/  @!P0 PRMT R0, R13, 0x7610, R0 ;  /* 0x000076100d008816 */ /* 0x000fe40000000000 */
[----:B------:R-:W-:Y:S02]  /*ab40*/  @!P0 PRMT R2, R2, 0x7610, R12 ;  /* 0x0000761002028816 */ /* 0x000fe4000000000c */
[----:B------:R-:W-:Y:S01]  /*ab50*/  @!P0 PRMT R0, R0, 0x7610, R13 ;  /* 0x0000761000008816 */ /* 0x000fe2000000000d */
[----:B-1----:R-:W-:Y:S06]  /*ab60*/  @P1 BRA `(.L_x_4609) ;  /* 0x00000008004c1947 */ /* 0x002fec0003800000 */
[----:B------:R-:W2:Y:S01]  /*ab70*/  LDG.E.128.CONSTANT R12, desc[UR6][R26.64] ;  /* 0x000000061a0c7981 */ /* 0x000ea2000c1e9d00 */
[----:B------:R-:W-:Y:S01]  /*ab80*/  HFMA2.MMA R8, -RZ, RZ, 0, 0.015625 ;  /* 0x00002400ff087435 */ /* 0x000fe200000001ff */
[----:B------:R-:W-:Y:S01]  /*ab90*/  IMAD.MOV.U32 R16, RZ, RZ, 0x2c00 ;  /* 0x00002c00ff107424 */ /* 0x000fe200078e00ff */
[----:B0-----:R-:W-:-:S08]  /*aba0*/  MOV R30, 0x3400 ;  /* 0x00003400001e7802 */ /* 0x001fd00000000f00 */
[----:B------:R-:W-:Y:S02]  /*abb0*/  PRMT R16, R8, 0x5410, R16 ;  /* 0x0000541008107816 */ /* 0x000fe40000000010 */
[----:B------:R-:W0:Y:S01]  /*abc0*/  LDS.128 R8, [UR4] ;  /* 0x00000004ff087984 */ /* 0x000e220008000c00 */
[C---:B--2---:R-:W-:Y:S02]  /*abd0*/  LOP3.LUT R43, R12.reuse, 0xc000c, RZ, 0xc0, !PT ;  /* 0x000c000c0c2b7812 */ /* 0x044fe400078ec0ff */
[C---:B------:R-:W-:Y:S02]  /*abe0*/  LOP3.LUT R31, R12.reuse, 0x300030, RZ, 0xc0, !PT ;  /* 0x003000300c1f7812 */ /* 0x040fe400078ec0ff */
[C---:B------:R-:W-:Y:S02]  /*abf0*/  LOP3.LUT R39, R12.reuse, 0x30003, RZ, 0xc0, !PT ;  /* 0x000300030c277812 */ /* 0x040fe400078ec0ff */
[----:B------:R-:W-:Y:S02]  /*ac00*/  LOP3.LUT R29, R12, 0xc000c0, RZ, 0xc0, !PT ;  /* 0x00c000c00c1d7812 */ /* 0x000fe400078ec0ff */
[----:B------:R-:W-:-:S02]  /*ac10*/  SHF.R.U32.HI R20, RZ, 0x8, R12 ;  /* 0x00000008ff147819 */ /* 0x000fc4000001160c */
[C---:B------:R-:W-:Y:S02]  /*ac20*/  LOP3.LUT R47, R13.reuse, 0xc000c, RZ, 0xc0, !PT ;  /* 0x000c000c0d2f7812 */ /* 0x040fe400078ec0ff */
        /* <DEDUP_REMOVED lines=9> */
[----:B------:R-:W-:Y:S01]  /*acc0*/  HFMA2 R46, R43, R30.H0_H0, -258, -258 ;  /* 0xdc08dc082b2e7431 */ /* 0x000fe2000004001e */
[----:B------:R-:W-:Y:S01]  /*acd0*/  SHF.R.U32.HI R28, RZ, 0x8, R15 ;  /* 0x00000008ff1c7819 */ /* 0x000fe2000001160f */
[----:B------:R-:W-:Y:S01]  /*ace0*/  HADD2 R13, R13, -1026, -1026 ;  /* 0xe402e4020d0d7430 */ /* 0x000fe20000000000 */
[----:B------:R-:W-:-:S02]  /*acf0*/  SHF.R.U32.HI R22, RZ, 0x8, R14 ;  /* 0x00000008ff167819 */ /* 0x000fc4000001160e */
[C---:B------:R-:W-:Y:S02]  /*ad00*/  LOP3.LUT R37, R15.reuse, 0x300030, RZ, 0xc0, !PT ;  /* 0x003000300f257812 */ /* 0x040fe400078ec0ff */
[----:B------:R-:W-:Y:S01]  /*ad10*/  LOP3.LUT R25, R15, 0xc000c0, RZ, 0xc0, !PT ;  /* 0x00c000c00f197812 */ /* 0x000fe200078ec0ff */
[----:B0-----:R-:W-:Y:S01]  /*ad20*/  HFMA2.MMA R13, R13, R8, RZ ;  /* 0x000000080d0d7235 */ /* 0x001fe200000000ff */
[----:B------:R-:W-:Y:S02]  /*ad30*/  LOP3.LUT R39, R39, 0x64006400, RZ, 0xfc, !PT ;  /* 0x6400640027277812 */ /* 0x000fe400078efcff */
[----:B------:R-:W-:Y:S02]  /*ad40*/  LOP3.LUT R36, R20, 0xc000c, RZ, 0xc0, !PT ;  /* 0x000c000c14247812 */ /* 0x000fe400078ec0ff */
[C---:B------:R-:W-:Y:S01]  /*ad50*/  LOP3.LUT R35, R14.reuse, 0x300030, RZ, 0xc0, !PT ;  /* 0x003000300e237812 */ /* 0x040fe200078ec0ff */
[----:B------:R-:W-:Y:S01]  /*ad60*/  HADD2 R39, R39, -1026, -1026 ;  /* 0xe402e40227277430 */ /* 0x000fe20000000000 */
[----:B------:R-:W-:-:S02]  /*ad70*/  LOP3.LUT R24, R14, 0xc000c0, RZ, 0xc0, !PT ;  /* 0x00c000c00e187812 */ /* 0x000fc400078ec0ff */
[----:B------:R-:W-:Y:S02]  /*ad80*/  LOP3.LUT R15, R15, 0x30003, RZ, 0xc0, !PT ;  /* 0x000300030f0f7812 */ /* 0x000fe400078ec0ff */
[----:B------:R-:W-:Y:S01]  /*ad90*/  LOP3.LUT R14, R12, 0x64006400, RZ, 0xfc, !PT ;  /* 0x640064000c0e7812 */ /* 0x000fe200078efcff */
[----:B------:R-:W-:Y:S01]  /*ada0*/  HFMA2.MMA R39, R39, R8, RZ ;  /* 0x0000000827277235 */ /* 0x000fe200000000ff */
[----:B------:R-:W-:Y:S02]  /*adb0*/  LOP3.LUT R45, R45, 0x64006400, RZ, 0xfc, !PT ;  /* 0x640064002d2d7812 */ /* 0x000fe400078efcff */
[----:B------:R-:W-:Y:S02]  /*adc0*/  LOP3.LUT R41, R41, 0x64006400, RZ, 0xfc, !PT ;  /* 0x6400640029297812 */ /* 0x000fe400078efcff */
[----:B------:R-:W-:Y:S01]  /*add0*/  LOP3.LUT R12, R28, 0xc000c, RZ, 0xc0, !PT ;  /* 0x000c000c1c0c7812 */ /* 0x000fe200078ec0ff */
[----:B------:R-:W-:Y:S01]  /*ade0*/  HFMA2 R44, R45, R30.H0_H0, -258, -258 ;  /* 0xdc08dc082d2c7431 */ /* 0x000fe2000004001e */
[----:B------:R-:W-:-:S02]  /*adf0*/  LOP3.LUT R40, R22, 0xc000c, RZ, 0xc0, !PT ;  /* 0x000c000c16287812 */ /* 0x000fc400078ec0ff */
[----:B------:R-:W-:Y:S01]  /*ae00*/  LOP3.LUT R43, R36, 0x64006400, RZ, 0xfc, !PT ;  /* 0x64006400242b7812 */ /* 0x000fe200078efcff */
[----:B------:R-:W-:Y:S01]  /*ae10*/  HFMA2 R44, R44, R9, R13 ;  /* 0x000000092c2c7231 */ /* 0x000fe2000000000d */
        /* <DEDUP_REMOVED lines=12> */
[-C--:B------:R-:W-:Y:S01]  /*aee0*/  HFMA2 R15, R41, R8.reuse, RZ.H0_H0 ;  /* 0x00000008290f7231 */ /* 0x080fe200000400ff */
[----:B------:R-:W-:Y:S01]  /*aef0*/  LOP3.LUT R41, R28, 0x300030, RZ, 0xc0, !PT ;  /* 0x003000301c297812 */ /* 0x000fe200078ec0ff */
[----:B------:R-:W-:Y:S01]  /*af00*/  HFMA2 R14, R43, R8, RZ.H0_H0 ;  /* 0x000000082b0e7231 */ /* 0x000fe200000400ff */
[-C--:B------:R-:W-:Y:S01]  /*af10*/  HFMA2.MMA R8, R46, R9.reuse, R39 ;  /* 0x000000092e087235 */ /* 0x080fe20000000027 */
[-C--:B------:R-:W-:Y:S01]  /*af20*/  HFMA2 R36, R45, R30.reuse.H0_H0, -258, -258 ;  /* 0xdc08dc082d247431 */ /* 0x080fe2000004001e */
[----:B------:R-:W-:Y:S01]  /*af30*/  LOP3.LUT R43, R20, 0x300030, RZ, 0xc0, !PT ;  /* 0x00300030142b7812 */ /* 0x000fe200078ec0ff */
[-C--:B------:R-:W-:Y:S01]  /*af40*/  HFMA2.MMA R42, R42, R9.reuse, R15 ;  /* 0x000000092a2a7235 */ /* 0x080fe2000000000f */
[----:B------:R-:W-:Y:S01]  /*af50*/  LOP3.LUT R45, R23, 0x300030, RZ, 0xc0, !PT ;  /* 0x00300030172d7812 */ /* 0x000fe200078ec0ff */
[----:B------:R-:W-:Y:S01]  /*af60*/  HFMA2.MMA R9, R12, R9, R14 ;  /* 0x000000090c097235 */ /* 0x000fe2000000000e */
[----:B------:R-:W-:Y:S01]  /*af70*/  LOP3.LUT R39, R22, 0x300030, RZ, 0xc0, !PT ;  /* 0x0030003016277812 */ /* 0x000fe200078ec0ff */
[----:B------:R-:W0:Y:S01]  /*af80*/  LDS.128 R12, [UR4+0x10] ;  /* 0x00001004ff0c7984 */ /* 0x000e220008000c00 */
[-C--:B------:R-:W-:Y:S01]  /*af90*/  HFMA2 R38, R47, R30.reuse.H0_H0, -258, -258 ;  /* 0xdc08dc082f267431 */ /* 0x080fe2000004001e */
[----:B------:R-:W-:Y:S01]  /*afa0*/  LOP3.LUT R43, R43, 0x64006400, RZ, 0xfc, !PT ;  /* 0x640064002b2b7812 */ /* 0x000fe200078efcff */
[----:B------:R-:W-:Y:S01]  /*afb0*/  HFMA2 R30, R49, R30.H0_H0, -258, -258 ;  /* 0xdc08dc08311e7431 */ /* 0x000fe2000004001e */
        /* <DEDUP_REMOVED lines=11> */
[-C--:B------:R-:W-:Y:S01]  /*b070*/  HFMA2 R46, R29, R16.reuse.H0_H0, -18, -18 ;  /* 0xcc80cc801d2e7431 */ /* 0x080fe20000040010 */
[----:B------:R-:W-:Y:S01]  /*b080*/  LOP3.LUT R21, R24, 0x64006400, RZ, 0xfc, !PT ;  /* 0x6400640018157812 */ /* 0x000fe200078efcff */
[-C--:B------:R-:W-:Y:S01]  /*b090*/  HFMA2 R35, R35, R16.reuse.H1_H1, -66, -66 ;  /* 0xd420d42023237431 */ /* 0x080fe20000060010 */
[----:B------:R-:W-:Y:S01]  /*b0a0*/  LOP3.LUT R49, R25, 0x64006400, RZ, 0xfc, !PT ;  /* 0x6400640019317812 */ /* 0x000fe200078efcff */
[-C--:B------:R-:W-:Y:S01]  /*b0b0*/  HFMA2.MMA R8, R31, R10.reuse, R8 ;  /* 0x0000000a1f087235 */ /* 0x080fe20000000008 */
[----:B------:R-:W-:Y:S01]  /*b0c0*/  LOP3.LUT R47, R20, 0xc000c0, RZ, 0xc0, !PT ;  /* 0x00c000c0142f7812 */ /* 0x000fe200078ec0ff */
[-C--:B------:R-:W-:Y:S01]  /*b0d0*/  HFMA2 R48, R21, R16.reuse.H0_H0, -18, -18 ;  /* 0xcc80cc8015307431 */ /* 0x080fe20000040010 */
[----:B------:R-:W-:Y:S01]  /*b0e0*/  LOP3.LUT R29, R23, 0xc000c0, RZ, 0xc0, !PT ;  /* 0x00c000c0171d7812 */ /* 0x000fe200078ec0ff */
[----:B------:R-:W-:Y:S01]  /*b0f0*/  HFMA2.MMA R44, R35, R10, R44 ;  /* 0x0000000a232c7235 */ /* 0x000fe2000000002c */
[----:B------:R-:W-:Y:S01]  /*b100*/  LOP3.LUT R50, R22, 0xc000c0, RZ, 0xc0, !PT ;  /* 0x00c000c016327812 */ /* 0x000fe200078ec0ff */
[----:B------:R-:W-:Y:S01]  /*b110*/  HFMA2 R24, R51, R16.H0_H0, -18, -18 ;  /* 0xcc80cc8033187431 */ /* 0x000fe20000040010 */
[----:B------:R-:W-:Y:S01]  /*b120*/  LOP3.LUT R25, R28, 0xc000c0, RZ, 0xc0, !PT ;  /* 0x00c000c01c197812 */ /* 0x000fe200078ec0ff */
[----:B------:R-:W-:Y:S01]  /*b130*/  HFMA2.MMA R46, R46, R11, R8 ;  /* 0x0000000b2e2e7235 */ /* 0x000fe20000000008 */
[----:B------:R-:W-:-:S02]  /*b140*/  LOP3.LUT R33, R33, 0x64006400, RZ, 0xfc, !PT ;  /* 0x6400640021217812 */ /* 0x000fc400078efcff */
[----:B------:R-:W-:Y:S01]  /*b150*/  LOP3.LUT R37, R37, 0x64006400, RZ, 0xfc, !PT ;  /* 0x6400640025257812 */ /* 0x000fe200078efcff */
[----:B------:R-:W-:Y:S01]  /*b160*/  HFMA2.MMA R48, R48, R11, R44 ;  /* 0x0000000b30307235 */ /* 0x000fe2000000002c */
        /* <DEDUP_REMOVED lines=15> */
[-C--:B------:R-:W-:Y:S01]  /*b260*/  HFMA2 R42, R33, R10.reuse, R42 ;  /* 0x0000000a212a7231 */ /* 0x080fe2000000002a */
[----:B------:R-:W-:Y:S01]  /*b270*/  LOP3.LUT R23, R23, 0x30003, RZ, 0xc0, !PT ;  /* 0x0003000317177812 */ /* 0x000fe200078ec0ff */
[----:B------:R-:W-:Y:S01]  /*b280*/  HFMA2 R25, R37, R10, R9 ;  /* 0x0000000a25197231 */ /* 0x000fe20000000009 */
[----:B------:R-:W-:Y:S01]  /*b290*/  LOP3.LUT R28, R28, 0x30003, RZ, 0xc0, !PT ;  /* 0x000300031c1c7812 */ /* 0x000fe200078ec0ff */
[----:B------:R-:W-:Y:S01]  /*b2a0*/  HADD2 R9, R20, -1026, -1026 ;  /* 0xe402e40214097430 */ /* 0x000fe20000000000 */
[----:B------:R-:W-:Y:S01]  /*b2b0*/  LOP3.LUT R23, R23, 0x64006400, RZ, 0xfc, !PT ;  /* 0x6400640017177812 */ /* 0x000fe200078efcff */
[-C--:B------:R-:W-:Y:S01]  /*b2c0*/  HFMA2 R24, R24, R11.reuse, R42 ;  /* 0x0000000b18187231 */ /* 0x080fe2000000002a */
[----:B------:R-:W-:Y:S01]  /*b2d0*/  LOP3.LUT R28, R28, 0x64006400, RZ, 0xfc, !PT ;  /* 0x640064001c1c7812 */ /* 0x000fe200078efcff */
[----:B------:R-:W-:-:S02]  /*b2e0*/  HFMA2 R25, R50, R11, R25 ;  /* 0x0000000b32197231 */ /* 0x000fc40000000019 */
[----:B------:R-:W-:Y:S01]  /*b2f0*/  HADD2 R11, R22, -1026, -1026 ;  /* 0xe402e402160b7430 */ /* 0x000fe20000000000 */
[-C--:B0-----:R-:W-:Y:S01]  /*b300*/  HFMA2.MMA R20, R9, R12.reuse, R46 ;  /* 0x0000000c09147235 */ /* 0x081fe2000000002e */
[----:B------:R-:W-:Y:S02]  /*b310*/  HADD2 R23, R23, -1026, -1026 ;  /* 0xe402e40217177430 */ /* 0x000fe40000000000 */
[----:B------:R-:W-:Y:S02]  /*b320*/  HADD2 R28, R28, -1026, -1026 ;  /* 0xe402e4021c1c7430 */ /* 0x000fe40000000000 */
[----:B------:R-:W-:Y:S01]  /*b330*/  HFMA2.MMA R48, R11, R12, R48 ;  /* 0x0000000c0b307235 */ /* 0x000fe20000000030 */
[-C--:B------:R-:W-:Y:S02]  /*b340*/  HFMA2 R24, R23, R12.reuse, R24 ;  /* 0x0000000c17187231 */ /* 0x080fe40000000018 */
[----:B------:R-:W-:Y:S01]  /*b350*/  HFMA2.MMA R20, R40, R13, R20 ;  /* 0x0000000d28147235 */ /* 0x000fe20000000014 */
[----:B------:R-:W-:-:S02]  /*b360*/  HFMA2 R25, R28, R12, R25 ;  /* 0x0000000c1c197231 */ /* 0x000fc40000000019 */
[-C--:B------:R-:W-:Y:S02]  /*b370*/  HFMA2 R24, R38, R13.reuse, R24 ;  /* 0x0000000d26187231 */ /* 0x080fe40000000018 */
[----:B------:R-:W-:Y:S01]  /*b380*/  HFMA2.MMA R48, R36, R13, R48 ;  /* 0x0000000d24307235 */ /* 0x000fe20000000030 */
[----:B------:R-:W-:Y:S02]  /*b390*/  HFMA2 R25, R30, R13, R25 ;  /* 0x0000000d1e197231 */ /* 0x000fe40000000019 */
[-C--:B------:R-:W-:Y:S01]  /*b3a0*/  HFMA2.MMA R20, R39, R14.reuse, R20 ;  /* 0x0000000e27147235 */ /* 0x080fe20000000014 */
[-C--:B------:R-:W-:Y:S02]  /*b3b0*/  HFMA2 R24, R41, R14.reuse, R24 ;  /* 0x0000000e29187231 */ /* 0x080fe40000000018 */
[----:B------:R-:W-:Y:S02]  /*b3c0*/  HFMA2 R8, R45, R14, R25 ;  /* 0x0000000e2d087231 */ /* 0x000fe40000000019 */
[----:B------:R-:W-:Y:S01]  /*b3d0*/  HFMA2.MMA R48, R43, R14, R48 ;  /* 0x0000000e2b307235 */ /* 0x000fe20000000030 */
[----:B------:R-:W-:-:S02]  /*b3e0*/  HFMA2 R24, R29, R15, R24 ;  /* 0x0000000f1d187231 */ /* 0x000fc40000000018 */
[-C--:B------:R-:W-:Y:S01]  /*b3f0*/  HFMA2.MMA R20, R52, R15.reuse, R20 ;  /* 0x0000000f34147235 */ /* 0x080fe20000000014 */
[----:B------:R-:W-:Y:S02]  /*b400*/  HFMA2 R8, R16, R15, R8 ;  /* 0x0000000f10087231 */ /* 0x000fe40000000008 */
[----:B------:R-:W-:Y:S02]  /*b410*/  HADD2 R10, R24.H0_H0, R24.H1_H1 ;  /* 0x30000018180a7230 */ /* 0x000fe40000000800 */
[----:B------:R-:W-:Y:S01]  /*b420*/  HFMA2.MMA R48, R21, R15, R48 ;  /* 0x0000000f15307235 */ /* 0x000fe20000000030 */
[----:B------:R-:W-:-:S04]  /*b430*/  HADD2 R24, R8.H0_H0, R8.H1_H1 ;  /* 0x3000000808187230 */ /* 0x000fc80000000800 */
[----:B------:R-:W-:-:S05]  /*b440*/  HADD2 R20, R20.H0_H0, R20.H1_H1 ;  /* 0x3000001414147230 */ /* 0x000fca0000000800 */
[----:B------:R-:W-:Y:S01]  /*b450*/  HADD2 R48, R48.H0_H0, R48.H1_H1 ;  /* 0x3000003030307230 */ /* 0x000fe20000000800 */
[----:B------:R-:W-:-:S04]  /*b460*/  PRMT R20, R20, 0x5410, R10 ;  /* 0x0000541014147816 */ /* 0x000fc8000000000a */
[----:B------:R-:W-:Y:S02]  /*b470*/  PRMT R48, R48, 0x5410, R24 ;  /* 0x0000541030307816 */ /* 0x000fe40000000018 */
[----:B------:R-:W-:-:S03]  /*b480*/  HFMA2.MMA R5, R20, R2, R5 ;  /* 0x0000000214057235 */ /* 0x000fc60000000005 */
[----:B------:R-:W-:-:S08]  /*b490*/  HFMA2 R4, R48, R0, R4 ;  /* 0x0000000030047231 */ /* 0x000fd00000000004 */
.L_x_4609:
[----:B------:R-:W-:Y:S01]  /*b4a0*/  IADD3 R26, P3, R26, R17, RZ ;  /* 0x000000111a1a7210 */ /* 0x000fe20007f7e0ff */
[----:B------:R-:W-:Y:S01]  /*b4b0*/  UIADD3 UR4, UR4, 0x20, URZ ;  /* 0x0000002004047890 */ /* 0x000fe2000fffe03f */
[----:B-----5:R-:W-:Y:S02]  /*b4c0*/  @!P0 IADD3 R3, R19, R34, RZ ;  /* 0x0000002213038210 */ /* 0x020fe40007ffe0ff */
[----:B------:R-:W-:Y:S01]  /*b4d0*/  MOV R34, R18 ;  /* 0x0000001200227202 */ /* 0x000fe20000000f00 */
[----:B------:R-:W-:Y:S01]  /*b4e0*/  IMAD.X R27, R27, 0x1, R32, P3 ;  /* 0x000000011b1b7824 */ /* 0x000fe200018e0620 */
[----:B------:R-:W-:Y:S07]  /*b4f0*/  @!P2 BRA P4, `(.L_x_4610) ;  /* 0xfffffff4005ca947 */ /* 0x000fee000203ffff */
.L_x_4608:
[----:B------:R-:W-:Y:S05]  /*b500*/  @P1 EXIT ;  /* 0x000000000000194d */ /* 0x000fea0003800000 */
[----:B------:R-:W1:Y:S01]  /*b510*/  S2R R0, SR_CTAID.X ;  /* 0x0000000000007919 */ /* 0x000e620000002500 */
[----:B------:R-:W2:Y:S01]  /*b520*/  S2UR UR4, SR_CTAID.Y ;  /* 0x00000000000479c3 */ /* 0x000ea20000002600 */
[----:B------:R-:W1:Y:S07]  /*b530*/  S2R R7, SR_TID.X ;  /* 0x0000000000077919 */ /* 0x000e6e0000002100 */
[----:B------:R-:W2:Y:S08]  /*b540*/  LDC R9, c[0x0][0x23c] ;  /* 0x00008f00ff097b82 */ /* 0x000eb00000000800 */
[----:B------:R-:W3:Y:S01]  /*b550*/  LDC.64 R2, c[0x0][0x230] ;  /* 0x00008c00ff027b82 */ /* 0x000ee20000000a00 */
[----:B-1----:R-:W-:-:S04]  /*b560*/  LEA R0, R0, R7, 0x6 ;  /* 0x0000000700007211 */ /* 0x002fc800078e30ff */
[----:B------:R-:W-:-:S05]  /*b570*/  SHF.L.U32 R0, R0, 0x2, RZ ;  /* 0x0000000200007819 */ /* 0x000fca00000006ff */
[----:B--2---:R-:W-:-:S04]  /*b580*/  IMAD R7, R9, UR4, R0 ;  /* 0x0000000409077c24 */ /* 0x004fc8000f8e0200 */
[----:B---3--:R-:W-:-:S05]  /*b590*/  IMAD.WIDE R6, R7, 0x2, R2 ;  /* 0x0000000207067825 */ /* 0x008fca00078e0202 */
[----:B------:R1:W-:Y:S01]  /*b5a0*/  ATOM.E.ADD.F16x2.RN.STRONG.GPU P0, RZ, desc[UR6][R6.64], R5 ;  /* 0x0000000506ff79a2 */ /* 0x0003e2000810e1c6 */
[----:B------:R-:W-:Y:S04]  /*b5b0*/  BSSY B0, `(.L_x_4611) ;  /* 0x000000f000007945 */ /* 0x000fe80003800000 */
[----:B-1----:R-:W-:Y:S05]  /*b5c0*/  @P0 BRA `(.L_x_4612) ;  /* 0x0000000000340947 */ /* 0x002fea0003800000 */
[----:B------:R-:W1:Y:S02]  /*b5d0*/  QSPC.E.S P0, RZ, [R6] ;  /* 0x0000000006ff73aa */ /* 0x000e640000000500 */
[----:B-1----:R-:W-:Y:S05]  /*b5e0*/  @!P0 BRA `(.L_x_4613) ;  /* 0x0000000000208947 */ /* 0x002fea0003800000 */
[----:B------:R-:W-:-:S04]  /*b5f0*/  MOV R2, R6 ;  /* 0x0000000600027202 */ /* 0x000fc80000000f00 */
[----:B------:R-:W-:-:S07]  /*b600*/  MOV R2, R2 ;  /* 0x0000000200027202 */ /* 0x000fce0000000f00 */
.L_x_4614:
[----:B------:R-:W1:Y:S02]  /*b610*/  LDS R8, [R2] ;  /* 0x0000000002087984 */ /* 0x000e640000000800 */
[----:B-1----:R-:W-:-:S06]  /*b620*/  HADD2 R9, R8, R5 ;  /* 0x0000000508097230 */ /* 0x002fcc0000000000 */
[----:B------:R-:W1:Y:S02]  /*b630*/  ATOMS.CAST.SPIN R9, [R2], R8, R9 ;  /* 0x000000080209738d */ /* 0x000e640001800009 */
[----:B-1----:R-:W-:-:S13]  /*b640*/  ISETP.EQ.U32.AND P0, PT, R9, 0x1, PT ;  /* 0x000000010900780c */ /* 0x002fda0003f02070 */
[----:B------:R-:W-:Y:S05]  /*b650*/  @!P0 BRA `(.L_x_4614) ;  /* 0xfffffffc00ec8947 */ /* 0x000fea000383ffff */
[----:B------:R-:W-:Y:S05]  /*b660*/  BRA `(.L_x_4612) ;  /* 0x00000000000c7947 */ /* 0x000fea0003800000 */
.L_x_4613:
[----:B------:R-:W2:Y:S02]  /*b670*/  LD.E R0, desc[UR6][R6.64] ;  /* 0x0000000606007980 */ /* 0x000ea4000c101900 */
[----:B--2---:R-:W-:-:S05]  /*b680*/  IMAD.IADD R3, R5, 0x1, R0 ;  /* 0x0000000105037824 */ /* 0x004fca00078e0200 */
[----:B------:R1:W-:Y:S02]  /*b690*/  ST.E desc[UR6][R6.64], R3 ;  /* 0x0000000306007985 */ /* 0x0003e4000c101906 */
.L_x_4612:
[----:B------:R-:W-:Y:S05]  /*b6a0*/  BSYNC B0 ;  /* 0x0000000000007941 */ /* 0x000fea0003800000 */
.L_x_4611:
[----:B------:R2:W-:Y:S02]  /*b6b0*/  ATOM.E.ADD.F16x2.RN.STRONG.GPU P0, RZ, desc[UR6][R6.64+0x4], R4 ;  /* 0x0000040406ff79a2 */ /* 0x0005e4000810e1c6 */
[----:B--2---:R-:W-:Y:S05]  /*b6c0*/  @P0 EXIT ;  /* 0x000000000000094d */ /* 0x004fea0003800000 */
[----:B------:R-:W2:Y:S02]  /*b6d0*/  QSPC.E.S P0, RZ, [R6+0x4] ;  /* 0x0000040006ff73aa */ /* 0x000ea40000000500 */
[----:B--2---:R-:W-:Y:S05]  /*b6e0*/  @!P0 BRA `(.L_x_4615) ;  /* 0x0000000000248947 */ /* 0x004fea0003800000 */
[----:B------:R-:W-:-:S04]  /*b6f0*/  MOV R2, R6 ;  /* 0x0000000600027202 */ /* 0x000fc80000000f00 */
[----:B------:R-:W-:Y:S02]  /*b700*/  MOV R2, R2 ;  /* 0x0000000200027202 */ /* 0x000fe40000000f00 */
[----:B-1----:R-:W-:-:S07]  /*b710*/  MOV R3, R4 ;  /* 0x0000000400037202 */ /* 0x002fce0000000f00 */
.L_x_4616:
[----:B------:R-:W1:Y:S02]  /*b720*/  LDS R4, [R2+0x4] ;  /* 0x0000040002047984 */ /* 0x000e640000000800 */
[----:B-1----:R-:W-:-:S10]  /*b730*/  HFMA2.MMA R5, R4, 1, 1, R3 ;  /* 0x3c003c0004057835 */ /* 0x002fd40000000003 */
[----:B------:R-:W1:Y:S02]  /*b740*/  ATOMS.CAST.SPIN R5, [R2+0x4], R4, R5 ;  /* 0x000004040205738d */ /* 0x000e640001800005 */
[----:B-1----:R-:W-:-:S13]  /*b750*/  ISETP.EQ.U32.AND P0, PT, R5, 0x1, PT ;  /* 0x000000010500780c */ /* 0x002fda0003f02070 */
[----:B------:R-:W-:Y:S05]  /*b760*/  @!P0 BRA `(.L_x_4616) ;  /* 0xfffffffc00ec8947 */ /* 0x000fea000383ffff */
[----:B------:R-:W-:Y:S05]  /*b770*/  EXIT ;  /* 0x000000000000794d */ /* 0x000fea0003800000 */
.L_x_4615:
[----:B------:R-:W1:Y:S02]  /*b780*/  LD.E R0, desc[UR6][R6.64+0x4] ;  /* 0x0000040606007980 */ /* 0x000e64000c101900 */
[----:B-1----:R-:W-:-:S05]  /*b790*/  IADD3 R3, R4, R0, RZ ;  /* 0x0000000004037210 */ /* 0x002fca0007ffe0ff */
[----:B------:R-:W-:Y:S01]  /*b7a0*/  ST.E desc[UR6][R6.64+0x4], R3 ;  /* 0x0000040306007985 */ /* 0x000fe2000c101906 */
[----:B------:R-:W-:Y:S05]  /*b7b0*/  EXIT ;  /* 0x000000000000794d */ /* 0x000fea0003800000 */
.L_x_4617:
        /* <DEDUP_REMOVED lines=12> */
.L_x_5250:


//--------------------- .text._Z23gemm_half_q_half_kernelILi1ELi160ELb1ELb0ELi64EEvPK6__halfPKjS4_S2_PS0_iiiiPKtS7_iiiiiibS2_i --------------------------
	.section	.text._Z23gemm_half_q_half_kernelILi1ELi160ELb1ELb0ELi64EEvPK6__halfPKjS4_S2_PS0_iiiiPKtS7_iiiiiibS2_i,"ax",@progbits
	.align	128
        .global         _Z23gemm_half_q_half_kernelILi1ELi160ELb1ELb0ELi64EEvPK6__halfPKjS4_S2_PS0_iiiiPKtS7_iiiiiibS2_i
        .type           _Z23gemm_half_q_half_kernelILi1ELi160ELb1ELb0ELi64EEvPK6__halfPKjS4_S2_PS0_iiiiPKtS7_iiiiiibS2_i,@function
        .size           _Z23gemm_half_q_half_kernelILi1ELi160ELb1ELb0ELi64EEvPK6__halfPKjS4_S2_PS0_iiiiPKtS7_iiiiiibS2_i,(.L_x_5251 - _Z23gemm_half_q_half_kernelILi1ELi160ELb1ELb0ELi64EEvPK6__halfPKjS4_S2_PS0_iiiiPKtS7_iiiiiibS2_i)
        .other          _Z23gemm_half_q_half_kernelILi1ELi160ELb1ELb0ELi64EEvPK6__halfPKjS4_S2_PS0_iiiiPKtS7_iiiiiibS2_i,@"STO_CUDA_ENTRY STV_DEFAULT"
_Z23gemm_half_q_half_kernelILi1ELi160ELb1ELb0ELi64EEvPK6__halfPKjS4_S2_PS0_iiiiPKtS7_iiiiiibS2_i:
.text._Z23gemm_half_q_half_kernelILi1ELi160ELb1ELb0ELi64EEvPK6__halfPKjS4_S2_PS0_iiiiPKtS7_iiiiiibS2_i:
[----:B------:R-:W0:Y:S08]  /*0000*/  LDC R1, c[0x0][0x28] ;  /* 0x00000a00ff017b82 */ /* 0x000e300000000800 */
[----:B------:R-:W1:Y:S01]  /*0010*/  S2UR UR8, SR_CTAID.Y ;  /* 0x00000000000879c3 */ /* 0x000e620000002600 */
[----:B------:R-:W-:Y:S01]  /*0020*/  PRMT R6, RZ, 0x7610, R6 ;  /* 0x00007610ff067816 */ /* 0x000fe20000000006 */
[----:B------:R-:W-:Y:S01]  /*0030*/  ULDC.64 UR6, c[0x0][0x208] ;  /* 0x0000820000067ab9 */ /* 0x000fe20000000a00 */
[----:B0-----:R-:W-:-:S05]  /*0040*/  VIADD R1, R1, 0xfffffff0 ;  /* 0xfffffff001017836 */ /* 0x001fca0000000000 */
[----:B------:R-:W1:Y:S02]  /*0050*/  LDC R15, c[0x0][0x238] ;  /* 0x00008e00ff0f7b82 */ /* 0x000e640000000800 */
[----:B-1----:R-:W-:-:S13]  /*0060*/  ISETP.LE.AND P1, PT, R15, UR8, PT ;  /* 0x000000080f007c0c */ /* 0x002fda000bf23270 */
[----:B------:R-:W0:Y:S02]  /*0070*/  @!P1 LDC.64 R2, c[0x0][0x278] ;  /* 0x00009e00ff029b82 */ /* 0x000e240000000a00 */
[----:B0-----:R-:W2:Y:S02]  /*0080*/  @!P1 LDG.E.U16 R6, desc[UR6][R2.64] ;  /* 0x0000000602069981 */ /* 0x001ea4000c1e1500 */
[----:B--2---:R-:W-:-:S13]  /*0090*/  ISETP.EQ.OR P0, PT, R6, RZ, P1 ;  /* 0x000000ff0600720c */ /* 0x004fda0000f02670 */
[----:B------:R-:W-:Y:S05]  /*00a0*/  @P0 EXIT ;  /* 0x000000000000094d */ /* 0x000fea0003800000 */
[----:B------:R-:W0:Y:S01]  /*00b0*/  S2R R14, SR_CTAID.Z ;  /* 0x00000000000e7919 */ /* 0x000e220000002700 */
[----:B------:R-:W1:Y:S01]  /*00c0*/  LDC R0, c[0x0][0x240] ;  /* 0x00009000ff007b82 */ /* 0x000e620000000800 */
[----:B------:R-:W-:Y:S01]  /*00d0*/  BSSY B0, `(.L_x_4618) ;  /* 0x0000023000007945 */ /* 0x000fe20003800000 */
[----:B------:R-:W2:Y:S01]  /*00e0*/  S2R R10, SR_TID.X ;  /* 0x00000000000a7919 */ /* 0x000ea20000002100 */
[----:B------:R-:W3:Y:S01]  /*00f0*/  S2R R3, SR_CTAID.X ;  /* 0x0000000000037919 */ /* 0x000ee20000002500 */
[----:B0-----:R-:W-:-:S05]  /*0100*/  IMAD.SHL.U32 R7, R14, 0x40, RZ ;  /* 0x000000400e077824 */ /* 0x001fca00078e00ff */
[C---:B--2---:R-:W-:Y:S02]  /*0110*/  IADD3 R5, R7.reuse, R10, RZ ;  /* 0x0000000a07057210 */ /* 0x044fe40007ffe0ff */
[----:B-1----:R-:W-:Y:S01]  /*0120*/  VIADDMNMX R24, R7, 0x40, R0, PT ;  /* 0x0000004007187846 */ /* 0x002fe20003800100 */
[----:B---3--:R-:W-:-:S03]  /*0130*/  IMAD R11, R3, 0x40, R10 ;  /* 0x00000040030b7824 */ /* 0x008fc600078e020a */
        /* <DEDUP_REMOVED lines=13> */
[----:B--2---:R-:W-:-:S03]  /*0210*/  @P0 IADD3 R12, P3, R0, R3, RZ ;  /* 0x00000003000c0210 */ /* 0x004fc60007f7e0ff */
[----:B------:R-:W-:Y:S01]  /*0220*/  @!P0 IMAD.X R0, R8, 0x1, R4, P2 ;  /* 0x0000000108008824 */ /* 0x000fe200010e0604 */
[C---:B------:R-:W-:Y:S02]  /*0230*/  @!P0 LEA R8, P2, R5.reuse, UR4, 0x1 ;  /* 0x0000000405088c11 */ /* 0x040fe4000f8408ff */
[----:B------:R-:W-:Y:S02]  /*0240*/  @P0 IADD3.X R13, RZ, R4, RZ, P3, !PT ;  /* 0x00000004ff0d0210 */ /* 0x000fe40001ffe4ff */
[C---:B------:R-:W-:Y:S02]  /*0250*/  @P0 LEA R4, P3, R12.reuse, UR4, 0x1 ;  /* 0x000000040c040c11 */ /* 0x040fe4000f8608ff */
        /* <DEDUP_REMOVED lines=10> */
.L_x_4619:
[----:B------:R-:W-:Y:S05]  /*0300*/  BSYNC B0 ;  /* 0x0000000000007941 */ /* 0x000fea0003800000 */
.L_x_4618:
[----:B------:R-:W-:Y:S01]  /*0310*/  ULDC UR4, c[0x0][0x23c] ;  /* 0x00008f0000047ab9 */ /* 0x000fe20000000800 */
[----:B------:R-:W-:Y:S02]  /*0320*/  IMAD.SHL.U32 R10, R11, 0x4, RZ ;  /* 0x000000040b0a7824 */ /* 0x000fe400078e00ff */
[----:B0-----:R-:W-:-:S05]  /*0330*/  IMAD.U32 R5, RZ, RZ, UR4 ;  /* 0x00000004ff057e24 */ /* 0x001fca000f8e00ff */
[----:B------:R-:W-:-:S13]  /*0340*/  ISETP.GE.AND P0, PT, R10, R5, PT ;  /* 0x000000050a00720c */ /* 0x000fda0003f06270 */
[----:B------:R-:W-:Y:S05]  /*0350*/  @P0 EXIT ;  /* 0x000000000000094d */ /* 0x000fea0003800000 */
[----:B------:R-:W0:Y:S01]  /*0360*/  LDC.64 R2, c[0x0][0x248] ;  /* 0x00009200ff027b82 */ /* 0x000e220000000a00 */
[----:B------:R-:W-:-:S07]  /*0370*/  SHF.L.U32 R19, R14, 0x7, RZ ;  /* 0x000000070e137819 */ /* 0x000fce00000006ff */
        /* <DEDUP_REMOVED lines=17> */
[----:B------:R-:W-:Y:S02]  /*0490*/  IMAD.SHL.U32 R13, R10, 0x4, RZ ;  /* 0x000000040a0d7824 */ /* 0x000fe400078e00ff */
[----:B------:R-:W-:Y:S01]  /*04a0*/  IMAD.MOV.U32 R4, RZ, RZ, RZ ;  /* 0x000000ffff047224 */ /* 0x000fe200078e00ff */
[----:B------:R-:W-:Y:S02]  /*04b0*/  LEA.HI R16, R11, R10, RZ, 0x3 ;  /* 0x0000000a0b107211 */ /* 0x000fe400078f18ff */
[----:B------:R-:W-:Y:S01]  /*04c0*/  MOV R11, R7 ;  /* 0x00000007000b7202 */ /* 0x000fe20000000f00 */
[----:B------:R-:W2:Y:S01]  /*04d0*/  LDC.64 R14, c[0x0][0x228] ;  /* 0x00008a00ff0e7b82 */ /* 0x000ea20000000a00 */
[----:B------:R-:W-:-:S02]  /*04e0*/  LOP3.LUT R13, R13, 0x10, RZ, 0xc0, !PT ;  /* 0x000000100d0d7812 */ /* 0x000fc400078ec0ff */
[----:B-1----:R-:W-:-:S07]  /*04f0*/  SHF.R.S32.HI R16, RZ, 0x3, R16 ;  /* 0x00000003ff107819 */ /* 0x002fce0000011410 */
.L_x_4621:
[----:B-----5:R-:W-:-:S04]  /*0500*/  IMAD.IADD R22, R0, 0x1, R4 ;  /* 0x0000000100167824 */ /* 0x020fc800078e0204 */
[----:B-1----:R-:W-:-:S05]  /*0510*/  IMAD R17, R22, R5, RZ ;  /* 0x0000000516117224 */ /* 0x002fca00078e02ff */
[----:B------:R-:W-:-:S04]  /*0520*/  SHF.R.S32.HI R18, RZ, 0x1f, R17 ;  /* 0x0000001fff127819 */ /* 0x000fc80000011411 */
[----:B------:R-:W-:-:S04]  /*0530*/  LEA.HI R17, R18, R17, RZ, 0x3 ;  /* 0x0000001112117211 */ /* 0x000fc800078f18ff */
[----:B------:R-:W-:-:S05]  /*0540*/  LEA.HI.SX32 R17, R17, R16, 0x1d ;  /* 0x0000001011117211 */ /* 0x000fca00078feaff */
[----:B0-----:R-:W-:-:S06]  /*0550*/  IMAD.WIDE R20, R17, 0x4, R8 ;  /* 0x0000000411147825 */ /* 0x001fcc00078e0208 */
[----:B------:R-:W3:Y:S01]  /*0560*/  LDG.E.CONSTANT R20, desc[UR6][R20.64] ;  /* 0x0000000614147981 */ /* 0x000ee2000c1e9900 */
[----:B--2---:R-:W-:Y:S01]  /*0570*/  IMAD.WIDE R22, R22, 0x2, R14 ;  /* 0x0000000216167825 */ /* 0x004fe200078e020e */
[----:B------:R-:W-:-:S04]  /*0580*/  LEA R19, R11, 0x1, 0x1 ;  /* 0x000000010b137811 */ /* 0x000fc800078e08ff */
[----:B------:R0:W2:Y:S01]  /*0590*/  LDG.E.U16.CONSTANT R17, desc[UR6][R22.64] ;  /* 0x0000000616117981 */ /* 0x0000a2000c1e9500 */
[----:B------:R-:W-:-:S06]  /*05a0*/  IMAD.WIDE R18, R19, 0x2, R2 ;  /* 0x0000000213127825 */ /* 0x000fcc00078e0202 */
[----:B------:R-:W4:Y:S01]  /*05b0*/  LDG.E.U16.CONSTANT R18, desc[UR6][R18.64] ;  /* 0x0000000612127981 */ /* 0x000f22000c1e9500 */
[----:B---3--:R-:W-:-:S04]  /*05c0*/  SHF.R.U32.HI R25, RZ, R13, R20 ;  /* 0x0000000dff197219 */ /* 0x008fc80000011614 */
[----:B------:R-:W-:Y:S02]  /*05d0*/  LOP3.LUT R26, R25, 0xf, RZ, 0xc0, !PT ;  /* 0x0000000f191a7812 */ /* 0x000fe400078ec0ff */
[--C-:B------:R-:W-:Y:S02]  /*05e0*/  SHF.R.U32.HI R27, RZ, 0x4, R25.reuse ;  /* 0x00000004ff1b7819 */ /* 0x100fe40000011619 */
[--C-:B------:R-:W-:Y:S01]  /*05f0*/  SHF.R.U32.HI R20, RZ, 0xc, R25.reuse ;  /* 0x0000000cff147819 */ /* 0x100fe20000011619 */
[----:B------:R-:W-:Y:S01]  /*0600*/  VIADD R26, R26, 0x1 ;  /* 0x000000011a1a7836 */ /* 0x000fe20000000000 */
[----:B------:R-:W-:Y:S02]  /*0610*/  SHF.R.U32.HI R25, RZ, 0x8, R25 ;  /* 0x00000008ff197819 */ /* 0x000fe40000011619 */
[----:B------:R-:W-:Y:S01]  /*0620*/  LOP3.LUT R27, R27, 0xf, RZ, 0xc0, !PT ;  /* 0x0000000f1b1b7812 */ /* 0x000fe200078ec0ff */
[----:B------:R-:W-:Y:S01]  /*0630*/  IMAD R26, R26, R26, RZ ;  /* 0x0000001a1a1a7224 */ /* 0x000fe200078e02ff */
[----:B------:R-:W-:Y:S01]  /*0640*/  LOP3.LUT R25, R25, 0xf, RZ, 0xc0, !PT ;  /* 0x0000000f19197812 */ /* 0x000fe200078ec0ff */
[----:B----4-:R-:W-:Y:S01]  /*0650*/  IMAD.IADD R11, R18, 0x1, R11 ;  /* 0x00000001120b7824 */ /* 0x010fe200078e020b */
[----:B------:R-:W-:-:S02]  /*0660*/  LOP3.LUT R20, R20, 0xf, RZ, 0xc0, !PT ;  /* 0x0000000f14147812 */ /* 0x000fc400078ec0ff */
[----:B------:R-:W-:Y:S01]  /*0670*/  IADD3 R27, R27, 0x1, RZ ;  /* 0x000000011b1b7810 */ /* 0x000fe20007ffe0ff */
[----:B------:R-:W-:Y:S01]  /*0680*/  VIADD R25, R25, 0x1 ;  /* 0x0000000119197836 */ /* 0x000fe20000000000 */
[----:B------:R-:W-:Y:S01]  /*0690*/  I2F.F16 R26, R26 ;  /* 0x0000001a001a7306 */ /* 0x000fe20000200c00 */
[----:B------:R-:W-:Y:S01]  /*06a0*/  VIADD R20, R20, 0x1 ;  /* 0x0000000114147836 */ /* 0x000fe20000000000 */
[----:B------:R-:W-:Y:S01]  /*06b0*/  ISETP.GE.AND P0, PT, R11, R24, PT ;  /* 0x000000180b00720c */ /* 0x000fe20003f06270 */
[----:B------:R-:W-:Y:S02]  /*06c0*/  IMAD R27, R27, R27, RZ ;  /* 0x0000001b1b1b7224 */ /* 0x000fe400078e02ff */
[----:B------:R-:W-:Y:S02]  /*06d0*/  IMAD R25, R25, R25, RZ ;  /* 0x0000001919197224 */ /* 0x000fe400078e02ff */
[----:B------:R-:W-:Y:S02]  /*06e0*/  IMAD R19, R20, R20, RZ ;  /* 0x0000001414137224 */ /* 0x000fe400078e02ff */
[----:B------:R-:W1:Y:S08]  /*06f0*/  I2F.F16 R27, R27 ;  /* 0x0000001b001b7306 */ /* 0x000e700000200c00 */
[----:B------:R-:W-:Y:S01]  /*0700*/  I2F.F16 R20, R19 ;  /* 0x0000001300147306 */ /* 0x000fe20000200c00 */
[----:B-1----:R-:W-:-:S07]  /*0710*/  PRMT R26, R26, 0x5410, R27 ;  /* 0x000054101a1a7816 */ /* 0x002fce000000001b */
[----:B------:R-:W0:Y:S02]  /*0720*/  I2F.F16 R25, R25 ;  /* 0x0000001900197306 */ /* 0x000e240000200c00 */
[----:B0-----:R-:W-:Y:S01]  /*0730*/  PRMT R22, R25, 0x5410, R20 ;  /* 0x0000541019167816 */ /* 0x001fe20000000014 */
[----:B--2---:R-:W-:-:S04]  /*0740*/  HMUL2 R20, R26, R17.H0_H0 ;  /* 0x200000111a147232 */ /* 0x004fc80000000000 */
[----:B------:R-:W-:Y:S01]  /*0750*/  HMUL2 R21, R22, R17.H0_H0 ;  /* 0x2000001116157232 */ /* 0x000fe20000000000 */
[C---:B------:R-:W-:Y:S01]  /*0760*/  LEA R17, R4.reuse, R1, 0x3 ;  /* 0x0000000104117211 */ /* 0x040fe200078e18ff */
[----:B------:R-:W-:-:S04]  /*0770*/  VIADD R4, R4, 0x1 ;  /* 0x0000000104047836 */ /* 0x000fc80000000000 */
[----:B------:R1:W-:Y:S01]  /*0780*/  STL.64 [R17], R20 ;  /* 0x0000001411007387 */ /* 0x0003e20000100a00 */
[----:B------:R-:W-:Y:S05]  /*0790*/  @!P0 BRA `(.L_x_4621) ;  /* 0xfffffffc00588947 */ /* 0x000fea000383ffff */
.L_x_4620:
[----:B------:R2:W5:Y:S01]  /*07a0*/  LDL.64 R28, [R1] ;  /* 0x00000000011c7983 */ /* 0x0005620000100a00 */
[----:B------:R-:W3:Y:S01]  /*07b0*/  LDC R4, c[0x0][0x25c] ;  /* 0x00009700ff047b82 */ /* 0x000ee20000000800 */
[----:B------:R-:W-:Y:S01]  /*07c0*/  ULDC UR8, c[0x0][0x258] ;  /* 0x0000960000087ab9 */ /* 0x000fe20000000800 */
[----:B------:R-:W-:Y:S01]  /*07d0*/  HFMA2.MMA R0, -RZ, RZ, 0, 0 ;  /* 0x00000000ff007435 */ /* 0x000fe200000001ff */
[----:B------:R-:W-:Y:S01]  /*07e0*/  ISETP.GT.AND P0, PT, R7, UR8, PT ;  /* 0x0000000807007c0c */ /* 0x000fe2000bf04270 */
[----:B------:R-:W-:-:S04]  /*07f0*/  IMAD.MOV.U32 R2, RZ, RZ, RZ ;  /* 0x000000ffff027224 */ /* 0x000fc800078e00ff */
[----:B0-----:R-:W0:Y:S01]  /*0800*/  LDC R8, c[0x0][0x264] ;  /* 0x00009900ff087b82 */ /* 0x001e220000000800 */
[----:B---3--:R-:W-:-:S07]  /*0810*/  ISETP.GT.AND P2, PT, R7, R4, PT ;  /* 0x000000040700720c */ /* 0x008fce0003f44270 */
[----:B--2---:R-:W-:Y:S06]  /*0820*/  @!P0 BRA `(.L_x_4622) ;  /* 0x00000000001c8947 */ /* 0x004fec0003800000 */
[----:B------:R-:W2:Y:S02]  /*0830*/  LDC R2, c[0x0][0x25c] ;  /* 0x00009700ff027b82 */ /* 0x000ea40000000800 */
[----:B--2---:R-:W-:-:S05]  /*0840*/  VIMNMX R2, R7, R2, PT ;  /* 0x0000000207027248 */ /* 0x004fca0003fe0100 */
[----:B------:R-:W-:-:S05]  /*0850*/  VIADD R2, R2, -UR8 ;  /* 0x8000000802027c36 */ /* 0x000fca0008000000 */
[----:B------:R-:W-:-:S04]  /*0860*/  SHF.R.S32.HI R3, RZ, 0x1f, R2 ;  /* 0x0000001fff037819 */ /* 0x000fc80000011402 */
[----:B------:R-:W-:-:S04]  /*0870*/  LEA.HI R3, R3, R2, RZ, 0x5 ;  /* 0x0000000203037211 */ /* 0x000fc800078f28ff */
[----:B------:R-:W-:-:S05]  /*0880*/  SHF.R.S32.HI R3, RZ, 0x5, R3 ;  /* 0x00000005ff037819 */ /* 0x000fca0000011403 */
[----:B------:R-:W-:-:S07]  /*0890*/  IMAD R2, R3, 0x6, RZ ;  /* 0x0000000603027824 */ /* 0x000fce00078e02ff */
.L_x_4622:
[----:B------:R-:W-:Y:S05]  /*08a0*/  @!P2 BRA `(.L_x_4623) ;  /* 0x00000000001ca947 */ /* 0x000fea0003800000 */
[----:B------:R-:W2:Y:S02]  /*08b0*/  LDC R0, c[0x0][0x260] ;  /* 0x00009800ff007b82 */ /* 0x000ea40000000800 */
[----:B--2---:R-:W-:-:S04]  /*08c0*/  VIMNMX R3, R7, R0, PT ;  /* 0x0000000007037248 */ /* 0x004fc80003fe0100 */
[----:B------:R-:W-:-:S04]  /*08d0*/  IADD3 R3, R3, -R4, RZ ;  /* 0x8000000403037210 */ /* 0x000fc80007ffe0ff */
[----:B------:R-:W-:-:S04]  /*08e0*/  SHF.R.S32.HI R0, RZ, 0x1f, R3 ;  /* 0x0000001fff007819 */ /* 0x000fc80000011403 */
[----:B------:R-:W-:-:S04]  /*08f0*/  LEA.HI R0, R0, R3, RZ, 0x5 ;  /* 0x0000000300007211 */ /* 0x000fc800078f28ff */
[----:B------:R-:W-:-:S05]  /*0900*/  SHF.R.S32.HI R0, RZ, 0x5, R0 ;  /* 0x00000005ff007819 */ /* 0x000fca0000011400 */
[----:B------:R-:W-:-:S07]  /*0910*/  IMAD R0, R0, 0x5, RZ ;  /* 0x0000000500007824 */ /* 0x000fce00078e02ff */
.L_x_4623:
[----:B------:R-:W-:Y:S01]  /*0920*/  ULDC UR4, c[0x0][0x260] ;  /* 0x0000980000047ab9 */ /* 0x000fe20000000800 */
[C---:B0-----:R-:W-:Y:S01]  /*0930*/  ISETP.GT.AND P2, PT, R7.reuse, R8, PT ;  /* 0x000000080700720c */ /* 0x041fe20003f44270 */
[----:B------:R-:W-:Y:S01]  /*0940*/  IMAD.MOV.U32 R3, RZ, RZ, RZ ;  /* 0x000000ffff037224 */ /* 0x000fe200078e00ff */
[----:B------:R-:W-:Y:S01]  /*0950*/  ISETP.GT.AND P0, PT, R7, UR4, PT ;  /* 0x0000000407007c0c */ /* 0x000fe2000bf04270 */
[----:B------:R-:W-:-:S12]  /*0960*/  IMAD.MOV.U32 R9, RZ, RZ, RZ ;  /* 0x000000ffff097224 */ /* 0x000fd800078e00ff */
        /* <DEDUP_REMOVED lines=8> */
.L_x_4624:
        /* <DEDUP_REMOVED lines=8> */
.L_x_4625:
[----:B------:R-:W-:Y:S01]  /*0a70*/  ULDC UR4, c[0x0][0x268] ;  /* 0x00009a0000047ab9 */ /* 0x000fe20000000800 */
[----:B------:R-:W-:Y:S02]  /*0a80*/  MOV R4, RZ ;  /* 0x000000ff00047202 */ /* 0x000fe40000000f00 */
[----:B------:R-:W-:-:S13]  /*0a90*/  ISETP.GT.AND P0, PT, R7, UR4, PT ;  /* 0x0000000407007c0c */ /* 0x000fda000bf04270 */
[----:B------:R-:W-:Y:S05]  /*0aa0*/  @!P0 BRA `(.L_x_4626) ;  /* 0x00000000001c8947 */ /* 0x000fea0003800000 */
[----:B------:R-:W0:Y:S02]  /*0ab0*/  LDC R4, c[0x0][0x26c] ;  /* 0x00009b00ff047b82 */ /* 0x000e240000000800 */
[----:B0-----:R-:W-:-:S05]  /*0ac0*/  VIMNMX R4, R7, R4, PT ;  /* 0x0000000407047248 */ /* 0x001fca0003fe0100 */
[----:B------:R-:W-:-:S05]  /*0ad0*/  VIADD R4, R4, -UR4 ;  /* 0x8000000404047c36 */ /* 0x000fca0008000000 */
[----:B------:R-:W-:-:S04]  /*0ae0*/  SHF.R.S32.HI R11, RZ, 0x1f, R4 ;  /* 0x0000001fff0b7819 */ /* 0x000fc80000011404 */
[----:B------:R-:W-:-:S04]  /*0af0*/  LEA.HI R11, R11, R4, RZ, 0x5 ;  /* 0x000000040b0b7211 */ /* 0x000fc800078f28ff */
[----:B------:R-:W-:-:S05]  /*0b00*/  SHF.R.S32.HI R11, RZ, 0x5, R11 ;  /* 0x00000005ff0b7819 */ /* 0x000fca000001140b */
[----:B------:R-:W-:-:S07]  /*0b10*/  IMAD.SHL.U32 R4, R11, 0x2, RZ ;  /* 0x000000020b047824 */ /* 0x000fce00078e00ff */
.L_x_4626:
[----:B------:R-:W-:Y:S01]  /*0b20*/  VIMNMX R8, R7, UR8, PT ;  /* 0x0000000807087c48 */ /* 0x000fe2000bfe0100 */
[----:B------:R-:W0:Y:S01]  /*0b30*/  S2UR UR5, SR_CgaCtaId ;  /* 0x00000000000579c3 */ /* 0x000e220000008800 */
[----:B------:R-:W-:Y:S01]  /*0b40*/  ULDC.64 UR10, c[0x0][0x218] ;  /* 0x00008600000a7ab9 */ /* 0x000fe20000000a00 */
[----:B------:R-:W-:Y:S01]  /*0b50*/  UMOV UR4, 0x400 ;  /* 0x0000040000047882 */ /* 0x000fe20000000000 */
[----:B------:R-:W-:-:S04]  /*0b60*/  SHF.R.S32.HI R11, RZ, 0x1f, R8 ;  /* 0x0000001fff0b7819 */ /* 0x000fc80000011408 */
[----:B------:R-:W-:Y:S02]  /*0b70*/  LEA.HI R11, R11, R8, RZ, 0x5 ;  /* 0x000000080b0b7211 */ /* 0x000fe400078f28ff */
[----:B------:R-:W-:Y:S02]  /*0b80*/  SHF.R.S32.HI R8, RZ, 0x1f, R10 ;  /* 0x0000001fff087819 */ /* 0x000fe4000001140a */
[----:B------:R-:W-:-:S04]  /*0b90*/  SHF.R.S32.HI R11, RZ, 0x5, R11 ;  /* 0x00000005ff0b7819 */ /* 0x000fc8000001140b */
[----:B------:R-:W-:-:S04]  /*0ba0*/  LEA R2, R11, R2, 0x3 ;  /* 0x000000020b027211 */ /* 0x000fc800078e18ff */
[----:B------:R-:W-:Y:S02]  /*0bb0*/  IADD3 R0, R9, R2, R0 ;  /* 0x0000000209007210 */ /* 0x000fe40007ffe000 */
[----:B------:R-:W-:Y:S02]  /*0bc0*/  PRMT R2, RZ, 0x5410, RZ ;  /* 0x00005410ff027816 */ /* 0x000fe400000000ff */
[----:B------:R-:W-:Y:S01]  /*0bd0*/  IADD3 R0, R4, R0, R3 ;  /* 0x0000000004007210 */ /* 0x000fe20007ffe003 */
[----:B0-----:R-:W-:Y:S01]  /*0be0*/  ULEA UR4, UR5, UR4, 0x18 ;  /* 0x0000000405047291 */ /* 0x001fe2000f8ec03f */
[----:B------:R-:W-:Y:S01]  /*0bf0*/  IMAD.MOV.U32 R4, RZ, RZ, RZ ;  /* 0x000000ffff047224 */ /* 0x000fe200078e00ff */
[----:B------:R-:W-:Y:S02]  /*0c00*/  PRMT R3, RZ, 0x5410, RZ ;  /* 0x00005410ff037816 */ /* 0x000fe400000000ff */
[----:B------:R-:W-:-:S05]  /*0c10*/  IMAD R9, R0, R5, RZ ;  /* 0x0000000500097224 */ /* 0x000fca00078e02ff */
[----:B------:R-:W-:Y:S02]  /*0c20*/  SHF.R.S32.HI R11, RZ, 0x1f, R9 ;  /* 0x0000001fff0b7819 */ /* 0x000fe40000011409 */
[----:B------:R-:W-:-:S05]  /*0c30*/  IADD3 R19, P0, R10, R9, RZ ;  /* 0x000000090a137210 */ /* 0x000fca0007f1e0ff */
[----:B------:R-:W-:Y:S01]  /*0c40*/  IMAD.X R0, R11, 0x1, R8, P0 ;  /* 0x000000010b007824 */ /* 0x000fe200000e0608 */
[----:B------:R-:W-:-:S04]  /*0c50*/  LEA R18, P0, R19, UR10, 0x2 ;  /* 0x0000000a13127c11 */ /* 0x000fc8000f8010ff */
[----:B------:R-:W-:Y:S02]  /*0c60*/  LEA.HI.X R19, R19, UR11, R0, 0x2, P0 ;  /* 0x0000000b13137c11 */ /* 0x000fe400080f1400 */
[C---:B------:R-:W-:Y:S02]  /*0c70*/  ISETP.GE.AND P0, PT, R7.reuse, R24, PT ;  /* 0x000000180700720c */ /* 0x040fe40003f06270 */
[C---:B-----5:R-:W-:Y:S02]  /*0c80*/  IADD3 R0, R7.reuse, R12, RZ ;  /* 0x0000000c07007210 */ /* 0x060fe40007ffe0ff */
[----:B------:R-:W-:-:S13]  /*0c90*/  ISETP.GE.OR P0, PT, R7, UR8, P0 ;  /* 0x0000000807007c0c */ /* 0x000fda0008706670 */
[----:B------:R-:W-:Y:S05]  /*0ca0*/  @P0 BRA `(.L_x_4627) ;  /* 0x0000003000f00947 */ /* 0x000fea0003800000 */
[----:B------:R-:W-:Y:S01]  /*0cb0*/  IADD3 R10, P0, P2, R10, R5, R9 ;  /* 0x000000050a0a7210 */ /* 0x000fe20007a1e009 */
[----:B------:R-:W-:Y:S01]  /*0cc0*/  IMAD.MOV.U32 R4, RZ, RZ, RZ ;  /* 0x000000ffff047224 */ /* 0x000fe200078e00ff */
[----:B------:R-:W-:Y:S01]  /*0cd0*/  SHF.R.S32.HI R5, RZ, 0x1f, R5 ;  /* 0x0000001fff057819 */ /* 0x000fe20000011405 */
[----:B------:R-:W-:Y:S01]  /*0ce0*/  ULDC UR5, c[0x0][0x258] ;  /* 0x0000960000057ab9 */ /* 0x000fe20000000800 */
[----:B------:R-:W-:Y:S02]  /*0cf0*/  PRMT R2, RZ, 0x5410, RZ ;  /* 0x00005410ff027816 */ /* 0x000fe400000000ff */
[----:B------:R-:W-:Y:S02]  /*0d00*/  IADD3.X R5, R8, R5, R11, P0, P2 ;  /* 0x0000000508057210 */ /* 0x000fe400007e440b */
[----:B------:R-:W-:Y:S02]  /*0d10*/  LEA R16, P0, R10, UR10, 0x2 ;  /* 0x0000000a0a107c11 */ /* 0x000fe4000f8010ff */
[----:B------:R-:W-:-:S02]  /*0d20*/  PRMT R3, RZ, 0x5410, RZ ;  /* 0x00005410ff037816 */ /* 0x000fc400000000ff */
[----:B-1----:R-:W-:-:S09]  /*0d30*/  LEA.HI.X R17, R10, UR11, R5, 0x2, P0 ;  /* 0x0000000b0a117c11 */ /* 0x002fd200080f1405 */
.L_x_4632:
[----:B------:R-:W-:Y:S01]  /*0d40*/  ISETP.NE.AND P0, PT, R7, R0, PT ;  /* 0x000000000700720c */ /* 0x000fe20003f05270 */
[----:B-----5:R-:W2:Y:S04]  /*0d50*/  LDG.E.128.CONSTANT R8, desc[UR6][R18.64] ;  /* 0x0000000612087981 */ /* 0x020ea8000c1e9d00 */
[----:B------:R-:W3:Y:S08]  /*0d60*/  LDG.E.128.CONSTANT R12, desc[UR6][R16.64] ;  /* 0x00000006100c7981 */ /* 0x000ef0000c1e9d00 */
[----:B0-----:R-:W0:Y:S01]  /*0d70*/  @!P0 LDC.64 R20, c[0x0][0x248] ;  /* 0x00009200ff148b82 */ /* 0x001e220000000a00 */
[----:B------:R-:W-:-:S05]  /*0d80*/  @!P0 VIADD R4, R4, 0x1 ;  /* 0x0000000104048836 */ /* 0x000fca0000000000 */
[----:B------:R-:W-:Y:S01]  /*0d90*/  @!P0 LEA R22, R4, R1, 0x3 ;  /* 0x0000000104168211 */ /* 0x000fe200078e18ff */
[----:B------:R-:W-:-:S05]  /*0da0*/  @!P0 IMAD.SHL.U32 R5, R7, 0x2, RZ ;  /* 0x0000000207058824 */ /* 0x000fca00078e00ff */
[----:B------:R-:W4:Y:S01]  /*0db0*/  @!P0 LDL.64 R22, [R22] ;  /* 0x0000000016168983 */ /* 0x000f220000100a00 */
[----:B0-----:R-:W-:-:S06]  /*0dc0*/  @!P0 IMAD.WIDE R20, R5, 0x2, R20 ;  /* 0x0000000205148825 */ /* 0x001fcc00078e0214 */
[----:B------:R0:W5:Y:S01]  /*0dd0*/  @!P0 LDG.E.U16.CONSTANT R20, desc[UR6][R20.64+0x2] ;  /* 0x0000020614148981 */ /* 0x000162000c1e9500 */
[----:B------:R-:W-:-:S04]  /*0de0*/  PRMT R5, R6, 0x9910, RZ ;  /* 0x0000991006057816 */ /* 0x000fc800000000ff */
[----:B------:R-:W-:Y:S02]  /*0df0*/  ISETP.EQ.OR P2, PT, R5, RZ, P1 ;  /* 0x000000ff0500720c */ /* 0x000fe40000f42670 */
[----:B--2---:R-:W-:Y:S02]  /*0e00*/  LEA.HI R33, R8, 0xffffff80, RZ, 0x8 ;  /* 0xffffff8008217811 */ /* 0x004fe400078f40ff */
[----:B------:R-:W-:Y:S02]  /*0e10*/  LEA.HI R34, R9, 0xffffff80, RZ, 0x8 ;  /* 0xffffff8009227811 */ /* 0x000fe400078f40ff */
[----:B------:R-:W-:Y:S02]  /*0e20*/  LEA.HI R35, R10, 0xffffff80, RZ, 0x8 ;  /* 0xffffff800a237811 */ /* 0x000fe400078f40ff */
[----:B------:R-:W-:Y:S02]  /*0e30*/  LEA.HI R37, R11, 0xffffff80, RZ, 0x8 ;  /* 0xffffff800b257811 */ /* 0x000fe400078f40ff */
[----:B---3--:R-:W-:-:S02]  /*0e40*/  LEA.HI R31, R12, 0xffffff80, RZ, 0x8 ;  /* 0xffffff800c1f7811 */ /* 0x008fc400078f40ff */
[----:B------:R-:W-:Y:S02]  /*0e50*/  LEA.HI R27, R13, 0xffffff80, RZ, 0x8 ;  /* 0xffffff800d1b7811 */ /* 0x000fe400078f40ff */
[----:B------:R-:W-:Y:S02]  /*0e60*/  LEA.HI R25, R14, 0xffffff80, RZ, 0x8 ;  /* 0xffffff800e197811 */ /* 0x000fe400078f40ff */
[----:B------:R-:W-:Y:S02]  /*0e70*/  LEA.HI R32, R15, 0xffffff80, RZ, 0x8 ;  /* 0xffffff800f207811 */ /* 0x000fe400078f40ff */
[----:B----4-:R-:W-:Y:S02]  /*0e80*/  @!P0 PRMT R28, R22, 0x7610, R28 ;  /* 0x00007610161c8816 */ /* 0x010fe4000000001c */
[----:B------:R-:W-:Y:S02]  /*0e90*/  @!P0 PRMT R29, R23, 0x7610, R29 ;  /* 0x00007610171d8816 */ /* 0x000fe4000000001d */
[----:B------:R-:W-:-:S02]  /*0ea0*/  @!P0 PRMT R28, R28, 0x7610, R22 ;  /* 0x000076101c1c8816 */ /* 0x000fc40000000016 */
[----:B------:R-:W-:Y:S01]  /*0eb0*/  @!P0 PRMT R29, R29, 0x7610, R23 ;  /* 0x000076101d1d8816 */ /* 0x000fe20000000017 */
[----:B0-----:R-:W-:Y:S06]  /*0ec0*/  @P2 BRA `(.L_x_4628) ;  /* 0x0000000800e82947 */ /* 0x001fec0003800000 */
[----:B------:R-:W0:Y:S01]  /*0ed0*/  LDS.64 R22, [UR4] ;  /* 0x00000004ff167984 */ /* 0x000e220008000a00 */
[----:B------:R-:W-:Y:S01]  /*0ee0*/  LOP3.LUT R36, R11, 0xff, RZ, 0xc0, !PT ;  /* 0x000000ff0b247812 */ /* 0x000fe200078ec0ff */
[----:B------:R1:W-:Y:S01]  /*0ef0*/  I2F.F16 R21, R35 ;  /* 0x0000002300157306 */ /* 0x0003e20000200c00 */
[----:B------:R-:W-:Y:S02]  /*0f00*/  LOP3.LUT R5, R9, 0xff, RZ, 0xc0, !PT ;  /* 0x000000ff09057812 */ /* 0x000fe400078ec0ff */
[----:B------:R-:W-:Y:S01]  /*0f10*/  LOP3.LUT R26, R10, 0xff, RZ, 0xc0, !PT ;  /* 0x000000ff0a1a7812 */ /* 0x000fe200078ec0ff */
[----:B------:R-:W-:Y:S02]  /*0f20*/  VIADD R39, R36, 0xffffff80 ;  /* 0xffffff8024277836 */ /* 0x000fe40000000000 */
[----:B------:R-:W-:Y:S01]  /*0f30*/  VIADD R40, R5, 0xffffff80 ;  /* 0xffffff8005287836 */ /* 0x000fe20000000000 */
[----:B------:R-:W-:Y:S01]  /*0f40*/  LOP3.LUT R5, R8, 0xff, RZ, 0xc0, !PT ;  /* 0x000000ff08057812 */ /* 0x000fe200078ec0ff */
[----:B------:R-:W-:Y:S01]  /*0f50*/  VIADD R26, R26, 0xffffff80 ;  /* 0xffffff801a1a7836 */ /* 0x000fe20000000000 */
[----:B-1----:R-:W-:Y:S01]  /*0f60*/  SHF.R.U32.HI R35, RZ, 0x8, R9 ;  /* 0x00000008ff237819 */ /* 0x002fe20000011609 */
[----:B------:R-:W-:Y:S01]  /*0f70*/  I2F.F16 R39, R39 ;  /* 0x0000002700277306 */ /* 0x000fe20000200c00 */
[----:B------:R-:W-:-:S02]  /*0f80*/  IADD3 R5, R5, -0x80, RZ ;  /* 0xffffff8005057810 */ /* 0x000fc40007ffe0ff */
[----:B------:R-:W-:Y:S02]  /*0f90*/  LOP3.LUT R36, R35, 0xff, RZ, 0xc0, !PT ;  /* 0x000000ff23247812 */ /* 0x000fe400078ec0ff */
[--C-:B------:R-:W-:Y:S02]  /*0fa0*/  SHF.R.U32.HI R35, RZ, 0x8, R8.reuse ;  /* 0x00000008ff237819 */ /* 0x100fe40000011608 */
[----:B------:R-:W-:Y:S01]  /*0fb0*/  IADD3 R38, R36, -0x80, RZ ;  /* 0xffffff8024267810 */ /* 0x000fe20007ffe0ff */
[----:B------:R-:W1:Y:S01]  /*0fc0*/  I2F.F16 R30, R5 ;  /* 0x00000005001e7306 */ /* 0x000e620000200c00 */
[----:B------:R-:W-:Y:S02]  /*0fd0*/  LOP3.LUT R35, R35, 0xff, RZ, 0xc0, !PT ;  /* 0x000000ff23237812 */ /* 0x000fe400078ec0ff */
[----:B------:R-:W-:Y:S02]  /*0fe0*/  SHF.R.U32.HI R9, RZ, 0x10, R9 ;  /* 0x00000010ff097819 */ /* 0x000fe40000011609 */
[----:B------:R-:W-:Y:S01]  /*0ff0*/  SHF.R.U32.HI R8, RZ, 0x10, R8 ;  /* 0x00000010ff087819 */ /* 0x000fe20000011608 */
[----:B------:R-:W-:Y:S01]  /*1000*/  VIADD R36, R35, 0xffffff80 ;  /* 0xffffff8023247836 */ /* 0x000fe20000000000 */
[----:B------:R-:W-:Y:S01]  /*1010*/  LOP3.LUT R9, R9, 0xff, RZ, 0xc0, !PT ;  /* 0x000000ff09097812 */ /* 0x000fe200078ec0ff */
[----:B------:R-:W2:Y:S01]  /*1020*/  I2F.F16 R40, R40 ;  /* 0x0000002800287306 */ /* 0x000ea20000200c00 */
[----:B------:R-:W-:-:S03]  /*1030*/  LOP3.LUT R8, R8, 0xff, RZ, 0xc0, !PT ;  /* 0x000000ff08087812 */ /* 0x000fc600078ec0ff */
[----:B------:R-:W-:Y:S02]  /*1040*/  VIADD R9, R9, 0xffffff80 ;  /* 0xffffff8009097836 */ /* 0x000fe40000000000 */
[----:B-1----:R-:W-:Y:S02]  /*1050*/  HADD2.F32 R30, -RZ, R30.H0_H0 ;  /* 0x2000001eff1e7230 */ /* 0x002fe40000004100 */
[----:B------:R-:W1:Y:S01]  /*1060*/  I2F.F16 R36, R36 ;  /* 0x0000002400247306 */ /* 0x000e620000200c00 */
[--C-:B0-----:R-:W-:Y:S02]  /*1070*/  HADD2.F32 R5, -RZ, R22.reuse.H0_H0 ;  /* 0x20000016ff057230 */ /* 0x101fe40000004100 */
[----:B------:R-:W-:Y:S02]  /*1080*/  HADD2.F32 R35, -RZ, R22.H1_H1 ;  /* 0x30000016ff237230 */ /* 0x000fe40000004100 */
[----:B------:R-:W-:-:S03]  /*1090*/  HADD2.F32 R22, -RZ, R39.H0_H0 ;  /* 0x20000027ff167230 */ /* 0x000fc60000004100 */
[----:B------:R-:W0:Y:S01]  /*10a0*/  I2F.F16 R26, R26 ;  /* 0x0000001a001a7306 */ /* 0x000e220000200c00 */
[----:B------:R-:W-:Y:S01]  /*10b0*/  FFMA.FTZ R30, R30, R5, RZ ;  /* 0x000000051e1e7223 */ /* 0x000fe200000100ff */
[----:B--2---:R-:W-:Y:S02]  /*10c0*/  HADD2.F32 R40, -RZ, R40.H0_H0 ;  /* 0x20000028ff287230 */ /* 0x004fe40000004100 */
[----:B-1----:R-:W-:Y:S01]  /*10d0*/  HADD2.F32 R39, -RZ, R36.H0_H0 ;  /* 0x20000024ff277230 */ /* 0x002fe20000004100 */
[----:B------:R-:W-:-:S03]  /*10e0*/  SHF.R.U32.HI R36, RZ, 0x8, R10 ;  /* 0x00000008ff247819 */ /* 0x000fc6000001160a */
[----:B------:R-:W1:Y:S01]  /*10f0*/  I2F.F16 R38, R38 ;  /* 0x0000002600267306 */ /* 0x000e620000200c00 */
[----:B------:R-:W-:Y:S01]  /*1100*/  FFMA.FTZ R44, R5, R40, RZ ;  /* 0x00000028052c7223 */ /* 0x000fe200000100ff */
[----:B------:R-:W-:Y:S01]  /*1110*/  SHF.R.U32.HI R10, RZ, 0x10, R10 ;  /* 0x00000010ff0a7819 */ /* 0x000fe2000001160a */
[----:B------:R-:W-:Y:S01]  /*1120*/  FFMA.FTZ R30, R39, R35, R30 ;  /* 0x00000023271e7223 */ /* 0x000fe2000001001e */
[----:B------:R-:W-:Y:S01]  /*1130*/  SHF.R.U32.HI R39, RZ, 0x8, R11 ;  /* 0x00000008ff277819 */ /* 0x000fe2000001160b */
[----:B------:R-:W-:Y:S01]  /*1140*/  FFMA.FTZ R40, R5, R22, RZ ;  /* 0x0000001605287223 */ /* 0x000fe200000100ff */
[----:B------:R-:W-:Y:S01]  /*1150*/  LOP3.LUT R36, R36, 0xff, RZ, 0xc0, !PT ;  /* 0x000000ff24247812 */ /* 0x000fe200078ec0ff */
[----:B0-----:R-:W-:Y:S01]  /*1160*/  HADD2.F32 R26, -RZ, R26.H0_H0 ;  /* 0x2000001aff1a7230 */ /* 0x001fe20000004100 */
[----:B------:R-:W-:Y:S01]  /*1170*/  LOP3.LUT R39, R39, 0xff, RZ, 0xc0, !PT ;  /* 0x000000ff27277812 */ /* 0x000fe200078ec0ff */
[----:B------:R-:W-:Y:S01]  /*1180*/  I2F.F16 R9, R9 ;  /* 0x0000000900097306 */ /* 0x000fe20000200c00 */
[----:B------:R-:W-:-:S02]  /*1190*/  IADD3 R41, R36, -0x80, RZ ;  /* 0xffffff8024297810 */ /* 0x000fc40007ffe0ff */
[----:B------:R-:W-:Y:S01]  /*11a0*/  LOP3.LUT R10, R10, 0xff, RZ, 0xc0, !PT ;  /* 0x000000ff0a0a7812 */ /* 0x000fe200078ec0ff */
[----:B------:R-:W-:Y:S01]  /*11b0*/  VIADD R36, R39, 0xffffff80 ;  /* 0xffffff8027247836 */ /* 0x000fe20000000000 */
[----:B------:R-:W-:Y:S01]  /*11c0*/  SHF.R.U32.HI R11, RZ, 0x10, R11 ;  /* 0x00000010ff0b7819 */ /* 0x000fe2000001160b */
[----:B-1----:R-:W-:Y:S02]  /*11d0*/  HADD2.F32 R42, -RZ, R38.H0_H0 ;  /* 0x20000026ff2a7230 */ /* 0x002fe40000004100 */
[----:B------:R-:W-:Y:S01]  /*11e0*/  FFMA.FTZ R38, R5, R26, RZ ;  /* 0x0000001a05267223 */ /* 0x000fe200000100ff */
[----:B------:R-:W-:Y:S01]  /*11f0*/  IADD3 R39, R8, -0x80, RZ ;  /* 0xffffff8008277810 */ /* 0x000fe20007ffe0ff */
[----:B------:R-:W-:Y:S01]  /*1200*/  I2F.F16 R5, R37 ;  /* 0x0000002500057306 */ /* 0x000fe20000200c00 */
[----:B------:R-:W-:Y:S01]  /*1210*/  LOP3.LUT R11, R11, 0xff, RZ, 0xc0, !PT ;  /* 0x000000ff0b0b7812 */ /* 0x000fe200078ec0ff */
[----:B------:R-:W-:Y:S01]  /*1220*/  FFMA.FTZ R26, R35, R42, R44 ;  /* 0x0000002a231a7223 */ /* 0x000fe2000001002c */
[----:B------:R-:W-:-:S05]  /*1230*/  LOP3.LUT R22, R12, 0xff, RZ, 0xc0, !PT ;  /* 0x000000ff0c167812 */ /* 0x000fca00078ec0ff */
[----:B------:R-:W0:Y:S01]  /*1240*/  I2F.F16 R36, R36 ;  /* 0x0000002400247306 */ /* 0x000e220000200c00 */
[----:B------:R-:W-:-:S07]  /*1250*/  VIADD R22, R22, 0xffffff80 ;  /* 0xffffff8016167836 */ /* 0x000fce0000000000 */
[----:B------:R1:W2:Y:S01]  /*1260*/  I2F.F16 R37, R41 ;  /* 0x0000002900257306 */ /* 0x0002a20000200c00 */
[----:B0-----:R-:W-:-:S07]  /*1270*/  HADD2.F32 R8, -RZ, R36.H0_H0 ;  /* 0x20000024ff087230 */ /* 0x001fce0000004100 */
[----:B------:R-:W0:Y:S01]  /*1280*/  I2F.F16 R39, R39 ;  /* 0x0000002700277306 */ /* 0x000e220000200c00 */
[----:B-1----:R-:W-:Y:S01]  /*1290*/  VIADD R41, R10, 0xffffff80 ;  /* 0xffffff800a297836 */ /* 0x002fe20000000000 */
[----:B------:R-:W-:Y:S01]  /*12a0*/  LOP3.LUT R10, R13, 0xff, RZ, 0xc0, !PT ;  /* 0x000000ff0d0a7812 */ /* 0x000fe200078ec0ff */
[----:B------:R-:W-:Y:S01]  /*12b0*/  HADD2.F32 R36, -RZ, R9.H0_H0 ;  /* 0x20000009ff247230 */ /* 0x000fe20000004100 */
[----:B------:R-:W-:Y:S01]  /*12c0*/  IADD3 R9, R11, -0x80, RZ ;  /* 0xffffff800b097810 */ /* 0x000fe20007ffe0ff */
[----:B------:R-:W-:Y:S01]  /*12d0*/  FFMA.FTZ R8, R35, R8, R40 ;  /* 0x0000000823087223 */ /* 0x000fe20000010028 */
[----:B------:R-:W-:Y:S01]  /*12e0*/  LOP3.LUT R11, R14, 0xff, RZ, 0xc0, !PT ;  /* 0x000000ff0e0b7812 */ /* 0x000fe200078ec0ff */
[----:B--2---:R-:W-:Y:S01]  /*12f0*/  HADD2.F32 R37, -RZ, R37.H0_H0 ;  /* 0x20000025ff257230 */ /* 0x004fe20000004100 */
[----:B------:R-:W1:Y:S01]  /*1300*/  I2F.F16 R41, R41 ;  /* 0x0000002900297306 */ /* 0x000e620000200c00 */
[----:B------:R-:W-:Y:S02]  /*1310*/  VIADD R10, R10, 0xffffff80 ;  /* 0xffffff800a0a7836 */ /* 0x000fe40000000000 */
[----:B------:R-:W-:-:S02]  /*1320*/  VIADD R11, R11, 0xffffff80 ;  /* 0xffffff800b0b7836 */ /* 0x000fc40000000000 */
[----:B------:R-:W-:Y:S01]  /*1330*/  FFMA.FTZ R38, R35, R37, R38 ;  /* 0x0000002523267223 */ /* 0x000fe20000010026 */
[----:B------:R-:W-:Y:S01]  /*1340*/  HADD2.F32 R37, -RZ, R23.H0_H0 ;  /* 0x20000017ff257230 */ /* 0x000fe20000004100 */
[----:B------:R-:W-:Y:S01]  /*1350*/  LOP3.LUT R35, R15, 0xff, RZ, 0xc0, !PT ;  /* 0x000000ff0f237812 */ /* 0x000fe200078ec0ff */
[----:B0-----:R-:W-:Y:S01]  /*1360*/  HADD2.F32 R39, -RZ, R39.H0_H0 ;  /* 0x20000027ff277230 */ /* 0x001fe20000004100 */
[----:B------:R-:W0:Y:S02]  /*1370*/  I2F.F16 R9, R9 ;  /* 0x0000000900097306 */ /* 0x000e240000200c00 */
[----:B------:R-:W-:Y:S01]  /*1380*/  FFMA.FTZ R36, R37, R36, R26 ;  /* 0x0000002425247223 */ /* 0x000fe2000001001a */
[----:B------:R-:W-:Y:S02]  /*1390*/  VIADD R40, R35, 0xffffff80 ;  /* 0xffffff8023287836 */ /* 0x000fe40000000000 */
[----:B------:R-:W-:Y:S01]  /*13a0*/  FFMA.FTZ R30, R39, R37, R30 ;  /* 0x00000025271e7223 */ /* 0x000fe2000001001e */
[----:B------:R-:W-:-:S02]  /*13b0*/  HADD2.F32 R35, -RZ, R23.H1_H1 ;  /* 0x30000017ff237230 */ /* 0x000fc40000004100 */
[----:B-1----:R-:W-:Y:S01]  /*13c0*/  HADD2.F32 R26, -RZ, R41.H0_H0 ;  /* 0x20000029ff1a7230 */ /* 0x002fe20000004100 */
[----:B------:R-:W1:Y:S04]  /*13d0*/  I2F.F16 R34, R34 ;  /* 0x0000002200227306 */ /* 0x000e680000200c00 */
[----:B------:R-:W-:Y:S01]  /*13e0*/  FFMA.FTZ R26, R37, R26, R38 ;  /* 0x0000001a251a7223 */ /* 0x000fe20000010026 */
[----:B------:R-:W-:Y:S01]  /*13f0*/  SHF.R.U32.HI R38, RZ, 0x8, R12 ;  /* 0x00000008ff267819 */ /* 0x000fe2000001160c */
[----:B0-----:R-:W-:Y:S02]  /*1400*/  HADD2.F32 R41, -RZ, R9.H0_H0 ;  /* 0x20000009ff297230 */ /* 0x001fe40000004100 */
[----:B------:R-:W0:Y:S01]  /*1410*/  I2F.F16 R33, R33 ;  /* 0x0000002100217306 */ /* 0x000e220000200c00 */
[----:B------:R-:W-:-:S02]  /*1420*/  LOP3.LUT R38, R38, 0xff, RZ, 0xc0, !PT ;  /* 0x000000ff26267812 */ /* 0x000fc400078ec0ff */
[----:B------:R-:W-:Y:S01]  /*1430*/  SHF.R.U32.HI R9, RZ, 0x10, R12 ;  /* 0x00000010ff097819 */ /* 0x000fe2000001160c */
[----:B------:R-:W-:Y:S01]  /*1440*/  FFMA.FTZ R12, R37, R41, R8 ;  /* 0x00000029250c7223 */ /* 0x000fe20000010008 */
[----:B-1----:R-:W-:Y:S01]  /*1450*/  HADD2.F32 R39, -RZ, R34.H0_H0 ;  /* 0x20000022ff277230 */ /* 0x002fe20000004100 */
[----:B------:R-:W-:Y:S02]  /*1460*/  IADD3 R34, R38, -0x80, RZ ;  /* 0xffffff8026227810 */ /* 0x000fe40007ffe0ff */
[----:B------:R1:W-:Y:S01]  /*1470*/  I2F.F16 R23, R40 ;  /* 0x0000002800177306 */ /* 0x0003e20000200c00 */
[----:B------:R-:W-:Y:S01]  /*1480*/  LOP3.LUT R38, R9, 0xff, RZ, 0xc0, !PT ;  /* 0x000000ff09267812 */ /* 0x000fe200078ec0ff */
[----:B------:R-:W-:Y:S01]  /*1490*/  FFMA.FTZ R37, R35, R39, R36 ;  /* 0x0000002723257223 */ /* 0x000fe20000010024 */
[--C-:B------:R-:W-:Y:S01]  /*14a0*/  SHF.R.U32.HI R39, RZ, 0x8, R13.reuse ;  /* 0x00000008ff277819 */ /* 0x100fe2000001160d */
[----:B------:R-:W2:Y:S02]  /*14b0*/  LDS.64 R8, [UR4+0x8] ;  /* 0x00000804ff087984 */ /* 0x000ea40008000a00 */
[----:B------:R-:W-:Y:S01]  /*14c0*/  VIADD R36, R38, 0xffffff80 ;  /* 0xffffff8026247836 */ /* 0x000fe20000000000 */
[----:B------:R-:W-:Y:S01]  /*14d0*/  SHF.R.U32.HI R38, RZ, 0x10, R13 ;  /* 0x00000010ff267819 */ /* 0x000fe2000001160d */
[----:B0-----:R-:W-:Y:S01]  /*14e0*/  HADD2.F32 R33, -RZ, R33.H0_H0 ;  /* 0x20000021ff217230 */ /* 0x001fe20000004100 */
[----:B------:R-:W-:Y:S01]  /*14f0*/  LOP3.LUT R39, R39, 0xff, RZ, 0xc0, !PT ;  /* 0x000000ff27277812 */ /* 0x000fe200078ec0ff */
[----:B-1----:R-:W-:Y:S01]  /*1500*/  HADD2.F32 R40, -RZ, R21.H0_H0 ;  /* 0x20000015ff287230 */ /* 0x002fe20000004100 */
[----:B------:R-:W-:Y:S01]  /*1510*/  LOP3.LUT R38, R38, 0xff, RZ, 0xc0, !PT ;  /* 0x000000ff26267812 */ /* 0x000fe200078ec0ff */
[----:B------:R-:W0:Y:S01]  /*1520*/  I2F.F16 R22, R22 ;  /* 0x0000001600167306 */ /* 0x000e220000200c00 */
[----:B------:R-:W-:Y:S01]  /*1530*/  FFMA.FTZ R33, R33, R35, R30 ;  /* 0x0000002321217223 */ /* 0x000fe2000001001e */
[----:B------:R-:W-:Y:S01]  /*1540*/  VIADD R13, R39, 0xffffff80 ;  /* 0xffffff80270d7836 */ /* 0x000fe20000000000 */
[----:B------:R-:W-:Y:S01]  /*1550*/  SHF.R.U32.HI R39, RZ, 0x8, R14 ;  /* 0x00000008ff277819 */ /* 0x000fe2000001160e */
[----:B------:R-:W-:Y:S01]  /*1560*/  FFMA.FTZ R26, R35, R40, R26 ;  /* 0x00000028231a7223 */ /* 0x000fe2000001001a */
[----:B------:R-:W-:-:S02]  /*1570*/  IADD3 R30, R38, -0x80, RZ ;  /* 0xffffff80261e7810 */ /* 0x000fc40007ffe0ff */
[----:B------:R-:W-:Y:S01]  /*1580*/  SHF.R.U32.HI R38, RZ, 0x10, R14 ;  /* 0x00000010ff267819 */ /* 0x000fe2000001160e */
[----:B------:R-:W1:Y:S01]  /*1590*/  I2F.F16 R11, R11 ;  /* 0x0000000b000b7306 */ /* 0x000e620000200c00 */
[----:B------:R-:W-:Y:S02]  /*15a0*/  LOP3.LUT R39, R39, 0xff, RZ, 0xc0, !PT ;  /* 0x000000ff27277812 */ /* 0x000fe400078ec0ff */
[----:B------:R-:W-:-:S03]  /*15b0*/  LOP3.LUT R38, R38, 0xff, RZ, 0xc0, !PT ;  /* 0x000000ff26267812 */ /* 0x000fc600078ec0ff */
[----:B------:R-:W-:Y:S01]  /*15c0*/  VIADD R14, R39, 0xffffff80 ;  /* 0xffffff80270e7836 */ /* 0x000fe20000000000 */
[--C-:B------:R-:W-:Y:S01]  /*15d0*/  SHF.R.U32.HI R39, RZ, 0x8, R15.reuse ;  /* 0x00000008ff277819 */ /* 0x100fe2000001160f */
[----:B------:R-:W-:Y:S01]  /*15e0*/  VIADD R21, R38, 0xffffff80 ;  /* 0xffffff8026157836 */ /* 0x000fe20000000000 */
[----:B------:R-:W-:Y:S01]  /*15f0*/  SHF.R.U32.HI R38, RZ, 0x10, R15 ;  /* 0x00000010ff267819 */ /* 0x000fe2000001160f */
[----:B------:R-:W-:Y:S01]  /*1600*/  HADD2.F32 R15, -RZ, R5.H0_H0 ;  /* 0x20000005ff0f7230 */ /* 0x000fe20000004100 */
[----:B------:R-:W-:Y:S01]  /*1610*/  LOP3.LUT R39, R39, 0xff, RZ, 0xc0, !PT ;  /* 0x000000ff27277812 */ /* 0x000fe200078ec0ff */
[----:B------:R-:W3:Y:S01]  /*1620*/  I2F.F16 R10, R10 ;  /* 0x0000000a000a7306 */ /* 0x000ee20000200c00 */
[----:B------:R-:W-:Y:S01]  /*1630*/  LOP3.LUT R38, R38, 0xff, RZ, 0xc0, !PT ;  /* 0x000000ff26267812 */ /* 0x000fe200078ec0ff */
[----:B0-----:R-:W-:Y:S01]  /*1640*/  HADD2.F32 R40, -RZ, R22.H0_H0 ;  /* 0x20000016ff287230 */ /* 0x001fe20000004100 */
[----:B------:R-:W-:Y:S01]  /*1650*/  IADD3 R5, R39, -0x80, RZ ;  /* 0xffffff8027057810 */ /* 0x000fe20007ffe0ff */
[----:B------:R-:W-:Y:S01]  /*1660*/  FFMA.FTZ R35, R35, R15, R12 ;  /* 0x0000000f23237223 */ /* 0x000fe2000001000c */
[----:B-1----:R-:W-:-:S02]  /*1670*/  HADD2.F32 R11, -RZ, R11.H0_H0 ;  /* 0x2000000bff0b7230 */ /* 0x002fc40000004100 */
[----:B------:R-:W-:Y:S01]  /*1680*/  VIADD R12, R38, 0xffffff80 ;  /* 0xffffff80260c7836 */ /* 0x000fe20000000000 */
[----:B------:R-:W0:Y:S01]  /*1690*/  I2F.F16 R14, R14 ;  /* 0x0000000e000e7306 */ /* 0x000e220000200c00 */
[----:B------:R-:W-:Y:S02]  /*16a0*/  HADD2.F32 R38, -RZ, R23.H0_H0 ;  /* 0x20000017ff267230 */ /* 0x000fe40000004100 */
[----:B--2---:R-:W-:Y:S02]  /*16b0*/  HADD2.F32 R22, -RZ, R8.H0_H0 ;  /* 0x20000008ff167230 */ /* 0x004fe40000004100 */
[----:B---3--:R-:W-:-:S03]  /*16c0*/  HADD2.F32 R15, -RZ, R10.H0_H0 ;  /* 0x2000000aff0f7230 */ /* 0x008fc60000004100 */
[----:B------:R-:W1:Y:S01]  /*16d0*/  I2F.F16 R34, R34 ;  /* 0x0000002200227306 */ /* 0x000e620000200c00 */
[----:B------:R-:W-:Y:S02]  /*16e0*/  HADD2.F32 R8, -RZ, R8.H1_H1 ;  /* 0x30000008ff087230 */ /* 0x000fe40000004100 */
[----:B------:R-:W-:Y:S01]  /*16f0*/  FFMA.FTZ R11, R22, R11, R26 ;  /* 0x0000000b160b7223 */ /* 0x000fe2000001001a */
[----:B------:R-:W-:Y:S01]  /*1700*/  FFMA.FTZ R33, R40, R22, R33 ;  /* 0x0000001628217223 */ /* 0x000fe20000010021 */
[C---:B------:R-:W-:Y:S01]  /*1710*/  FFMA.FTZ R37, R22.reuse, R15, R37 ;  /* 0x0000000f16257223 */ /* 0x040fe20000010025 */
[--C-:B------:R-:W-:Y:S02]  /*1720*/  HADD2.F32 R10, -RZ, R9.reuse.H0_H0 ;  /* 0x20000009ff0a7230 */ /* 0x100fe40000004100 */
[----:B------:R-:W-:Y:S01]  /*1730*/  FFMA.FTZ R38, R22, R38, R35 ;  /* 0x0000002616267223 */ /* 0x000fe20000010023 */
[----:B0-----:R-:W-:Y:S01]  /*1740*/  HADD2.F32 R14, -RZ, R14.H0_H0 ;  /* 0x2000000eff0e7230 */ /* 0x001fe20000004100 */
[----:B------:R-:W0:Y:S01]  /*1750*/  I2F.F16 R13, R13 ;  /* 0x0000000d000d7306 */ /* 0x000e220000200c00 */
[----:B------:R-:W-:-:S02]  /*1760*/  HADD2.F32 R9, -RZ, R9.H1_H1 ;  /* 0x30000009ff097230 */ /* 0x000fc40000004100 */
[----:B------:R-:W-:Y:S02]  /*1770*/  HADD2.F32 R15, -RZ, R29.H1_H1 ;  /* 0x3000001dff0f7230 */ /* 0x000fe40000004100 */
[----:B------:R-:W-:Y:S01]  /*1780*/  FFMA.FTZ R11, R8, R14, R11 ;  /* 0x0000000e080b7223 */ /* 0x000fe2000001000b */
[----:B-1----:R-:W-:Y:S02]  /*1790*/  HADD2.F32 R34, -RZ, R34.H0_H0 ;  /* 0x20000022ff227230 */ /* 0x002fe40000004100 */
[----:B------:R-:W1:Y:S03]  /*17a0*/  I2F.F16 R21, R21 ;  /* 0x0000001500157306 */ /* 0x000e660000200c00 */
        /* <DEDUP_REMOVED lines=20> */
[----:B------:R-:W-:Y:S02]  /*18f0*/  HADD2.F32 R5, -RZ, R28.H0_H0 ;  /* 0x2000001cff057230 */ /* 0x000fe40000004100 */
[----:B0-----:R-:W-:-:S04]  /*1900*/  HADD2.F32 R14, -RZ, R25.H0_H0 ;  /* 0x20000019ff0e7230 */ /* 0x001fc80000004100 */
[----:B------:R-:W0:Y:S01]  /*1910*/  I2F.F16 R27, R27 ;  /* 0x0000001b001b7306 */ /* 0x000e220000200c00 */
[----:B------:R-:W-:Y:S01]  /*1920*/  FFMA.FTZ R14, R9, R14, R11 ;  /* 0x0000000e090e7223 */ /* 0x000fe2000001000b */
[----:B------:R-:W-:Y:S02]  /*1930*/  HADD2.F32 R11, -RZ, R28.H1_H1 ;  /* 0x3000001cff0b7230 */ /* 0x000fe40000004100 */
[----:B-1----:R-:W-:-:S04]  /*1940*/  HADD2.F32 R8, -RZ, R31.H0_H0 ;  /* 0x2000001fff087230 */ /* 0x002fc80000004100 */
[----:B------:R-:W1:Y:S01]  /*1950*/  I2F.F16 R32, R32 ;  /* 0x0000002000207306 */ /* 0x000e620000200c00 */
[----:B------:R-:W-:Y:S01]  /*1960*/  FMUL.FTZ R13, R14, R13 ;  /* 0x0000000d0e0d7220 */ /* 0x000fe20000410000 */
[----:B------:R-:W-:-:S04]  /*1970*/  FFMA.FTZ R8, R8, R9, R33 ;  /* 0x0000000908087223 */ /* 0x000fc80000010021 */
[----:B------:R-:W-:Y:S01]  /*1980*/  F2FP.F16.F32.PACK_AB R13, RZ, R13 ;  /* 0x0000000dff0d723e */ /* 0x000fe200000000ff */
[----:B0-----:R-:W-:Y:S02]  /*1990*/  HADD2.F32 R12, -RZ, R27.H0_H0 ;  /* 0x2000001bff0c7230 */ /* 0x001fe40000004100 */
[----:B------:R-:W-:-:S03]  /*19a0*/  FMUL.FTZ R5, R8, R5 ;  /* 0x0000000508057220 */ /* 0x000fc60000410000 */
[----:B------:R-:W-:Y:S02]  /*19b0*/  FFMA.FTZ R12, R9, R12, R30 ;  /* 0x0000000c090c7223 */ /* 0x000fe4000001001e */
[----:B------:R-:W-:Y:S01]  /*19c0*/  F2FP.F16.F32.PACK_AB R5, RZ, R5 ;  /* 0x00000005ff05723e */ /* 0x000fe200000000ff */
[----:B-1----:R-:W-:Y:S02]  /*19d0*/  HADD2.F32 R32, -RZ, R32.H0_H0 ;  /* 0x20000020ff207230 */ /* 0x002fe40000004100 */
[----:B------:R-:W-:-:S03]  /*19e0*/  FMUL.FTZ R11, R12, R11 ;  /* 0x0000000b0c0b7220 */ /* 0x000fc60000410000 */
        /* <DEDUP_REMOVED lines=8> */
.L_x_4628:
[----:B------:R-:W0:Y:S02]  /*1a70*/  LDC R5, c[0x0][0x23c] ;  /* 0x00008f00ff057b82 */ /* 0x000e240000000800 */
[----:B0-----:R-:W-:-:S04]  /*1a80*/  IMAD.WIDE R8, R5, 0x8, R18 ;  /* 0x0000000805087825 */ /* 0x001fc800078e0212 */
[----:B------:R-:W-:-:S04]  /*1a90*/  IMAD.WIDE R16, R5, 0x8, R16 ;  /* 0x0000000805107825 */ /* 0x000fc800078e0210 */
[C---:B------:R-:W-:Y:S02]  /*1aa0*/  IMAD.WIDE R22, R5.reuse, 0x8, R8 ;  /* 0x0000000805167825 */ /* 0x040fe400078e0208 */
[----:B------:R-:W5:Y:S02]  /*1ab0*/  LDG.E.128.CONSTANT R8, desc[UR6][R8.64] ;  /* 0x0000000608087981 */ /* 0x000f64000c1e9d00 */
[----:B------:R-:W-:Y:S01]  /*1ac0*/  IMAD.WIDE R26, R5, 0x8, R22 ;  /* 0x00000008051a7825 */ /* 0x000fe200078e0216 */
[----:B------:R-:W-:Y:S06]  /*1ad0*/  @P2 BRA `(.L_x_4629) ;  /* 0x0000000c000c2947 */ /* 0x000fec0003800000 */
[----:B------:R-:W2:Y:S01]  /*1ae0*/  LDG.E.128.CONSTANT R12, desc[UR6][R16.64] ;  /* 0x00000006100c7981 */ /* 0x000ea2000c1e9d00 */
[C---:B-----5:R-:W-:Y:S02]  /*1af0*/  LOP3.LUT R18, R8.reuse, 0xff, RZ, 0xc0, !PT ;  /* 0x000000ff08127812 */ /* 0x060fe400078ec0ff */
[----:B------:R-:W-:Y:S02]  /*1b00*/  LOP3.LUT R21, R9, 0xff, RZ, 0xc0, !PT ;  /* 0x000000ff09157812 */ /* 0x000fe400078ec0ff */
[----:B------:R-:W-:Y:S01]  /*1b10*/  LEA.HI R32, R8, 0xffffff80, RZ, 0x8 ;  /* 0xffffff8008207811 */ /* 0x000fe200078f40ff */
[----:B------:R-:W-:Y:S01]  /*1b20*/  VIADD R25, R18, 0xffffff80 ;  /* 0xffffff8012197836 */ /* 0x000fe20000000000 */
[----:B------:R-:W-:Y:S01]  /*1b30*/  IADD3 R39, R21, -0x80, RZ ;  /* 0xffffff8015277810 */ /* 0x000fe20007ffe0ff */
[----:B------:R-:W0:Y:S01]  /*1b40*/  LDS.64 R18, [UR4+0x10] ;  /* 0x00001004ff127984 */ /* 0x000e220008000a00 */
[----:B------:R-:W-:Y:S02]  /*1b50*/  LOP3.LUT R21, R10, 0xff, RZ, 0xc0, !PT ;  /* 0x000000ff0a157812 */ /* 0x000fe400078ec0ff */
[--C-:B------:R-:W-:Y:S01]  /*1b60*/  SHF.R.U32.HI R33, RZ, 0x8, R8.reuse ;  /* 0x00000008ff217819 */ /* 0x100fe20000011608 */
[----:B------:R-:W1:Y:S01]  /*1b70*/  I2F.F16 R25, R25 ;  /* 0x0000001900197306 */ /* 0x000e620000200c00 */
[----:B------:R-:W-:Y:S01]  /*1b80*/  SHF.R.U32.HI R8, RZ, 0x10, R8 ;  /* 0x00000010ff087819 */ /* 0x000fe20000011608 */
[----:B------:R-:W-:Y:S01]  /*1b90*/  VIADD R37, R21, 0xffffff80 ;  /* 0xffffff8015257836 */ /* 0x000fe20000000000 */
[----:B------:R-:W-:-:S02]  /*1ba0*/  LOP3.LUT R21, R11, 0xff, RZ, 0xc0, !PT ;  /* 0x000000ff0b157812 */ /* 0x000fc400078ec0ff */
[----:B------:R-:W-:Y:S02]  /*1bb0*/  LOP3.LUT R35, R33, 0xff, RZ, 0xc0, !PT ;  /* 0x000000ff21237812 */ /* 0x000fe400078ec0ff */
[----:B------:R-:W-:Y:S01]  /*1bc0*/  LOP3.LUT R8, R8, 0xff, RZ, 0xc0, !PT ;  /* 0x000000ff08087812 */ /* 0x000fe200078ec0ff */
[----:B------:R-:W-:Y:S01]  /*1bd0*/  VIADD R21, R21, 0xffffff80 ;  /* 0xffffff8015157836 */ /* 0x000fe20000000000 */
[----:B------:R-:W3:Y:S01]  /*1be0*/  I2F.F16 R39, R39 ;  /* 0x0000002700277306 */ /* 0x000ee20000200c00 */
[--C-:B------:R-:W-:Y:S02]  /*1bf0*/  SHF.R.U32.HI R38, RZ, 0x8, R9.reuse ;  /* 0x00000008ff267819 */ /* 0x100fe40000011609 */
[----:B------:R-:W-:Y:S01]  /*1c00*/  IADD3 R36, R35, -0x80, RZ ;  /* 0xffffff8023247810 */ /* 0x000fe20007ffe0ff */
[----:B------:R-:W-:Y:S01]  /*1c10*/  VIADD R35, R8, 0xffffff80 ;  /* 0xffffff8008237836 */ /* 0x000fe20000000000 */
[----:B------:R-:W-:Y:S01]  /*1c20*/  LEA.HI R34, R9, 0xffffff80, RZ, 0x8 ;  /* 0xffffff8009227811 */ /* 0x000fe200078f40ff */
[----:B-1----:R-:W-:Y:S01]  /*1c30*/  HADD2.F32 R25, -RZ, R25.H0_H0 ;  /* 0x20000019ff197230 */ /* 0x002fe20000004100 */
[----:B------:R-:W-:Y:S01]  /*1c40*/  LOP3.LUT R8, R38, 0xff, RZ, 0xc0, !PT ;  /* 0x000000ff26087812 */ /* 0x000fe200078ec0ff */
[----:B------:R-:W1:Y:S01]  /*1c50*/  I2F.F16 R37, R37 ;  /* 0x0000002500257306 */ /* 0x000e620000200c00 */
[----:B------:R-:W-:-:S02]  /*1c60*/  SHF.R.U32.HI R9, RZ, 0x10, R9 ;  /* 0x00000010ff097819 */ /* 0x000fc40000011609 */
[----:B------:R-:W-:Y:S02]  /*1c70*/  SHF.R.U32.HI R41, RZ, 0x8, R10 ;  /* 0x00000008ff297819 */ /* 0x000fe4000001160a */
[----:B------:R-:W-:Y:S01]  /*1c80*/  LOP3.LUT R38, R9, 0xff, RZ, 0xc0, !PT ;  /* 0x000000ff09267812 */ /* 0x000fe200078ec0ff */
[----:B---3--:R-:W-:Y:S02]  /*1c90*/  HADD2.F32 R39, -RZ, R39.H0_H0 ;  /* 0x20000027ff277230 */ /* 0x008fe40000004100 */
[----:B------:R-:W3:Y:S01]  /*1ca0*/  I2F.F16 R21, R21 ;  /* 0x0000001500157306 */ /* 0x000ee20000200c00 */
[----:B------:R-:W-:Y:S02]  /*1cb0*/  SHF.R.U32.HI R42, RZ, 0x8, R11 ;  /* 0x00000008ff2a7819 */ /* 0x000fe4000001160b */
[----:B------:R-:W-:Y:S02]  /*1cc0*/  LOP3.LUT R41, R41, 0xff, RZ, 0xc0, !PT ;  /* 0x000000ff29297812 */ /* 0x000fe400078ec0ff */
[----:B------:R-:W-:Y:S01]  /*1cd0*/  LOP3.LUT R42, R42, 0xff, RZ, 0xc0, !PT ;  /* 0x000000ff2a2a7812 */ /* 0x000fe200078ec0ff */
[----:B-1----:R-:W-:Y:S01]  /*1ce0*/  HADD2.F32 R9, -RZ, R37.H0_H0 ;  /* 0x20000025ff097230 */ /* 0x002fe20000004100 */
[----:B------:R-:W-:Y:S01]  /*1cf0*/  LEA.HI R31, R10, 0xffffff80, RZ, 0x8 ;  /* 0xffffff800a1f7811 */ /* 0x000fe200078f40ff */
[----:B------:R-:W1:Y:S01]  /*1d00*/  I2F.F16 R36, R36 ;  /* 0x0000002400247306 */ /* 0x000e620000200c00 */
[----:B------:R-:W-:-:S02]  /*1d10*/  LEA.HI R30, R11, 0xffffff80, RZ, 0x8 ;  /* 0xffffff800b1e7811 */ /* 0x000fc400078f40ff */
[----:B------:R-:W-:Y:S01]  /*1d20*/  SHF.R.U32.HI R11, RZ, 0x10, R11 ;  /* 0x00000010ff0b7819 */ /* 0x000fe2000001160b */
[----:B---3--:R-:W-:-:S03]  /*1d30*/  HADD2.F32 R21, -RZ, R21.H0_H0 ;  /* 0x20000015ff157230 */ /* 0x008fc60000004100 */
[----:B------:R-:W-:Y:S01]  /*1d40*/  LOP3.LUT R11, R11, 0xff, RZ, 0xc0, !PT ;  /* 0x000000ff0b0b7812 */ /* 0x000fe200078ec0ff */
[----:B------:R-:W-:Y:S01]  /*1d50*/  I2F.F16 R35, R35 ;  /* 0x0000002300237306 */ /* 0x000fe20000200c00 */
[----:B-1----:R-:W-:-:S07]  /*1d60*/  HADD2.F32 R36, -RZ, R36.H0_H0 ;  /* 0x20000024ff247230 */ /* 0x002fce0000004100 */
[----:B------:R-:W1:Y:S08]  /*1d70*/  I2F.F16 R32, R32 ;  /* 0x0000002000207306 */ /* 0x000e700000200c00 */
[----:B------:R-:W-:Y:S01]  /*1d80*/  I2F.F16 R34, R34 ;  /* 0x0000002200227306 */ /* 0x000fe20000200c00 */
[----:B-1----:R-:W-:-:S07]  /*1d90*/  HADD2.F32 R44, -RZ, R32.H0_H0 ;  /* 0x20000020ff2c7230 */ /* 0x002fce0000004100 */
[----:B------:R-:W1:Y:S08]  /*1da0*/  I2F.F16 R31, R31 ;  /* 0x0000001f001f7306 */ /* 0x000e700000200c00 */
[----:B------:R-:W-:Y:S01]  /*1db0*/  I2F.F16 R30, R30 ;  /* 0x0000001e001e7306 */ /* 0x000fe20000200c00 */
[----:B-1----:R-:W-:Y:S01]  /*1dc0*/  HADD2.F32 R31, -RZ, R31.H0_H0 ;  /* 0x2000001fff1f7230 */ /* 0x002fe20000004100 */
[----:B--2---:R-:W-:-:S06]  /*1dd0*/  LEA.HI R40, R12, 0xffffff80, RZ, 0x8 ;  /* 0xffffff800c287811 */ /* 0x004fcc00078f40ff */
[----:B------:R1:W-:Y:S02]  /*1de0*/  I2F.F16 R33, R40 ;  /* 0x0000002800217306 */ /* 0x0003e40000200c00 */
[----:B-1----:R-:W-:Y:S02]  /*1df0*/  VIADD R40, R8, 0xffffff80 ;  /* 0xffffff8008287836 */ /* 0x002fe40000000000 */
[----:B0-----:R-:W-:-:S04]  /*1e00*/  HADD2.F32 R8, -RZ, R18.H0_H0 ;  /* 0x20000012ff087230 */ /* 0x001fc80000004100 */
[----:B------:R0:W1:Y:S01]  /*1e10*/  I2F.F16 R37, R40 ;  /* 0x0000002800257306 */ /* 0x0000620000200c00 */
[----:B------:R-:W-:Y:S01]  /*1e20*/  FFMA.FTZ R25, R25, R8, RZ ;  /* 0x0000000819197223 */ /* 0x000fe200000100ff */
[C---:B------:R-:W-:Y:S01]  /*1e30*/  FFMA.FTZ R39, R8.reuse, R39, RZ ;  /* 0x0000002708277223 */ /* 0x040fe200000100ff */
[C---:B------:R-:W-:Y:S01]  /*1e40*/  FFMA.FTZ R9, R8.reuse, R9, RZ ;  /* 0x0000000908097223 */ /* 0x040fe200000100ff */
[----:B------:R-:W-:Y:S01]  /*1e50*/  FFMA.FTZ R21, R8, R21, RZ ;  /* 0x0000001508157223 */ /* 0x000fe200000100ff */
[----:B------:R-:W-:Y:S01]  /*1e60*/  IADD3 R8, R38, -0x80, RZ ;  /* 0xffffff8026087810 */ /* 0x000fe20007ffe0ff */
[----:B------:R-:W-:Y:S01]  /*1e70*/  VIADD R38, R41, 0xffffff80 ;  /* 0xffffff8029267836 */ /* 0x000fe20000000000 */
[----:B------:R-:W-:Y:S01]  /*1e80*/  SHF.R.U32.HI R41, RZ, 0x10, R10 ;  /* 0x00000010ff297819 */ /* 0x000fe2000001160a */
[----:B------:R-:W-:Y:S02]  /*1e90*/  VIADD R10, R42, 0xffffff80 ;  /* 0xffffff802a0a7836 */ /* 0x000fe40000000000 */
[----:B0-----:R-:W-:Y:S01]  /*1ea0*/  HADD2.F32 R40, -RZ, R18.H1_H1 ;  /* 0x30000012ff287230 */ /* 0x001fe20000004100 */
[----:B------:R-:W-:Y:S01]  /*1eb0*/  LOP3.LUT R41, R41, 0xff, RZ, 0xc0, !PT ;  /* 0x000000ff29297812 */ /* 0x000fe200078ec0ff */
[----:B------:R-:W0:Y:S01]  /*1ec0*/  I2F.F16 R38, R38 ;  /* 0x0000002600267306 */ /* 0x000e220000200c00 */
[----:B-1----:R-:W-:-:S02]  /*1ed0*/  HADD2.F32 R37, -RZ, R37.H0_H0 ;  /* 0x20000025ff257230 */ /* 0x002fc40000004100 */
[----:B------:R-:W-:Y:S01]  /*1ee0*/  IADD3 R18, R41, -0x80, RZ ;  /* 0xffffff8029127810 */ /* 0x000fe20007ffe0ff */
[----:B------:R-:W-:Y:S01]  /*1ef0*/  FFMA.FTZ R25, R36, R40, R25 ;  /* 0x0000002824197223 */ /* 0x000fe20000010019 */
[----:B------:R-:W-:Y:S02]  /*1f00*/  VIADD R36, R11, 0xffffff80 ;  /* 0xffffff800b247836 */ /* 0x000fe40000000000 */
[----:B------:R-:W-:Y:S01]  /*1f10*/  FFMA.FTZ R39, R40, R37, R39 ;  /* 0x0000002528277223 */ /* 0x000fe20000010027 */
[----:B------:R-:W-:Y:S01]  /*1f20*/  LOP3.LUT R11, R12, 0xff, RZ, 0xc0, !PT ;  /* 0x000000ff0c0b7812 */ /* 0x000fe200078ec0ff */
[----:B------:R-:W1:Y:S03]  /*1f30*/  I2F.F16 R10, R10 ;  /* 0x0000000a000a7306 */ /* 0x000e660000200c00 */
[----:B------:R-:W-:Y:S01]  /*1f40*/  IADD3 R11, R11, -0x80, RZ ;  /* 0xffffff800b0b7810 */ /* 0x000fe20007ffe0ff */
[----:B0-----:R-:W-:-:S04]  /*1f50*/  HADD2.F32 R38, -RZ, R38.H0_H0 ;  /* 0x20000026ff267230 */ /* 0x001fc80000004100 */
[----:B------:R-:W0:Y:S01]  /*1f60*/  I2F.F16 R8, R8 ;  /* 0x0000000800087306 */ /* 0x000e220000200c00 */
[----:B------:R-:W-:Y:S01]  /*1f70*/  FFMA.FTZ R9, R40, R38, R9 ;  /* 0x0000002628097223 */ /* 0x000fe20000010009 */
[----:B------:R-:W-:Y:S02]  /*1f80*/  HADD2.F32 R38, -RZ, R19.H0_H0 ;  /* 0x20000013ff267230 */ /* 0x000fe40000004100 */
[----:B-1----:R-:W-:-:S04]  /*1f90*/  HADD2.F32 R42, -RZ, R10.H0_H0 ;  /* 0x2000000aff2a7230 */ /* 0x002fc80000004100 */
[----:B------:R-:W1:Y:S01]  /*1fa0*/  I2F.F16 R18, R18 ;  /* 0x0000001200127306 */ /* 0x000e620000200c00 */
[C---:B------:R-:W-:Y:S01]  /*1fb0*/  LEA.HI R10, R13.reuse, 0xffffff80, RZ, 0x8 ;  /* 0xffffff800d0a7811 */ /* 0x040fe200078f40ff */
[----:B------:R-:W-:Y:S01]  /*1fc0*/  FFMA.FTZ R40, R40, R42, R21 ;  /* 0x0000002a28287223 */ /* 0x000fe20000010015 */
[----:B------:R-:W-:Y:S01]  /*1fd0*/  HADD2.F32 R42, -RZ, R35.H0_H0 ;  /* 0x20000023ff2a7230 */ /* 0x000fe20000004100 */
[----:B------:R-:W-:Y:S01]  /*1fe0*/  LOP3.LUT R21, R13, 0xff, RZ, 0xc0, !PT ;  /* 0x000000ff0d157812 */ /* 0x000fe200078ec0ff */
[----:B0-----:R-:W-:-:S03]  /*1ff0*/  HADD2.F32 R8, -RZ, R8.H0_H0 ;  /* 0x20000008ff087230 */ /* 0x001fc60000004100 */
[----:B------:R-:W0:Y:S01]  /*2000*/  I2F.F16 R36, R36 ;  /* 0x0000002400247306 */ /* 0x000e220000200c00 */
[----:B------:R-:W-:Y:S01]  /*2010*/  FFMA.FTZ R37, R42, R38, R25 ;  /* 0x000000262a257223 */ /* 0x000fe20000010019 */
[----:B------:R-:W-:Y:S02]  /*2020*/  VIADD R41, R21, 0xffffff80 ;  /* 0xffffff8015297836 */ /* 0x000fe40000000000 */
[----:B------:R-:W-:Y:S01]  /*2030*/  FFMA.FTZ R39, R38, R8, R39 ;  /* 0x0000000826277223 */ /* 0x000fe20000010027 */
[----:B------:R-:W-:Y:S01]  /*2040*/  LOP3.LUT R8, R14, 0xff, RZ, 0xc0, !PT ;  /* 0x000000ff0e087812 */ /* 0x000fe200078ec0ff */
[----:B-1----:R-:W-:Y:S02]  /*2050*/  HADD2.F32 R42, -RZ, R18.H0_H0 ;  /* 0x20000012ff2a7230 */ /* 0x002fe40000004100 */
[----:B------:R-:W-:Y:S01]  /*2060*/  I2F.F16 R11, R11 ;  /* 0x0000000b000b7306 */ /* 0x000fe20000200c00 */
[----:B------:R-:W-:Y:S02]  /*2070*/  IADD3 R35, R8, -0x80, RZ ;  /* 0xffffff8008237810 */ /* 0x000fe40007ffe0ff */
[----:B------:R-:W-:-:S02]  /*2080*/  FFMA.FTZ R21, R38, R42, R9 ;  /* 0x0000002a26157223 */ /* 0x000fc40000010009 */
[----:B------:R-:W1:Y:S01]  /*2090*/  LDS.64 R8, [UR4+0x18] ;  /* 0x00001804ff087984 */ /* 0x000e620008000a00 */
[----:B0-----:R-:W-:Y:S01]  /*20a0*/  HADD2.F32 R25, -RZ, R36.H0_H0 ;  /* 0x20000024ff197230 */ /* 0x001fe20000004100 */
[----:B------:R-:W-:Y:S01]  /*20b0*/  LOP3.LUT R36, R15, 0xff, RZ, 0xc0, !PT ;  /* 0x000000ff0f247812 */ /* 0x000fe200078ec0ff */
[----:B------:R0:W2:Y:S03]  /*20c0*/  I2F.F16 R18, R41 ;  /* 0x0000002900127306 */ /* 0x0000a60000200c00 */
[----:B------:R-:W-:Y:S01]  /*20d0*/  FFMA.FTZ R25, R38, R25, R40 ;  /* 0x0000001926197223 */ /* 0x000fe20000010028 */
[----:B------:R-:W-:Y:S01]  /*20e0*/  VIADD R42, R36, 0xffffff80 ;  /* 0xffffff80242a7836 */ /* 0x000fe20000000000 */
[--C-:B------:R-:W-:Y:S01]  /*20f0*/  SHF.R.U32.HI R38, RZ, 0x8, R12.reuse ;  /* 0x00000008ff267819 */ /* 0x100fe2000001160c */
[----:B------:R-:W-:Y:S01]  /*2100*/  HADD2.F32 R36, -RZ, R19.H1_H1 ;  /* 0x30000013ff247230 */ /* 0x000fe20000004100 */
[----:B------:R-:W-:Y:S01]  /*2110*/  SHF.R.U32.HI R40, RZ, 0x10, R12 ;  /* 0x00000010ff287819 */ /* 0x000fe2000001160c */
[----:B------:R-:W-:Y:S01]  /*2120*/  I2F.F16 R35, R35 ;  /* 0x0000002300237306 */ /* 0x000fe20000200c00 */
[----:B------:R-:W-:Y:S01]  /*2130*/  LOP3.LUT R38, R38, 0xff, RZ, 0xc0, !PT ;  /* 0x000000ff26267812 */ /* 0x000fe200078ec0ff */
[----:B0-----:R-:W-:-:S02]  /*2140*/  HADD2.F32 R41, -RZ, R34.H0_H0 ;  /* 0x20000022ff297230 */ /* 0x001fc40000004100 */
[----:B------:R-:W-:Y:S01]  /*2150*/  FFMA.FTZ R12, R44, R36, R37 ;  /* 0x000000242c0c7223 */ /* 0x000fe20000010025 */
[----:B------:R-:W-:Y:S01]  /*2160*/  SHF.R.U32.HI R37, RZ, 0x8, R13 ;  /* 0x00000008ff257819 */ /* 0x000fe2000001160d */
[----:B------:R-:W-:Y:S01]  /*2170*/  FFMA.FTZ R21, R36, R31, R21 ;  /* 0x0000001f24157223 */ /* 0x000fe20000010015 */
[----:B------:R-:W-:Y:S02]  /*2180*/  IADD3 R32, R38, -0x80, RZ ;  /* 0xffffff8026207810 */ /* 0x000fe40007ffe0ff */
[----:B------:R-:W-:Y:S01]  /*2190*/  LOP3.LUT R38, R37, 0xff, RZ, 0xc0, !PT ;  /* 0x000000ff25267812 */ /* 0x000fe200078ec0ff */
[----:B------:R-:W-:Y:S01]  /*21a0*/  FFMA.FTZ R37, R36, R41, R39 ;  /* 0x0000002924257223 */ /* 0x000fe20000010027 */
[----:B------:R-:W-:Y:S01]  /*21b0*/  SHF.R.U32.HI R39, RZ, 0x10, R13 ;  /* 0x00000010ff277819 */ /* 0x000fe2000001160d */
[----:B------:R-:W0:Y:S01]  /*21c0*/  I2F.F16 R19, R42 ;  /* 0x0000002a00137306 */ /* 0x000e220000200c00 */
[----:B------:R-:W-:Y:S01]  /*21d0*/  SHF.R.U32.HI R31, RZ, 0x8, R14 ;  /* 0x00000008ff1f7819 */ /* 0x000fe2000001160e */
[----:B--2---:R-:W-:Y:S01]  /*21e0*/  HADD2.F32 R41, -RZ, R18.H0_H0 ;  /* 0x20000012ff297230 */ /* 0x004fe20000004100 */
[----:B------:R-:W-:-:S02]  /*21f0*/  LOP3.LUT R39, R39, 0xff, RZ, 0xc0, !PT ;  /* 0x000000ff27277812 */ /* 0x000fc400078ec0ff */
[----:B------:R-:W-:Y:S01]  /*2200*/  IADD3 R13, R38, -0x80, RZ ;  /* 0xffffff80260d7810 */ /* 0x000fe20007ffe0ff */
[----:B------:R-:W-:Y:S01]  /*2210*/  HADD2.F32 R38, -RZ, R30.H0_H0 ;  /* 0x2000001eff267230 */ /* 0x000fe20000004100 */
[----:B------:R-:W-:Y:S01]  /*2220*/  LOP3.LUT R31, R31, 0xff, RZ, 0xc0, !PT ;  /* 0x000000ff1f1f7812 */ /* 0x000fe200078ec0ff */
[----:B------:R-:W-:Y:S01]  /*2230*/  VIADD R30, R39, 0xffffff80 ;  /* 0xffffff80271e7836 */ /* 0x000fe20000000000 */
[----:B------:R-:W-:Y:S01]  /*2240*/  LOP3.LUT R40, R40, 0xff, RZ, 0xc0, !PT ;  /* 0x000000ff28287812 */ /* 0x000fe200078ec0ff */
[----:B------:R-:W2:Y:S01]  /*2250*/  I2F.F16 R32, R32 ;  /* 0x0000002000207306 */ /* 0x000ea20000200c00 */
[----:B------:R-:W-:Y:S01]  /*2260*/  SHF.R.U32.HI R39, RZ, 0x10, R14 ;  /* 0x00000010ff277819 */ /* 0x000fe2000001160e */
[----:B------:R-:W-:Y:S01]  /*2270*/  FFMA.FTZ R25, R36, R38, R25 ;  /* 0x0000002624197223 */ /* 0x000fe20000010019 */
[----:B------:R-:W-:Y:S01]  /*2280*/  IADD3 R38, R31, -0x80, RZ ;  /* 0xffffff801f267810 */ /* 0x000fe20007ffe0ff */
[----:B------:R-:W-:Y:S01]  /*2290*/  HADD2.F32 R31, -RZ, R11.H0_H0 ;  /* 0x2000000bff1f7230 */ /* 0x000fe20000004100 */
[----:B------:R-:W-:Y:S01]  /*22a0*/  LOP3.LUT R39, R39, 0xff, RZ, 0xc0, !PT ;  /* 0x000000ff27277812 */ /* 0x000fe200078ec0ff */
[----:B------:R-:W-:Y:S01]  /*22b0*/  VIADD R34, R40, 0xffffff80 ;  /* 0xffffff8028227836 */ /* 0x000fe20000000000 */
[----:B------:R-:W-:Y:S01]  /*22c0*/  SHF.R.U32.HI R40, RZ, 0x8, R15 ;  /* 0x00000008ff287819 */ /* 0x000fe2000001160f */
[----:B-1----:R-:W-:Y:S01]  /*22d0*/  HADD2.F32 R36, -RZ, R8.H0_H0 ;  /* 0x20000008ff247230 */ /* 0x002fe20000004100 */
[----:B------:R-:W1:Y:S01]  /*22e0*/  I2F.F16 R13, R13 ;  /* 0x0000000d000d7306 */ /* 0x000e620000200c00 */
[----:B0-----:R-:W-:Y:S01]  /*22f0*/  HADD2.F32 R19, -RZ, R19.H0_H0 ;  /* 0x20000013ff137230 */ /* 0x001fe20000004100 */
[----:B------:R-:W-:-:S02]  /*2300*/  LOP3.LUT R40, R40, 0xff, RZ, 0xc0, !PT ;  /* 0x000000ff28287812 */ /* 0x000fc400078ec0ff */
[----:B------:R-:W-:Y:S01]  /*2310*/  FFMA.FTZ R31, R31, R36, R12 ;  /* 0x000000241f1f7223 */ /* 0x000fe2000001000c */
[----:B------:R-:W-:Y:S01]  /*2320*/  VIADD R12, R39, 0xffffff80 ;  /* 0xffffff80270c7836 */ /* 0x000fe20000000000 */
[----:B------:R-:W-:Y:S01]  /*2330*/  SHF.R.U32.HI R39, RZ, 0x10, R15 ;  /* 0x00000010ff277819 */ /* 0x000fe2000001160f */
[----:B------:R-:W-:Y:S01]  /*2340*/  FFMA.FTZ R37, R36, R41, R37 ;  /* 0x0000002924257223 */ /* 0x000fe20000010025 */
[----:B------:R-:W-:Y:S01]  /*2350*/  IADD3 R40, R40, -0x80, RZ ;  /* 0xffffff8028287810 */ /* 0x000fe20007ffe0ff */
[----:B------:R-:W0:Y:S01]  /*2360*/  I2F.F16 R30, R30 ;  /* 0x0000001e001e7306 */ /* 0x000e220000200c00 */
[----:B------:R-:W-:Y:S01]  /*2370*/  LOP3.LUT R39, R39, 0xff, RZ, 0xc0, !PT ;  /* 0x000000ff27277812 */ /* 0x000fe200078ec0ff */
[----:B--2---:R-:W-:Y:S01]  /*2380*/  HADD2.F32 R32, -RZ, R32.H0_H0 ;  /* 0x20000020ff207230 */ /* 0x004fe20000004100 */
[----:B------:R-:W-:Y:S01]  /*2390*/  LEA.HI R15, R15, 0xffffff80, RZ, 0x8 ;  /* 0xffffff800f0f7811 */ /* 0x000fe200078f40ff */
[----:B------:R-:W-:Y:S01]  /*23a0*/  FFMA.FTZ R25, R36, R19, R25 ;  /* 0x0000001324197223 */ /* 0x000fe20000010019 */
[----:B------:R-:W-:-:S02]  /*23b0*/  HADD2.F32 R19, -RZ, R29.H1_H1 ;  /* 0x3000001dff137230 */ /* 0x000fc40000004100 */
[----:B------:R-:W-:Y:S01]  /*23c0*/  VIADD R39, R39, 0xffffff80 ;  /* 0xffffff8027277836 */ /* 0x000fe20000000000 */
[----:B------:R-:W2:Y:S01]  /*23d0*/  I2F.F16 R18, R40 ;  /* 0x0000002800127306 */ /* 0x000ea20000200c00 */
[----:B-1----:R-:W-:Y:S02]  /*23e0*/  HADD2.F32 R13, -RZ, R13.H0_H0 ;  /* 0x2000000dff0d7230 */ /* 0x002fe40000004100 */
[----:B0-----:R-:W-:-:S05]  /*23f0*/  HADD2.F32 R30, -RZ, R30.H0_H0 ;  /* 0x2000001eff1e7230 */ /* 0x001fca0000004100 */
[----:B------:R0:W1:Y:S01]  /*2400*/  I2F.F16 R11, R38 ;  /* 0x00000026000b7306 */ /* 0x0000620000200c00 */
[----:B--2---:R-:W-:-:S07]  /*2410*/  HADD2.F32 R18, -RZ, R18.H0_H0 ;  /* 0x20000012ff127230 */ /* 0x004fce0000004100 */
[----:B------:R-:W2:Y:S01]  /*2420*/  I2F.F16 R34, R34 ;  /* 0x0000002200227306 */ /* 0x000ea20000200c00 */
[----:B0-----:R-:W-:Y:S01]  /*2430*/  HADD2.F32 R38, -RZ, R35.H0_H0 ;  /* 0x20000023ff267230 */ /* 0x001fe20000004100 */
[----:B------:R-:W-:-:S04]  /*2440*/  LEA.HI R35, R14, 0xffffff80, RZ, 0x8 ;  /* 0xffffff800e237811 */ /* 0x000fc800078f40ff */
[----:B------:R-:W-:Y:S01]  /*2450*/  FFMA.FTZ R21, R36, R38, R21 ;  /* 0x0000002624157223 */ /* 0x000fe20000010015 */
[----:B------:R-:W-:Y:S01]  /*2460*/  HADD2.F32 R38, -RZ, R8.H1_H1 ;  /* 0x30000008ff267230 */ /* 0x000fe20000004100 */
[----:B------:R-:W0:Y:S01]  /*2470*/  I2F.F16 R12, R12 ;  /* 0x0000000c000c7306 */ /* 0x000e220000200c00 */
[----:B------:R-:W-:Y:S02]  /*2480*/  HADD2.F32 R8, -RZ, R9.H0_H0 ;  /* 0x20000009ff087230 */ /* 0x000fe40000004100 */
[----:B-1----:R-:W-:Y:S02]  /*2490*/  HADD2.F32 R11, -RZ, R11.H0_H0 ;  /* 0x2000000bff0b7230 */ /* 0x002fe40000004100 */
[C---:B------:R-:W-:Y:S01]  /*24a0*/  FFMA.FTZ R13, R38.reuse, R13, R37 ;  /* 0x0000000d260d7223 */ /* 0x040fe20000010025 */
[----:B------:R-:W-:Y:S01]  /*24b0*/  FFMA.FTZ R25, R38, R18, R25 ;  /* 0x0000001226197223 */ /* 0x000fe20000010019 */
[----:B------:R-:W-:Y:S01]  /*24c0*/  FFMA.FTZ R31, R32, R38, R31 ;  /* 0x00000026201f7223 */ /* 0x000fe2000001001f */
[----:B--2---:R-:W-:Y:S01]  /*24d0*/  HADD2.F32 R34, -RZ, R34.H0_H0 ;  /* 0x20000022ff227230 */ /* 0x004fe20000004100 */
[----:B------:R-:W1:Y:S01]  /*24e0*/  I2F.F16 R14, R39 ;  /* 0x00000027000e7306 */ /* 0x000e620000200c00 */
[----:B------:R-:W-:Y:S01]  /*24f0*/  FFMA.FTZ R30, R8, R30, R13 ;  /* 0x0000001e081e7223 */ /* 0x000fe2000001000d */
[----:B------:R-:W-:Y:S01]  /*2500*/  FFMA.FTZ R11, R38, R11, R21 ;  /* 0x0000000b260b7223 */ /* 0x000fe20000010015 */
[----:B------:R-:W-:-:S02]  /*2510*/  HADD2.F32 R9, -RZ, R9.H1_H1 ;  /* 0x30000009ff097230 */ /* 0x000fc40000004100 */
[----:B------:R-:W-:Y:S01]  /*2520*/  FFMA.FTZ R31, R34, R8, R31 ;  /* 0x00000008221f7223 */ /* 0x000fe2000001001f */
[----:B0-----:R-:W-:Y:S02]  /*2530*/  HADD2.F32 R13, -RZ, R12.H0_H0 ;  /* 0x2000000cff0d7230 */ /* 0x001fe40000004100 */
[----:B------:R-:W0:Y:S01]  /*2540*/  I2F.F16 R10, R10 ;  /* 0x0000000a000a7306 */ /* 0x000e220000200c00 */
[----:B------:R-:W-:Y:S02]  /*2550*/  HADD2.F32 R12, -RZ, R33.H0_H0 ;  /* 0x20000021ff0c7230 */ /* 0x000fe40000004100 */
[----:B------:R-:W-:Y:S01]  /*2560*/  FFMA.FTZ R11, R8, R13, R11 ;  /* 0x0000000d080b7223 */ /* 0x000fe2000001000b */
[----:B------:R-:W-:Y:S02]  /*2570*/  HADD2.F32 R13, -RZ, R28.H0_H0 ;  /* 0x2000001cff0d7230 */ /* 0x000fe40000004100 */
[----:B------:R-:W-:Y:S01]  /*2580*/  FFMA.FTZ R12, R12, R9, R31 ;  /* 0x000000090c0c7223 */ /* 0x000fe2000001001f */
[----:B-1----:R-:W-:Y:S01]  /*2590*/  HADD2.F32 R18, -RZ, R14.H0_H0 ;  /* 0x2000000eff127230 */ /* 0x002fe20000004100 */
[----:B------:R-:W1:Y:S02]  /*25a0*/  I2F.F16 R35, R35 ;  /* 0x0000002300237306 */ /* 0x000e640000200c00 */
[----:B------:R-:W-:-:S02]  /*25b0*/  FMUL.FTZ R12, R13, R12 ;  /* 0x0000000c0d0c7220 */ /* 0x000fc40000410000 */
[----:B------:R-:W-:Y:S01]  /*25c0*/  FFMA.FTZ R18, R8, R18, R25 ;  /* 0x0000001208127223 */ /* 0x000fe20000010019 */
[----:B0-----:R-:W-:-:S03]  /*25d0*/  HADD2.F32 R10, -RZ, R10.H0_H0 ;  /* 0x2000000aff0a7230 */ /* 0x001fc60000004100 */
[----:B------:R-:W0:Y:S01]  /*25e0*/  I2F.F16 R15, R15 ;  /* 0x0000000f000f7306 */ /* 0x000e220000200c00 */
[----:B------:R-:W-:Y:S01]  /*25f0*/  F2FP.F16.F32.PACK_AB R12, RZ, R12 ;  /* 0x0000000cff0c723e */ /* 0x000fe200000000ff */
[----:B------:R-:W-:Y:S01]  /*2600*/  FFMA.FTZ R10, R9, R10, R30 ;  /* 0x0000000a090a7223 */ /* 0x000fe2000001001e */
[----:B-1----:R-:W-:-:S05]  /*2610*/  HADD2.F32 R14, -RZ, R35.H0_H0 ;  /* 0x20000023ff0e7230 */ /* 0x002fca0000004100 */
[C---:B------:R-:W-:Y:S01]  /*2620*/  FFMA.FTZ R11, R9.reuse, R14, R11 ;  /* 0x0000000e090b7223 */ /* 0x040fe2000001000b */
[----:B------:R-:W-:Y:S02]  /*2630*/  HADD2.F32 R14, -RZ, R29.H0_H0 ;  /* 0x2000001dff0e7230 */ /* 0x000fe40000004100 */
[----:B0-----:R-:W-:Y:S02]  /*2640*/  HADD2.F32 R8, -RZ, R15.H0_H0 ;  /* 0x2000000fff087230 */ /* 0x001fe40000004100 */
[----:B------:R-:W-:Y:S02]  /*2650*/  HADD2.F32 R15, -RZ, R28.H1_H1 ;  /* 0x3000001cff0f7230 */ /* 0x000fe40000004100 */
[----:B------:R-:W-:Y:S01]  /*2660*/  FMUL.FTZ R11, R14, R11 ;  /* 0x0000000b0e0b7220 */ /* 0x000fe20000410000 */
[----:B------:R-:W-:Y:S02]  /*2670*/  FFMA.FTZ R8, R9, R8, R18 ;  /* 0x0000000809087223 */ /* 0x000fe40000010012 */
[----:B------:R-:W-:-:S02]  /*2680*/  FMUL.FTZ R10, R15, R10 ;  /* 0x0000000a0f0a7220 */ /* 0x000fc40000410000 */
[----:B------:R-:W-:Y:S01]  /*2690*/  F2FP.F16.F32.PACK_AB R11, RZ, R11 ;  /* 0x0000000bff0b723e */ /* 0x000fe200000000ff */
[----:B------:R-:W-:Y:S02]  /*26a0*/  FMUL.FTZ R8, R19, R8 ;  /* 0x0000000813087220 */ /* 0x000fe40000410000 */
[----:B------:R-:W-:-:S03]  /*26b0*/  F2FP.F16.F32.PACK_AB R10, RZ, R10 ;  /* 0x0000000aff0a723e */ /* 0x000fc600000000ff */
[----:B------:R-:W-:Y:S02]  /*26c0*/  F2FP.F16.F32.PACK_AB R8, RZ, R8 ;  /* 0x00000008ff08723e */ /* 0x000fe400000000ff */
[----:B------:R-:W-:Y:S02]  /*26d0*/  PRMT R12, R12, 0x5410, R10 ;  /* 0x000054100c0c7816 */ /* 0x000fe4000000000a */
[----:B------:R-:W-:-:S04]  /*26e0*/  PRMT R11, R11, 0x5410, R8 ;  /* 0x000054100b0b7816 */ /* 0x000fc80000000008 */
[----:B------:R-:W-:Y:S01]  /*26f0*/  HFMA2.MMA R3, R12, 1, 1, R3 ;  /* 0x3c003c000c037835 */ /* 0x000fe20000000003 */
[----:B------:R-:W-:-:S10]  /*2700*/  HADD2 R2, R11, R2 ;  /* 0x000000020b027230 */ /* 0x000fd40000000000 */
.L_x_4629:
[----:B-----5:R0:W5:Y:S04]  /*2710*/  LDG.E.128.CONSTANT R8, desc[UR6][R26.64] ;  /* 0x000000061a087981 */ /* 0x020168000c1e9d00 */
[----:B------:R0:W5:Y:S01]  /*2720*/  LDG.E.128.CONSTANT R12, desc[UR6][R22.64] ;  /* 0x00000006160c7981 */ /* 0x000162000c1e9d00 */
[----:B------:R-:W-:Y:S01]  /*2730*/  IMAD.WIDE R30, R5, 0x8, R16 ;  /* 0x00000008051e7825 */ /* 0x000fe200078e0210 */
[----:B------:R-:W-:Y:S06]  /*2740*/  @P2 BRA `(.L_x_4630) ;  /* 0x0000000c000c2947 */ /* 0x000fec0003800000 */
[----:B------:R-:W2:Y:S01]  /*2750*/  LDG.E.128.CONSTANT R16, desc[UR6][R30.64] ;  /* 0x000000061e107981 */ /* 0x000ea2000c1e9d00 */
[----:B-----5:R-:W-:Y:S02]  /*2760*/  LOP3.LUT R32, R13, 0xff, RZ, 0xc0, !PT ;  /* 0x000000ff0d207812 */ /* 0x020fe400078ec0ff */
[----:B------:R-:W-:Y:S01]  /*2770*/  LOP3.LUT R21, R12, 0xff, RZ, 0xc0, !PT ;  /* 0x000000ff0c157812 */ /* 0x000fe200078ec0ff */
[----:B0-----:R-:W0:Y:S01]  /*2780*/  LDS.64 R22, [UR4+0x20] ;  /* 0x00002004ff167984 */ /* 0x001e220008000a00 */
[----:B------:R-:W-:Y:S01]  /*2790*/  LOP3.LUT R35, R15, 0xff, RZ, 0xc0, !PT ;  /* 0x000000ff0f237812 */ /* 0x000fe200078ec0ff */
[----:B------:R-:W-:Y:S01]  /*27a0*/  VIADD R38, R32, 0xffffff80 ;  /* 0xffffff8020267836 */ /* 0x000fe20000000000 */
[----:B------:R-:W-:Y:S02]  /*27b0*/  LOP3.LUT R32, R14, 0xff, RZ, 0xc0, !PT ;  /* 0x000000ff0e207812 */ /* 0x000fe400078ec0ff */
[----:B------:R-:W-:Y:S01]  /*27c0*/  IADD3 R21, R21, -0x80, RZ ;  /* 0xffffff8015157810 */ /* 0x000fe20007ffe0ff */
[----:B------:R-:W-:Y:S01]  /*27d0*/  VIADD R39, R35, 0xffffff80 ;  /* 0xffffff8023277836 */ /* 0x000fe20000000000 */
[----:B------:R-:W-:Y:S01]  /*27e0*/  IADD3 R34, R32, -0x80, RZ ;  /* 0xffffff8020227810 */ /* 0x000fe20007ffe0ff */
[----:B------:R-:W1:Y:S01]  /*27f0*/  I2F.F16 R38, R38 ;  /* 0x0000002600267306 */ /* 0x000e620000200c00 */
[----:B------:R-:W-:-:S02]  /*2800*/  SHF.R.U32.HI R32, RZ, 0x8, R12 ;  /* 0x00000008ff207819 */ /* 0x000fc4000001160c */
[----:B------:R-:W-:Y:S02]  /*2810*/  SHF.R.U32.HI R41, RZ, 0x8, R14 ;  /* 0x00000008ff297819 */ /* 0x000fe4000001160e */
[----:B------:R-:W-:Y:S02]  /*2820*/  LOP3.LUT R35, R32, 0xff, RZ, 0xc0, !PT ;  /* 0x000000ff20237812 */ /* 0x000fe400078ec0ff */
[----:B------:R-:W-:Y:S01]  /*2830*/  LOP3.LUT R41, R41, 0xff, RZ, 0xc0, !PT ;  /* 0x000000ff29297812 */ /* 0x000fe200078ec0ff */
[----:B------:R3:W4:Y:S01]  /*2840*/  I2F.F16 R36, R21 ;  /* 0x0000001500247306 */ /* 0x0007220000200c00 */
[----:B------:R-:W-:Y:S02]  /*2850*/  IADD3 R37, R35, -0x80, RZ ;  /* 0xffffff8023257810 */ /* 0x000fe40007ffe0ff */
[----:B------:R-:W-:Y:S02]  /*2860*/  IADD3 R41, R41, -0x80, RZ ;  /* 0xffffff8029297810 */ /* 0x000fe40007ffe0ff */
[----:B------:R-:W-:Y:S01]  /*2870*/  LEA.HI R25, R13, 0xffffff80, RZ, 0x8 ;  /* 0xffffff800d197811 */ /* 0x000fe200078f40ff */
[----:B-1----:R-:W-:-:S02]  /*2880*/  HADD2.F32 R38, -RZ, R38.H0_H0 ;  /* 0x20000026ff267230 */ /* 0x002fc40000004100 */
[----:B------:R-:W1:Y:S01]  /*2890*/  I2F.F16 R32, R39 ;  /* 0x0000002700207306 */ /* 0x000e620000200c00 */
[--C-:B---3--:R-:W-:Y:S02]  /*28a0*/  SHF.R.U32.HI R21, RZ, 0x8, R13.reuse ;  /* 0x00000008ff157819 */ /* 0x108fe4000001160d */
[----:B------:R-:W-:Y:S02]  /*28b0*/  SHF.R.U32.HI R13, RZ, 0x10, R13 ;  /* 0x00000010ff0d7819 */ /* 0x000fe4000001160d */
[----:B------:R-:W-:Y:S01]  /*28c0*/  LOP3.LUT R21, R21, 0xff, RZ, 0xc0, !PT ;  /* 0x000000ff15157812 */ /* 0x000fe200078ec0ff */
[----:B----4-:R-:W-:Y:S02]  /*28d0*/  HADD2.F32 R36, -RZ, R36.H0_H0 ;  /* 0x20000024ff247230 */ /* 0x010fe40000004100 */
[----:B------:R-:W3:Y:S01]  /*28e0*/  I2F.F16 R34, R34 ;  /* 0x0000002200227306 */ /* 0x000ee20000200c00 */
[----:B------:R-:W-:Y:S01]  /*28f0*/  LEA.HI R33, R12, 0xffffff80, RZ, 0x8 ;  /* 0xffffff800c217811 */ /* 0x000fe200078f40ff */
[----:B------:R-:W-:Y:S01]  /*2900*/  VIADD R35, R21, 0xffffff80 ;  /* 0xffffff8015237836 */ /* 0x000fe20000000000 */
[----:B------:R-:W-:Y:S01]  /*2910*/  SHF.R.U32.HI R12, RZ, 0x10, R12 ;  /* 0x00000010ff0c7819 */ /* 0x000fe2000001160c */
[----:B-1----:R-:W-:-:S04]  /*2920*/  HADD2.F32 R32, -RZ, R32.H0_H0 ;  /* 0x20000020ff207230 */ /* 0x002fc80000004100 */
[----:B------:R-:W1:Y:S01]  /*2930*/  I2F.F16 R35, R35 ;  /* 0x0000002300237306 */ /* 0x000e620000200c00 */
[--C-:B0-----:R-:W-:Y:S01]  /*2940*/  HADD2.F32 R21, -RZ, R22.reuse.H0_H0 ;  /* 0x20000016ff157230 */ /* 0x101fe20000004100 */
[----:B------:R-:W-:Y:S01]  /*2950*/  LOP3.LUT R12, R12, 0xff, RZ, 0xc0, !PT ;  /* 0x000000ff0c0c7812 */ /* 0x000fe200078ec0ff */
[----:B------:R-:W-:Y:S01]  /*2960*/  HADD2.F32 R39, -RZ, R22.H1_H1 ;  /* 0x30000016ff277230 */ /* 0x000fe20000004100 */
[----:B------:R-:W-:Y:S02]  /*2970*/  LEA.HI R22, R15, 0xffffff80, RZ, 0x8 ;  /* 0xffffff800f167811 */ /* 0x000fe400078f40ff */
[----:B------:R-:W-:Y:S01]  /*2980*/  FFMA.FTZ R40, R36, R21, RZ ;  /* 0x0000001524287223 */ /* 0x000fe200000100ff */
[C---:B------:R-:W-:Y:S01]  /*2990*/  FFMA.FTZ R36, R21.reuse, R38, RZ ;  /* 0x0000002615247223 */ /* 0x040fe200000100ff */
[----:B------:R-:W-:Y:S01]  /*29a0*/  FFMA.FTZ R38, R21, R32, RZ ;  /* 0x0000002015267223 */ /* 0x000fe200000100ff */
[----:B---3--:R-:W-:Y:S01]  /*29b0*/  HADD2.F32 R34, -RZ, R34.H0_H0 ;  /* 0x20000022ff227230 */ /* 0x008fe20000004100 */
[----:B------:R-:W0:Y:S01]  /*29c0*/  I2F.F16 R32, R41 ;  /* 0x0000002900207306 */ /* 0x000e220000200c00 */
[----:B------:R-:W-:-:S03]  /*29d0*/  VIADD R12, R12, 0xffffff80 ;  /* 0xffffff800c0c7836 */ /* 0x000fc60000000000 */
[----:B------:R-:W-:Y:S01]  /*29e0*/  FFMA.FTZ R34, R21, R34, RZ ;  /* 0x0000002215227223 */ /* 0x000fe200000100ff */
[----:B-1----:R-:W-:Y:S01]  /*29f0*/  HADD2.F32 R35, -RZ, R35.H0_H0 ;  /* 0x20000023ff237230 */ /* 0x002fe20000004100 */
[----:B------:R-:W-:Y:S02]  /*2a00*/  LEA.HI R21, R14, 0xffffff80, RZ, 0x8 ;  /* 0xffffff800e157811 */ /* 0x000fe400078f40ff */
[----:B------:R-:W1:Y:S01]  /*2a10*/  I2F.F16 R37, R37 ;  /* 0x0000002500257306 */ /* 0x000e620000200c00 */
[----:B------:R-:W-:Y:S01]  /*2a20*/  SHF.R.U32.HI R14, RZ, 0x10, R14 ;  /* 0x00000010ff0e7819 */ /* 0x000fe2000001160e */
[----:B------:R-:W-:-:S03]  /*2a30*/  FFMA.FTZ R36, R39, R35, R36 ;  /* 0x0000002327247223 */ /* 0x000fc60000010024 */
[----:B------:R-:W-:Y:S01]  /*2a40*/  LOP3.LUT R14, R14, 0xff, RZ, 0xc0, !PT ;  /* 0x000000ff0e0e7812 */ /* 0x000fe200078ec0ff */
[----:B0-----:R-:W-:Y:S02]  /*2a50*/  HADD2.F32 R35, -RZ, R32.H0_H0 ;  /* 0x20000020ff237230 */ /* 0x001fe40000004100 */
[----:B------:R-:W-:Y:S01]  /*2a60*/  I2F.F16 R33, R33 ;  /* 0x0000002100217306 */ /* 0x000fe20000200c00 */
[----:B------:R-:W-:Y:S02]  /*2a70*/  IADD3 R42, R14, -0x80, RZ ;  /* 0xffffff800e2a7810 */ /* 0x000fe40007ffe0ff */
[----:B------:R-:W-:Y:S01]  /*2a80*/  FFMA.FTZ R34, R39, R35, R34 ;  /* 0x0000002327227223 */ /* 0x000fe20000010022 */
[--C-:B------:R-:W-:Y:S02]  /*2a90*/  SHF.R.U32.HI R35, RZ, 0x8, R15.reuse ;  /* 0x00000008ff237819 */ /* 0x100fe4000001160f */
[----:B------:R-:W-:Y:S01]  /*2aa0*/  SHF.R.U32.HI R15, RZ, 0x10, R15 ;  /* 0x00000010ff0f7819 */ /* 0x000fe2000001160f */
[----:B-1----:R-:W-:Y:S01]  /*2ab0*/  HADD2.F32 R37, -RZ, R37.H0_H0 ;  /* 0x20000025ff257230 */ /* 0x002fe20000004100 */
[----:B------:R-:W-:Y:S01]  /*2ac0*/  LOP3.LUT R35, R35, 0xff, RZ, 0xc0, !PT ;  /* 0x000000ff23237812 */ /* 0x000fe200078ec0ff */
[----:B------:R-:W-:Y:S01]  /*2ad0*/  I2F.F16 R25, R25 ;  /* 0x0000001900197306 */ /* 0x000fe20000200c00 */
[----:B------:R-:W-:-:S02]  /*2ae0*/  LOP3.LUT R15, R15, 0xff, RZ, 0xc0, !PT ;  /* 0x000000ff0f0f7812 */ /* 0x000fc400078ec0ff */
[----:B------:R-:W-:Y:S01]  /*2af0*/  IADD3 R41, R35, -0x80, RZ ;  /* 0xffffff8023297810 */ /* 0x000fe20007ffe0ff */
[----:B------:R-:W-:Y:S01]  /*2b00*/  FFMA.FTZ R40, R37, R39, R40 ;  /* 0x0000002725287223 */ /* 0x000fe20000010028 */
[----:B------:R-:W-:Y:S01]  /*2b10*/  LOP3.LUT R35, R13, 0xff, RZ, 0xc0, !PT ;  /* 0x000000ff0d237812 */ /* 0x000fe200078ec0ff */
[----:B------:R-:W-:Y:S02]  /*2b20*/  VIADD R43, R15, 0xffffff80 ;  /* 0xffffff800f2b7836 */ /* 0x000fe40000000000 */
[----:B------:R-:W0:Y:S02]  /*2b30*/  I2F.F16 R13, R41 ;  /* 0x00000029000d7306 */ /* 0x000e240000200c00 */
[----:B------:R-:W-:-:S06]  /*2b40*/  VIADD R35, R35, 0xffffff80 ;  /* 0xffffff8023237836 */ /* 0x000fcc0000000000 */
[----:B------:R-:W1:Y:S01]  /*2b50*/  I2F.F16 R35, R35 ;  /* 0x0000002300237306 */ /* 0x000e620000200c00 */
[----:B0-----:R-:W-:-:S07]  /*2b60*/  HADD2.F32 R13, -RZ, R13.H0_H0 ;  /* 0x2000000dff0d7230 */ /* 0x001fce0000004100 */
        /* <DEDUP_REMOVED lines=12> */
[----:B------:R-:W-:Y:S02]  /*2c30*/  HADD2.F32 R35, -RZ, R23.H1_H1 ;  /* 0x30000017ff237230 */ /* 0x000fe40000004100 */
[----:B0-----:R-:W-:-:S04]  /*2c40*/  HADD2.F32 R36, -RZ, R41.H0_H0 ;  /* 0x20000029ff247230 */ /* 0x001fc80000004100 */
[----:B------:R-:W-:Y:S01]  /*2c50*/  I2F.F16 R22, R22 ;  /* 0x0000001600167306 */ /* 0x000fe20000200c00 */
[----:B------:R-:W-:Y:S01]  /*2c60*/  FFMA.FTZ R23, R13, R36, R39 ;  /* 0x000000240d177223 */ /* 0x000fe20000010027 */
[----:B------:R-:W-:-:S05]  /*2c70*/  HADD2.F32 R39, -RZ, R33.H0_H0 ;  /* 0x20000021ff277230 */ /* 0x000fca0000004100 */
[----:B------:R-:W-:Y:S01]  /*2c80*/  FFMA.FTZ R36, R39, R35, R40 ;  /* 0x0000002327247223 */ /* 0x000fe20000010028 */
[----:B--2---:R-:W-:Y:S02]  /*2c90*/  LOP3.LUT R12, R17, 0xff, RZ, 0xc0, !PT ;  /* 0x000000ff110c7812 */ /* 0x004fe400078ec0ff */
[----:B------:R-:W-:Y:S02]  /*2ca0*/  LOP3.LUT R37, R18, 0xff, RZ, 0xc0, !PT ;  /* 0x000000ff12257812 */ /* 0x000fe400078ec0ff */
[----:B------:R-:W-:Y:S01]  /*2cb0*/  LOP3.LUT R15, R16, 0xff, RZ, 0xc0, !PT ;  /* 0x000000ff100f7812 */ /* 0x000fe200078ec0ff */
[----:B------:R-:W-:Y:S01]  /*2cc0*/  VIADD R41, R12, 0xffffff80 ;  /* 0xffffff800c297836 */ /* 0x000fe20000000000 */
[----:B------:R-:W-:Y:S01]  /*2cd0*/  IADD3 R40, R37, -0x80, RZ ;  /* 0xffffff8025287810 */ /* 0x000fe20007ffe0ff */
[----:B------:R-:W0:Y:S01]  /*2ce0*/  LDS.64 R12, [UR4+0x28] ;  /* 0x00002804ff0c7984 */ /* 0x000e220008000a00 */
[----:B------:R-:W-:Y:S01]  /*2cf0*/  HADD2.F32 R37, -RZ, R25.H0_H0 ;  /* 0x20000019ff257230 */ /* 0x000fe20000004100 */
[----:B------:R1:W2:Y:S01]  /*2d00*/  I2F.F16 R33, R41 ;  /* 0x0000002900217306 */ /* 0x0002a20000200c00 */
[----:B------:R-:W-:-:S02]  /*2d10*/  IADD3 R15, R15, -0x80, RZ ;  /* 0xffffff800f0f7810 */ /* 0x000fc40007ffe0ff */
[----:B------:R-:W-:Y:S01]  /*2d20*/  LOP3.LUT R39, R19, 0xff, RZ, 0xc0, !PT ;  /* 0x000000ff13277812 */ /* 0x000fe200078ec0ff */
[----:B------:R-:W-:Y:S01]  /*2d30*/  FFMA.FTZ R38, R35, R37, R38 ;  /* 0x0000002523267223 */ /* 0x000fe20000010026 */
[--C-:B------:R-:W-:Y:S02]  /*2d40*/  SHF.R.U32.HI R37, RZ, 0x8, R16.reuse ;  /* 0x00000008ff257819 */ /* 0x100fe40000011610 */
[----:B------:R-:W-:Y:S01]  /*2d50*/  LEA.HI R32, R16, 0xffffff80, RZ, 0x8 ;  /* 0xffffff8010207811 */ /* 0x000fe200078f40ff */
[----:B------:R3:W4:Y:S01]  /*2d60*/  I2F.F16 R25, R40 ;  /* 0x0000002800197306 */ /* 0x0007220000200c00 */
[----:B------:R-:W-:Y:S01]  /*2d70*/  VIADD R42, R39, 0xffffff80 ;  /* 0xffffff80272a7836 */ /* 0x000fe20000000000 */
[----:B------:R-:W-:Y:S01]  /*2d80*/  LOP3.LUT R39, R37, 0xff, RZ, 0xc0, !PT ;  /* 0x000000ff25277812 */ /* 0x000fe200078ec0ff */
[----:B-1----:R-:W-:Y:S01]  /*2d90*/  HADD2.F32 R41, -RZ, R21.H0_H0 ;  /* 0x20000015ff297230 */ /* 0x002fe20000004100 */
[----:B------:R-:W-:Y:S02]  /*2da0*/  SHF.R.U32.HI R21, RZ, 0x10, R16 ;  /* 0x00000010ff157819 */ /* 0x000fe40000011610 */
[----:B------:R-:W-:Y:S01]  /*2db0*/  IADD3 R16, R39, -0x80, RZ ;  /* 0xffffff8027107810 */ /* 0x000fe20007ffe0ff */
[----:B--2---:R-:W-:Y:S01]  /*2dc0*/  HADD2.F32 R33, -RZ, R33.H0_H0 ;  /* 0x20000021ff217230 */ /* 0x004fe20000004100 */
[----:B------:R-:W1:Y:S01]  /*2dd0*/  I2F.F16 R15, R15 ;  /* 0x0000000f000f7306 */ /* 0x000e620000200c00 */
[----:B---3--:R-:W-:Y:S01]  /*2de0*/  HADD2.F32 R40, -RZ, R22.H0_H0 ;  /* 0x20000016ff287230 */ /* 0x008fe20000004100 */
[--C-:B------:R-:W-:Y:S01]  /*2df0*/  SHF.R.U32.HI R22, RZ, 0x8, R17.reuse ;  /* 0x00000008ff167819 */ /* 0x100fe20000011611 */
[----:B------:R-:W-:Y:S01]  /*2e00*/  FFMA.FTZ R34, R35, R41, R34 ;  /* 0x0000002923227223 */ /* 0x000fe20000010022 */
[----:B------:R-:W-:-:S02]  /*2e10*/  SHF.R.U32.HI R39, RZ, 0x10, R17 ;  /* 0x00000010ff277819 */ /* 0x000fc40000011611 */
[----:B------:R-:W-:Y:S01]  /*2e20*/  LOP3.LUT R22, R22, 0xff, RZ, 0xc0, !PT ;  /* 0x000000ff16167812 */ /* 0x000fe200078ec0ff */
[----:B------:R-:W-:Y:S01]  /*2e30*/  FFMA.FTZ R23, R35, R40, R23 ;  /* 0x0000002823177223 */ /* 0x000fe20000010017 */
[----:B------:R-:W-:Y:S01]  /*2e40*/  LEA.HI R14, R17, 0xffffff80, RZ, 0x8 ;  /* 0xffffff80110e7811 */ /* 0x000fe200078f40ff */
[----:B------:R-:W2:Y:S01]  /*2e50*/  I2F.F16 R37, R42 ;  /* 0x0000002a00257306 */ /* 0x000ea20000200c00 */
[----:B------:R-:W-:Y:S01]  /*2e60*/  IADD3 R17, R22, -0x80, RZ ;  /* 0xffffff8016117810 */ /* 0x000fe20007ffe0ff */
[----:B----4-:R-:W-:Y:S01]  /*2e70*/  HADD2.F32 R40, -RZ, R25.H0_H0 ;  /* 0x20000019ff287230 */ /* 0x010fe20000004100 */
[----:B------:R-:W-:Y:S02]  /*2e80*/  LOP3.LUT R39, R39, 0xff, RZ, 0xc0, !PT ;  /* 0x000000ff27277812 */ /* 0x000fe400078ec0ff */
[--C-:B------:R-:W-:Y:S01]  /*2e90*/  SHF.R.U32.HI R22, RZ, 0x8, R18.reuse ;  /* 0x00000008ff167819 */ /* 0x100fe20000011612 */
[----:B-1----:R-:W-:Y:S01]  /*2ea0*/  HADD2.F32 R41, -RZ, R15.H0_H0 ;  /* 0x2000000fff297230 */ /* 0x002fe20000004100 */
[----:B------:R-:W-:Y:S01]  /*2eb0*/  LOP3.LUT R21, R21, 0xff, RZ, 0xc0, !PT ;  /* 0x000000ff15157812 */ /* 0x000fe200078ec0ff */
[----:B------:R-:W-:Y:S01]  /*2ec0*/  VIADD R15, R39, 0xffffff80 ;  /* 0xffffff80270f7836 */ /* 0x000fe20000000000 */
[----:B------:R-:W-:Y:S01]  /*2ed0*/  LOP3.LUT R22, R22, 0xff, RZ, 0xc0, !PT ;  /* 0x000000ff16167812 */ /* 0x000fe200078ec0ff */
[----:B------:R-:W1:Y:S01]  /*2ee0*/  I2F.F16 R16, R16 ;  /* 0x0000001000107306 */ /* 0x000e620000200c00 */
[----:B------:R-:W-:Y:S01]  /*2ef0*/  SHF.R.U32.HI R39, RZ, 0x10, R18 ;  /* 0x00000010ff277819 */ /* 0x000fe20000011612 */
[----:B------:R-:W-:Y:S01]  /*2f00*/  VIADD R21, R21, 0xffffff80 ;  /* 0xffffff8015157836 */ /* 0x000fe20000000000 */
[----:B------:R-:W-:Y:S01]  /*2f10*/  IADD3 R22, R22, -0x80, RZ ;  /* 0xffffff8016167810 */ /* 0x000fe20007ffe0ff */
[----:B0-----:R-:W-:Y:S01]  /*2f20*/  HADD2.F32 R35, -RZ, R12.H0_H0 ;  /* 0x2000000cff237230 */ /* 0x001fe20000004100 */
[----:B------:R-:W-:Y:S01]  /*2f30*/  LOP3.LUT R39, R39, 0xff, RZ, 0xc0, !PT ;  /* 0x000000ff27277812 */ /* 0x000fe200078ec0ff */
[----:B--2---:R-:W-:-:S02]  /*2f40*/  HADD2.F32 R42, -RZ, R37.H0_H0 ;  /* 0x20000025ff2a7230 */ /* 0x004fc40000004100 */
[----:B------:R-:W0:Y:S01]  /*2f50*/  I2F.F16 R17, R17 ;  /* 0x0000001100117306 */ /* 0x000e220000200c00 */
[C---:B------:R-:W-:Y:S01]  /*2f60*/  FFMA.FTZ R38, R35.reuse, R33, R38 ;  /* 0x0000002123267223 */ /* 0x040fe20000010026 */
[--C-:B------:R-:W-:Y:S01]  /*2f70*/  SHF.R.U32.HI R33, RZ, 0x8, R19.reuse ;  /* 0x00000008ff217819 */ /* 0x100fe20000011613 */
[----:B------:R-:W-:Y:S01]  /*2f80*/  FFMA.FTZ R34, R35, R40, R34 ;  /* 0x0000002823227223 */ /* 0x000fe20000010022 */
[----:B------:R-:W-:Y:S01]  /*2f90*/  SHF.R.U32.HI R40, RZ, 0x10, R19 ;  /* 0x00000010ff287819 */ /* 0x000fe20000011613 */
[----:B------:R-:W-:Y:S01]  /*2fa0*/  FFMA.FTZ R36, R41, R35, R36 ;  /* 0x0000002329247223 */ /* 0x000fe20000010024 */
[----:B------:R-:W-:Y:S01]  /*2fb0*/  LOP3.LUT R33, R33, 0xff, RZ, 0xc0, !PT ;  /* 0x000000ff21217812 */ /* 0x000fe200078ec0ff */
[----:B------:R-:W-:Y:S01]  /*2fc0*/  VIADD R39, R39, 0xffffff80 ;  /* 0xffffff8027277836 */ /* 0x000fe20000000000 */
[----:B------:R-:W-:Y:S01]  /*2fd0*/  LOP3.LUT R40, R40, 0xff, RZ, 0xc0, !PT ;  /* 0x000000ff28287812 */ /* 0x000fe200078ec0ff */
[----:B------:R-:W2:Y:S01]  /*2fe0*/  I2F.F16 R22, R22 ;  /* 0x0000001600167306 */ /* 0x000ea20000200c00 */
[----:B------:R-:W-:Y:S01]  /*2ff0*/  IADD3 R33, R33, -0x80, RZ ;  /* 0xffffff8021217810 */ /* 0x000fe20007ffe0ff */
[----:B------:R-:W-:Y:S01]  /*3000*/  FFMA.FTZ R23, R35, R42, R23 ;  /* 0x0000002a23177223 */ /* 0x000fe20000010017 */
[----:B-1----:R-:W-:-:S02]  /*3010*/  HADD2.F32 R37, -RZ, R16.H0_H0 ;  /* 0x20000010ff257230 */ /* 0x002fc40000004100 */
[----:B------:R-:W-:Y:S01]  /*3020*/  VIADD R41, R40, 0xffffff80 ;  /* 0xffffff8028297836 */ /* 0x000fe20000000000 */
[----:B------:R-:W-:Y:S02]  /*3030*/  LEA.HI R40, R18, 0xffffff80, RZ, 0x8 ;  /* 0xffffff8012287811 */ /* 0x000fe400078f40ff */
[----:B------:R-:W-:Y:S01]  /*3040*/  I2F.F16 R33, R33 ;  /* 0x0000002100217306 */ /* 0x000fe20000200c00 */
[----:B------:R-:W-:Y:S01]  /*3050*/  LEA.HI R18, R19, 0xffffff80, RZ, 0x8 ;  /* 0xffffff8013127811 */ /* 0x000fe200078f40ff */
[----:B------:R-:W-:Y:S02]  /*3060*/  HADD2.F32 R19, -RZ, R12.H1_H1 ;  /* 0x3000000cff137230 */ /* 0x000fe40000004100 */
[--C-:B------:R-:W-:Y:S02]  /*3070*/  HADD2.F32 R12, -RZ, R13.reuse.H0_H0 ;  /* 0x2000000dff0c7230 */ /* 0x100fe40000004100 */
[----:B------:R-:W-:Y:S02]  /*3080*/  HADD2.F32 R13, -RZ, R13.H1_H1 ;  /* 0x3000000dff0d7230 */ /* 0x000fe40000004100 */
[----:B------:R-:W1:Y:S08]  /*3090*/  I2F.F16 R21, R21 ;  /* 0x0000001500157306 */ /* 0x000e700000200c00 */
[----:B------:R-:W3:Y:S08]  /*30a0*/  I2F.F16 R15, R15 ;  /* 0x0000000f000f7306 */ /* 0x000ef00000200c00 */
[----:B------:R0:W4:Y:S08]  /*30b0*/  I2F.F16 R25, R39 ;  /* 0x0000002700197306 */ /* 0x0001300000200c00 */
[----:B------:R-:W4:Y:S01]  /*30c0*/  I2F.F16 R35, R41 ;  /* 0x0000002900237306 */ /* 0x000f220000200c00 */
[----:B0-----:R-:W-:-:S02]  /*30d0*/  HADD2.F32 R39, -RZ, R17.H0_H0 ;  /* 0x20000011ff277230 */ /* 0x001fc40000004100 */
[----:B------:R-:W-:Y:S01]  /*30e0*/  FFMA.FTZ R17, R37, R19, R36 ;  /* 0x0000001325117223 */ /* 0x000fe20000010024 */
[----:B--2---:R-:W-:Y:S02]  /*30f0*/  HADD2.F32 R36, -RZ, R22.H0_H0 ;  /* 0x20000016ff247230 */ /* 0x004fe40000004100 */
[----:B-1----:R-:W-:Y:S02]  /*3100*/  HADD2.F32 R22, -RZ, R21.H0_H0 ;  /* 0x20000015ff167230 */ /* 0x002fe40000004100 */
[C---:B------:R-:W-:Y:S01]  /*3110*/  FFMA.FTZ R37, R19.reuse, R39, R38 ;  /* 0x0000002713257223 */ /* 0x040fe20000010026 */
[----:B------:R-:W-:Y:S01]  /*3120*/  HADD2.F32 R38, -RZ, R33.H0_H0 ;  /* 0x20000021ff267230 */ /* 0x000fe20000004100 */
[----:B------:R-:W0:Y:S01]  /*3130*/  I2F.F16 R32, R32 ;  /* 0x0000002000207306 */ /* 0x000e220000200c00 */
[----:B---3--:R-:W-:Y:S02]  /*3140*/  HADD2.F32 R21, -RZ, R15.H0_H0 ;  /* 0x2000000fff157230 */ /* 0x008fe40000004100 */
[----:B------:R-:W-:Y:S01]  /*3150*/  FFMA.FTZ R15, R19, R36, R34 ;  /* 0x00000024130f7223 */ /* 0x000fe20000010022 */
[----:B----4-:R-:W-:-:S02]  /*3160*/  HADD2.F32 R25, -RZ, R25.H0_H0 ;  /* 0x20000019ff197230 */ /* 0x010fc40000004100 */
[----:B------:R-:W-:Y:S01]  /*3170*/  FFMA.FTZ R23, R19, R38, R23 ;  /* 0x0000002613177223 */ /* 0x000fe20000010017 */
[----:B------:R-:W-:Y:S01]  /*3180*/  FFMA.FTZ R17, R22, R12, R17 ;  /* 0x0000000c16117223 */ /* 0x000fe20000010011 */
[C---:B------:R-:W-:Y:S01]  /*3190*/  FFMA.FTZ R22, R12.reuse, R21, R37 ;  /* 0x000000150c167223 */ /* 0x040fe20000010025 */
[----:B------:R-:W-:Y:S01]  /*31a0*/  HADD2.F32 R34, -RZ, R35.H0_H0 ;  /* 0x20000023ff227230 */ /* 0x000fe20000004100 */
[----:B------:R-:W1:Y:S01]  /*31b0*/  I2F.F16 R14, R14 ;  /* 0x0000000e000e7306 */ /* 0x000e620000200c00 */
[C---:B------:R-:W-:Y:S01]  /*31c0*/  FFMA.FTZ R15, R12.reuse, R25, R15 ;  /* 0x000000190c0f7223 */ /* 0x040fe2000001000f */
[--C-:B------:R-:W-:Y:S02]  /*31d0*/  HADD2.F32 R19, -RZ, R28.reuse.H1_H1 ;  /* 0x3000001cff137230 */ /* 0x100fe40000004100 */
        /* <DEDUP_REMOVED lines=8> */
[----:B------:R-:W-:Y:S01]  /*3260*/  FMUL.FTZ R17, R12, R17 ;  /* 0x000000110c117220 */ /* 0x000fe20000410000 */
[----:B------:R-:W-:-:S04]  /*3270*/  FFMA.FTZ R14, R13, R14, R22 ;  /* 0x0000000e0d0e7223 */ /* 0x000fc80000010016 */
[----:B------:R-:W-:Y:S01]  /*3280*/  F2FP.F16.F32.PACK_AB R17, RZ, R17 ;  /* 0x00000011ff11723e */ /* 0x000fe200000000ff */
[----:B0-----:R-:W-:Y:S02]  /*3290*/  HADD2.F32 R16, -RZ, R16.H0_H0 ;  /* 0x20000010ff107230 */ /* 0x001fe40000004100 */
[----:B------:R-:W-:-:S03]  /*32a0*/  FMUL.FTZ R14, R19, R14 ;  /* 0x0000000e130e7220 */ /* 0x000fc60000410000 */
[----:B------:R-:W-:Y:S01]  /*32b0*/  FFMA.FTZ R15, R13, R16, R15 ;  /* 0x000000100d0f7223 */ /* 0x000fe2000001000f */
[----:B------:R-:W-:Y:S01]  /*32c0*/  HADD2.F32 R16, -RZ, R29.H0_H0 ;  /* 0x2000001dff107230 */ /* 0x000fe20000004100 */
[----:B------:R-:W-:Y:S01]  /*32d0*/  F2FP.F16.F32.PACK_AB R14, RZ, R14 ;  /* 0x0000000eff0e723e */ /* 0x000fe200000000ff */
[----:B-1----:R-:W-:-:S03]  /*32e0*/  HADD2.F32 R18, -RZ, R18.H0_H0 ;  /* 0x20000012ff127230 */ /* 0x002fc60000004100 */
[----:B------:R-:W-:Y:S01]  /*32f0*/  FMUL.FTZ R15, R16, R15 ;  /* 0x0000000f100f7220 */ /* 0x000fe20000410000 */
[----:B------:R-:W-:Y:S01]  /*3300*/  PRMT R17, R17, 0x5410, R14 ;  /* 0x0000541011117816 */ /* 0x000fe2000000000e */
[----:B------:R-:W-:-:S03]  /*3310*/  FFMA.FTZ R18, R13, R18, R34 ;  /* 0x000000120d127223 */ /* 0x000fc60000010022 */
[----:B------:R-:W-:Y:S01]  /*3320*/  F2FP.F16.F32.PACK_AB R15, RZ, R15 ;  /* 0x0000000fff0f723e */ /* 0x000fe200000000ff */
[----:B------:R-:W-:Y:S01]  /*3330*/  FMUL.FTZ R18, R21, R18 ;  /* 0x0000001215127220 */ /* 0x000fe20000410000 */
[----:B------:R-:W-:-:S04]  /*3340*/  HFMA2.MMA R3, R17, 1, 1, R3 ;  /* 0x3c003c0011037835 */ /* 0x000fc80000000003 */
[----:B------:R-:W-:-:S04]  /*3350*/  F2FP.F16.F32.PACK_AB R18, RZ, R18 ;  /* 0x00000012ff12723e */ /* 0x000fc800000000ff */
[----:B------:R-:W-:-:S05]  /*3360*/  PRMT R15, R15, 0x5410, R18 ;  /* 0x000054100f0f7816 */ /* 0x000fca0000000012 */
[----:B------:R-:W-:-:S07]  /*3370*/  HADD2 R2, R15, R2 ;  /* 0x000000020f027230 */ /* 0x000fce0000000000 */
.L_x_4630:
[----:B------:R-:W-:Y:S01]  /*3380*/  @!P0 IADD3 R0, R20, R7, RZ ;  /* 0x0000000714008210 */ /* 0x000fe20007ffe0ff */
[----:B------:R-:W-:Y:S01]  /*3390*/  IMAD.WIDE R30, R5, 0x8, R30 ;  /* 0x00000008051e7825 */ /* 0x000fe200078e021e */
[----:B------:R-:W-:Y:S06]  /*33a0*/  @P2 BRA `(.L_x_4631) ;  /* 0x0000000c000c2947 */ /* 0x000fec0003800000 */
[----:B-----5:R-:W2:Y:S01]  /*33b0*/  LDG.E.128.CONSTANT R12, desc[UR6][R30.64] ;  /* 0x000000061e0c7981 */ /* 0x020ea2000c1e9d00 */
[C---:B------:R-:W-:Y:S02]  /*33c0*/  LOP3.LUT R16, R8.reuse, 0xff, RZ, 0xc0, !PT ;  /* 0x000000ff08107812 */ /* 0x040fe400078ec0ff */
[----:B------:R-:W-:Y:S02]  /*33d0*/  LOP3.LUT R17, R9, 0xff, RZ, 0xc0, !PT ;  /* 0x000000ff09117812 */ /* 0x000fe400078ec0ff */
[----:B0-----:R-:W-:Y:S01]  /*33e0*/  LEA.HI R22, R8, 0xffffff80, RZ, 0x8 ;  /* 0xffffff8008167811 */ /* 0x001fe200078f40ff */
[----:B------:R-:W-:Y:S01]  /*33f0*/  VIADD R16, R16, 0xffffff80 ;  /* 0xffffff8010107836 */ /* 0x000fe20000000000 */
[----:B------:R-:W-:Y:S02]  /*3400*/  IADD3 R17, R17, -0x80, RZ ;  /* 0xffffff8011117810 */ /* 0x000fe40007ffe0ff */
[----:B------:R-:W-:Y:S01]  /*3410*/  SHF.R.U32.HI R32, RZ, 0x8, R9 ;  /* 0x00000008ff207819 */ /* 0x000fe20000011609 */
[----:B------:R0:W1:Y:S01]  /*3420*/  I2F.F16 R19, R16 ;  /* 0x0000001000137306 */ /* 0x0000620000200c00 */
[----:B------:R-:W-:-:S02]  /*3430*/  LOP3.LUT R18, R10, 0xff, RZ, 0xc0, !PT ;  /* 0x000000ff0a127812 */ /* 0x000fc400078ec0ff */
[----:B------:R-:W-:Y:S02]  /*3440*/  LOP3.LUT R34, R32, 0xff, RZ, 0xc0, !PT ;  /* 0x000000ff20227812 */ /* 0x000fe400078ec0ff */
[----:B------:R-:W-:Y:S01]  /*3450*/  SHF.R.U32.HI R37, RZ, 0x10, R10 ;  /* 0x00000010ff257819 */ /* 0x000fe2000001160a */
[----:B------:R-:W-:Y:S01]  /*3460*/  VIADD R39, R18, 0xffffff80 ;  /* 0xffffff8012277836 */ /* 0x000fe20000000000 */
[----:B------:R-:W-:Y:S01]  /*3470*/  LOP3.LUT R18, R11, 0xff, RZ, 0xc0, !PT ;  /* 0x000000ff0b127812 */ /* 0x000fe200078ec0ff */
[----:B------:R3:W4:Y:S01]  /*3480*/  I2F.F16 R41, R17 ;  /* 0x0000001100297306 */ /* 0x0007220000200c00 */
[--C-:B0-----:R-:W-:Y:S01]  /*3490*/  SHF.R.U32.HI R16, RZ, 0x8, R8.reuse ;  /* 0x00000008ff107819 */ /* 0x101fe20000011608 */
[----:B------:R-:W-:Y:S01]  /*34a0*/  VIADD R35, R34, 0xffffff80 ;  /* 0xffffff8022237836 */ /* 0x000fe20000000000 */
[----:B------:R-:W-:Y:S02]  /*34b0*/  SHF.R.U32.HI R8, RZ, 0x10, R8 ;  /* 0x00000010ff087819 */ /* 0x000fe40000011608 */
[----:B------:R-:W-:-:S02]  /*34c0*/  LOP3.LUT R16, R16, 0xff, RZ, 0xc0, !PT ;  /* 0x000000ff10107812 */ /* 0x000fc400078ec0ff */
[----:B------:R-:W-:Y:S01]  /*34d0*/  LOP3.LUT R8, R8, 0xff, RZ, 0xc0, !PT ;  /* 0x000000ff08087812 */ /* 0x000fe200078ec0ff */
[----:B------:R-:W-:Y:S01]  /*34e0*/  I2F.F16 R39, R39 ;  /* 0x0000002700277306 */ /* 0x000fe20000200c00 */
[----:B------:R-:W-:Y:S01]  /*34f0*/  SHF.R.U32.HI R34, RZ, 0x8, R10 ;  /* 0x00000008ff227819 */ /* 0x000fe2000001160a */
[----:B------:R-:W-:Y:S01]  /*3500*/  VIADD R33, R16, 0xffffff80 ;  /* 0xffffff8010217836 */ /* 0x000fe20000000000 */
[----:B------:R-:W-:Y:S01]  /*3510*/  IADD3 R8, R8, -0x80, RZ ;  /* 0xffffff8008087810 */ /* 0x000fe20007ffe0ff */
[----:B---3--:R-:W0:Y:S01]  /*3520*/  LDS.64 R16, [UR4+0x30] ;  /* 0x00003004ff107984 */ /* 0x008e220008000a00 */
[----:B------:R-:W-:Y:S01]  /*3530*/  IADD3 R38, R18, -0x80, RZ ;  /* 0xffffff8012267810 */ /* 0x000fe20007ffe0ff */
[----:B-1----:R-:W-:Y:S01]  /*3540*/  HADD2.F32 R19, -RZ, R19.H0_H0 ;  /* 0x20000013ff137230 */ /* 0x002fe20000004100 */
[----:B------:R-:W-:Y:S01]  /*3550*/  LOP3.LUT R36, R34, 0xff, RZ, 0xc0, !PT ;  /* 0x000000ff22247812 */ /* 0x000fe200078ec0ff */
[----:B------:R1:W-:Y:S01]  /*3560*/  I2F.F16 R32, R8 ;  /* 0x0000000800207306 */ /* 0x0003e20000200c00 */
[----:B------:R-:W-:Y:S01]  /*3570*/  LOP3.LUT R37, R37, 0xff, RZ, 0xc0, !PT ;  /* 0x000000ff25257812 */ /* 0x000fe200078ec0ff */
[----:B----4-:R-:W-:Y:S01]  /*3580*/  HADD2.F32 R41, -RZ, R41.H0_H0 ;  /* 0x20000029ff297230 */ /* 0x010fe20000004100 */
[----:B------:R-:W-:Y:S01]  /*3590*/  LEA.HI R25, R10, 0xffffff80, RZ, 0x8 ;  /* 0xffffff800a197811 */ /* 0x000fe200078f40ff */
[----:B------:R-:W-:Y:S01]  /*35a0*/  VIADD R10, R36, 0xffffff80 ;  /* 0xffffff80240a7836 */ /* 0x000fe20000000000 */
[----:B------:R-:W-:-:S02]  /*35b0*/  LEA.HI R23, R9, 0xffffff80, RZ, 0x8 ;  /* 0xffffff8009177811 */ /* 0x000fc400078f40ff */
[----:B------:R-:W-:Y:S01]  /*35c0*/  SHF.R.U32.HI R9, RZ, 0x10, R9 ;  /* 0x00000010ff097819 */ /* 0x000fe20000011609 */
[----:B------:R-:W3:Y:S01]  /*35d0*/  I2F.F16 R38, R38 ;  /* 0x0000002600267306 */ /* 0x000ee20000200c00 */
[--C-:B-1----:R-:W-:Y:S02]  /*35e0*/  SHF.R.U32.HI R8, RZ, 0x8, R11.reuse ;  /* 0x00000008ff087819 */ /* 0x102fe4000001160b */
[----:B------:R-:W-:Y:S02]  /*35f0*/  IADD3 R36, R37, -0x80, RZ ;  /* 0xffffff8025247810 */ /* 0x000fe40007ffe0ff */
[----:B------:R-:W-:Y:S02]  /*3600*/  LOP3.LUT R8, R8, 0xff, RZ, 0xc0, !PT ;  /* 0x000000ff08087812 */ /* 0x000fe400078ec0ff */
[----:B------:R-:W-:Y:S01]  /*3610*/  LOP3.LUT R9, R9, 0xff, RZ, 0xc0, !PT ;  /* 0x000000ff09097812 */ /* 0x000fe200078ec0ff */
[----:B------:R-:W1:Y:S01]  /*3620*/  I2F.F16 R33, R33 ;  /* 0x0000002100217306 */ /* 0x000e620000200c00 */
[----:B------:R-:W-:Y:S01]  /*3630*/  SHF.R.U32.HI R40, RZ, 0x10, R11 ;  /* 0x00000010ff287819 */ /* 0x000fe2000001160b */
[----:B------:R-:W-:Y:S01]  /*3640*/  VIADD R37, R8, 0xffffff80 ;  /* 0xffffff8008257836 */ /* 0x000fe20000000000 */
[----:B------:R-:W-:-:S02]  /*3650*/  IADD3 R9, R9, -0x80, RZ ;  /* 0xffffff8009097810 */ /* 0x000fc40007ffe0ff */
[----:B------:R-:W-:Y:S02]  /*3660*/  LOP3.LUT R40, R40, 0xff, RZ, 0xc0, !PT ;  /* 0x000000ff28287812 */ /* 0x000fe400078ec0ff */
[----:B------:R-:W-:Y:S01]  /*3670*/  LEA.HI R21, R11, 0xffffff80, RZ, 0x8 ;  /* 0xffffff800b157811 */ /* 0x000fe200078f40ff */
[----:B------:R-:W4:Y:S01]  /*3680*/  I2F.F16 R35, R35 ;  /* 0x0000002300237306 */ /* 0x000f220000200c00 */
[----:B---3--:R-:W-:Y:S01]  /*3690*/  HADD2.F32 R11, -RZ, R38.H0_H0 ;  /* 0x20000026ff0b7230 */ /* 0x008fe20000004100 */
[----:B------:R-:W-:Y:S01]  /*36a0*/  IADD3 R40, R40, -0x80, RZ ;  /* 0xffffff8028287810 */ /* 0x000fe20007ffe0ff */
[----:B-1----:R-:W-:-:S05]  /*36b0*/  HADD2.F32 R42, -RZ, R33.H0_H0 ;  /* 0x20000021ff2a7230 */ /* 0x002fca0000004100 */
[----:B------:R-:W-:Y:S01]  /*36c0*/  I2F.F16 R10, R10 ;  /* 0x0000000a000a7306 */ /* 0x000fe20000200c00 */
[--C-:B0-----:R-:W-:Y:S02]  /*36d0*/  HADD2.F32 R8, -RZ, R16.reuse.H0_H0 ;  /* 0x20000010ff087230 */ /* 0x101fe40000004100 */
[----:B------:R-:W-:-:S05]  /*36e0*/  HADD2.F32 R38, -RZ, R16.H1_H1 ;  /* 0x30000010ff267230 */ /* 0x000fca0000004100 */
[----:B------:R-:W0:Y:S01]  /*36f0*/  I2F.F16 R37, R37 ;  /* 0x0000002500257306 */ /* 0x000e220000200c00 */
[----:B----4-:R-:W-:-:S07]  /*3700*/  HADD2.F32 R35, -RZ, R35.H0_H0 ;  /* 0x20000023ff237230 */ /* 0x010fce0000004100 */
[----:B------:R1:W3:Y:S01]  /*3710*/  I2F.F16 R34, R9 ;  /* 0x0000000900227306 */ /* 0x0002e20000200c00 */
[----:B0-----:R-:W-:-:S07]  /*3720*/  HADD2.F32 R37, -RZ, R37.H0_H0 ;  /* 0x20000025ff257230 */ /* 0x001fce0000004100 */
[----:B------:R-:W0:Y:S01]  /*3730*/  I2F.F16 R36, R36 ;  /* 0x0000002400247306 */ /* 0x000e220000200c00 */
[----:B-1----:R-:W-:Y:S02]  /*3740*/  HADD2.F32 R9, -RZ, R39.H0_H0 ;  /* 0x20000027ff097230 */ /* 0x002fe40000004100 */
[----:B------:R-:W-:Y:S01]  /*3750*/  FFMA.FTZ R39, R19, R8, RZ ;  /* 0x0000000813277223 */ /* 0x000fe200000100ff */
[C---:B------:R-:W-:Y:S02]  /*3760*/  FFMA.FTZ R19, R8.reuse, R41, RZ ;  /* 0x0000002908137223 */ /* 0x040fe400000100ff */
[C---:B------:R-:W-:Y:S01]  /*3770*/  FFMA.FTZ R9, R8.reuse, R9, RZ ;  /* 0x0000000908097223 */ /* 0x040fe200000100ff */
[----:B------:R-:W-:Y:S01]  /*3780*/  FFMA.FTZ R8, R8, R11, RZ ;  /* 0x0000000b08087223 */ /* 0x000fe200000100ff */
[----:B------:R-:W-:Y:S01]  /*3790*/  FFMA.FTZ R33, R42, R38, R39 ;  /* 0x000000262a217223 */ /* 0x000fe20000010027 */
[----:B------:R1:W-:Y:S01]  /*37a0*/  I2F.F16 R11, R40 ;  /* 0x00000028000b7306 */ /* 0x0003e20000200c00 */
[----:B------:R-:W-:Y:S01]  /*37b0*/  FFMA.FTZ R35, R38, R35, R19 ;  /* 0x0000002326237223 */ /* 0x000fe20000010013 */
[----:B------:R-:W-:-:S02]  /*37c0*/  HADD2.F32 R42, -RZ, R32.H0_H0 ;  /* 0x20000020ff2a7230 */ /* 0x000fc40000004100 */
[----:B---3--:R-:W-:-:S04]  /*37d0*/  HADD2.F32 R34, -RZ, R34.H0_H0 ;  /* 0x20000022ff227230 */ /* 0x008fc80000004100 */
[----:B------:R-:W3:Y:S01]  /*37e0*/  I2F.F16 R22, R22 ;  /* 0x0000001600167306 */ /* 0x000ee20000200c00 */
[----:B-1----:R-:W-:-:S05]  /*37f0*/  HADD2.F32 R40, -RZ, R10.H0_H0 ;  /* 0x2000000aff287230 */ /* 0x002fca0000004100 */
[C---:B------:R-:W-:Y:S01]  /*3800*/  FFMA.FTZ R9, R38.reuse, R40, R9 ;  /* 0x0000002826097223 */ /* 0x040fe20000010009 */
[----:B------:R-:W-:Y:S01]  /*3810*/  FFMA.FTZ R38, R38, R37, R8 ;  /* 0x0000002526267223 */ /* 0x000fe20000010008 */
[----:B------:R-:W-:Y:S01]  /*3820*/  HADD2.F32 R40, -RZ, R17.H0_H0 ;  /* 0x20000011ff287230 */ /* 0x000fe20000004100 */
[----:B------:R-:W1:Y:S04]  /*3830*/  I2F.F16 R23, R23 ;  /* 0x0000001700177306 */ /* 0x000e680000200c00 */
[----:B------:R-:W-:Y:S01]  /*3840*/  FFMA.FTZ R33, R42, R40, R33 ;  /* 0x000000282a217223 */ /* 0x000fe20000010021 */
[----:B0-----:R-:W-:Y:S02]  /*3850*/  HADD2.F32 R42, -RZ, R36.H0_H0 ;  /* 0x20000024ff2a7230 */ /* 0x001fe40000004100 */
[C---:B------:R-:W-:Y:S01]  /*3860*/  FFMA.FTZ R35, R40.reuse, R34, R35 ;  /* 0x0000002228237223 */ /* 0x040fe20000010023 */
[----:B------:R-:W-:Y:S02]  /*3870*/  I2F.F16 R25, R25 ;  /* 0x0000001900197306 */ /* 0x000fe40000200c00 */
[----:B------:R-:W-:Y:S01]  /*3880*/  FFMA.FTZ R34, R40, R42, R9 ;  /* 0x0000002a28227223 */ /* 0x000fe20000010009 */
[----:B---3--:R-:W-:-:S02]  /*3890*/  HADD2.F32 R42, -RZ, R22.H0_H0 ;  /* 0x20000016ff2a7230 */ /* 0x008fc40000004100 */
[----:B-1----:R-:W-:-:S03]  /*38a0*/  HADD2.F32 R22, -RZ, R23.H0_H0 ;  /* 0x20000017ff167230 */ /* 0x002fc60000004100 */
[----:B------:R-:W-:Y:S01]  /*38b0*/  I2F.F16 R21, R21 ;  /* 0x0000001500157306 */ /* 0x000fe20000200c00 */
[----:B--2---:R-:W-:Y:S02]  /*38c0*/  LOP3.LUT R41, R12, 0xff, RZ, 0xc0, !PT ;  /* 0x000000ff0c297812 */ /* 0x004fe400078ec0ff */
[--C-:B------:R-:W-:Y:S02]  /*38d0*/  SHF.R.U32.HI R8, RZ, 0x8, R12.reuse ;  /* 0x00000008ff087819 */ /* 0x100fe4000001160c */
[----:B------:R-:W-:Y:S01]  /*38e0*/  LOP3.LUT R37, R15, 0xff, RZ, 0xc0, !PT ;  /* 0x000000ff0f257812 */ /* 0x000fe200078ec0ff */
[----:B------:R-:W-:Y:S01]  /*38f0*/  VIADD R16, R41, 0xffffff80 ;  /* 0xffffff8029107836 */ /* 0x000fe20000000000 */
[----:B------:R-:W-:Y:S02]  /*3900*/  LOP3.LUT R8, R8, 0xff, RZ, 0xc0, !PT ;  /* 0x000000ff08087812 */ /* 0x000fe400078ec0ff */
[----:B------:R-:W-:Y:S02]  /*3910*/  IADD3 R41, R37, -0x80, RZ ;  /* 0xffffff8025297810 */ /* 0x000fe40007ffe0ff */
[----:B------:R-:W-:Y:S01]  /*3920*/  SHF.R.U32.HI R37, RZ, 0x10, R12 ;  /* 0x00000010ff257819 */ /* 0x000fe2000001160c */
[----:B------:R-:W-:Y:S01]  /*3930*/  I2F.F16 R16, R16 ;  /* 0x0000001000107306 */ /* 0x000fe20000200c00 */
[----:B------:R-:W-:Y:S01]  /*3940*/  LEA.HI R20, R12, 0xffffff80, RZ, 0x8 ;  /* 0xffffff800c147811 */ /* 0x000fe200078f40ff */
[----:B------:R-:W-:Y:S01]  /*3950*/  VIADD R12, R8, 0xffffff80 ;  /* 0xffffff80080c7836 */ /* 0x000fe20000000000 */
[----:B------:R-:W-:-:S02]  /*3960*/  LOP3.LUT R37, R37, 0xff, RZ, 0xc0, !PT ;  /* 0x000000ff25257812 */ /* 0x000fc400078ec0ff */
[----:B------:R-:W-:Y:S02]  /*3970*/  SHF.R.U32.HI R8, RZ, 0x8, R13 ;  /* 0x00000008ff087819 */ /* 0x000fe4000001160d */
[----:B------:R-:W-:Y:S01]  /*3980*/  IADD3 R36, R37, -0x80, RZ ;  /* 0xffffff8025247810 */ /* 0x000fe20007ffe0ff */
[----:B------:R-:W-:Y:S01]  /*3990*/  I2F.F16 R32, R41 ;  /* 0x0000002900207306 */ /* 0x000fe20000200c00 */
[----:B------:R-:W-:Y:S02]  /*39a0*/  LOP3.LUT R37, R8, 0xff, RZ, 0xc0, !PT ;  /* 0x000000ff08257812 */ /* 0x000fe400078ec0ff */
[----:B------:R-:W0:Y:S01]  /*39b0*/  LDS.64 R8, [UR4+0x38] ;  /* 0x00003804ff087984 */ /* 0x000e220008000a00 */
[----:B------:R-:W-:Y:S02]  /*39c0*/  LOP3.LUT R39, R13, 0xff, RZ, 0xc0, !PT ;  /* 0x000000ff0d277812 */ /* 0x000fe400078ec0ff */
[----:B------:R-:W-:Y:S02]  /*39d0*/  SHF.R.U32.HI R23, RZ, 0x10, R14 ;  /* 0x00000010ff177819 */ /* 0x000fe4000001160e */
[----:B------:R-:W-:Y:S01]  /*39e0*/  IADD3 R39, R39, -0x80, RZ ;  /* 0xffffff8027277810 */ /* 0x000fe20007ffe0ff */
[----:B------:R-:W1:Y:S01]  /*39f0*/  I2F.F16 R12, R12 ;  /* 0x0000000c000c7306 */ /* 0x000e620000200c00 */
[----:B------:R-:W-:-:S02]  /*3a00*/  LOP3.LUT R10, R14, 0xff, RZ, 0xc0, !PT ;  /* 0x000000ff0e0a7812 */ /* 0x000fc400078ec0ff */
[----:B------:R-:W-:Y:S02]  /*3a10*/  LOP3.LUT R23, R23, 0xff, RZ, 0xc0, !PT ;  /* 0x000000ff17177812 */ /* 0x000fe400078ec0ff */
[----:B------:R-:W-:Y:S01]  /*3a20*/  LEA.HI R18, R13, 0xffffff80, RZ, 0x8 ;  /* 0xffffff800d127811 */ /* 0x000fe200078f40ff */
[----:B------:R-:W-:Y:S01]  /*3a30*/  VIADD R10, R10, 0xffffff80 ;  /* 0xffffff800a0a7836 */ /* 0x000fe20000000000 */
[----:B------:R-:W-:Y:S01]  /*3a40*/  SHF.R.U32.HI R13, RZ, 0x10, R13 ;  /* 0x00000010ff0d7819 */ /* 0x000fe2000001160d */
[----:B------:R2:W-:Y:S03]  /*3a50*/  I2F.F16 R19, R39 ;  /* 0x0000002700137306 */ /* 0x0005e60000200c00 */
[----:B------:R-:W-:-:S04]  /*3a60*/  LOP3.LUT R13, R13, 0xff, RZ, 0xc0, !PT ;  /* 0x000000ff0d0d7812 */ /* 0x000fc800078ec0ff */
[----:B------:R-:W-:Y:S01]  /*3a70*/  IADD3 R13, R13, -0x80, RZ ;  /* 0xffffff800d0d7810 */ /* 0x000fe20007ffe0ff */
[----:B------:R-:W3:Y:S01]  /*3a80*/  I2F.F16 R10, R10 ;  /* 0x0000000a000a7306 */ /* 0x000ee20000200c00 */
[----:B--2---:R-:W-:Y:S02]  /*3a90*/  VIADD R39, R37, 0xffffff80 ;  /* 0xffffff8025277836 */ /* 0x004fe40000000000 */
[----:B------:R-:W-:Y:S02]  /*3aa0*/  HADD2.F32 R37, -RZ, R11.H0_H0 ;  /* 0x2000000bff257230 */ /* 0x000fe40000004100 */
[----:B-1----:R-:W-:-:S03]  /*3ab0*/  HADD2.F32 R12, -RZ, R12.H0_H0 ;  /* 0x2000000cff0c7230 */ /* 0x002fc60000004100 */
[----:B------:R-:W-:Y:S01]  /*3ac0*/  FFMA.FTZ R38, R40, R37, R38 ;  /* 0x0000002528267223 */ /* 0x000fe20000010026 */
[----:B------:R-:W-:Y:S01]  /*3ad0*/  HADD2.F32 R37, -RZ, R17.H1_H1 ;  /* 0x30000011ff257230 */ /* 0x000fe20000004100 */
[----:B------:R-:W-:Y:S01]  /*3ae0*/  SHF.R.U32.HI R40, RZ, 0x8, R14 ;  /* 0x00000008ff287819 */ /* 0x000fe2000001160e */
[----:B------:R1:W2:Y:S03]  /*3af0*/  I2F.F16 R11, R39 ;  /* 0x00000027000b7306 */ /* 0x0002a60000200c00 */
[----:B------:R-:W-:Y:S01]  /*3b00*/  LOP3.LUT R40, R40, 0xff, RZ, 0xc0, !PT ;  /* 0x000000ff28287812 */ /* 0x000fe200078ec0ff */
[----:B------:R-:W-:Y:S01]  /*3b10*/  FFMA.FTZ R35, R37, R22, R35 ;  /* 0x0000001625237223 */ /* 0x000fe20000010023 */
[----:B------:R-:W-:Y:S01]  /*3b20*/  SHF.R.U32.HI R22, RZ, 0x8, R15 ;  /* 0x00000008ff167819 */ /* 0x000fe2000001160f */
[----:B------:R-:W-:Y:S01]  /*3b30*/  FFMA.FTZ R33, R42, R37, R33 ;  /* 0x000000252a217223 */ /* 0x000fe20000010021 */
[----:B---3--:R-:W-:Y:S01]  /*3b40*/  HADD2.F32 R41, -RZ, R10.H0_H0 ;  /* 0x2000000aff297230 */ /* 0x008fe20000004100 */
[----:B------:R-:W3:Y:S01]  /*3b50*/  I2F.F16 R36, R36 ;  /* 0x0000002400247306 */ /* 0x000ee20000200c00 */
[----:B-1----:R-:W-:Y:S01]  /*3b60*/  HADD2.F32 R39, -RZ, R25.H0_H0 ;  /* 0x20000019ff277230 */ /* 0x002fe20000004100 */
[----:B------:R-:W-:Y:S01]  /*3b70*/  IADD3 R25, R23, -0x80, RZ ;  /* 0xffffff8017197810 */ /* 0x000fe20007ffe0ff */
[----:B------:R-:W-:Y:S01]  /*3b80*/  HADD2.F32 R23, -RZ, R21.H0_H0 ;  /* 0x20000015ff177230 */ /* 0x000fe20000004100 */
[----:B------:R-:W-:Y:S01]  /*3b90*/  LOP3.LUT R22, R22, 0xff, RZ, 0xc0, !PT ;  /* 0x000000ff16167812 */ /* 0x000fe200078ec0ff */
[----:B------:R-:W-:-:S02]  /*3ba0*/  VIADD R17, R40, 0xffffff80 ;  /* 0xffffff8028117836 */ /* 0x000fc40000000000 */
[C---:B------:R-:W-:Y:S01]  /*3bb0*/  FFMA.FTZ R34, R37.reuse, R39, R34 ;  /* 0x0000002725227223 */ /* 0x040fe20000010022 */
[----:B------:R-:W-:Y:S01]  /*3bc0*/  SHF.R.U32.HI R39, RZ, 0x10, R15 ;  /* 0x00000010ff277819 */ /* 0x000fe2000001160f */
[----:B------:R-:W-:Y:S01]  /*3bd0*/  FFMA.FTZ R38, R37, R23, R38 ;  /* 0x0000001725267223 */ /* 0x000fe20000010026 */
[----:B------:R-:W-:Y:S01]  /*3be0*/  VIADD R37, R22, 0xffffff80 ;  /* 0xffffff8016257836 */ /* 0x000fe20000000000 */
[----:B------:R-:W-:Y:S01]  /*3bf0*/  LEA.HI R23, R14, 0xffffff80, RZ, 0x8 ;  /* 0xffffff800e177811 */ /* 0x000fe200078f40ff */
[----:B------:R-:W1:Y:S01]  /*3c00*/  I2F.F16 R17, R17 ;  /* 0x0000001100117306 */ /* 0x000e620000200c00 */
[----:B------:R-:W-:Y:S01]  /*3c10*/  LOP3.LUT R39, R39, 0xff, RZ, 0xc0, !PT ;  /* 0x000000ff27277812 */ /* 0x000fe200078ec0ff */
[----:B0-----:R-:W-:Y:S01]  /*3c20*/  HADD2.F32 R22, -RZ, R8.H0_H0 ;  /* 0x20000008ff167230 */ /* 0x001fe20000004100 */
[----:B------:R-:W-:Y:S01]  /*3c30*/  LEA.HI R15, R15, 0xffffff80, RZ, 0x8 ;  /* 0xffffff800f0f7811 */ /* 0x000fe200078f40ff */
[----:B------:R-:W-:Y:S01]  /*3c40*/  HADD2.F32 R40, -RZ, R16.H0_H0 ;  /* 0x20000010ff287230 */ /* 0x000fe20000004100 */
[----:B------:R-:W-:Y:S01]  /*3c50*/  IADD3 R39, R39, -0x80, RZ ;  /* 0xffffff8027277810 */ /* 0x000fe20007ffe0ff */
[----:B------:R-:W-:-:S02]  /*3c60*/  HADD2.F32 R8, -RZ, R8.H1_H1 ;  /* 0x30000008ff087230 */ /* 0x000fc40000004100 */
[----:B------:R-:W-:Y:S01]  /*3c70*/  I2F.F16 R14, R37 ;  /* 0x00000025000e7306 */ /* 0x000fe20000200c00 */
[----:B--2---:R-:W-:Y:S02]  /*3c80*/  HADD2.F32 R10, -RZ, R11.H0_H0 ;  /* 0x2000000bff0a7230 */ /* 0x004fe40000004100 */
[----:B------:R-:W-:Y:S01]  /*3c90*/  FFMA.FTZ R11, R22, R41, R34 ;  /* 0x00000029160b7223 */ /* 0x000fe20000010022 */
[----:B------:R-:W-:Y:S01]  /*3ca0*/  FFMA.FTZ R33, R40, R22, R33 ;  /* 0x0000001628217223 */ /* 0x000fe20000010021 */
[----:B------:R-:W-:Y:S02]  /*3cb0*/  HADD2.F32 R16, -RZ, R9.H0_H0 ;  /* 0x20000009ff107230 */ /* 0x000fe40000004100 */
[----:B---3--:R-:W-:Y:S02]  /*3cc0*/  HADD2.F32 R36, -RZ, R36.H0_H0 ;  /* 0x20000024ff247230 */ /* 0x008fe40000004100 */
[----:B------:R-:W-:Y:S01]  /*3cd0*/  FFMA.FTZ R33, R12, R8, R33 ;  /* 0x000000080c217223 */ /* 0x000fe20000010021 */
[----:B------:R0:W2:Y:S01]  /*3ce0*/  I2F.F16 R21, R25 ;  /* 0x0000001900157306 */ /* 0x0000a20000200c00 */
[----:B-1----:R-:W-:-:S02]  /*3cf0*/  HADD2.F32 R17, -RZ, R17.H0_H0 ;  /* 0x20000011ff117230 */ /* 0x002fc40000004100 */
[----:B------:R-:W-:Y:S02]  /*3d00*/  HADD2.F32 R9, -RZ, R9.H1_H1 ;  /* 0x30000009ff097230 */ /* 0x000fe40000004100 */
[----:B------:R-:W-:Y:S01]  /*3d10*/  FFMA.FTZ R33, R36, R16, R33 ;  /* 0x0000001024217223 */ /* 0x000fe20000010021 */
[----:B------:R-:W-:Y:S01]  /*3d20*/  FFMA.FTZ R11, R8, R17, R11 ;  /* 0x00000011080b7223 */ /* 0x000fe2000001000b */
[----:B------:R-:W-:Y:S01]  /*3d30*/  HADD2.F32 R17, -RZ, R29.H1_H1 ;  /* 0x3000001dff117230 */ /* 0x000fe20000004100 */
[----:B------:R-:W1:Y:S01]  /*3d40*/  I2F.F16 R13, R13 ;  /* 0x0000000d000d7306 */ /* 0x000e620000200c00 */
[----:B0-----:R-:W-:-:S05]  /*3d50*/  HADD2.F32 R25, -RZ, R19.H0_H0 ;  /* 0x20000013ff197230 */ /* 0x001fca0000004100 */
[----:B------:R-:W-:Y:S01]  /*3d60*/  FFMA.FTZ R35, R22, R25, R35 ;  /* 0x0000001916237223 */ /* 0x000fe20000010023 */
[----:B------:R-:W-:Y:S01]  /*3d70*/  HADD2.F32 R25, -RZ, R32.H0_H0 ;  /* 0x20000020ff197230 */ /* 0x000fe20000004100 */
[----:B------:R-:W0:Y:S01]  /*3d80*/  I2F.F16 R19, R39 ;  /* 0x0000002700137306 */ /* 0x000e220000200c00 */
[----:B--2---:R-:W-:Y:S02]  /*3d90*/  HADD2.F32 R21, -RZ, R21.H0_H0 ;  /* 0x20000015ff157230 */ /* 0x004fe40000004100 */
[----:B------:R-:W-:Y:S01]  /*3da0*/  FFMA.FTZ R35, R8, R10, R35 ;  /* 0x0000000a08237223 */ /* 0x000fe20000010023 */
[----:B------:R-:W-:Y:S01]  /*3db0*/  FFMA.FTZ R38, R22, R25, R38 ;  /* 0x0000001916267223 */ /* 0x000fe20000010026 */
[----:B------:R-:W-:Y:S02]  /*3dc0*/  HADD2.F32 R25, -RZ, R14.H0_H0 ;  /* 0x2000000eff197230 */ /* 0x000fe40000004100 */
[----:B------:R-:W-:Y:S01]  /*3dd0*/  FFMA.FTZ R11, R16, R21, R11 ;  /* 0x00000015100b7223 */ /* 0x000fe2000001000b */
[----:B-1----:R-:W-:Y:S01]  /*3de0*/  HADD2.F32 R13, -RZ, R13.H0_H0 ;  /* 0x2000000dff0d7230 */ /* 0x002fe20000004100 */
[----:B------:R-:W1:Y:S01]  /*3df0*/  I2F.F16 R23, R23 ;  /* 0x0000001700177306 */ /* 0x000e620000200c00 */
[----:B------:R-:W-:-:S03]  /*3e00*/  FFMA.FTZ R25, R8, R25, R38 ;  /* 0x0000001908197223 */ /* 0x000fc60000010026 */
[C---:B------:R-:W-:Y:S01]  /*3e10*/  FFMA.FTZ R8, R16.reuse, R13, R35 ;  /* 0x0000000d10087223 */ /* 0x040fe20000010023 */
[----:B------:R-:W-:Y:S02]  /*3e20*/  HADD2.F32 R13, -RZ, R28.H1_H1 ;  /* 0x3000001cff0d7230 */ /* 0x000fe40000004100 */
[----:B0-----:R-:W-:Y:S01]  /*3e30*/  HADD2.F32 R12, -RZ, R19.H0_H0 ;  /* 0x20000013ff0c7230 */ /* 0x001fe20000004100 */
[----:B------:R-:W0:Y:S04]  /*3e40*/  I2F.F16 R20, R20 ;  /* 0x0000001400147306 */ /* 0x000e280000200c00 */
[----:B------:R-:W-:Y:S01]  /*3e50*/  FFMA.FTZ R16, R16, R12, R25 ;  /* 0x0000000c10107223 */ /* 0x000fe20000010019 */
[----:B-1----:R-:W-:-:S03]  /*3e60*/  HADD2.F32 R10, -RZ, R23.H0_H0 ;  /* 0x20000017ff0a7230 */ /* 0x002fc60000004100 */
[----:B------:R-:W1:Y:S02]  /*3e70*/  I2F.F16 R18, R18 ;  /* 0x0000001200127306 */ /* 0x000e640000200c00 */
[----:B------:R-:W-:Y:S01]  /*3e80*/  FFMA.FTZ R10, R9, R10, R11 ;  /* 0x0000000a090a7223 */ /* 0x000fe2000001000b */
[----:B------:R-:W-:Y:S02]  /*3e90*/  HADD2.F32 R11, -RZ, R28.H0_H0 ;  /* 0x2000001cff0b7230 */ /* 0x000fe40000004100 */
[----:B0-----:R-:W-:-:S03]  /*3ea0*/  HADD2.F32 R20, -RZ, R20.H0_H0 ;  /* 0x20000014ff147230 */ /* 0x001fc60000004100 */
[----:B------:R-:W0:Y:S02]  /*3eb0*/  I2F.F16 R15, R15 ;  /* 0x0000000f000f7306 */ /* 0x000e240000200c00 */
[----:B------:R-:W-:Y:S01]  /*3ec0*/  FFMA.FTZ R20, R20, R9, R33 ;  /* 0x0000000914147223 */ /* 0x000fe20000010021 */
[----:B-1----:R-:W-:-:S03]  /*3ed0*/  HADD2.F32 R18, -RZ, R18.H0_H0 ;  /* 0x20000012ff127230 */ /* 0x002fc60000004100 */
[----:B------:R-:W-:Y:S02]  /*3ee0*/  FMUL.FTZ R20, R11, R20 ;  /* 0x000000140b147220 */ /* 0x000fe40000410000 */
[----:B------:R-:W-:-:S03]  /*3ef0*/  FFMA.FTZ R8, R9, R18, R8 ;  /* 0x0000001209087223 */ /* 0x000fc60000010008 */
[----:B------:R-:W-:Y:S01]  /*3f00*/  F2FP.F16.F32.PACK_AB R20, RZ, R20 ;  /* 0x00000014ff14723e */ /* 0x000fe200000000ff */
[----:B0-----:R-:W-:Y:S02]  /*3f10*/  HADD2.F32 R12, -RZ, R15.H0_H0 ;  /* 0x2000000fff0c7230 */ /* 0x001fe40000004100 */
[----:B------:R-:W-:Y:S01]  /*3f20*/  FMUL.FTZ R8, R13, R8 ;  /* 0x000000080d087220 */ /* 0x000fe20000410000 */
[----:B------:R-:W-:Y:S02]  /*3f30*/  HADD2.F32 R15, -RZ, R29.H0_H0 ;  /* 0x2000001dff0f7230 */ /* 0x000fe40000004100 */
[----:B------:R-:W-:Y:S02]  /*3f40*/  FFMA.FTZ R12, R9, R12, R16 ;  /* 0x0000000c090c7223 */ /* 0x000fe40000010010 */
[----:B------:R-:W-:Y:S01]  /*3f50*/  F2FP.F16.F32.PACK_AB R8, RZ, R8 ;  /* 0x00000008ff08723e */ /* 0x000fe200000000ff */
[----:B------:R-:W-:Y:S01]  /*3f60*/  FMUL.FTZ R10, R15, R10 ;  /* 0x0000000a0f0a7220 */ /* 0x000fe20000410000 */
[----:B------:R-:W-:-:S02]  /*3f70*/  FMUL.FTZ R12, R17, R12 ;  /* 0x0000000c110c7220 */ /* 0x000fc40000410000 */
[----:B------:R-:W-:Y:S02]  /*3f80*/  PRMT R20, R20, 0x5410, R8 ;  /* 0x0000541014147816 */ /* 0x000fe40000000008 */
[----:B------:R-:W-:Y:S02]  /*3f90*/  F2FP.F16.F32.PACK_AB R10, RZ, R10 ;  /* 0x0000000aff0a723e */ /* 0x000fe400000000ff */
[----:B------:R-:W-:Y:S02]  /*3fa0*/  F2FP.F16.F32.PACK_AB R12, RZ, R12 ;  /* 0x0000000cff0c723e */ /* 0x000fe400000000ff */
[----:B------:R-:W-:Y:S02]  /*3fb0*/  HFMA2.MMA R3, R20, 1, 1, R3 ;  /* 0x3c003c0014037835 */ /* 0x000fe40000000003 */
[----:B------:R-:W-:-:S05]  /*3fc0*/  PRMT R10, R10, 0x5410, R12 ;  /* 0x000054100a0a7816 */ /* 0x000fca000000000c */
[----:B------:R-:W-:-:S07]  /*3fd0*/  HADD2 R2, R10, R2 ;  /* 0x000000020a027230 */ /* 0x000fce0000000000 */
.L_x_4631:
[----:B------:R-:W-:Y:S01]  /*3fe0*/  VIADD R7, R7, 0x20 ;  /* 0x0000002007077836 */ /* 0x000fe20000000000 */
[----:B------:R-:W-:Y:S01]  /*3ff0*/  UIADD3 UR4, UR4, 0x40, URZ ;  /* 0x0000004004047890 */ /* 0x000fe2000fffe03f */
[----:B------:R-:W-:-:S03]  /*4000*/  IMAD.WIDE R30, R5, 0x8, R30 ;  /* 0x00000008051e7825 */ /* 0x000fc600078e021e */
[----:B------:R-:W-:Y:S01]  /*4010*/  ISETP.GE.AND P0, PT, R7, UR5, PT ;  /* 0x0000000507007c0c */ /* 0x000fe2000bf06270 */
[----:B------:R-:W-:Y:S01]  /*4020*/  IMAD.WIDE R18, R5, 0x8, R26 ;  /* 0x0000000805127825 */ /* 0x000fe200078e021a */
[----:B------:R-:W-:Y:S02]  /*4030*/  ISETP.LT.AND P2, PT, R7, R24, PT ;  /* 0x000000180700720c */ /* 0x000fe40003f41270 */
[----:B------:R-:W-:Y:S01]  /*4040*/  MOV R16, R30 ;  /* 0x0000001e00107202 */ /* 0x000fe20000000f00 */
[----:B------:R-:W-:-:S10]  /*4050*/  IMAD.MOV.U32 R17, RZ, RZ, R31 ;  /* 0x000000ffff117224 */ /* 0x000fd400078e001f */
[----:B------:R-:W-:Y:S05]  /*4060*/  @!P0 BRA P2, `(.L_x_4632) ;  /* 0xffffffcc00348947 */ /* 0x000fea000103ffff */
.L_x_4627:
[----:B------:R-:W-:Y:S01]  /*4070*/  ISETP.GE.AND P0, PT, R7, R24, PT ;  /* 0x000000180700720c */ /* 0x000fe20003f06270 */
[----:B------:R-:W-:-:S03]  /*4080*/  ULDC UR5, c[0x0][0x25c] ;  /* 0x0000970000057ab9 */ /* 0x000fc60000000800 */
[----:B------:R-:W-:-:S13]  /*4090*/  ISETP.GE.OR P0, PT, R7, UR5, P0 ;  /* 0x0000000507007c0c */ /* 0x000fda0008706670 */
[----:B------:R-:W-:Y:S05]  /*40a0*/  @P0 BRA `(.L_x_4633) ;  /* 0x00000018001c0947 */ /* 0x000fea0003800000 */
[----:B------:R-:W-:Y:S01]  /*40b0*/  SHF.R.S32.HI R25, RZ, 0x1f, R5 ;  /* 0x0000001fff197819 */ /* 0x000fe20000011405 */
[----:B------:R-:W-:-:S06]  /*40c0*/  ULDC UR5, c[0x0][0x25c] ;  /* 0x0000970000057ab9 */ /* 0x000fcc0000000800 */
.L_x_4636:
[----:B------:R-:W-:Y:S01]  /*40d0*/  ISETP.NE.AND P0, PT, R7, R0, PT ;  /* 0x000000000700720c */ /* 0x000fe20003f05270 */
[----:B------:R-:W2:-:S12]  /*40e0*/  LDC R5, c[0x0][0x23c] ;  /* 0x00008f00ff057b82 */ /* 0x000e980000000800 */
[----:B-----5:R-:W3:Y:S01]  /*40f0*/  @!P0 LDC.64 R10, c[0x0][0x248] ;  /* 0x00009200ff0a8b82 */ /* 0x020ee20000000a00 */
[----:B------:R-:W-:Y:S01]  /*4100*/  @!P0 IADD3 R4, R4, 0x1, RZ ;  /* 0x0000000104048810 */ /* 0x000fe20007ffe0ff */
[----:B0-----:R-:W-:Y:S01]  /*4110*/  IMAD.MOV.U32 R27, RZ, RZ, R19 ;  /* 0x000000ffff1b7224 */ /* 0x001fe200078e0013 */
[----:B------:R-:W-:Y:S02]  /*4120*/  MOV R26, R18 ;  /* 0x00000012001a7202 */ /* 0x000fe40000000f00 */
[----:B------:R-:W-:Y:S01]  /*4130*/  @!P0 LEA R9, R7, 0x1, 0x1 ;  /* 0x0000000107098811 */ /* 0x000fe200078e08ff */
[----:B------:R-:W-:Y:S02]  /*4140*/  @!P0 IMAD R8, R4, 0x8, R1 ;  /* 0x0000000804088824 */ /* 0x000fe400078e0201 */
[----:B-1----:R-:W4:Y:S01]  /*4150*/  LDG.E.128.CONSTANT R20, desc[UR6][R26.64] ;  /* 0x000000061a147981 */ /* 0x002f22000c1e9d00 */
[----:B--2---:R-:W-:-:S04]  /*4160*/  IMAD.WIDE R16, R5, 0x4, R26 ;  /* 0x0000000405107825 */ /* 0x004fc800078e021a */
[----:B------:R-:W-:Y:S02]  /*4170*/  IMAD.WIDE R12, R5, 0x4, R16 ;  /* 0x00000004050c7825 */ /* 0x000fe400078e0210 */
[----:B------:R-:W2:Y:S02]  /*4180*/  LDG.E.128.CONSTANT R16, desc[UR6][R16.64] ;  /* 0x0000000610107981 */ /* 0x000ea4000c1e9d00 */
[----:B---3--:R-:W-:Y:S02]  /*4190*/  @!P0 IMAD.WIDE R10, R9, 0x2, R10 ;  /* 0x00000002090a8825 */ /* 0x008fe400078e020a */
[----:B------:R-:W3:Y:S04]  /*41a0*/  LDG.E.128.CONSTANT R12, desc[UR6][R12.64] ;  /* 0x000000060c0c7981 */ /* 0x000ee8000c1e9d00 */
[----:B------:R-:W2:Y:S04]  /*41b0*/  @!P0 LDL.64 R8, [R8] ;  /* 0x0000000008088983 */ /* 0x000ea80000100a00 */
[----:B------:R4:W3:Y:S01]  /*41c0*/  @!P0 LDG.E.U16.CONSTANT R10, desc[UR6][R10.64] ;  /* 0x000000060a0a8981 */ /* 0x0008e2000c1e9500 */
[----:B------:R-:W-:-:S04]  /*41d0*/  PRMT R30, R6, 0x9910, RZ ;  /* 0x00009910061e7816 */ /* 0x000fc800000000ff */
[----:B------:R-:W-:Y:S02]  /*41e0*/  ISETP.EQ.OR P2, PT, R30, RZ, P1 ;  /* 0x000000ff1e00720c */ /* 0x000fe40000f42670 */
[----:B----4-:R-:W-:Y:S02]  /*41f0*/  SHF.R.U32.HI R11, RZ, 0xc, R22 ;  /* 0x0000000cff0b7819 */ /* 0x010fe40000011616 */
[----:B------:R-:W-:Y:S02]  /*4200*/  SHF.R.U32.HI R30, RZ, 0xc, R23 ;  /* 0x0000000cff1e7819 */ /* 0x000fe40000011617 */
[----:B------:R-:W-:Y:S02]  /*4210*/  LOP3.LUT R11, R11, 0xf000f, RZ, 0xc0, !PT ;  /* 0x000f000f0b0b7812 */ /* 0x000fe400078ec0ff */
[----:B------:R-:W-:Y:S02]  /*4220*/  LOP3.LUT R30, R30, 0xf000f, RZ, 0xc0, !PT ;  /* 0x000f000f1e1e7812 */ /* 0x000fe400078ec0ff */
[----:B--2---:R-:W-:-:S02]  /*4230*/  @!P0 PRMT R28, R8, 0x7610, R28 ;  /* 0x00007610081c8816 */ /* 0x004fc4000000001c */
[----:B------:R-:W-:Y:S02]  /*4240*/  @!P0 PRMT R29, R9, 0x7610, R29 ;  /* 0x00007610091d8816 */ /* 0x000fe4000000001d */
[----:B------:R-:W-:Y:S02]  /*4250*/  @!P0 PRMT R28, R28, 0x7610, R8 ;  /* 0x000076101c1c8816 */ /* 0x000fe40000000008 */
[----:B------:R-:W-:Y:S02]  /*4260*/  @!P0 PRMT R29, R29, 0x7610, R9 ;  /* 0x000076101d1d8816 */ /* 0x000fe40000000009 */
[----:B------:R-:W-:Y:S02]  /*4270*/  SHF.R.U32.HI R8, RZ, 0xc, R20 ;  /* 0x0000000cff087819 */ /* 0x000fe40000011614 */
[----:B------:R-:W-:Y:S02]  /*4280*/  SHF.R.U32.HI R9, RZ, 0xc, R21 ;  /* 0x0000000cff097819 */ /* 0x000fe40000011615 */
[----:B---3--:R-:W-:-:S02]  /*4290*/  @!P0 IADD3 R0, R10, R7, RZ ;  /* 0x000000070a008210 */ /* 0x008fc40007ffe0ff */
[----:B------:R-:W-:Y:S02]  /*42a0*/  LOP3.LUT R8, R8, 0xf000f, RZ, 0xc0, !PT ;  /* 0x000f000f08087812 */ /* 0x000fe400078ec0ff */
[----:B------:R-:W-:Y:S02]  /*42b0*/  LOP3.LUT R10, R9, 0xf000f, RZ, 0xc0, !PT ;  /* 0x000f000f090a7812 */ /* 0x000fe400078ec0ff */
[----:B------:R-:W-:Y:S02]  /*42c0*/  SHF.R.U32.HI R31, RZ, 0x8, R12 ;  /* 0x00000008ff1f7819 */ /* 0x000fe4000001160c */
[----:B------:R-:W-:Y:S02]  /*42d0*/  SHF.R.U32.HI R37, RZ, 0x8, R13 ;  /* 0x00000008ff257819 */ /* 0x000fe4000001160d */
[----:B------:R-:W-:Y:S02]  /*42e0*/  SHF.R.U32.HI R36, RZ, 0x8, R14 ;  /* 0x00000008ff247819 */ /* 0x000fe4000001160e */
[----:B------:R-:W-:-:S02]  /*42f0*/  SHF.R.U32.HI R35, RZ, 0x8, R15 ;  /* 0x00000008ff237819 */ /* 0x000fc4000001160f */
[----:B------:R-:W-:Y:S02]  /*4300*/  LOP3.LUT R31, R8, 0x300030, R31, 0xf8, !PT ;  /* 0x00300030081f7812 */ /* 0x000fe400078ef81f */
[----:B------:R-:W-:Y:S02]  /*4310*/  LOP3.LUT R37, R10, 0x300030, R37, 0xf8, !PT ;  /* 0x003000300a257812 */ /* 0x000fe400078ef825 */
        /* <DEDUP_REMOVED lines=14> */
[----:B------:R-:W-:Y:S02]  /*4400*/  LOP3.LUT R30, R9, 0x300030, R30, 0xf8, !PT ;  /* 0x00300030091e7812 */ /* 0x000fe400078ef81e */
[----:B------:R-:W-:-:S02]  /*4410*/  LOP3.LUT R34, R11, 0x300030, R34, 0xf8, !PT ;  /* 0x003000300b227812 */ /* 0x000fc400078ef822 */
[----:B------:R-:W-:Y:S02]  /*4420*/  LOP3.LUT R33, R38, 0x300030, R33, 0xf8, !PT ;  /* 0x0030003026217812 */ /* 0x000fe400078ef821 */
[----:B------:R-:W-:Y:S01]  /*4430*/  LOP3.LUT R32, R39, 0x300030, R32, 0xf8, !PT ;  /* 0x0030003027207812 */ /* 0x000fe200078ef820 */
[----:B------:R-:W-:Y:S06]  /*4440*/  @P2 BRA `(.L_x_4634) ;  /* 0x0000000800382947 */ /* 0x000fec0003800000 */
[----:B------:R-:W0:Y:S01]  /*4450*/  LDS.128 R8, [UR4] ;  /* 0x00000004ff087984 */ /* 0x000e220008000c00 */
[----:B------:R-:W-:Y:S02]  /*4460*/  LOP3.LUT R45, R20, 0x3f003f, RZ, 0xc0, !PT ;  /* 0x003f003f142d7812 */ /* 0x000fe400078ec0ff */
[----:B------:R-:W-:Y:S02]  /*4470*/  SHF.R.U32.HI R20, RZ, 0x6, R20 ;  /* 0x00000006ff147819 */ /* 0x000fe40000011614 */
[----:B------:R-:W-:Y:S02]  /*4480*/  LOP3.LUT R45, R45, 0x64006400, RZ, 0xfc, !PT ;  /* 0x640064002d2d7812 */ /* 0x000fe400078efcff */
[----:B------:R-:W-:Y:S02]  /*4490*/  LOP3.LUT R39, R22, 0x3f003f, RZ, 0xc0, !PT ;  /* 0x003f003f16277812 */ /* 0x000fe400078ec0ff */
[----:B------:R-:W-:Y:S01]  /*44a0*/  LOP3.LUT R20, R20, 0x3f003f, RZ, 0xc0, !PT ;  /* 0x003f003f14147812 */ /* 0x000fe200078ec0ff */
[----:B------:R-:W-:Y:S01]  /*44b0*/  HADD2 R45, R45, -1056, -1056 ;  /* 0xe420e4202d2d7430 */ /* 0x000fe20000000000 */
[----:B------:R-:W-:-:S02]  /*44c0*/  LOP3.LUT R39, R39, 0x64006400, RZ, 0xfc, !PT ;  /* 0x6400640027277812 */ /* 0x000fc400078efcff */
[----:B------:R-:W-:Y:S02]  /*44d0*/  SHF.R.U32.HI R22, RZ, 0x6, R22 ;  /* 0x00000006ff167819 */ /* 0x000fe40000011616 */
[----:B------:R-:W-:Y:S01]  /*44e0*/  LOP3.LUT R43, R21, 0x3f003f, RZ, 0xc0, !PT ;  /* 0x003f003f152b7812 */ /* 0x000fe200078ec0ff */
[----:B------:R-:W-:Y:S01]  /*44f0*/  HADD2 R39, R39, -1056, -1056 ;  /* 0xe420e42027277430 */ /* 0x000fe20000000000 */
[----:B------:R-:W-:Y:S02]  /*4500*/  SHF.R.U32.HI R21, RZ, 0x6, R21 ;  /* 0x00000006ff157819 */ /* 0x000fe40000011615 */
[----:B------:R-:W-:Y:S02]  /*4510*/  LOP3.LUT R20, R20, 0x64006400, RZ, 0xfc, !PT ;  /* 0x6400640014147812 */ /* 0x000fe400078efcff */
[----:B------:R-:W-:Y:S02]  /*4520*/  LOP3.LUT R22, R22, 0x3f003f, RZ, 0xc0, !PT ;  /* 0x003f003f16167812 */ /* 0x000fe400078ec0ff */
[----:B------:R-:W-:Y:S01]  /*4530*/  LOP3.LUT R41, R23, 0x3f003f, RZ, 0xc0, !PT ;  /* 0x003f003f17297812 */ /* 0x000fe200078ec0ff */
[----:B------:R-:W-:Y:S01]  /*4540*/  HADD2 R20, R20, -1056, -1056 ;  /* 0xe420e42014147430 */ /* 0x000fe20000000000 */
[----:B------:R-:W-:-:S02]  /*4550*/  LOP3.LUT R43, R43, 0x64006400, RZ, 0xfc, !PT ;  /* 0x640064002b2b7812 */ /* 0x000fc400078efcff */
[----:B------:R-:W-:Y:S02]  /*4560*/  LOP3.LUT R21, R21, 0x3f003f, RZ, 0xc0, !PT ;  /* 0x003f003f15157812 */ /* 0x000fe400078ec0ff */
[----:B------:R-:W-:Y:S01]  /*4570*/  SHF.R.U32.HI R23, RZ, 0x6, R23 ;  /* 0x00000006ff177819 */ /* 0x000fe20000011617 */
        /* <DEDUP_REMOVED lines=8> */
[-C--:B0-----:R-:W-:Y:S01]  /*4600*/  HFMA2.MMA R45, R45, R8.reuse, RZ ;  /* 0x000000082d2d7235 */ /* 0x081fe200000000ff */
[----:B------:R-:W-:Y:S01]  /*4610*/  LOP3.LUT R23, R23, 0x64006400, RZ, 0xfc, !PT ;  /* 0x6400640017177812 */ /* 0x000fe200078efcff */
[----:B------:R-:W-:Y:S01]  /*4620*/  HFMA2.MMA R39, R39, R8, RZ ;  /* 0x0000000827277235 */ /* 0x000fe200000000ff */
[-C--:B------:R-:W-:Y:S01]  /*4630*/  HFMA2 R43, R43, R8.reuse, RZ.H0_H0 ;  /* 0x000000082b2b7231 */ /* 0x080fe200000400ff */
[----:B------:R-:W-:Y:S01]  /*4640*/  LOP3.LUT R36, R36, 0x64006400, RZ, 0xfc, !PT ;  /* 0x6400640024247812 */ /* 0x000fe200078efcff */
[----:B------:R-:W-:Y:S01]  /*4650*/  HFMA2 R8, R41, R8, RZ.H0_H0 ;  /* 0x0000000829087231 */ /* 0x000fe200000400ff */
[----:B------:R-:W-:Y:S01]  /*4660*/  LOP3.LUT R30, R30, 0x64006400, RZ, 0xfc, !PT ;  /* 0x640064001e1e7812 */ /* 0x000fe200078efcff */
[----:B------:R-:W-:Y:S01]  /*4670*/  HADD2 R23, R23, -1056, -1056 ;  /* 0xe420e42017177430 */ /* 0x000fe20000000000 */
[-C--:B------:R-:W-:Y:S01]  /*4680*/  HFMA2.MMA R45, R20, R9.reuse, R45 ;  /* 0x00000009142d7235 */ /* 0x080fe2000000002d */
[----:B------:R-:W-:Y:S01]  /*4690*/  HADD2 R20, R21, -1056, -1056 ;  /* 0xe420e42015147430 */ /* 0x000fe20000000000 */
[----:B------:R-:W-:Y:S01]  /*46a0*/  HFMA2.MMA R38, R22, R9, R39 ;  /* 0x0000000916267235 */ /* 0x000fe20000000027 */
[----:B------:R-:W-:Y:S01]  /*46b0*/  LOP3.LUT R21, R17, 0x3f003f, RZ, 0xc0, !PT ;  /* 0x003f003f11157812 */ /* 0x000fe200078ec0ff */
[-C--:B------:R-:W-:Y:S01]  /*46c0*/  HFMA2 R8, R23, R9.reuse, R8 ;  /* 0x0000000917087231 */ /* 0x080fe20000000008 */
[----:B------:R-:W-:Y:S01]  /*46d0*/  LOP3.LUT R22, R18, 0x3f003f, RZ, 0xc0, !PT ;  /* 0x003f003f12167812 */ /* 0x000fe200078ec0ff */
[----:B------:R-:W-:Y:S01]  /*46e0*/  HFMA2 R43, R20, R9, R43 ;  /* 0x00000009142b7231 */ /* 0x000fe2000000002b */
        /* <DEDUP_REMOVED lines=8> */
[----:B------:R-:W-:Y:S01]  /*4770*/  SHF.R.U32.HI R17, RZ, 0x6, R17 ;  /* 0x00000006ff117819 */ /* 0x000fe20000011611 */
[----:B------:R-:W-:Y:S01]  /*4780*/  HADD2 R40, R9, -1056, -1056 ;  /* 0xe420e42009287430 */ /* 0x000fe20000000000 */
[----:B------:R-:W-:Y:S01]  /*4790*/  LOP3.LUT R20, R20, 0x64006400, RZ, 0xfc, !PT ;  /* 0x6400640014147812 */ /* 0x000fe200078efcff */
[-C--:B------:R-:W-:Y:S01]  /*47a0*/  HFMA2 R9, R42, R10.reuse, R43 ;  /* 0x0000000a2a097231 */ /* 0x080fe2000000002b */
[----:B------:R-:W-:Y:S01]  /*47b0*/  SHF.R.U32.HI R16, RZ, 0x6, R16 ;  /* 0x00000006ff107819 */ /* 0x000fe20000011610 */
[-C--:B------:R-:W-:Y:S01]  /*47c0*/  HFMA2.MMA R38, R21, R10.reuse, R38 ;  /* 0x0000000a15267235 */ /* 0x080fe20000000026 */
[----:B------:R-:W-:Y:S01]  /*47d0*/  LOP3.LUT R17, R17, 0x3f003f, RZ, 0xc0, !PT ;  /* 0x003f003f11117812 */ /* 0x000fe200078ec0ff */
[----:B------:R-:W-:Y:S01]  /*47e0*/  HADD2 R39, R20, -1056, -1056 ;  /* 0xe420e42014277430 */ /* 0x000fe20000000000 */
[----:B------:R-:W-:Y:S01]  /*47f0*/  LOP3.LUT R16, R16, 0x3f003f, RZ, 0xc0, !PT ;  /* 0x003f003f10107812 */ /* 0x000fe200078ec0ff */
[----:B------:R-:W0:Y:S01]  /*4800*/  LDS.128 R20, [UR4+0x10] ;  /* 0x00001004ff147984 */ /* 0x000e220008000c00 */
[----:B------:R-:W-:Y:S01]  /*4810*/  SHF.R.U32.HI R18, RZ, 0x6, R18 ;  /* 0x00000006ff127819 */ /* 0x000fe20000011612 */
[----:B------:R-:W-:Y:S01]  /*4820*/  HFMA2.MMA R45, R40, R10, R45 ;  /* 0x0000000a282d7235 */ /* 0x000fe2000000002d */
[----:B------:R-:W-:Y:S01]  /*4830*/  LOP3.LUT R17, R17, 0x64006400, RZ, 0xfc, !PT ;  /* 0x6400640011117812 */ /* 0x000fe200078efcff */
[----:B------:R-:W-:Y:S01]  /*4840*/  HFMA2 R8, R39, R10, R8 ;  /* 0x0000000a27087231 */ /* 0x000fe20000000008 */
[----:B------:R-:W-:-:S02]  /*4850*/  SHF.R.U32.HI R19, RZ, 0x6, R19 ;  /* 0x00000006ff137819 */ /* 0x000fc40000011613 */
[----:B------:R-:W-:Y:S01]  /*4860*/  LOP3.LUT R16, R16, 0x64006400, RZ, 0xfc, !PT ;  /* 0x6400640010107812 */ /* 0x000fe200078efcff */
[----:B------:R-:W-:Y:S01]  /*4870*/  HADD2 R10, R17, -1056, -1056 ;  /* 0xe420e420110a7430 */ /* 0x000fe20000000000 */
[----:B------:R-:W-:Y:S02]  /*4880*/  LOP3.LUT R18, R18, 0x3f003f, RZ, 0xc0, !PT ;  /* 0x003f003f12127812 */ /* 0x000fe400078ec0ff */
[----:B------:R-:W-:Y:S01]  /*4890*/  LOP3.LUT R19, R19, 0x3f003f, RZ, 0xc0, !PT ;  /* 0x003f003f13137812 */ /* 0x000fe200078ec0ff */
[----:B------:R-:W-:Y:S01]  /*48a0*/  HADD2 R16, R16, -1056, -1056 ;  /* 0xe420e42010107430 */ /* 0x000fe20000000000 */
[----:B------:R-:W-:Y:S01]  /*48b0*/  LOP3.LUT R18, R18, 0x64006400, RZ, 0xfc, !PT ;  /* 0x6400640012127812 */ /* 0x000fe200078efcff */
[----:B------:R-:W-:Y:S01]  /*48c0*/  HFMA2 R10, R10, R11, R9 ;  /* 0x0000000b0a0a7231 */ /* 0x000fe20000000009 */
[----:B------:R-:W-:Y:S02]  /*48d0*/  LOP3.LUT R19, R19, 0x64006400, RZ, 0xfc, !PT ;  /* 0x6400640013137812 */ /* 0x000fe400078efcff */
[----:B------:R-:W-:Y:S01]  /*48e0*/  LOP3.LUT R9, R12, 0x3f003f, RZ, 0xc0, !PT ;  /* 0x003f003f0c097812 */ /* 0x000fe200078ec0ff */
[----:B------:R-:W-:Y:S01]  /*48f0*/  HADD2 R17, R18, -1056, -1056 ;  /* 0xe420e42012117430 */ /* 0x000fe20000000000 */
[----:B------:R-:W-:Y:S01]  /*4900*/  HFMA2.MMA R45, R16, R11, R45 ;  /* 0x0000000b102d7235 */ /* 0x000fe2000000002d */
[----:B------:R-:W-:Y:S01]  /*4910*/  LOP3.LUT R16, R14, 0x3f003f, RZ, 0xc0, !PT ;  /* 0x003f003f0e107812 */ /* 0x000fe200078ec0ff */
[----:B------:R-:W-:Y:S01]  /*4920*/  HADD2 R19, R19, -1056, -1056 ;  /* 0xe420e42013137430 */ /* 0x000fe20000000000 */
[----:B------:R-:W-:-:S02]  /*4930*/  SHF.R.U32.HI R12, RZ, 0x6, R12 ;  /* 0x00000006ff0c7819 */ /* 0x000fc4000001160c */
[----:B------:R-:W-:Y:S01]  /*4940*/  LOP3.LUT R9, R9, 0x64006400, RZ, 0xfc, !PT ;  /* 0x6400640009097812 */ /* 0x000fe200078efcff */
[----:B------:R-:W-:Y:S01]  /*4950*/  HFMA2.MMA R38, R17, R11, R38 ;  /* 0x0000000b11267235 */ /* 0x000fe20000000026 */
[----:B------:R-:W-:Y:S01]  /*4960*/  SHF.R.U32.HI R14, RZ, 0x6, R14 ;  /* 0x00000006ff0e7819 */ /* 0x000fe2000001160e */
[----:B------:R-:W-:Y:S01]  /*4970*/  HFMA2 R8, R19, R11, R8 ;  /* 0x0000000b13087231 */ /* 0x000fe20000000008 */
[----:B------:R-:W-:Y:S01]  /*4980*/  LOP3.LUT R16, R16, 0x64006400, RZ, 0xfc, !PT ;  /* 0x6400640010107812 */ /* 0x000fe200078efcff */
[----:B------:R-:W-:Y:S01]  /*4990*/  HADD2 R18, R9, -1056, -1056 ;  /* 0xe420e42009127430 */ /* 0x000fe20000000000 */
[----:B------:R-:W-:Y:S02]  /*49a0*/  LOP3.LUT R12, R12, 0x3f003f, RZ, 0xc0, !PT ;  /* 0x003f003f0c0c7812 */ /* 0x000fe400078ec0ff */
[----:B------:R-:W-:Y:S01]  /*49b0*/  LOP3.LUT R11, R13, 0x3f003f, RZ, 0xc0, !PT ;  /* 0x003f003f0d0b7812 */ /* 0x000fe200078ec0ff */
[----:B------:R-:W-:Y:S01]  /*49c0*/  HADD2 R9, R16, -1056, -1056 ;  /* 0xe420e42010097430 */ /* 0x000fe20000000000 */
[----:B------:R-:W-:-:S02]  /*49d0*/  LOP3.LUT R14, R14, 0x3f003f, RZ, 0xc0, !PT ;  /* 0x003f003f0e0e7812 */ /* 0x000fc400078ec0ff */
[----:B------:R-:W-:Y:S02]  /*49e0*/  LOP3.LUT R12, R12, 0x64006400, RZ, 0xfc, !PT ;  /* 0x640064000c0c7812 */ /* 0x000fe400078efcff */
[----:B------:R-:W-:Y:S01]  /*49f0*/  LOP3.LUT R11, R11, 0x64006400, RZ, 0xfc, !PT ;  /* 0x640064000b0b7812 */ /* 0x000fe200078efcff */
[-C--:B0-----:R-:W-:Y:S01]  /*4a00*/  HFMA2.MMA R45, R18, R20.reuse, R45 ;  /* 0x00000014122d7235 */ /* 0x081fe2000000002d */
[----:B------:R-:W-:Y:S01]  /*4a10*/  LOP3.LUT R14, R14, 0x64006400, RZ, 0xfc, !PT ;  /* 0x640064000e0e7812 */ /* 0x000fe200078efcff */
[----:B------:R-:W-:Y:S01]  /*4a20*/  HADD2 R12, R12, -1056, -1056 ;  /* 0xe420e4200c0c7430 */ /* 0x000fe20000000000 */
[----:B------:R-:W-:Y:S01]  /*4a30*/  HFMA2.MMA R38, R9, R20, R38 ;  /* 0x0000001409267235 */ /* 0x000fe20000000026 */
[----:B------:R-:W-:Y:S01]  /*4a40*/  HADD2 R11, R11, -1056, -1056 ;  /* 0xe420e4200b0b7430 */ /* 0x000fe20000000000 */
[----:B------:R-:W-:Y:S01]  /*4a50*/  SHF.R.U32.HI R13, RZ, 0x6, R13 ;  /* 0x00000006ff0d7819 */ /* 0x000fe2000001160d */
[----:B------:R-:W-:Y:S01]  /*4a60*/  HADD2 R9, R14, -1056, -1056 ;  /* 0xe420e4200e097430 */ /* 0x000fe20000000000 */
[----:B------:R-:W-:Y:S01]  /*4a70*/  LOP3.LUT R17, R15, 0x3f003f, RZ, 0xc0, !PT ;  /* 0x003f003f0f117812 */ /* 0x000fe200078ec0ff */
[----:B------:R-:W-:Y:S01]  /*4a80*/  HFMA2 R10, R11, R20, R10 ;  /* 0x000000140b0a7231 */ /* 0x000fe2000000000a */
[----:B------:R-:W-:Y:S01]  /*4a90*/  SHF.R.U32.HI R15, RZ, 0x6, R15 ;  /* 0x00000006ff0f7819 */ /* 0x000fe2000001160f */
[-C--:B------:R-:W-:Y:S01]  /*4aa0*/  HFMA2.MMA R11, R12, R21.reuse, R45 ;  /* 0x000000150c0b7235 */ /* 0x080fe2000000002d */
[----:B------:R-:W-:Y:S01]  /*4ab0*/  LOP3.LUT R13, R13, 0x3f003f, RZ, 0xc0, !PT ;  /* 0x003f003f0d0d7812 */ /* 0x000fe200078ec0ff */
[----:B------:R-:W-:Y:S01]  /*4ac0*/  HADD2 R12, R31, -1056, -1056 ;  /* 0xe420e4201f0c7430 */ /* 0x000fe20000000000 */
[----:B------:R-:W-:Y:S01]  /*4ad0*/  HFMA2.MMA R38, R9, R21, R38 ;  /* 0x0000001509267235 */ /* 0x000fe20000000026 */
[----:B------:R-:W-:Y:S01]  /*4ae0*/  LOP3.LUT R17, R17, 0x64006400, RZ, 0xfc, !PT ;  /* 0x6400640011117812 */ /* 0x000fe200078efcff */
[----:B------:R-:W-:Y:S01]  /*4af0*/  HADD2 R9, R36, -1056, -1056 ;  /* 0xe420e42024097430 */ /* 0x000fe20000000000 */
[----:B------:R-:W-:-:S02]  /*4b00*/  LOP3.LUT R15, R15, 0x3f003f, RZ, 0xc0, !PT ;  /* 0x003f003f0f0f7812 */ /* 0x000fc400078ec0ff */
[----:B------:R-:W-:Y:S01]  /*4b10*/  LOP3.LUT R13, R13, 0x64006400, RZ, 0xfc, !PT ;  /* 0x640064000d0d7812 */ /* 0x000fe200078efcff */
[-C--:B------:R-:W-:Y:S01]  /*4b20*/  HFMA2.MMA R11, R12, R22.reuse, R11 ;  /* 0x000000160c0b7235 */ /* 0x080fe2000000000b */
[----:B------:R-:W-:Y:S01]  /*4b30*/  LOP3.LUT R15, R15, 0x64006400, RZ, 0xfc, !PT ;  /* 0x640064000f0f7812 */ /* 0x000fe200078efcff */
[----:B------:R-:W-:Y:S01]  /*4b40*/  HADD2 R17, R17, -1056, -1056 ;  /* 0xe420e42011117430 */ /* 0x000fe20000000000 */
[----:B------:R-:W-:Y:S01]  /*4b50*/  LOP3.LUT R33, R33, 0x64006400, RZ, 0xfc, !PT ;  /* 0x6400640021217812 */ /* 0x000fe200078efcff */
[----:B------:R-:W-:Y:S01]  /*4b60*/  HADD2 R13, R13, -1056, -1056 ;  /* 0xe420e4200d0d7430 */ /* 0x000fe20000000000 */
        /* <DEDUP_REMOVED lines=8> */
[----:B------:R-:W-:Y:S01]  /*4bf0*/  HFMA2.MMA R11, R30, R23, R11 ;  /* 0x000000171e0b7235 */ /* 0x000fe2000000000b */
[----:B------:R-:W-:-:S02]  /*4c00*/  HFMA2 R10, R13, R21, R10 ;  /* 0x000000150d0a7231 */ /* 0x000fc4000000000a */
[----:B------:R-:W-:Y:S02]  /*4c10*/  HADD2 R37, R37, -1056, -1056 ;  /* 0xe420e42025257430 */ /* 0x000fe40000000000 */
[----:B------:R-:W-:Y:S01]  /*4c20*/  HFMA2 R8, R15, R21, R8 ;  /* 0x000000150f087231 */ /* 0x000fe20000000008 */
[----:B------:R-:W-:Y:S01]  /*4c30*/  HFMA2.MMA R38, R33, R23, R38 ;  /* 0x0000001721267235 */ /* 0x000fe20000000026 */
[----:B------:R-:W-:Y:S02]  /*4c40*/  HADD2 R35, R35, -1056, -1056 ;  /* 0xe420e42023237430 */ /* 0x000fe40000000000 */
        /* <DEDUP_REMOVED lines=14> */
.L_x_4634:
[----:B------:R-:W-:Y:S05]  /*4d30*/  @P2 BRA `(.L_x_4635) ;  /* 0x0000000800d82947 */ /* 0x000fea0003800000 */
[----:B------:R-:W-:Y:S01]  /*4d40*/  IMAD R9, R25, 0xc, RZ ;  /* 0x0000000c19097824 */ /* 0x000fe200078e02ff */
[----:B------:R-:W0:Y:S01]  /*4d50*/  LDS.128 R20, [UR4+0x20] ;  /* 0x00002004ff147984 */ /* 0x000e220008000c00 */
[----:B------:R-:W-:-:S04]  /*4d60*/  IMAD.WIDE.U32 R34, R5, 0xc, R26 ;  /* 0x0000000c05227825 */ /* 0x000fc800078e001a */
[----:B------:R-:W-:-:S05]  /*4d70*/  IMAD.IADD R35, R35, 0x1, R9 ;  /* 0x0000000123237824 */ /* 0x000fca00078e0209 */
[----:B------:R-:W2:Y:S01]  /*4d80*/  LDG.E.128.CONSTANT R8, desc[UR6][R34.64] ;  /* 0x0000000622087981 */ /* 0x000ea2000c1e9d00 */
[----:B------:R-:W-:-:S05]  /*4d90*/  IMAD.WIDE R36, R5, 0x4, R34 ;  /* 0x0000000405247825 */ /* 0x000fca00078e0222 */
[----:B------:R1:W3:Y:S01]  /*4da0*/  LDG.E.128.CONSTANT R12, desc[UR6][R36.64] ;  /* 0x00000006240c7981 */ /* 0x0002e2000c1e9d00 */
[----:B------:R-:W-:-:S06]  /*4db0*/  IMAD.WIDE R16, R5, 0x4, R36 ;  /* 0x0000000405107825 */ /* 0x000fcc00078e0224 */
[----:B------:R-:W4:Y:S01]  /*4dc0*/  LDG.E.128.CONSTANT R16, desc[UR6][R16.64] ;  /* 0x0000000610107981 */ /* 0x000f22000c1e9d00 */
[----:B--2---:R-:W-:Y:S02]  /*4dd0*/  LOP3.LUT R39, R9, 0x3f003f, RZ, 0xc0, !PT ;  /* 0x003f003f09277812 */ /* 0x004fe400078ec0ff */
[--C-:B------:R-:W-:Y:S02]  /*4de0*/  SHF.R.U32.HI R32, RZ, 0xc, R9.reuse ;  /* 0x0000000cff207819 */ /* 0x100fe40000011609 */
[----:B------:R-:W-:Y:S02]  /*4df0*/  SHF.R.U32.HI R9, RZ, 0x6, R9 ;  /* 0x00000006ff097819 */ /* 0x000fe40000011609 */
[----:B------:R-:W-:Y:S02]  /*4e00*/  LOP3.LUT R38, R8, 0x3f003f, RZ, 0xc0, !PT ;  /* 0x003f003f08267812 */ /* 0x000fe400078ec0ff */
[----:B------:R-:W-:Y:S02]  /*4e10*/  LOP3.LUT R40, R10, 0x3f003f, RZ, 0xc0, !PT ;  /* 0x003f003f0a287812 */ /* 0x000fe400078ec0ff */
[----:B-1----:R-:W-:-:S02]  /*4e20*/  LOP3.LUT R37, R9, 0x3f003f, RZ, 0xc0, !PT ;  /* 0x003f003f09257812 */ /* 0x002fc400078ec0ff */
[----:B------:R-:W-:Y:S02]  /*4e30*/  LOP3.LUT R35, R39, 0x64006400, RZ, 0xfc, !PT ;  /* 0x6400640027237812 */ /* 0x000fe400078efcff */
[--C-:B------:R-:W-:Y:S02]  /*4e40*/  SHF.R.U32.HI R31, RZ, 0xc, R8.reuse ;  /* 0x0000000cff1f7819 */ /* 0x100fe40000011608 */
[----:B------:R-:W-:Y:S01]  /*4e50*/  SHF.R.U32.HI R8, RZ, 0x6, R8 ;  /* 0x00000006ff087819 */ /* 0x000fe20000011608 */
[----:B------:R-:W-:Y:S01]  /*4e60*/  HADD2 R35, R35, -1056, -1056 ;  /* 0xe420e42023237430 */ /* 0x000fe20000000000 */
[----:B------:R-:W-:Y:S02]  /*4e70*/  LOP3.LUT R38, R38, 0x64006400, RZ, 0xfc, !PT ;  /* 0x6400640026267812 */ /* 0x000fe400078efcff */
[----:B------:R-:W-:Y:S02]  /*4e80*/  LOP3.LUT R36, R40, 0x64006400, RZ, 0xfc, !PT ;  /* 0x6400640028247812 */ /* 0x000fe400078efcff */
[----:B------:R-:W-:Y:S01]  /*4e90*/  LOP3.LUT R37, R37, 0x64006400, RZ, 0xfc, !PT ;  /* 0x6400640025257812 */ /* 0x000fe200078efcff */
[----:B------:R-:W-:Y:S01]  /*4ea0*/  HADD2 R9, R38, -1056, -1056 ;  /* 0xe420e42026097430 */ /* 0x000fe20000000000 */
[--C-:B------:R-:W-:Y:S01]  /*4eb0*/  SHF.R.U32.HI R33, RZ, 0xc, R10.reuse ;  /* 0x0000000cff217819 */ /* 0x100fe2000001160a */
[----:B------:R-:W-:Y:S01]  /*4ec0*/  HADD2 R39, R36, -1056, -1056 ;  /* 0xe420e42024277430 */ /* 0x000fe20000000000 */
[----:B------:R-:W-:Y:S01]  /*4ed0*/  LOP3.LUT R34, R11, 0x3f003f, RZ, 0xc0, !PT ;  /* 0x003f003f0b227812 */ /* 0x000fe200078ec0ff */
[----:B------:R-:W-:Y:S01]  /*4ee0*/  HADD2 R36, R37, -1056, -1056 ;  /* 0xe420e42025247430 */ /* 0x000fe20000000000 */
[----:B------:R-:W-:Y:S01]  /*4ef0*/  SHF.R.U32.HI R10, RZ, 0x6, R10 ;  /* 0x00000006ff0a7819 */ /* 0x000fe2000001160a */
[----:B0-----:R-:W-:Y:S01]  /*4f00*/  HFMA2 R37, R35, R20, RZ.H0_H0 ;  /* 0x0000001423257231 */ /* 0x001fe200000400ff */
[----:B------:R-:W-:Y:S01]  /*4f10*/  LOP3.LUT R8, R8, 0x3f003f, RZ, 0xc0, !PT ;  /* 0x003f003f08087812 */ /* 0x000fe200078ec0ff */
[----:B------:R-:W-:Y:S01]  /*4f20*/  HFMA2.MMA R9, R9, R20, RZ ;  /* 0x0000001409097235 */ /* 0x000fe200000000ff */
[----:B------:R-:W-:-:S02]  /*4f30*/  LOP3.LUT R34, R34, 0x64006400, RZ, 0xfc, !PT ;  /* 0x6400640022227812 */ /* 0x000fc400078efcff */
[----:B------:R-:W-:Y:S02]  /*4f40*/  LOP3.LUT R8, R8, 0x64006400, RZ, 0xfc, !PT ;  /* 0x6400640008087812 */ /* 0x000fe400078efcff */
[----:B------:R-:W-:Y:S01]  /*4f50*/  LOP3.LUT R35, R10, 0x3f003f, RZ, 0xc0, !PT ;  /* 0x003f003f0a237812 */ /* 0x000fe200078ec0ff */
[----:B------:R-:W-:Y:S01]  /*4f60*/  HADD2 R41, R34, -1056, -1056 ;  /* 0xe420e42022297430 */ /* 0x000fe20000000000 */
[--C-:B------:R-:W-:Y:S01]  /*4f70*/  SHF.R.U32.HI R30, RZ, 0xc, R11.reuse ;  /* 0x0000000cff1e7819 */ /* 0x100fe2000001160b */
[----:B------:R-:W-:Y:S01]  /*4f80*/  HADD2 R34, R8, -1056, -1056 ;  /* 0xe420e42008227430 */ /* 0x000fe20000000000 */
[----:B------:R-:W-:Y:S01]  /*4f90*/  SHF.R.U32.HI R11, RZ, 0x6, R11 ;  /* 0x00000006ff0b7819 */ /* 0x000fe2000001160b */
[----:B------:R-:W-:Y:S01]  /*4fa0*/  HFMA2 R10, R36, R21, R37 ;  /* 0x00000015240a7231 */ /* 0x000fe20000000025 */
[----:B------:R-:W-:Y:S01]  /*4fb0*/  LOP3.LUT R35, R35, 0x64006400, RZ, 0xfc, !PT ;  /* 0x6400640023237812 */ /* 0x000fe200078efcff */
[----:B------:R-:W-:Y:S01]  /*4fc0*/  HFMA2.MMA R8, R39, R20, RZ ;  /* 0x0000001427087235 */ /* 0x000fe200000000ff */
[----:B------:R-:W-:Y:S01]  /*4fd0*/  LOP3.LUT R37, R11, 0x3f003f, RZ, 0xc0, !PT ;  /* 0x003f003f0b257812 */ /* 0x000fe200078ec0ff */
[----:B------:R-:W-:Y:S01]  /*4fe0*/  HFMA2.MMA R9, R34, R21, R9 ;  /* 0x0000001522097235 */ /* 0x000fe20000000009 */
[----:B---3--:R-:W-:Y:S01]  /*4ff0*/  LOP3.LUT R36, R14, 0x3f003f, RZ, 0xc0, !PT ;  /* 0x003f003f0e247812 */ /* 0x008fe200078ec0ff */
[----:B------:R-:W-:Y:S01]  /*5000*/  HADD2 R35, R35, -1056, -1056 ;  /* 0xe420e42023237430 */ /* 0x000fe20000000000 */
[----:B------:R-:W-:Y:S01]  /*5010*/  LOP3.LUT R37, R37, 0x64006400, RZ, 0xfc, !PT ;  /* 0x6400640025257812 */ /* 0x000fe200078efcff */
[----:B------:R-:W-:Y:S01]  /*5020*/  HFMA2 R20, R41, R20, RZ.H0_H0 ;  /* 0x0000001429147231 */ /* 0x000fe200000400ff */
[----:B------:R-:W-:-:S02]  /*5030*/  LOP3.LUT R11, R12, 0x3f003f, RZ, 0xc0, !PT ;  /* 0x003f003f0c0b7812 */ /* 0x000fc400078ec0ff */
[----:B------:R-:W-:Y:S01]  /*5040*/  LOP3.LUT R34, R13, 0x3f003f, RZ, 0xc0, !PT ;  /* 0x003f003f0d227812 */ /* 0x000fe200078ec0ff */
[----:B------:R-:W-:Y:S01]  /*5050*/  HFMA2.MMA R8, R35, R21, R8 ;  /* 0x0000001523087235 */ /* 0x000fe20000000008 */
[----:B------:R-:W-:Y:S01]  /*5060*/  LOP3.LUT R36, R36, 0x64006400, RZ, 0xfc, !PT ;  /* 0x6400640024247812 */ /* 0x000fe200078efcff */
[----:B------:R-:W-:Y:S01]  /*5070*/  HADD2 R39, R37, -1056, -1056 ;  /* 0xe420e42025277430 */ /* 0x000fe20000000000 */
[----:B------:R-:W-:Y:S02]  /*5080*/  LOP3.LUT R11, R11, 0x64006400, RZ, 0xfc, !PT ;  /* 0x640064000b0b7812 */ /* 0x000fe400078efcff */
[----:B------:R-:W-:Y:S01]  /*5090*/  LOP3.LUT R34, R34, 0x64006400, RZ, 0xfc, !PT ;  /* 0x6400640022227812 */ /* 0x000fe200078efcff */
[----:B------:R-:W-:Y:S01]  /*50a0*/  HADD2 R37, R36, -1056, -1056 ;  /* 0xe420e42024257430 */ /* 0x000fe20000000000 */
[----:B------:R-:W-:Y:S01]  /*50b0*/  SHF.R.U32.HI R36, RZ, 0x6, R15 ;  /* 0x00000006ff247819 */ /* 0x000fe2000001160f */
[----:B------:R-:W-:Y:S01]  /*50c0*/  HADD2 R38, R11, -1056, -1056 ;  /* 0xe420e4200b267430 */ /* 0x000fe20000000000 */
[----:B------:R-:W-:Y:S01]  /*50d0*/  LOP3.LUT R31, R31, 0xf000f, RZ, 0xc0, !PT ;  /* 0x000f000f1f1f7812 */ /* 0x000fe200078ec0ff */
[----:B------:R-:W-:Y:S01]  /*50e0*/  HADD2 R35, R34, -1056, -1056 ;  /* 0xe420e42022237430 */ /* 0x000fe20000000000 */
[----:B------:R-:W-:Y:S01]  /*50f0*/  SHF.R.U32.HI R34, RZ, 0x6, R14 ;  /* 0x00000006ff227819 */ /* 0x000fe2000001160e */
[----:B------:R-:W-:Y:S01]  /*5100*/  HFMA2 R11, R39, R21, R20 ;  /* 0x00000015270b7231 */ /* 0x000fe20000000014 */
[-C--:B------:R-:W-:Y:S01]  /*5110*/  HFMA2.MMA R21, R37, R22.reuse, R8 ;  /* 0x0000001625157235 */ /* 0x080fe20000000008 */
[----:B------:R-:W-:Y:S01]  /*5120*/  SHF.R.U32.HI R8, RZ, 0x6, R12 ;  /* 0x00000006ff087819 */ /* 0x000fe2000001160c */
[----:B------:R-:W-:Y:S01]  /*5130*/  HFMA2 R10, R35, R22, R10 ;  /* 0x00000016230a7231 */ /* 0x000fe2000000000a */
[----:B------:R-:W-:Y:S01]  /*5140*/  LOP3.LUT R35, R15, 0x3f003f, RZ, 0xc0, !PT ;  /* 0x003f003f0f237812 */ /* 0x000fe200078ec0ff */
[----:B------:R-:W-:Y:S01]  /*5150*/  HFMA2.MMA R9, R38, R22, R9 ;  /* 0x0000001626097235 */ /* 0x000fe20000000009 */
[----:B------:R-:W-:-:S02]  /*5160*/  SHF.R.U32.HI R20, RZ, 0x6, R13 ;  /* 0x00000006ff147819 */ /* 0x000fc4000001160d */
        /* <DEDUP_REMOVED lines=17> */
[-C--:B------:R-:W-:Y:S01]  /*5280*/  HFMA2.MMA R22, R8, R23.reuse, R9 ;  /* 0x0000001708167235 */ /* 0x080fe20000000009 */
[-C--:B------:R-:W-:Y:S01]  /*5290*/  HFMA2 R20, R35, R23.reuse, R10 ;  /* 0x0000001723147231 */ /* 0x080fe2000000000a */
[----:B------:R-:W-:Y:S01]  /*52a0*/  HFMA2.MMA R21, R34, R23, R21 ;  /* 0x0000001722157235 */ /* 0x000fe20000000015 */
[----:B------:R-:W-:Y:S01]  /*52b0*/  HFMA2 R23, R36, R23, R11 ;  /* 0x0000001724177231 */ /* 0x000fe2000000000b */
[----:B------:R-:W-:Y:S01]  /*52c0*/  SHF.R.U32.HI R36, RZ, 0xc, R14 ;  /* 0x0000000cff247819 */ /* 0x000fe2000001160e */
[----:B------:R-:W0:Y:S01]  /*52d0*/  LDS.128 R8, [UR4+0x30] ;  /* 0x00003004ff087984 */ /* 0x000e220008000c00 */
[----:B------:R-:W-:-:S02]  /*52e0*/  SHF.R.U32.HI R34, RZ, 0xc, R12 ;  /* 0x0000000cff227819 */ /* 0x000fc4000001160c */
[----:B----4-:R-:W-:Y:S02]  /*52f0*/  SHF.R.U32.HI R14, RZ, 0x8, R18 ;  /* 0x00000008ff0e7819 */ /* 0x010fe40000011612 */
[----:B------:R-:W-:Y:S02]  /*5300*/  SHF.R.U32.HI R12, RZ, 0x8, R16 ;  /* 0x00000008ff0c7819 */ /* 0x000fe40000011610 */
[----:B------:R-:W-:Y:S02]  /*5310*/  SHF.R.U32.HI R35, RZ, 0xc, R13 ;  /* 0x0000000cff237819 */ /* 0x000fe4000001160d */
[----:B------:R-:W-:Y:S02]  /*5320*/  LOP3.LUT R14, R37, 0x300030, R14, 0xf8, !PT ;  /* 0x00300030250e7812 */ /* 0x000fe400078ef80e */
[----:B------:R-:W-:Y:S02]  /*5330*/  SHF.R.U32.HI R13, RZ, 0x8, R17 ;  /* 0x00000008ff0d7819 */ /* 0x000fe40000011611 */
[----:B------:R-:W-:-:S02]  /*5340*/  SHF.R.U32.HI R33, RZ, 0xc, R15 ;  /* 0x0000000cff217819 */ /* 0x000fc4000001160f */
[----:B------:R-:W-:Y:S02]  /*5350*/  LOP3.LUT R12, R31, 0x300030, R12, 0xf8, !PT ;  /* 0x003000301f0c7812 */ /* 0x000fe400078ef80c */
[----:B------:R-:W-:Y:S02]  /*5360*/  LOP3.LUT R37, R30, 0xf000f, RZ, 0xc0, !PT ;  /* 0x000f000f1e257812 */ /* 0x000fe400078ec0ff */
[----:B------:R-:W-:Y:S02]  /*5370*/  LOP3.LUT R34, R34, 0xf000f, RZ, 0xc0, !PT ;  /* 0x000f000f22227812 */ /* 0x000fe400078ec0ff */
[----:B------:R-:W-:Y:S02]  /*5380*/  LOP3.LUT R30, R35, 0xf000f, RZ, 0xc0, !PT ;  /* 0x000f000f231e7812 */ /* 0x000fe400078ec0ff */
[----:B------:R-:W-:Y:S02]  /*5390*/  SHF.R.U32.HI R15, RZ, 0xa, R16 ;  /* 0x0000000aff0f7819 */ /* 0x000fe40000011610 */
[----:B------:R-:W-:-:S02]  /*53a0*/  SHF.R.U32.HI R31, RZ, 0xa, R17 ;  /* 0x0000000aff1f7819 */ /* 0x000fc40000011611 */
[----:B------:R-:W-:Y:S02]  /*53b0*/  LOP3.LUT R36, R36, 0xf000f, RZ, 0xc0, !PT ;  /* 0x000f000f24247812 */ /* 0x000fe400078ec0ff */
[----:B------:R-:W-:Y:S02]  /*53c0*/  SHF.R.U32.HI R35, RZ, 0xa, R18 ;  /* 0x0000000aff237819 */ /* 0x000fe40000011612 */
[----:B------:R-:W-:Y:S02]  /*53d0*/  LOP3.LUT R13, R32, 0x300030, R13, 0xf8, !PT ;  /* 0x00300030200d7812 */ /* 0x000fe400078ef80d */
[----:B------:R-:W-:Y:S02]  /*53e0*/  SHF.R.U32.HI R32, RZ, 0x8, R19 ;  /* 0x00000008ff207819 */ /* 0x000fe40000011613 */
[----:B------:R-:W-:Y:S02]  /*53f0*/  LOP3.LUT R15, R34, 0x300030, R15, 0xf8, !PT ;  /* 0x00300030220f7812 */ /* 0x000fe400078ef80f */
[----:B------:R-:W-:-:S02]  /*5400*/  LOP3.LUT R31, R30, 0x300030, R31, 0xf8, !PT ;  /* 0x003000301e1f7812 */ /* 0x000fc400078ef81f */
[----:B------:R-:W-:Y:S02]  /*5410*/  LOP3.LUT R30, R36, 0x300030, R35, 0xf8, !PT ;  /* 0x00300030241e7812 */ /* 0x000fe400078ef823 */
[----:B------:R-:W-:Y:S02]  /*5420*/  LOP3.LUT R34, R16, 0x3f003f, RZ, 0xc0, !PT ;  /* 0x003f003f10227812 */ /* 0x000fe400078ec0ff */
[----:B------:R-:W-:Y:S02]  /*5430*/  LOP3.LUT R36, R18, 0x3f003f, RZ, 0xc0, !PT ;  /* 0x003f003f12247812 */ /* 0x000fe400078ec0ff */
[----:B------:R-:W-:Y:S02]  /*5440*/  LOP3.LUT R32, R37, 0x300030, R32, 0xf8, !PT ;  /* 0x0030003025207812 */ /* 0x000fe400078ef820 */
[----:B------:R-:W-:Y:S02]  /*5450*/  SHF.R.U32.HI R16, RZ, 0x6, R16 ;  /* 0x00000006ff107819 */ /* 0x000fe40000011610 */
[----:B------:R-:W-:-:S02]  /*5460*/  LOP3.LUT R37, R34, 0x64006400, RZ, 0xfc, !PT ;  /* 0x6400640022257812 */ /* 0x000fc400078efcff */
[----:B------:R-:W-:Y:S02]  /*5470*/  SHF.R.U32.HI R18, RZ, 0x6, R18 ;  /* 0x00000006ff127819 */ /* 0x000fe40000011612 */
[----:B------:R-:W-:Y:S01]  /*5480*/  LOP3.LUT R36, R36, 0x64006400, RZ, 0xfc, !PT ;  /* 0x6400640024247812 */ /* 0x000fe200078efcff */
[----:B------:R-:W-:Y:S01]  /*5490*/  HADD2 R37, R37, -1056, -1056 ;  /* 0xe420e42025257430 */ /* 0x000fe20000000000 */
[----:B------:R-:W-:Y:S02]  /*54a0*/  LOP3.LUT R38, R17, 0x3f003f, RZ, 0xc0, !PT ;  /* 0x003f003f11267812 */ /* 0x000fe400078ec0ff */
[----:B------:R-:W-:Y:S01]  /*54b0*/  SHF.R.U32.HI R35, RZ, 0xa, R19 ;  /* 0x0000000aff237819 */ /* 0x000fe20000011613 */
[----:B------:R-:W-:Y:S01]  /*54c0*/  HADD2 R36, R36, -1056, -1056 ;  /* 0xe420e42024247430 */ /* 0x000fe20000000000 */
[----:B------:R-:W-:Y:S01]  /*54d0*/  LOP3.LUT R34, R19, 0x3f003f, RZ, 0xc0, !PT ;  /* 0x003f003f13227812 */ /* 0x000fe200078ec0ff */
[----:B0-----:R-:W-:Y:S01]  /*54e0*/  HFMA2.MMA R22, R37, R8, R22 ;  /* 0x0000000825167235 */ /* 0x001fe20000000016 */
[----:B------:R-:W-:-:S02]  /*54f0*/  SHF.R.U32.HI R17, RZ, 0x6, R17 ;  /* 0x00000006ff117819 */ /* 0x000fc40000011611 */
[----:B------:R-:W-:Y:S01]  /*5500*/  SHF.R.U32.HI R19, RZ, 0x6, R19 ;  /* 0x00000006ff137819 */ /* 0x000fe20000011613 */
[----:B------:R-:W-:Y:S01]  /*5510*/  HFMA2.MMA R21, R36, R8, R21 ;  /* 0x0000000824157235 */ /* 0x000fe20000000015 */
        /* <DEDUP_REMOVED lines=34> */
[----:B------:R-:W-:Y:S01]  /*5740*/  LOP3.LUT R31, R31, 0x64006400, RZ, 0xfc, !PT ;  /* 0x640064001f1f7812 */ /* 0x000fe200078efcff */
[----:B------:R-:W-:Y:S01]  /*5750*/  HFMA2.MMA R21, R14, R10, R21 ;  /* 0x0000000a0e157235 */ /* 0x000fe20000000015 */
[----:B------:R-:W-:Y:S01]  /*5760*/  HADD2 R30, R30, -1056, -1056 ;  /* 0xe420e4201e1e7430 */ /* 0x000fe20000000000 */
[----:B------:R-:W-:Y:S01]  /*5770*/  LOP3.LUT R33, R33, 0x64006400, RZ, 0xfc, !PT ;  /* 0x6400640021217812 */ /* 0x000fe200078efcff */
[----:B------:R-:W-:-:S02]  /*5780*/  HADD2 R13, R13, -1056, -1056 ;  /* 0xe420e4200d0d7430 */ /* 0x000fc40000000000 */
[----:B------:R-:W-:Y:S01]  /*5790*/  HADD2 R32, R32, -1056, -1056 ;  /* 0xe420e42020207430 */ /* 0x000fe20000000000 */
[-C--:B------:R-:W-:Y:S01]  /*57a0*/  HFMA2.MMA R22, R15, R11.reuse, R22 ;  /* 0x0000000b0f167235 */ /* 0x080fe20000000016 */
[-C--:B------:R-:W-:Y:S01]  /*57b0*/  HFMA2 R20, R13, R10.reuse, R20 ;  /* 0x0000000a0d147231 */ /* 0x080fe20000000014 */
[----:B------:R-:W-:Y:S01]  /*57c0*/  HFMA2.MMA R21, R30, R11, R21 ;  /* 0x0000000b1e157235 */ /* 0x000fe20000000015 */
[----:B------:R-:W-:Y:S02]  /*57d0*/  HADD2 R31, R31, -1056, -1056 ;  /* 0xe420e4201f1f7430 */ /* 0x000fe40000000000 */
[----:B------:R-:W-:Y:S02]  /*57e0*/  HFMA2 R23, R32, R10, R23 ;  /* 0x0000000a20177231 */ /* 0x000fe40000000017 */
        /* <DEDUP_REMOVED lines=11> */
.L_x_4635:
[----:B------:R-:W-:Y:S01]  /*58a0*/  IADD3 R7, R7, 0x20, RZ ;  /* 0x0000002007077810 */ /* 0x000fe20007ffe0ff */
[----:B------:R-:W-:Y:S01]  /*58b0*/  IMAD.WIDE.U32 R18, R5, 0x18, R26 ;  /* 0x0000001805127825 */ /* 0x000fe200078e001a */
[----:B------:R-:W-:Y:S02]  /*58c0*/  UIADD3 UR4, UR4, 0x40, URZ ;  /* 0x0000004004047890 */ /* 0x000fe4000fffe03f */
[----:B------:R-:W-:Y:S01]  /*58d0*/  ISETP.GE.AND P0, PT, R7, UR5, PT ;  /* 0x0000000507007c0c */ /* 0x000fe2000bf06270 */
[----:B------:R-:W-:Y:S01]  /*58e0*/  IMAD R9, R25, 0x18, RZ ;  /* 0x0000001819097824 */ /* 0x000fe200078e02ff */
[----:B------:R-:W-:-:S03]  /*58f0*/  ISETP.LT.AND P2, PT, R7, R24, PT ;  /* 0x000000180700720c */ /* 0x000fc60003f41270 */
[----:B------:R-:W-:-:S10]  /*5900*/  IMAD.IADD R19, R19, 0x1, R9 ;  /* 0x0000000113137824 */ /* 0x000fd400078e0209 */
[----:B------:R-:W-:Y:S05]  /*5910*/  @!P0 BRA P2, `(.L_x_4636) ;  /* 0xffffffe400ec8947 */ /* 0x000fea000103ffff */
.L_x_4633:
[----:B------:R-:W-:Y:S05]  /*5920*/  @P1 EXIT ;  /* 0x000000000000194d */ /* 0x000fea0003800000 */
[----:B------:R-:W2:Y:S01]  /*5930*/  S2R R0, SR_CTAID.X ;  /* 0x0000000000007919 */ /* 0x000ea20000002500 */
[----:B------:R-:W3:Y:S01]  /*5940*/  S2UR UR4, SR_CTAID.Y ;  /* 0x00000000000479c3 */ /* 0x000ee20000002600 */
[----:B-----5:R-:W2:Y:S07]  /*5950*/  S2R R9, SR_TID.X ;  /* 0x0000000000097919 */ /* 0x020eae0000002100 */
[----:B------:R-:W4:Y:S01]  /*5960*/  LDC.64 R6, c[0x0][0x230] ;  /* 0x00008c00ff067b82 */ /* 0x000f220000000a00 */
[----:B--2---:R-:W-:-:S05]  /*5970*/  LEA R0, R0, R9, 0x6 ;  /* 0x0000000900007211 */ /* 0x004fca00078e30ff */
[----:B------:R-:W-:-:S04]  /*5980*/  IMAD.SHL.U32 R0, R0, 0x4, RZ ;  /* 0x0000000400007824 */ /* 0x000fc800078e00ff */
[----:B---3--:R-:W-:-:S04]  /*5990*/  IMAD R5, R5, UR4, R0 ;  /* 0x0000000405057c24 */ /* 0x008fc8000f8e0200 */
[----:B----4-:R-:W-:-:S05]  /*59a0*/  IMAD.WIDE R6, R5, 0x2, R6 ;  /* 0x0000000205067825 */ /* 0x010fca00078e0206 */
[----:B------:R2:W-:Y:S01]  /*59b0*/  ATOM.E.ADD.F16x2.RN.STRONG.GPU P0, RZ, desc[UR6][R6.64], R3 ;  /* 0x0000000306ff79a2 */ /* 0x0005e2000810e1c6 */
[----:B------:R-:W-:Y:S04]  /*59c0*/  BSSY B0, `(.L_x_4637) ;  /* 0x000000f000007945 */ /* 0x000fe80003800000 */
[----:B--2---:R-:W-:Y:S05]  /*59d0*/  @P0 BRA `(.L_x_4638) ;  /* 0x0000000000340947 */ /* 0x004fea0003800000 */
[----:B------:R-:W2:Y:S02]  /*59e0*/  QSPC.E.S P0, RZ, [R6] ;  /* 0x0000000006ff73aa */ /* 0x000ea40000000500 */
[----:B--2---:R-:W-:Y:S05]  /*59f0*/  @!P0 BRA `(.L_x_4639) ;  /* 0x0000000000208947 */ /* 0x004fea0003800000 */
[----:B------:R-:W-:-:S04]  /*5a00*/  MOV R4, R6 ;  /* 0x0000000600047202 */ /* 0x000fc80000000f00 */
[----:B------:R-:W-:-:S07]  /*5a10*/  MOV R0, R4 ;  /* 0x0000000400007202 */ /* 0x000fce0000000f00 */
.L_x_4640:
[----:B------:R-:W2:Y:S02]  /*5a20*/  LDS R4, [R0] ;  /* 0x0000000000047984 */ /* 0x000ea40000000800 */
[----:B--2---:R-:W-:-:S06]  /*5a30*/  HADD2 R5, R4, R3 ;  /* 0x0000000304057230 */ /* 0x004fcc0000000000 */
[----:B------:R-:W2:Y:S02]  /*5a40*/  ATOMS.CAST.SPIN R5, [R0], R4, R5 ;  /* 0x000000040005738d */ /* 0x000ea40001800005 */
[----:B--2---:R-:W-:-:S13]  /*5a50*/  ISETP.EQ.U32.AND P0, PT, R5, 0x1, PT ;  /* 0x000000010500780c */ /* 0x004fda0003f02070 */
[----:B------:R-:W-:Y:S05]  /*5a60*/  @!P0 BRA `(.L_x_4640) ;  /* 0xfffffffc00ec8947 */ /* 0x000fea000383ffff */
[----:B------:R-:W-:Y:S05]  /*5a70*/  BRA `(.L_x_4638) ;  /* 0x00000000000c7947 */ /* 0x000fea0003800000 */
.L_x_4639:
[----:B------:R-:W2:Y:S02]  /*5a80*/  LD.E R0, desc[UR6][R6.64] ;  /* 0x0000000606007980 */ /* 0x000ea4000c101900 */
[----:B--2---:R-:W-:-:S05]  /*5a90*/  IMAD.IADD R3, R3, 0x1, R0 ;  /* 0x0000000103037824 */ /* 0x004fca00078e0200 */
[----:B------:R2:W-:Y:S02]  /*5aa0*/  ST.E desc[UR6][R6.64], R3 ;  /* 0x0000000306007985 */ /* 0x0005e4000c101906 */
.L_x_4638:
[----:B------:R-:W-:Y:S05]  /*5ab0*/  BSYNC B0 ;  /* 0x0000000000007941 */ /* 0x000fea0003800000 */
.L_x_4637:
[----:B------:R3:W-:Y:S02]  /*5ac0*/  ATOM.E.ADD.F16x2.RN.STRONG.GPU P0, RZ, desc[UR6][R6.64+0x4], R2 ;  /* 0x0000040206ff79a2 */ /* 0x0007e4000810e1c6 */
[----:B---3--:R-:W-:Y:S05]  /*5ad0*/  @P0 EXIT ;  /* 0x000000000000094d */ /* 0x008fea0003800000 */
[----:B------:R-:W3:Y:S02]  /*5ae0*/  QSPC.E.S P0, RZ, [R6+0x4] ;  /* 0x0000040006ff73aa */ /* 0x000ee40000000500 */
[----:B---3--:R-:W-:Y:S05]  /*5af0*/  @!P0 BRA `(.L_x_4641) ;  /* 0x0000000000248947 */ /* 0x008fea0003800000 */
[----:B------:R-:W-:-:S04]  /*5b00*/  MOV R4, R6 ;  /* 0x0000000600047202 */ /* 0x000fc80000000f00 */
[----:B------:R-:W-:Y:S01]  /*5b10*/  MOV R4, R4 ;  /* 0x0000000400047202 */ /* 0x000fe20000000f00 */
[----:B------:R-:W-:-:S07]  /*5b20*/  IMAD.MOV.U32 R5, RZ, RZ, R2 ;  /* 0x000000ffff057224 */ /* 0x000fce00078e0002 */
.L_x_4642:
[----:B------:R-:W2:Y:S02]  /*5b30*/  LDS R2, [R4+0x4] ;  /* 0x0000040004027984 */ /* 0x000ea40000000800 */
[----:B--2---:R-:W-:-:S10]  /*5b40*/  HFMA2.MMA R3, R2, 1, 1, R5 ;  /* 0x3c003c0002037835 */ /* 0x004fd40000000005 */
[----:B------:R-:W2:Y:S02]  /*5b50*/  ATOMS.CAST.SPIN R3, [R4+0x4], R2, R3 ;  /* 0x000004020403738d */ /* 0x000ea40001800003 */
[----:B--2---:R-:W-:-:S13]  /*5b60*/  ISETP.EQ.U32.AND P0, PT, R3, 0x1, PT ;  /* 0x000000010300780c */ /* 0x004fda0003f02070 */
[----:B------:R-:W-:Y:S05]  /*5b70*/  @!P0 BRA `(.L_x_4642) ;  /* 0xfffffffc00ec8947 */ /* 0x000fea000383ffff */
[----:B------:R-:W-:Y:S05]  /*5b80*/  EXIT ;  /* 0x000000000000794d */ /* 0x000fea0003800000 */
.L_x_4641:
[----:B------:R-:W2:Y:S02]  /*5b90*/  LD.E R0, desc[UR6][R6.64+0x4] ;  /* 0x0000040606007980 */ /* 0x000ea4000c101900 */
[----:B--2---:R-:W-:-:S05]  /*5ba0*/  IADD3 R3, R2, R0, RZ ;  /* 0x0000000002037210 */ /* 0x004fca0007ffe0ff */
[----:B------:R-:W-:Y:S01]  /*5bb0*/  ST.E desc[UR6][R6.64+0x4], R3 ;  /* 0x0000040306007985 */ /* 0x000fe2000c101906 */
[----:B------:R-:W-:Y:S05]  /*5bc0*/  EXIT ;  /* 0x000000000000794d */ /* 0x000fea0003800000 */
.L_x_4643:
        /* <DEDUP_REMOVED lines=11> */
.L_x_5251:


//--------------------- .text._Z23gemm_half_q_half_kernelILi1ELi40ELb1ELb0ELi64EEvPK6__halfPKjS4_S2_PS0_iiiiPKtS7_iiiiiibS2_i --------------------------
	.section	.text._Z23gemm_half_q_half_kernelILi1ELi40ELb1ELb0ELi64EEvPK6__halfPKjS4_S2_PS0_iiiiPKtS7_iiiiiibS2_i,"ax",@progbits
	.align	128
        .global         _Z23gemm_half_q_half_kernelILi1ELi40ELb1ELb0ELi64EEvPK6__halfPKjS4_S2_PS0_iiiiPKtS7_iiiiiibS2_i
        .type           _Z23gemm_half_q_half_kernelILi1ELi40ELb1ELb0ELi64EEvPK6__halfPKjS4_S2_PS0_iiiiPKtS7_iiiiiibS2_i,@function
        .size           _Z23gemm_half_q_half_kernelILi1ELi40ELb1ELb0ELi64EEvPK6__halfPKjS4_S2_PS0_iiiiPKtS7_iiiiiibS2_i,(.L_x_5252 - _Z23gemm_half_q_half_kernelILi1ELi40ELb1ELb0ELi64EEvPK6__halfPKjS4_S2_PS0_iiiiPKtS7_iiiiiibS2_i)
        .other          _Z23gemm_half_q_half_kernelILi1ELi40ELb1ELb0ELi64EEvPK6__halfPKjS4_S2_PS0_iiiiPKtS7_iiiiiibS2_i,@"STO_CUDA_ENTRY STV_DEFAULT"
_Z23gemm_half_q_half_kernelILi1ELi40ELb1ELb0ELi64EEvPK6__halfPKjS4_S2_PS0_iiiiPKtS7_iiiiiibS2_i:
.text._Z23gemm_half_q_half_kernelILi1ELi40ELb1ELb0ELi64EEvPK6__halfPKjS4_S2_PS0_iiiiPKtS7_iiiiiibS2_i:
        /* <DEDUP_REMOVED lines=16> */
[----:B0-----:R-:W-:-:S04]  /*0100*/  SHF.L.U32 R24, R11, 0x6, RZ ;  /* 0x000000060b187819 */ /* 0x001fc800000006ff */
[CC--:B--2---:R-:W-:Y:S02]  /*0110*/  IADD3 R7, R24.reuse, R9.reuse, RZ ;  /* 0x0000000918077210 */ /* 0x0c4fe40007ffe0ff */
[----:B-1----:R-:W-:Y:S02]  /*0120*/  VIADDMNMX R25, R24, 0x40, R5, PT ;  /* 0x0000004018197846 */ /* 0x002fe40003800105 */
[----:B---3--:R-:W-:Y:S02]  /*0130*/  LEA R13, R2, R9, 0x6 ;  /* 0x00000009020d7211 */ /* 0x008fe400078e30ff */
        /* <DEDUP_REMOVED lines=12> */
[----:B------:R-:W-:-:S04]  /*0200*/  @!P0 IADD3 R7, P2, R7, R4, RZ ;  /* 0x0000000407078210 */ /* 0x000fc80007f5e0ff */
[----:B------:R-:W-:Y:S02]  /*0210*/  @!P0 IADD3.X R8, R8, R5, RZ, P2, !PT ;  /* 0x0000000508088210 */ /* 0x000fe400017fe4ff */
[----:B------:R-:W-:-:S04]  /*0220*/  @!P0 LEA R6, P2, R7, UR4, 0x1 ;  /* 0x0000000407068c11 */ /* 0x000fc8000f8408ff */
[----:B------:R-:W-:-:S06]  /*0230*/  @!P0 LEA.HI.X R7, R7, UR5, R8, 0x1, P2 ;  /* 0x0000000507078c11 */ /* 0x000fcc00090f0c08 */
[----:B------:R-:W3:Y:S01]  /*0240*/  @!P0 LDG.E.U16.CONSTANT R7, desc[UR6][R6.64] ;  /* 0x0000000606078981 */ /* 0x000ee2000c1e9500 */
[----:B--2---:R-:W-:-:S04]  /*0250*/  @P0 IADD3 R10, P3, R4, R3, RZ ;  /* 0x00000003040a0210 */ /* 0x004fc80007f7e0ff */
[----:B------:R-:W-:Y:S02]  /*0260*/  @P0 IADD3.X R5, RZ, R5, RZ, P3, !PT ;  /* 0x00000005ff050210 */ /* 0x000fe40001ffe4ff */
[----:B------:R-:W-:-:S04]  /*0270*/  @P0 LEA R4, P3, R10, UR4, 0x1 ;  /* 0x000000040a040c11 */ /* 0x000fc8000f8608ff */
[----:B------:R-:W-:-:S06]  /*0280*/  @P0 LEA.HI.X R5, R10, UR5, R5, 0x1, P3 ;  /* 0x000000050a050c11 */ /* 0x000fcc00098f0c05 */
[----:B------:R-:W2:Y:S01]  /*0290*/  @P0 LDG.E.U16.CONSTANT R5, desc[UR6][R4.64] ;  /* 0x0000000604050981 */ /* 0x000ea2000c1e9500 */
[----:B------:R-:W0:Y:S01]  /*02a0*/  S2UR UR5, SR_CgaCtaId ;  /* 0x00000000000579c3 */ /* 0x000e220000008800 */
[----:B------:R-:W-:Y:S02]  /*02b0*/  UMOV UR4, 0x400 ;  /* 0x0000040000047882 */ /* 0x000fe40000000000 */
[----:B0-----:R-:W-:-:S06]  /*02c0*/  ULEA UR4, UR5, UR4, 0x18 ;  /* 0x0000000405047291 */ /* 0x001fcc000f8ec03f */
[----:B------:R-:W-:-:S05]  /*02d0*/  LEA R2, R9, UR4, 0x1 ;  /* 0x0000000409027c11 */ /* 0x000fca000f8e08ff */
[----:B--2---:R0:W-:Y:S04]  /*02e0*/  @P0 STS.U16 [R2], R5 ;  /* 0x0000000502000388 */ /* 0x0041e80000000400 */
[----:B---3--:R0:W-:Y:S02]  /*02f0*/  @!P0 STS.U16 [R2], R7 ;  /* 0x0000000702008388 */ /* 0x0081e40000000400 */
.L_x_4645:
[----:B------:R-:W-:Y:S05]  /*0300*/  BSYNC B0 ;  /* 0x0000000000007941 */ /* 0x000fea0003800000 */
.L_x_4644:
[----:B------:R-:W-:Y:S01]  /*0310*/  ULDC UR4, c[0x0][0x23c] ;  /* 0x00008f0000047ab9 */ /* 0x000fe20000000800 */
[----:B------:R-:W-:Y:S02]  /*0320*/  SHF.L.U32 R13, R13, 0x2, RZ ;  /* 0x000000020d0d7819 */ /* 0x000fe400000006ff */
[----:B0-----:R-:W-:-:S04]  /*0330*/  MOV R2, UR4 ;  /* 0x0000000400027c02 */ /* 0x001fc80008000f00 */
[----:B------:R-:W-:-:S13]  /*0340*/  ISETP.GE.AND P0, PT, R13, R2, PT ;  /* 0x000000020d00720c */ /* 0x000fda0003f06270 */
[----:B------:R-:W-:Y:S05]  /*0350*/  @P0 EXIT ;  /* 0x000000000000094d */ /* 0x000fea0003800000 */
[----:B------:R-:W0:Y:S01]  /*0360*/  LDC.64 R4, c[0x0][0x248] ;  /* 0x00009200ff047b82 */ /* 0x000e220000000a00 */
[----:B------:R-:W-:-:S07]  /*0370*/  SHF.L.U32 R17, R11, 0x7, RZ ;  /* 0x000000070b117819 */ /* 0x000fce00000006ff */
[----:B------:R-:W1:Y:S01]  /*0380*/  LDC.U8 R3, c[0x0][0x270] ;  /* 0x00009c00ff037b82 */ /* 0x000e620000000000 */
[----:B0-----:R-:W-:-:S05]  /*0390*/  IMAD.WIDE R16, R17, 0x2, R4 ;  /* 0x0000000211107825 */ /* 0x001fca00078e0204 */
[----:B------:R0:W5:Y:S01]  /*03a0*/  LDG.E.U16.CONSTANT R9, desc[UR6][R16.64+0x2] ;  /* 0x0000020610097981 */ /* 0x000162000c1e9500 */
[----:B-1----:R-:W-:-:S04]  /*03b0*/  PRMT R3, R3, 0x8880, RZ ;  /* 0x0000888003037816 */ /* 0x002fc800000000ff */
[----:B------:R-:W-:-:S04]  /*03c0*/  ISETP.NE.AND P0, PT, R3, RZ, PT ;  /* 0x000000ff0300720c */ /* 0x000fc80003f05270 */
[----:B------:R-:W-:-:S04]  /*03d0*/  ISETP.NE.OR P0, PT, R11, RZ, !P0 ;  /* 0x000000ff0b00720c */ /* 0x000fc80004705670 */
[----:B------:R-:W-:Y:S02]  /*03e0*/  ISETP.LE.OR P2, PT, R12, UR8, P0 ;  /* 0x000000080c007c0c */ /* 0x000fe40008743670 */
[----:B------:R-:W-:-:S11]  /*03f0*/  ISETP.GE.AND P0, PT, R24, R25, PT ;  /* 0x000000191800720c */ /* 0x000fd60003f06270 */
        /* <DEDUP_REMOVED lines=8> */
[----:B------:R-:W-:Y:S02]  /*0480*/  SHF.R.S32.HI R8, RZ, 0x1f, R13 ;  /* 0x0000001fff087819 */ /* 0x000fe4000001140d */
[----:B------:R-:W-:Y:S02]  /*0490*/  SHF.L.U32 R14, R13, 0x2, RZ ;  /* 0x000000020d0e7819 */ /* 0x000fe400000006ff */
[----:B------:R-:W-:Y:S01]  /*04a0*/  LEA.HI R15, R8, R13, RZ, 0x3 ;  /* 0x0000000d080f7211 */ /* 0x000fe200078f18ff */
[----:B------:R-:W-:Y:S01]  /*04b0*/  HFMA2.MMA R8, -RZ, RZ, 0, 0 ;  /* 0x00000000ff087435 */ /* 0x000fe200000001ff */
[----:B------:R-:W-:Y:S01]  /*04c0*/  MOV R12, R24 ;  /* 0x00000018000c7202 */ /* 0x000fe20000000f00 */
[----:B------:R-:W2:Y:S01]  /*04d0*/  LDC.64 R10, c[0x0][0x228] ;  /* 0x00008a00ff0a7b82 */ /* 0x000ea20000000a00 */
[----:B------:R-:W-:-:S02]  /*04e0*/  LOP3.LUT R14, R14, 0x10, RZ, 0xc0, !PT ;  /* 0x000000100e0e7812 */ /* 0x000fc400078ec0ff */
[----:B-1----:R-:W-:-:S07]  /*04f0*/  SHF.R.S32.HI R15, RZ, 0x3, R15 ;  /* 0x00000003ff0f7819 */ /* 0x002fce000001140f */
.L_x_4647:
        /* <DEDUP_REMOVED lines=10> */
[----:B------:R-:W-:-:S05]  /*05a0*/  IMAD.WIDE R22, R23, 0x2, R4 ;  /* 0x0000000217167825 */ /* 0x000fca00078e0204 */
        /* <DEDUP_REMOVED lines=17> */
[----:B0-----:R-:W-:Y:S01]  /*06c0*/  IMAD R20, R18, R18, RZ ;  /* 0x0000001212147224 */ /* 0x001fe200078e02ff */
[----:B------:R-:W-:Y:S01]  /*06d0*/  I2F.F16 R27, R27 ;  /* 0x0000001b001b7306 */ /* 0x000fe20000200c00 */
[----:B------:R-:W-:-:S07]  /*06e0*/  ISETP.GE.AND P2, PT, R12, R25, PT ;  /* 0x000000190c00720c */ /* 0x000fce0003f46270 */
[----:B------:R-:W0:Y:S08]  /*06f0*/  I2F.F16 R28, R28 ;  /* 0x0000001c001c7306 */ /* 0x000e300000200c00 */
[----:B------:R-:W-:Y:S01]  /*0700*/  I2F.F16 R19, R20 ;  /* 0x0000001400137306 */ /* 0x000fe20000200c00 */
[----:B0-----:R-:W-:-:S07]  /*0710*/  PRMT R27, R27, 0x5410, R28 ;  /* 0x000054101b1b7816 */ /* 0x001fce000000001c */
[----:B------:R-:W0:Y:S01]  /*0720*/  I2F.F16 R26, R26 ;  /* 0x0000001a001a7306 */ /* 0x000e220000200c00 */
[----:B--2---:R-:W-:Y:S01]  /*0730*/  HMUL2 R18, R27, R16.H0_H0 ;  /* 0x200000101b127232 */ /* 0x004fe20000000000 */
[----:B0-----:R-:W-:-:S05]  /*0740*/  PRMT R19, R26, 0x5410, R19 ;  /* 0x000054101a137816 */ /* 0x001fca0000000013 */
[----:B------:R-:W-:Y:S01]  /*0750*/  HMUL2 R19, R19, R16.H0_H0 ;  /* 0x2000001013137232 */ /* 0x000fe20000000000 */
[C---:B------:R-:W-:Y:S02]  /*0760*/  LEA R16, R8.reuse, R1, 0x3 ;  /* 0x0000000108107211 */ /* 0x040fe400078e18ff */
[----:B------:R-:W-:-:S03]  /*0770*/  IADD3 R8, R8, 0x1, RZ ;  /* 0x0000000108087810 */ /* 0x000fc60007ffe0ff */
[----:B------:R1:W-:Y:S01]  /*0780*/  STL.64 [R16], R18 ;  /* 0x0000001210007387 */ /* 0x0003e20000100a00 */
[----:B------:R-:W-:Y:S05]  /*0790*/  @!P2 BRA `(.L_x_4647) ;  /* 0xfffffffc0058a947 */ /* 0x000fea000383ffff */
.L_x_4646:
[----:B------:R2:W5:Y:S01]  /*07a0*/  LDL.64 R28, [R1] ;  /* 0x00000000011c7983 */ /* 0x0005620000100a00 */
[----:B------:R-:W3:Y:S01]  /*07b0*/  LDC R3, c[0x0][0x25c] ;  /* 0x00009700ff037b82 */ /* 0x000ee20000000800 */
[----:B------:R-:W-:Y:S01]  /*07c0*/  ULDC UR4, c[0x0][0x258] ;  /* 0x0000960000047ab9 */ /* 0x000fe20000000800 */
[----:B------:R-:W-:Y:S02]  /*07d0*/  CS2R R4, SRZ ;  /* 0x0000000000047805 */ /* 0x000fe4000001ff00 */
[----:B------:R-:W-:-:S04]  /*07e0*/  ISETP.GT.AND P2, PT, R24, UR4, PT ;  /* 0x0000000418007c0c */ /* 0x000fc8000bf44270 */
[----:B0-----:R-:W0:Y:S01]  /*07f0*/  LDC R7, c[0x0][0x264] ;  /* 0x00009900ff077b82 */ /* 0x001e220000000800 */
[----:B---3--:R-:W-:-:S08]  /*0800*/  ISETP.GT.AND P3, PT, R24, R3, PT ;  /* 0x000000031800720c */ /* 0x008fd00003f64270 */
[----:B--2---:R-:W-:Y:S05]  /*0810*/  @!P2 BRA `(.L_x_4648) ;  /* 0x00000000001ca947 */ /* 0x004fea0003800000 */
[----:B------:R-:W2:Y:S02]  /*0820*/  LDC R5, c[0x0][0x25c] ;  /* 0x00009700ff057b82 */ /* 0x000ea40000000800 */
[----:B--2---:R-:W-:-:S04]  /*0830*/  VIMNMX R5, R24, R5, PT ;  /* 0x0000000518057248 */ /* 0x004fc80003fe0100 */
[----:B------:R-:W-:-:S04]  /*0840*/  IADD3 R5, R5, -UR4, RZ ;  /* 0x8000000405057c10 */ /* 0x000fc8000fffe0ff */
[----:B------:R-:W-:-:S04]  /*0850*/  SHF.R.S32.HI R6, RZ, 0x1f, R5 ;  /* 0x0000001fff067819 */ /* 0x000fc80000011405 */
[----:B------:R-:W-:-:S04]  /*0860*/  LEA.HI R6, R6, R5, RZ, 0x5 ;  /* 0x0000000506067211 */ /* 0x000fc800078f28ff */
[----:B------:R-:W-:-:S05]  /*0870*/  SHF.R.S32.HI R6, RZ, 0x5, R6 ;  /* 0x00000005ff067819 */ /* 0x000fca0000011406 */
[----:B------:R-:W-:-:S07]  /*0880*/  IMAD R5, R6, 0x6, RZ ;  /* 0x0000000606057824 */ /* 0x000fce00078e02ff */
.L_x_4648:
        /* <DEDUP_REMOVED lines=8> */
.L_x_4649:
[----:B------:R-:W-:Y:S01]  /*0910*/  ULDC UR5, c[0x0][0x260] ;  /* 0x0000980000057ab9 */ /* 0x000fe20000000800 */
[----:B------:R-:W-:Y:S01]  /*0920*/  HFMA2.MMA R6, -RZ, RZ, 0, 0 ;  /* 0x00000000ff067435 */ /* 0x000fe200000001ff */
[C---:B------:R-:W-:Y:S02]  /*0930*/  ISETP.GT.AND P2, PT, R24.reuse, UR5, PT ;  /* 0x0000000518007c0c */ /* 0x040fe4000bf44270 */
[----:B0-----:R-:W-:Y:S02]  /*0940*/  ISETP.GT.AND P3, PT, R24, R7, PT ;  /* 0x000000071800720c */ /* 0x001fe40003f64270 */
[----:B------:R-:W-:-:S09]  /*0950*/  MOV R11, RZ ;  /* 0x000000ff000b7202 */ /* 0x000fd20000000f00 */
        /* <DEDUP_REMOVED lines=8> */
.L_x_4650:
        /* <DEDUP_REMOVED lines=8> */
.L_x_4651:
[----:B------:R-:W-:Y:S01]  /*0a60*/  ULDC UR5, c[0x0][0x268] ;  /* 0x00009a0000057ab9 */ /* 0x000fe20000000800 */
[----:B------:R-:W-:Y:S01]  /*0a70*/  HFMA2.MMA R7, -RZ, RZ, 0, 0 ;  /* 0x00000000ff077435 */ /* 0x000fe200000001ff */
        /* <DEDUP_REMOVED lines=9> */
.L_x_4652:
[C---:B------:R-:W-:Y:S01]  /*0b10*/  VIMNMX R8, R24.reuse, UR4, PT ;  /* 0x0000000418087c48 */ /* 0x040fe2000bfe0100 */
[----:B------:R-:W0:Y:S01]  /*0b20*/  S2UR UR5, SR_CgaCtaId ;  /* 0x00000000000579c3 */ /* 0x000e220000008800 */
[----:B------:R-:W-:Y:S01]  /*0b30*/  ISETP.GE.OR P0, PT, R24, R3, P0 ;  /* 0x000000031800720c */ /* 0x000fe20000706670 */
[----:B------:R-:W-:Y:S01]  /*0b40*/  ULDC.64 UR8, c[0x0][0x218] ;  /* 0x0000860000087ab9 */ /* 0x000fe20000000a00 */
[----:B------:R-:W-:Y:S01]  /*0b50*/  SHF.R.S32.HI R15, RZ, 0x1f, R8 ;  /* 0x0000001fff0f7819 */ /* 0x000fe20000011408 */
[----:B------:R-:W-:Y:S01]  /*0b60*/  UMOV UR4, 0x400 ;  /* 0x0000040000047882 */ /* 0x000fe20000000000 */
[----:B------:R-:W-:Y:S02]  /*0b70*/  MOV R3, RZ ;  /* 0x000000ff00037202 */ /* 0x000fe40000000f00 */
[----:B------:R-:W-:-:S04]  /*0b80*/  LEA.HI R15, R15, R8, RZ, 0x5 ;  /* 0x000000080f0f7211 */ /* 0x000fc800078f28ff */
[----:B------:R-:W-:-:S04]  /*0b90*/  SHF.R.S32.HI R8, RZ, 0x5, R15 ;  /* 0x00000005ff087819 */ /* 0x000fc8000001140f */
[----:B------:R-:W-:-:S04]  /*0ba0*/  LEA R5, R8, R5, 0x3 ;  /* 0x0000000508057211 */ /* 0x000fc800078e18ff */
[----:B------:R-:W-:Y:S02]  /*0bb0*/  IADD3 R4, R11, R5, R4 ;  /* 0x000000050b047210 */ /* 0x000fe40007ffe004 */
[----:B------:R-:W-:Y:S02]  /*0bc0*/  SHF.R.S32.HI R5, RZ, 0x1f, R13 ;  /* 0x0000001fff057819 */ /* 0x000fe4000001140d */
[----:B------:R-:W-:Y:S01]  /*0bd0*/  IADD3 R7, R7, R4, R6 ;  /* 0x0000000407077210 */ /* 0x000fe20007ffe006 */
[----:B0-----:R-:W-:Y:S01]  /*0be0*/  ULEA UR4, UR5, UR4, 0x18 ;  /* 0x0000000405047291 */ /* 0x001fe2000f8ec03f */
[----:B------:R-:W-:-:S03]  /*0bf0*/  PRMT R6, RZ, 0x5410, RZ ;  /* 0x00005410ff067816 */ /* 0x000fc600000000ff */
[----:B------:R-:W-:Y:S01]  /*0c00*/  IMAD R4, R7, R2, RZ ;  /* 0x0000000207047224 */ /* 0x000fe200078e02ff */
[----:B------:R-:W-:-:S04]  /*0c10*/  PRMT R7, RZ, 0x5410, RZ ;  /* 0x00005410ff077816 */ /* 0x000fc800000000ff */
[----:B------:R-:W-:-:S04]  /*0c20*/  IADD3 R13, P2, R13, R4, RZ ;  /* 0x000000040d0d7210 */ /* 0x000fc80007f5e0ff */
[----:B------:R-:W-:Y:S02]  /*0c30*/  LEA.HI.X.SX32 R4, R4, R5, 0x1, P2 ;  /* 0x0000000504047211 */ /* 0x000fe400010f0eff */
[C---:B------:R-:W-:Y:S02]  /*0c40*/  LEA R26, P2, R13.reuse, UR8, 0x2 ;  /* 0x000000080d1a7c11 */ /* 0x040fe4000f8410ff */
[----:B-----5:R-:W-:Y:S02]  /*0c50*/  IADD3 R5, R24, R9, RZ ;  /* 0x0000000918057210 */ /* 0x020fe40007ffe0ff */
[----:B------:R-:W-:Y:S01]  /*0c60*/  LEA.HI.X R13, R13, UR9, R4, 0x2, P2 ;  /* 0x000000090d0d7c11 */ /* 0x000fe200090f1404 */
[----:B------:R-:W-:Y:S08]  /*0c70*/  @P0 BRA `(.L_x_4653) ;  /* 0x0000001800240947 */ /* 0x000ff00003800000 */
[----:B------:R-:W-:Y:S01]  /*0c80*/  SHF.R.S32.HI R4, RZ, 0x1f, R2 ;  /* 0x0000001fff047819 */ /* 0x000fe20000011402 */
[----:B------:R-:W-:Y:S01]  /*0c90*/  ULDC UR5, c[0x0][0x25c] ;  /* 0x0000970000057ab9 */ /* 0x000fe20000000800 */
[----:B------:R-:W-:Y:S02]  /*0ca0*/  MOV R3, RZ ;  /* 0x000000ff00037202 */ /* 0x000fe40000000f00 */
[----:B------:R-:W-:Y:S02]  /*0cb0*/  PRMT R6, RZ, 0x5410, RZ ;  /* 0x00005410ff067816 */ /* 0x000fe400000000ff */
[----:B------:R-:W-:-:S07]  /*0cc0*/  PRMT R7, RZ, 0x5410, RZ ;  /* 0x00005410ff077816 */ /* 0x000fce00000000ff */
.L_x_4656:
[----:B------:R-:W-:Y:S01]  /*0cd0*/  ISETP.NE.AND P0, PT, R24, R5, PT ;  /* 0x000000051800720c */ /* 0x000fe20003f05270 */
[----:B------:R-:W1:-:S12]  /*0ce0*/  LDC R2, c[0x0][0x23c] ;  /* 0x00008f00ff027b82 */ /* 0x000e580000000800 */
[----:B------:R-:W0:Y:S01]  /*0cf0*/  @!P0 LDC.64 R10, c[0x0][0x248] ;  /* 0x00009200ff0a8b82 */ /* 0x000e220000000a00 */
[----:B------:R-:W-:Y:S02]  /*0d00*/  @!P0 IADD3 R3, R3, 0x1, RZ ;  /* 0x0000000103038810 */ /* 0x000fe40007ffe0ff */
[----:B------:R-:W-:Y:S02]  /*0d10*/  MOV R27, R13 ;  /* 0x0000000d001b7202 */ /* 0x000fe40000000f00 */
[----:B------:R-:W-:Y:S02]  /*0d20*/  @!P0 SHF.L.U32 R9, R24, 0x1, RZ ;  /* 0x0000000118098819 */ /* 0x000fe400000006ff */
[----:B------:R-:W-:Y:S01]  /*0d30*/  @!P0 LEA R8, R3, R1, 0x3 ;  /* 0x0000000103088211 */ /* 0x000fe200078e18ff */
[----:B------:R-:W2:Y:S01]  /*0d40*/  LDG.E.128.CONSTANT R20, desc[UR6][R26.64] ;  /* 0x000000061a147981 */ /* 0x000ea2000c1e9d00 */
[----:B-1----:R-:W-:-:S04]  /*0d50*/  IMAD.WIDE R16, R2, 0x4, R26 ;  /* 0x0000000402107825 */ /* 0x002fc800078e021a */
[----:B------:R-:W-:Y:S02]  /*0d60*/  IMAD.WIDE R12, R2, 0x4, R16 ;  /* 0x00000004020c7825 */ /* 0x000fe400078e0210 */
[----:B------:R-:W3:Y:S02]  /*0d70*/  LDG.E.128.CONSTANT R16, desc[UR6][R16.64] ;  /* 0x0000000610107981 */ /* 0x000ee4000c1e9d00 */
[----:B0-----:R-:W-:Y:S02]  /*0d80*/  @!P0 IMAD.WIDE R10, R9, 0x2, R10 ;  /* 0x00000002090a8825 */ /* 0x001fe400078e020a */
[----:B------:R-:W4:Y:S04]  /*0d90*/  LDG.E.128.CONSTANT R12, desc[UR6][R12.64] ;  /* 0x000000060c0c7981 */ /* 0x000f28000c1e9d00 */
[----:B------:R-:W5:Y:S04]  /*0da0*/  @!P0 LDL.64 R8, [R8] ;  /* 0x0000000008088983 */ /* 0x000f680000100a00 */
[----:B------:R-:W3:Y:S01]  /*0db0*/  @!P0 LDG.E.U16.CONSTANT R11, desc[UR6][R10.64+0x2] ;  /* 0x000002060a0b8981 */ /* 0x000ee2000c1e9500 */
[----:B------:R-:W-:-:S04]  /*0dc0*/  PRMT R30, R0, 0x9910, RZ ;  /* 0x00009910001e7816 */ /* 0x000fc800000000ff */
[----:B------:R-:W-:Y:S02]  /*0dd0*/  ISETP.EQ.OR P2, PT, R30, RZ, P1 ;  /* 0x000000ff1e00720c */ /* 0x000fe40000f42670 */
[----:B--2---:R-:W-:-:S04]  /*0de0*/  SHF.R.U32.HI R30, RZ, 0xc, R23 ;  /* 0x0000000cff1e7819 */ /* 0x004fc80000011617 */
[----:B------:R-:W-:Y:S02]  /*0df0*/  LOP3.LUT R30, R30, 0xf000f, RZ, 0xc0, !PT ;  /* 0x000f000f1e1e7812 */ /* 0x000fe400078ec0ff */
[----:B-----5:R-:W-:Y:S02]  /*0e00*/  @!P0 PRMT R28, R8, 0x7610, R28 ;  /* 0x00007610081c8816 */ /* 0x020fe4000000001c */
[----:B------:R-:W-:Y:S02]  /*0e10*/  @!P0 PRMT R29, R9, 0x7610, R29 ;  /* 0x00007610091d8816 */ /* 0x000fe4000000001d */
[----:B------:R-:W-:Y:S02]  /*0e20*/  @!P0 PRMT R28, R28, 0x7610, R8 ;  /* 0x000076101c1c8816 */ /* 0x000fe40000000008 */
[----:B------:R-:W-:Y:S02]  /*0e30*/  @!P0 PRMT R29, R29, 0x7610, R9 ;  /* 0x000076101d1d8816 */ /* 0x000fe40000000009 */
[----:B------:R-:W-:-:S02]  /*0e40*/  SHF.R.U32.HI R8, RZ, 0xc, R20 ;  /* 0x0000000cff087819 */ /* 0x000fc40000011614 */
[----:B------:R-:W-:Y:S02]  /*0e50*/  SHF.R.U32.HI R9, RZ, 0xc, R21 ;  /* 0x0000000cff097819 */ /* 0x000fe40000011615 */
[----:B---3--:R-:W-:Y:S02]  /*0e60*/  @!P0 IADD3 R5, R11, R24, RZ ;  /* 0x000000180b058210 */ /* 0x008fe40007ffe0ff */
[----:B------:R-:W-:Y:S02]  /*0e70*/  SHF.R.U32.HI R11, RZ, 0xc, R22 ;  /* 0x0000000cff0b7819 */ /* 0x000fe40000011616 */
[----:B------:R-:W-:Y:S02]  /*0e80*/  LOP3.LUT R8, R8, 0xf000f, RZ, 0xc0, !PT ;  /* 0x000f000f08087812 */ /* 0x000fe400078ec0ff */
[----:B------:R-:W-:Y:S02]  /*0e90*/  LOP3.LUT R10, R9, 0xf000f, RZ, 0xc0, !PT ;  /* 0x000f000f090a7812 */ /* 0x000fe400078ec0ff */
[----:B----4-:R-:W-:-:S02]  /*0ea0*/  SHF.R.U32.HI R31, RZ, 0x8, R12 ;  /* 0x00000008ff1f7819 */ /* 0x010fc4000001160c */
[----:B------:R-:W-:Y:S02]  /*0eb0*/  SHF.R.U32.HI R37, RZ, 0x8, R13 ;  /* 0x00000008ff257819 */ /* 0x000fe4000001160d */
[----:B------:R-:W-:Y:S02]  /*0ec0*/  LOP3.LUT R11, R11, 0xf000f, RZ, 0xc0, !PT ;  /* 0x000f000f0b0b7812 */ /* 0x000fe400078ec0ff */
[----:B------:R-:W-:Y:S02]  /*0ed0*/  SHF.R.U32.HI R36, RZ, 0x8, R14 ;  /* 0x00000008ff247819 */ /* 0x000fe4000001160e */
[----:B------:R-:W-:Y:S02]  /*0ee0*/  SHF.R.U32.HI R35, RZ, 0x8, R15 ;  /* 0x00000008ff237819 */ /* 0x000fe4000001160f */
[----:B------:R-:W-:Y:S02]  /*0ef0*/  LOP3.LUT R31, R8, 0x300030, R31, 0xf8, !PT ;  /* 0x00300030081f7812 */ /* 0x000fe400078ef81f */
[----:B------:R-:W-:-:S02]  /*0f00*/  LOP3.LUT R37, R10, 0x300030, R37, 0xf8, !PT ;  /* 0x003000300a257812 */ /* 0x000fc400078ef825 */
[----:B------:R-:W-:Y:S02]  /*0f10*/  SHF.R.U32.HI R8, RZ, 0xc, R16 ;  /* 0x0000000cff087819 */ /* 0x000fe40000011610 */
[----:B------:R-:W-:Y:S02]  /*0f20*/  SHF.R.U32.HI R10, RZ, 0xc, R17 ;  /* 0x0000000cff0a7819 */ /* 0x000fe40000011611 */
        /* <DEDUP_REMOVED lines=12> */
[----:B------:R-:W-:Y:S02]  /*0ff0*/  LOP3.LUT R30, R9, 0x300030, R30, 0xf8, !PT ;  /* 0x00300030091e7812 */ /* 0x000fe400078ef81e */
[----:B------:R-:W-:Y:S02]  /*1000*/  LOP3.LUT R34, R11, 0x300030, R34, 0xf8, !PT ;  /* 0x003000300b227812 */ /* 0x000fe400078ef822 */
        /* <DEDUP_REMOVED lines=145> */
.L_x_4654:
[----:B------:R-:W-:Y:S05]  /*1920*/  @P2 BRA `(.L_x_4655) ;  /* 0x0000000800d82947 */ /* 0x000fea0003800000 */
[----:B------:R-:W-:Y:S01]  /*1930*/  IMAD R9, R4, 0xc, RZ ;  /* 0x0000000c04097824 */ /* 0x000fe200078e02ff */
[----:B------:R-:W0:Y:S01]  /*1940*/  LDS.128 R20, [UR4+0x20] ;  /* 0x00002004ff147984 */ /* 0x000e220008000c00 */
[----:B------:R-:W-:-:S05]  /*1950*/  IMAD.WIDE.U32 R34, R2, 0xc, R26 ;  /* 0x0000000c02227825 */ /* 0x000fca00078e001a */
[----:B------:R-:W-:-:S05]  /*1960*/  IADD3 R35, R35, R9, RZ ;  /* 0x0000000923237210 */ /* 0x000fca0007ffe0ff */
        /* <DEDUP_REMOVED lines=178> */
.L_x_4655:
        /* <DEDUP_REMOVED lines=8> */
.L_x_4653:
[----:B------:R-:W-:Y:S01]  /*2510*/  ISETP.GE.AND P0, PT, R24, R25, PT ;  /* 0x000000191800720c */ /* 0x000fe20003f06270 */
[----:B------:R-:W-:-:S03]  /*2520*/  ULDC UR5, c[0x0][0x264] ;  /* 0x0000990000057ab9 */ /* 0x000fc60000000800 */
[----:B------:R-:W-:-:S13]  /*2530*/  ISETP.GE.OR P0, PT, R24, UR5, P0 ;  /* 0x0000000518007c0c */ /* 0x000fda0008706670 */
[----:B------:R-:W-:Y:S05]  /*2540*/  @P0 BRA `(.L_x_4657) ;  /* 0x0000002400840947 */ /* 0x000fea0003800000 */
[----:B------:R-:W-:Y:S01]  /*2550*/  SHF.R.S32.HI R31, RZ, 0x1f, R2 ;  /* 0x0000001fff1f7819 */ /* 0x000fe20000011402 */
[----:B------:R-:W-:Y:S01]  /*2560*/  ULDC UR5, c[0x0][0x264] ;  /* 0x0000990000057ab9 */ /* 0x000fe20000000800 */
[C---:B------:R-:W-:Y:S02]  /*2570*/  SHF.L.U32 R27, R2.reuse, 0x4, RZ ;  /* 0x00000004021b7819 */ /* 0x040fe400000006ff */
[----:B------:R-:W-:-:S07]  /*2580*/  SHF.L.U64.HI R31, R2, 0x4, R31 ;  /* 0x00000004021f7819 */ /* 0x000fce000001021f */
.L_x_4662:
        /* <DEDUP_REMOVED lines=14> */
[----:B------:R-:W-:Y:S06]  /*2670*/  @P1 BRA `(.L_x_4658) ;  /* 0x00000024001c1947 */ /* 0x000fec0003800000 */
[----:B------:R-:W1:Y:S01]  /*2680*/  LDC R33, c[0x0][0x23c] ;  /* 0x00008f00ff217b82 */ /* 0x000e620000000800 */
[----:B------:R-:W-:Y:S01]  /*2690*/  PRMT R2, R0, 0x9910, RZ ;  /* 0x0000991000027816 */ /* 0x000fe200000000ff */
[----:B------:R-:W-:-:S03]  /*26a0*/  HFMA2.MMA R4, -RZ, RZ, 0, 0.0625 ;  /* 0x00002c00ff047435 */ /* 0x000fc600000001ff */
[----:B------:R-:W-:Y:S01]  /*26b0*/  ISETP.NE.AND P0, PT, R2, RZ, PT ;  /* 0x000000ff0200720c */ /* 0x000fe20003f05270 */
[----:B-1----:R-:W-:-:S04]  /*26c0*/  IMAD.WIDE R18, R33, 0x4, R12 ;  /* 0x0000000421127825 */ /* 0x002fc800078e020c */
[----:B------:R-:W-:-:S08]  /*26d0*/  IMAD.WIDE R14, R33, 0x4, R18 ;  /* 0x00000004210e7825 */ /* 0x000fd000078e0212 */
[----:B------:R-:W-:Y:S05]  /*26e0*/  @!P0 BRA `(.L_x_4659) ;  /* 0x00000008003c8947 */ /* 0x000fea0003800000 */
[----:B------:R-:W2:Y:S04]  /*26f0*/  LDG.E.128.CONSTANT R8, desc[UR6][R12.64] ;  /* 0x000000060c087981 */ /* 0x000ea8000c1e9d00 */
[----:B------:R-:W0:Y:S01]  /*2700*/  LDS.64 R16, [UR4] ;  /* 0x00000004ff107984 */ /* 0x000e220008000a00 */
[C---:B--2---:R-:W-:Y:S02]  /*2710*/  LOP3.LUT R2, R8.reuse, 0xf000f, RZ, 0xc0, !PT ;  /* 0x000f000f08027812 */ /* 0x044fe400078ec0ff */
        /* <DEDUP_REMOVED lines=16> */
[--C-:B------:R-:W-:Y:S01]  /*2820*/  HADD2.F32 R39, -RZ, R2.reuse.H1_H1 ;  /* 0x30000002ff277230 */ /* 0x100fe20000004100 */
[----:B------:R-:W-:Y:S01]  /*2830*/  SHF.R.U32.HI R35, RZ, 0x8, R11 ;  /* 0x00000008ff237819 */ /* 0x000fe2000001160b */
[----:B------:R-:W-:Y:S02]  /*2840*/  HADD2.F32 R11, -RZ, R2.H0_H0 ;  /* 0x20000002ff0b7230 */ /* 0x000fe40000004100 */
[----:B------:R-:W-:Y:S01]  /*2850*/  HADD2 R38, R9, -1032, -1032 ;  /* 0xe408e40809267430 */ /* 0x000fe20000000000 */
[----:B------:R-:W1:Y:S01]  /*2860*/  LDS.64 R20, [UR4+0x8] ;  /* 0x00000804ff147984 */ /* 0x000e620008000a00 */
[----:B0-----:R-:W-:Y:S01]  /*2870*/  HADD2.F32 R2, -RZ, R16.H0_H0 ;  /* 0x20000010ff027230 */ /* 0x001fe20000004100 */
[----:B------:R-:W-:Y:S01]  /*2880*/  LOP3.LUT R45, R32, 0x64006400, RZ, 0xfc, !PT ;  /* 0x64006400202d7812 */ /* 0x000fe200078efcff */
[----:B------:R-:W-:Y:S01]  /*2890*/  HADD2.F32 R41, -RZ, R36.H0_H0 ;  /* 0x20000024ff297230 */ /* 0x000fe20000004100 */
[----:B------:R-:W-:Y:S01]  /*28a0*/  LOP3.LUT R43, R8, 0x64006400, RZ, 0xfc, !PT ;  /* 0x64006400082b7812 */ /* 0x000fe200078efcff */
[----:B------:R-:W-:-:S02]  /*28b0*/  HADD2.F32 R23, -RZ, R38.H0_H0 ;  /* 0x20000026ff177230 */ /* 0x000fc40000004100 */
[----:B------:R-:W-:Y:S01]  /*28c0*/  FFMA.FTZ R40, R11, R2, RZ ;  /* 0x000000020b287223 */ /* 0x000fe200000100ff */
[----:B------:R-:W-:Y:S02]  /*28d0*/  HADD2.F32 R9, -RZ, R37.H0_H0 ;  /* 0x20000025ff097230 */ /* 0x000fe40000004100 */
[----:B------:R-:W-:Y:S01]  /*28e0*/  FFMA.FTZ R11, R2, R41, RZ ;  /* 0x00000029020b7223 */ /* 0x000fe200000100ff */
[----:B------:R-:W-:Y:S01]  /*28f0*/  LOP3.LUT R41, R22, 0x64006400, RZ, 0xfc, !PT ;  /* 0x6400640016297812 */ /* 0x000fe200078efcff */
[-C--:B------:R-:W-:Y:S02]  /*2900*/  HFMA2 R45, R45, R4.reuse.H0_H0, -72, -72 ;  /* 0xd480d4802d2d7431 */ /* 0x080fe40000040004 */
[----:B------:R-:W-:Y:S01]  /*2910*/  HADD2.F32 R16, -RZ, R16.H1_H1 ;  /* 0x30000010ff107230 */ /* 0x000fe20000004100 */
[----:B------:R-:W-:Y:S01]  /*2920*/  LOP3.LUT R22, R34, 0x64006400, RZ, 0xfc, !PT ;  /* 0x6400640022167812 */ /* 0x000fe200078efcff */
[----:B------:R-:W-:Y:S02]  /*2930*/  HADD2.F32 R38, -RZ, R38.H1_H1 ;  /* 0x30000026ff267230 */ /* 0x000fe40000004100 */
[C---:B------:R-:W-:Y:S01]  /*2940*/  FFMA.FTZ R23, R2.reuse, R23, RZ ;  /* 0x0000001702177223 */ /* 0x040fe200000100ff */
[----:B------:R-:W-:Y:S01]  /*2950*/  FFMA.FTZ R9, R2, R9, RZ ;  /* 0x0000000902097223 */ /* 0x000fe200000100ff */
[----:B------:R-:W-:-:S02]  /*2960*/  HFMA2 R43, R43, R4.H0_H0, -72, -72 ;  /* 0xd480d4802b2b7431 */ /* 0x000fc40000040004 */
[----:B------:R-:W-:Y:S02]  /*2970*/  HADD2.F32 R2, -RZ, R17.H0_H0 ;  /* 0x20000011ff027230 */ /* 0x000fe40000004100 */
[----:B------:R-:W-:Y:S01]  /*2980*/  FFMA.FTZ R23, R16, R38, R23 ;  /* 0x0000002610177223 */ /* 0x000fe20000010017 */
[----:B------:R-:W-:Y:S02]  /*2990*/  HADD2.F32 R36, -RZ, R36.H1_H1 ;  /* 0x30000024ff247230 */ /* 0x000fe40000004100 */
[-C--:B------:R-:W-:Y:S02]  /*29a0*/  HFMA2 R41, R41, R4.reuse.H0_H0, -72, -72 ;  /* 0xd480d48029297431 */ /* 0x080fe40000040004 */
[----:B------:R-:W-:Y:S02]  /*29b0*/  HADD2.F32 R8, -RZ, R45.H0_H0 ;  /* 0x2000002dff087230 */ /* 0x000fe40000004100 */
[----:B------:R-:W-:Y:S02]  /*29c0*/  HFMA2 R22, R22, R4.H0_H0, -72, -72 ;  /* 0xd480d48016167431 */ /* 0x000fe40000040004 */
        /* <DEDUP_REMOVED lines=11> */
[----:B------:R-:W-:Y:S01]  /*2a80*/  FFMA.FTZ R16, R34, R2, R39 ;  /* 0x0000000222107223 */ /* 0x000fe20000010027 */
[----:B------:R-:W-:Y:S02]  /*2a90*/  HADD2.F32 R11, -RZ, R41.H1_H1 ;  /* 0x30000029ff0b7230 */ /* 0x000fe40000004100 */
[----:B------:R-:W-:Y:S01]  /*2aa0*/  FFMA.FTZ R23, R2, R23, R9 ;  /* 0x0000001702177223 */ /* 0x000fe20000010009 */
[----:B------:R-:W-:Y:S02]  /*2ab0*/  HADD2.F32 R43, -RZ, R43.H1_H1 ;  /* 0x3000002bff2b7230 */ /* 0x000fe40000004100 */
[----:B------:R-:W-:Y:S01]  /*2ac0*/  FFMA.FTZ R9, R17, R45, R8 ;  /* 0x0000002d11097223 */ /* 0x000fe20000010008 */
[----:B------:R-:W-:Y:S01]  /*2ad0*/  HADD2.F32 R22, -RZ, R22.H1_H1 ;  /* 0x30000016ff167230 */ /* 0x000fe20000004100 */
[----:B------:R-:W-:Y:S01]  /*2ae0*/  LOP3.LUT R8, R30, 0xf000f, RZ, 0xc0, !PT ;  /* 0x000f000f1e087812 */ /* 0x000fe200078ec0ff */
[----:B------:R-:W-:Y:S01]  /*2af0*/  FFMA.FTZ R11, R11, R17, R16 ;  /* 0x000000110b0b7223 */ /* 0x000fe20000010010 */
[----:B------:R-:W-:Y:S01]  /*2b00*/  SHF.R.U32.HI R10, RZ, 0x8, R10 ;  /* 0x00000008ff0a7819 */ /* 0x000fe2000001160a */
[----:B------:R-:W-:Y:S01]  /*2b10*/  FFMA.FTZ R16, R17, R43, R32 ;  /* 0x0000002b11107223 */ /* 0x000fe20000010020 */
[----:B------:R-:W-:Y:S01]  /*2b20*/  LOP3.LUT R32, R35, 0xf000f, RZ, 0xc0, !PT ;  /* 0x000f000f23207812 */ /* 0x000fe200078ec0ff */
[----:B------:R-:W-:Y:S01]  /*2b30*/  FFMA.FTZ R17, R17, R22, R23 ;  /* 0x0000001611117223 */ /* 0x000fe20000010017 */
[----:B------:R-:W-:Y:S01]  /*2b40*/  LOP3.LUT R8, R8, 0x64006400, RZ, 0xfc, !PT ;  /* 0x6400640008087812 */ /* 0x000fe200078efcff */
[--C-:B-1----:R-:W-:Y:S01]  /*2b50*/  HADD2.F32 R22, -RZ, R20.reuse.H0_H0 ;  /* 0x20000014ff167230 */ /* 0x102fe20000004100 */
[----:B------:R-:W-:Y:S01]  /*2b60*/  LOP3.LUT R2, R26, 0xf000f, RZ, 0xc0, !PT ;  /* 0x000f000f1a027812 */ /* 0x000fe200078ec0ff */
[----:B------:R-:W-:Y:S01]  /*2b70*/  HADD2.F32 R20, -RZ, R20.H1_H1 ;  /* 0x30000014ff147230 */ /* 0x000fe20000004100 */
[----:B------:R-:W-:-:S02]  /*2b80*/  LOP3.LUT R23, R10, 0xf000f, RZ, 0xc0, !PT ;  /* 0x000f000f0a177812 */ /* 0x000fc400078ec0ff */
[----:B------:R-:W-:Y:S01]  /*2b90*/  LOP3.LUT R36, R32, 0x64006400, RZ, 0xfc, !PT ;  /* 0x6400640020247812 */ /* 0x000fe200078efcff */
[----:B------:R-:W-:Y:S01]  /*2ba0*/  HADD2 R32, R8, -1032, -1032 ;  /* 0xe408e40808207430 */ /* 0x000fe20000000000 */
[----:B------:R-:W-:Y:S01]  /*2bb0*/  LOP3.LUT R2, R2, 0x64006400, RZ, 0xfc, !PT ;  /* 0x6400640002027812 */ /* 0x000fe200078efcff */
[--C-:B------:R-:W-:Y:S01]  /*2bc0*/  HADD2.F32 R8, -RZ, R21.reuse.H0_H0 ;  /* 0x20000015ff087230 */ /* 0x100fe20000004100 */
[----:B------:R-:W-:Y:S01]  /*2bd0*/  LOP3.LUT R34, R23, 0x64006400, RZ, 0xfc, !PT ;  /* 0x6400640017227812 */ /* 0x000fe200078efcff */
[----:B------:R-:W-:Y:S01]  /*2be0*/  HADD2.F32 R21, -RZ, R21.H1_H1 ;  /* 0x30000015ff157230 */ /* 0x000fe20000004100 */
[----:B------:R-:W-:Y:S01]  /*2bf0*/  LOP3.LUT R26, R26, 0xf000f0, RZ, 0xc0, !PT ;  /* 0x00f000f01a1a7812 */ /* 0x000fe200078ec0ff */
[----:B------:R-:W-:Y:S02]  /*2c00*/  HADD2 R23, R2, -1032, -1032 ;  /* 0xe408e40802177430 */ /* 0x000fe40000000000 */
[----:B------:R-:W-:Y:S02]  /*2c10*/  HADD2.F32 R37, -RZ, R32.H0_H0 ;  /* 0x20000020ff257230 */ /* 0x000fe40000004100 */
[----:B------:R-:W-:Y:S01]  /*2c20*/  HADD2 R34, R34, -1032, -1032 ;  /* 0xe408e40822227430 */ /* 0x000fe20000000000 */
[----:B------:R-:W-:Y:S01]  /*2c30*/  LOP3.LUT R30, R30, 0xf000f0, RZ, 0xc0, !PT ;  /* 0x00f000f01e1e7812 */ /* 0x000fe200078ec0ff */
[----:B------:R-:W-:-:S02]  /*2c40*/  HADD2 R2, R36, -1032, -1032 ;  /* 0xe408e40824027430 */ /* 0x000fc40000000000 */
[--C-:B------:R-:W-:Y:S02]  /*2c50*/  HADD2.F32 R38, -RZ, R23.reuse.H0_H0 ;  /* 0x20000017ff267230 */ /* 0x100fe40000004100 */
[----:B------:R-:W-:Y:S01]  /*2c60*/  FFMA.FTZ R37, R22, R37, R16 ;  /* 0x0000002516257223 */ /* 0x000fe20000010010 */
[----:B------:R-:W-:Y:S01]  /*2c70*/  HADD2.F32 R40, -RZ, R34.H0_H0 ;  /* 0x20000022ff287230 */ /* 0x000fe20000004100 */
[----:B------:R-:W-:Y:S01]  /*2c80*/  LOP3.LUT R39, R30, 0x64006400, RZ, 0xfc, !PT ;  /* 0x640064001e277812 */ /* 0x000fe200078efcff */
[----:B------:R-:W-:Y:S02]  /*2c90*/  HADD2.F32 R36, -RZ, R2.H0_H0 ;  /* 0x20000002ff247230 */ /* 0x000fe40000004100 */
[----:B------:R-:W-:Y:S01]  /*2ca0*/  FFMA.FTZ R11, R38, R22, R11 ;  /* 0x00000016260b7223 */ /* 0x000fe2000001000b */
[----:B------:R-:W-:Y:S02]  /*2cb0*/  HADD2.F32 R16, -RZ, R23.H1_H1 ;  /* 0x30000017ff107230 */ /* 0x000fe40000004100 */
[----:B------:R-:W-:Y:S01]  /*2cc0*/  FFMA.FTZ R9, R22, R40, R9 ;  /* 0x0000002816097223 */ /* 0x000fe20000010009 */
[----:B------:R-:W-:-:S02]  /*2cd0*/  HADD2.F32 R23, -RZ, R32.H1_H1 ;  /* 0x30000020ff177230 */ /* 0x000fc40000004100 */
[----:B------:R-:W-:Y:S01]  /*2ce0*/  FFMA.FTZ R17, R22, R36, R17 ;  /* 0x0000002416117223 */ /* 0x000fe20000010011 */
[----:B------:R-:W-:Y:S01]  /*2cf0*/  LOP3.LUT R22, R10, 0xf000f0, RZ, 0xc0, !PT ;  /* 0x00f000f00a167812 */ /* 0x000fe200078ec0ff */
[----:B------:R-:W-:Y:S01]  /*2d00*/  FFMA.FTZ R11, R16, R20, R11 ;  /* 0x00000014100b7223 */ /* 0x000fe2000001000b */
[----:B------:R-:W-:Y:S02]  /*2d10*/  HADD2.F32 R30, -RZ, R2.H1_H1 ;  /* 0x30000002ff1e7230 */ /* 0x000fe40000004100 */
[----:B------:R-:W-:Y:S01]  /*2d20*/  FFMA.FTZ R23, R20, R23, R37 ;  /* 0x0000001714177223 */ /* 0x000fe20000010025 */
[----:B------:R-:W-:Y:S01]  /*2d30*/  LOP3.LUT R37, R26, 0x64006400, RZ, 0xfc, !PT ;  /* 0x640064001a257812 */ /* 0x000fe200078efcff */
[----:B------:R-:W-:Y:S01]  /*2d40*/  HADD2.F32 R34, -RZ, R34.H1_H1 ;  /* 0x30000022ff227230 */ /* 0x000fe20000004100 */
[----:B------:R-:W-:Y:S01]  /*2d50*/  LOP3.LUT R26, R35, 0xf000f0, RZ, 0xc0, !PT ;  /* 0x00f000f0231a7812 */ /* 0x000fe200078ec0ff */
[-C--:B------:R-:W-:Y:S01]  /*2d60*/  HFMA2 R10, R39, R4.reuse.H0_H0, -72, -72 ;  /* 0xd480d480270a7431 */ /* 0x080fe20000040004 */
[----:B------:R-:W-:Y:S01]  /*2d70*/  LOP3.LUT R35, R22, 0x64006400, RZ, 0xfc, !PT ;  /* 0x6400640016237812 */ /* 0x000fe200078efcff */
[----:B------:R-:W-:Y:S01]  /*2d80*/  HFMA2 R16, R37, R4.H0_H0, -72, -72 ;  /* 0xd480d48025107431 */ /* 0x000fe20000040004 */
[----:B------:R-:W-:Y:S01]  /*2d90*/  LOP3.LUT R37, R26, 0x64006400, RZ, 0xfc, !PT ;  /* 0x640064001a257812 */ /* 0x000fe200078efcff */
[----:B------:R-:W-:Y:S01]  /*2da0*/  FFMA.FTZ R9, R20, R34, R9 ;  /* 0x0000002214097223 */ /* 0x000fe20000010009 */
[----:B------:R-:W-:-:S02]  /*2db0*/  HADD2.F32 R26, -RZ, R10.H0_H0 ;  /* 0x2000000aff1a7230 */ /* 0x000fc40000004100 */
[-C--:B------:R-:W-:Y:S02]  /*2dc0*/  HFMA2 R32, R35, R4.reuse.H0_H0, -72, -72 ;  /* 0xd480d48023207431 */ /* 0x080fe40000040004 */
[--C-:B------:R-:W-:Y:S02]  /*2dd0*/  HADD2.F32 R22, -RZ, R16.reuse.H0_H0 ;  /* 0x20000010ff167230 */ /* 0x100fe40000004100 */
[----:B------:R-:W-:Y:S02]  /*2de0*/  HFMA2 R2, R37, R4.H0_H0, -72, -72 ;  /* 0xd480d48025027431 */ /* 0x000fe40000040004 */
[----:B------:R-:W-:Y:S01]  /*2df0*/  FFMA.FTZ R35, R20, R30, R17 ;  /* 0x0000001e14237223 */ /* 0x000fe20000010011 */
        /* <DEDUP_REMOVED lines=13> */
[----:B------:R-:W-:Y:S02]  /*2ed0*/  HADD2.F32 R9, -RZ, R28.H1_H1 ;  /* 0x3000001cff097230 */ /* 0x000fe40000004100 */
[C---:B------:R-:W-:Y:S01]  /*2ee0*/  FFMA.FTZ R10, R21.reuse, R10, R26 ;  /* 0x0000000a150a7223 */ /* 0x040fe2000001001a */
        /* <DEDUP_REMOVED lines=15> */
.L_x_4659:
[----:B------:R-:W-:Y:S05]  /*2fe0*/  @!P0 BRA `(.L_x_4660) ;  /* 0x00000008003c8947 */ /* 0x000fea0003800000 */
[----:B------:R-:W2:Y:S04]  /*2ff0*/  LDG.E.128.CONSTANT R8, desc[UR6][R18.64] ;  /* 0x0000000612087981 */ /* 0x000ea8000c1e9d00 */
[----:B------:R-:W0:Y:S02]  /*3000*/  LDS.64 R16, [UR4+0x10] ;  /* 0x00001004ff107984 */ /* 0x000e240008000a00 */
[--C-:B0-----:R-:W-:Y:S02]  /*3010*/  HADD2.F32 R2, -RZ, R16.reuse.H0_H0 ;  /* 0x20000010ff027230 */ /* 0x101fe40000004100 */
[----:B------:R-:W-:Y:S02]  /*3020*/  HADD2.F32 R32, -RZ, R16.H1_H1 ;  /* 0x30000010ff207230 */ /* 0x000fe40000004100 */
[----:B------:R-:W-:-:S02]  /*3030*/  HADD2.F32 R34, -RZ, R17.H0_H0 ;  /* 0x20000011ff227230 */ /* 0x000fc40000004100 */
[----:B------:R-:W-:Y:S01]  /*3040*/  HADD2.F32 R16, -RZ, R17.H1_H1 ;  /* 0x30000011ff107230 */ /* 0x000fe20000004100 */
[----:B--2---:R-:W-:Y:S02]  /*3050*/  LOP3.LUT R35, R8, 0xf000f, RZ, 0xc0, !PT ;  /* 0x000f000f08237812 */ /* 0x004fe400078ec0ff */
[----:B------:R-:W-:Y:S02]  /*3060*/  LOP3.LUT R36, R9, 0xf000f, RZ, 0xc0, !PT ;  /* 0x000f000f09247812 */ /* 0x000fe400078ec0ff */
[----:B------:R-:W-:Y:S02]  /*3070*/  LOP3.LUT R35, R35, 0x64006400, RZ, 0xfc, !PT ;  /* 0x6400640023237812 */ /* 0x000fe400078efcff */
[----:B------:R-:W-:Y:S02]  /*3080*/  LOP3.LUT R23, R9, 0xf000f0, RZ, 0xc0, !PT ;  /* 0x00f000f009177812 */ /* 0x000fe400078ec0ff */
[----:B------:R-:W-:Y:S01]  /*3090*/  SHF.R.U32.HI R21, RZ, 0x8, R9 ;  /* 0x00000008ff157819 */ /* 0x000fe20000011609 */
[----:B------:R-:W-:Y:S01]  /*30a0*/  HADD2 R39, R35, -1032, -1032 ;  /* 0xe408e40823277430 */ /* 0x000fe20000000000 */
[----:B------:R-:W-:-:S02]  /*30b0*/  LOP3.LUT R9, R10, 0xf000f, RZ, 0xc0, !PT ;  /* 0x000f000f0a097812 */ /* 0x000fc400078ec0ff */
[----:B------:R-:W-:Y:S02]  /*30c0*/  LOP3.LUT R26, R10, 0xf000f0, RZ, 0xc0, !PT ;  /* 0x00f000f00a1a7812 */ /* 0x000fe400078ec0ff */
[----:B------:R-:W-:Y:S01]  /*30d0*/  SHF.R.U32.HI R22, RZ, 0x8, R10 ;  /* 0x00000008ff167819 */ /* 0x000fe2000001160a */
[--C-:B------:R-:W-:Y:S01]  /*30e0*/  HADD2.F32 R17, -RZ, R39.reuse.H0_H0 ;  /* 0x20000027ff117230 */ /* 0x100fe20000004100 */
[----:B------:R-:W-:Y:S01]  /*30f0*/  LOP3.LUT R10, R11, 0xf000f, RZ, 0xc0, !PT ;  /* 0x000f000f0b0a7812 */ /* 0x000fe200078ec0ff */
[----:B------:R-:W-:Y:S01]  /*3100*/  HADD2.F32 R39, -RZ, R39.H1_H1 ;  /* 0x30000027ff277230 */ /* 0x000fe20000004100 */
[----:B------:R-:W-:Y:S02]  /*3110*/  LOP3.LUT R36, R36, 0x64006400, RZ, 0xfc, !PT ;  /* 0x6400640024247812 */ /* 0x000fe400078efcff */
[----:B------:R-:W-:Y:S01]  /*3120*/  LOP3.LUT R9, R9, 0x64006400, RZ, 0xfc, !PT ;  /* 0x6400640009097812 */ /* 0x000fe200078efcff */
[----:B------:R-:W-:Y:S01]  /*3130*/  FFMA.FTZ R40, R17, R2, RZ ;  /* 0x0000000211287223 */ /* 0x000fe200000100ff */
[----:B------:R-:W-:Y:S01]  /*3140*/  LOP3.LUT R10, R10, 0x64006400, RZ, 0xfc, !PT ;  /* 0x640064000a0a7812 */ /* 0x000fe200078efcff */
[----:B------:R-:W-:Y:S01]  /*3150*/  HADD2 R36, R36, -1032, -1032 ;  /* 0xe408e40824247430 */ /* 0x000fe20000000000 */
[----:B------:R-:W-:Y:S01]  /*3160*/  LOP3.LUT R20, R8, 0xf000f0, RZ, 0xc0, !PT ;  /* 0x00f000f008147812 */ /* 0x000fe200078ec0ff */
[----:B------:R-:W-:Y:S01]  /*3170*/  HADD2 R38, R9, -1032, -1032 ;  /* 0xe408e40809267430 */ /* 0x000fe20000000000 */
[----:B------:R-:W-:Y:S01]  /*3180*/  LOP3.LUT R30, R11, 0xf000f0, RZ, 0xc0, !PT ;  /* 0x00f000f00b1e7812 */ /* 0x000fe200078ec0ff */
[----:B------:R-:W-:Y:S01]  /*3190*/  HADD2 R35, R10, -1032, -1032 ;  /* 0xe408e4080a237430 */ /* 0x000fe20000000000 */
[----:B------:R-:W-:Y:S01]  /*31a0*/  SHF.R.U32.HI R18, RZ, 0x8, R11 ;  /* 0x00000008ff127819 */ /* 0x000fe2000001160b */
[----:B------:R-:W-:Y:S01]  /*31b0*/  FFMA.FTZ R17, R39, R32, R40 ;  /* 0x0000002027117223 */ /* 0x000fe20000010028 */
[----:B------:R-:W0:Y:S01]  /*31c0*/  LDS.64 R10, [UR4+0x18] ;  /* 0x00001804ff0a7984 */ /* 0x000e220008000a00 */
[----:B------:R-:W-:Y:S01]  /*31d0*/  LOP3.LUT R39, R20, 0x64006400, RZ, 0xfc, !PT ;  /* 0x6400640014277812 */ /* 0x000fe200078efcff */
[----:B------:R-:W-:Y:S01]  /*31e0*/  HADD2.F32 R37, -RZ, R36.H0_H0 ;  /* 0x20000024ff257230 */ /* 0x000fe20000004100 */
[----:B------:R-:W-:Y:S01]  /*31f0*/  LOP3.LUT R23, R23, 0x64006400, RZ, 0xfc, !PT ;  /* 0x6400640017177812 */ /* 0x000fe200078efcff */
[----:B------:R-:W-:Y:S01]  /*3200*/  HADD2.F32 R19, -RZ, R38.H0_H0 ;  /* 0x20000026ff137230 */ /* 0x000fe20000004100 */
[----:B------:R-:W-:Y:S01]  /*3210*/  LOP3.LUT R41, R26, 0x64006400, RZ, 0xfc, !PT ;  /* 0x640064001a297812 */ /* 0x000fe200078efcff */
[----:B------:R-:W-:-:S02]  /*3220*/  HADD2.F32 R9, -RZ, R35.H0_H0 ;  /* 0x20000023ff097230 */ /* 0x000fc40000004100 */
[-C--:B------:R-:W-:Y:S02]  /*3230*/  HFMA2 R20, R39, R4.reuse.H0_H0, -72, -72 ;  /* 0xd480d48027147431 */ /* 0x080fe40000040004 */
[C---:B------:R-:W-:Y:S01]  /*3240*/  FFMA.FTZ R37, R2.reuse, R37, RZ ;  /* 0x0000002502257223 */ /* 0x040fe200000100ff */
[C---:B------:R-:W-:Y:S01]  /*3250*/  FFMA.FTZ R19, R2.reuse, R19, RZ ;  /* 0x0000001302137223 */ /* 0x040fe200000100ff */
[----:B------:R-:W-:Y:S02]  /*3260*/  HADD2.F32 R38, -RZ, R38.H1_H1 ;  /* 0x30000026ff267230 */ /* 0x000fe40000004100 */
[----:B------:R-:W-:Y:S01]  /*3270*/  FFMA.FTZ R9, R2, R9, RZ ;  /* 0x0000000902097223 */ /* 0x000fe200000100ff */
[----:B------:R-:W-:Y:S01]  /*3280*/  LOP3.LUT R39, R30, 0x64006400, RZ, 0xfc, !PT ;  /* 0x640064001e277812 */ /* 0x000fe200078efcff */
[----:B------:R-:W-:Y:S02]  /*3290*/  HADD2.F32 R36, -RZ, R36.H1_H1 ;  /* 0x30000024ff247230 */ /* 0x000fe40000004100 */
[----:B------:R-:W-:-:S02]  /*32a0*/  HFMA2 R2, R23, R4.H0_H0, -72, -72 ;  /* 0xd480d48017027431 */ /* 0x000fc40000040004 */
[----:B------:R-:W-:Y:S02]  /*32b0*/  HADD2.F32 R30, -RZ, R20.H0_H0 ;  /* 0x20000014ff1e7230 */ /* 0x000fe40000004100 */
[-C--:B------:R-:W-:Y:S02]  /*32c0*/  HFMA2 R23, R41, R4.reuse.H0_H0, -72, -72 ;  /* 0xd480d48029177431 */ /* 0x080fe40000040004 */
[C---:B------:R-:W-:Y:S01]  /*32d0*/  FFMA.FTZ R19, R32.reuse, R38, R19 ;  /* 0x0000002620137223 */ /* 0x040fe20000010013 */
[----:B------:R-:W-:Y:S02]  /*32e0*/  HFMA2 R26, R39, R4.H0_H0, -72, -72 ;  /* 0xd480d480271a7431 */ /* 0x000fe40000040004 */
[----:B------:R-:W-:Y:S01]  /*32f0*/  FFMA.FTZ R37, R32, R36, R37 ;  /* 0x0000002420257223 */ /* 0x000fe20000010025 */
[----:B------:R-:W-:Y:S02]  /*3300*/  HADD2.F32 R38, -RZ, R35.H1_H1 ;  /* 0x30000023ff267230 */ /* 0x000fe40000004100 */
[----:B------:R-:W-:Y:S01]  /*3310*/  FFMA.FTZ R17, R30, R34, R17 ;  /* 0x000000221e117223 */ /* 0x000fe20000010011 */
[----:B------:R-:W-:Y:S01]  /*3320*/  HADD2.F32 R36, -RZ, R23.H0_H0 ;  /* 0x20000017ff247230 */ /* 0x000fe20000004100 */
[----:B------:R-:W-:Y:S01]  /*3330*/  SHF.R.U32.HI R8, RZ, 0x8, R8 ;  /* 0x00000008ff087819 */ /* 0x000fe20000011608 */
        /* <DEDUP_REMOVED lines=8> */
[----:B------:R-:W-:Y:S01]  /*33c0*/  HADD2.F32 R23, -RZ, R23.H1_H1 ;  /* 0x30000017ff177230 */ /* 0x000fe20000004100 */
[----:B------:R-:W-:Y:S01]  /*33d0*/  LOP3.LUT R2, R8, 0xf000f, RZ, 0xc0, !PT ;  /* 0x000f000f08027812 */ /* 0x000fe200078ec0ff */
[----:B------:R-:W-:-:S02]  /*33e0*/  HADD2.F32 R37, -RZ, R26.H1_H1 ;  /* 0x3000001aff257230 */ /* 0x000fc40000004100 */
[----:B------:R-:W-:Y:S01]  /*33f0*/  FFMA.FTZ R26, R20, R16, R17 ;  /* 0x00000010141a7223 */ /* 0x000fe20000010011 */
[C---:B------:R-:W-:Y:S01]  /*3400*/  FFMA.FTZ R20, R16.reuse, R19, R35 ;  /* 0x0000001310147223 */ /* 0x040fe20000010023 */
[C---:B------:R-:W-:Y:S01]  /*3410*/  FFMA.FTZ R17, R16.reuse, R23, R36 ;  /* 0x0000001710117223 */ /* 0x040fe20000010024 */
[----:B------:R-:W-:Y:S01]  /*3420*/  LOP3.LUT R9, R21, 0xf000f, RZ, 0xc0, !PT ;  /* 0x000f000f15097812 */ /* 0x000fe200078ec0ff */
[----:B------:R-:W-:Y:S01]  /*3430*/  FFMA.FTZ R16, R16, R37, R30 ;  /* 0x0000002510107223 */ /* 0x000fe2000001001e */
[----:B------:R-:W-:Y:S01]  /*3440*/  LOP3.LUT R23, R22, 0xf000f, RZ, 0xc0, !PT ;  /* 0x000f000f16177812 */ /* 0x000fe200078ec0ff */
[--C-:B0-----:R-:W-:Y:S01]  /*3450*/  HADD2.F32 R19, -RZ, R10.reuse.H0_H0 ;  /* 0x2000000aff137230 */ /* 0x101fe20000004100 */
[----:B------:R-:W-:Y:S01]  /*3460*/  LOP3.LUT R30, R18, 0xf000f, RZ, 0xc0, !PT ;  /* 0x000f000f121e7812 */ /* 0x000fe200078ec0ff */
[----:B------:R-:W-:Y:S01]  /*3470*/  HADD2.F32 R10, -RZ, R10.H1_H1 ;  /* 0x3000000aff0a7230 */ /* 0x000fe20000004100 */
[----:B------:R-:W-:Y:S02]  /*3480*/  LOP3.LUT R2, R2, 0x64006400, RZ, 0xfc, !PT ;  /* 0x6400640002027812 */ /* 0x000fe400078efcff */
[----:B------:R-:W-:-:S02]  /*3490*/  LOP3.LUT R9, R9, 0x64006400, RZ, 0xfc, !PT ;  /* 0x6400640009097812 */ /* 0x000fc400078efcff */
[----:B------:R-:W-:Y:S01]  /*34a0*/  LOP3.LUT R32, R23, 0x64006400, RZ, 0xfc, !PT ;  /* 0x6400640017207812 */ /* 0x000fe200078efcff */
[----:B------:R-:W-:Y:S01]  /*34b0*/  HADD2 R23, R2, -1032, -1032 ;  /* 0xe408e40802177430 */ /* 0x000fe20000000000 */
[----:B------:R-:W-:Y:S01]  /*34c0*/  LOP3.LUT R34, R30, 0x64006400, RZ, 0xfc, !PT ;  /* 0x640064001e227812 */ /* 0x000fe200078efcff */
[----:B------:R-:W-:Y:S01]  /*34d0*/  HADD2 R30, R9, -1032, -1032 ;  /* 0xe408e408091e7430 */ /* 0x000fe20000000000 */
[----:B------:R-:W-:Y:S01]  /*34e0*/  LOP3.LUT R8, R8, 0xf000f0, RZ, 0xc0, !PT ;  /* 0x00f000f008087812 */ /* 0x000fe200078ec0ff */
[----:B------:R-:W-:Y:S02]  /*34f0*/  HADD2 R32, R32, -1032, -1032 ;  /* 0xe408e40820207430 */ /* 0x000fe40000000000 */
[----:B------:R-:W-:Y:S02]  /*3500*/  HADD2.F32 R35, -RZ, R23.H0_H0 ;  /* 0x20000017ff237230 */ /* 0x000fe40000004100 */
[----:B------:R-:W-:Y:S02]  /*3510*/  HADD2 R9, R34, -1032, -1032 ;  /* 0xe408e40822097430 */ /* 0x000fe40000000000 */
[----:B------:R-:W-:Y:S01]  /*3520*/  HADD2.F32 R37, -RZ, R30.H0_H0 ;  /* 0x2000001eff257230 */ /* 0x000fe20000004100 */
[----:B------:R-:W-:Y:S01]  /*3530*/  LOP3.LUT R22, R22, 0xf000f0, RZ, 0xc0, !PT ;  /* 0x00f000f016167812 */ /* 0x000fe200078ec0ff */
[----:B------:R-:W-:-:S02]  /*3540*/  HADD2.F32 R34, -RZ, R32.H0_H0 ;  /* 0x20000020ff227230 */ /* 0x000fc40000004100 */
[----:B------:R-:W-:Y:S01]  /*3550*/  FFMA.FTZ R35, R35, R19, R26 ;  /* 0x0000001323237223 */ /* 0x000fe2000001001a */
[----:B------:R-:W-:Y:S02]  /*3560*/  HADD2.F32 R39, -RZ, R9.H0_H0 ;  /* 0x20000009ff277230 */ /* 0x000fe40000004100 */
[C---:B------:R-:W-:Y:S01]  /*3570*/  FFMA.FTZ R37, R19.reuse, R37, R20 ;  /* 0x0000002513257223 */ /* 0x040fe20000010014 */
[----:B------:R-:W-:Y:S02]  /*3580*/  HADD2.F32 R20, -RZ, R23.H1_H1 ;  /* 0x30000017ff147230 */ /* 0x000fe40000004100 */
[C---:B------:R-:W-:Y:S01]  /*3590*/  FFMA.FTZ R17, R19.reuse, R34, R17 ;  /* 0x0000002213117223 */ /* 0x040fe20000010011 */
[----:B------:R-:W-:Y:S01]  /*35a0*/  LOP3.LUT R18, R18, 0xf000f0, RZ, 0xc0, !PT ;  /* 0x00f000f012127812 */ /* 0x000fe200078ec0ff */
[----:B------:R-:W-:Y:S01]  /*35b0*/  FFMA.FTZ R19, R19, R39, R16 ;  /* 0x0000002713137223 */ /* 0x000fe20000010010 */
[----:B------:R-:W-:Y:S01]  /*35c0*/  LOP3.LUT R16, R21, 0xf000f0, RZ, 0xc0, !PT ;  /* 0x00f000f015107812 */ /* 0x000fe200078ec0ff */
[----:B------:R-:W-:Y:S01]  /*35d0*/  FFMA.FTZ R35, R20, R10, R35 ;  /* 0x0000000a14237223 */ /* 0x000fe20000010023 */
[----:B------:R-:W-:Y:S01]  /*35e0*/  LOP3.LUT R21, R8, 0x64006400, RZ, 0xfc, !PT ;  /* 0x6400640008157812 */ /* 0x000fe200078efcff */
[----:B------:R-:W-:Y:S01]  /*35f0*/  HADD2.F32 R30, -RZ, R30.H1_H1 ;  /* 0x3000001eff1e7230 */ /* 0x000fe20000004100 */
[----:B------:R-:W-:Y:S01]  /*3600*/  LOP3.LUT R23, R16, 0x64006400, RZ, 0xfc, !PT ;  /* 0x6400640010177812 */ /* 0x000fe200078efcff */
[----:B------:R-:W-:-:S02]  /*3610*/  HADD2.F32 R2, -RZ, R11.H0_H0 ;  /* 0x2000000bff027230 */ /* 0x000fc40000004100 */
[-C--:B------:R-:W-:Y:S01]  /*3620*/  HFMA2 R20, R21, R4.reuse.H0_H0, -72, -72 ;  /* 0xd480d48015147431 */ /* 0x080fe20000040004 */
[----:B------:R-:W-:Y:S01]  /*3630*/  LOP3.LUT R21, R22, 0x64006400, RZ, 0xfc, !PT ;  /* 0x6400640016157812 */ /* 0x000fe200078efcff */
[-C--:B------:R-:W-:Y:S01]  /*3640*/  HFMA2 R26, R23, R4.reuse.H0_H0, -72, -72 ;  /* 0xd480d480171a7431 */ /* 0x080fe20000040004 */
[----:B------:R-:W-:Y:S01]  /*3650*/  LOP3.LUT R23, R18, 0x64006400, RZ, 0xfc, !PT ;  /* 0x6400640012177812 */ /* 0x000fe200078efcff */
[----:B------:R-:W-:Y:S02]  /*3660*/  HADD2.F32 R18, -RZ, R9.H1_H1 ;  /* 0x30000009ff127230 */ /* 0x000fe40000004100 */
[----:B------:R-:W-:Y:S01]  /*3670*/  FFMA.FTZ R37, R10, R30, R37 ;  /* 0x0000001e0a257223 */ /* 0x000fe20000010025 */
[-C--:B------:R-:W-:Y:S02]  /*3680*/  HFMA2 R21, R21, R4.reuse.H0_H0, -72, -72 ;  /* 0xd480d48015157431 */ /* 0x080fe40000040004 */
[----:B------:R-:W-:Y:S02]  /*3690*/  HADD2.F32 R9, -RZ, R26.H0_H0 ;  /* 0x2000001aff097230 */ /* 0x000fe40000004100 */
[----:B------:R-:W-:-:S02]  /*36a0*/  HFMA2 R8, R23, R4.H0_H0, -72, -72 ;  /* 0xd480d48017087431 */ /* 0x000fc40000040004 */
[----:B------:R-:W-:Y:S02]  /*36b0*/  HADD2.F32 R32, -RZ, R32.H1_H1 ;  /* 0x30000020ff207230 */ /* 0x000fe40000004100 */
        /* <DEDUP_REMOVED lines=34> */
.L_x_4660:
        /* <DEDUP_REMOVED lines=65> */
[----:B------:R-:W-:Y:S01]  /*3cf0*/  FFMA.FTZ R19, R16, R19, R35 ;  /* 0x0000001310137223 */ /* 0x000fe20000010023 */
[----:B------:R-:W-:Y:S01]  /*3d00*/  LOP3.LUT R9, R20, 0xf000f, RZ, 0xc0, !PT ;  /* 0x000f000f14097812 */ /* 0x000fe200078ec0ff */
[C---:B------:R-:W-:Y:S01]  /*3d10*/  FFMA.FTZ R17, R16.reuse, R37, R36 ;  /* 0x0000002510117223 */ /* 0x040fe20000010024 */
[----:B------:R-:W-:Y:S01]  /*3d20*/  LOP3.LUT R26, R21, 0xf000f, RZ, 0xc0, !PT ;  /* 0x000f000f151a7812 */ /* 0x000fe200078ec0ff */
[----:B------:R-:W-:Y:S01]  /*3d30*/  FFMA.FTZ R16, R16, R39, R30 ;  /* 0x0000002710107223 */ /* 0x000fe2000001001e */
[----:B------:R-:W-:Y:S01]  /*3d40*/  LOP3.LUT R30, R22, 0xf000f, RZ, 0xc0, !PT ;  /* 0x000f000f161e7812 */ /* 0x000fe200078ec0ff */
[--C-:B0-----:R-:W-:Y:S01]  /*3d50*/  HADD2.F32 R18, -RZ, R10.reuse.H0_H0 ;  /* 0x2000000aff127230 */ /* 0x101fe20000004100 */
[----:B------:R-:W-:Y:S01]  /*3d60*/  LOP3.LUT R9, R9, 0x64006400, RZ, 0xfc, !PT ;  /* 0x6400640009097812 */ /* 0x000fe200078efcff */
[----:B------:R-:W-:Y:S01]  /*3d70*/  HADD2.F32 R10, -RZ, R10.H1_H1 ;  /* 0x3000000aff0a7230 */ /* 0x000fe20000004100 */
[----:B------:R-:W-:-:S02]  /*3d80*/  LOP3.LUT R32, R26, 0x64006400, RZ, 0xfc, !PT ;  /* 0x640064001a207812 */ /* 0x000fc400078efcff */
[----:B------:R-:W-:Y:S01]  /*3d90*/  LOP3.LUT R34, R30, 0x64006400, RZ, 0xfc, !PT ;  /* 0x640064001e227812 */ /* 0x000fe200078efcff */
[----:B------:R-:W-:Y:S01]  /*3da0*/  HADD2 R30, R9, -1032, -1032 ;  /* 0xe408e408091e7430 */ /* 0x000fe20000000000 */
[C---:B------:R-:W-:Y:S01]  /*3db0*/  LOP3.LUT R2, R8.reuse, 0xf000f, RZ, 0xc0, !PT ;  /* 0x000f000f08027812 */ /* 0x040fe200078ec0ff */
[----:B------:R-:W-:Y:S01]  /*3dc0*/  HADD2 R32, R32, -1032, -1032 ;  /* 0xe408e40820207430 */ /* 0x000fe20000000000 */
[----:B------:R-:W-:Y:S01]  /*3dd0*/  LOP3.LUT R8, R8, 0xf000f0, RZ, 0xc0, !PT ;  /* 0x00f000f008087812 */ /* 0x000fe200078ec0ff */
[----:B------:R-:W-:Y:S02]  /*3de0*/  HADD2 R9, R34, -1032, -1032 ;  /* 0xe408e40822097430 */ /* 0x000fe40000000000 */
[----:B------:R-:W-:Y:S01]  /*3df0*/  HADD2.F32 R35, -RZ, R30.H0_H0 ;  /* 0x2000001eff237230 */ /* 0x000fe20000004100 */
[----:B------:R-:W-:Y:S01]  /*3e00*/  LOP3.LUT R2, R2, 0x64006400, RZ, 0xfc, !PT ;  /* 0x6400640002027812 */ /* 0x000fe200078efcff */
[----:B------:R-:W-:Y:S01]  /*3e10*/  HADD2.F32 R36, -RZ, R32.H0_H0 ;  /* 0x20000020ff247230 */ /* 0x000fe20000004100 */
[----:B------:R-:W-:Y:S01]  /*3e20*/  LOP3.LUT R20, R20, 0xf000f0, RZ, 0xc0, !PT ;  /* 0x00f000f014147812 */ /* 0x000fe200078ec0ff */
[----:B------:R-:W-:-:S02]  /*3e30*/  HADD2.F32 R37, -RZ, R9.H0_H0 ;  /* 0x20000009ff257230 */ /* 0x000fc40000004100 */
[C---:B------:R-:W-:Y:S01]  /*3e40*/  FFMA.FTZ R35, R18.reuse, R35, R19 ;  /* 0x0000002312237223 */ /* 0x040fe20000010013 */
[----:B------:R-:W-:Y:S02]  /*3e50*/  HADD2 R26, R2, -1032, -1032 ;  /* 0xe408e408021a7430 */ /* 0x000fe40000000000 */
[----:B------:R-:W-:Y:S01]  /*3e60*/  FFMA.FTZ R19, R18, R36, R17 ;  /* 0x0000002412137223 */ /* 0x000fe20000010011 */
[----:B------:R-:W-:Y:S01]  /*3e70*/  LOP3.LUT R39, R20, 0x64006400, RZ, 0xfc, !PT ;  /* 0x6400640014277812 */ /* 0x000fe200078efcff */
[----:B------:R-:W-:Y:S01]  /*3e80*/  FFMA.FTZ R17, R18, R37, R16 ;  /* 0x0000002512117223 */ /* 0x000fe20000010010 */
[----:B------:R-:W-:Y:S01]  /*3e90*/  LOP3.LUT R37, R8, 0x64006400, RZ, 0xfc, !PT ;  /* 0x6400640008257812 */ /* 0x000fe200078efcff */
[----:B------:R-:W-:Y:S01]  /*3ea0*/  HADD2.F32 R34, -RZ, R26.H0_H0 ;  /* 0x2000001aff227230 */ /* 0x000fe20000004100 */
[----:B------:R-:W-:Y:S01]  /*3eb0*/  LOP3.LUT R21, R21, 0xf000f0, RZ, 0xc0, !PT ;  /* 0x00f000f015157812 */ /* 0x000fe200078ec0ff */
[-C--:B------:R-:W-:Y:S01]  /*3ec0*/  HFMA2 R39, R39, R4.reuse.H0_H0, -72, -72 ;  /* 0xd480d48027277431 */ /* 0x080fe20000040004 */
[----:B------:R-:W-:Y:S01]  /*3ed0*/  LOP3.LUT R22, R22, 0xf000f0, RZ, 0xc0, !PT ;  /* 0x00f000f016167812 */ /* 0x000fe200078ec0ff */
[----:B------:R-:W-:-:S02]  /*3ee0*/  HFMA2 R20, R37, R4.H0_H0, -72, -72 ;  /* 0xd480d48025147431 */ /* 0x000fc40000040004 */
[----:B------:R-:W-:Y:S01]  /*3ef0*/  HADD2.F32 R30, -RZ, R30.H1_H1 ;  /* 0x3000001eff1e7230 */ /* 0x000fe20000004100 */
[----:B------:R-:W-:Y:S01]  /*3f00*/  LOP3.LUT R21, R21, 0x64006400, RZ, 0xfc, !PT ;  /* 0x6400640015157812 */ /* 0x000fe200078efcff */
[----:B------:R-:W-:Y:S01]  /*3f10*/  FFMA.FTZ R23, R34, R18, R23 ;  /* 0x0000001222177223 */ /* 0x000fe20000010017 */
[----:B------:R-:W-:Y:S01]  /*3f20*/  LOP3.LUT R37, R22, 0x64006400, RZ, 0xfc, !PT ;  /* 0x6400640016257812 */ /* 0x000fe200078efcff */
[----:B------:R-:W-:Y:S02]  /*3f30*/  HADD2.F32 R26, -RZ, R26.H1_H1 ;  /* 0x3000001aff1a7230 */ /* 0x000fe40000004100 */
[----:B------:R-:W-:Y:S01]  /*3f40*/  FFMA.FTZ R35, R10, R30, R35 ;  /* 0x0000001e0a237223 */ /* 0x000fe20000010023 */
[----:B------:R-:W-:Y:S02]  /*3f50*/  HADD2.F32 R18, -RZ, R9.H1_H1 ;  /* 0x30000009ff127230 */ /* 0x000fe40000004100 */
[----:B------:R-:W-:Y:S02]  /*3f60*/  HFMA2 R21, R21, R4.H0_H0, -72, -72 ;  /* 0xd480d48015157431 */ /* 0x000fe40000040004 */
[----:B------:R-:W-:-:S02]  /*3f70*/  HADD2.F32 R2, -RZ, R11.H0_H0 ;  /* 0x2000000bff027230 */ /* 0x000fc40000004100 */
[----:B------:R-:W-:Y:S02]  /*3f80*/  HFMA2 R8, R37, R4.H0_H0, -72, -72 ;  /* 0xd480d48025087431 */ /* 0x000fe40000040004 */
        /* <DEDUP_REMOVED lines=37> */
.L_x_4661:
[----:B------:R-:W-:Y:S05]  /*41e0*/  @!P0 BRA `(.L_x_4658) ;  /* 0x0000000800408947 */ /* 0x000fea0003800000 */
[----:B------:R-:W-:Y:S02]  /*41f0*/  IMAD.WIDE R10, R33, 0x4, R14 ;  /* 0x00000004210a7825 */ /* 0x000fe400078e020e */
[----:B------:R-:W0:Y:S04]  /*4200*/  LDS.64 R14, [UR4+0x30] ;  /* 0x00003004ff0e7984 */ /* 0x000e280008000a00 */
[----:B------:R-:W2:Y:S01]  /*4210*/  LDG.E.128.CONSTANT R8, desc[UR6][R10.64] ;  /* 0x000000060a087981 */ /* 0x000ea2000c1e9d00 */
[--C-:B0-----:R-:W-:Y:S02]  /*4220*/  HADD2.F32 R2, -RZ, R14.reuse.H0_H0 ;  /* 0x2000000eff027230 */ /* 0x101fe40000004100 */
[----:B------:R-:W-:Y:S02]  /*4230*/  HADD2.F32 R23, -RZ, R14.H1_H1 ;  /* 0x3000000eff177230 */ /* 0x000fe40000004100 */
[----:B------:R-:W-:-:S02]  /*4240*/  HADD2.F32 R26, -RZ, R15.H0_H0 ;  /* 0x2000000fff1a7230 */ /* 0x000fc40000004100 */
[----:B------:R-:W-:Y:S01]  /*4250*/  HADD2.F32 R14, -RZ, R15.H1_H1 ;  /* 0x3000000fff0e7230 */ /* 0x000fe20000004100 */
[C---:B--2---:R-:W-:Y:S02]  /*4260*/  LOP3.LUT R20, R9.reuse, 0xf000f0, RZ, 0xc0, !PT ;  /* 0x00f000f009147812 */ /* 0x044fe400078ec0ff */
[----:B------:R-:W-:Y:S02]  /*4270*/  SHF.R.U32.HI R18, RZ, 0x8, R9 ;  /* 0x00000008ff127819 */ /* 0x000fe40000011609 */
[----:B------:R-:W-:Y:S02]  /*4280*/  LOP3.LUT R16, R9, 0xf000f, RZ, 0xc0, !PT ;  /* 0x000f000f09107812 */ /* 0x000fe400078ec0ff */
[----:B------:R-:W-:Y:S02]  /*4290*/  LOP3.LUT R17, R10, 0xf000f, RZ, 0xc0, !PT ;  /* 0x000f000f0a117812 */ /* 0x000fe400078ec0ff */
[----:B------:R-:W-:Y:S02]  /*42a0*/  LOP3.LUT R21, R8, 0xf000f0, RZ, 0xc0, !PT ;  /* 0x00f000f008157812 */ /* 0x000fe400078ec0ff */
[----:B------:R-:W-:-:S02]  /*42b0*/  SHF.R.U32.HI R19, RZ, 0x8, R8 ;  /* 0x00000008ff137819 */ /* 0x000fc40000011608 */
        /* <DEDUP_REMOVED lines=13> */
[----:B------:R-:W-:Y:S02]  /*4390*/  HADD2 R36, R16, -1032, -1032 ;  /* 0xe408e40810247430 */ /* 0x000fe40000000000 */
[----:B------:R-:W-:-:S02]  /*43a0*/  HADD2.F32 R11, -RZ, R34.H0_H0 ;  /* 0x20000022ff0b7230 */ /* 0x000fc40000004100 */
[----:B------:R-:W-:Y:S01]  /*43b0*/  HADD2 R33, R9, -1032, -1032 ;  /* 0xe408e40809217430 */ /* 0x000fe20000000000 */
[----:B------:R-:W0:Y:S01]  /*43c0*/  LDS.64 R16, [UR4+0x38] ;  /* 0x00003804ff107984 */ /* 0x000e220008000a00 */
[----:B------:R-:W-:Y:S02]  /*43d0*/  HADD2.F32 R15, -RZ, R30.H0_H0 ;  /* 0x2000001eff0f7230 */ /* 0x000fe40000004100 */
[----:B------:R-:W-:Y:S02]  /*43e0*/  HFMA2 R21, R21, R4.H0_H0, -72, -72 ;  /* 0xd480d48015157431 */ /* 0x000fe40000040004 */
[--C-:B------:R-:W-:Y:S02]  /*43f0*/  HADD2.F32 R35, -RZ, R36.reuse.H0_H0 ;  /* 0x20000024ff237230 */ /* 0x100fe40000004100 */
[----:B------:R-:W-:Y:S01]  /*4400*/  FFMA.FTZ R38, R2, R11, RZ ;  /* 0x0000000b02267223 */ /* 0x000fe200000100ff */
[--C-:B------:R-:W-:Y:S02]  /*4410*/  HADD2.F32 R9, -RZ, R33.reuse.H0_H0 ;  /* 0x20000021ff097230 */ /* 0x100fe40000004100 */
[----:B------:R-:W-:Y:S01]  /*4420*/  HADD2.F32 R11, -RZ, R33.H1_H1 ;  /* 0x30000021ff0b7230 */ /* 0x000fe20000004100 */
[----:B------:R-:W-:Y:S01]  /*4430*/  LOP3.LUT R33, R20, 0x64006400, RZ, 0xfc, !PT ;  /* 0x6400640014217812 */ /* 0x000fe200078efcff */
[----:B------:R-:W-:Y:S01]  /*4440*/  FFMA.FTZ R42, R2, R35, RZ ;  /* 0x00000023022a7223 */ /* 0x000fe200000100ff */
[----:B------:R-:W-:Y:S01]  /*4450*/  LOP3.LUT R35, R32, 0x64006400, RZ, 0xfc, !PT ;  /* 0x6400640020237812 */ /* 0x000fe200078efcff */
[----:B------:R-:W-:-:S02]  /*4460*/  HADD2.F32 R40, -RZ, R36.H1_H1 ;  /* 0x30000024ff287230 */ /* 0x000fc40000004100 */
[----:B------:R-:W-:Y:S01]  /*4470*/  FFMA.FTZ R36, R9, R2, RZ ;  /* 0x0000000209247223 */ /* 0x000fe200000100ff */
[-C--:B------:R-:W-:Y:S01]  /*4480*/  HFMA2 R32, R33, R4.reuse.H0_H0, -72, -72 ;  /* 0xd480d48021207431 */ /* 0x080fe20000040004 */
[----:B------:R-:W-:Y:S01]  /*4490*/  LOP3.LUT R33, R22, 0x64006400, RZ, 0xfc, !PT ;  /* 0x6400640016217812 */ /* 0x000fe200078efcff */
[-C--:B------:R-:W-:Y:S02]  /*44a0*/  HFMA2 R20, R35, R4.reuse.H0_H0, -72, -72 ;  /* 0xd480d48023147431 */ /* 0x080fe40000040004 */
[----:B------:R-:W-:Y:S02]  /*44b0*/  HADD2.F32 R35, -RZ, R30.H1_H1 ;  /* 0x3000001eff237230 */ /* 0x000fe40000004100 */
[----:B------:R-:W-:Y:S01]  /*44c0*/  FFMA.FTZ R2, R2, R15, RZ ;  /* 0x0000000f02027223 */ /* 0x000fe200000100ff */
[----:B------:R-:W-:Y:S02]  /*44d0*/  HADD2.F32 R30, -RZ, R21.H0_H0 ;  /* 0x20000015ff1e7230 */ /* 0x000fe40000004100 */
[----:B------:R-:W-:-:S02]  /*44e0*/  HFMA2 R22, R33, R4.H0_H0, -72, -72 ;  /* 0xd480d48021167431 */ /* 0x000fc40000040004 */
[----:B------:R-:W-:Y:S02]  /*44f0*/  HADD2.F32 R15, -RZ, R34.H1_H1 ;  /* 0x30000022ff0f7230 */ /* 0x000fe40000004100 */
[----:B------:R-:W-:Y:S01]  /*4500*/  FFMA.FTZ R11, R11, R23, R36 ;  /* 0x000000170b0b7223 */ /* 0x000fe20000010024 */
[----:B------:R-:W-:Y:S02]  /*4510*/  HADD2.F32 R34, -RZ, R32.H0_H0 ;  /* 0x20000020ff227230 */ /* 0x000fe40000004100 */
[C---:B------:R-:W-:Y:S01]  /*4520*/  FFMA.FTZ R9, R23.reuse, R40, R42 ;  /* 0x0000002817097223 */ /* 0x040fe2000001002a */
[C---:B------:R-:W-:Y:S01]  /*4530*/  FFMA.FTZ R35, R23.reuse, R35, R2 ;  /* 0x0000002317237223 */ /* 0x040fe20000010002 */
        /* <DEDUP_REMOVED lines=24> */
[----:B------:R-:W-:Y:S01]  /*46c0*/  LOP3.LUT R2, R2, 0x64006400, RZ, 0xfc, !PT ;  /* 0x6400640002027812 */ /* 0x000fe200078efcff */
[----:B------:R-:W-:Y:S01]  /*46d0*/  HADD2 R35, R22, -1032, -1032 ;  /* 0xe408e40816237430 */ /* 0x000fe20000000000 */
[----:B------:R-:W-:Y:S01]  /*46e0*/  LOP3.LUT R23, R23, 0x64006400, RZ, 0xfc, !PT ;  /* 0x6400640017177812 */ /* 0x000fe200078efcff */
[----:B------:R-:W-:Y:S01]  /*46f0*/  HADD2.F32 R9, -RZ, R17.H0_H0 ;  /* 0x20000011ff097230 */ /* 0x000fe20000004100 */
[----:B------:R-:W-:Y:S01]  /*4700*/  LOP3.LUT R8, R8, 0xf000f0, RZ, 0xc0, !PT ;  /* 0x00f000f008087812 */ /* 0x000fe200078ec0ff */
[----:B------:R-:W-:Y:S02]  /*4710*/  HADD2 R32, R2, -1032, -1032 ;  /* 0xe408e40802207430 */ /* 0x000fe40000000000 */
[----:B------:R-:W-:Y:S02]  /*4720*/  HADD2.F32 R22, -RZ, R34.H0_H0 ;  /* 0x20000022ff167230 */ /* 0x000fe40000004100 */
[----:B------:R-:W-:-:S02]  /*4730*/  HADD2 R2, R23, -1032, -1032 ;  /* 0xe408e40817027430 */ /* 0x000fc40000000000 */
[----:B------:R-:W-:Y:S01]  /*4740*/  HADD2.F32 R26, -RZ, R35.H0_H0 ;  /* 0x20000023ff1a7230 */ /* 0x000fe20000004100 */
[----:B------:R-:W-:Y:S01]  /*4750*/  LOP3.LUT R19, R19, 0xf000f0, RZ, 0xc0, !PT ;  /* 0x00f000f013137812 */ /* 0x000fe200078ec0ff */
[--C-:B------:R-:W-:Y:S02]  /*4760*/  HADD2.F32 R23, -RZ, R32.reuse.H0_H0 ;  /* 0x20000020ff177230 */ /* 0x100fe40000004100 */
[----:B------:R-:W-:Y:S01]  /*4770*/  FFMA.FTZ R33, R14, R22, R11 ;  /* 0x000000160e217223 */ /* 0x000fe2000001000b */
[----:B------:R-:W-:Y:S01]  /*4780*/  LOP3.LUT R11, R18, 0xf000f0, RZ, 0xc0, !PT ;  /* 0x00f000f0120b7812 */ /* 0x000fe200078ec0ff */
[----:B------:R-:W-:Y:S01]  /*4790*/  FFMA.FTZ R26, R14, R26, R15 ;  /* 0x0000001a0e1a7223 */ /* 0x000fe2000001000f */
[----:B------:R-:W-:Y:S02]  /*47a0*/  HADD2.F32 R15, -RZ, R32.H1_H1 ;  /* 0x30000020ff0f7230 */ /* 0x000fe40000004100 */
[----:B------:R-:W-:Y:S01]  /*47b0*/  FFMA.FTZ R20, R23, R14, R20 ;  /* 0x0000000e17147223 */ /* 0x000fe20000010014 */
[----:B------:R-:W-:Y:S01]  /*47c0*/  HADD2.F32 R23, -RZ, R34.H1_H1 ;  /* 0x30000022ff177230 */ /* 0x000fe20000004100 */
[----:B------:R-:W-:Y:S01]  /*47d0*/  LOP3.LUT R11, R11, 0x64006400, RZ, 0xfc, !PT ;  /* 0x640064000b0b7812 */ /* 0x000fe200078efcff */
[----:B------:R-:W-:-:S02]  /*47e0*/  HADD2.F32 R30, -RZ, R2.H0_H0 ;  /* 0x20000002ff1e7230 */ /* 0x000fc40000004100 */
[----:B------:R-:W-:Y:S01]  /*47f0*/  FFMA.FTZ R18, R15, R16, R20 ;  /* 0x000000100f127223 */ /* 0x000fe20000010014 */
[----:B------:R-:W-:Y:S01]  /*4800*/  LOP3.LUT R10, R10, 0xf000f0, RZ, 0xc0, !PT ;  /* 0x00f000f00a0a7812 */ /* 0x000fe200078ec0ff */
[----:B------:R-:W-:Y:S01]  /*4810*/  FFMA.FTZ R20, R16, R23, R33 ;  /* 0x0000001710147223 */ /* 0x000fe20000010021 */
[-C--:B------:R-:W-:Y:S01]  /*4820*/  HFMA2 R23, R11, R4.reuse.H0_H0, -72, -72 ;  /* 0xd480d4800b177431 */ /* 0x080fe20000040004 */
[----:B------:R-:W-:Y:S01]  /*4830*/  LOP3.LUT R11, R8, 0x64006400, RZ, 0xfc, !PT ;  /* 0x64006400080b7812 */ /* 0x000fe200078efcff */
[----:B------:R-:W-:Y:S01]  /*4840*/  HADD2.F32 R35, -RZ, R35.H1_H1 ;  /* 0x30000023ff237230 */ /* 0x000fe20000004100 */
[----:B------:R-:W-:Y:S01]  /*4850*/  LOP3.LUT R19, R19, 0x64006400, RZ, 0xfc, !PT ;  /* 0x6400640013137812 */ /* 0x000fe200078efcff */
[----:B------:R-:W-:Y:S01]  /*4860*/  HADD2.F32 R8, -RZ, R2.H1_H1 ;  /* 0x30000002ff087230 */ /* 0x000fe20000004100 */
[----:B------:R-:W-:Y:S01]  /*4870*/  LOP3.LUT R15, R10, 0x64006400, RZ, 0xfc, !PT ;  /* 0x640064000a0f7812 */ /* 0x000fe200078efcff */
[----:B------:R-:W-:Y:S01]  /*4880*/  FFMA.FTZ R21, R14, R30, R21 ;  /* 0x0000001e0e157223 */ /* 0x000fe20000010015 */
[----:B------:R-:W-:-:S02]  /*4890*/  HFMA2 R11, R11, R4.H0_H0, -72, -72 ;  /* 0xd480d4800b0b7431 */ /* 0x000fc40000040004 */
[C---:B------:R-:W-:Y:S01]  /*48a0*/  FFMA.FTZ R14, R16.reuse, R35, R26 ;  /* 0x00000023100e7223 */ /* 0x040fe2000001001a */
[-C--:B------:R-:W-:Y:S02]  /*48b0*/  HFMA2 R22, R19, R4.reuse.H0_H0, -72, -72 ;  /* 0xd480d48013167431 */ /* 0x080fe40000040004 */
[----:B------:R-:W-:Y:S01]  /*48c0*/  FFMA.FTZ R16, R16, R8, R21 ;  /* 0x0000000810107223 */ /* 0x000fe20000010015 */
[----:B------:R-:W-:Y:S02]  /*48d0*/  HFMA2 R26, R15, R4.H0_H0, -72, -72 ;  /* 0xd480d4800f1a7431 */ /* 0x000fe40000040004 */
[----:B------:R-:W-:Y:S02]  /*48e0*/  HADD2.F32 R2, -RZ, R23.H0_H0 ;  /* 0x20000017ff027230 */ /* 0x000fe40000004100 */
[----:B------:R-:W-:Y:S02]  /*48f0*/  HADD2.F32 R8, -RZ, R11.H0_H0 ;  /* 0x2000000bff087230 */ /* 0x000fe40000004100 */
[----:B------:R-:W-:-:S02]  /*4900*/  HADD2.F32 R19, -RZ, R22.H0_H0 ;  /* 0x20000016ff137230 */ /* 0x000fc40000004100 */
[----:B------:R-:W-:Y:S01]  /*4910*/  FFMA.FTZ R20, R9, R2, R20 ;  /* 0x0000000209147223 */ /* 0x000fe20000010014 */
[----:B------:R-:W-:Y:S02]  /*4920*/  HADD2.F32 R17, -RZ, R17.H1_H1 ;  /* 0x30000011ff117230 */ /* 0x000fe40000004100 */
[----:B------:R-:W-:Y:S02]  /*4930*/  HADD2.F32 R15, -RZ, R26.H0_H0 ;  /* 0x2000001aff0f7230 */ /* 0x000fe40000004100 */
[----:B------:R-:W-:Y:S01]  /*4940*/  FFMA.FTZ R19, R19, R9, R18 ;  /* 0x0000000913137223 */ /* 0x000fe20000010012 */
[----:B------:R-:W-:Y:S02]  /*4950*/  HADD2.F32 R10, -RZ, R11.H1_H1 ;  /* 0x3000000bff0a7230 */ /* 0x000fe40000004100 */
[C---:B------:R-:W-:Y:S01]  /*4960*/  FFMA.FTZ R11, R9.reuse, R8, R14 ;  /* 0x00000008090b7223 */ /* 0x040fe2000001000e */
[----:B------:R-:W-:Y:S02]  /*4970*/  HADD2.F32 R2, -RZ, R22.H1_H1 ;  /* 0x30000016ff027230 */ /* 0x000fe40000004100 */
[----:B------:R-:W-:Y:S01]  /*4980*/  FFMA.FTZ R16, R9, R15, R16 ;  /* 0x0000000f09107223 */ /* 0x000fe20000010010 */
[----:B------:R-:W-:-:S02]  /*4990*/  HADD2.F32 R4, -RZ, R23.H1_H1 ;  /* 0x30000017ff047230 */ /* 0x000fc40000004100 */
        /* <DEDUP_REMOVED lines=21> */
.L_x_4658:
[----:B------:R-:W-:Y:S01]  /*4af0*/  IADD3 R24, R24, 0x20, RZ ;  /* 0x0000002018187810 */ /* 0x000fe20007ffe0ff */
[----:B------:R-:W-:Y:S01]  /*4b00*/  UIADD3 UR4, UR4, 0x40, URZ ;  /* 0x0000004004047890 */ /* 0x000fe2000fffe03f */
[----:B------:R-:W-:Y:S02]  /*4b10*/  IADD3 R26, P2, R12, R27, RZ ;  /* 0x0000001b0c1a7210 */ /* 0x000fe40007f5e0ff */
[C---:B------:R-:W-:Y:S02]  /*4b20*/  ISETP.GE.AND P0, PT, R24.reuse, UR5, PT ;  /* 0x0000000518007c0c */ /* 0x040fe4000bf06270 */
[----:B------:R-:W-:Y:S02]  /*4b30*/  ISETP.LT.AND P3, PT, R24, R25, PT ;  /* 0x000000191800720c */ /* 0x000fe40003f61270 */
[----:B------:R-:W-:-:S11]  /*4b40*/  IADD3.X R13, R13, R31, RZ, P2, !PT ;  /* 0x0000001f0d0d7210 */ /* 0x000fd600017fe4ff */
[----:B------:R-:W-:Y:S05]  /*4b50*/  @!P0 BRA P3, `(.L_x_4662) ;  /* 0xffffffd8008c8947 */ /* 0x000fea000183ffff */
.L_x_4657:
[----:B------:R-:W-:Y:S05]  /*4b60*/  @P1 EXIT ;  /* 0x000000000000194d */ /* 0x000fea0003800000 */
[----:B------:R-:W0:Y:S01]  /*4b70*/  S2R R0, SR_CTAID.X ;  /* 0x0000000000007919 */ /* 0x000e220000002500 */
[----:B------:R-:W2:Y:S01]  /*4b80*/  S2UR UR4, SR_CTAID.Y ;  /* 0x00000000000479c3 */ /* 0x000ea20000002600 */
[----:B------:R-:W0:Y:S07]  /*4b90*/  S2R R5, SR_TID.X ;  /* 0x0000000000057919 */ /* 0x000e2e0000002100 */
[----:B------:R-:W2:Y:S08]  /*4ba0*/  LDC R9, c[0x0][0x23c] ;  /* 0x00008f00ff097b82 */ /* 0x000eb00000000800 */
[----:B------:R-:W3:Y:S01]  /*4bb0*/  LDC.64 R2, c[0x0][0x230] ;  /* 0x00008c00ff027b82 */ /* 0x000ee20000000a00 */
        /* <DEDUP_REMOVED lines=11> */
.L_x_4666:
[----:B------:R-:W0:Y:S02]  /*4c70*/  LDS R8, [R2] ;  /* 0x0000000002087984 */ /* 0x000e240000000800 */
[----:B0-----:R-:W-:-:S10]  /*4c80*/  HFMA2.MMA R9, R8, 1, 1, R7 ;  /* 0x3c003c0008097835 */ /* 0x001fd40000000007 */
[----:B------:R-:W0:Y:S02]  /*4c90*/  ATOMS.CAST.SPIN R9, [R2], R8, R9 ;  /* 0x000000080209738d */ /* 0x000e240001800009 */
[----:B0-----:R-:W-:-:S13]  /*4ca0*/  ISETP.EQ.U32.AND P0, PT, R9, 0x1, PT ;  /* 0x000000010900780c */ /* 0x001fda0003f02070 */
[----:B------:R-:W-:Y:S05]  /*4cb0*/  @!P0 BRA `(.L_x_4666) ;  /* 0xfffffffc00ec8947 */ /* 0x000fea000383ffff */
[----:B------:R-:W-:Y:S05]  /*4cc0*/  BRA `(.L_x_4664) ;  /* 0x00000000000c7947 */ /* 0x000fea0003800000 */
.L_x_4665:
[----:B------:R-:W2:Y:S02]  /*4cd0*/  LD.E R0, desc[UR6][R4.64] ;  /* 0x0000000604007980 */ /* 0x000ea4000c101900 */
[----:B--2---:R-:W-:-:S05]  /*4ce0*/  IADD3 R3, R7, R0, RZ ;  /* 0x0000000007037210 */ /* 0x004fca0007ffe0ff */
[----:B------:R0:W-:Y:S02]  /*4cf0*/  ST.E desc[UR6][R4.64], R3 ;  /* 0x0000000304007985 */ /* 0x0001e4000c101906 */
.L_x_4664:
[----:B------:R-:W-:Y:S05]  /*4d00*/  BSYNC B0 ;  /* 0x0000000000007941 */ /* 0x000fea0003800000 */
.L_x_4663:
[----:B------:R2:W-:Y:S02]  /*4d10*/  ATOM.E.ADD.F16x2.RN.STRONG.GPU P0, RZ, desc[UR6][R4.64+0x4], R6 ;  /* 0x0000040604ff79a2 */ /* 0x0005e4000810e1c6 */
[----:B--2---:R-:W-:Y:S05]  /*4d20*/  @P0 EXIT ;  /* 0x000000000000094d */ /* 0x004fea0003800000 */
[----:B------:R-:W2:Y:S02]  /*4d30*/  QSPC.E.S P0, RZ, [R4+0x4] ;  /* 0x0000040004ff73aa */ /* 0x000ea40000000500 */
[----:B--2---:R-:W-:Y:S05]  /*4d40*/  @!P0 BRA `(.L_x_4667) ;  /* 0x0000000000208947 */ /* 0x004fea0003800000 */
[----:B------:R-:W-:-:S04]  /*4d50*/  MOV R2, R4 ;  /* 0x0000000400027202 */ /* 0x000fc80000000f00 */
[----:B------:R-:W-:-:S07]  /*4d60*/  MOV R2, R2 ;  /* 0x0000000200027202 */ /* 0x000fce0000000f00 */
.L_x_4668:
[----:B0-----:R-:W0:Y:S02]  /*4d70*/  LDS R4, [R2+0x4] ;  /* 0x0000040002047984 */ /* 0x001e240000000800 */
[----:B0-----:R-:W-:-:S06]  /*4d80*/  HADD2 R5, R4, R6 ;  /* 0x0000000604057230 */ /* 0x001fcc0000000000 */
[----:B------:R-:W0:Y:S02]  /*4d90*/  ATOMS.CAST.SPIN R5, [R2+0x4], R4, R5 ;  /* 0x000004040205738d */ /* 0x000e240001800005 */
[----:B0-----:R-:W-:-:S13]  /*4da0*/  ISETP.EQ.U32.AND P0, PT, R5, 0x1, PT ;  /* 0x000000010500780c */ /* 0x001fda0003f02070 */
[----:B------:R-:W-:Y:S05]  /*4db0*/  @!P0 BRA `(.L_x_4668) ;  /* 0xfffffffc00ec8947 */ /* 0x000fea000383ffff */
[----:B------:R-:W-:Y:S05]  /*4dc0*/  EXIT ;  /* 0x000000000000794d */ /* 0x000fea0003800000 */
.L_x_4667:
[----:B------:R-:W0:Y:S02]  /*4dd0*/  LD.E R0, desc[UR6][R4.64+0x4] ;  /* 0x0000040604007980 */ /* 0x000e24000c101900 */
[----:B0-----:R-:W-:-:S05]  /*4de0*/  IADD3 R3, R6, R0, RZ ;  /* 0x0000000006037210 */ /* 0x001fca0007ffe0ff */
[----:B------:R-:W-:Y:S01]  /*4df0*/  ST.E desc[UR6][R4.64+0x4], R3 ;  /* 0x0000040304007985 */ /* 0x000fe2000c101906 */
[----:B------:R-:W-:Y:S05]  /*4e00*/  EXIT ;  /* 0x000000000000794d */ /* 0x000fea0003800000 */
.L_x_4669:
        /* <DEDUP_REMOVED lines=15> */
.L_x_5252:


//--------------------- .text._Z23gemm_half_q_half_kernelILi1ELi10ELb1ELb0ELi64EEvPK6__halfPKjS4_S2_PS0_iiiiPKtS7_iiiiiibS2_i --------------------------
	.section	.text._Z23gemm_half_q_half_kernelILi1ELi10ELb1ELb0ELi64EEvPK6__halfPKjS4_S2_PS0_iiiiPKtS7_iiiiiibS2_i,"ax",@progbits
	.align	128
        .global         _Z23gemm_half_q_half_kernelILi1ELi10ELb1ELb0ELi64EEvPK6__halfPKjS4_S2_PS0_iiiiPKtS7_iiiiiibS2_i
        .type           _Z23gemm_half_q_half_kernelILi1ELi10ELb1ELb0ELi64EEvPK6__halfPKjS4_S2_PS0_iiiiPKtS7_iiiiiibS2_i,@function
        .size           _Z23gemm_half_q_half_kernelILi1ELi10ELb1ELb0ELi64EEvPK6__halfPKjS4_S2_PS0_iiiiPKtS7_iiiiiibS2_i,(.L_x_5253 - _Z23gemm_half_q_half_kernelILi1ELi10ELb1ELb0ELi64EEvPK6__halfPKjS4_S2_PS0_iiiiPKtS7_iiiiiibS2_i)
        .other          _Z23gemm_half_q_half_kernelILi1ELi10ELb1ELb0ELi64EEvPK6__halfPKjS4_S2_PS0_iiiiPKtS7_iiiiiibS2_i,@"STO_CUDA_ENTRY STV_DEFAULT"
_Z23gemm_half_q_half_kernelILi1ELi10ELb1ELb0ELi64EEvPK6__halfPKjS4_S2_PS0_iiiiPKtS7_iiiiiibS2_i:
.text._Z23gemm_half_q_half_kernelILi1ELi10ELb1ELb0ELi64EEvPK6__halfPKjS4_S2_PS0_iiiiPKtS7_iiiiiibS2_i:
        /* <DEDUP_REMOVED lines=34> */
[-C--:B------:R-:W-:Y:S02]  /*0220*/  @!P0 IADD3.X R0, R7, R4.reuse, RZ, P2, !PT ;  /* 0x0000000407008210 */ /* 0x080fe400017fe4ff */
[----:B------:R-:W-:Y:S02]  /*0230*/  @!P0 LEA R6, P2, R5, UR4, 0x1 ;  /* 0x0000000405068c11 */ /* 0x000fe4000f8408ff */
[----:B------:R-:W-:-:S02]  /*0240*/  @P0 IADD3.X R11, RZ, R4, RZ, P3, !PT ;  /* 0x00000004ff0b0210 */ /* 0x000fc40001ffe4ff */
        /* <DEDUP_REMOVED lines=11> */
.L_x_4671:
[----:B------:R-:W-:Y:S05]  /*0300*/  BSYNC B0 ;  /* 0x0000000000007941 */ /* 0x000fea0003800000 */
.L_x_4670:
[----:B------:R-:W-:Y:S01]  /*0310*/  ULDC UR4, c[0x0][0x23c] ;  /* 0x00008f0000047ab9 */ /* 0x000fe20000000800 */
[----:B------:R-:W-:Y:S02]  /*0320*/  SHF.L.U32 R8, R8, 0x2, RZ ;  /* 0x0000000208087819 */ /* 0x000fe400000006ff */
[----:B------:R-:W-:-:S04]  /*0330*/  MOV R11, UR4 ;  /* 0x00000004000b7c02 */ /* 0x000fc80008000f00 */
[----:B------:R-:W-:-:S13]  /*0340*/  ISETP.GE.AND P0, PT, R8, R11, PT ;  /* 0x0000000b0800720c */ /* 0x000fda0003f06270 */
[----:B------:R-:W-:Y:S05]  /*0350*/  @P0 EXIT ;  /* 0x000000000000094d */ /* 0x000fea0003800000 */
[----:B------:R-:W1:Y:S01]  /*0360*/  LDC.64 R2, c[0x0][0x248] ;  /* 0x00009200ff027b82 */ /* 0x000e620000000a00 */
[----:B------:R-:W-:-:S07]  /*0370*/  SHF.L.U32 R15, R12, 0x7, RZ ;  /* 0x000000070c0f7819 */ /* 0x000fce00000006ff */
[----:B0-----:R-:W0:Y:S01]  /*0380*/  LDC.U8 R0, c[0x0][0x270] ;  /* 0x00009c00ff007b82 */ /* 0x001e220000000000 */
[----:B-1----:R-:W-:-:S05]  /*0390*/  IMAD.WIDE R14, R15, 0x2, R2 ;  /* 0x000000020f0e7825 */ /* 0x002fca00078e0202 */
[----:B------:R1:W5:Y:S01]  /*03a0*/  LDG.E.U16.CONSTANT R17, desc[UR6][R14.64+0x2] ;  /* 0x000002060e117981 */ /* 0x000362000c1e9500 */
[----:B0-----:R-:W-:-:S04]  /*03b0*/  PRMT R0, R0, 0x8880, RZ ;  /* 0x0000888000007816 */ /* 0x001fc800000000ff */
[----:B------:R-:W-:-:S04]  /*03c0*/  ISETP.NE.AND P0, PT, R0, RZ, PT ;  /* 0x000000ff0000720c */ /* 0x000fc80003f05270 */
[----:B------:R-:W-:-:S04]  /*03d0*/  ISETP.NE.OR P0, PT, R12, RZ, !P0 ;  /* 0x000000ff0c00720c */ /* 0x000fc80004705670 */
[----:B------:R-:W-:Y:S02]  /*03e0*/  ISETP.LE.OR P2, PT, R13, UR8, P0 ;  /* 0x000000080d007c0c */ /* 0x000fe40008743670 */
[----:B------:R-:W-:-:S11]  /*03f0*/  ISETP.GE.AND P0, PT, R30, R23, PT ;  /* 0x000000171e00720c */ /* 0x000fd60003f06270 */
[----:B------:R-:W0:Y:S01]  /*0400*/  @!P2 LDC.64 R4, c[0x0][0x230] ;  /* 0x00008c00ff04ab82 */ /* 0x000e220000000a00 */
[----:B------:R-:W-:-:S04]  /*0410*/  @!P2 IMAD R7, R11, UR8, R8 ;  /* 0x000000080b07ac24 */ /* 0x000fc8000f8e0208 */
[----:B0-----:R-:W-:-:S05]  /*0420*/  @!P2 IMAD.WIDE R4, R7, 0x2, R4 ;  /* 0x000000020704a825 */ /* 0x001fca00078e0204 */
[----:B------:R1:W-:Y:S01]  /*0430*/  @!P2 STG.E.64 desc[UR6][R4.64], RZ ;  /* 0x000000ff0400a986 */ /* 0x0003e2000c101b06 */
[----:B------:R-:W-:Y:S06]  /*0440*/  BAR.SYNC.DEFER_BLOCKING 0x0 ;  /* 0x0000000000007b1d */ /* 0x000fec0000010000 */
[----:B------:R-:W-:Y:S05]  /*0450*/  @P0 BRA `(.L_x_4672) ;  /* 0x0000000000d00947 */ /* 0x000fea0003800000 */
[----:B------:R0:W5:Y:S01]  /*0460*/  LDG.E.U16.CONSTANT R0, desc[UR6][R14.64] ;  /* 0x000000060e007981 */ /* 0x000162000c1e9500 */
[----:B-1----:R-:W1:Y:S01]  /*0470*/  LDC.64 R4, c[0x0][0x220] ;  /* 0x00008800ff047b82 */ /* 0x002e620000000a00 */
[----:B------:R-:W-:Y:S02]  /*0480*/  SHF.R.S32.HI R9, RZ, 0x1f, R8 ;  /* 0x0000001fff097819 */ /* 0x000fe40000011408 */
[----:B------:R-:W-:Y:S02]  /*0490*/  SHF.L.U32 R12, R8, 0x2, RZ ;  /* 0x00000002080c7819 */ /* 0x000fe400000006ff */
[----:B------:R-:W-:Y:S01]  /*04a0*/  LEA.HI R13, R9, R8, RZ, 0x3 ;  /* 0x00000008090d7211 */ /* 0x000fe200078f18ff */
[----:B------:R-:W-:Y:S01]  /*04b0*/  HFMA2.MMA R9, -RZ, RZ, 0, 0 ;  /* 0x00000000ff097435 */ /* 0x000fe200000001ff */
[----:B------:R-:W-:Y:S01]  /*04c0*/  MOV R10, R30 ;  /* 0x0000001e000a7202 */ /* 0x000fe20000000f00 */
[----:B------:R-:W2:Y:S01]  /*04d0*/  LDC.64 R6, c[0x0][0x228] ;  /* 0x00008a00ff067b82 */ /* 0x000ea20000000a00 */
[----:B------:R-:W-:-:S02]  /*04e0*/  LOP3.LUT R12, R12, 0x10, RZ, 0xc0, !PT ;  /* 0x000000100c0c7812 */ /* 0x000fc400078ec0ff */
[----:B0-----:R-:W-:-:S07]  /*04f0*/  SHF.R.S32.HI R13, RZ, 0x3, R13 ;  /* 0x00000003ff0d7819 */ /* 0x001fce000001140d */
.L_x_4673:
[----:B-----5:R-:W-:-:S05]  /*0500*/  IADD3 R18, R0, R9, RZ ;  /* 0x0000000900127210 */ /* 0x020fca0007ffe0ff */
[----:B0-----:R-:W-:-:S05]  /*0510*/  IMAD R14, R18, R11, RZ ;  /* 0x0000000b120e7224 */ /* 0x001fca00078e02ff */
[----:B------:R-:W-:-:S04]  /*0520*/  SHF.R.S32.HI R15, RZ, 0x1f, R14 ;  /* 0x0000001fff0f7819 */ /* 0x000fc8000001140e */
[----:B------:R-:W-:-:S04]  /*0530*/  LEA.HI R14, R15, R14, RZ, 0x3 ;  /* 0x0000000e0f0e7211 */ /* 0x000fc800078f18ff */
[----:B------:R-:W-:-:S05]  /*0540*/  LEA.HI.SX32 R15, R14, R13, 0x1d ;  /* 0x0000000d0e0f7211 */ /* 0x000fca00078feaff */
[----:B-1----:R-:W-:-:S06]  /*0550*/  IMAD.WIDE R14, R15, 0x4, R4 ;  /* 0x000000040f0e7825 */ /* 0x002fcc00078e0204 */
[----:B------:R-:W3:Y:S01]  /*0560*/  LDG.E.CONSTANT R15, desc[UR6][R14.64] ;  /* 0x000000060e0f7981 */ /* 0x000ee2000c1e9900 */
[----:B--2---:R-:W-:Y:S01]  /*0570*/  IMAD.WIDE R18, R18, 0x2, R6 ;  /* 0x0000000212127825 */ /* 0x004fe200078e0206 */
[----:B------:R-:W-:-:S05]  /*0580*/  LEA R21, R10, 0x1, 0x1 ;  /* 0x000000010a157811 */ /* 0x000fca00078e08ff */
[----:B------:R-:W2:Y:S01]  /*0590*/  LDG.E.U16.CONSTANT R18, desc[UR6][R18.64] ;  /* 0x0000000612127981 */ /* 0x000ea2000c1e9500 */
[----:B------:R-:W-:-:S06]  /*05a0*/  IMAD.WIDE R20, R21, 0x2, R2 ;  /* 0x0000000215147825 */ /* 0x000fcc00078e0202 */
[----:B------:R0:W4:Y:S01]  /*05b0*/  LDG.E.U16.CONSTANT R21, desc[UR6][R20.64] ;  /* 0x0000000614157981 */ /* 0x000122000c1e9500 */
        /* <DEDUP_REMOVED lines=15> */
[----:B------:R-:W-:Y:S01]  /*06b0*/  IMAD R19, R16, R16, RZ ;  /* 0x0000001010137224 */ /* 0x000fe200078e02ff */
[----:B------:R-:W-:Y:S01]  /*06c0*/  LEA R16, R9, R1, 0x3 ;  /* 0x0000000109107211 */ /* 0x000fe200078e18ff */
[----:B------:R-:W-:Y:S01]  /*06d0*/  IMAD R24, R24, R24, RZ ;  /* 0x0000001818187224 */ /* 0x000fe200078e02ff */
[----:B------:R-:W-:Y:S01]  /*06e0*/  I2F.F16 R22, R22 ;  /* 0x0000001600167306 */ /* 0x000fe20000200c00 */
[----:B------:R-:W-:-:S02]  /*06f0*/  ISETP.GE.AND P2, PT, R10, R23, PT ;  /* 0x000000170a00720c */ /* 0x000fc40003f46270 */
[----:B------:R-:W-:-:S05]  /*0700*/  IADD3 R9, R9, 0x1, RZ ;  /* 0x0000000109097810 */ /* 0x000fca0007ffe0ff */
        /* <DEDUP_REMOVED lines=9> */
.L_x_4672:
[----:B------:R2:W5:Y:S01]  /*07a0*/  LDL.64 R6, [R1] ;  /* 0x0000000001067983 */ /* 0x0005620000100a00 */
[----:B-1----:R-:W1:Y:S01]  /*07b0*/  LDC R5, c[0x0][0x25c] ;  /* 0x00009700ff057b82 */ /* 0x002e620000000800 */
[----:B------:R-:W-:Y:S01]  /*07c0*/  ULDC UR4, c[0x0][0x258] ;  /* 0x0000960000047ab9 */ /* 0x000fe20000000800 */
[----:B------:R-:W-:Y:S02]  /*07d0*/  CS2R R2, SRZ ;  /* 0x0000000000027805 */ /* 0x000fe4000001ff00 */
[----:B------:R-:W-:-:S04]  /*07e0*/  ISETP.GT.AND P2, PT, R30, UR4, PT ;  /* 0x000000041e007c0c */ /* 0x000fc8000bf44270 */
[----:B------:R-:W3:Y:S01]  /*07f0*/  LDC R0, c[0x0][0x264] ;  /* 0x00009900ff007b82 */ /* 0x000ee20000000800 */
[----:B-1----:R-:W-:-:S08]  /*0800*/  ISETP.GT.AND P3, PT, R30, R5, PT ;  /* 0x000000051e00720c */ /* 0x002fd00003f64270 */
[----:B--2---:R-:W-:Y:S05]  /*0810*/  @!P2 BRA `(.L_x_4674) ;  /* 0x00000000001ca947 */ /* 0x004fea0003800000 */
[----:B------:R-:W1:Y:S02]  /*0820*/  LDC R3, c[0x0][0x25c] ;  /* 0x00009700ff037b82 */ /* 0x000e640000000800 */
[----:B-1----:R-:W-:-:S04]  /*0830*/  VIMNMX R3, R30, R3, PT ;  /* 0x000000031e037248 */ /* 0x002fc80003fe0100 */
[----:B------:R-:W-:-:S04]  /*0840*/  IADD3 R3, R3, -UR4, RZ ;  /* 0x8000000403037c10 */ /* 0x000fc8000fffe0ff */
[----:B------:R-:W-:-:S04]  /*0850*/  SHF.R.S32.HI R4, RZ, 0x1f, R3 ;  /* 0x0000001fff047819 */ /* 0x000fc80000011403 */
[----:B------:R-:W-:-:S04]  /*0860*/  LEA.HI R4, R4, R3, RZ, 0x5 ;  /* 0x0000000304047211 */ /* 0x000fc800078f28ff */
[----:B------:R-:W-:-:S05]  /*0870*/  SHF.R.S32.HI R4, RZ, 0x5, R4 ;  /* 0x00000005ff047819 */ /* 0x000fca0000011404 */
[----:B------:R-:W-:-:S07]  /*0880*/  IMAD R3, R4, 0x6, RZ ;  /* 0x0000000604037824 */ /* 0x000fce00078e02ff */
.L_x_4674:
        /* <DEDUP_REMOVED lines=8> */
.L_x_4675:
[----:B------:R-:W-:Y:S01]  /*0910*/  ULDC UR5, c[0x0][0x260] ;  /* 0x0000980000057ab9 */ /* 0x000fe20000000800 */
[C---:B---3--:R-:W-:Y:S02]  /*0920*/  ISETP.GT.AND P3, PT, R30.reuse, R0, PT ;  /* 0x000000001e00720c */ /* 0x048fe40003f64270 */
[----:B------:R-:W-:Y:S02]  /*0930*/  CS2R R4, SRZ ;  /* 0x0000000000047805 */ /* 0x000fe4000001ff00 */
[----:B------:R-:W-:-:S13]  /*0940*/  ISETP.GT.AND P2, PT, R30, UR5, PT ;  /* 0x000000051e007c0c */ /* 0x000fda000bf44270 */
        /* <DEDUP_REMOVED lines=8> */
.L_x_4676:
        /* <DEDUP_REMOVED lines=8> */
.L_x_4677:
[----:B------:R-:W-:Y:S01]  /*0a50*/  ULDC UR5, c[0x0][0x268] ;  /* 0x00009a0000057ab9 */ /* 0x000fe20000000800 */
[----:B------:R-:W-:Y:S01]  /*0a60*/  HFMA2.MMA R9, -RZ, RZ, 0, 0 ;  /* 0x00000000ff097435 */ /* 0x000fe200000001ff */
        /* <DEDUP_REMOVED lines=9> */
.L_x_4678:
[C---:B------:R-:W-:Y:S01]  /*0b00*/  VIMNMX R10, R30.reuse, UR4, PT ;  /* 0x000000041e0a7c48 */ /* 0x040fe2000bfe0100 */
[----:B------:R-:W1:Y:S01]  /*0b10*/  S2UR UR5, SR_CgaCtaId ;  /* 0x00000000000579c3 */ /* 0x000e620000008800 */
[----:B------:R-:W-:Y:S01]  /*0b20*/  ISETP.GE.OR P0, PT, R30, R0, P0 ;  /* 0x000000001e00720c */ /* 0x000fe20000706670 */
[----:B------:R-:W-:Y:S01]  /*0b30*/  ULDC.64 UR8, c[0x0][0x218] ;  /* 0x0000860000087ab9 */ /* 0x000fe20000000a00 */
[----:B------:R-:W-:Y:S01]  /*0b40*/  SHF.R.S32.HI R13, RZ, 0x1f, R10 ;  /* 0x0000001fff0d7819 */ /* 0x000fe2000001140a */
[----:B------:R-:W-:Y:S01]  /*0b50*/  UMOV UR4, 0x400 ;  /* 0x0000040000047882 */ /* 0x000fe20000000000 */
[----:B-----5:R-:W-:Y:S02]  /*0b60*/  PRMT R0, R7, 0x7610, R6 ;  /* 0x0000761007007816 */ /* 0x020fe40000000006 */
[----:B------:R-:W-:Y:S02]  /*0b70*/  LEA.HI R13, R13, R10, RZ, 0x5 ;  /* 0x0000000a0d0d7211 */ /* 0x000fe400078f28ff */
[----:B------:R-:W-:-:S02]  /*0b80*/  MOV R20, RZ ;  /* 0x000000ff00147202 */ /* 0x000fc40000000f00 */
[----:B------:R-:W-:Y:S02]  /*0b90*/  SHF.R.S32.HI R10, RZ, 0x5, R13 ;  /* 0x00000005ff0a7819 */ /* 0x000fe4000001140d */
[----:B------:R-:W-:Y:S02]  /*0ba0*/  PRMT R19, RZ, 0x5410, RZ ;  /* 0x00005410ff137816 */ /* 0x000fe400000000ff */
[----:B------:R-:W-:Y:S02]  /*0bb0*/  LEA R3, R10, R3, 0x3 ;  /* 0x000000030a037211 */ /* 0x000fe400078e18ff */
[----:B------:R-:W-:Y:S02]  /*0bc0*/  PRMT R18, RZ, 0x5410, RZ ;  /* 0x00005410ff127816 */ /* 0x000fe400000000ff */
[----:B------:R-:W-:Y:S02]  /*0bd0*/  IADD3 R2, R5, R3, R2 ;  /* 0x0000000305027210 */ /* 0x000fe40007ffe002 */
[----:B------:R-:W-:-:S02]  /*0be0*/  IADD3 R17, R30, R17, RZ ;  /* 0x000000111e117210 */ /* 0x000fc40007ffe0ff */
[----:B------:R-:W-:Y:S01]  /*0bf0*/  IADD3 R2, R9, R2, R4 ;  /* 0x0000000209027210 */ /* 0x000fe20007ffe004 */
[----:B-1----:R-:W-:-:S04]  /*0c00*/  ULEA UR4, UR5, UR4, 0x18 ;  /* 0x0000000405047291 */ /* 0x002fc8000f8ec03f */
[----:B------:R-:W-:Y:S01]  /*0c10*/  IMAD R3, R2, R11, RZ ;  /* 0x0000000b02037224 */ /* 0x000fe200078e02ff */
[----:B------:R-:W-:-:S04]  /*0c20*/  SHF.R.S32.HI R2, RZ, 0x1f, R8 ;  /* 0x0000001fff027819 */ /* 0x000fc80000011408 */
[----:B------:R-:W-:-:S04]  /*0c30*/  IADD3 R8, P2, R8, R3, RZ ;  /* 0x0000000308087210 */ /* 0x000fc80007f5e0ff */
[----:B------:R-:W-:Y:S02]  /*0c40*/  LEA.HI.X.SX32 R3, R3, R2, 0x1, P2 ;  /* 0x0000000203037211 */ /* 0x000fe400010f0eff */
[----:B------:R-:W-:Y:S02]  /*0c50*/  LEA R22, P2, R8, UR8, 0x2 ;  /* 0x0000000808167c11 */ /* 0x000fe4000f8410ff */
[----:B------:R-:W-:Y:S02]  /*0c60*/  PRMT R2, R6, 0x7610, R7 ;  /* 0x0000761006027816 */ /* 0x000fe40000000007 */
[----:B------:R-:W-:Y:S01]  /*0c70*/  LEA.HI.X R21, R8, UR9, R3, 0x2, P2 ;  /* 0x0000000908157c11 */ /* 0x000fe200090f1403 */
[----:B------:R-:W-:Y:S08]  /*0c80*/  @P0 BRA `(.L_x_4679) ;  /* 0x0000002400900947 */ /* 0x000ff00003800000 */
[----:B------:R-:W-:Y:S01]  /*0c90*/  SHF.R.S32.HI R4, RZ, 0x1f, R11 ;  /* 0x0000001fff047819 */ /* 0x000fe2000001140b */
[----:B------:R-:W-:Y:S01]  /*0ca0*/  ULDC UR5, c[0x0][0x264] ;  /* 0x0000990000057ab9 */ /* 0x000fe20000000800 */
[----:B------:R-:W-:Y:S02]  /*0cb0*/  MOV R20, RZ ;  /* 0x000000ff00147202 */ /* 0x000fe40000000f00 */
[----:B------:R-:W-:Y:S02]  /*0cc0*/  PRMT R18, RZ, 0x5410, RZ ;  /* 0x00005410ff127816 */ /* 0x000fe400000000ff */
[----:B------:R-:W-:Y:S02]  /*0cd0*/  PRMT R19, RZ, 0x5410, RZ ;  /* 0x00005410ff137816 */ /* 0x000fe400000000ff */
[----:B0-----:R-:W-:-:S07]  /*0ce0*/  SHF.L.U64.HI R15, R11, 0x4, R4 ;  /* 0x000000040b0f7819 */ /* 0x001fce0000010204 */
.L_x_4684:
[----:B------:R-:W-:-:S13]  /*0cf0*/  ISETP.NE.AND P0, PT, R30, R17, PT ;  /* 0x000000111e00720c */ /* 0x000fda0003f05270 */
[----:B------:R-:W0:Y:S01]  /*0d00*/  @!P0 LDC.64 R4, c[0x0][0x248] ;  /* 0x00009200ff048b82 */ /* 0x000e220000000a00 */
[----:B------:R-:W-:Y:S02]  /*0d10*/  @!P0 SHF.L.U32 R3, R30, 0x1, RZ ;  /* 0x000000011e038819 */ /* 0x000fe400000006ff */
[----:B------:R-:W-:-:S03]  /*0d20*/  @!P0 IADD3 R20, R20, 0x1, RZ ;  /* 0x0000000114148810 */ /* 0x000fc60007ffe0ff */
[----:B0-----:R-:W-:Y:S01]  /*0d30*/  @!P0 IMAD.WIDE R4, R3, 0x2, R4 ;  /* 0x0000000203048825 */ /* 0x001fe200078e0204 */
[----:B------:R-:W-:-:S05]  /*0d40*/  @!P0 LEA R3, R20, R1, 0x3 ;  /* 0x0000000114038211 */ /* 0x000fca00078e18ff */
        /* <DEDUP_REMOVED lines=9> */
[----:B------:R-:W-:Y:S06]  /*0de0*/  @P1 BRA `(.L_x_4680) ;  /* 0x00000024001c1947 */ /* 0x000fec0003800000 */
[----:B------:R-:W0:Y:S01]  /*0df0*/  LDC R11, c[0x0][0x23c] ;  /* 0x00008f00ff0b7b82 */ /* 0x000e220000000800 */
[----:B------:R-:W-:Y:S01]  /*0e00*/  PRMT R3, R47, 0x9910, RZ ;  /* 0x000099102f037816 */ /* 0x000fe200000000ff */
[----:B------:R-:W-:-:S03]  /*0e10*/  HFMA2.MMA R14, -RZ, RZ, 0, 0.0625 ;  /* 0x00002c00ff0e7435 */ /* 0x000fc600000001ff */
[----:B------:R-:W-:Y:S01]  /*0e20*/  ISETP.NE.AND P0, PT, R3, RZ, PT ;  /* 0x000000ff0300720c */ /* 0x000fe20003f05270 */
[----:B0-----:R-:W-:-:S04]  /*0e30*/  IMAD.WIDE R24, R11, 0x4, R8 ;  /* 0x000000040b187825 */ /* 0x001fc800078e0208 */
[----:B------:R-:W-:-:S08]  /*0e40*/  IMAD.WIDE R12, R11, 0x4, R24 ;  /* 0x000000040b0c7825 */ /* 0x000fd000078e0218 */
[----:B------:R-:W-:Y:S05]  /*0e50*/  @!P0 BRA `(.L_x_4681) ;  /* 0x00000008003c8947 */ /* 0x000fea0003800000 */
[----:B------:R-:W2:Y:S04]  /*0e60*/  LDG.E.128.CONSTANT R4, desc[UR6][R8.64] ;  /* 0x0000000608047981 */ /* 0x000ea8000c1e9d00 */
[----:B------:R-:W0:Y:S02]  /*0e70*/  LDS.64 R26, [UR4] ;  /* 0x00000004ff1a7984 */ /* 0x000e240008000a00 */
[--C-:B0-----:R-:W-:Y:S02]  /*0e80*/  HADD2.F32 R3, -RZ, R26.reuse.H0_H0 ;  /* 0x2000001aff037230 */ /* 0x101fe40000004100 */
[----:B------:R-:W-:Y:S02]  /*0e90*/  HADD2.F32 R33, -RZ, R26.H1_H1 ;  /* 0x3000001aff217230 */ /* 0x000fe40000004100 */
[----:B------:R-:W-:Y:S01]  /*0ea0*/  HADD2.F32 R32, -RZ, R27.H0_H0 ;  /* 0x2000001bff207230 */ /* 0x000fe20000004100 */
[----:B--2---:R-:W-:-:S02]  /*0eb0*/  LOP3.LUT R10, R4, 0xf000f, RZ, 0xc0, !PT ;  /* 0x000f000f040a7812 */ /* 0x004fc400078ec0ff */
[----:B------:R-:W-:Y:S02]  /*0ec0*/  LOP3.LUT R22, R4, 0xf000f0, RZ, 0xc0, !PT ;  /* 0x00f000f004167812 */ /* 0x000fe400078ec0ff */
[----:B------:R-:W-:Y:S02]  /*0ed0*/  SHF.R.U32.HI R16, RZ, 0x8, R4 ;  /* 0x00000008ff107819 */ /* 0x000fe40000011604 */
[----:B------:R-:W-:Y:S02]  /*0ee0*/  LOP3.LUT R4, R5, 0xf000f, RZ, 0xc0, !PT ;  /* 0x000f000f05047812 */ /* 0x000fe400078ec0ff */
[----:B------:R-:W-:Y:S02]  /*0ef0*/  LOP3.LUT R34, R6, 0xf000f, RZ, 0xc0, !PT ;  /* 0x000f000f06227812 */ /* 0x000fe400078ec0ff */
[----:B------:R-:W-:Y:S02]  /*0f00*/  LOP3.LUT R35, R7, 0xf000f, RZ, 0xc0, !PT ;  /* 0x000f000f07237812 */ /* 0x000fe400078ec0ff */
[----:B------:R-:W-:-:S02]  /*0f10*/  LOP3.LUT R10, R10, 0x64006400, RZ, 0xfc, !PT ;  /* 0x640064000a0a7812 */ /* 0x000fc400078efcff */
[----:B------:R-:W-:Y:S02]  /*0f20*/  LOP3.LUT R29, R6, 0xf000f0, RZ, 0xc0, !PT ;  /* 0x00f000f0061d7812 */ /* 0x000fe400078ec0ff */
[----:B------:R-:W-:Y:S01]  /*0f30*/  SHF.R.U32.HI R21, RZ, 0x8, R6 ;  /* 0x00000008ff157819 */ /* 0x000fe20000011606 */
[----:B------:R-:W-:Y:S01]  /*0f40*/  HADD2 R36, R10, -1032, -1032 ;  /* 0xe408e4080a247430 */ /* 0x000fe20000000000 */
[----:B------:R-:W-:Y:S02]  /*0f50*/  LOP3.LUT R4, R4, 0x64006400, RZ, 0xfc, !PT ;  /* 0x6400640004047812 */ /* 0x000fe400078efcff */
[----:B------:R-:W-:Y:S01]  /*0f60*/  LOP3.LUT R6, R34, 0x64006400, RZ, 0xfc, !PT ;  /* 0x6400640022067812 */ /* 0x000fe200078efcff */
[----:B------:R-:W-:Y:S01]  /*0f70*/  HADD2.F32 R34, -RZ, R27.H1_H1 ;  /* 0x3000001bff227230 */ /* 0x000fe20000004100 */
[----:B------:R-:W-:Y:S01]  /*0f80*/  LOP3.LUT R35, R35, 0x64006400, RZ, 0xfc, !PT ;  /* 0x6400640023237812 */ /* 0x000fe200078efcff */
[----:B------:R-:W-:Y:S02]  /*0f90*/  HADD2 R39, R4, -1032, -1032 ;  /* 0xe408e40804277430 */ /* 0x000fe40000000000 */
[----:B------:R-:W-:-:S02]  /*0fa0*/  HADD2.F32 R4, -RZ, R36.H0_H0 ;  /* 0x20000024ff047230 */ /* 0x000fc40000004100 */
[----:B------:R-:W-:Y:S01]  /*0fb0*/  HADD2 R40, R6, -1032, -1032 ;  /* 0xe408e40806287430 */ /* 0x000fe20000000000 */
[----:B------:R-:W-:Y:S01]  /*0fc0*/  LOP3.LUT R28, R5, 0xf000f0, RZ, 0xc0, !PT ;  /* 0x00f000f0051c7812 */ /* 0x000fe200078ec0ff */
[----:B------:R-:W-:Y:S02]  /*0fd0*/  HADD2 R35, R35, -1032, -1032 ;  /* 0xe408e40823237430 */ /* 0x000fe40000000000 */
[----:B------:R-:W-:Y:S02]  /*0fe0*/  HADD2.F32 R38, -RZ, R39.H0_H0 ;  /* 0x20000027ff267230 */ /* 0x000fe40000004100 */
[----:B------:R-:W-:Y:S01]  /*0ff0*/  FFMA.FTZ R37, R4, R3, RZ ;  /* 0x0000000304257223 */ /* 0x000fe200000100ff */
[----:B------:R-:W-:Y:S01]  /*1000*/  HADD2.F32 R6, -RZ, R40.H0_H0 ;  /* 0x20000028ff067230 */ /* 0x000fe20000004100 */
[----:B------:R-:W0:Y:S01]  /*1010*/  LDS.64 R26, [UR4+0x8] ;  /* 0x00000804ff1a7984 */ /* 0x000e220008000a00 */
[----:B------:R-:W-:Y:S02]  /*1020*/  HADD2.F32 R10, -RZ, R35.H0_H0 ;  /* 0x20000023ff0a7230 */ /* 0x000fe40000004100 */
[----:B------:R-:W-:Y:S01]  /*1030*/  FFMA.FTZ R38, R3, R38, RZ ;  /* 0x0000002603267223 */ /* 0x000fe200000100ff */
[----:B------:R-:W-:-:S02]  /*1040*/  HADD2.F32 R36, -RZ, R36.H1_H1 ;  /* 0x30000024ff247230 */ /* 0x000fc40000004100 */
[C---:B------:R-:W-:Y:S01]  /*1050*/  FFMA.FTZ R43, R3.reuse, R6, RZ ;  /* 0x00000006032b7223 */ /* 0x040fe200000100ff */
[----:B------:R-:W-:Y:S01]  /*1060*/  HADD2.F32 R4, -RZ, R39.H1_H1 ;  /* 0x30000027ff047230 */ /* 0x000fe20000004100 */
[----:B------:R-:W-:Y:S01]  /*1070*/  LOP3.LUT R39, R28, 0x64006400, RZ, 0xfc, !PT ;  /* 0x640064001c277812 */ /* 0x000fe200078efcff */
[----:B------:R-:W-:Y:S01]  /*1080*/  FFMA.FTZ R10, R3, R10, RZ ;  /* 0x0000000a030a7223 */ /* 0x000fe200000100ff */
[----:B------:R-:W-:Y:S01]  /*1090*/  LOP3.LUT R31, R7, 0xf000f0, RZ, 0xc0, !PT ;  /* 0x00f000f0071f7812 */ /* 0x000fe200078ec0ff */
[----:B------:R-:W-:Y:S01]  /*10a0*/  FFMA.FTZ R3, R36, R33, R37 ;  /* 0x0000002124037223 */ /* 0x000fe20000010025 */
[----:B------:R-:W-:Y:S01]  /*10b0*/  LOP3.LUT R37, R22, 0x64006400, RZ, 0xfc, !PT ;  /* 0x6400640016257812 */ /* 0x000fe200078efcff */
[----:B------:R-:W-:Y:S01]  /*10c0*/  HADD2.F32 R6, -RZ, R40.H1_H1 ;  /* 0x30000028ff067230 */ /* 0x000fe20000004100 */
[----:B------:R-:W-:Y:S01]  /*10d0*/  LOP3.LUT R29, R29, 0x64006400, RZ, 0xfc, !PT ;  /* 0x640064001d1d7812 */ /* 0x000fe200078efcff */
[-C--:B------:R-:W-:Y:S01]  /*10e0*/  HFMA2 R39, R39, R14.reuse.H0_H0, -72, -72 ;  /* 0xd480d48027277431 */ /* 0x080fe2000004000e */
[----:B------:R-:W-:Y:S01]  /*10f0*/  LOP3.LUT R31, R31, 0x64006400, RZ, 0xfc, !PT ;  /* 0x640064001f1f7812 */ /* 0x000fe200078efcff */
[----:B------:R-:W-:-:S02]  /*1100*/  HFMA2 R37, R37, R14.H0_H0, -72, -72 ;  /* 0xd480d48025257431 */ /* 0x000fc4000004000e */
[C---:B------:R-:W-:Y:S01]  /*1110*/  FFMA.FTZ R43, R33.reuse, R6, R43 ;  /* 0x00000006212b7223 */ /* 0x040fe2000001002b */
[-C--:B------:R-:W-:Y:S02]  /*1120*/  HFMA2 R28, R29, R14.reuse.H0_H0, -72, -72 ;  /* 0xd480d4801d1c7431 */ /* 0x080fe4000004000e */
[----:B------:R-:W-:Y:S02]  /*1130*/  HADD2.F32 R6, -RZ, R39.H0_H0 ;  /* 0x20000027ff067230 */ /* 0x000fe40000004100 */
[----:B------:R-:W-:Y:S01]  /*1140*/  FFMA.FTZ R41, R33, R4, R38 ;  /* 0x0000000421297223 */ /* 0x000fe20000010026 */
[----:B------:R-:W-:Y:S02]  /*1150*/  HFMA2 R36, R31, R14.H0_H0, -72, -72 ;  /* 0xd480d4801f247431 */ /* 0x000fe4000004000e */
[----:B------:R-:W-:Y:S01]  /*1160*/  HADD2.F32 R35, -RZ, R35.H1_H1 ;  /* 0x30000023ff237230 */ /* 0x000fe20000004100 */
[----:B------:R-:W-:Y:S01]  /*1170*/  SHF.R.U32.HI R5, RZ, 0x8, R5 ;  /* 0x00000008ff057819 */ /* 0x000fe20000011605 */
        /* <DEDUP_REMOVED lines=10> */
[----:B------:R-:W-:Y:S01]  /*1220*/  HADD2.F32 R33, -RZ, R36.H1_H1 ;  /* 0x30000024ff217230 */ /* 0x000fe20000004100 */
[----:B------:R-:W-:Y:S01]  /*1230*/  SHF.R.U32.HI R7, RZ, 0x8, R7 ;  /* 0x00000008ff077819 */ /* 0x000fe20000011607 */
[----:B------:R-:W-:Y:S01]  /*1240*/  FFMA.FTZ R6, R3, R34, R4 ;  /* 0x0000002203067223 */ /* 0x000fe20000010004 */
[C---:B------:R-:W-:Y:S01]  /*1250*/  FFMA.FTZ R10, R34.reuse, R29, R41 ;  /* 0x0000001d220a7223 */ /* 0x040fe20000010029 */
[----:B------:R-:W-:Y:S02]  /*1260*/  HADD2.F32 R31, -RZ, R28.H1_H1 ;  /* 0x3000001cff1f7230 */ /* 0x000fe40000004100 */
[----:B------:R-:W-:Y:S01]  /*1270*/  FFMA.FTZ R29, R34, R33, R32 ;  /* 0x00000021221d7223 */ /* 0x000fe20000010020 */
[----:B------:R-:W-:Y:S02]  /*1280*/  LOP3.LUT R4, R5, 0xf000f, RZ, 0xc0, !PT ;  /* 0x000f000f05047812 */ /* 0x000fe400078ec0ff */
[----:B------:R-:W-:Y:S01]  /*1290*/  LOP3.LUT R3, R16, 0xf000f, RZ, 0xc0, !PT ;  /* 0x000f000f10037812 */ /* 0x000fe200078ec0ff */
[----:B------:R-:W-:Y:S01]  /*12a0*/  FFMA.FTZ R22, R34, R31, R22 ;  /* 0x0000001f22167223 */ /* 0x000fe20000010016 */
[----:B------:R-:W-:Y:S01]  /*12b0*/  LOP3.LUT R28, R21, 0xf000f, RZ, 0xc0, !PT ;  /* 0x000f000f151c7812 */ /* 0x000fe200078ec0ff */
[--C-:B0-----:R-:W-:Y:S01]  /*12c0*/  HADD2.F32 R31, -RZ, R26.reuse.H0_H0 ;  /* 0x2000001aff1f7230 */ /* 0x101fe20000004100 */
[----:B------:R-:W-:Y:S01]  /*12d0*/  LOP3.LUT R32, R7, 0xf000f, RZ, 0xc0, !PT ;  /* 0x000f000f07207812 */ /* 0x000fe200078ec0ff */
[----:B------:R-:W-:Y:S01]  /*12e0*/  HADD2.F32 R26, -RZ, R26.H1_H1 ;  /* 0x3000001aff1a7230 */ /* 0x000fe20000004100 */
        /* <DEDUP_REMOVED lines=15> */
[----:B------:R-:W-:Y:S01]  /*13e0*/  FFMA.FTZ R28, R33, R31, R6 ;  /* 0x0000001f211c7223 */ /* 0x000fe20000010006 */
[----:B------:R-:W-:Y:S02]  /*13f0*/  HADD2.F32 R34, -RZ, R4.H0_H0 ;  /* 0x20000004ff227230 */ /* 0x000fe40000004100 */
[----:B------:R-:W-:Y:S01]  /*1400*/  FFMA.FTZ R35, R31, R32, R10 ;  /* 0x000000201f237223 */ /* 0x000fe2000001000a */
[----:B------:R-:W-:Y:S01]  /*1410*/  LOP3.LUT R6, R5, 0xf000f0, RZ, 0xc0, !PT ;  /* 0x00f000f005067812 */ /* 0x000fe200078ec0ff */
[C---:B------:R-:W-:Y:S01]  /*1420*/  FFMA.FTZ R22, R31.reuse, R37, R22 ;  /* 0x000000251f167223 */ /* 0x040fe20000010016 */
[----:B------:R-:W-:Y:S01]  /*1430*/  LOP3.LUT R5, R16, 0x64006400, RZ, 0xfc, !PT ;  /* 0x6400640010057812 */ /* 0x000fe200078efcff */
[----:B------:R-:W-:Y:S01]  /*1440*/  FFMA.FTZ R29, R31, R34, R29 ;  /* 0x000000221f1d7223 */ /* 0x000fe2000001001d */
[----:B------:R-:W-:Y:S01]  /*1450*/  HADD2.F32 R31, -RZ, R36.H1_H1 ;  /* 0x30000024ff1f7230 */ /* 0x000fe20000004100 */
[----:B------:R-:W-:Y:S01]  /*1460*/  LOP3.LUT R7, R7, 0x64006400, RZ, 0xfc, !PT ;  /* 0x6400640007077812 */ /* 0x000fe200078efcff */
[----:B------:R-:W-:-:S02]  /*1470*/  HADD2.F32 R33, -RZ, R38.H1_H1 ;  /* 0x30000026ff217230 */ /* 0x000fc40000004100 */
[-C--:B------:R-:W-:Y:S02]  /*1480*/  HFMA2 R32, R21, R14.reuse.H0_H0, -72, -72 ;  /* 0xd480d48015207431 */ /* 0x080fe4000004000e */
[----:B------:R-:W-:Y:S02]  /*1490*/  HADD2.F32 R37, -RZ, R39.H1_H1 ;  /* 0x30000027ff257230 */ /* 0x000fe40000004100 */
[----:B------:R-:W-:Y:S01]  /*14a0*/  FFMA.FTZ R28, R31, R26, R28 ;  /* 0x0000001a1f1c7223 */ /* 0x000fe2000001001c */
[----:B------:R-:W-:Y:S01]  /*14b0*/  LOP3.LUT R31, R6, 0x64006400, RZ, 0xfc, !PT ;  /* 0x64006400061f7812 */ /* 0x000fe200078efcff */
[----:B------:R-:W-:Y:S02]  /*14c0*/  HFMA2 R16, R5, R14.H0_H0, -72, -72 ;  /* 0xd480d48005107431 */ /* 0x000fe4000004000e */
[----:B------:R-:W-:Y:S02]  /*14d0*/  HADD2.F32 R6, -RZ, R4.H1_H1 ;  /* 0x30000004ff067230 */ /* 0x000fe40000004100 */
[----:B------:R-:W-:Y:S01]  /*14e0*/  FFMA.FTZ R10, R26, R33, R35 ;  /* 0x000000211a0a7223 */ /* 0x000fe20000010023 */
[----:B------:R-:W-:-:S02]  /*14f0*/  HADD2.F32 R3, -RZ, R27.H0_H0 ;  /* 0x2000001bff037230 */ /* 0x000fc40000004100 */
[-C--:B------:R-:W-:Y:S02]  /*1500*/  HFMA2 R31, R31, R14.reuse.H0_H0, -72, -72 ;  /* 0xd480d4801f1f7431 */ /* 0x080fe4000004000e */
[C---:B------:R-:W-:Y:S01]  /*1510*/  FFMA.FTZ R22, R26.reuse, R37, R22 ;  /* 0x000000251a167223 */ /* 0x040fe20000010016 */
[----:B------:R-:W-:Y:S02]  /*1520*/  HFMA2 R33, R7, R14.H0_H0, -72, -72 ;  /* 0xd480d48007217431 */ /* 0x000fe4000004000e */
[----:B------:R-:W-:Y:S02]  /*1530*/  HADD2.F32 R7, -RZ, R32.H0_H0 ;  /* 0x20000020ff077230 */ /* 0x000fe40000004100 */
[----:B------:R-:W-:Y:S01]  /*1540*/  FFMA.FTZ R26, R26, R6, R29 ;  /* 0x000000061a1a7223 */ /* 0x000fe2000001001d */
[----:B------:R-:W-:Y:S02]  /*1550*/  HADD2.F32 R4, -RZ, R31.H0_H0 ;  /* 0x2000001fff047230 */ /* 0x000fe40000004100 */
[----:B------:R-:W-:-:S02]  /*1560*/  HADD2.F32 R5, -RZ, R16.H0_H0 ;  /* 0x20000010ff057230 */ /* 0x000fc40000004100 */
        /* <DEDUP_REMOVED lines=12> */
[----:B------:R-:W-:Y:S02]  /*1630*/  HADD2.F32 R3, -RZ, R2.H0_H0 ;  /* 0x20000002ff037230 */ /* 0x000fe40000004100 */
[C---:B------:R-:W-:Y:S01]  /*1640*/  FFMA.FTZ R6, R27.reuse, R6, R10 ;  /* 0x000000061b067223 */ /* 0x040fe2000001000a */
[--C-:B------:R-:W-:Y:S02]  /*1650*/  HADD2.F32 R5, -RZ, R0.reuse.H1_H1 ;  /* 0x30000000ff057230 */ /* 0x100fe40000004100 */
        /* <DEDUP_REMOVED lines=15> */
.L_x_4681:
[----:B------:R-:W-:Y:S05]  /*1750*/  @!P0 BRA `(.L_x_4682) ;  /* 0x00000008003c8947 */ /* 0x000fea0003800000 */
[----:B------:R0:W2:Y:S04]  /*1760*/  LDG.E.128.CONSTANT R4, desc[UR6][R24.64] ;  /* 0x0000000618047981 */ /* 0x0000a8000c1e9d00 */
[----:B------:R-:W1:Y:S04]  /*1770*/  LDS.64 R26, [UR4+0x10] ;  /* 0x00001004ff1a7984 */ /* 0x000e680008000a00 */
[----:B0-----:R-:W0:Y:S01]  /*1780*/  LDS.64 R24, [UR4+0x18] ;  /* 0x00001804ff187984 */ /* 0x001e220008000a00 */
[--C-:B-1----:R-:W-:Y:S02]  /*1790*/  HADD2.F32 R3, -RZ, R26.reuse.H0_H0 ;  /* 0x2000001aff037230 */ /* 0x102fe40000004100 */
[----:B------:R-:W-:-:S02]  /*17a0*/  HADD2.F32 R26, -RZ, R26.H1_H1 ;  /* 0x3000001aff1a7230 */ /* 0x000fc40000004100 */
[--C-:B------:R-:W-:Y:S02]  /*17b0*/  HADD2.F32 R32, -RZ, R27.reuse.H0_H0 ;  /* 0x2000001bff207230 */ /* 0x100fe40000004100 */
[----:B------:R-:W-:Y:S01]  /*17c0*/  HADD2.F32 R27, -RZ, R27.H1_H1 ;  /* 0x3000001bff1b7230 */ /* 0x000fe20000004100 */
[C---:B--2---:R-:W-:Y:S02]  /*17d0*/  LOP3.LUT R10, R4.reuse, 0xf000f, RZ, 0xc0, !PT ;  /* 0x000f000f040a7812 */ /* 0x044fe400078ec0ff */
        /* <DEDUP_REMOVED lines=17> */
[----:B------:R-:W-:Y:S01]  /*18f0*/  HADD2.F32 R4, -RZ, R35.H0_H0 ;  /* 0x20000023ff047230 */ /* 0x000fe20000004100 */
[----:B------:R-:W-:Y:S01]  /*1900*/  LOP3.LUT R31, R31, 0x64006400, RZ, 0xfc, !PT ;  /* 0x640064001f1f7812 */ /* 0x000fe200078efcff */
[--C-:B------:R-:W-:Y:S01]  /*1910*/  HADD2.F32 R6, -RZ, R37.reuse.H0_H0 ;  /* 0x20000025ff067230 */ /* 0x100fe20000004100 */
[----:B------:R-:W-:Y:S01]  /*1920*/  LOP3.LUT R39, R28, 0x64006400, RZ, 0xfc, !PT ;  /* 0x640064001c277812 */ /* 0x000fe200078efcff */
[----:B------:R-:W-:Y:S01]  /*1930*/  HADD2.F32 R45, -RZ, R37.H1_H1 ;  /* 0x30000025ff2d7230 */ /* 0x000fe20000004100 */
[----:B------:R-:W-:Y:S01]  /*1940*/  LOP3.LUT R37, R22, 0x64006400, RZ, 0xfc, !PT ;  /* 0x6400640016257812 */ /* 0x000fe200078efcff */
[----:B------:R-:W-:Y:S01]  /*1950*/  HADD2.F32 R34, -RZ, R36.H0_H0 ;  /* 0x20000024ff227230 */ /* 0x000fe20000004100 */
[----:B------:R-:W-:Y:S01]  /*1960*/  LOP3.LUT R29, R29, 0x64006400, RZ, 0xfc, !PT ;  /* 0x640064001d1d7812 */ /* 0x000fe200078efcff */
[----:B------:R-:W-:Y:S02]  /*1970*/  HADD2.F32 R10, -RZ, R33.H0_H0 ;  /* 0x20000021ff0a7230 */ /* 0x000fe40000004100 */
[----:B------:R-:W-:Y:S01]  /*1980*/  FFMA.FTZ R4, R4, R3, RZ ;  /* 0x0000000304047223 */ /* 0x000fe200000100ff */
[----:B------:R-:W-:-:S02]  /*1990*/  HADD2.F32 R35, -RZ, R35.H1_H1 ;  /* 0x30000023ff237230 */ /* 0x000fc40000004100 */
[-C--:B------:R-:W-:Y:S02]  /*19a0*/  HFMA2 R31, R31, R14.reuse.H0_H0, -72, -72 ;  /* 0xd480d4801f1f7431 */ /* 0x080fe4000004000e */
[C---:B------:R-:W-:Y:S01]  /*19b0*/  FFMA.FTZ R43, R3.reuse, R34, RZ ;  /* 0x00000022032b7223 */ /* 0x040fe200000100ff */
[-C--:B------:R-:W-:Y:S02]  /*19c0*/  HFMA2 R39, R39, R14.reuse.H0_H0, -72, -72 ;  /* 0xd480d48027277431 */ /* 0x080fe4000004000e */
[----:B------:R-:W-:Y:S01]  /*19d0*/  FFMA.FTZ R6, R3, R6, RZ ;  /* 0x0000000603067223 */ /* 0x000fe200000100ff */
[----:B------:R-:W-:Y:S02]  /*19e0*/  HADD2.F32 R41, -RZ, R36.H1_H1 ;  /* 0x30000024ff297230 */ /* 0x000fe40000004100 */
[----:B------:R-:W-:Y:S02]  /*19f0*/  HFMA2 R37, R37, R14.H0_H0, -72, -72 ;  /* 0xd480d48025257431 */ /* 0x000fe4000004000e */
[----:B------:R-:W-:-:S02]  /*1a00*/  HADD2.F32 R33, -RZ, R33.H1_H1 ;  /* 0x30000021ff217230 */ /* 0x000fc40000004100 */
[----:B------:R-:W-:Y:S01]  /*1a10*/  FFMA.FTZ R3, R3, R10, RZ ;  /* 0x0000000a03037223 */ /* 0x000fe200000100ff */
[----:B------:R-:W-:Y:S02]  /*1a20*/  HFMA2 R29, R29, R14.H0_H0, -72, -72 ;  /* 0xd480d4801d1d7431 */ /* 0x000fe4000004000e */
[----:B------:R-:W-:Y:S01]  /*1a30*/  FFMA.FTZ R35, R35, R26, R4 ;  /* 0x0000001a23237223 */ /* 0x000fe20000010004 */
[C---:B------:R-:W-:Y:S01]  /*1a40*/  FFMA.FTZ R45, R26.reuse, R45, R6 ;  /* 0x0000002d1a2d7223 */ /* 0x040fe20000010006 */
        /* <DEDUP_REMOVED lines=13> */
[----:B------:R-:W-:Y:S01]  /*1b20*/  SHF.R.U32.HI R5, RZ, 0x8, R5 ;  /* 0x00000008ff057819 */ /* 0x000fe20000011605 */
[----:B------:R-:W-:Y:S01]  /*1b30*/  HADD2.F32 R22, -RZ, R39.H1_H1 ;  /* 0x30000027ff167230 */ /* 0x000fe20000004100 */
[----:B------:R-:W-:Y:S01]  /*1b40*/  SHF.R.U32.HI R7, RZ, 0x8, R7 ;  /* 0x00000008ff077819 */ /* 0x000fe20000011607 */
[C---:B------:R-:W-:Y:S01]  /*1b50*/  FFMA.FTZ R10, R27.reuse, R10, R4 ;  /* 0x0000000a1b0a7223 */ /* 0x040fe20000010004 */
[C---:B------:R-:W-:Y:S01]  /*1b60*/  FFMA.FTZ R32, R27.reuse, R28, R3 ;  /* 0x0000001c1b207223 */ /* 0x040fe20000010003 */
[----:B------:R-:W-:Y:S01]  /*1b70*/  FFMA.FTZ R6, R6, R27, R35 ;  /* 0x0000001b06067223 */ /* 0x000fe20000010023 */
[----:B------:R-:W-:Y:S01]  /*1b80*/  FFMA.FTZ R22, R27, R22, R45 ;  /* 0x000000161b167223 */ /* 0x000fe2000001002d */
[----:B------:R-:W-:Y:S01]  /*1b90*/  LOP3.LUT R3, R16, 0xf000f, RZ, 0xc0, !PT ;  /* 0x000f000f10037812 */ /* 0x000fe200078ec0ff */
[--C-:B0-----:R-:W-:Y:S01]  /*1ba0*/  HADD2.F32 R29, -RZ, R24.reuse.H0_H0 ;  /* 0x20000018ff1d7230 */ /* 0x101fe20000004100 */
[----:B------:R-:W-:Y:S01]  /*1bb0*/  LOP3.LUT R4, R5, 0xf000f, RZ, 0xc0, !PT ;  /* 0x000f000f05047812 */ /* 0x000fe200078ec0ff */
[----:B------:R-:W-:Y:S01]  /*1bc0*/  HADD2.F32 R24, -RZ, R24.H1_H1 ;  /* 0x30000018ff187230 */ /* 0x000fe20000004100 */
        /* <DEDUP_REMOVED lines=14> */
[----:B------:R-:W-:Y:S01]  /*1cb0*/  HADD2.F32 R28, -RZ, R36.H0_H0 ;  /* 0x20000024ff1c7230 */ /* 0x000fe20000004100 */
[----:B------:R-:W-:Y:S01]  /*1cc0*/  LOP3.LUT R21, R21, 0x64006400, RZ, 0xfc, !PT ;  /* 0x6400640015157812 */ /* 0x000fe200078efcff */
[----:B------:R-:W-:Y:S02]  /*1cd0*/  HADD2.F32 R31, -RZ, R37.H0_H0 ;  /* 0x20000025ff1f7230 */ /* 0x000fe40000004100 */
        /* <DEDUP_REMOVED lines=14> */
[----:B------:R-:W-:Y:S02]  /*1dc0*/  HADD2.F32 R6, -RZ, R4.H1_H1 ;  /* 0x30000004ff067230 */ /* 0x000fe40000004100 */
[----:B------:R-:W-:Y:S01]  /*1dd0*/  FFMA.FTZ R10, R24, R31, R33 ;  /* 0x0000001f180a7223 */ /* 0x000fe20000010021 */
[----:B------:R-:W-:Y:S02]  /*1de0*/  HADD2.F32 R3, -RZ, R25.H0_H0 ;  /* 0x20000019ff037230 */ /* 0x000fe40000004100 */
        /* <DEDUP_REMOVED lines=8> */
[----:B------:R-:W-:-:S02]  /*1e70*/  HADD2.F32 R4, -RZ, R29.H0_H0 ;  /* 0x2000001dff047230 */ /* 0x000fc40000004100 */
[----:B------:R-:W-:Y:S02]  /*1e80*/  HADD2.F32 R7, -RZ, R28.H0_H0 ;  /* 0x2000001cff077230 */ /* 0x000fe40000004100 */
        /* <DEDUP_REMOVED lines=28> */
.L_x_4682:
[----:B------:R-:W-:Y:S05]  /*2050*/  @!P0 BRA `(.L_x_4683) ;  /* 0x00000008003c8947 */ /* 0x000fea0003800000 */
[----:B------:R-:W2:Y:S04]  /*2060*/  LDG.E.128.CONSTANT R4, desc[UR6][R12.64] ;  /* 0x000000060c047981 */ /* 0x000ea8000c1e9d00 */
[----:B------:R-:W0:Y:S02]  /*2070*/  LDS.64 R24, [UR4+0x20] ;  /* 0x00002004ff187984 */ /* 0x000e240008000a00 */
        /* <DEDUP_REMOVED lines=15> */
[----:B------:R-:W-:Y:S01]  /*2170*/  LOP3.LUT R6, R32, 0x64006400, RZ, 0xfc, !PT ;  /* 0x6400640020067812 */ /* 0x000fe200078efcff */
[--C-:B------:R-:W-:Y:S01]  /*2180*/  HADD2.F32 R4, -RZ, R34.reuse.H0_H0 ;  /* 0x20000022ff047230 */ /* 0x100fe20000004100 */
[----:B------:R-:W-:Y:S01]  /*2190*/  LOP3.LUT R33, R33, 0x64006400, RZ, 0xfc, !PT ;  /* 0x6400640021217812 */ /* 0x000fe200078efcff */
[----:B------:R-:W-:Y:S01]  /*21a0*/  HADD2.F32 R34, -RZ, R34.H1_H1 ;  /* 0x30000022ff227230 */ /* 0x000fe20000004100 */
[----:B------:R-:W-:Y:S01]  /*21b0*/  LOP3.LUT R22, R5, 0xf000f0, RZ, 0xc0, !PT ;  /* 0x00f000f005167812 */ /* 0x000fe200078ec0ff */
[----:B------:R-:W-:Y:S02]  /*21c0*/  HADD2 R38, R6, -1032, -1032 ;  /* 0xe408e40806267430 */ /* 0x000fe40000000000 */
[----:B------:R-:W-:Y:S01]  /*21d0*/  FFMA.FTZ R35, R4, R3, RZ ;  /* 0x0000000304237223 */ /* 0x000fe200000100ff */
[----:B------:R-:W-:-:S02]  /*21e0*/  HADD2 R33, R33, -1032, -1032 ;  /* 0xe408e40821217430 */ /* 0x000fc40000000000 */
[----:B------:R-:W-:Y:S01]  /*21f0*/  HADD2.F32 R36, -RZ, R37.H0_H0 ;  /* 0x20000025ff247230 */ /* 0x000fe20000004100 */
[----:B------:R-:W-:Y:S01]  /*2200*/  LOP3.LUT R27, R7, 0xf000f0, RZ, 0xc0, !PT ;  /* 0x00f000f0071b7812 */ /* 0x000fe200078ec0ff */
[--C-:B------:R-:W-:Y:S02]  /*2210*/  HADD2.F32 R6, -RZ, R38.reuse.H0_H0 ;  /* 0x20000026ff067230 */ /* 0x100fe40000004100 */
[----:B------:R-:W-:Y:S01]  /*2220*/  FFMA.FTZ R4, R34, R29, R35 ;  /* 0x0000001d22047223 */ /* 0x000fe20000010023 */
[----:B------:R-:W-:Y:S01]  /*2230*/  HADD2.F32 R10, -RZ, R33.H0_H0 ;  /* 0x20000021ff0a7230 */ /* 0x000fe20000004100 */
[----:B------:R-:W-:Y:S01]  /*2240*/  LOP3.LUT R35, R22, 0x64006400, RZ, 0xfc, !PT ;  /* 0x6400640016237812 */ /* 0x000fe200078efcff */
[----:B------:R-:W-:Y:S02]  /*2250*/  HADD2.F32 R32, -RZ, R25.H1_H1 ;  /* 0x30000019ff207230 */ /* 0x000fe40000004100 */
[C---:B------:R-:W-:Y:S01]  /*2260*/  FFMA.FTZ R39, R3.reuse, R6, RZ ;  /* 0x0000000603277223 */ /* 0x040fe200000100ff */
[----:B------:R-:W0:Y:S01]  /*2270*/  LDS.64 R24, [UR4+0x28] ;  /* 0x00002804ff187984 */ /* 0x000e220008000a00 */
[C---:B------:R-:W-:Y:S01]  /*2280*/  FFMA.FTZ R36, R3.reuse, R36, RZ ;  /* 0x0000002403247223 */ /* 0x040fe200000100ff */
[----:B------:R-:W-:Y:S01]  /*2290*/  FFMA.FTZ R10, R3, R10, RZ ;  /* 0x0000000a030a7223 */ /* 0x000fe200000100ff */
[----:B------:R-:W-:Y:S01]  /*22a0*/  HADD2.F32 R6, -RZ, R37.H1_H1 ;  /* 0x30000025ff067230 */ /* 0x000fe20000004100 */
[----:B------:R-:W-:Y:S01]  /*22b0*/  LOP3.LUT R3, R28, 0x64006400, RZ, 0xfc, !PT ;  /* 0x640064001c037812 */ /* 0x000fe200078efcff */
[-C--:B------:R-:W-:Y:S01]  /*22c0*/  HFMA2 R35, R35, R14.reuse.H0_H0, -72, -72 ;  /* 0xd480d48023237431 */ /* 0x080fe2000004000e */
[----:B------:R-:W-:Y:S01]  /*22d0*/  LOP3.LUT R37, R26, 0x64006400, RZ, 0xfc, !PT ;  /* 0x640064001a257812 */ /* 0x000fe200078efcff */
[----:B------:R-:W-:Y:S01]  /*22e0*/  HADD2.F32 R34, -RZ, R38.H1_H1 ;  /* 0x30000026ff227230 */ /* 0x000fe20000004100 */
[----:B------:R-:W-:Y:S01]  /*22f0*/  LOP3.LUT R27, R27, 0x64006400, RZ, 0xfc, !PT ;  /* 0x640064001b1b7812 */ /* 0x000fe200078efcff */
[----:B------:R-:W-:-:S02]  /*2300*/  HFMA2 R28, R3, R14.H0_H0, -72, -72 ;  /* 0xd480d480031c7431 */ /* 0x000fc4000004000e */
[----:B------:R-:W-:Y:S02]  /*2310*/  HADD2.F32 R26, -RZ, R33.H1_H1 ;  /* 0x30000021ff1a7230 */ /* 0x000fe40000004100 */
[-C--:B------:R-:W-:Y:S02]  /*2320*/  HFMA2 R37, R37, R14.reuse.H0_H0, -72, -72 ;  /* 0xd480d48025257431 */ /* 0x080fe4000004000e */
[C---:B------:R-:W-:Y:S01]  /*2330*/  FFMA.FTZ R6, R29.reuse, R6, R36 ;  /* 0x000000061d067223 */ /* 0x040fe20000010024 */
[----:B------:R-:W-:Y:S02]  /*2340*/  HADD2.F32 R22, -RZ, R35.H0_H0 ;  /* 0x20000023ff167230 */ /* 0x000fe40000004100 */
[----:B------:R-:W-:Y:S02]  /*2350*/  HFMA2 R36, R27, R14.H0_H0, -72, -72 ;  /* 0xd480d4801b247431 */ /* 0x000fe4000004000e */
[----:B------:R-:W-:Y:S02]  /*2360*/  HADD2.F32 R3, -RZ, R28.H0_H0 ;  /* 0x2000001cff037230 */ /* 0x000fe40000004100 */
[----:B------:R-:W-:Y:S01]  /*2370*/  FFMA.FTZ R34, R29, R34, R39 ;  /* 0x000000221d227223 */ /* 0x000fe20000010027 */
[----:B------:R-:W-:-:S02]  /*2380*/  HADD2.F32 R33, -RZ, R37.H0_H0 ;  /* 0x20000025ff217230 */ /* 0x000fc40000004100 */
[----:B------:R-:W-:Y:S01]  /*2390*/  FFMA.FTZ R10, R29, R26, R10 ;  /* 0x0000001a1d0a7223 */ /* 0x000fe2000001000a */
[----:B------:R-:W-:Y:S01]  /*23a0*/  FFMA.FTZ R29, R31, R22, R6 ;  /* 0x000000161f1d7223 */ /* 0x000fe20000010006 */
[----:B------:R-:W-:Y:S02]  /*23b0*/  HADD2.F32 R6, -RZ, R36.H0_H0 ;  /* 0x20000024ff067230 */ /* 0x000fe40000004100 */
[----:B------:R-:W-:Y:S01]  /*23c0*/  FFMA.FTZ R4, R3, R31, R4 ;  /* 0x0000001f03047223 */ /* 0x000fe20000010004 */
[C---:B------:R-:W-:Y:S01]  /*23d0*/  FFMA.FTZ R22, R31.reuse, R33, R34 ;  /* 0x000000211f167223 */ /* 0x040fe20000010022 */
[----:B------:R-:W-:Y:S01]  /*23e0*/  HADD2.F32 R3, -RZ, R28.H1_H1 ;  /* 0x3000001cff037230 */ /* 0x000fe20000004100 */
[----:B------:R-:W-:Y:S01]  /*23f0*/  SHF.R.U32.HI R5, RZ, 0x8, R5 ;  /* 0x00000008ff057819 */ /* 0x000fe20000011605 */
[----:B------:R-:W-:Y:S02]  /*2400*/  HADD2.F32 R27, -RZ, R35.H1_H1 ;  /* 0x30000023ff1b7230 */ /* 0x000fe40000004100 */
[----:B------:R-:W-:Y:S01]  /*2410*/  FFMA.FTZ R26, R31, R6, R10 ;  /* 0x000000061f1a7223 */ /* 0x000fe2000001000a */
[----:B------:R-:W-:Y:S01]  /*2420*/  HADD2.F32 R33, -RZ, R37.H1_H1 ;  /* 0x30000025ff217230 */ /* 0x000fe20000004100 */
[----:B------:R-:W-:Y:S01]  /*2430*/  SHF.R.U32.HI R7, RZ, 0x8, R7 ;  /* 0x00000008ff077819 */ /* 0x000fe20000011607 */
[----:B------:R-:W-:-:S02]  /*2440*/  HADD2.F32 R35, -RZ, R36.H1_H1 ;  /* 0x30000024ff237230 */ /* 0x000fc40000004100 */
[----:B------:R-:W-:Y:S01]  /*2450*/  FFMA.FTZ R6, R3, R32, R4 ;  /* 0x0000002003067223 */ /* 0x000fe20000010004 */
[C---:B------:R-:W-:Y:S01]  /*2460*/  FFMA.FTZ R10, R32.reuse, R27, R29 ;  /* 0x0000001b200a7223 */ /* 0x040fe2000001001d */
[----:B------:R-:W-:Y:S01]  /*2470*/  FFMA.FTZ R22, R32, R33, R22 ;  /* 0x0000002120167223 */ /* 0x000fe20000010016 */
[----:B------:R-:W-:Y:S01]  /*2480*/  LOP3.LUT R3, R16, 0xf000f, RZ, 0xc0, !PT ;  /* 0x000f000f10037812 */ /* 0x000fe200078ec0ff */
[----:B------:R-:W-:Y:S01]  /*2490*/  FFMA.FTZ R32, R32, R35, R26 ;  /* 0x0000002320207223 */ /* 0x000fe2000001001a */
[----:B------:R-:W-:Y:S02]  /*24a0*/  LOP3.LUT R4, R5, 0xf000f, RZ, 0xc0, !PT ;  /* 0x000f000f05047812 */ /* 0x000fe400078ec0ff */
[----:B------:R-:W-:Y:S02]  /*24b0*/  LOP3.LUT R26, R21, 0xf000f, RZ, 0xc0, !PT ;  /* 0x000f000f151a7812 */ /* 0x000fe400078ec0ff */
        /* <DEDUP_REMOVED lines=73> */
.L_x_4683:
[----:B------:R-:W-:Y:S05]  /*2950*/  @!P0 BRA `(.L_x_4680) ;  /* 0x0000000800408947 */ /* 0x000fea0003800000 */
[----:B------:R-:W-:Y:S02]  /*2960*/  IMAD.WIDE R4, R11, 0x4, R12 ;  /* 0x000000040b047825 */ /* 0x000fe400078e020c */
[----:B------:R-:W0:Y:S04]  /*2970*/  LDS.64 R12, [UR4+0x30] ;  /* 0x00003004ff0c7984 */ /* 0x000e280008000a00 */
[----:B------:R-:W2:Y:S01]  /*2980*/  LDG.E.128.CONSTANT R4, desc[UR6][R4.64] ;  /* 0x0000000604047981 */ /* 0x000ea2000c1e9d00 */
[----:B0-----:R-:W-:Y:S02]  /*2990*/  HADD2.F32 R25, -RZ, R12.H1_H1 ;  /* 0x3000000cff197230 */ /* 0x001fe40000004100 */
[----:B------:R-:W-:Y:S01]  /*29a0*/  HADD2.F32 R24, -RZ, R13.H0_H0 ;  /* 0x2000000dff187230 */ /* 0x000fe20000004100 */
[----:B--2---:R-:W-:-:S02]  /*29b0*/  LOP3.LUT R27, R5, 0xf000f, RZ, 0xc0, !PT ;  /* 0x000f000f051b7812 */ /* 0x004fc400078ec0ff */
[----:B------:R-:W-:Y:S02]  /*29c0*/  LOP3.LUT R29, R5, 0xf000f0, RZ, 0xc0, !PT ;  /* 0x00f000f0051d7812 */ /* 0x000fe400078ec0ff */
[----:B------:R-:W-:Y:S02]  /*29d0*/  SHF.R.U32.HI R10, RZ, 0x8, R5 ;  /* 0x00000008ff0a7819 */ /* 0x000fe40000011605 */
[----:B------:R-:W-:Y:S02]  /*29e0*/  LOP3.LUT R3, R4, 0xf000f, RZ, 0xc0, !PT ;  /* 0x000f000f04037812 */ /* 0x000fe400078ec0ff */
[----:B------:R-:W-:Y:S01]  /*29f0*/  LOP3.LUT R5, R27, 0x64006400, RZ, 0xfc, !PT ;  /* 0x640064001b057812 */ /* 0x000fe200078efcff */
[----:B------:R-:W-:Y:S01]  /*2a00*/  HADD2.F32 R27, -RZ, R13.H1_H1 ;  /* 0x3000000dff1b7230 */ /* 0x000fe20000004100 */
[C---:B------:R-:W-:Y:S02]  /*2a10*/  LOP3.LUT R31, R6.reuse, 0xf000f, RZ, 0xc0, !PT ;  /* 0x000f000f061f7812 */ /* 0x040fe400078ec0ff */
[----:B------:R-:W-:Y:S01]  /*2a20*/  LOP3.LUT R28, R6, 0xf000f0, RZ, 0xc0, !PT ;  /* 0x00f000f0061c7812 */ /* 0x000fe200078ec0ff */
[----:B------:R-:W-:Y:S01]  /*2a30*/  HADD2 R32, R5, -1032, -1032 ;  /* 0xe408e40805207430 */ /* 0x000fe20000000000 */
[----:B------:R-:W-:-:S02]  /*2a40*/  SHF.R.U32.HI R16, RZ, 0x8, R6 ;  /* 0x00000008ff107819 */ /* 0x000fc40000011606 */
[----:B------:R-:W-:Y:S02]  /*2a50*/  LOP3.LUT R3, R3, 0x64006400, RZ, 0xfc, !PT ;  /* 0x6400640003037812 */ /* 0x000fe400078efcff */
[C---:B------:R-:W-:Y:S01]  /*2a60*/  LOP3.LUT R22, R7.reuse, 0xf000f0, RZ, 0xc0, !PT ;  /* 0x00f000f007167812 */ /* 0x040fe200078ec0ff */
[--C-:B------:R-:W-:Y:S01]  /*2a70*/  HADD2.F32 R33, -RZ, R32.reuse.H0_H0 ;  /* 0x20000020ff217230 */ /* 0x100fe20000004100 */
[----:B------:R-:W-:Y:S01]  /*2a80*/  SHF.R.U32.HI R6, RZ, 0x8, R7 ;  /* 0x00000008ff067819 */ /* 0x000fe20000011607 */
[----:B------:R-:W-:Y:S01]  /*2a90*/  HADD2 R35, R3, -1032, -1032 ;  /* 0xe408e40803237430 */ /* 0x000fe20000000000 */
[----:B------:R-:W-:Y:S01]  /*2aa0*/  LOP3.LUT R7, R7, 0xf000f, RZ, 0xc0, !PT ;  /* 0x000f000f07077812 */ /* 0x000fe200078ec0ff */
[----:B------:R-:W-:Y:S01]  /*2ab0*/  HADD2.F32 R32, -RZ, R32.H1_H1 ;  /* 0x30000020ff207230 */ /* 0x000fe20000004100 */
[----:B------:R-:W-:Y:S02]  /*2ac0*/  LOP3.LUT R31, R31, 0x64006400, RZ, 0xfc, !PT ;  /* 0x640064001f1f7812 */ /* 0x000fe400078efcff */
[----:B------:R-:W-:Y:S01]  /*2ad0*/  LOP3.LUT R26, R4, 0xf000f0, RZ, 0xc0, !PT ;  /* 0x00f000f0041a7812 */ /* 0x000fe200078ec0ff */
[----:B------:R-:W-:Y:S01]  /*2ae0*/  HADD2.F32 R3, -RZ, R35.H0_H0 ;  /* 0x20000023ff037230 */ /* 0x000fe20000004100 */
[----:B------:R-:W-:Y:S01]  /*2af0*/  SHF.R.U32.HI R21, RZ, 0x8, R4 ;  /* 0x00000008ff157819 */ /* 0x000fe20000011604 */
[----:B------:R-:W-:Y:S01]  /*2b00*/  HADD2.F32 R4, -RZ, R12.H0_H0 ;  /* 0x2000000cff047230 */ /* 0x000fe20000004100 */
[----:B------:R-:W-:Y:S01]  /*2b10*/  LOP3.LUT R7, R7, 0x64006400, RZ, 0xfc, !PT ;  /* 0x6400640007077812 */ /* 0x000fe200078efcff */
[----:B------:R-:W-:Y:S01]  /*2b20*/  HADD2 R37, R31, -1032, -1032 ;  /* 0xe408e4081f257430 */ /* 0x000fe20000000000 */
[----:B------:R-:W0:Y:S01]  /*2b30*/  LDS.64 R12, [UR4+0x38] ;  /* 0x00003804ff0c7984 */ /* 0x000e220008000a00 */
[----:B------:R-:W-:Y:S01]  /*2b40*/  LOP3.LUT R29, R29, 0x64006400, RZ, 0xfc, !PT ;  /* 0x640064001d1d7812 */ /* 0x000fe200078efcff */
[----:B------:R-:W-:Y:S01]  /*2b50*/  FFMA.FTZ R34, R4, R33, RZ ;  /* 0x0000002104227223 */ /* 0x000fe200000100ff */
[----:B------:R-:W-:-:S02]  /*2b60*/  HADD2 R31, R7, -1032, -1032 ;  /* 0xe408e408071f7430 */ /* 0x000fc40000000000 */
[----:B------:R-:W-:Y:S02]  /*2b70*/  HADD2.F32 R5, -RZ, R37.H0_H0 ;  /* 0x20000025ff057230 */ /* 0x000fe40000004100 */
[----:B------:R-:W-:Y:S01]  /*2b80*/  FFMA.FTZ R33, R3, R4, RZ ;  /* 0x0000000403217223 */ /* 0x000fe200000100ff */
[----:B------:R-:W-:Y:S01]  /*2b90*/  FFMA.FTZ R3, R25, R32, R34 ;  /* 0x0000002019037223 */ /* 0x000fe20000010022 */
[----:B------:R-:W-:Y:S02]  /*2ba0*/  HADD2.F32 R32, -RZ, R35.H1_H1 ;  /* 0x30000023ff207230 */ /* 0x000fe40000004100 */
[----:B------:R-:W-:Y:S02]  /*2bb0*/  HADD2.F32 R7, -RZ, R31.H0_H0 ;  /* 0x2000001fff077230 */ /* 0x000fe40000004100 */
[----:B------:R-:W-:Y:S01]  /*2bc0*/  FFMA.FTZ R36, R4, R5, RZ ;  /* 0x0000000504247223 */ /* 0x000fe200000100ff */
[----:B------:R-:W-:Y:S01]  /*2bd0*/  LOP3.LUT R5, R26, 0x64006400, RZ, 0xfc, !PT ;  /* 0x640064001a057812 */ /* 0x000fe200078efcff */
[----:B------:R-:W-:-:S02]  /*2be0*/  HADD2.F32 R34, -RZ, R37.H1_H1 ;  /* 0x30000025ff227230 */ /* 0x000fc40000004100 */
[----:B------:R-:W-:Y:S01]  /*2bf0*/  FFMA.FTZ R33, R32, R25, R33 ;  /* 0x0000001920217223 */ /* 0x000fe20000010021 */
[----:B------:R-:W-:Y:S01]  /*2c00*/  FFMA.FTZ R4, R4, R7, RZ ;  /* 0x0000000704047223 */ /* 0x000fe200000100ff */
[----:B------:R-:W-:Y:S01]  /*2c10*/  LOP3.LUT R7, R28, 0x64006400, RZ, 0xfc, !PT ;  /* 0x640064001c077812 */ /* 0x000fe200078efcff */
[-C--:B------:R-:W-:Y:S02]  /*2c20*/  HFMA2 R32, R29, R14.reuse.H0_H0, -72, -72 ;  /* 0xd480d4801d207431 */ /* 0x080fe4000004000e */
[----:B------:R-:W-:Y:S01]  /*2c30*/  FFMA.FTZ R35, R25, R34, R36 ;  /* 0x0000002219237223 */ /* 0x000fe20000010024 */
[-C--:B------:R-:W-:Y:S01]  /*2c40*/  HFMA2 R29, R5, R14.reuse.H0_H0, -72, -72 ;  /* 0xd480d480051d7431 */ /* 0x080fe2000004000e */
[----:B------:R-:W-:Y:S01]  /*2c50*/  LOP3.LUT R5, R22, 0x64006400, RZ, 0xfc, !PT ;  /* 0x6400640016057812 */ /* 0x000fe200078efcff */
[----:B------:R-:W-:Y:S02]  /*2c60*/  HFMA2 R34, R7, R14.H0_H0, -72, -72 ;  /* 0xd480d48007227431 */ /* 0x000fe4000004000e */
[----:B------:R-:W-:-:S02]  /*2c70*/  HADD2.F32 R7, -RZ, R32.H0_H0 ;  /* 0x20000020ff077230 */ /* 0x000fc40000004100 */
[----:B------:R-:W-:Y:S02]  /*2c80*/  HADD2.F32 R31, -RZ, R31.H1_H1 ;  /* 0x3000001fff1f7230 */ /* 0x000fe40000004100 */
[----:B------:R-:W-:Y:S02]  /*2c90*/  HFMA2 R5, R5, R14.H0_H0, -72, -72 ;  /* 0xd480d48005057431 */ /* 0x000fe4000004000e */
        /* <DEDUP_REMOVED lines=44> */
[----:B------:R-:W-:Y:S01]  /*2f60*/  LOP3.LUT R5, R10, 0x64006400, RZ, 0xfc, !PT ;  /* 0x640064000a057812 */ /* 0x000fe200078efcff */
[C---:B------:R-:W-:Y:S01]  /*2f70*/  FFMA.FTZ R24, R12.reuse, R7, R25 ;  /* 0x000000070c187223 */ /* 0x040fe20000010019 */
[----:B------:R-:W-:Y:S01]  /*2f80*/  LOP3.LUT R21, R21, 0xf000f0, RZ, 0xc0, !PT ;  /* 0x00f000f015157812 */ /* 0x000fe200078ec0ff */
[----:B------:R-:W-:Y:S01]  /*2f90*/  FFMA.FTZ R26, R12, R27, R26 ;  /* 0x0000001b0c1a7223 */ /* 0x000fe2000001001a */
[----:B------:R-:W-:Y:S01]  /*2fa0*/  LOP3.LUT R6, R6, 0xf000f0, RZ, 0xc0, !PT ;  /* 0x00f000f006067812 */ /* 0x000fe200078ec0ff */
[-C--:B------:R-:W-:Y:S01]  /*2fb0*/  HFMA2 R27, R5, R14.reuse.H0_H0, -72, -72 ;  /* 0xd480d480051b7431 */ /* 0x080fe2000004000e */
[----:B------:R-:W-:Y:S01]  /*2fc0*/  LOP3.LUT R5, R16, 0x64006400, RZ, 0xfc, !PT ;  /* 0x6400640010057812 */ /* 0x000fe200078efcff */
[----:B------:R-:W-:Y:S01]  /*2fd0*/  HADD2.F32 R25, -RZ, R4.H1_H1 ;  /* 0x30000004ff197230 */ /* 0x000fe20000004100 */
[----:B------:R-:W-:Y:S01]  /*2fe0*/  LOP3.LUT R21, R21, 0x64006400, RZ, 0xfc, !PT ;  /* 0x6400640015157812 */ /* 0x000fe200078efcff */
[----:B------:R-:W-:Y:S01]  /*2ff0*/  HADD2.F32 R3, -RZ, R13.H0_H0 ;  /* 0x2000000dff037230 */ /* 0x000fe20000004100 */
[----:B------:R-:W-:Y:S01]  /*3000*/  LOP3.LUT R7, R6, 0x64006400, RZ, 0xfc, !PT ;  /* 0x6400640006077812 */ /* 0x000fe200078efcff */
[----:B------:R-:W-:-:S02]  /*3010*/  HFMA2 R16, R5, R14.H0_H0, -72, -72 ;  /* 0xd480d48005107431 */ /* 0x000fc4000004000e */
[----:B------:R-:W-:Y:S02]  /*3020*/  HADD2.F32 R4, -RZ, R27.H0_H0 ;  /* 0x2000001bff047230 */ /* 0x000fe40000004100 */
[-C--:B------:R-:W-:Y:S02]  /*3030*/  HFMA2 R10, R21, R14.reuse.H0_H0, -72, -72 ;  /* 0xd480d480150a7431 */ /* 0x080fe4000004000e */
[----:B------:R-:W-:Y:S02]  /*3040*/  HADD2.F32 R13, -RZ, R13.H1_H1 ;  /* 0x3000000dff0d7230 */ /* 0x000fe40000004100 */
[----:B------:R-:W-:Y:S02]  /*3050*/  HFMA2 R14, R7, R14.H0_H0, -72, -72 ;  /* 0xd480d480070e7431 */ /* 0x000fe4000004000e */
        /* <DEDUP_REMOVED lines=8> */
[--C-:B------:R-:W-:Y:S02]  /*30e0*/  HADD2.F32 R7, -RZ, R14.reuse.H0_H0 ;  /* 0x2000000eff077230 */ /* 0x100fe40000004100 */
[----:B------:R-:W-:Y:S02]  /*30f0*/  HADD2.F32 R6, -RZ, R27.H1_H1 ;  /* 0x3000001bff067230 */ /* 0x000fe40000004100 */
[----:B------:R-:W-:Y:S01]  /*3100*/  FFMA.FTZ R5, R13, R10, R5 ;  /* 0x0000000a0d057223 */ /* 0x000fe20000010005 */
[----:B------:R-:W-:-:S02]  /*3110*/  HADD2.F32 R10, -RZ, R14.H1_H1 ;  /* 0x3000000eff0a7230 */ /* 0x000fc40000004100 */
[----:B------:R-:W-:Y:S01]  /*3120*/  FFMA.FTZ R12, R3, R7, R12 ;  /* 0x00000007030c7223 */ /* 0x000fe2000001000c */
[----:B------:R-:W-:Y:S02]  /*3130*/  HADD2.F32 R3, -RZ, R2.H0_H0 ;  /* 0x20000002ff037230 */ /* 0x000fe40000004100 */
[----:B------:R-:W-:Y:S01]  /*3140*/  FFMA.FTZ R4, R4, R13, R21 ;  /* 0x0000000d04047223 */ /* 0x000fe20000010015 */
[--C-:B------:R-:W-:Y:S02]  /*3150*/  HADD2.F32 R7, -RZ, R0.reuse.H1_H1 ;  /* 0x30000000ff077230 */ /* 0x100fe40000004100 */
[C---:B------:R-:W-:Y:S01]  /*3160*/  FFMA.FTZ R6, R13.reuse, R6, R24 ;  /* 0x000000060d067223 */ /* 0x040fe20000010018 */
[----:B------:R-:W-:Y:S02]  /*3170*/  HADD2.F32 R14, -RZ, R0.H0_H0 ;  /* 0x20000000ff0e7230 */ /* 0x000fe40000004100 */
        /* <DEDUP_REMOVED lines=14> */
.L_x_4680:
[----:B------:R-:W-:Y:S01]  /*3260*/  IADD3 R30, R30, 0x20, RZ ;  /* 0x000000201e1e7810 */ /* 0x000fe20007ffe0ff */
[----:B------:R-:W-:Y:S01]  /*3270*/  UIADD3 UR4, UR4, 0x40, URZ ;  /* 0x0000004004047890 */ /* 0x000fe2000fffe03f */
[----:B------:R-:W-:Y:S02]  /*3280*/  LEA R22, P2, R11, R8, 0x4 ;  /* 0x000000080b167211 */ /* 0x000fe400078420ff */
[C---:B------:R-:W-:Y:S02]  /*3290*/  ISETP.GE.AND P0, PT, R30.reuse, UR5, PT ;  /* 0x000000051e007c0c */ /* 0x040fe4000bf06270 */
[----:B------:R-:W-:Y:S02]  /*32a0*/  ISETP.LT.AND P3, PT, R30, R23, PT ;  /* 0x000000171e00720c */ /* 0x000fe40003f61270 */
[----:B------:R-:W-:-:S11]  /*32b0*/  IADD3.X R21, R9, R15, RZ, P2, !PT ;  /* 0x0000000f09157210 */ /* 0x000fd600017fe4ff */
[----:B------:R-:W-:Y:S05]  /*32c0*/  @!P0 BRA P3, `(.L_x_4684) ;  /* 0xffffffd800888947 */ /* 0x000fea000183ffff */
.L_x_4679:
[----:B------:R-:W-:Y:S01]  /*32d0*/  ISETP.GE.AND P0, PT, R30, R23, PT ;  /* 0x000000171e00720c */ /* 0x000fe20003f06270 */
[----:B------:R-:W-:-:S03]  /*32e0*/  ULDC UR5, c[0x0][0x26c] ;  /* 0x00009b0000057ab9 */ /* 0x000fc60000000800 */
[----:B------:R-:W-:-:S13]  /*32f0*/  ISETP.GE.OR P0, PT, R30, UR5, P0 ;  /* 0x000000051e007c0c */ /* 0x000fda0008706670 */
[----:B------:R-:W-:Y:S05]  /*3300*/  @P0 BRA `(.L_x_4685) ;  /* 0x0000000800c40947 */ /* 0x000fea0003800000 */
[----:B0-----:R-:W0:Y:S01]  /*3310*/  LDC R16, c[0x0][0x23c] ;  /* 0x00008f00ff107b82 */ /* 0x001e220000000800 */
[----:B------:R-:W-:Y:S01]  /*3320*/  ULDC UR5, c[0x0][0x26c] ;  /* 0x00009b0000057ab9 */ /* 0x000fe20000000800 */
[----:B0-----:R-:W-:-:S04]  /*3330*/  SHF.R.S32.HI R15, RZ, 0x1f, R16 ;  /* 0x0000001fff0f7819 */ /* 0x001fc80000011410 */
[----:B------:R-:W-:-:S07]  /*3340*/  SHF.L.U64.HI R15, R16, 0x2, R15 ;  /* 0x00000002100f7819 */ /* 0x000fce000001020f */
.L_x_4687:
[----:B------:R-:W-:-:S13]  /*3350*/  ISETP.NE.AND P0, PT, R30, R17, PT ;  /* 0x000000111e00720c */ /* 0x000fda0003f05270 */
[----:B------:R-:W0:Y:S01]  /*3360*/  @!P0 LDC.64 R6, c[0x0][0x248] ;  /* 0x00009200ff068b82 */ /* 0x000e220000000a00 */
[----:B------:R-:W-:Y:S02]  /*3370*/  @!P0 LEA R3, R30, 0x1, 0x1 ;  /* 0x000000011e038811 */ /* 0x000fe400078e08ff */
[----:B------:R-:W-:-:S04]  /*3380*/  @!P0 IADD3 R20, R20, 0x1, RZ ;  /* 0x0000000114148810 */ /* 0x000fc80007ffe0ff */
[----:B------:R-:W-:-:S06]  /*3390*/  @!P0 LEA R4, R20, R1, 0x3 ;  /* 0x0000000114048211 */ /* 0x000fcc00078e18ff */
[----:B------:R-:W2:Y:S01]  /*33a0*/  @!P0 LDL.64 R4, [R4] ;  /* 0x0000000004048983 */ /* 0x000ea20000100a00 */
[----:B0-----:R-:W-:-:S05]  /*33b0*/  @!P0 IMAD.WIDE R6, R3, 0x2, R6 ;  /* 0x0000000203068825 */ /* 0x001fca00078e0206 */
[----:B------:R0:W3:Y:S02]  /*33c0*/  @!P0 LDG.E.U16.CONSTANT R3, desc[UR6][R6.64] ;  /* 0x0000000606038981 */ /* 0x0000e4000c1e9500 */
[----:B0-----:R-:W-:Y:S02]  /*33d0*/  MOV R6, R22 ;  /* 0x0000001600067202 */ /* 0x001fe40000000f00 */
[----:B------:R-:W-:-:S05]  /*33e0*/  MOV R7, R21 ;  /* 0x0000001500077202 */ /* 0x000fca0000000f00 */
[----:B------:R-:W4:Y:S01]  /*33f0*/  LDG.E.128.CONSTANT R8, desc[UR6][R6.64] ;  /* 0x0000000606087981 */ /* 0x000f22000c1e9d00 */
[----:B------:R-:W-:Y:S01]  /*3400*/  PRMT R12, R47, 0x9910, RZ ;  /* 0x000099102f0c7816 */ /* 0x000fe200000000ff */
[----:B------:R-:W-:-:S03]  /*3410*/  HFMA2.MMA R28, -RZ, RZ, 0, 0.25 ;  /* 0x00003400ff1c7435 */ /* 0x000fc600000001ff */
[----:B------:R-:W-:Y:S02]  /*3420*/  ISETP.EQ.OR P2, PT, R12, RZ, P1 ;  /* 0x000000ff0c00720c */ /* 0x000fe40000f42670 */
[----:B------:R-:W-:Y:S01]  /*3430*/  MOV R37, 0x2c00 ;  /* 0x00002c0000257802 */ /* 0x000fe20000000f00 */
[----:B------:R-:W-:Y:S01]  /*3440*/  HFMA2.MMA R45, -RZ, RZ, 0, 0.015625 ;  /* 0x00002400ff2d7435 */ /* 0x000fe200000001ff */
[----:B--2---:R-:W-:Y:S02]  /*3450*/  @!P0 PRMT R2, R4, 0x7610, R2 ;  /* 0x0000761004028816 */ /* 0x004fe40000000002 */
[----:B------:R-:W-:Y:S02]  /*3460*/  @!P0 PRMT R0, R0, 0x7610, R4 ;  /* 0x0000761000008816 */ /* 0x000fe40000000004 */
[----:B------:R-:W-:Y:S02]  /*3470*/  @!P0 PRMT R2, R2, 0x7610, R5 ;  /* 0x0000761002028816 */ /* 0x000fe40000000005 */
[----:B------:R-:W-:-:S02]  /*3480*/  @!P0 PRMT R0, R5, 0x7610, R0 ;  /* 0x0000761005008816 */ /* 0x000fc40000000000 */
[----:B---3--:R-:W-:Y:S02]  /*3490*/  @!P0 IADD3 R17, R3, R30, RZ ;  /* 0x0000001e03118210 */ /* 0x008fe40007ffe0ff */
[----:B----4-:R-:W-:Y:S02]  /*34a0*/  LOP3.LUT R6, R9, 0xc000c, RZ, 0xc0, !PT ;  /* 0x000c000c09067812 */ /* 0x010fe400078ec0ff */
[----:B------:R-:W-:Y:S02]  /*34b0*/  SHF.R.U32.HI R13, RZ, 0x8, R9 ;  /* 0x00000008ff0d7819 */ /* 0x000fe40000011609 */
[----:B------:R-:W-:Y:S02]  /*34c0*/  LOP3.LUT R24, R11, 0xc000c, RZ, 0xc0, !PT ;  /* 0x000c000c0b187812 */ /* 0x000fe400078ec0ff */
[----:B------:R-:W-:Y:S02]  /*34d0*/  SHF.R.U32.HI R12, RZ, 0x8, R10 ;  /* 0x00000008ff0c7819 */ /* 0x000fe4000001160a */
        /* <DEDUP_REMOVED lines=12> */
[----:B------:R-:W-:Y:S01]  /*35a0*/  SHF.R.U32.HI R14, RZ, 0x8, R8 ;  /* 0x00000008ff0e7819 */ /* 0x000fe20000011608 */
        /* <DEDUP_REMOVED lines=24> */
[-C--:B------:R-:W-:Y:S02]  /*3730*/  HFMA2 R49, R49, R28.reuse.H0_H0, -258, -258 ;  /* 0xdc08dc0831317431 */ /* 0x080fe4000004001c */
[-C--:B------:R-:W-:Y:S02]  /*3740*/  HFMA2 R25, R25, R28.reuse.H0_H0, -258, -258 ;  /* 0xdc08dc0819197431 */ /* 0x080fe4000004001c */
[----:B------:R-:W-:Y:S02]  /*3750*/  HFMA2 R28, R33, R28.H0_H0, -258, -258 ;  /* 0xdc08dc08211c7431 */ /* 0x000fe4000004001c */
[----:B------:R-:W-:-:S02]  /*3760*/  HFMA2 R35, R36, R37.H0_H0, -66, -66 ;  /* 0xd420d42024237431 */ /* 0x000fc40000040025 */
[-C--:B------:R-:W-:Y:S02]  /*3770*/  HFMA2 R29, R4, R37.reuse.H0_H0, -66, -66 ;  /* 0xd420d420041d7431 */ /* 0x080fe40000040025 */
[-C--:B------:R-:W-:Y:S02]  /*3780*/  HFMA2 R31, R6, R37.reuse.H0_H0, -66, -66 ;  /* 0xd420d420061f7431 */ /* 0x080fe40000040025 */
[-C--:B------:R-:W-:Y:S02]  /*3790*/  HFMA2 R32, R32, R37.reuse.H0_H0, -66, -66 ;  /* 0xd420d42020207431 */ /* 0x080fe40000040025 */
[-C--:B------:R-:W-:Y:S02]  /*37a0*/  HFMA2 R33, R40, R37.reuse.H0_H0, -66, -66 ;  /* 0xd420d42028217431 */ /* 0x080fe40000040025 */
[-C--:B------:R-:W-:Y:S02]  /*37b0*/  HFMA2 R34, R34, R37.reuse.H0_H0, -66, -66 ;  /* 0xd420d42022227431 */ /* 0x080fe40000040025 */
        /* <DEDUP_REMOVED lines=18> */
[----:B------:R-:W-:Y:S01]  /*38e0*/  IADD3 R30, R30, 0x10, RZ ;  /* 0x000000101e1e7810 */ /* 0x000fe20007ffe0ff */
[-C--:B------:R-:W-:Y:S02]  /*38f0*/  HFMA2 R39, R40, R45.reuse.H0_H0, -18, -18 ;  /* 0xcc80cc8028277431 */ /* 0x080fe4000004002d */
[-C--:B------:R-:W-:Y:S01]  /*3900*/  HFMA2 R41, R42, R45.reuse.H0_H0, -18, -18 ;  /* 0xcc80cc802a297431 */ /* 0x080fe2000004002d */
[----:B------:R-:W-:Y:S01]  /*3910*/  ISETP.GE.AND P0, PT, R30, UR5, PT ;  /* 0x000000051e007c0c */ /* 0x000fe2000bf06270 */
[-C--:B------:R-:W-:Y:S02]  /*3920*/  HFMA2 R38, R38, R45.reuse.H0_H0, -18, -18 ;  /* 0xcc80cc8026267431 */ /* 0x080fe4000004002d */
[----:B------:R-:W-:-:S02]  /*3930*/  HFMA2 R40, R52, R45.H0_H0, -18, -18 ;  /* 0xcc80cc8034287431 */ /* 0x000fc4000004002d */
[-C--:B------:R-:W-:Y:S02]  /*3940*/  HFMA2 R42, R50, R45.reuse.H0_H0, -18, -18 ;  /* 0xcc80cc80322a7431 */ /* 0x080fe4000004002d */
[-C--:B------:R-:W-:Y:S02]  /*3950*/  HFMA2 R43, R6, R45.reuse.H0_H0, -18, -18 ;  /* 0xcc80cc80062b7431 */ /* 0x080fe4000004002d */
[-C--:B------:R-:W-:Y:S02]  /*3960*/  HFMA2 R44, R44, R45.reuse.H0_H0, -18, -18 ;  /* 0xcc80cc802c2c7431 */ /* 0x080fe4000004002d */
[----:B------:R-:W-:Y:S01]  /*3970*/  HFMA2 R45, R4, R45.H0_H0, -18, -18 ;  /* 0xcc80cc80042d7431 */ /* 0x000fe2000004002d */
[----:B------:R-:W-:Y:S06]  /*3980*/  @P2 BRA `(.L_x_4686) ;  /* 0x0000000400102947 */ /* 0x000fec0003800000 */
[----:B------:R-:W0:Y:S01]  /*3990*/  LDS.128 R4, [UR4] ;  /* 0x00000004ff047984 */ /* 0x000e220008000c00 */
        /* <DEDUP_REMOVED lines=18> */
[----:B------:R-:W-:-:S04]  /*3ac0*/  LOP3.LUT R3, R3, 0x30003, RZ, 0xc0, !PT ;  /* 0x0003000303037812 */ /* 0x000fc800078ec0ff */
[----:B------:R-:W-:Y:S01]  /*3ad0*/  LOP3.LUT R3, R3, 0x64006400, RZ, 0xfc, !PT ;  /* 0x6400640003037812 */ /* 0x000fe200078efcff */
[-C--:B0-----:R-:W-:Y:S01]  /*3ae0*/  HFMA2.MMA R51, R51, R4.reuse, RZ ;  /* 0x0000000433337235 */ /* 0x081fe200000000ff */
[-C--:B------:R-:W-:Y:S01]  /*3af0*/  HFMA2 R9, R9, R4.reuse, RZ.H0_H0 ;  /* 0x0000000409097231 */ /* 0x080fe200000400ff */
[----:B------:R-:W-:Y:S01]  /*3b00*/  HFMA2.MMA R53, R53, R4, RZ ;  /* 0x0000000435357235 */ /* 0x000fe200000000ff */
[----:B------:R-:W-:-:S04]  /*3b10*/  HFMA2 R4, R11, R4, RZ.H0_H0 ;  /* 0x000000040b047231 */ /* 0x000fc800000400ff */
[-C--:B------:R-:W-:Y:S01]  /*3b20*/  HFMA2 R4, R24, R5.reuse, R4 ;  /* 0x0000000518047231 */ /* 0x080fe20000000004 */
[-C--:B------:R-:W-:Y:S01]  /*3b30*/  HFMA2.MMA R51, R46, R5.reuse, R51 ;  /* 0x000000052e337235 */ /* 0x080fe20000000033 */
[----:B------:R-:W-:Y:S01]  /*3b40*/  HFMA2 R46, R49, R5, R9 ;  /* 0x00000005312e7231 */ /* 0x000fe20000000009 */
[----:B------:R-:W-:Y:S01]  /*3b50*/  HFMA2.MMA R53, R48, R5, R53 ;  /* 0x0000000530357235 */ /* 0x000fe20000000035 */
[----:B------:R-:W0:Y:S02]  /*3b60*/  LDS.128 R8, [UR4+0x10] ;  /* 0x00001004ff087984 */ /* 0x000e240008000c00 */
[----:B------:R-:W-:-:S03]  /*3b70*/  HFMA2 R5, R31, R6, R46 ;  /* 0x000000061f057231 */ /* 0x000fc6000000002e */
[-C--:B------:R-:W-:Y:S01]  /*3b80*/  HFMA2.MMA R51, R29, R6.reuse, R51 ;  /* 0x000000061d337235 */ /* 0x080fe20000000033 */
[-C--:B------:R-:W-:Y:S01]  /*3b90*/  HFMA2 R5, R39, R7.reuse, R5 ;  /* 0x0000000727057231 */ /* 0x080fe20000000005 */
[----:B------:R-:W-:Y:S01]  /*3ba0*/  HFMA2.MMA R24, R32, R6, R53 ;  /* 0x0000000620187235 */ /* 0x000fe20000000035 */
[----:B------:R-:W-:Y:S02]  /*3bb0*/  HFMA2 R6, R33, R6, R4 ;  /* 0x0000000621067231 */ /* 0x000fe40000000004 */
[----:B------:R-:W-:Y:S02]  /*3bc0*/  HADD2 R29, R3, -1026, -1026 ;  /* 0xe402e402031d7430 */ /* 0x000fe40000000000 */
[----:B------:R-:W-:Y:S01]  /*3bd0*/  HFMA2 R6, R41, R7, R6 ;  /* 0x0000000729067231 */ /* 0x000fe20000000006 */
[-C--:B------:R-:W-:Y:S02]  /*3be0*/  HFMA2.MMA R4, R38, R7.reuse, R51 ;  /* 0x0000000726047235 */ /* 0x080fe40000000033 */
[----:B------:R-:W-:Y:S01]  /*3bf0*/  HFMA2.MMA R24, R40, R7, R24 ;  /* 0x0000000728187235 */ /* 0x000fe20000000018 */
[----:B------:R-:W-:-:S02]  /*3c00*/  HADD2 R7, R14, -1026, -1026 ;  /* 0xe402e4020e077430 */ /* 0x000fc40000000000 */
[----:B------:R-:W-:Y:S02]  /*3c10*/  HADD2 R14, R13, -1026, -1026 ;  /* 0xe402e4020d0e7430 */ /* 0x000fe40000000000 */
[----:B------:R-:W-:Y:S02]  /*3c20*/  HADD2 R13, R12, -1026, -1026 ;  /* 0xe402e4020c0d7430 */ /* 0x000fe40000000000 */
[----:B0-----:R-:W-:Y:S01]  /*3c30*/  HFMA2.MMA R4, R7, R8, R4 ;  /* 0x0000000807047235 */ /* 0x001fe20000000004 */
[----:B------:R-:W-:-:S03]  /*3c40*/  HFMA2 R3, R14, R8, R5 ;  /* 0x000000080e037231 */ /* 0x000fc60000000005 */
[----:B------:R-:W-:Y:S01]  /*3c50*/  HFMA2.MMA R24, R13, R8, R24 ;  /* 0x000000080d187235 */ /* 0x000fe20000000018 */
[----:B------:R-:W-:Y:S02]  /*3c60*/  HFMA2 R6, R29, R8, R6 ;  /* 0x000000081d067231 */ /* 0x000fe40000000006 */
[-C--:B------:R-:W-:Y:S02]  /*3c70*/  HFMA2 R3, R26, R9.reuse, R3 ;  /* 0x000000091a037231 */ /* 0x080fe40000000003 */
[----:B------:R-:W-:Y:S01]  /*3c80*/  HFMA2 R6, R28, R9, R6 ;  /* 0x000000091c067231 */ /* 0x000fe20000000006 */
[-C--:B------:R-:W-:Y:S01]  /*3c90*/  HFMA2.MMA R5, R25, R9.reuse, R4 ;  /* 0x0000000919057235 */ /* 0x080fe20000000004 */
[-C--:B------:R-:W-:Y:S01]  /*3ca0*/  HFMA2 R3, R35, R10.reuse, R3 ;  /* 0x0000000a23037231 */ /* 0x080fe20000000003 */
[----:B------:R-:W-:Y:S01]  /*3cb0*/  HFMA2.MMA R24, R27, R9, R24 ;  /* 0x000000091b187235 */ /* 0x000fe20000000018 */
[----:B------:R-:W-:Y:S01]  /*3cc0*/  HFMA2 R6, R37, R10, R6 ;  /* 0x0000000a25067231 */ /* 0x000fe20000000006 */
[----:B------:R-:W-:Y:S01]  /*3cd0*/  PRMT R4, R2, 0x7610, R0 ;  /* 0x0000761002047816 */ /* 0x000fe20000000000 */
[----:B------:R-:W-:-:S02]  /*3ce0*/  HFMA2 R3, R43, R11, R3 ;  /* 0x0000000b2b037231 */ /* 0x000fc40000000003 */
        /* <DEDUP_REMOVED lines=10> */
[----:B------:R-:W-:Y:S02]  /*3d90*/  PRMT R24, R24, 0x5410, R12 ;  /* 0x0000541018187816 */ /* 0x000fe4000000000c */
[----:B------:R-:W-:Y:S02]  /*3da0*/  PRMT R3, R0, 0x7610, R2 ;  /* 0x0000761000037816 */ /* 0x000fe40000000002 */
[----:B------:R-:W-:-:S03]  /*3db0*/  HFMA2.MMA R19, R5, R4, R19 ;  /* 0x0000000405137235 */ /* 0x000fc60000000013 */
[----:B------:R-:W-:-:S08]  /*3dc0*/  HFMA2 R18, R24, R3, R18 ;  /* 0x0000000318127231 */ /* 0x000fd00000000012 */
.L_x_4686:
[----:B------:R-:W-:Y:S01]  /*3dd0*/  ISETP.LT.AND P3, PT, R30, R23, PT ;  /* 0x000000171e00720c */ /* 0x000fe20003f61270 */
[----:B------:R-:W-:Y:S01]  /*3de0*/  UIADD3 UR4, UR4, 0x20, URZ ;  /* 0x0000002004047890 */ /* 0x000fe2000fffe03f */
[----:B------:R-:W-:-:S04]  /*3df0*/  LEA R22, P2, R16, R22, 0x2 ;  /* 0x0000001610167211 */ /* 0x000fc800078410ff */
[----:B------:R-:W-:-:S07]  /*3e00*/  IADD3.X R21, R21, R15, RZ, P2, !PT ;  /* 0x0000000f15157210 */ /* 0x000fce00017fe4ff */
[----:B------:R-:W-:Y:S05]  /*3e10*/  @!P0 BRA P3, `(.L_x_4687) ;  /* 0xfffffff4004c8947 */ /* 0x000fea000183ffff */
.L_x_4685:
        /* <DEDUP_REMOVED lines=17> */
.L_x_4691:
[----:B------:R-:W1:Y:S02]  /*3f30*/  LDS R6, [R2] ;  /* 0x0000000002067984 */ /* 0x000e640000000800 */
[----:B-1----:R-:W-:-:S06]  /*3f40*/  HADD2 R7, R6, R19 ;  /* 0x0000001306077230 */ /* 0x002fcc0000000000 */
[----:B------:R-:W1:Y:S02]  /*3f50*/  ATOMS.CAST.SPIN R7, [R2], R6, R7 ;  /* 0x000000060207738d */ /* 0x000e640001800007 */
[----:B-1----:R-:W-:-:S13]  /*3f60*/  ISETP.EQ.U32.AND P0, PT, R7, 0x1, PT ;  /* 0x000000010700780c */ /* 0x002fda0003f02070 */
[----:B------:R-:W-:Y:S05]  /*3f70*/  @!P0 BRA `(.L_x_4691) ;  /* 0xfffffffc00ec8947 */ /* 0x000fea000383ffff */
[----:B------:R-:W-:Y:S05]  /*3f80*/  BRA `(.L_x_4689) ;  /* 0x00000000000c7947 */ /* 0x000fea0003800000 */
.L_x_4690:
[----:B------:R-:W2:Y:S02]  /*3f90*/  LD.E R0, desc[UR6][R4.64] ;  /* 0x0000000604007980 */ /* 0x000ea4000c101900 */
[----:B--2---:R-:W-:-:S05]  /*3fa0*/  IADD3 R3, R19, R0, RZ ;  /* 0x0000000013037210 */ /* 0x004fca0007ffe0ff */
[----:B------:R1:W-:Y:S02]  /*3fb0*/  ST.E desc[UR6][R4.64], R3 ;  /* 0x0000000304007985 */ /* 0x0003e4000c101906 */
.L_x_4689:
[----:B------:R-:W-:Y:S05]  /*3fc0*/  BSYNC B0 ;  /* 0x0000000000007941 */ /* 0x000fea0003800000 */
.L_x_4688:
[----:B------:R2:W-:Y:S02]  /*3fd0*/  ATOM.E.ADD.F16x2.RN.STRONG.GPU P0, RZ, desc[UR6][R4.64+0x4], R18 ;  /* 0x0000041204ff79a2 */ /* 0x0005e4000810e1c6 */
[----:B--2---:R-:W-:Y:S05]  /*3fe0*/  @P0 EXIT ;  /* 0x000000000000094d */ /* 0x004fea0003800000 */
[----:B------:R-:W2:Y:S02]  /*3ff0*/  QSPC.E.S P0, RZ, [R4+0x4] ;  /* 0x0000040004ff73aa */ /* 0x000ea40000000500 */
[----:B--2---:R-:W-:Y:S05]  /*4000*/  @!P0 BRA `(.L_x_4692) ;  /* 0x0000000000208947 */ /* 0x004fea0003800000 */
[----:B------:R-:W-:-:S04]  /*4010*/  MOV R2, R4 ;  /* 0x0000000400027202 */ /* 0x000fc80000000f00 */
[----:B------:R-:W-:-:S07]  /*4020*/  MOV R2, R2 ;  /* 0x0000000200027202 */ /* 0x000fce0000000f00 */
.L_x_4693:
[----:B-1----:R-:W1:Y:S02]  /*4030*/  LDS R4, [R2+0x4] ;  /* 0x0000040002047984 */ /* 0x002e640000000800 */
[----:B-1----:R-:W-:-:S10]  /*4040*/  HFMA2.MMA R5, R4, 1, 1, R18 ;  /* 0x3c003c0004057835 */ /* 0x002fd40000000012 */
[----:B------:R-:W1:Y:S02]  /*4050*/  ATOMS.CAST.SPIN R5, [R2+0x4], R4, R5 ;  /* 0x000004040205738d */ /* 0x000e640001800005 */
[----:B-1----:R-:W-:-:S13]  /*4060*/  ISETP.EQ.U32.AND P0, PT, R5, 0x1, PT ;  /* 0x000000010500780c */ /* 0x002fda0003f02070 */
[----:B------:R-:W-:Y:S05]  /*4070*/  @!P0 BRA `(.L_x_4693) ;  /* 0xfffffffc00ec8947 */ /* 0x000fea000383ffff */
[----:B------:R-:W-:Y:S05]  /*4080*/  EXIT ;  /* 0x000000000000794d */ /* 0x000fea0003800000 */
.L_x_4692:
[----:B------:R-:W1:Y:S02]  /*4090*/  LD.E R0, desc[UR6][R4.64+0x4] ;  /* 0x0000040604007980 */ /* 0x000e64000c101900 */
[----:B-1----:R-:W-:-:S05]  /*40a0*/  IADD3 R3, R18, R0, RZ ;  /* 0x0000000012037210 */ /* 0x002fca0007ffe0ff */
[----:B------:R-:W-:Y:S01]  /*40b0*/  ST.E desc[UR6][R4.64+0x4], R3 ;  /* 0x0000040304007985 */ /* 0x000fe2000c101906 */
[----:B------:R-:W-:Y:S05]  /*40c0*/  EXIT ;  /* 0x000000000000794d */ /* 0x000fea0003800000 */
.L_x_4694:
        /* <DEDUP_REMOVED lines=11> */
.L_x_5253:


//--------------------- .text._Z23gemm_half_q_half_kernelILi1ELi172ELb1ELb0ELi64EEvPK6__halfPKjS4_S2_PS0_iiiiPKtS7_iiiiiibS2_i --------------------------
	.section	.text._Z23gemm_half_q_half_kernelILi1ELi172ELb1ELb0ELi64EEvPK6__halfPKjS4_S2_PS0_iiiiPKtS7_iiiiiibS2_i,"ax",@progbits
	.align	128
        .global         _Z23gemm_half_q_half_kernelILi1ELi172ELb1ELb0ELi64EEvPK6__halfPKjS4_S2_PS0_iiiiPKtS7_iiiiiibS2_i
        .type           _Z23gemm_half_q_half_kernelILi1ELi172ELb1ELb0ELi64EEvPK6__halfPKjS4_S2_PS0_iiiiPKtS7_iiiiiibS2_i,@function
        .size           _Z23gemm_half_q_half_kernelILi1ELi172ELb1ELb0ELi64EEvPK6__halfPKjS4_S2_PS0_iiiiPKtS7_iiiiiibS2_i,(.L_x_5254 - _Z23gemm_half_q_half_kernelILi1ELi172ELb1ELb0ELi64EEvPK6__halfPKjS4_S2_PS0_iiiiPKtS7_iiiiiibS2_i)
        .other          _Z23gemm_half_q_half_kernelILi1ELi172ELb1ELb0ELi64EEvPK6__halfPKjS4_S2_PS0_iiiiPKtS7_iiiiiibS2_i,@"STO_CUDA_ENTRY STV_DEFAULT"
_Z23gemm_half_q_half_kernelILi1ELi172ELb1ELb0ELi64EEvPK6__halfPKjS4_S2_PS0_iiiiPKtS7_iiiiiibS2_i:
.text._Z23gemm_half_q_half_kernelILi1ELi172ELb1ELb0ELi64EEvPK6__halfPKjS4_S2_PS0_iiiiPKtS7_iiiiiibS2_i:
        /* <DEDUP_REMOVED lines=18> */
[C---:B-1----:R-:W-:Y:S02]  /*0120*/  VIADDMNMX R27, R20.reuse, 0x40, R5, PT ;  /* 0x00000040141b7846 */ /* 0x042fe40003800105 */
[-C--:B--2---:R-:W-:Y:S02]  /*0130*/  IADD3 R6, R20, R9.reuse, RZ ;  /* 0x0000000914067210 */ /* 0x084fe40007ffe0ff */
        /* <DEDUP_REMOVED lines=29> */
.L_x_4696:
[----:B------:R-:W-:Y:S05]  /*0310*/  BSYNC B0 ;  /* 0x0000000000007941 */ /* 0x000fea0003800000 */
.L_x_4695:
        /* <DEDUP_REMOVED lines=31> */
.L_x_4698:
        /* <DEDUP_REMOVED lines=27> */
[----:B0-----:R-:W-:-:S02]  /*06c0*/  IMAD R18, R16, R16, RZ ;  /* 0x0000001010127224 */ /* 0x001fc400078e02ff */
[----:B------:R-:W-:Y:S01]  /*06d0*/  IMAD R21, R21, R21, RZ ;  /* 0x0000001515157224 */ /* 0x000fe200078e02ff */
        /* <DEDUP_REMOVED lines=8> */
[----:B------:R-:W-:Y:S02]  /*0760*/  HMUL2 R17, R17, R14.H0_H0 ;  /* 0x2000000e11117232 */ /* 0x000fe40000000000 */
[C---:B------:R-:W-:Y:S01]  /*0770*/  IMAD R14, R6.reuse, 0x8, R1 ;  /* 0x00000008060e7824 */ /* 0x040fe200078e0201 */
[----:B------:R-:W-:-:S04]  /*0780*/  IADD3 R6, R6, 0x1, RZ ;  /* 0x0000000106067810 */ /* 0x000fc80007ffe0ff */
[----:B------:R1:W-:Y:S01]  /*0790*/  STL.64 [R14], R16 ;  /* 0x000000100e007387 */ /* 0x0003e20000100a00 */
[----:B------:R-:W-:Y:S05]  /*07a0*/  @!P0 BRA `(.L_x_4698) ;  /* 0xfffffffc00588947 */ /* 0x000fea000383ffff */
.L_x_4697:
[----:B------:R2:W5:Y:S01]  /*07b0*/  LDL.64 R10, [R1] ;  /* 0x00000000010a7983 */ /* 0x0005620000100a00 */
[----:B------:R-:W3:Y:S01]  /*07c0*/  LDC R3, c[0x0][0x25c] ;  /* 0x00009700ff037b82 */ /* 0x000ee20000000800 */
[----:B------:R-:W-:Y:S01]  /*07d0*/  ULDC UR8, c[0x0][0x258] ;  /* 0x0000960000087ab9 */ /* 0x000fe20000000800 */
[----:B------:R-:W-:Y:S01]  /*07e0*/  HFMA2.MMA R0, -RZ, RZ, 0, 0 ;  /* 0x00000000ff007435 */ /* 0x000fe200000001ff */
[----:B------:R-:W-:Y:S02]  /*07f0*/  ISETP.GT.AND P0, PT, R20, UR8, PT ;  /* 0x0000000814007c0c */ /* 0x000fe4000bf04270 */
[----:B------:R-:W-:-:S03]  /*0800*/  MOV R2, RZ ;  /* 0x000000ff00027202 */ /* 0x000fc60000000f00 */
[----:B0-----:R-:W0:Y:S01]  /*0810*/  LDC R5, c[0x0][0x264] ;  /* 0x00009900ff057b82 */ /* 0x001e220000000800 */
[----:B---3--:R-:W-:-:S07]  /*0820*/  ISETP.GT.AND P2, PT, R20, R3, PT ;  /* 0x000000031400720c */ /* 0x008fce0003f44270 */
[----:B--2---:R-:W-:Y:S06]  /*0830*/  @!P0 BRA `(.L_x_4699) ;  /* 0x00000000001c8947 */ /* 0x004fec0003800000 */
[----:B------:R-:W2:Y:S02]  /*0840*/  LDC R13, c[0x0][0x25c] ;  /* 0x00009700ff0d7b82 */ /* 0x000ea40000000800 */
[----:B--2---:R-:W-:-:S04]  /*0850*/  VIMNMX R2, R20, R13, PT ;  /* 0x0000000d14027248 */ /* 0x004fc80003fe0100 */
[----:B------:R-:W-:-:S04]  /*0860*/  IADD3 R2, R2, -UR8, RZ ;  /* 0x8000000802027c10 */ /* 0x000fc8000fffe0ff */
[----:B------:R-:W-:-:S04]  /*0870*/  SHF.R.S32.HI R13, RZ, 0x1f, R2 ;  /* 0x0000001fff0d7819 */ /* 0x000fc80000011402 */
[----:B------:R-:W-:-:S04]  /*0880*/  LEA.HI R13, R13, R2, RZ, 0x5 ;  /* 0x000000020d0d7211 */ /* 0x000fc800078f28ff */
[----:B------:R-:W-:-:S05]  /*0890*/  SHF.R.S32.HI R13, RZ, 0x5, R13 ;  /* 0x00000005ff0d7819 */ /* 0x000fca000001140d */
[----:B------:R-:W-:-:S07]  /*08a0*/  IMAD R2, R13, 0x6, RZ ;  /* 0x000000060d027824 */ /* 0x000fce00078e02ff */
.L_x_4699:
        /* <DEDUP_REMOVED lines=8> */
.L_x_4700:
[----:B------:R-:W-:Y:S01]  /*0930*/  ULDC UR4, c[0x0][0x260] ;  /* 0x0000980000047ab9 */ /* 0x000fe20000000800 */
[----:B------:R-:W-:Y:S01]  /*0940*/  HFMA2.MMA R3, -RZ, RZ, 0, 0 ;  /* 0x00000000ff037435 */ /* 0x000fe200000001ff */
[C---:B------:R-:W-:Y:S02]  /*0950*/  ISETP.GT.AND P0, PT, R20.reuse, UR4, PT ;  /* 0x0000000414007c0c */ /* 0x040fe4000bf04270 */
[----:B0-----:R-:W-:Y:S02]  /*0960*/  ISETP.GT.AND P2, PT, R20, R5, PT ;  /* 0x000000051400720c */ /* 0x001fe40003f44270 */
[----:B------:R-:W-:-:S09]  /*0970*/  MOV R13, RZ ;  /* 0x000000ff000d7202 */ /* 0x000fd20000000f00 */
        /* <DEDUP_REMOVED lines=8> */
.L_x_4701:
        /* <DEDUP_REMOVED lines=8> */
.L_x_4702:
        /* <DEDUP_REMOVED lines=11> */
.L_x_4703:
[----:B------:R-:W-:Y:S01]  /*0b30*/  VIMNMX R5, R20, UR8, PT ;  /* 0x0000000814057c48 */ /* 0x000fe2000bfe0100 */
[----:B------:R-:W0:Y:S01]  /*0b40*/  S2UR UR5, SR_CgaCtaId ;  /* 0x00000000000579c3 */ /* 0x000e220000008800 */
[----:B------:R-:W-:Y:S01]  /*0b50*/  ULDC.64 UR10, c[0x0][0x218] ;  /* 0x00008600000a7ab9 */ /* 0x000fe20000000a00 */
[----:B------:R-:W-:Y:S01]  /*0b60*/  UMOV UR4, 0x400 ;  /* 0x0000040000047882 */ /* 0x000fe20000000000 */
[----:B------:R-:W-:Y:S02]  /*0b70*/  SHF.R.S32.HI R6, RZ, 0x1f, R5 ;  /* 0x0000001fff067819 */ /* 0x000fe40000011405 */
[----:B------:R-:W-:Y:S02]  /*0b80*/  MOV R26, RZ ;  /* 0x000000ff001a7202 */ /* 0x000fe40000000f00 */
[----:B------:R-:W-:Y:S02]  /*0b90*/  LEA.HI R6, R6, R5, RZ, 0x5 ;  /* 0x0000000506067211 */ /* 0x000fe400078f28ff */
[----:B------:R-:W-:-:S02]  /*0ba0*/  PRMT R25, RZ, 0x5410, RZ ;  /* 0x00005410ff197816 */ /* 0x000fc400000000ff */
[----:B------:R-:W-:Y:S02]  /*0bb0*/  SHF.R.S32.HI R5, RZ, 0x5, R6 ;  /* 0x00000005ff057819 */ /* 0x000fe40000011406 */
[----:B------:R-:W-:Y:S02]  /*0bc0*/  PRMT R24, RZ, 0x5410, RZ ;  /* 0x00005410ff187816 */ /* 0x000fe400000000ff */
[----:B------:R-:W-:-:S04]  /*0bd0*/  LEA R2, R5, R2, 0x3 ;  /* 0x0000000205027211 */ /* 0x000fc800078e18ff */
[----:B------:R-:W-:Y:S02]  /*0be0*/  IADD3 R0, R13, R2, R0 ;  /* 0x000000020d007210 */ /* 0x000fe40007ffe000 */
[----:B-----5:R-:W-:Y:S02]  /*0bf0*/  PRMT R2, R11, 0x7610, R11 ;  /* 0x000076100b027816 */ /* 0x020fe4000000000b */
[----:B------:R-:W-:Y:S01]  /*0c00*/  IADD3 R3, R4, R0, R3 ;  /* 0x0000000004037210 */ /* 0x000fe20007ffe003 */
[----:B0-----:R-:W-:Y:S01]  /*0c10*/  ULEA UR4, UR5, UR4, 0x18 ;  /* 0x0000000405047291 */ /* 0x001fe2000f8ec03f */
[----:B------:R-:W-:-:S03]  /*0c20*/  SHF.R.S32.HI R4, RZ, 0x1f, R7 ;  /* 0x0000001fff047819 */ /* 0x000fc60000011407 */
[----:B------:R-:W-:Y:S02]  /*0c30*/  IMAD R6, R3, R28, RZ ;  /* 0x0000001c03067224 */ /* 0x000fe400078e02ff */
[----:B------:R-:W-:-:S03]  /*0c40*/  IMAD.IADD R3, R20, 0x1, R9 ;  /* 0x0000000114037824 */ /* 0x000fc600078e0209 */
[----:B------:R-:W-:Y:S02]  /*0c50*/  SHF.R.S32.HI R13, RZ, 0x1f, R6 ;  /* 0x0000001fff0d7819 */ /* 0x000fe40000011406 */
[----:B------:R-:W-:-:S04]  /*0c60*/  IADD3 R29, P0, R7, R6, RZ ;  /* 0x00000006071d7210 */ /* 0x000fc80007f1e0ff */
[----:B------:R-:W-:Y:S02]  /*0c70*/  IADD3.X R0, R13, R4, RZ, P0, !PT ;  /* 0x000000040d007210 */ /* 0x000fe400007fe4ff */
[----:B-1----:R-:W-:-:S04]  /*0c80*/  LEA R16, P0, R29, UR10, 0x2 ;  /* 0x0000000a1d107c11 */ /* 0x002fc8000f8010ff */
[----:B------:R-:W-:Y:S02]  /*0c90*/  LEA.HI.X R29, R29, UR11, R0, 0x2, P0 ;  /* 0x0000000b1d1d7c11 */ /* 0x000fe400080f1400 */
[----:B------:R-:W-:Y:S02]  /*0ca0*/  ISETP.GE.AND P0, PT, R20, R27, PT ;  /* 0x0000001b1400720c */ /* 0x000fe40003f06270 */
        /* <DEDUP_REMOVED lines=12> */
.L_x_4709:
[----:B------:R-:W-:Y:S01]  /*0d70*/  ISETP.NE.AND P0, PT, R20, R3, PT ;  /* 0x000000031400720c */ /* 0x000fe20003f05270 */
[----:B------:R-:W0:-:S12]  /*0d80*/  LDC R28, c[0x0][0x23c] ;  /* 0x00008f00ff1c7b82 */ /* 0x000e180000000800 */
[----:B------:R-:W-:Y:S01]  /*0d90*/  @!P0 IADD3 R26, R26, 0x1, RZ ;  /* 0x000000011a1a8810 */ /* 0x000fe20007ffe0ff */
[----:B-1----:R-:W1:Y:S03]  /*0da0*/  @!P0 LDC.64 R14, c[0x0][0x248] ;  /* 0x00009200ff0e8b82 */ /* 0x002e660000000a00 */
[----:B------:R-:W-:-:S06]  /*0db0*/  @!P0 LEA R4, R26, R1, 0x3 ;  /* 0x000000011a048211 */ /* 0x000fcc00078e18ff */
[----:B------:R-:W2:Y:S01]  /*0dc0*/  @!P0 LDL.64 R4, [R4] ;  /* 0x0000000004048983 */ /* 0x000ea20000100a00 */
[----:B------:R-:W-:-:S03]  /*0dd0*/  MOV R17, R29 ;  /* 0x0000001d00117202 */ /* 0x000fc60000000f00 */
[----:B0-----:R-:W-:Y:S01]  /*0de0*/  IMAD.WIDE R12, R28, 0x8, R16 ;  /* 0x000000081c0c7825 */ /* 0x001fe200078e0210 */
[----:B--2---:R-:W-:Y:S02]  /*0df0*/  @!P0 PRMT R0, R4, 0x7610, R0 ;  /* 0x0000761004008816 */ /* 0x004fe40000000000 */
[----:B------:R-:W-:Y:S02]  /*0e00*/  @!P0 PRMT R2, R5, 0x7610, R2 ;  /* 0x0000761005028816 */ /* 0x000fe40000000002 */
[----:B------:R-:W-:Y:S02]  /*0e10*/  @!P0 PRMT R0, R0, 0x7610, R4 ;  /* 0x0000761000008816 */ /* 0x000fe40000000004 */
[----:B------:R-:W-:Y:S01]  /*0e20*/  @!P0 PRMT R2, R2, 0x7610, R5 ;  /* 0x0000761002028816 */ /* 0x000fe20000000005 */
[----:B-1---5:R-:W-:Y:S06]  /*0e30*/  @P1 BRA `(.L_x_4705) ;  /* 0x0000000c00101947 */ /* 0x022fec0003800000 */
[----:B------:R-:W2:Y:S04]  /*0e40*/  LDG.E.128.CONSTANT R4, desc[UR6][R16.64] ;  /* 0x0000000610047981 */ /* 0x000ea8000c1e9d00 */
[----:B------:R-:W3:Y:S04]  /*0e50*/  LDG.E.128.CONSTANT R8, desc[UR6][R18.64] ;  /* 0x0000000612087981 */ /* 0x000ee8000c1e9d00 */
[----:B------:R-:W0:Y:S01]  /*0e60*/  LDS.64 R22, [UR4] ;  /* 0x00000004ff167984 */ /* 0x000e220008000a00 */
[----:B--2---:R-:W-:Y:S02]  /*0e70*/  LOP3.LUT R36, R7, 0xff, RZ, 0xc0, !PT ;  /* 0x000000ff07247812 */ /* 0x004fe400078ec0ff */
[----:B------:R-:W-:-:S02]  /*0e80*/  LOP3.LUT R16, R4, 0xff, RZ, 0xc0, !PT ;  /* 0x000000ff04107812 */ /* 0x000fc400078ec0ff */
[----:B------:R-:W-:Y:S02]  /*0e90*/  SHF.R.U32.HI R29, RZ, 0x8, R4 ;  /* 0x00000008ff1d7819 */ /* 0x000fe40000011604 */
[----:B------:R-:W-:Y:S02]  /*0ea0*/  IADD3 R40, R36, -0x80, RZ ;  /* 0xffffff8024287810 */ /* 0x000fe40007ffe0ff */
[----:B------:R-:W-:Y:S02]  /*0eb0*/  IADD3 R16, R16, -0x80, RZ ;  /* 0xffffff8010107810 */ /* 0x000fe40007ffe0ff */
[----:B------:R-:W-:Y:S02]  /*0ec0*/  LOP3.LUT R36, R29, 0xff, RZ, 0xc0, !PT ;  /* 0x000000ff1d247812 */ /* 0x000fe400078ec0ff */
[----:B------:R-:W-:Y:S01]  /*0ed0*/  LOP3.LUT R21, R5, 0xff, RZ, 0xc0, !PT ;  /* 0x000000ff05157812 */ /* 0x000fe200078ec0ff */
[----:B------:R1:W2:Y:S01]  /*0ee0*/  I2F.F16 R17, R16 ;  /* 0x0000001000117306 */ /* 0x0002a20000200c00 */
[----:B------:R-:W-:Y:S01]  /*0ef0*/  SHF.R.U32.HI R41, RZ, 0x8, R6 ;  /* 0x00000008ff297819 */ /* 0x000fe20000011606 */
[----:B------:R-:W-:Y:S01]  /*0f00*/  VIADD R38, R36, 0xffffff80 ;  /* 0xffffff8024267836 */ /* 0x000fe20000000000 */
[----:B------:R-:W-:-:S02]  /*0f10*/  IADD3 R37, R21, -0x80, RZ ;  /* 0xffffff8015257810 */ /* 0x000fc40007ffe0ff */
[----:B------:R-:W-:Y:S02]  /*0f20*/  LOP3.LUT R21, R6, 0xff, RZ, 0xc0, !PT ;  /* 0x000000ff06157812 */ /* 0x000fe400078ec0ff */
[----:B---3--:R-:W-:Y:S01]  /*0f30*/  LOP3.LUT R39, R8, 0xff, RZ, 0xc0, !PT ;  /* 0x000000ff08277812 */ /* 0x008fe200078ec0ff */
[----:B------:R-:W3:Y:S01]  /*0f40*/  I2F.F16 R38, R38 ;  /* 0x0000002600267306 */ /* 0x000ee20000200c00 */
[----:B-1----:R-:W-:Y:S02]  /*0f50*/  SHF.R.U32.HI R16, RZ, 0x8, R5 ;  /* 0x00000008ff107819 */ /* 0x002fe40000011605 */
[----:B------:R-:W-:Y:S02]  /*0f60*/  IADD3 R21, R21, -0x80, RZ ;  /* 0xffffff8015157810 */ /* 0x000fe40007ffe0ff */
[----:B------:R-:W-:Y:S01]  /*0f70*/  LOP3.LUT R36, R16, 0xff, RZ, 0xc0, !PT ;  /* 0x000000ff10247812 */ /* 0x000fe200078ec0ff */
[--C-:B0-----:R-:W-:Y:S01]  /*0f80*/  HADD2.F32 R16, -RZ, R22.reuse.H0_H0 ;  /* 0x20000016ff107230 */ /* 0x101fe20000004100 */
[----:B------:R-:W-:Y:S01]  /*0f90*/  LEA.HI R35, R4, 0xffffff80, RZ, 0x8 ;  /* 0xffffff8004237811 */ /* 0x000fe200078f40ff */
[----:B------:R-:W0:Y:S01]  /*0fa0*/  I2F.F16 R37, R37 ;  /* 0x0000002500257306 */ /* 0x000e220000200c00 */
[----:B------:R-:W-:Y:S01]  /*0fb0*/  IADD3 R36, R36, -0x80, RZ ;  /* 0xffffff8024247810 */ /* 0x000fe20007ffe0ff */
[----:B--2---:R-:W-:Y:S01]  /*0fc0*/  HADD2.F32 R17, -RZ, R17.H0_H0 ;  /* 0x20000011ff117230 */ /* 0x004fe20000004100 */
[----:B------:R-:W-:Y:S01]  /*0fd0*/  LOP3.LUT R41, R41, 0xff, RZ, 0xc0, !PT ;  /* 0x000000ff29297812 */ /* 0x000fe200078ec0ff */
[----:B------:R-:W-:Y:S01]  /*0fe0*/  HADD2.F32 R22, -RZ, R22.H1_H1 ;  /* 0x30000016ff167230 */ /* 0x000fe20000004100 */
[----:B------:R-:W-:Y:S01]  /*0ff0*/  IADD3 R39, R39, -0x80, RZ ;  /* 0xffffff8027277810 */ /* 0x000fe20007ffe0ff */
[----:B---3--:R-:W-:-:S02]  /*1000*/  HADD2.F32 R42, -RZ, R38.H0_H0 ;  /* 0x20000026ff2a7230 */ /* 0x008fc40000004100 */
[----:B------:R-:W1:Y:S01]  /*1010*/  I2F.F16 R21, R21 ;  /* 0x0000001500157306 */ /* 0x000e620000200c00 */
[----:B------:R-:W-:Y:S01]  /*1020*/  SHF.R.U32.HI R38, RZ, 0x10, R4 ;  /* 0x00000010ff267819 */ /* 0x000fe20000011604 */
[----:B------:R-:W-:Y:S01]  /*1030*/  FFMA.FTZ R17, R17, R16, RZ ;  /* 0x0000001011117223 */ /* 0x000fe200000100ff */
[----:B------:R-:W-:Y:S02]  /*1040*/  LEA.HI R34, R5, 0xffffff80, RZ, 0x8 ;  /* 0xffffff8005227811 */ /* 0x000fe400078f40ff */
[----:B------:R-:W-:Y:S01]  /*1050*/  LOP3.LUT R38, R38, 0xff, RZ, 0xc0, !PT ;  /* 0x000000ff26267812 */ /* 0x000fe200078ec0ff */
[----:B------:R-:W-:Y:S01]  /*1060*/  FFMA.FTZ R4, R42, R22, R17 ;  /* 0x000000162a047223 */ /* 0x000fe20000010011 */
[----:B0-----:R-:W-:Y:S01]  /*1070*/  HADD2.F32 R37, -RZ, R37.H0_H0 ;  /* 0x20000025ff257230 */ /* 0x001fe20000004100 */
[----:B------:R0:W2:Y:S01]  /*1080*/  I2F.F16 R29, R40 ;  /* 0x00000028001d7306 */ /* 0x0000a20000200c00 */
[----:B------:R-:W-:Y:S02]  /*1090*/  SHF.R.U32.HI R5, RZ, 0x10, R5 ;  /* 0x00000010ff057819 */ /* 0x000fe40000011605 */
[----:B------:R-:W-:Y:S01]  /*10a0*/  LEA.HI R31, R7, 0xffffff80, RZ, 0x8 ;  /* 0xffffff80071f7811 */ /* 0x000fe200078f40ff */
[----:B------:R-:W-:Y:S01]  /*10b0*/  FFMA.FTZ R37, R16, R37, RZ ;  /* 0x0000002510257223 */ /* 0x000fe200000100ff */
[----:B------:R-:W-:Y:S01]  /*10c0*/  LOP3.LUT R5, R5, 0xff, RZ, 0xc0, !PT ;  /* 0x000000ff05057812 */ /* 0x000fe200078ec0ff */
[----:B-1----:R-:W-:-:S02]  /*10d0*/  HADD2.F32 R21, -RZ, R21.H0_H0 ;  /* 0x20000015ff157230 */ /* 0x002fc40000004100 */
[----:B------:R-:W1:Y:S01]  /*10e0*/  I2F.F16 R36, R36 ;  /* 0x0000002400247306 */ /* 0x000e620000200c00 */
[C---:B0-----:R-:W-:Y:S02]  /*10f0*/  LOP3.LUT R40, R9.reuse, 0xff, RZ, 0xc0, !PT ;  /* 0x000000ff09287812 */ /* 0x041fe400078ec0ff */
[----:B------:R-:W-:Y:S01]  /*1100*/  LEA.HI R30, R6, 0xffffff80, RZ, 0x8 ;  /* 0xffffff80061e7811 */ /* 0x000fe200078f40ff */
[----:B------:R-:W-:Y:S01]  /*1110*/  FFMA.FTZ R21, R16, R21, RZ ;  /* 0x0000001510157223 */ /* 0x000fe200000100ff */
[----:B------:R-:W-:Y:S01]  /*1120*/  IADD3 R40, R40, -0x80, RZ ;  /* 0xffffff8028287810 */ /* 0x000fe20007ffe0ff */
[----:B--2---:R-:W-:Y:S02]  /*1130*/  HADD2.F32 R29, -RZ, R29.H0_H0 ;  /* 0x2000001dff1d7230 */ /* 0x004fe40000004100 */
[----:B------:R-:W-:Y:S01]  /*1140*/  I2F.F16 R35, R35 ;  /* 0x0000002300237306 */ /* 0x000fe20000200c00 */
[----:B------:R-:W-:Y:S02]  /*1150*/  LEA.HI R33, R8, 0xffffff80, RZ, 0x8 ;  /* 0xffffff8008217811 */ /* 0x000fe400078f40ff */
[----:B------:R-:W-:Y:S01]  /*1160*/  LEA.HI R32, R9, 0xffffff80, RZ, 0x8 ;  /* 0xffffff8009207811 */ /* 0x000fe200078f40ff */
[----:B------:R-:W-:Y:S01]  /*1170*/  FFMA.FTZ R29, R16, R29, RZ ;  /* 0x0000001d101d7223 */ /* 0x000fe200000100ff */
[----:B-1----:R-:W-:Y:S01]  /*1180*/  HADD2.F32 R42, -RZ, R36.H0_H0 ;  /* 0x20000024ff2a7230 */ /* 0x002fe20000004100 */
[----:B------:R-:W-:-:S02]  /*1190*/  IADD3 R36, R38, -0x80, RZ ;  /* 0xffffff8026247810 */ /* 0x000fc40007ffe0ff */
[----:B------:R0:W1:Y:S01]  /*11a0*/  I2F.F16 R16, R39 ;  /* 0x0000002700107306 */ /* 0x0000620000200c00 */
[----:B------:R-:W-:Y:S01]  /*11b0*/  IADD3 R38, R41, -0x80, RZ ;  /* 0xffffff8029267810 */ /* 0x000fe20007ffe0ff */
[----:B------:R-:W-:-:S06]  /*11c0*/  FFMA.FTZ R37, R22, R42, R37 ;  /* 0x0000002a16257223 */ /* 0x000fcc0000010025 */
[----:B------:R-:W2:Y:S01]  /*11d0*/  I2F.F16 R38, R38 ;  /* 0x0000002600267306 */ /* 0x000ea20000200c00 */
[--C-:B0-----:R-:W-:Y:S02]  /*11e0*/  SHF.R.U32.HI R39, RZ, 0x8, R7.reuse ;  /* 0x00000008ff277819 */ /* 0x101fe40000011607 */
[----:B------:R-:W-:Y:S02]  /*11f0*/  SHF.R.U32.HI R7, RZ, 0x10, R7 ;  /* 0x00000010ff077819 */ /* 0x000fe40000011607 */
[----:B------:R-:W-:Y:S02]  /*1200*/  LOP3.LUT R39, R39, 0xff, RZ, 0xc0, !PT ;  /* 0x000000ff27277812 */ /* 0x000fe400078ec0ff */
[----:B------:R-:W-:Y:S01]  /*1210*/  LOP3.LUT R7, R7, 0xff, RZ, 0xc0, !PT ;  /* 0x000000ff07077812 */ /* 0x000fe200078ec0ff */
[----:B------:R0:W-:Y:S01]  /*1220*/  I2F.F16 R17, R40 ;  /* 0x0000002800117306 */ /* 0x0001e20000200c00 */
[----:B------:R-:W-:Y:S01]  /*1230*/  IADD3 R39, R39, -0x80, RZ ;  /* 0xffffff8027277810 */ /* 0x000fe20007ffe0ff */
[----:B-1----:R-:W-:-:S02]  /*1240*/  HADD2.F32 R42, -RZ, R16.H0_H0 ;  /* 0x20000010ff2a7230 */ /* 0x002fc40000004100 */
[----:B--2---:R-:W-:-:S04]  /*1250*/  HADD2.F32 R38, -RZ, R38.H0_H0 ;  /* 0x20000026ff267230 */ /* 0x004fc80000004100 */
[----:B------:R-:W1:Y:S01]  /*1260*/  I2F.F16 R39, R39 ;  /* 0x0000002700277306 */ /* 0x000e620000200c00 */
[----:B0-----:R-:W-:Y:S02]  /*1270*/  SHF.R.U32.HI R40, RZ, 0x10, R6 ;  /* 0x00000010ff287819 */ /* 0x001fe40000011606 */
[----:B------:R-:W-:Y:S01]  /*1280*/  IADD3 R6, R5, -0x80, RZ ;  /* 0xffffff8005067810 */ /* 0x000fe20007ffe0ff */
[----:B------:R-:W-:Y:S01]  /*1290*/  FFMA.FTZ R21, R22, R38, R21 ;  /* 0x0000002616157223 */ /* 0x000fe20000010015 */
[----:B------:R-:W-:Y:S01]  /*12a0*/  LOP3.LUT R40, R40, 0xff, RZ, 0xc0, !PT ;  /* 0x000000ff28287812 */ /* 0x000fe200078ec0ff */
[----:B------:R-:W-:Y:S01]  /*12b0*/  VIADD R38, R7, 0xffffff80 ;  /* 0xffffff8007267836 */ /* 0x000fe20000000000 */
[----:B------:R-:W-:Y:S01]  /*12c0*/  LOP3.LUT R7, R10, 0xff, RZ, 0xc0, !PT ;  /* 0x000000ff0a077812 */ /* 0x000fe200078ec0ff */
[----:B------:R-:W0:Y:S01]  /*12d0*/  I2F.F16 R36, R36 ;  /* 0x0000002400247306 */ /* 0x000e220000200c00 */
[----:B------:R-:W-:Y:S02]  /*12e0*/  IADD3 R5, R40, -0x80, RZ ;  /* 0xffffff8028057810 */ /* 0x000fe40007ffe0ff */
[----:B------:R-:W-:Y:S01]  /*12f0*/  IADD3 R7, R7, -0x80, RZ ;  /* 0xffffff8007077810 */ /* 0x000fe20007ffe0ff */
[----:B-1----:R-:W-:-:S04]  /*1300*/  HADD2.F32 R40, -RZ, R39.H0_H0 ;  /* 0x20000027ff287230 */ /* 0x002fc80000004100 */
[----:B------:R-:W1:Y:S01]  /*1310*/  I2F.F16 R6, R6 ;  /* 0x0000000600067306 */ /* 0x000e620000200c00 */
[----:B------:R-:W-:Y:S01]  /*1320*/  FFMA.FTZ R29, R22, R40, R29 ;  /* 0x00000028161d7223 */ /* 0x000fe2000001001d */
[----:B------:R-:W-:Y:S02]  /*1330*/  HADD2.F32 R22, -RZ, R23.H0_H0 ;  /* 0x20000017ff167230 */ /* 0x000fe40000004100 */
[----:B0-----:R-:W-:-:S04]  /*1340*/  HADD2.F32 R39, -RZ, R36.H0_H0 ;  /* 0x20000024ff277230 */ /* 0x001fc80000004100 */
[----:B------:R-:W0:Y:S01]  /*1350*/  I2F.F16 R5, R5 ;  /* 0x0000000500057306 */ /* 0x000e220000200c00 */
[----:B------:R-:W-:Y:S01]  /*1360*/  LOP3.LUT R36, R11, 0xff, RZ, 0xc0, !PT ;  /* 0x000000ff0b247812 */ /* 0x000fe200078ec0ff */
[----:B------:R-:W-:Y:S01]  /*1370*/  FFMA.FTZ R39, R39, R22, R4 ;  /* 0x0000001627277223 */ /* 0x000fe20000010004 */
[----:B------:R-:W-:Y:S01]  /*1380*/  SHF.R.U32.HI R4, RZ, 0x8, R8 ;  /* 0x00000008ff047819 */ /* 0x000fe20000011608 */
[----:B-1----:R-:W-:-:S04]  /*1390*/  HADD2.F32 R40, -RZ, R6.H0_H0 ;  /* 0x20000006ff287230 */ /* 0x002fc80000004100 */
[----:B------:R-:W1:Y:S01]  /*13a0*/  I2F.F16 R38, R38 ;  /* 0x0000002600267306 */ /* 0x000e620000200c00 */
[----:B------:R-:W-:Y:S02]  /*13b0*/  IADD3 R6, R36, -0x80, RZ ;  /* 0xffffff8024067810 */ /* 0x000fe40007ffe0ff */
[----:B------:R-:W-:Y:S01]  /*13c0*/  LOP3.LUT R4, R4, 0xff, RZ, 0xc0, !PT ;  /* 0x000000ff04047812 */ /* 0x000fe200078ec0ff */
[C---:B------:R-:W-:Y:S01]  /*13d0*/  FFMA.FTZ R37, R22.reuse, R40, R37 ;  /* 0x0000002816257223 */ /* 0x040fe20000010025 */
[----:B0-----:R-:W-:Y:S01]  /*13e0*/  HADD2.F32 R36, -RZ, R5.H0_H0 ;  /* 0x20000005ff247230 */ /* 0x001fe20000004100 */
[----:B------:R-:W-:Y:S02]  /*13f0*/  SHF.R.U32.HI R5, RZ, 0x10, R8 ;  /* 0x00000010ff057819 */ /* 0x000fe40000011608 */
[----:B------:R-:W0:Y:S02]  /*1400*/  I2F.F16 R34, R34 ;  /* 0x0000002200227306 */ /* 0x000e240000200c00 */
[----:B------:R-:W-:Y:S01]  /*1410*/  FFMA.FTZ R21, R22, R36, R21 ;  /* 0x0000002416157223 */ /* 0x000fe20000010015 */
[----:B------:R-:W-:Y:S01]  /*1420*/  SHF.R.U32.HI R36, RZ, 0x8, R9 ;  /* 0x00000008ff247819 */ /* 0x000fe20000011609 */
[----:B-1----:R-:W-:Y:S01]  /*1430*/  HADD2.F32 R40, -RZ, R38.H0_H0 ;  /* 0x20000026ff287230 */ /* 0x002fe20000004100 */
[----:B------:R-:W-:-:S03]  /*1440*/  IADD3 R38, R4, -0x80, RZ ;  /* 0xffffff8004267810 */ /* 0x000fc60007ffe0ff */
[----:B------:R-:W1:Y:S01]  /*1450*/  I2F.F16 R30, R30 ;  /* 0x0000001e001e7306 */ /* 0x000e620000200c00 */
[----:B------:R-:W-:Y:S01]  /*1460*/  LOP3.LUT R36, R36, 0xff, RZ, 0xc0, !PT ;  /* 0x000000ff24247812 */ /* 0x000fe200078ec0ff */
[----:B------:R-:W-:Y:S01]  /*1470*/  FFMA.FTZ R8, R22, R40, R29 ;  /* 0x0000002816087223 */ /* 0x000fe2000001001d */
[----:B------:R-:W-:Y:S02]  /*1480*/  LOP3.LUT R22, R5, 0xff, RZ, 0xc0, !PT ;  /* 0x000000ff05167812 */ /* 0x000fe400078ec0ff */
[----:B------:R-:W2:Y:S01]  /*1490*/  LDS.64 R4, [UR4+0x8] ;  /* 0x00000804ff047984 */ /* 0x000ea20008000a00 */
[----:B------:R-:W-:Y:S02]  /*14a0*/  SHF.R.U32.HI R40, RZ, 0x10, R9 ;  /* 0x00000010ff287819 */ /* 0x000fe40000011609 */
[----:B------:R-:W3:Y:S01]  /*14b0*/  I2F.F16 R31, R31 ;  /* 0x0000001f001f7306 */ /* 0x000ee20000200c00 */
[----:B------:R-:W-:Y:S01]  /*14c0*/  IADD3 R9, R36, -0x80, RZ ;  /* 0xffffff8024097810 */ /* 0x000fe20007ffe0ff */
[----:B------:R-:W-:Y:S01]  /*14d0*/  HADD2.F32 R36, -RZ, R23.H1_H1 ;  /* 0x30000017ff247230 */ /* 0x000fe20000004100 */
[----:B------:R-:W-:-:S02]  /*14e0*/  LOP3.LUT R40, R40, 0xff, RZ, 0xc0, !PT ;  /* 0x000000ff28287812 */ /* 0x000fc400078ec0ff */
[----:B------:R-:W-:Y:S02]  /*14f0*/  IADD3 R22, R22, -0x80, RZ ;  /* 0xffffff8016167810 */ /* 0x000fe40007ffe0ff */
[----:B------:R-:W-:Y:S01]  /*1500*/  IADD3 R23, R40, -0x80, RZ ;  /* 0xffffff8028177810 */ /* 0x000fe20007ffe0ff */
[----:B------:R4:W-:Y:S01]  /*1510*/  I2F.F16 R29, R38 ;  /* 0x00000026001d7306 */ /* 0x0009e20000200c00 */
[----:B0-----:R-:W-:Y:S02]  /*1520*/  HADD2.F32 R40, -RZ, R34.H0_H0 ;  /* 0x20000022ff287230 */ /* 0x001fe40000004100 */
[----:B-1----:R-:W-:-:S03]  /*1530*/  HADD2.F32 R30, -RZ, R30.H0_H0 ;  /* 0x2000001eff1e7230 */ /* 0x002fc60000004100 */
[C---:B------:R-:W-:Y:S01]  /*1540*/  FFMA.FTZ R37, R36.reuse, R40, R37 ;  /* 0x0000002824257223 */ /* 0x040fe20000010025 */
[----:B---3--:R-:W-:Y:S01]  /*1550*/  HADD2.F32 R31, -RZ, R31.H0_H0 ;  /* 0x2000001fff1f7230 */ /* 0x008fe20000004100 */
[----:B------:R-:W-:Y:S01]  /*1560*/  SHF.R.U32.HI R40, RZ, 0x10, R11 ;  /* 0x00000010ff287819 */ /* 0x000fe2000001160b */
[----:B----4-:R-:W-:Y:S01]  /*1570*/  HADD2.F32 R38, -RZ, R35.H0_H0 ;  /* 0x20000023ff267230 */ /* 0x010fe20000004100 */
[----:B------:R-:W-:Y:S01]  /*1580*/  SHF.R.U32.HI R35, RZ, 0x8, R10 ;  /* 0x00000008ff237819 */ /* 0x000fe2000001160a */
[----:B------:R-:W0:Y:S01]  /*1590*/  I2F.F16 R7, R7 ;  /* 0x0000000700077306 */ /* 0x000e220000200c00 */
[C---:B------:R-:W-:Y:S01]  /*15a0*/  FFMA.FTZ R30, R36.reuse, R30, R21 ;  /* 0x0000001e241e7223 */ /* 0x040fe20000010015 */
[----:B------:R-:W-:Y:S01]  /*15b0*/  FFMA.FTZ R8, R36, R31, R8 ;  /* 0x0000001f24087223 */ /* 0x000fe20000010008 */
[----:B------:R-:W-:Y:S01]  /*15c0*/  LOP3.LUT R35, R35, 0xff, RZ, 0xc0, !PT ;  /* 0x000000ff23237812 */ /* 0x000fe200078ec0ff */
[----:B------:R-:W-:Y:S01]  /*15d0*/  FFMA.FTZ R39, R38, R36, R39 ;  /* 0x0000002426277223 */ /* 0x000fe20000010027 */
[----:B------:R-:W-:-:S02]  /*15e0*/  SHF.R.U32.HI R38, RZ, 0x10, R10 ;  /* 0x00000010ff267819 */ /* 0x000fc4000001160a */
[----:B------:R-:W-:Y:S01]  /*15f0*/  IADD3 R34, R35, -0x80, RZ ;  /* 0xffffff8023227810 */ /* 0x000fe20007ffe0ff */
[----:B------:R-:W1:Y:S01]  /*1600*/  I2F.F16 R6, R6 ;  /* 0x0000000600067306 */ /* 0x000e620000200c00 */
[----:B------:R-:W-:Y:S02]  /*1610*/  SHF.R.U32.HI R35, RZ, 0x8, R11 ;  /* 0x00000008ff237819 */ /* 0x000fe4000001160b */
[----:B------:R-:W-:Y:S02]  /*1620*/  LOP3.LUT R40, R40, 0xff, RZ, 0xc0, !PT ;  /* 0x000000ff28287812 */ /* 0x000fe400078ec0ff */
[----:B------:R-:W-:Y:S02]  /*1630*/  LOP3.LUT R35, R35, 0xff, RZ, 0xc0, !PT ;  /* 0x000000ff23237812 */ /* 0x000fe400078ec0ff */
[----:B------:R-:W-:Y:S01]  /*1640*/  LOP3.LUT R38, R38, 0xff, RZ, 0xc0, !PT ;  /* 0x000000ff26267812 */ /* 0x000fe200078ec0ff */
[----:B------:R-:W3:Y:S01]  /*1650*/  I2F.F16 R9, R9 ;  /* 0x0000000900097306 */ /* 0x000ee20000200c00 */
[----:B------:R-:W-:Y:S01]  /*1660*/  LEA.HI R10, R10, 0xffffff80, RZ, 0x8 ;  /* 0xffffff800a0a7811 */ /* 0x000fe200078f40ff */
[----:B------:R-:W-:Y:S01]  /*1670*/  VIADD R36, R35, 0xffffff80 ;  /* 0xffffff8023247836 */ /* 0x000fe20000000000 */
[----:B------:R-:W-:Y:S01]  /*1680*/  IADD3 R35, R40, -0x80, RZ ;  /* 0xffffff8028237810 */ /* 0x000fe20007ffe0ff */
[----:B--2---:R-:W-:Y:S01]  /*1690*/  HADD2.F32 R31, -RZ, R4.H0_H0 ;  /* 0x20000004ff1f7230 */ /* 0x004fe20000004100 */
[----:B------:R-:W-:Y:S01]  /*16a0*/  IADD3 R38, R38, -0x80, RZ ;  /* 0xffffff8026267810 */ /* 0x000fe20007ffe0ff */
[----:B0-----:R-:W-:Y:S01]  /*16b0*/  HADD2.F32 R7, -RZ, R7.H0_H0 ;  /* 0x20000007ff077230 */ /* 0x001fe20000004100 */
[----:B------:R-:W-:Y:S01]  /*16c0*/  LEA.HI R11, R11, 0xffffff80, RZ, 0x8 ;  /* 0xffffff800b0b7811 */ /* 0x000fe200078f40ff */
[----:B------:R-:W0:Y:S01]  /*16d0*/  I2F.F16 R34, R34 ;  /* 0x0000002200227306 */ /* 0x000e220000200c00 */
[----:B-1----:R-:W-:-:S02]  /*16e0*/  HADD2.F32 R41, -RZ, R6.H0_H0 ;  /* 0x20000006ff297230 */ /* 0x002fc40000004100 */
[----:B------:R-:W-:Y:S01]  /*16f0*/  FFMA.FTZ R39, R42, R31, R39 ;  /* 0x0000001f2a277223 */ /* 0x000fe20000010027 */
[----:B------:R-:W-:Y:S02]  /*1700*/  HADD2.F32 R4, -RZ, R4.H1_H1 ;  /* 0x30000004ff047230 */ /* 0x000fe40000004100 */
[C---:B------:R-:W-:Y:S01]  /*1710*/  FFMA.FTZ R7, R31.reuse, R7, R30 ;  /* 0x000000071f077223 */ /* 0x040fe2000001001e */
[----:B------:R-:W-:Y:S02]  /*1720*/  HADD2.F32 R6, -RZ, R29.H0_H0 ;  /* 0x2000001dff067230 */ /* 0x000fe40000004100 */
[----:B------:R-:W-:Y:S01]  /*1730*/  FFMA.FTZ R30, R31, R41, R8 ;  /* 0x000000291f1e7223 */ /* 0x000fe20000010008 */
[----:B---3--:R-:W-:Y:S01]  /*1740*/  HADD2.F32 R9, -RZ, R9.H0_H0 ;  /* 0x20000009ff097230 */ /* 0x008fe20000004100 */
[----:B------:R-:W1:Y:S01]  /*1750*/  I2F.F16 R16, R36 ;  /* 0x0000002400107306 */ /* 0x000e620000200c00 */
[----:B------:R-:W-:Y:S01]  /*1760*/  FFMA.FTZ R6, R6, R4, R39 ;  /* 0x0000000406067223 */ /* 0x000fe20000010027 */
[----:B0-----:R-:W-:-:S06]  /*1770*/  HADD2.F32 R34, -RZ, R34.H0_H0 ;  /* 0x20000022ff227230 */ /* 0x001fcc0000004100 */
[----:B------:R-:W-:Y:S01]  /*1780*/  I2F.F16 R22, R22 ;  /* 0x0000001600167306 */ /* 0x000fe20000200c00 */
[----:B------:R-:W-:Y:S01]  /*1790*/  FFMA.FTZ R34, R4, R34, R7 ;  /* 0x0000002204227223 */ /* 0x000fe20000010007 */
[----:B------:R-:W-:Y:S02]  /*17a0*/  HADD2.F32 R7, -RZ, R0.H0_H0 ;  /* 0x20000000ff077230 */ /* 0x000fe40000004100 */
[----:B-1----:R-:W-:-:S04]  /*17b0*/  HADD2.F32 R29, -RZ, R16.H0_H0 ;  /* 0x20000010ff1d7230 */ /* 0x002fc80000004100 */
[----:B------:R-:W0:Y:S01]  /*17c0*/  I2F.F16 R23, R23 ;  /* 0x0000001700177306 */ /* 0x000e220000200c00 */
[----:B------:R-:W-:-:S07]  /*17d0*/  FFMA.FTZ R30, R4, R29, R30 ;  /* 0x0000001d041e7223 */ /* 0x000fce000001001e */
[----:B------:R-:W-:Y:S01]  /*17e0*/  I2F.F16 R33, R33 ;  /* 0x0000002100217306 */ /* 0x000fe20000200c00 */
[----:B0-----:R-:W-:-:S07]  /*17f0*/  HADD2.F32 R23, -RZ, R23.H0_H0 ;  /* 0x20000017ff177230 */ /* 0x001fce0000004100 */
[----:B------:R0:W1:Y:S08]  /*1800*/  I2F.F16 R21, R38 ;  /* 0x0000002600157306 */ /* 0x0000700000200c00 */
[----:B------:R-:W2:Y:S01]  /*1810*/  I2F.F16 R35, R35 ;  /* 0x0000002300237306 */ /* 0x000ea20000200c00 */
[----:B0-----:R-:W-:Y:S02]  /*1820*/  HADD2.F32 R38, -RZ, R17.H0_H0 ;  /* 0x20000011ff267230 */ /* 0x001fe40000004100 */
[----:B------:R-:W-:-:S02]  /*1830*/  HADD2.F32 R17, -RZ, R5.H0_H0 ;  /* 0x20000005ff117230 */ /* 0x000fc40000004100 */
[----:B------:R-:W-:Y:S02]  /*1840*/  HADD2.F32 R5, -RZ, R5.H1_H1 ;  /* 0x30000005ff057230 */ /* 0x000fe40000004100 */
[----:B------:R-:W-:Y:S01]  /*1850*/  FFMA.FTZ R37, R31, R38, R37 ;  /* 0x000000261f257223 */ /* 0x000fe20000010025 */
[----:B-1----:R-:W-:Y:S01]  /*1860*/  HADD2.F32 R21, -RZ, R21.H0_H0 ;  /* 0x20000015ff157230 */ /* 0x002fe20000004100 */
[----:B------:R-:W0:Y:S02]  /*1870*/  I2F.F16 R32, R32 ;  /* 0x0000002000207306 */ /* 0x000e240000200c00 */
[----:B------:R-:W-:Y:S01]  /*1880*/  FFMA.FTZ R8, R4, R9, R37 ;  /* 0x0000000904087223 */ /* 0x000fe20000010025 */
[----:B------:R-:W-:Y:S02]  /*1890*/  HADD2.F32 R9, -RZ, R22.H0_H0 ;  /* 0x20000016ff097230 */ /* 0x000fe40000004100 */
[----:B------:R-:W-:Y:S01]  /*18a0*/  FFMA.FTZ R21, R17, R21, R34 ;  /* 0x0000001511157223 */ /* 0x000fe20000010022 */
[----:B------:R-:W-:-:S02]  /*18b0*/  HADD2.F32 R4, -RZ, R33.H0_H0 ;  /* 0x20000021ff047230 */ /* 0x000fc40000004100 */
[----:B------:R-:W-:Y:S01]  /*18c0*/  FFMA.FTZ R8, R17, R23, R8 ;  /* 0x0000001711087223 */ /* 0x000fe20000010008 */
[----:B--2---:R-:W-:Y:S01]  /*18d0*/  HADD2.F32 R35, -RZ, R35.H0_H0 ;  /* 0x20000023ff237230 */ /* 0x004fe20000004100 */
[----:B------:R-:W1:Y:S01]  /*18e0*/  I2F.F16 R10, R10 ;  /* 0x0000000a000a7306 */ /* 0x000e620000200c00 */
[----:B------:R-:W-:-:S03]  /*18f0*/  FFMA.FTZ R9, R9, R17, R6 ;  /* 0x0000001109097223 */ /* 0x000fc60000010006 */
[----:B------:R-:W-:Y:S01]  /*1900*/  FFMA.FTZ R30, R17, R35, R30 ;  /* 0x00000023111e7223 */ /* 0x000fe2000001001e */
[----:B------:R-:W-:Y:S01]  /*1910*/  FFMA.FTZ R4, R4, R5, R9 ;  /* 0x0000000504047223 */ /* 0x000fe20000010009 */
[----:B------:R-:W-:Y:S02]  /*1920*/  HADD2.F32 R9, -RZ, R0.H1_H1 ;  /* 0x30000000ff097230 */ /* 0x000fe40000004100 */
[----:B------:R-:W2:Y:S01]  /*1930*/  I2F.F16 R11, R11 ;  /* 0x0000000b000b7306 */ /* 0x000ea20000200c00 */
[----:B0-----:R-:W-:Y:S02]  /*1940*/  HADD2.F32 R32, -RZ, R32.H0_H0 ;  /* 0x20000020ff207230 */ /* 0x001fe40000004100 */
[----:B------:R-:W-:Y:S01]  /*1950*/  FMUL.FTZ R4, R4, R7 ;  /* 0x0000000704047220 */ /* 0x000fe20000410000 */
[----:B------:R-:W-:Y:S02]  /*1960*/  HADD2.F32 R17, -RZ, R2.H1_H1 ;  /* 0x30000002ff117230 */ /* 0x000fe40000004100 */
[----:B------:R-:W-:Y:S01]  /*1970*/  FFMA.FTZ R8, R5, R32, R8 ;  /* 0x0000002005087223 */ /* 0x000fe20000010008 */
[----:B-1----:R-:W-:Y:S01]  /*1980*/  HADD2.F32 R10, -RZ, R10.H0_H0 ;  /* 0x2000000aff0a7230 */ /* 0x002fe20000004100 */
[----:B------:R-:W-:-:S02]  /*1990*/  F2FP.F16.F32.PACK_AB R4, RZ, R4 ;  /* 0x00000004ff04723e */ /* 0x000fc400000000ff */
[----:B------:R-:W-:Y:S02]  /*19a0*/  FMUL.FTZ R8, R8, R9 ;  /* 0x0000000908087220 */ /* 0x000fe40000410000 */
[C---:B------:R-:W-:Y:S01]  /*19b0*/  FFMA.FTZ R10, R5.reuse, R10, R21 ;  /* 0x0000000a050a7223 */ /* 0x040fe20000010015 */
[----:B--2---:R-:W-:Y:S02]  /*19c0*/  HADD2.F32 R6, -RZ, R11.H0_H0 ;  /* 0x2000000bff067230 */ /* 0x004fe40000004100 */
[----:B------:R-:W-:Y:S01]  /*19d0*/  F2FP.F16.F32.PACK_AB R8, RZ, R8 ;  /* 0x00000008ff08723e */ /* 0x000fe200000000ff */
[----:B------:R-:W-:Y:S02]  /*19e0*/  HADD2.F32 R11, -RZ, R2.H0_H0 ;  /* 0x20000002ff0b7230 */ /* 0x000fe40000004100 */
[----:B------:R-:W-:Y:S01]  /*19f0*/  FFMA.FTZ R6, R5, R6, R30 ;  /* 0x0000000605067223 */ /* 0x000fe2000001001e */
[----:B------:R-:W-:Y:S02]  /*1a00*/  PRMT R4, R4, 0x5410, R8 ;  /* 0x0000541004047816 */ /* 0x000fe40000000008 */
[----:B------:R-:W-:Y:S01]  /*1a10*/  FMUL.FTZ R10, R10, R11 ;  /* 0x0000000b0a0a7220 */ /* 0x000fe20000410000 */
[----:B------:R-:W-:-:S04]  /*1a20*/  FMUL.FTZ R6, R6, R17 ;  /* 0x0000001106067220 */ /* 0x000fc80000410000 */
[----:B------:R-:W-:Y:S01]  /*1a30*/  F2FP.F16.F32.PACK_AB R10, RZ, R10 ;  /* 0x0000000aff0a723e */ /* 0x000fe200000000ff */
[----:B------:R-:W-:Y:S01]  /*1a40*/  HFMA2.MMA R25, R4, 1, 1, R25 ;  /* 0x3c003c0004197835 */ /* 0x000fe20000000019 */
[----:B------:R-:W-:-:S04]  /*1a50*/  F2FP.F16.F32.PACK_AB R6, RZ, R6 ;  /* 0x00000006ff06723e */ /* 0x000fc800000000ff */
[----:B------:R-:W-:-:S05]  /*1a60*/  PRMT R10, R10, 0x5410, R6 ;  /* 0x000054100a0a7816 */ /* 0x000fca0000000006 */
[----:B------:R-:W-:-:S07]  /*1a70*/  HADD2 R24, R10, R24 ;  /* 0x000000180a187230 */ /* 0x000fce0000000000 */
.L_x_4705:
[----:B------:R-:W-:Y:S01]  /*1a80*/  IMAD.WIDE R30, R28, 0x8, R12 ;  /* 0x000000081c1e7825 */ /* 0x000fe200078e020c */
[----:B------:R-:W-:Y:S01]  /*1a90*/  @!P0 SHF.L.U32 R5, R20, 0x1, RZ ;  /* 0x0000000114058819 */ /* 0x000fe200000006ff */
[----:B------:R0:W5:Y:S04]  /*1aa0*/  LDG.E.128.CONSTANT R8, desc[UR6][R12.64] ;  /* 0x000000060c087981 */ /* 0x000168000c1e9d00 */
[----:B------:R-:W-:-:S04]  /*1ab0*/  @!P0 IMAD.WIDE R14, R5, 0x2, R14 ;  /* 0x00000002050e8825 */ /* 0x000fc800078e020e */
[C---:B------:R-:W-:Y:S01]  /*1ac0*/  IMAD.WIDE R16, R28.reuse, 0x8, R30 ;  /* 0x000000081c107825 */ /* 0x040fe200078e021e */
[----:B------:R0:W5:Y:S04]  /*1ad0*/  @!P0 LDG.E.U16.CONSTANT R21, desc[UR6][R14.64+0x2] ;  /* 0x000002060e158981 */ /* 0x000168000c1e9500 */
[----:B------:R0:W5:Y:S01]  /*1ae0*/  LDG.E.128.CONSTANT R4, desc[UR6][R16.64] ;  /* 0x0000000610047981 */ /* 0x000162000c1e9d00 */
[----:B------:R-:W-:Y:S01]  /*1af0*/  IMAD.WIDE R18, R28, 0x8, R18 ;  /* 0x000000081c127825 */ /* 0x000fe200078e0212 */
[----:B------:R-:W-:Y:S06]  /*1b00*/  @P1 BRA `(.L_x_4706) ;  /* 0x0000000c000c1947 */ /* 0x000fec0003800000 */
[----:B0-----:R-:W2:Y:S01]  /*1b10*/  LDG.E.128.CONSTANT R12, desc[UR6][R18.64] ;  /* 0x00000006120c7981 */ /* 0x001ea2000c1e9d00 */
[----:B-----5:R-:W-:Y:S02]  /*1b20*/  LOP3.LUT R34, R9, 0xff, RZ, 0xc0, !PT ;  /* 0x000000ff09227812 */ /* 0x020fe400078ec0ff */
[----:B------:R-:W-:Y:S01]  /*1b30*/  LOP3.LUT R29, R8, 0xff, RZ, 0xc0, !PT ;  /* 0x000000ff081d7812 */ /* 0x000fe200078ec0ff */
[----:B------:R-:W0:Y:S01]  /*1b40*/  LDS.64 R22, [UR4+0x10] ;  /* 0x00001004ff167984 */ /* 0x000e220008000a00 */
[----:B------:R-:W-:Y:S02]  /*1b50*/  IADD3 R37, R34, -0x80, RZ ;  /* 0xffffff8022257810 */ /* 0x000fe40007ffe0ff */
[----:B------:R-:W-:Y:S02]  /*1b60*/  LOP3.LUT R34, R10, 0xff, RZ, 0xc0, !PT ;  /* 0x000000ff0a227812 */ /* 0x000fe400078ec0ff */
[----:B------:R-:W-:Y:S02]  /*1b70*/  LOP3.LUT R36, R11, 0xff, RZ, 0xc0, !PT ;  /* 0x000000ff0b247812 */ /* 0x000fe400078ec0ff */
[----:B------:R-:W-:Y:S01]  /*1b80*/  SHF.R.U32.HI R35, RZ, 0x8, R8 ;  /* 0x00000008ff237819 */ /* 0x000fe20000011608 */
[----:B------:R-:W1:Y:S01]  /*1b90*/  I2F.F16 R37, R37 ;  /* 0x0000002500257306 */ /* 0x000e620000200c00 */
[----:B------:R-:W-:-:S02]  /*1ba0*/  IADD3 R29, R29, -0x80, RZ ;  /* 0xffffff801d1d7810 */ /* 0x000fc40007ffe0ff */
[----:B------:R-:W-:Y:S02]  /*1bb0*/  IADD3 R34, R34, -0x80, RZ ;  /* 0xffffff8022227810 */ /* 0x000fe40007ffe0ff */
[----:B------:R-:W-:Y:S02]  /*1bc0*/  IADD3 R36, R36, -0x80, RZ ;  /* 0xffffff8024247810 */ /* 0x000fe40007ffe0ff */
[----:B------:R-:W-:Y:S01]  /*1bd0*/  LOP3.LUT R35, R35, 0xff, RZ, 0xc0, !PT ;  /* 0x000000ff23237812 */ /* 0x000fe200078ec0ff */
[----:B------:R3:W4:Y:S01]  /*1be0*/  I2F.F16 R32, R29 ;  /* 0x0000001d00207306 */ /* 0x0007220000200c00 */
[----:B------:R-:W-:Y:S02]  /*1bf0*/  LEA.HI R39, R9, 0xffffff80, RZ, 0x8 ;  /* 0xffffff8009277811 */ /* 0x000fe400078f40ff */
        /* <DEDUP_REMOVED lines=9> */
[----:B------:R-:W-:Y:S02]  /*1c90*/  IADD3 R38, R29, -0x80, RZ ;  /* 0xffffff801d267810 */ /* 0x000fe40007ffe0ff */
[----:B------:R-:W-:-:S02]  /*1ca0*/  LEA.HI R33, R8, 0xffffff80, RZ, 0x8 ;  /* 0xffffff8008217811 */ /* 0x000fc400078f40ff */
[----:B------:R-:W-:Y:S01]  /*1cb0*/  LOP3.LUT R9, R9, 0xff, RZ, 0xc0, !PT ;  /* 0x000000ff09097812 */ /* 0x000fe200078ec0ff */
[----:B-1----:R-:W-:Y:S02]  /*1cc0*/  HADD2.F32 R34, -RZ, R34.H0_H0 ;  /* 0x20000022ff227230 */ /* 0x002fe40000004100 */
[----:B------:R-:W1:Y:S01]  /*1cd0*/  I2F.F16 R35, R35 ;  /* 0x0000002300237306 */ /* 0x000e620000200c00 */
[--C-:B0-----:R-:W-:Y:S02]  /*1ce0*/  HADD2.F32 R29, -RZ, R22.reuse.H0_H0 ;  /* 0x20000016ff1d7230 */ /* 0x101fe40000004100 */
[----:B------:R-:W-:Y:S01]  /*1cf0*/  HADD2.F32 R37, -RZ, R22.H1_H1 ;  /* 0x30000016ff257230 */ /* 0x000fe20000004100 */
[----:B------:R-:W-:Y:S02]  /*1d00*/  LEA.HI R22, R10, 0xffffff80, RZ, 0x8 ;  /* 0xffffff800a167811 */ /* 0x000fe400078f40ff */
[----:B------:R-:W-:Y:S01]  /*1d10*/  FFMA.FTZ R40, R32, R29, RZ ;  /* 0x0000001d20287223 */ /* 0x000fe200000100ff */
[----:B---3--:R-:W-:Y:S01]  /*1d20*/  HADD2.F32 R36, -RZ, R36.H0_H0 ;  /* 0x20000024ff247230 */ /* 0x008fe20000004100 */
[----:B------:R-:W0:Y:S01]  /*1d30*/  I2F.F16 R38, R38 ;  /* 0x0000002600267306 */ /* 0x000e220000200c00 */
[C---:B------:R-:W-:Y:S01]  /*1d40*/  FFMA.FTZ R32, R29.reuse, R42, RZ ;  /* 0x0000002a1d207223 */ /* 0x040fe200000100ff */
[----:B------:R-:W-:-:S02]  /*1d50*/  FFMA.FTZ R34, R29, R34, RZ ;  /* 0x000000221d227223 */ /* 0x000fc400000100ff */
[----:B------:R-:W-:Y:S01]  /*1d60*/  FFMA.FTZ R36, R29, R36, RZ ;  /* 0x000000241d247223 */ /* 0x000fe200000100ff */
[----:B-1----:R-:W-:-:S03]  /*1d70*/  HADD2.F32 R35, -RZ, R35.H0_H0 ;  /* 0x20000023ff237230 */ /* 0x002fc60000004100 */
[----:B------:R1:W-:Y:S02]  /*1d80*/  I2F.F16 R29, R39 ;  /* 0x00000027001d7306 */ /* 0x0003e40000200c00 */
[----:B------:R-:W-:Y:S01]  /*1d90*/  FFMA.FTZ R35, R35, R37, R40 ;  /* 0x0000002523237223 */ /* 0x000fe20000010028 */
[----:B0-----:R-:W-:Y:S01]  /*1da0*/  HADD2.F32 R40, -RZ, R38.H0_H0 ;  /* 0x20000026ff287230 */ /* 0x001fe20000004100 */
[----:B------:R-:W-:-:S04]  /*1db0*/  SHF.R.U32.HI R38, RZ, 0x10, R8 ;  /* 0x00000010ff267819 */ /* 0x000fc80000011608 */
[----:B------:R-:W0:Y:S01]  /*1dc0*/  I2F.F16 R33, R33 ;  /* 0x0000002100217306 */ /* 0x000e220000200c00 */
[----:B-1----:R-:W-:Y:S01]  /*1dd0*/  SHF.R.U32.HI R39, RZ, 0x8, R10 ;  /* 0x00000008ff277819 */ /* 0x002fe2000001160a */
[----:B------:R-:W-:Y:S01]  /*1de0*/  FFMA.FTZ R8, R37, R40, R32 ;  /* 0x0000002825087223 */ /* 0x000fe20000010020 */
[----:B------:R-:W-:Y:S02]  /*1df0*/  SHF.R.U32.HI R40, RZ, 0x8, R11 ;  /* 0x00000008ff287819 */ /* 0x000fe4000001160b */
[----:B------:R-:W-:-:S03]  /*1e00*/  LOP3.LUT R39, R39, 0xff, RZ, 0xc0, !PT ;  /* 0x000000ff27277812 */ /* 0x000fc600078ec0ff */
[----:B------:R1:W-:Y:S01]  /*1e10*/  I2F.F16 R32, R41 ;  /* 0x0000002900207306 */ /* 0x0003e20000200c00 */
[----:B------:R-:W-:Y:S02]  /*1e20*/  SHF.R.U32.HI R11, RZ, 0x10, R11 ;  /* 0x00000010ff0b7819 */ /* 0x000fe4000001160b */
[----:B------:R-:W-:Y:S02]  /*1e30*/  IADD3 R39, R39, -0x80, RZ ;  /* 0xffffff8027277810 */ /* 0x000fe40007ffe0ff */
[----:B------:R-:W-:Y:S02]  /*1e40*/  LOP3.LUT R40, R40, 0xff, RZ, 0xc0, !PT ;  /* 0x000000ff28287812 */ /* 0x000fe400078ec0ff */
[----:B------:R-:W-:Y:S01]  /*1e50*/  LOP3.LUT R11, R11, 0xff, RZ, 0xc0, !PT ;  /* 0x000000ff0b0b7812 */ /* 0x000fe200078ec0ff */
[----:B------:R-:W-:Y:S01]  /*1e60*/  I2F.F16 R22, R22 ;  /* 0x0000001600167306 */ /* 0x000fe20000200c00 */
[----:B-1----:R-:W-:Y:S01]  /*1e70*/  SHF.R.U32.HI R41, RZ, 0x10, R10 ;  /* 0x00000010ff297819 */ /* 0x002fe2000001160a */
[----:B0-----:R-:W-:Y:S01]  /*1e80*/  HADD2.F32 R42, -RZ, R33.H0_H0 ;  /* 0x20000021ff2a7230 */ /* 0x001fe20000004100 */
[----:B------:R-:W-:-:S02]  /*1e90*/  IADD3 R10, R9, -0x80, RZ ;  /* 0xffffff80090a7810 */ /* 0x000fc40007ffe0ff */
[----:B------:R-:W-:Y:S02]  /*1ea0*/  LOP3.LUT R41, R41, 0xff, RZ, 0xc0, !PT ;  /* 0x000000ff29297812 */ /* 0x000fe400078ec0ff */
[----:B------:R-:W-:Y:S01]  /*1eb0*/  IADD3 R40, R40, -0x80, RZ ;  /* 0xffffff8028287810 */ /* 0x000fe20007ffe0ff */
[----:B------:R-:W0:Y:S01]  /*1ec0*/  I2F.F16 R39, R39 ;  /* 0x0000002700277306 */ /* 0x000e220000200c00 */
[----:B------:R-:W-:Y:S02]  /*1ed0*/  IADD3 R9, R41, -0x80, RZ ;  /* 0xffffff8029097810 */ /* 0x000fe40007ffe0ff */
[----:B------:R-:W-:Y:S02]  /*1ee0*/  IADD3 R11, R11, -0x80, RZ ;  /* 0xffffff800b0b7810 */ /* 0x000fe40007ffe0ff */
[----:B------:R-:W-:-:S03]  /*1ef0*/  LOP3.LUT R38, R38, 0xff, RZ, 0xc0, !PT ;  /* 0x000000ff26267812 */ /* 0x000fc600078ec0ff */
[----:B------:R-:W1:Y:S02]  /*1f00*/  I2F.F16 R10, R10 ;  /* 0x0000000a000a7306 */ /* 0x000e640000200c00 */
[----:B------:R-:W-:Y:S02]  /*1f10*/  VIADD R38, R38, 0xffffff80 ;  /* 0xffffff8026267836 */ /* 0x000fe40000000000 */
[----:B0-----:R-:W-:-:S04]  /*1f20*/  HADD2.F32 R39, -RZ, R39.H0_H0 ;  /* 0x20000027ff277230 */ /* 0x001fc80000004100 */
[----:B------:R-:W0:Y:S01]  /*1f30*/  I2F.F16 R9, R9 ;  /* 0x0000000900097306 */ /* 0x000e220000200c00 */
[----:B------:R-:W-:Y:S01]  /*1f40*/  FFMA.FTZ R34, R37, R39, R34 ;  /* 0x0000002725227223 */ /* 0x000fe20000010022 */
[----:B------:R-:W-:Y:S02]  /*1f50*/  HADD2.F32 R39, -RZ, R23.H0_H0 ;  /* 0x20000017ff277230 */ /* 0x000fe40000004100 */
[----:B-1----:R-:W-:-:S04]  /*1f60*/  HADD2.F32 R10, -RZ, R10.H0_H0 ;  /* 0x2000000aff0a7230 */ /* 0x002fc80000004100 */
        /* <DEDUP_REMOVED lines=9> */
[----:B0-----:R-:W-:-:S05]  /*2000*/  HADD2.F32 R40, -RZ, R11.H0_H0 ;  /* 0x2000000bff287230 */ /* 0x001fca0000004100 */
[----:B------:R-:W-:Y:S01]  /*2010*/  FFMA.FTZ R40, R39, R40, R37 ;  /* 0x0000002827287223 */ /* 0x000fe20000010025 */
[----:B-1----:R-:W-:-:S05]  /*2020*/  HADD2.F32 R38, -RZ, R38.H0_H0 ;  /* 0x20000026ff267230 */ /* 0x002fca0000004100 */
[----:B------:R-:W-:-:S04]  /*2030*/  FFMA.FTZ R35, R38, R39, R35 ;  /* 0x0000002726237223 */ /* 0x000fc80000010023 */
[----:B------:R-:W-:Y:S01]  /*2040*/  FFMA.FTZ R35, R42, R23, R35 ;  /* 0x000000172a237223 */ /* 0x000fe20000010023 */
[----:B--2---:R-:W-:Y:S02]  /*2050*/  LOP3.LUT R8, R12, 0xff, RZ, 0xc0, !PT ;  /* 0x000000ff0c087812 */ /* 0x004fe400078ec0ff */
[----:B------:R-:W-:Y:S02]  /*2060*/  LOP3.LUT R37, R13, 0xff, RZ, 0xc0, !PT ;  /* 0x000000ff0d257812 */ /* 0x000fe400078ec0ff */
[----:B------:R-:W-:Y:S02]  /*2070*/  IADD3 R11, R8, -0x80, RZ ;  /* 0xffffff80080b7810 */ /* 0x000fe40007ffe0ff */
[----:B------:R-:W0:Y:S01]  /*2080*/  LDS.64 R8, [UR4+0x18] ;  /* 0x00001804ff087984 */ /* 0x000e220008000a00 */
[----:B------:R-:W-:Y:S02]  /*2090*/  LOP3.LUT R33, R14, 0xff, RZ, 0xc0, !PT ;  /* 0x000000ff0e217812 */ /* 0x000fe400078ec0ff */
[----:B------:R-:W-:Y:S01]  /*20a0*/  IADD3 R39, R37, -0x80, RZ ;  /* 0xffffff8025277810 */ /* 0x000fe20007ffe0ff */
[----:B------:R-:W-:Y:S01]  /*20b0*/  HADD2.F32 R37, -RZ, R29.H0_H0 ;  /* 0x2000001dff257230 */ /* 0x000fe20000004100 */
[----:B------:R-:W-:Y:S01]  /*20c0*/  IADD3 R41, R33, -0x80, RZ ;  /* 0xffffff8021297810 */ /* 0x000fe20007ffe0ff */
[----:B------:R-:W-:Y:S01]  /*20d0*/  HADD2.F32 R33, -RZ, R22.H0_H0 ;  /* 0x20000016ff217230 */ /* 0x000fe20000004100 */
[----:B------:R1:W-:Y:S01]  /*20e0*/  I2F.F16 R29, R39 ;  /* 0x00000027001d7306 */ /* 0x0003e20000200c00 */
[----:B------:R-:W-:Y:S01]  /*20f0*/  LEA.HI R36, R12, 0xffffff80, RZ, 0x8 ;  /* 0xffffff800c247811 */ /* 0x000fe200078f40ff */
[----:B------:R-:W-:Y:S01]  /*2100*/  FFMA.FTZ R10, R23, R37, R10 ;  /* 0x00000025170a7223 */ /* 0x000fe2000001000a */
[----:B------:R-:W-:Y:S01]  /*2110*/  LOP3.LUT R37, R15, 0xff, RZ, 0xc0, !PT ;  /* 0x000000ff0f257812 */ /* 0x000fe200078ec0ff */
[----:B------:R-:W-:Y:S01]  /*2120*/  FFMA.FTZ R34, R23, R33, R34 ;  /* 0x0000002117227223 */ /* 0x000fe20000010022 */
[----:B------:R-:W-:-:S02]  /*2130*/  SHF.R.U32.HI R33, RZ, 0x8, R12 ;  /* 0x00000008ff217819 */ /* 0x000fc4000001160c */
[----:B------:R-:W-:Y:S01]  /*2140*/  LEA.HI R38, R13, 0xffffff80, RZ, 0x8 ;  /* 0xffffff800d267811 */ /* 0x000fe200078f40ff */
[----:B------:R-:W2:Y:S01]  /*2150*/  I2F.F16 R11, R11 ;  /* 0x0000000b000b7306 */ /* 0x000ea20000200c00 */
[----:B-1----:R-:W-:Y:S01]  /*2160*/  HADD2.F32 R39, -RZ, R32.H0_H0 ;  /* 0x20000020ff277230 */ /* 0x002fe20000004100 */
[----:B------:R-:W-:Y:S01]  /*2170*/  SHF.R.U32.HI R32, RZ, 0x10, R12 ;  /* 0x00000010ff207819 */ /* 0x000fe2000001160c */
[----:B------:R-:W-:Y:S01]  /*2180*/  VIADD R42, R37, 0xffffff80 ;  /* 0xffffff80252a7836 */ /* 0x000fe20000000000 */
[----:B------:R-:W-:Y:S02]  /*2190*/  LOP3.LUT R37, R33, 0xff, RZ, 0xc0, !PT ;  /* 0x000000ff21257812 */ /* 0x000fe400078ec0ff */
[----:B------:R-:W-:Y:S01]  /*21a0*/  FFMA.FTZ R40, R23, R39, R40 ;  /* 0x0000002717287223 */ /* 0x000fe20000010028 */
[----:B------:R-:W-:Y:S01]  /*21b0*/  SHF.R.U32.HI R23, RZ, 0x8, R13 ;  /* 0x00000008ff177819 */ /* 0x000fe2000001160d */
[----:B------:R1:W3:Y:S01]  /*21c0*/  I2F.F16 R22, R41 ;  /* 0x0000002900167306 */ /* 0x0002e20000200c00 */
[----:B------:R-:W-:-:S02]  /*21d0*/  IADD3 R12, R37, -0x80, RZ ;  /* 0xffffff80250c7810 */ /* 0x000fc40007ffe0ff */
[----:B------:R-:W-:Y:S02]  /*21e0*/  LOP3.LUT R37, R23, 0xff, RZ, 0xc0, !PT ;  /* 0x000000ff17257812 */ /* 0x000fe400078ec0ff */
[----:B------:R-:W-:Y:S02]  /*21f0*/  LOP3.LUT R32, R32, 0xff, RZ, 0xc0, !PT ;  /* 0x000000ff20207812 */ /* 0x000fe400078ec0ff */
[----:B------:R-:W-:Y:S01]  /*2200*/  SHF.R.U32.HI R39, RZ, 0x10, R13 ;  /* 0x00000010ff277819 */ /* 0x000fe2000001160d */
[----:B------:R-:W4:Y:S01]  /*2210*/  I2F.F16 R33, R42 ;  /* 0x0000002a00217306 */ /* 0x000f220000200c00 */
[----:B------:R-:W-:Y:S01]  /*2220*/  IADD3 R13, R37, -0x80, RZ ;  /* 0xffffff80250d7810 */ /* 0x000fe20007ffe0ff */
[----:B--2---:R-:W-:Y:S01]  /*2230*/  HADD2.F32 R44, -RZ, R11.H0_H0 ;  /* 0x2000000bff2c7230 */ /* 0x004fe20000004100 */
[----:B------:R-:W-:Y:S01]  /*2240*/  IADD3 R32, R32, -0x80, RZ ;  /* 0xffffff8020207810 */ /* 0x000fe20007ffe0ff */
[----:B-1----:R-:W-:Y:S01]  /*2250*/  HADD2.F32 R41, -RZ, R29.H0_H0 ;  /* 0x2000001dff297230 */ /* 0x002fe20000004100 */
[----:B------:R-:W-:-:S02]  /*2260*/  SHF.R.U32.HI R37, RZ, 0x8, R14 ;  /* 0x00000008ff257819 */ /* 0x000fc4000001160e */
[----:B------:R-:W-:Y:S01]  /*2270*/  LOP3.LUT R39, R39, 0xff, RZ, 0xc0, !PT ;  /* 0x000000ff27277812 */ /* 0x000fe200078ec0ff */
[----:B------:R1:W-:Y:S01]  /*2280*/  I2F.F16 R11, R32 ;  /* 0x00000020000b7306 */ /* 0x0003e20000200c00 */
[----:B------:R-:W-:Y:S01]  /*2290*/  LOP3.LUT R37, R37, 0xff, RZ, 0xc0, !PT ;  /* 0x000000ff25257812 */ /* 0x000fe200078ec0ff */
[----:B0-----:R-:W-:Y:S01]  /*22a0*/  HADD2.F32 R23, -RZ, R8.H0_H0 ;  /* 0x20000008ff177230 */ /* 0x001fe20000004100 */
[----:B------:R-:W-:Y:S01]  /*22b0*/  IADD3 R29, R39, -0x80, RZ ;  /* 0xffffff80271d7810 */ /* 0x000fe20007ffe0ff */
[----:B---3--:R-:W-:Y:S01]  /*22c0*/  HADD2.F32 R39, -RZ, R22.H0_H0 ;  /* 0x20000016ff277230 */ /* 0x008fe20000004100 */
[----:B------:R-:W-:Y:S01]  /*22d0*/  IADD3 R22, R37, -0x80, RZ ;  /* 0xffffff8025167810 */ /* 0x000fe20007ffe0ff */
[----:B----4-:R-:W-:Y:S01]  /*22e0*/  HADD2.F32 R37, -RZ, R33.H0_H0 ;  /* 0x20000021ff257230 */ /* 0x010fe20000004100 */
[----:B------:R-:W-:Y:S02]  /*22f0*/  SHF.R.U32.HI R33, RZ, 0x8, R15 ;  /* 0x00000008ff217819 */ /* 0x000fe4000001160f */
[----:B------:R-:W-:Y:S01]  /*2300*/  FFMA.FTZ R34, R23, R39, R34 ;  /* 0x0000002717227223 */ /* 0x000fe20000010022 */
[----:B-1----:R-:W-:Y:S01]  /*2310*/  SHF.R.U32.HI R32, RZ, 0x10, R14 ;  /* 0x00000010ff207819 */ /* 0x002fe2000001160e */
[----:B------:R-:W0:Y:S01]  /*2320*/  I2F.F16 R12, R12 ;  /* 0x0000000c000c7306 */ /* 0x000e220000200c00 */
[----:B------:R-:W-:Y:S01]  /*2330*/  LOP3.LUT R33, R33, 0xff, RZ, 0xc0, !PT ;  /* 0x000000ff21217812 */ /* 0x000fe200078ec0ff */
[----:B------:R-:W-:Y:S01]  /*2340*/  FFMA.FTZ R40, R23, R37, R40 ;  /* 0x0000002517287223 */ /* 0x000fe20000010028 */
[----:B------:R-:W-:Y:S01]  /*2350*/  LOP3.LUT R32, R32, 0xff, RZ, 0xc0, !PT ;  /* 0x000000ff20207812 */ /* 0x000fe200078ec0ff */
[----:B------:R-:W-:Y:S01]  /*2360*/  HADD2.F32 R37, -RZ, R8.H1_H1 ;  /* 0x30000008ff257230 */ /* 0x000fe20000004100 */
[----:B------:R-:W-:Y:S01]  /*2370*/  IADD3 R33, R33, -0x80, RZ ;  /* 0xffffff8021217810 */ /* 0x000fe20007ffe0ff */
[----:B------:R-:W-:Y:S01]  /*2380*/  FFMA.FTZ R35, R44, R23, R35 ;  /* 0x000000172c237223 */ /* 0x000fe20000010023 */
[----:B------:R-:W-:Y:S01]  /*2390*/  IADD3 R39, R32, -0x80, RZ ;  /* 0xffffff8020277810 */ /* 0x000fe20007ffe0ff */
[----:B------:R-:W1:Y:S01]  /*23a0*/  I2F.F16 R13, R13 ;  /* 0x0000000d000d7306 */ /* 0x000e620000200c00 */
[----:B------:R-:W-:Y:S01]  /*23b0*/  SHF.R.U32.HI R32, RZ, 0x10, R15 ;  /* 0x00000010ff207819 */ /* 0x000fe2000001160f */
[----:B------:R-:W-:Y:S01]  /*23c0*/  FFMA.FTZ R10, R23, R41, R10 ;  /* 0x00000029170a7223 */ /* 0x000fe2000001000a */
[----:B------:R-:W-:Y:S01]  /*23d0*/  LEA.HI R8, R14, 0xffffff80, RZ, 0x8 ;  /* 0xffffff800e087811 */ /* 0x000fe200078f40ff */
[----:B------:R-:W-:Y:S01]  /*23e0*/  HADD2.F32 R14, -RZ, R0.H0_H0 ;  /* 0x20000000ff0e7230 */ /* 0x000fe20000004100 */
[----:B------:R-:W-:-:S02]  /*23f0*/  LOP3.LUT R32, R32, 0xff, RZ, 0xc0, !PT ;  /* 0x000000ff20207812 */ /* 0x000fc400078ec0ff */
[----:B------:R-:W-:Y:S01]  /*2400*/  LEA.HI R15, R15, 0xffffff80, RZ, 0x8 ;  /* 0xffffff800f0f7811 */ /* 0x000fe200078f40ff */
[----:B------:R-:W2:Y:S01]  /*2410*/  I2F.F16 R22, R22 ;  /* 0x0000001600167306 */ /* 0x000ea20000200c00 */
[----:B------:R-:W-:Y:S01]  /*2420*/  IADD3 R32, R32, -0x80, RZ ;  /* 0xffffff8020207810 */ /* 0x000fe20007ffe0ff */
[----:B0-----:R-:W-:Y:S02]  /*2430*/  HADD2.F32 R12, -RZ, R12.H0_H0 ;  /* 0x2000000cff0c7230 */ /* 0x001fe40000004100 */
[----:B-1----:R-:W-:-:S04]  /*2440*/  HADD2.F32 R13, -RZ, R13.H0_H0 ;  /* 0x2000000dff0d7230 */ /* 0x002fc80000004100 */
[----:B------:R-:W0:Y:S01]  /*2450*/  I2F.F16 R33, R33 ;  /* 0x0000002100217306 */ /* 0x000e220000200c00 */
[----:B------:R-:W-:Y:S01]  /*2460*/  FFMA.FTZ R35, R12, R37, R35 ;  /* 0x000000250c237223 */ /* 0x000fe20000010023 */
[----:B------:R-:W-:Y:S02]  /*2470*/  HADD2.F32 R12, -RZ, R9.H0_H0 ;  /* 0x20000009ff0c7230 */ /* 0x000fe40000004100 */
[C---:B------:R-:W-:Y:S01]  /*2480*/  FFMA.FTZ R13, R37.reuse, R13, R10 ;  /* 0x0000000d250d7223 */ /* 0x040fe2000001000a */
[----:B------:R-:W-:Y:S02]  /*2490*/  HADD2.F32 R10, -RZ, R11.H0_H0 ;  /* 0x2000000bff0a7230 */ /* 0x000fe40000004100 */
[----:B--2---:R-:W-:Y:S01]  /*24a0*/  HADD2.F32 R22, -RZ, R22.H0_H0 ;  /* 0x20000016ff167230 */ /* 0x004fe20000004100 */
[----:B------:R-:W1:Y:S01]  /*24b0*/  I2F.F16 R23, R39 ;  /* 0x0000002700177306 */ /* 0x000e620000200c00 */
[----:B------:R-:W-:Y:S02]  /*24c0*/  HADD2.F32 R9, -RZ, R9.H1_H1 ;  /* 0x30000009ff097230 */ /* 0x000fe40000004100 */
[----:B------:R-:W-:Y:S01]  /*24d0*/  FFMA.FTZ R35, R10, R12, R35 ;  /* 0x0000000c0a237223 */ /* 0x000fe20000010023 */
        /* <DEDUP_REMOVED lines=28> */
[----:B------:R-:W-:Y:S01]  /*26a0*/  FMUL.FTZ R10, R11, R10 ;  /* 0x0000000a0b0a7220 */ /* 0x000fe20000410000 */
[----:B------:R-:W-:Y:S02]  /*26b0*/  HADD2.F32 R15, -RZ, R2.H1_H1 ;  /* 0x30000002ff0f7230 */ /* 0x000fe40000004100 */
[----:B------:R-:W-:Y:S02]  /*26c0*/  FFMA.FTZ R12, R9, R12, R32 ;  /* 0x0000000c090c7223 */ /* 0x000fe40000010020 */
[----:B------:R-:W-:-:S02]  /*26d0*/  F2FP.F16.F32.PACK_AB R10, RZ, R10 ;  /* 0x0000000aff0a723e */ /* 0x000fc400000000ff */
[----:B------:R-:W-:Y:S02]  /*26e0*/  FMUL.FTZ R12, R15, R12 ;  /* 0x0000000c0f0c7220 */ /* 0x000fe40000410000 */
[----:B------:R-:W-:-:S03]  /*26f0*/  PRMT R35, R35, 0x5410, R10 ;  /* 0x0000541023237816 */ /* 0x000fc6000000000a */
[----:B------:R-:W-:-:S03]  /*2700*/  F2FP.F16.F32.PACK_AB R12, RZ, R12 ;  /* 0x0000000cff0c723e */ /* 0x000fc600000000ff */
[----:B------:R-:W-:Y:S01]  /*2710*/  HFMA2.MMA R25, R35, 1, 1, R25 ;  /* 0x3c003c0023197835 */ /* 0x000fe20000000019 */
[----:B------:R-:W-:-:S05]  /*2720*/  PRMT R8, R8, 0x5410, R12 ;  /* 0x0000541008087816 */ /* 0x000fca000000000c */
[----:B------:R-:W-:-:S07]  /*2730*/  HADD2 R24, R8, R24 ;  /* 0x0000001808187230 */ /* 0x000fce0000000000 */
.L_x_4706:
[----:B-----5:R1:W5:Y:S01]  /*2740*/  LDG.E.128.CONSTANT R8, desc[UR6][R30.64] ;  /* 0x000000061e087981 */ /* 0x020362000c1e9d00 */
[----:B------:R-:W-:Y:S01]  /*2750*/  IMAD.WIDE R22, R28, 0x8, R18 ;  /* 0x000000081c167825 */ /* 0x000fe200078e0212 */
[----:B------:R-:W-:Y:S06]  /*2760*/  @P1 BRA `(.L_x_4707) ;  /* 0x0000000c000c1947 */ /* 0x000fec0003800000 */
[----:B0-----:R-:W2:Y:S01]  /*2770*/  LDG.E.128.CONSTANT R12, desc[UR6][R22.64] ;  /* 0x00000006160c7981 */ /* 0x001ea2000c1e9d00 */
[----:B-1---5:R-:W-:Y:S02]  /*2780*/  LOP3.LUT R30, R9, 0xff, RZ, 0xc0, !PT ;  /* 0x000000ff091e7812 */ /* 0x022fe400078ec0ff */
[----:B------:R-:W-:Y:S01]  /*2790*/  LOP3.LUT R29, R8, 0xff, RZ, 0xc0, !PT ;  /* 0x000000ff081d7812 */ /* 0x000fe200078ec0ff */
[----:B------:R-:W0:Y:S01]  /*27a0*/  LDS.64 R18, [UR4+0x20] ;  /* 0x00002004ff127984 */ /* 0x000e220008000a00 */
[----:B------:R-:W-:Y:S02]  /*27b0*/  IADD3 R42, R30, -0x80, RZ ;  /* 0xffffff801e2a7810 */ /* 0x000fe40007ffe0ff */
[----:B------:R-:W-:Y:S01]  /*27c0*/  LOP3.LUT R30, R10, 0xff, RZ, 0xc0, !PT ;  /* 0x000000ff0a1e7812 */ /* 0x000fe200078ec0ff */
[----:B------:R-:W-:Y:S01]  /*27d0*/  VIADD R29, R29, 0xffffff80 ;  /* 0xffffff801d1d7836 */ /* 0x000fe20000000000 */
[----:B------:R-:W-:Y:S02]  /*27e0*/  LOP3.LUT R36, R11, 0xff, RZ, 0xc0, !PT ;  /* 0x000000ff0b247812 */ /* 0x000fe400078ec0ff */
[----:B------:R-:W-:Y:S01]  /*27f0*/  IADD3 R32, R30, -0x80, RZ ;  /* 0xffffff801e207810 */ /* 0x000fe20007ffe0ff */
[----:B------:R1:W3:Y:S01]  /*2800*/  I2F.F16 R34, R29 ;  /* 0x0000001d00227306 */ /* 0x0002e20000200c00 */
[----:B------:R-:W-:-:S02]  /*2810*/  SHF.R.U32.HI R30, RZ, 0x8, R8 ;  /* 0x00000008ff1e7819 */ /* 0x000fc40000011608 */
[----:B------:R-:W-:Y:S02]  /*2820*/  IADD3 R39, R36, -0x80, RZ ;  /* 0xffffff8024277810 */ /* 0x000fe40007ffe0ff */
[----:B------:R-:W-:Y:S02]  /*2830*/  LOP3.LUT R36, R30, 0xff, RZ, 0xc0, !PT ;  /* 0x000000ff1e247812 */ /* 0x000fe400078ec0ff */
[----:B------:R-:W-:Y:S01]  /*2840*/  SHF.R.U32.HI R38, RZ, 0x8, R10 ;  /* 0x00000008ff267819 */ /* 0x000fe2000001160a */
[----:B------:R-:W4:Y:S01]  /*2850*/  I2F.F16 R42, R42 ;  /* 0x0000002a002a7306 */ /* 0x000f220000200c00 */
[----:B-1----:R-:W-:Y:S02]  /*2860*/  SHF.R.U32.HI R29, RZ, 0x8, R9 ;  /* 0x00000008ff1d7819 */ /* 0x002fe40000011609 */
[----:B------:R-:W-:Y:S02]  /*2870*/  IADD3 R37, R36, -0x80, RZ ;  /* 0xffffff8024257810 */ /* 0x000fe40007ffe0ff */
[----:B------:R-:W-:-:S02]  /*2880*/  LOP3.LUT R29, R29, 0xff, RZ, 0xc0, !PT ;  /* 0x000000ff1d1d7812 */ /* 0x000fc400078ec0ff */
[----:B------:R-:W-:Y:S01]  /*2890*/  LOP3.LUT R38, R38, 0xff, RZ, 0xc0, !PT ;  /* 0x000000ff26267812 */ /* 0x000fe200078ec0ff */
[----:B------:R-:W1:Y:S01]  /*28a0*/  I2F.F16 R32, R32 ;  /* 0x0000002000207306 */ /* 0x000e620000200c00 */
[----:B------:R-:W-:Y:S01]  /*28b0*/  IADD3 R36, R29, -0x80, RZ ;  /* 0xffffff801d247810 */ /* 0x000fe20007ffe0ff */
[----:B---3--:R-:W-:Y:S01]  /*28c0*/  HADD2.F32 R34, -RZ, R34.H0_H0 ;  /* 0x20000022ff227230 */ /* 0x008fe20000004100 */
[----:B------:R-:W-:Y:S02]  /*28d0*/  IADD3 R38, R38, -0x80, RZ ;  /* 0xffffff8026267810 */ /* 0x000fe40007ffe0ff */
[----:B------:R-:W-:Y:S01]  /*28e0*/  LEA.HI R31, R8, 0xffffff80, RZ, 0x8 ;  /* 0xffffff80081f7811 */ /* 0x000fe200078f40ff */
[----:B----4-:R-:W-:Y:S02]  /*28f0*/  HADD2.F32 R42, -RZ, R42.H0_H0 ;  /* 0x2000002aff2a7230 */ /* 0x010fe40000004100 */
[----:B------:R-:W3:Y:S01]  /*2900*/  I2F.F16 R37, R37 ;  /* 0x0000002500257306 */ /* 0x000ee20000200c00 */
[----:B------:R-:W-:-:S02]  /*2910*/  LEA.HI R33, R9, 0xffffff80, RZ, 0x8 ;  /* 0xffffff8009217811 */ /* 0x000fc400078f40ff */
[----:B------:R-:W-:Y:S02]  /*2920*/  SHF.R.U32.HI R9, RZ, 0x10, R9 ;  /* 0x00000010ff097819 */ /* 0x000fe40000011609 */
[----:B------:R-:W-:Y:S01]  /*2930*/  SHF.R.U32.HI R41, RZ, 0x10, R10 ;  /* 0x00000010ff297819 */ /* 0x000fe2000001160a */
[----:B-1----:R-:W-:Y:S02]  /*2940*/  HADD2.F32 R32, -RZ, R32.H0_H0 ;  /* 0x20000020ff207230 */ /* 0x002fe40000004100 */
[----:B------:R-:W1:Y:S01]  /*2950*/  I2F.F16 R36, R36 ;  /* 0x0000002400247306 */ /* 0x000e620000200c00 */
[----:B0-----:R-:W-:Y:S01]  /*2960*/  HADD2.F32 R29, -RZ, R18.H0_H0 ;  /* 0x20000012ff1d7230 */ /* 0x001fe20000004100 */
[----:B------:R-:W-:Y:S02]  /*2970*/  LEA.HI R35, R10, 0xffffff80, RZ, 0x8 ;  /* 0xffffff800a237811 */ /* 0x000fe400078f40ff */
[----:B------:R-:W-:Y:S02]  /*2980*/  LOP3.LUT R41, R41, 0xff, RZ, 0xc0, !PT ;  /* 0x000000ff29297812 */ /* 0x000fe400078ec0ff */
[----:B------:R-:W-:Y:S01]  /*2990*/  FFMA.FTZ R40, R34, R29, RZ ;  /* 0x0000001d22287223 */ /* 0x000fe200000100ff */
[----:B---3--:R-:W-:Y:S01]  /*29a0*/  HADD2.F32 R37, -RZ, R37.H0_H0 ;  /* 0x20000025ff257230 */ /* 0x008fe20000004100 */
[----:B------:R-:W0:Y:S01]  /*29b0*/  I2F.F16 R38, R38 ;  /* 0x0000002600267306 */ /* 0x000e220000200c00 */
[C---:B------:R-:W-:Y:S01]  /*29c0*/  FFMA.FTZ R34, R29.reuse, R42, RZ ;  /* 0x0000002a1d227223 */ /* 0x040fe200000100ff */
[----:B------:R-:W-:Y:S01]  /*29d0*/  FFMA.FTZ R32, R29, R32, RZ ;  /* 0x000000201d207223 */ /* 0x000fe200000100ff */
[----:B-1----:R-:W-:-:S05]  /*29e0*/  HADD2.F32 R36, -RZ, R36.H0_H0 ;  /* 0x20000024ff247230 */ /* 0x002fca0000004100 */
[----:B------:R1:W3:Y:S08]  /*29f0*/  I2F.F16 R30, R39 ;  /* 0x00000027001e7306 */ /* 0x0002f00000200c00 */
[----:B------:R-:W-:Y:S01]  /*2a00*/  I2F.F16 R31, R31 ;  /* 0x0000001f001f7306 */ /* 0x000fe20000200c00 */
[----:B-1----:R-:W-:Y:S01]  /*2a10*/  HADD2.F32 R39, -RZ, R18.H1_H1 ;  /* 0x30000012ff277230 */ /* 0x002fe20000004100 */
[----:B------:R-:W-:-:S04]  /*2a20*/  LEA.HI R18, R11, 0xffffff80, RZ, 0x8 ;  /* 0xffffff800b127811 */ /* 0x000fc800078f40ff */
[----:B------:R-:W-:Y:S01]  /*2a30*/  FFMA.FTZ R40, R37, R39, R40 ;  /* 0x0000002725287223 */ /* 0x000fe20000010028 */
[----:B0-----:R-:W-:Y:S02]  /*2a40*/  HADD2.F32 R37, -RZ, R38.H0_H0 ;  /* 0x20000026ff257230 */ /* 0x001fe40000004100 */
[C---:B------:R-:W-:Y:S01]  /*2a50*/  FFMA.FTZ R34, R39.reuse, R36, R34 ;  /* 0x0000002427227223 */ /* 0x040fe20000010022 */
[----:B------:R-:W-:Y:S01]  /*2a60*/  SHF.R.U32.HI R36, RZ, 0x10, R8 ;  /* 0x00000010ff247819 */ /* 0x000fe20000011608 */
[----:B---3--:R-:W-:Y:S01]  /*2a70*/  HADD2.F32 R30, -RZ, R30.H0_H0 ;  /* 0x2000001eff1e7230 */ /* 0x008fe20000004100 */
[----:B------:R-:W-:Y:S01]  /*2a80*/  I2F.F16 R35, R35 ;  /* 0x0000002300237306 */ /* 0x000fe20000200c00 */
[----:B------:R-:W-:Y:S01]  /*2a90*/  FFMA.FTZ R8, R39, R37, R32 ;  /* 0x0000002527087223 */ /* 0x000fe20000010020 */
[----:B------:R-:W-:Y:S02]  /*2aa0*/  SHF.R.U32.HI R37, RZ, 0x8, R11 ;  /* 0x00000008ff257819 */ /* 0x000fe4000001160b */
[----:B------:R-:W-:Y:S01]  /*2ab0*/  LOP3.LUT R36, R36, 0xff, RZ, 0xc0, !PT ;  /* 0x000000ff24247812 */ /* 0x000fe200078ec0ff */
[----:B------:R-:W-:Y:S01]  /*2ac0*/  FFMA.FTZ R30, R29, R30, RZ ;  /* 0x0000001e1d1e7223 */ /* 0x000fe200000100ff */
[----:B------:R-:W-:-:S02]  /*2ad0*/  LOP3.LUT R37, R37, 0xff, RZ, 0xc0, !PT ;  /* 0x000000ff25257812 */ /* 0x000fc400078ec0ff */
[----:B------:R-:W-:Y:S01]  /*2ae0*/  IADD3 R36, R36, -0x80, RZ ;  /* 0xffffff8024247810 */ /* 0x000fe20007ffe0ff */
[----:B------:R-:W0:Y:S01]  /*2af0*/  I2F.F16 R33, R33 ;  /* 0x0000002100217306 */ /* 0x000e220000200c00 */
[----:B------:R-:W-:Y:S02]  /*2b00*/  IADD3 R42, R37, -0x80, RZ ;  /* 0xffffff80252a7810 */ /* 0x000fe40007ffe0ff */
[----:B------:R-:W-:-:S05]  /*2b10*/  LOP3.LUT R37, R9, 0xff, RZ, 0xc0, !PT ;  /* 0x000000ff09257812 */ /* 0x000fca00078ec0ff */
[----:B------:R-:W1:Y:S01]  /*2b20*/  I2F.F16 R9, R42 ;  /* 0x0000002a00097306 */ /* 0x000e620000200c00 */
[----:B------:R-:W-:Y:S01]  /*2b30*/  VIADD R10, R37, 0xffffff80 ;  /* 0xffffff80250a7836 */ /* 0x000fe20000000000 */
[----:B------:R-:W-:Y:S02]  /*2b40*/  SHF.R.U32.HI R37, RZ, 0x10, R11 ;  /* 0x00000010ff257819 */ /* 0x000fe4000001160b */
[----:B------:R-:W-:Y:S02]  /*2b50*/  IADD3 R11, R41, -0x80, RZ ;  /* 0xffffff80290b7810 */ /* 0x000fe40007ffe0ff */
[----:B------:R-:W-:Y:S01]  /*2b60*/  LOP3.LUT R37, R37, 0xff, RZ, 0xc0, !PT ;  /* 0x000000ff25257812 */ /* 0x000fe200078ec0ff */
[----:B0-----:R-:W-:Y:S01]  /*2b70*/  HADD2.F32 R33, -RZ, R33.H0_H0 ;  /* 0x20000021ff217230 */ /* 0x001fe20000004100 */
[----:B------:R-:W0:Y:S02]  /*2b80*/  I2F.F16 R36, R36 ;  /* 0x0000002400247306 */ /* 0x000e240000200c00 */
[----:B------:R-:W-:Y:S01]  /*2b90*/  IADD3 R41, R37, -0x80, RZ ;  /* 0xffffff8025297810 */ /* 0x000fe20007ffe0ff */
[----:B-1----:R-:W-:-:S05]  /*2ba0*/  HADD2.F32 R9, -RZ, R9.H0_H0 ;  /* 0x20000009ff097230 */ /* 0x002fca0000004100 */
[----:B------:R-:W1:Y:S01]  /*2bb0*/  I2F.F16 R10, R10 ;  /* 0x0000000a000a7306 */ /* 0x000e620000200c00 */
[----:B------:R-:W-:Y:S01]  /*2bc0*/  FFMA.FTZ R39, R39, R9, R30 ;  /* 0x0000000927277223 */ /* 0x000fe2000001001e */
[----:B------:R-:W-:Y:S02]  /*2bd0*/  HADD2.F32 R9, -RZ, R19.H0_H0 ;  /* 0x20000013ff097230 */ /* 0x000fe40000004100 */
[----:B0-----:R-:W-:-:S04]  /*2be0*/  HADD2.F32 R43, -RZ, R36.H0_H0 ;  /* 0x20000024ff2b7230 */ /* 0x001fc80000004100 */
[----:B------:R-:W-:Y:S01]  /*2bf0*/  I2F.F16 R11, R11 ;  /* 0x0000000b000b7306 */ /* 0x000fe20000200c00 */
[----:B------:R-:W-:Y:S02]  /*2c00*/  HADD2.F32 R19, -RZ, R19.H1_H1 ;  /* 0x30000013ff137230 */ /* 0x000fe40000004100 */
[----:B-1----:R-:W-:-:S05]  /*2c10*/  HADD2.F32 R36, -RZ, R10.H0_H0 ;  /* 0x2000000aff247230 */ /* 0x002fca0000004100 */
[----:B------:R-:W0:Y:S01]  /*2c20*/  I2F.F16 R30, R41 ;  /* 0x00000029001e7306 */ /* 0x000e220000200c00 */
[----:B------:R-:W-:-:S07]  /*2c30*/  FFMA.FTZ R36, R9, R36, R34 ;  /* 0x0000002409247223 */ /* 0x000fce0000010022 */
[----:B------:R-:W-:Y:S01]  /*2c40*/  I2F.F16 R18, R18 ;  /* 0x0000001200127306 */ /* 0x000fe20000200c00 */
[----:B------:R-:W-:Y:S01]  /*2c50*/  FFMA.FTZ R36, R19, R33, R36 ;  /* 0x0000002113247223 */ /* 0x000fe20000010024 */
[----:B0-----:R-:W-:-:S05]  /*2c60*/  HADD2.F32 R34, -RZ, R30.H0_H0 ;  /* 0x2000001eff227230 */ /* 0x001fca0000004100 */
[----:B------:R-:W-:Y:S01]  /*2c70*/  FFMA.FTZ R34, R9, R34, R39 ;  /* 0x0000002209227223 */ /* 0x000fe20000010027 */
[----:B--2---:R-:W-:Y:S02]  /*2c80*/  LEA.HI R38, R13, 0xffffff80, RZ, 0x8 ;  /* 0xffffff800d267811 */ /* 0x004fe400078f40ff */
[----:B------:R-:W-:Y:S02]  /*2c90*/  LOP3.LUT R37, R12, 0xff, RZ, 0xc0, !PT ;  /* 0x000000ff0c257812 */ /* 0x000fe400078ec0ff */
[----:B------:R0:W1:Y:S01]  /*2ca0*/  I2F.F16 R32, R38 ;  /* 0x0000002600207306 */ /* 0x0000620000200c00 */
[----:B------:R-:W-:Y:S02]  /*2cb0*/  LOP3.LUT R39, R15, 0xff, RZ, 0xc0, !PT ;  /* 0x000000ff0f277812 */ /* 0x000fe400078ec0ff */
[----:B------:R-:W-:Y:S02]  /*2cc0*/  IADD3 R37, R37, -0x80, RZ ;  /* 0xffffff8025257810 */ /* 0x000fe40007ffe0ff */
[----:B------:R-:W-:-:S02]  /*2cd0*/  IADD3 R42, R39, -0x80, RZ ;  /* 0xffffff80272a7810 */ /* 0x000fc40007ffe0ff */
[----:B------:R-:W-:Y:S01]  /*2ce0*/  LEA.HI R29, R12, 0xffffff80, RZ, 0x8 ;  /* 0xffffff800c1d7811 */ /* 0x000fe200078f40ff */
[----:B------:R2:W3:Y:S01]  /*2cf0*/  I2F.F16 R10, R37 ;  /* 0x00000025000a7306 */ /* 0x0004e20000200c00 */
[----:B0-----:R-:W-:Y:S01]  /*2d00*/  FFMA.FTZ R38, R43, R9, R40 ;  /* 0x000000092b267223 */ /* 0x001fe20000010028 */
[----:B------:R-:W-:Y:S01]  /*2d10*/  HADD2.F32 R43, -RZ, R11.H0_H0 ;  /* 0x2000000bff2b7230 */ /* 0x000fe20000004100 */
[----:B------:R-:W-:-:S04]  /*2d20*/  LOP3.LUT R40, R13, 0xff, RZ, 0xc0, !PT ;  /* 0x000000ff0d287812 */ /* 0x000fc800078ec0ff */
[----:B------:R-:W-:Y:S01]  /*2d30*/  FFMA.FTZ R30, R9, R43, R8 ;  /* 0x0000002b091e7223 */ /* 0x000fe20000010008 */
[----:B------:R-:W-:Y:S01]  /*2d40*/  LOP3.LUT R8, R14, 0xff, RZ, 0xc0, !PT ;  /* 0x000000ff0e087812 */ /* 0x000fe200078ec0ff */
[----:B--2---:R-:W-:Y:S01]  /*2d50*/  HADD2.F32 R37, -RZ, R31.H0_H0 ;  /* 0x2000001fff257230 */ /* 0x004fe20000004100 */
[----:B------:R-:W-:Y:S01]  /*2d60*/  IADD3 R11, R40, -0x80, RZ ;  /* 0xffffff80280b7810 */ /* 0x000fe20007ffe0ff */
[----:B------:R-:W-:Y:S01]  /*2d70*/  I2F.F16 R29, R29 ;  /* 0x0000001d001d7306 */ /* 0x000fe20000200c00 */
[----:B------:R-:W-:Y:S01]  /*2d80*/  IADD3 R41, R8, -0x80, RZ ;  /* 0xffffff8008297810 */ /* 0x000fe20007ffe0ff */
[----:B-1----:R-:W-:Y:S01]  /*2d90*/  HADD2.F32 R32, -RZ, R32.H0_H0 ;  /* 0x20000020ff207230 */ /* 0x002fe20000004100 */
[----:B------:R-:W0:Y:S01]  /*2da0*/  LDS.64 R8, [UR4+0x28] ;  /* 0x00002804ff087984 */ /* 0x000e220008000a00 */
[----:B------:R-:W-:Y:S01]  /*2db0*/  FFMA.FTZ R38, R37, R19, R38 ;  /* 0x0000001325267223 */ /* 0x000fe20000010026 */
[--C-:B------:R-:W-:Y:S02]  /*2dc0*/  SHF.R.U32.HI R37, RZ, 0x8, R12.reuse ;  /* 0x00000008ff257819 */ /* 0x100fe4000001160c */
[----:B------:R-:W-:Y:S01]  /*2dd0*/  SHF.R.U32.HI R40, RZ, 0x10, R12 ;  /* 0x00000010ff287819 */ /* 0x000fe2000001160c */
[----:B------:R1:W-:Y:S01]  /*2de0*/  I2F.F16 R31, R41 ;  /* 0x00000029001f7306 */ /* 0x0003e20000200c00 */
[----:B------:R-:W-:-:S02]  /*2df0*/  LOP3.LUT R39, R37, 0xff, RZ, 0xc0, !PT ;  /* 0x000000ff25277812 */ /* 0x000fc400078ec0ff */
[----:B------:R-:W-:Y:S02]  /*2e00*/  LOP3.LUT R40, R40, 0xff, RZ, 0xc0, !PT ;  /* 0x000000ff28287812 */ /* 0x000fe400078ec0ff */
[----:B------:R-:W-:Y:S02]  /*2e10*/  IADD3 R12, R39, -0x80, RZ ;  /* 0xffffff80270c7810 */ /* 0x000fe40007ffe0ff */
[--C-:B------:R-:W-:Y:S01]  /*2e20*/  SHF.R.U32.HI R39, RZ, 0x8, R13.reuse ;  /* 0x00000008ff277819 */ /* 0x100fe2000001160d */
[----:B------:R-:W2:Y:S01]  /*2e30*/  I2F.F16 R11, R11 ;  /* 0x0000000b000b7306 */ /* 0x000ea20000200c00 */
[----:B-1----:R-:W-:Y:S01]  /*2e40*/  HADD2.F32 R41, -RZ, R35.H0_H0 ;  /* 0x20000023ff297230 */ /* 0x002fe20000004100 */
[----:B------:R-:W-:Y:S01]  /*2e50*/  IADD3 R33, R40, -0x80, RZ ;  /* 0xffffff8028217810 */ /* 0x000fe20007ffe0ff */
[----:B------:R-:W-:Y:S01]  /*2e60*/  HADD2.F32 R35, -RZ, R18.H0_H0 ;  /* 0x20000012ff237230 */ /* 0x000fe20000004100 */
[----:B------:R-:W-:Y:S02]  /*2e70*/  LOP3.LUT R39, R39, 0xff, RZ, 0xc0, !PT ;  /* 0x000000ff27277812 */ /* 0x000fe400078ec0ff */
[C---:B------:R-:W-:Y:S01]  /*2e80*/  FFMA.FTZ R30, R19.reuse, R41, R30 ;  /* 0x00000029131e7223 */ /* 0x040fe2000001001e */
[----:B------:R-:W-:Y:S01]  /*2e90*/  SHF.R.U32.HI R40, RZ, 0x10, R13 ;  /* 0x00000010ff287819 */ /* 0x000fe2000001160d */
[----:B------:R-:W-:Y:S01]  /*2ea0*/  FFMA.FTZ R34, R19, R35, R34 ;  /* 0x0000002313227223 */ /* 0x000fe20000010022 */
[----:B------:R-:W-:Y:S01]  /*2eb0*/  SHF.R.U32.HI R19, RZ, 0x8, R14 ;  /* 0x00000008ff137819 */ /* 0x000fe2000001160e */
[----:B------:R-:W-:Y:S01]  /*2ec0*/  VIADD R13, R39, 0xffffff80 ;  /* 0xffffff80270d7836 */ /* 0x000fe20000000000 */
[----:B------:R-:W1:Y:S01]  /*2ed0*/  I2F.F16 R37, R42 ;  /* 0x0000002a00257306 */ /* 0x000e620000200c00 */
[----:B---3--:R-:W-:Y:S01]  /*2ee0*/  HADD2.F32 R39, -RZ, R10.H0_H0 ;  /* 0x2000000aff277230 */ /* 0x008fe20000004100 */
[----:B------:R-:W-:Y:S01]  /*2ef0*/  LOP3.LUT R35, R19, 0xff, RZ, 0xc0, !PT ;  /* 0x000000ff13237812 */ /* 0x000fe200078ec0ff */
[----:B--2---:R-:W-:Y:S01]  /*2f00*/  HADD2.F32 R11, -RZ, R11.H0_H0 ;  /* 0x2000000bff0b7230 */ /* 0x004fe20000004100 */
[----:B------:R-:W-:-:S02]  /*2f10*/  LOP3.LUT R40, R40, 0xff, RZ, 0xc0, !PT ;  /* 0x000000ff28287812 */ /* 0x000fc400078ec0ff */
[----:B------:R-:W-:Y:S02]  /*2f20*/  IADD3 R10, R35, -0x80, RZ ;  /* 0xffffff80230a7810 */ /* 0x000fe40007ffe0ff */
[----:B------:R-:W2:Y:S01]  /*2f30*/  I2F.F16 R12, R12 ;  /* 0x0000000c000c7306 */ /* 0x000ea20000200c00 */
[----:B------:R-:W-:Y:S02]  /*2f40*/  SHF.R.U32.HI R35, RZ, 0x10, R14 ;  /* 0x00000010ff237819 */ /* 0x000fe4000001160e */
[----:B------:R-:W-:Y:S01]  /*2f50*/  IADD3 R18, R40, -0x80, RZ ;  /* 0xffffff8028127810 */ /* 0x000fe20007ffe0ff */
[----:B------:R-:W-:Y:S01]  /*2f60*/  HADD2.F32 R40, -RZ, R31.H0_H0 ;  /* 0x2000001fff287230 */ /* 0x000fe20000004100 */
[----:B------:R-:W-:Y:S01]  /*2f70*/  LOP3.LUT R35, R35, 0xff, RZ, 0xc0, !PT ;  /* 0x000000ff23237812 */ /* 0x000fe200078ec0ff */
[----:B-1----:R-:W-:Y:S02]  /*2f80*/  HADD2.F32 R37, -RZ, R37.H0_H0 ;  /* 0x20000025ff257230 */ /* 0x002fe40000004100 */
[----:B------:R-:W1:Y:S01]  /*2f90*/  I2F.F16 R13, R13 ;  /* 0x0000000d000d7306 */ /* 0x000e620000200c00 */
[----:B0-----:R-:W-:Y:S01]  /*2fa0*/  HADD2.F32 R19, -RZ, R8.H0_H0 ;  /* 0x20000008ff137230 */ /* 0x001fe20000004100 */
[----:B------:R-:W-:-:S04]  /*2fb0*/  LEA.HI R14, R14, 0xffffff80, RZ, 0x8 ;  /* 0xffffff800e0e7811 */ /* 0x000fc800078f40ff */
[----:B------:R-:W-:Y:S01]  /*2fc0*/  FFMA.FTZ R38, R39, R19, R38 ;  /* 0x0000001327267223 */ /* 0x000fe20000010026 */
[----:B------:R-:W-:Y:S01]  /*2fd0*/  FFMA.FTZ R36, R19, R11, R36 ;  /* 0x0000000b13247223 */ /* 0x000fe20000010024 */
[--C-:B------:R-:W-:Y:S01]  /*2fe0*/  SHF.R.U32.HI R39, RZ, 0x8, R15.reuse ;  /* 0x00000008ff277819 */ /* 0x100fe2000001160f */
[----:B------:R-:W0:Y:S01]  /*2ff0*/  I2F.F16 R10, R10 ;  /* 0x0000000a000a7306 */ /* 0x000e220000200c00 */
[----:B------:R-:W-:Y:S01]  /*3000*/  IADD3 R11, R35, -0x80, RZ ;  /* 0xffffff80230b7810 */ /* 0x000fe20007ffe0ff */
[C---:B------:R-:W-:Y:S01]  /*3010*/  FFMA.FTZ R30, R19.reuse, R40, R30 ;  /* 0x00000028131e7223 */ /* 0x040fe2000001001e */
[----:B------:R-:W-:Y:S01]  /*3020*/  SHF.R.U32.HI R35, RZ, 0x10, R15 ;  /* 0x00000010ff237819 */ /* 0x000fe2000001160f */
[----:B------:R-:W-:Y:S01]  /*3030*/  FFMA.FTZ R34, R19, R37, R34 ;  /* 0x0000002513227223 */ /* 0x000fe20000010022 */
[----:B------:R-:W-:Y:S01]  /*3040*/  LOP3.LUT R39, R39, 0xff, RZ, 0xc0, !PT ;  /* 0x000000ff27277812 */ /* 0x000fe200078ec0ff */
[----:B------:R-:W-:Y:S01]  /*3050*/  HADD2.F32 R19, -RZ, R8.H1_H1 ;  /* 0x30000008ff137230 */ /* 0x000fe20000004100 */
[----:B------:R-:W-:Y:S01]  /*3060*/  LOP3.LUT R35, R35, 0xff, RZ, 0xc0, !PT ;  /* 0x000000ff23237812 */ /* 0x000fe200078ec0ff */
[----:B------:R-:W3:Y:S01]  /*3070*/  I2F.F16 R33, R33 ;  /* 0x0000002100217306 */ /* 0x000ee20000200c00 */
[----:B------:R-:W-:Y:S01]  /*3080*/  IADD3 R39, R39, -0x80, RZ ;  /* 0xffffff8027277810 */ /* 0x000fe20007ffe0ff */
[----:B--2---:R-:W-:Y:S01]  /*3090*/  HADD2.F32 R37, -RZ, R12.H0_H0 ;  /* 0x2000000cff257230 */ /* 0x004fe20000004100 */
[----:B------:R-:W-:Y:S01]  /*30a0*/  IADD3 R35, R35, -0x80, RZ ;  /* 0xffffff8023237810 */ /* 0x000fe20007ffe0ff */
[----:B-1----:R-:W-:Y:S01]  /*30b0*/  HADD2.F32 R40, -RZ, R13.H0_H0 ;  /* 0x2000000dff287230 */ /* 0x002fe20000004100 */
[----:B------:R-:W-:Y:S01]  /*30c0*/  LEA.HI R15, R15, 0xffffff80, RZ, 0x8 ;  /* 0xffffff800f0f7811 */ /* 0x000fe200078f40ff */
[----:B------:R-:W-:-:S02]  /*30d0*/  HADD2.F32 R8, -RZ, R9.H0_H0 ;  /* 0x20000009ff087230 */ /* 0x000fc40000004100 */
[----:B------:R-:W-:Y:S01]  /*30e0*/  FFMA.FTZ R13, R37, R19, R38 ;  /* 0x00000013250d7223 */ /* 0x000fe20000010026 */
[----:B------:R-:W1:Y:S01]  /*30f0*/  I2F.F16 R31, R39 ;  /* 0x00000027001f7306 */ /* 0x000e620000200c00 */
[----:B------:R-:W-:Y:S01]  /*3100*/  FFMA.FTZ R37, R19, R40, R36 ;  /* 0x0000002813257223 */ /* 0x000fe20000010024 */
[----:B0-----:R-:W-:Y:S02]  /*3110*/  HADD2.F32 R36, -RZ, R10.H0_H0 ;  /* 0x2000000aff247230 */ /* 0x001fe40000004100 */
[----:B------:R-:W-:Y:S02]  /*3120*/  HADD2.F32 R9, -RZ, R9.H1_H1 ;  /* 0x30000009ff097230 */ /* 0x000fe40000004100 */
[----:B---3--:R-:W-:Y:S02]  /*3130*/  HADD2.F32 R10, -RZ, R33.H0_H0 ;  /* 0x20000021ff0a7230 */ /* 0x008fe40000004100 */
[----:B------:R-:W0:Y:S03]  /*3140*/  I2F.F16 R18, R18 ;  /* 0x0000001200127306 */ /* 0x000e260000200c00 */
[----:B------:R-:W-:Y:S01]  /*3150*/  FFMA.FTZ R13, R10, R8, R13 ;  /* 0x000000080a0d7223 */ /* 0x000fe2000001000d */
[----:B------:R-:W-:-:S02]  /*3160*/  HADD2.F32 R10, -RZ, R29.H0_H0 ;  /* 0x2000001dff0a7230 */ /* 0x000fc40000004100 */
[----:B-1----:R-:W-:Y:S02]  /*3170*/  HADD2.F32 R39, -RZ, R31.H0_H0 ;  /* 0x2000001fff277230 */ /* 0x002fe40000004100 */
[----:B------:R-:W1:Y:S01]  /*3180*/  I2F.F16 R11, R11 ;  /* 0x0000000b000b7306 */ /* 0x000e620000200c00 */
[C---:B------:R-:W-:Y:S01]  /*3190*/  FFMA.FTZ R31, R19.reuse, R36, R30 ;  /* 0x00000024131f7223 */ /* 0x040fe2000001001e */
[----:B------:R-:W-:Y:S01]  /*31a0*/  FFMA.FTZ R10, R10, R9, R13 ;  /* 0x000000090a0a7223 */ /* 0x000fe2000001000d */
[----:B------:R-:W-:Y:S02]  /*31b0*/  HADD2.F32 R13, -RZ, R0.H0_H0 ;  /* 0x20000000ff0d7230 */ /* 0x000fe40000004100 */
[----:B------:R-:W-:Y:S01]  /*31c0*/  FFMA.FTZ R39, R19, R39, R34 ;  /* 0x0000002713277223 */ /* 0x000fe20000010022 */
[----:B------:R-:W-:Y:S02]  /*31d0*/  HADD2.F32 R19, -RZ, R2.H1_H1 ;  /* 0x30000002ff137230 */ /* 0x000fe40000004100 */
[----:B0-----:R-:W-:Y:S01]  /*31e0*/  HADD2.F32 R18, -RZ, R18.H0_H0 ;  /* 0x20000012ff127230 */ /* 0x001fe20000004100 */
[----:B------:R-:W0:Y:S01]  /*31f0*/  I2F.F16 R35, R35 ;  /* 0x0000002300237306 */ /* 0x000e220000200c00 */
[----:B------:R-:W-:-:S03]  /*3200*/  FMUL.FTZ R10, R13, R10 ;  /* 0x0000000a0d0a7220 */ /* 0x000fc60000410000 */
[----:B------:R-:W-:Y:S02]  /*3210*/  FFMA.FTZ R18, R8, R18, R37 ;  /* 0x0000001208127223 */ /* 0x000fe40000010025 */
[----:B------:R-:W-:Y:S01]  /*3220*/  F2FP.F16.F32.PACK_AB R10, RZ, R10 ;  /* 0x0000000aff0a723e */ /* 0x000fe200000000ff */
[----:B-1----:R-:W-:Y:S01]  /*3230*/  HADD2.F32 R11, -RZ, R11.H0_H0 ;  /* 0x2000000bff0b7230 */ /* 0x002fe20000004100 */
[----:B------:R0:W1:Y:S01]  /*3240*/  I2F.F16 R12, R14 ;  /* 0x0000000e000c7306 */ /* 0x0000620000200c00 */
[----:B------:R-:W-:-:S03]  /*3250*/  FFMA.FTZ R18, R9, R32, R18 ;  /* 0x0000002009127223 */ /* 0x000fc60000010012 */
[----:B------:R-:W-:-:S04]  /*3260*/  FFMA.FTZ R11, R8, R11, R31 ;  /* 0x0000000b080b7223 */ /* 0x000fc8000001001f */
[----:B------:R-:W2:Y:S01]  /*3270*/  I2F.F16 R15, R15 ;  /* 0x0000000f000f7306 */ /* 0x000ea20000200c00 */
[----:B0-----:R-:W-:-:S05]  /*3280*/  HADD2.F32 R14, -RZ, R35.H0_H0 ;  /* 0x20000023ff0e7230 */ /* 0x001fca0000004100 */
[----:B------:R-:W-:Y:S01]  /*3290*/  FFMA.FTZ R14, R8, R14, R39 ;  /* 0x0000000e080e7223 */ /* 0x000fe20000010027 */
[----:B-1----:R-:W-:-:S05]  /*32a0*/  HADD2.F32 R12, -RZ, R12.H0_H0 ;  /* 0x2000000cff0c7230 */ /* 0x002fca0000004100 */
[C---:B------:R-:W-:Y:S01]  /*32b0*/  FFMA.FTZ R11, R9.reuse, R12, R11 ;  /* 0x0000000c090b7223 */ /* 0x040fe2000001000b */
[----:B------:R-:W-:Y:S02]  /*32c0*/  HADD2.F32 R12, -RZ, R2.H0_H0 ;  /* 0x20000002ff0c7230 */ /* 0x000fe40000004100 */
[----:B--2---:R-:W-:Y:S02]  /*32d0*/  HADD2.F32 R8, -RZ, R15.H0_H0 ;  /* 0x2000000fff087230 */ /* 0x004fe40000004100 */
        /* <DEDUP_REMOVED lines=12> */
.L_x_4707:
[----:B------:R-:W-:Y:S01]  /*33a0*/  @!P0 IADD3 R3, R21, R20, RZ ;  /* 0x0000001415038210 */ /* 0x000fe20007ffe0ff */
[----:B------:R-:W-:Y:S01]  /*33b0*/  IMAD.WIDE R22, R28, 0x8, R22 ;  /* 0x000000081c167825 */ /* 0x000fe200078e0216 */
[----:B------:R-:W-:Y:S06]  /*33c0*/  @P1 BRA `(.L_x_4708) ;  /* 0x0000000c000c1947 */ /* 0x000fec0003800000 */
[----:B-----5:R-:W2:Y:S01]  /*33d0*/  LDG.E.128.CONSTANT R8, desc[UR6][R22.64] ;  /* 0x0000000616087981 */ /* 0x020ea2000c1e9d00 */
[----:B0-----:R-:W-:Y:S02]  /*33e0*/  LOP3.LUT R12, R4, 0xff, RZ, 0xc0, !PT ;  /* 0x000000ff040c7812 */ /* 0x001fe400078ec0ff */
[----:B------:R-:W-:Y:S02]  /*33f0*/  LOP3.LUT R13, R5, 0xff, RZ, 0xc0, !PT ;  /* 0x000000ff050d7812 */ /* 0x000fe400078ec0ff */
[----:B------:R-:W-:Y:S02]  /*3400*/  IADD3 R12, R12, -0x80, RZ ;  /* 0xffffff800c0c7810 */ /* 0x000fe40007ffe0ff */
[----:B------:R-:W-:Y:S02]  /*3410*/  IADD3 R13, R13, -0x80, RZ ;  /* 0xffffff800d0d7810 */ /* 0x000fe40007ffe0ff */
[----:B------:R0:W-:Y:S01]  /*3420*/  I2F.F16 R39, R12 ;  /* 0x0000000c00277306 */ /* 0x0001e20000200c00 */
[----:B------:R-:W-:-:S02]  /*3430*/  LOP3.LUT R15, R6, 0xff, RZ, 0xc0, !PT ;  /* 0x000000ff060f7812 */ /* 0x000fc400078ec0ff */
[----:B------:R-:W-:Y:S02]  /*3440*/  LEA.HI R29, R4, 0xffffff80, RZ, 0x8 ;  /* 0xffffff80041d7811 */ /* 0x000fe400078f40ff */
[----:B------:R-:W-:Y:S01]  /*3450*/  SHF.R.U32.HI R32, RZ, 0x8, R5 ;  /* 0x00000008ff207819 */ /* 0x000fe20000011605 */
[----:B------:R-:W-:Y:S01]  /*3460*/  VIADD R35, R15, 0xffffff80 ;  /* 0xffffff800f237836 */ /* 0x000fe20000000000 */
[----:B------:R-:W-:Y:S01]  /*3470*/  LOP3.LUT R15, R7, 0xff, RZ, 0xc0, !PT ;  /* 0x000000ff070f7812 */ /* 0x000fe200078ec0ff */
[----:B------:R3:W4:Y:S01]  /*3480*/  I2F.F16 R38, R13 ;  /* 0x0000000d00267306 */ /* 0x0007220000200c00 */
[--C-:B0-----:R-:W-:Y:S02]  /*3490*/  SHF.R.U32.HI R12, RZ, 0x8, R4.reuse ;  /* 0x00000008ff0c7819 */ /* 0x101fe40000011604 */
[----:B------:R-:W-:Y:S02]  /*34a0*/  SHF.R.U32.HI R4, RZ, 0x10, R4 ;  /* 0x00000010ff047819 */ /* 0x000fe40000011604 */
[----:B------:R-:W-:-:S02]  /*34b0*/  LOP3.LUT R12, R12, 0xff, RZ, 0xc0, !PT ;  /* 0x000000ff0c0c7812 */ /* 0x000fc400078ec0ff */
[----:B------:R-:W-:Y:S01]  /*34c0*/  LOP3.LUT R4, R4, 0xff, RZ, 0xc0, !PT ;  /* 0x000000ff04047812 */ /* 0x000fe200078ec0ff */
[----:B------:R-:W-:Y:S01]  /*34d0*/  I2F.F16 R35, R35 ;  /* 0x0000002300237306 */ /* 0x000fe20000200c00 */
[----:B-1----:R-:W-:Y:S02]  /*34e0*/  IADD3 R31, R12, -0x80, RZ ;  /* 0xffffff800c1f7810 */ /* 0x002fe40007ffe0ff */
[----:B---3--:R-:W0:Y:S01]  /*34f0*/  LDS.64 R12, [UR4+0x30] ;  /* 0x00003004ff0c7984 */ /* 0x008e220008000a00 */
[----:B------:R-:W-:Y:S02]  /*3500*/  IADD3 R15, R15, -0x80, RZ ;  /* 0xffffff800f0f7810 */ /* 0x000fe40007ffe0ff */
[----:B------:R-:W-:Y:S01]  /*3510*/  IADD3 R4, R4, -0x80, RZ ;  /* 0xffffff8004047810 */ /* 0x000fe20007ffe0ff */
[----:B----4-:R-:W-:Y:S01]  /*3520*/  HADD2.F32 R41, -RZ, R38.H0_H0 ;  /* 0x20000026ff297230 */ /* 0x010fe20000004100 */
[----:B------:R-:W-:Y:S01]  /*3530*/  SHF.R.U32.HI R34, RZ, 0x8, R6 ;  /* 0x00000008ff227819 */ /* 0x000fe20000011606 */
[----:B------:R-:W1:Y:S01]  /*3540*/  I2F.F16 R31, R31 ;  /* 0x0000001f001f7306 */ /* 0x000e620000200c00 */
[----:B------:R-:W-:-:S02]  /*3550*/  LOP3.LUT R33, R32, 0xff, RZ, 0xc0, !PT ;  /* 0x000000ff20217812 */ /* 0x000fc400078ec0ff */
[----:B------:R-:W-:Y:S02]  /*3560*/  LEA.HI R14, R5, 0xffffff80, RZ, 0x8 ;  /* 0xffffff80050e7811 */ /* 0x000fe400078f40ff */
[----:B------:R-:W-:Y:S02]  /*3570*/  SHF.R.U32.HI R5, RZ, 0x10, R5 ;  /* 0x00000010ff057819 */ /* 0x000fe40000011605 */
[----:B------:R-:W-:Y:S01]  /*3580*/  LOP3.LUT R36, R34, 0xff, RZ, 0xc0, !PT ;  /* 0x000000ff22247812 */ /* 0x000fe200078ec0ff */
[----:B------:R-:W3:Y:S01]  /*3590*/  I2F.F16 R15, R15 ;  /* 0x0000000f000f7306 */ /* 0x000ee20000200c00 */
[----:B------:R-:W-:Y:S02]  /*35a0*/  IADD3 R33, R33, -0x80, RZ ;  /* 0xffffff8021217810 */ /* 0x000fe40007ffe0ff */
[----:B------:R-:W-:Y:S02]  /*35b0*/  LEA.HI R21, R7, 0xffffff80, RZ, 0x8 ;  /* 0xffffff8007157811 */ /* 0x000fe400078f40ff */
[----:B------:R-:W-:-:S02]  /*35c0*/  LOP3.LUT R5, R5, 0xff, RZ, 0xc0, !PT ;  /* 0x000000ff05057812 */ /* 0x000fc400078ec0ff */
[----:B------:R-:W-:Y:S01]  /*35d0*/  IADD3 R36, R36, -0x80, RZ ;  /* 0xffffff8024247810 */ /* 0x000fe20007ffe0ff */
[----:B------:R4:W-:Y:S01]  /*35e0*/  I2F.F16 R32, R4 ;  /* 0x0000000400207306 */ /* 0x0009e20000200c00 */
[----:B------:R-:W-:Y:S01]  /*35f0*/  IADD3 R5, R5, -0x80, RZ ;  /* 0xffffff8005057810 */ /* 0x000fe20007ffe0ff */
[----:B-1----:R-:W-:Y:S01]  /*3600*/  HADD2.F32 R42, -RZ, R31.H0_H0 ;  /* 0x2000001fff2a7230 */ /* 0x002fe20000004100 */
[----:B------:R-:W-:Y:S02]  /*3610*/  LEA.HI R30, R6, 0xffffff80, RZ, 0x8 ;  /* 0xffffff80061e7811 */ /* 0x000fe400078f40ff */
[----:B------:R-:W-:Y:S01]  /*3620*/  SHF.R.U32.HI R6, RZ, 0x10, R6 ;  /* 0x00000010ff067819 */ /* 0x000fe20000011606 */
[----:B---3--:R-:W-:Y:S02]  /*3630*/  HADD2.F32 R15, -RZ, R15.H0_H0 ;  /* 0x2000000fff0f7230 */ /* 0x008fe40000004100 */
[----:B------:R-:W1:Y:S01]  /*3640*/  I2F.F16 R33, R33 ;  /* 0x0000002100217306 */ /* 0x000e620000200c00 */
[----:B----4-:R-:W-:-:S02]  /*3650*/  SHF.R.U32.HI R4, RZ, 0x8, R7 ;  /* 0x00000008ff047819 */ /* 0x010fc40000011607 */
[----:B------:R-:W-:Y:S02]  /*3660*/  SHF.R.U32.HI R7, RZ, 0x10, R7 ;  /* 0x00000010ff077819 */ /* 0x000fe40000011607 */
[----:B------:R-:W-:Y:S02]  /*3670*/  LOP3.LUT R4, R4, 0xff, RZ, 0xc0, !PT ;  /* 0x000000ff04047812 */ /* 0x000fe400078ec0ff */
[----:B------:R-:W-:Y:S01]  /*3680*/  LOP3.LUT R7, R7, 0xff, RZ, 0xc0, !PT ;  /* 0x000000ff07077812 */ /* 0x000fe200078ec0ff */
[----:B------:R-:W3:Y:S01]  /*3690*/  I2F.F16 R36, R36 ;  /* 0x0000002400247306 */ /* 0x000ee20000200c00 */
[----:B------:R-:W-:Y:S01]  /*36a0*/  IADD3 R37, R4, -0x80, RZ ;  /* 0xffffff8004257810 */ /* 0x000fe20007ffe0ff */
[----:B0-----:R-:W-:Y:S01]  /*36b0*/  HADD2.F32 R4, -RZ, R12.H0_H0 ;  /* 0x2000000cff047230 */ /* 0x001fe20000004100 */
[----:B------:R-:W-:Y:S01]  /*36c0*/  LOP3.LUT R6, R6, 0xff, RZ, 0xc0, !PT ;  /* 0x000000ff06067812 */ /* 0x000fe200078ec0ff */
[----:B------:R-:W-:Y:S02]  /*36d0*/  VIADD R40, R7, 0xffffff80 ;  /* 0xffffff8007287836 */ /* 0x000fe40000000000 */
[----:B------:R-:W-:-:S02]  /*36e0*/  HADD2.F32 R7, -RZ, R35.H0_H0 ;  /* 0x20000023ff077230 */ /* 0x000fc40000004100 */
[C---:B------:R-:W-:Y:S01]  /*36f0*/  FFMA.FTZ R38, R4.reuse, R41, RZ ;  /* 0x0000002904267223 */ /* 0x040fe200000100ff */
[----:B------:R0:W-:Y:S01]  /*3700*/  I2F.F16 R34, R5 ;  /* 0x0000000500227306 */ /* 0x0001e20000200c00 */
[C---:B------:R-:W-:Y:S01]  /*3710*/  FFMA.FTZ R15, R4.reuse, R15, RZ ;  /* 0x0000000f040f7223 */ /* 0x040fe200000100ff */
[----:B------:R-:W-:Y:S02]  /*3720*/  HADD2.F32 R12, -RZ, R12.H1_H1 ;  /* 0x3000000cff0c7230 */ /* 0x000fe40000004100 */
[----:B------:R-:W-:Y:S01]  /*3730*/  FFMA.FTZ R7, R4, R7, RZ ;  /* 0x0000000704077223 */ /* 0x000fe200000100ff */
[----:B-1----:R-:W-:Y:S01]  /*3740*/  HADD2.F32 R33, -RZ, R33.H0_H0 ;  /* 0x20000021ff217230 */ /* 0x002fe20000004100 */
[----:B------:R-:W-:Y:S01]  /*3750*/  IADD3 R6, R6, -0x80, RZ ;  /* 0xffffff8006067810 */ /* 0x000fe20007ffe0ff */
[----:B------:R-:W-:Y:S01]  /*3760*/  HADD2.F32 R32, -RZ, R32.H0_H0 ;  /* 0x20000020ff207230 */ /* 0x000fe20000004100 */
[----:B------:R-:W1:Y:S01]  /*3770*/  I2F.F16 R37, R37 ;  /* 0x0000002500257306 */ /* 0x000e620000200c00 */
[----:B0-----:R-:W-:-:S02]  /*3780*/  HADD2.F32 R5, -RZ, R39.H0_H0 ;  /* 0x20000027ff057230 */ /* 0x001fc40000004100 */
[----:B------:R-:W-:Y:S01]  /*3790*/  FFMA.FTZ R41, R12, R33, R38 ;  /* 0x000000210c297223 */ /* 0x000fe20000010026 */
[----:B---3--:R-:W-:Y:S02]  /*37a0*/  HADD2.F32 R36, -RZ, R36.H0_H0 ;  /* 0x20000024ff247230 */ /* 0x008fe40000004100 */
[----:B------:R-:W-:-:S03]  /*37b0*/  FFMA.FTZ R5, R5, R4, RZ ;  /* 0x0000000405057223 */ /* 0x000fc600000100ff */
[----:B------:R-:W-:Y:S01]  /*37c0*/  FFMA.FTZ R33, R12, R36, R7 ;  /* 0x000000240c217223 */ /* 0x000fe20000010007 */
[----:B------:R-:W-:Y:S01]  /*37d0*/  I2F.F16 R35, R40 ;  /* 0x0000002800237306 */ /* 0x000fe20000200c00 */
[----:B------:R-:W-:Y:S01]  /*37e0*/  FFMA.FTZ R5, R42, R12, R5 ;  /* 0x0000000c2a057223 */ /* 0x000fe20000010005 */
[----:B-1----:R-:W-:-:S06]  /*37f0*/  HADD2.F32 R37, -RZ, R37.H0_H0 ;  /* 0x20000025ff257230 */ /* 0x002fcc0000004100 */
[----:B------:R-:W-:Y:S01]  /*3800*/  I2F.F16 R6, R6 ;  /* 0x0000000600067306 */ /* 0x000fe20000200c00 */
[----:B------:R-:W-:-:S07]  /*3810*/  FFMA.FTZ R15, R12, R37, R15 ;  /* 0x000000250c0f7223 */ /* 0x000fce000001000f */
[----:B------:R-:W-:Y:S08]  /*3820*/  I2F.F16 R29, R29 ;  /* 0x0000001d001d7306 */ /* 0x000ff00000200c00 */
[----:B------:R-:W-:Y:S08]  /*3830*/  I2F.F16 R14, R14 ;  /* 0x0000000e000e7306 */ /* 0x000ff00000200c00 */
[----:B------:R-:W-:Y:S08]  /*3840*/  I2F.F16 R21, R21 ;  /* 0x0000001500157306 */ /* 0x000ff00000200c00 */
[----:B------:R-:W0:Y:S02]  /*3850*/  I2F.F16 R30, R30 ;  /* 0x0000001e001e7306 */ /* 0x000e240000200c00 */
[----:B0-----:R-:W-:Y:S01]  /*3860*/  HADD2.F32 R30, -RZ, R30.H0_H0 ;  /* 0x2000001eff1e7230 */ /* 0x001fe20000004100 */
[----:B--2---:R-:W-:-:S02]  /*3870*/  LOP3.LUT R4, R9, 0xff, RZ, 0xc0, !PT ;  /* 0x000000ff09047812 */ /* 0x004fc400078ec0ff */
[----:B------:R-:W-:Y:S02]  /*3880*/  LOP3.LUT R36, R11, 0xff, RZ, 0xc0, !PT ;  /* 0x000000ff0b247812 */ /* 0x000fe400078ec0ff */
[----:B------:R-:W-:Y:S02]  /*3890*/  IADD3 R31, R4, -0x80, RZ ;  /* 0xffffff80041f7810 */ /* 0x000fe40007ffe0ff */
[----:B------:R-:W-:Y:S02]  /*38a0*/  LOP3.LUT R4, R10, 0xff, RZ, 0xc0, !PT ;  /* 0x000000ff0a047812 */ /* 0x000fe400078ec0ff */
[--C-:B------:R-:W-:Y:S02]  /*38b0*/  SHF.R.U32.HI R37, RZ, 0x10, R8.reuse ;  /* 0x00000010ff257819 */ /* 0x100fe40000011608 */
[----:B------:R-:W-:Y:S01]  /*38c0*/  IADD3 R38, R4, -0x80, RZ ;  /* 0xffffff8004267810 */ /* 0x000fe20007ffe0ff */
[----:B------:R-:W-:Y:S01]  /*38d0*/  I2F.F16 R31, R31 ;  /* 0x0000001f001f7306 */ /* 0x000fe20000200c00 */
[----:B------:R-:W-:-:S02]  /*38e0*/  SHF.R.U32.HI R4, RZ, 0x8, R8 ;  /* 0x00000008ff047819 */ /* 0x000fc40000011608 */
[----:B------:R-:W-:Y:S01]  /*38f0*/  IADD3 R40, R36, -0x80, RZ ;  /* 0xffffff8024287810 */ /* 0x000fe20007ffe0ff */
[----:B------:R-:W-:Y:S01]  /*3900*/  HADD2.F32 R36, -RZ, R13.H0_H0 ;  /* 0x2000000dff247230 */ /* 0x000fe20000004100 */
[----:B------:R-:W-:Y:S02]  /*3910*/  LOP3.LUT R4, R4, 0xff, RZ, 0xc0, !PT ;  /* 0x000000ff04047812 */ /* 0x000fe400078ec0ff */
[C---:B------:R-:W-:Y:S01]  /*3920*/  LEA.HI R19, R8.reuse, 0xffffff80, RZ, 0x8 ;  /* 0xffffff8008137811 */ /* 0x040fe200078f40ff */
[----:B------:R0:W-:Y:S01]  /*3930*/  I2F.F16 R7, R38 ;  /* 0x0000002600077306 */ /* 0x0001e20000200c00 */
[----:B------:R-:W-:Y:S02]  /*3940*/  LOP3.LUT R39, R8, 0xff, RZ, 0xc0, !PT ;  /* 0x000000ff08277812 */ /* 0x000fe400078ec0ff */
[----:B------:R-:W-:Y:S02]  /*3950*/  IADD3 R8, R4, -0x80, RZ ;  /* 0xffffff8004087810 */ /* 0x000fe40007ffe0ff */
[----:B------:R-:W-:-:S02]  /*3960*/  LOP3.LUT R37, R37, 0xff, RZ, 0xc0, !PT ;  /* 0x000000ff25257812 */ /* 0x000fc400078ec0ff */
[----:B------:R-:W-:Y:S01]  /*3970*/  SHF.R.U32.HI R4, RZ, 0x8, R9 ;  /* 0x00000008ff047819 */ /* 0x000fe20000011609 */
[----:B------:R1:W-:Y:S01]  /*3980*/  I2F.F16 R12, R40 ;  /* 0x00000028000c7306 */ /* 0x0003e20000200c00 */
[----:B0-----:R-:W-:Y:S02]  /*3990*/  HADD2.F32 R38, -RZ, R34.H0_H0 ;  /* 0x20000022ff267230 */ /* 0x001fe40000004100 */
[----:B------:R-:W-:Y:S01]  /*39a0*/  FFMA.FTZ R34, R32, R36, R5 ;  /* 0x0000002420227223 */ /* 0x000fe20000010005 */
[----:B------:R-:W-:Y:S02]  /*39b0*/  IADD3 R32, R37, -0x80, RZ ;  /* 0xffffff8025207810 */ /* 0x000fe40007ffe0ff */
[----:B------:R-:W-:Y:S01]  /*39c0*/  LOP3.LUT R37, R4, 0xff, RZ, 0xc0, !PT ;  /* 0x000000ff04257812 */ /* 0x000fe200078ec0ff */
[C---:B------:R-:W-:Y:S01]  /*39d0*/  FFMA.FTZ R41, R36.reuse, R38, R41 ;  /* 0x0000002624297223 */ /* 0x040fe20000010029 */
[----:B------:R-:W0:Y:S01]  /*39e0*/  LDS.64 R4, [UR4+0x38] ;  /* 0x00003804ff047984 */ /* 0x000e220008000a00 */
[----:B------:R-:W-:Y:S01]  /*39f0*/  HADD2.F32 R38, -RZ, R6.H0_H0 ;  /* 0x20000006ff267230 */ /* 0x000fe20000004100 */
[----:B------:R-:W-:Y:S01]  /*3a00*/  IADD3 R39, R39, -0x80, RZ ;  /* 0xffffff8027277810 */ /* 0x000fe20007ffe0ff */
[----:B-1----:R-:W-:Y:S01]  /*3a10*/  HADD2.F32 R40, -RZ, R35.H0_H0 ;  /* 0x20000023ff287230 */ /* 0x002fe20000004100 */
[--C-:B------:R-:W-:Y:S01]  /*3a20*/  SHF.R.U32.HI R35, RZ, 0x8, R10.reuse ;  /* 0x00000008ff237819 */ /* 0x100fe2000001160a */
[----:B------:R-:W-:Y:S01]  /*3a30*/  I2F.F16 R8, R8 ;  /* 0x0000000800087306 */ /* 0x000fe20000200c00 */
[C---:B------:R-:W-:Y:S01]  /*3a40*/  FFMA.FTZ R33, R36.reuse, R38, R33 ;  /* 0x0000002624217223 */ /* 0x040fe20000010021 */
[----:B------:R-:W-:Y:S01]  /*3a50*/  IADD3 R6, R37, -0x80, RZ ;  /* 0xffffff8025067810 */ /* 0x000fe20007ffe0ff */
[----:B------:R-:W-:Y:S01]  /*3a60*/  FFMA.FTZ R15, R36, R40, R15 ;  /* 0x00000028240f7223 */ /* 0x000fe2000001000f */
[----:B------:R-:W-:Y:S01]  /*3a70*/  LOP3.LUT R35, R35, 0xff, RZ, 0xc0, !PT ;  /* 0x000000ff23237812 */ /* 0x000fe200078ec0ff */
[----:B------:R-:W-:Y:S01]  /*3a80*/  HADD2.F32 R36, -RZ, R13.H1_H1 ;  /* 0x3000000dff247230 */ /* 0x000fe20000004100 */
[----:B------:R-:W-:Y:S01]  /*3a90*/  LEA.HI R18, R9, 0xffffff80, RZ, 0x8 ;  /* 0xffffff8009127811 */ /* 0x000fe200078f40ff */
[----:B------:R-:W-:Y:S01]  /*3aa0*/  HADD2.F32 R37, -RZ, R29.H0_H0 ;  /* 0x2000001dff257230 */ /* 0x000fe20000004100 */
[----:B------:R-:W-:Y:S01]  /*3ab0*/  SHF.R.U32.HI R29, RZ, 0x10, R10 ;  /* 0x00000010ff1d7819 */ /* 0x000fe2000001160a */
[----:B------:R-:W-:Y:S01]  /*3ac0*/  VIADD R13, R35, 0xffffff80 ;  /* 0xffffff80230d7836 */ /* 0x000fe20000000000 */
[----:B------:R-:W-:Y:S01]  /*3ad0*/  SHF.R.U32.HI R35, RZ, 0x8, R11 ;  /* 0x00000008ff237819 */ /* 0x000fe2000001160b */
[----:B------:R-:W1:Y:S01]  /*3ae0*/  I2F.F16 R39, R39 ;  /* 0x0000002700277306 */ /* 0x000e620000200c00 */
[----:B------:R-:W-:Y:S01]  /*3af0*/  SHF.R.U32.HI R9, RZ, 0x10, R9 ;  /* 0x00000010ff097819 */ /* 0x000fe20000011609 */
[----:B------:R-:W-:Y:S01]  /*3b00*/  FFMA.FTZ R34, R37, R36, R34 ;  /* 0x0000002425227223 */ /* 0x000fe20000010022 */
[----:B------:R-:W-:Y:S01]  /*3b10*/  LOP3.LUT R29, R29, 0xff, RZ, 0xc0, !PT ;  /* 0x000000ff1d1d7812 */ /* 0x000fe200078ec0ff */
[----:B------:R-:W-:Y:S01]  /*3b20*/  HADD2.F32 R37, -RZ, R14.H0_H0 ;  /* 0x2000000eff257230 */ /* 0x000fe20000004100 */
[----:B------:R-:W-:Y:S01]  /*3b30*/  LOP3.LUT R35, R35, 0xff, RZ, 0xc0, !PT ;  /* 0x000000ff23237812 */ /* 0x000fe200078ec0ff */
[----:B------:R-:W-:Y:S01]  /*3b40*/  HADD2.F32 R38, -RZ, R21.H0_H0 ;  /* 0x20000015ff267230 */ /* 0x000fe20000004100 */
[----:B------:R-:W-:Y:S01]  /*3b50*/  LOP3.LUT R9, R9, 0xff, RZ, 0xc0, !PT ;  /* 0x000000ff09097812 */ /* 0x000fe200078ec0ff */
[----:B------:R-:W2:Y:S01]  /*3b60*/  I2F.F16 R6, R6 ;  /* 0x0000000600067306 */ /* 0x000ea20000200c00 */
[----:B------:R-:W-:Y:S01]  /*3b70*/  IADD3 R14, R29, -0x80, RZ ;  /* 0xffffff801d0e7810 */ /* 0x000fe20007ffe0ff */
[C---:B------:R-:W-:Y:S01]  /*3b80*/  FFMA.FTZ R41, R36.reuse, R37, R41 ;  /* 0x0000002524297223 */ /* 0x040fe20000010029 */
[----:B------:R-:W-:Y:S01]  /*3b90*/  IADD3 R21, R35, -0x80, RZ ;  /* 0xffffff8023157810 */ /* 0x000fe20007ffe0ff */
[C---:B------:R-:W-:Y:S01]  /*3ba0*/  FFMA.FTZ R33, R36.reuse, R30, R33 ;  /* 0x0000001e24217223 */ /* 0x040fe20000010021 */
[----:B------:R-:W-:Y:S01]  /*3bb0*/  SHF.R.U32.HI R29, RZ, 0x10, R11 ;  /* 0x00000010ff1d7819 */ /* 0x000fe2000001160b */
[----:B------:R-:W-:Y:S01]  /*3bc0*/  FFMA.FTZ R15, R36, R38, R15 ;  /* 0x00000026240f7223 */ /* 0x000fe2000001000f */
[----:B------:R-:W-:Y:S01]  /*3bd0*/  IADD3 R9, R9, -0x80, RZ ;  /* 0xffffff8009097810 */ /* 0x000fe20007ffe0ff */
[----:B------:R-:W3:Y:S01]  /*3be0*/  I2F.F16 R13, R13 ;  /* 0x0000000d000d7306 */ /* 0x000ee20000200c00 */
[----:B------:R-:W-:Y:S01]  /*3bf0*/  LOP3.LUT R29, R29, 0xff, RZ, 0xc0, !PT ;  /* 0x000000ff1d1d7812 */ /* 0x000fe200078ec0ff */
[----:B-1----:R-:W-:Y:S01]  /*3c00*/  HADD2.F32 R35, -RZ, R39.H0_H0 ;  /* 0x20000027ff237230 */ /* 0x002fe20000004100 */
[----:B------:R-:W-:Y:S01]  /*3c10*/  LEA.HI R10, R10, 0xffffff80, RZ, 0x8 ;  /* 0xffffff800a0a7811 */ /* 0x000fe200078f40ff */
[----:B------:R-:W-:Y:S01]  /*3c20*/  HADD2.F32 R37, -RZ, R31.H0_H0 ;  /* 0x2000001fff257230 */ /* 0x000fe20000004100 */
[----:B------:R-:W-:Y:S01]  /*3c30*/  IADD3 R36, R29, -0x80, RZ ;  /* 0xffffff801d247810 */ /* 0x000fe20007ffe0ff */
[----:B------:R-:W-:Y:S01]  /*3c40*/  HADD2.F32 R12, -RZ, R12.H0_H0 ;  /* 0x2000000cff0c7230 */ /* 0x000fe20000004100 */
[----:B------:R-:W-:Y:S01]  /*3c50*/  LEA.HI R11, R11, 0xffffff80, RZ, 0x8 ;  /* 0xffffff800b0b7811 */ /* 0x000fe200078f40ff */
[----:B------:R-:W1:Y:S01]  /*3c60*/  I2F.F16 R21, R21 ;  /* 0x0000001500157306 */ /* 0x000e620000200c00 */
[----:B0-----:R-:W-:-:S02]  /*3c70*/  HADD2.F32 R30, -RZ, R4.H0_H0 ;  /* 0x20000004ff1e7230 */ /* 0x001fc40000004100 */
[----:B------:R-:W-:Y:S02]  /*3c80*/  HADD2.F32 R4, -RZ, R4.H1_H1 ;  /* 0x30000004ff047230 */ /* 0x000fe40000004100 */
[----:B------:R-:W-:Y:S02]  /*3c90*/  HADD2.F32 R8, -RZ, R8.H0_H0 ;  /* 0x20000008ff087230 */ /* 0x000fe40000004100 */
[----:B------:R-:W-:Y:S01]  /*3ca0*/  FFMA.FTZ R35, R35, R30, R34 ;  /* 0x0000001e23237223 */ /* 0x000fe20000010022 */
[----:B------:R-:W-:Y:S01]  /*3cb0*/  HADD2.F32 R34, -RZ, R7.H0_H0 ;  /* 0x20000007ff227230 */ /* 0x000fe20000004100 */
[----:B------:R-:W0:Y:S01]  /*3cc0*/  I2F.F16 R32, R32 ;  /* 0x0000002000207306 */ /* 0x000e220000200c00 */
[----:B--2---:R-:W-:Y:S02]  /*3cd0*/  HADD2.F32 R7, -RZ, R6.H0_H0 ;  /* 0x20000006ff077230 */ /* 0x004fe40000004100 */
[----:B------:R-:W-:Y:S01]  /*3ce0*/  FFMA.FTZ R37, R30, R37, R41 ;  /* 0x000000251e257223 */ /* 0x000fe20000010029 */
[----:B---3--:R-:W-:-:S02]  /*3cf0*/  HADD2.F32 R13, -RZ, R13.H0_H0 ;  /* 0x2000000dff0d7230 */ /* 0x008fc40000004100 */
[C---:B------:R-:W-:Y:S01]  /*3d00*/  FFMA.FTZ R33, R30.reuse, R34, R33 ;  /* 0x000000221e217223 */ /* 0x040fe20000010021 */
[----:B------:R-:W-:Y:S01]  /*3d10*/  FFMA.FTZ R30, R30, R12, R15 ;  /* 0x0000000c1e1e7223 */ /* 0x000fe2000001000f */
[----:B------:R-:W-:Y:S01]  /*3d20*/  FFMA.FTZ R6, R4, R7, R37 ;  /* 0x0000000704067223 */ /* 0x000fe20000010025 */
[----:B-1----:R-:W-:Y:S01]  /*3d30*/  HADD2.F32 R21, -RZ, R21.H0_H0 ;  /* 0x20000015ff157230 */ /* 0x002fe20000004100 */
[----:B------:R-:W1:Y:S01]  /*3d40*/  I2F.F16 R9, R9 ;  /* 0x0000000900097306 */ /* 0x000e620000200c00 */
[--C-:B------:R-:W-:Y:S02]  /*3d50*/  HADD2.F32 R29, -RZ, R5.reuse.H0_H0 ;  /* 0x20000005ff1d7230 */ /* 0x100fe40000004100 */
[----:B------:R-:W-:Y:S01]  /*3d60*/  FFMA.FTZ R8, R8, R4, R35 ;  /* 0x0000000408087223 */ /* 0x000fe20000010023 */
[C---:B------:R-:W-:Y:S01]  /*3d70*/  FFMA.FTZ R12, R4.reuse, R13, R33 ;  /* 0x0000000d040c7223 */ /* 0x040fe20000010021 */
[----:B------:R-:W-:Y:S01]  /*3d80*/  FFMA.FTZ R30, R4, R21, R30 ;  /* 0x00000015041e7223 */ /* 0x000fe2000001001e */
[----:B------:R-:W-:-:S02]  /*3d90*/  HADD2.F32 R5, -RZ, R5.H1_H1 ;  /* 0x30000005ff057230 */ /* 0x000fc40000004100 */
[----:B0-----:R-:W-:Y:S01]  /*3da0*/  HADD2.F32 R7, -RZ, R32.H0_H0 ;  /* 0x20000020ff077230 */ /* 0x001fe20000004100 */
[----:B------:R-:W0:Y:S01]  /*3db0*/  I2F.F16 R14, R14 ;  /* 0x0000000e000e7306 */ /* 0x000e220000200c00 */
[----:B------:R-:W-:-:S03]  /*3dc0*/  HADD2.F32 R13, -RZ, R2.H1_H1 ;  /* 0x30000002ff0d7230 */ /* 0x000fc60000004100 */
[----:B------:R-:W-:Y:S01]  /*3dd0*/  FFMA.FTZ R7, R7, R29, R8 ;  /* 0x0000001d07077223 */ /* 0x000fe20000010008 */
[----:B-1----:R-:W-:-:S03]  /*3de0*/  HADD2.F32 R9, -RZ, R9.H0_H0 ;  /* 0x20000009ff097230 */ /* 0x002fc60000004100 */
[----:B------:R-:W1:Y:S02]  /*3df0*/  I2F.F16 R19, R19 ;  /* 0x0000001300137306 */ /* 0x000e640000200c00 */
[----:B------:R-:W-:Y:S01]  /*3e00*/  FFMA.FTZ R6, R29, R9, R6 ;  /* 0x000000091d067223 */ /* 0x000fe20000010006 */
[----:B0-----:R-:W-:-:S05]  /*3e10*/  HADD2.F32 R14, -RZ, R14.H0_H0 ;  /* 0x2000000eff0e7230 */ /* 0x001fca0000004100 */
[----:B------:R-:W0:Y:S01]  /*3e20*/  I2F.F16 R31, R36 ;  /* 0x00000024001f7306 */ /* 0x000e220000200c00 */
[----:B------:R-:W-:Y:S01]  /*3e30*/  FFMA.FTZ R9, R29, R14, R12 ;  /* 0x0000000e1d097223 */ /* 0x000fe2000001000c */
[----:B-1----:R-:W-:-:S06]  /*3e40*/  HADD2.F32 R4, -RZ, R19.H0_H0 ;  /* 0x20000013ff047230 */ /* 0x002fcc0000004100 */
[----:B------:R-:W1:Y:S01]  /*3e50*/  I2F.F16 R18, R18 ;  /* 0x0000001200127306 */ /* 0x000e620000200c00 */
[----:B------:R-:W-:Y:S01]  /*3e60*/  FFMA.FTZ R4, R4, R5, R7 ;  /* 0x0000000504047223 */ /* 0x000fe20000010007 */
[----:B------:R-:W-:Y:S02]  /*3e70*/  HADD2.F32 R7, -RZ, R0.H0_H0 ;  /* 0x20000000ff077230 */ /* 0x000fe40000004100 */
[----:B0-----:R-:W-:-:S04]  /*3e80*/  HADD2.F32 R31, -RZ, R31.H0_H0 ;  /* 0x2000001fff1f7230 */ /* 0x001fc80000004100 */
[----:B------:R-:W0:Y:S01]  /*3e90*/  I2F.F16 R10, R10 ;  /* 0x0000000a000a7306 */ /* 0x000e220000200c00 */
[----:B------:R-:W-:Y:S01]  /*3ea0*/  FMUL.FTZ R4, R7, R4 ;  /* 0x0000000407047220 */ /* 0x000fe20000410000 */
[----:B------:R-:W-:Y:S01]  /*3eb0*/  FFMA.FTZ R30, R29, R31, R30 ;  /* 0x0000001f1d1e7223 */ /* 0x000fe2000001001e */
[----:B-1----:R-:W-:-:S05]  /*3ec0*/  HADD2.F32 R18, -RZ, R18.H0_H0 ;  /* 0x20000012ff127230 */ /* 0x002fca0000004100 */
[----:B------:R-:W1:Y:S01]  /*3ed0*/  I2F.F16 R11, R11 ;  /* 0x0000000b000b7306 */ /* 0x000e620000200c00 */
[----:B------:R-:W-:Y:S01]  /*3ee0*/  F2FP.F16.F32.PACK_AB R4, RZ, R4 ;  /* 0x00000004ff04723e */ /* 0x000fe200000000ff */
[----:B------:R-:W-:Y:S01]  /*3ef0*/  FFMA.FTZ R6, R5, R18, R6 ;  /* 0x0000001205067223 */ /* 0x000fe20000010006 */
[----:B0-----:R-:W-:-:S05]  /*3f00*/  HADD2.F32 R10, -RZ, R10.H0_H0 ;  /* 0x2000000aff0a7230 */ /* 0x001fca0000004100 */
[C---:B------:R-:W-:Y:S01]  /*3f10*/  FFMA.FTZ R9, R5.reuse, R10, R9 ;  /* 0x0000000a05097223 */ /* 0x040fe20000010009 */
[----:B------:R-:W-:Y:S02]  /*3f20*/  HADD2.F32 R10, -RZ, R2.H0_H0 ;  /* 0x20000002ff0a7230 */ /* 0x000fe40000004100 */
[----:B-1----:R-:W-:Y:S02]  /*3f30*/  HADD2.F32 R8, -RZ, R11.H0_H0 ;  /* 0x2000000bff087230 */ /* 0x002fe40000004100 */
        /* <DEDUP_REMOVED lines=12> */
.L_x_4708:
        /* <DEDUP_REMOVED lines=8> */
[----:B------:R-:W-:-:S07]  /*4080*/  MOV R29, R17 ;  /* 0x00000011001d7202 */ /* 0x000fce0000000f00 */
[----:B------:R-:W-:Y:S05]  /*4090*/  @!P0 BRA P2, `(.L_x_4709) ;  /* 0xffffffcc00348947 */ /* 0x000fea000103ffff */
.L_x_4704:
[----:B------:R-:W-:Y:S01]  /*40a0*/  ISETP.GE.AND P0, PT, R20, R27, PT ;  /* 0x0000001b1400720c */ /* 0x000fe20003f06270 */
[----:B------:R-:W-:-:S03]  /*40b0*/  ULDC UR5, c[0x0][0x25c] ;  /* 0x0000970000057ab9 */ /* 0x000fc60000000800 */
[----:B------:R-:W-:-:S13]  /*40c0*/  ISETP.GE.OR P0, PT, R20, UR5, P0 ;  /* 0x0000000514007c0c */ /* 0x000fda0008706670 */
[----:B------:R-:W-:Y:S05]  /*40d0*/  @P0 BRA `(.L_x_4710) ;  /* 0x0000001800180947 */ /* 0x000fea0003800000 */
[----:B------:R-:W0:Y:S01]  /*40e0*/  LDC R21, c[0x0][0x23c] ;  /* 0x00008f00ff157b82 */ /* 0x000e220000000800 */
[----:B------:R-:W-:Y:S01]  /*40f0*/  SHF.R.S32.HI R22, RZ, 0x1f, R28 ;  /* 0x0000001fff167819 */ /* 0x000fe2000001141c */
[----:B------:R-:W-:-:S06]  /*4100*/  ULDC UR5, c[0x0][0x25c] ;  /* 0x0000970000057ab9 */ /* 0x000fcc0000000800 */
.L_x_4713:
[----:B------:R-:W-:-:S13]  /*4110*/  ISETP.NE.AND P0, PT, R20, R3, PT ;  /* 0x000000031400720c */ /* 0x000fda0003f05270 */
[----:B-----5:R-:W2:Y:S01]  /*4120*/  @!P0 LDC.64 R8, c[0x0][0x248] ;  /* 0x00009200ff088b82 */ /* 0x020ea20000000a00 */
[----:B------:R-:W-:Y:S02]  /*4130*/  @!P0 IADD3 R26, R26, 0x1, RZ ;  /* 0x000000011a1a8810 */ /* 0x000fe40007ffe0ff */
[----:B------:R-:W-:-:S03]  /*4140*/  @!P0 LEA R5, R20, 0x1, 0x1 ;  /* 0x0000000114058811 */ /* 0x000fc600078e08ff */
[----:B------:R-:W-:Y:S01]  /*4150*/  @!P0 IMAD R10, R26, 0x8, R1 ;  /* 0x000000081a0a8824 */ /* 0x000fe200078e0201 */
[----:B-1----:R-:W-:Y:S02]  /*4160*/  MOV R30, R16 ;  /* 0x00000010001e7202 */ /* 0x002fe40000000f00 */
[----:B------:R-:W-:-:S03]  /*4170*/  MOV R31, R29 ;  /* 0x0000001d001f7202 */ /* 0x000fc60000000f00 */
[----:B------:R-:W3:Y:S01]  /*4180*/  @!P0 LDL.64 R10, [R10] ;  /* 0x000000000a0a8983 */ /* 0x000ee20000100a00 */
[----:B--2---:R-:W-:-:S03]  /*4190*/  @!P0 IMAD.WIDE R8, R5, 0x2, R8 ;  /* 0x0000000205088825 */ /* 0x004fc600078e0208 */
[----:B------:R1:W5:Y:S04]  /*41a0*/  LDG.E.128.CONSTANT R4, desc[UR6][R30.64] ;  /* 0x000000061e047981 */ /* 0x000368000c1e9d00 */
[----:B------:R-:W2:Y:S01]  /*41b0*/  @!P0 LDG.E.U16.CONSTANT R9, desc[UR6][R8.64] ;  /* 0x0000000608098981 */ /* 0x000ea2000c1e9500 */
[----:B0-----:R-:W-:Y:S02]  /*41c0*/  MOV R28, R21 ;  /* 0x00000015001c7202 */ /* 0x001fe40000000f00 */
[----:B---3--:R-:W-:Y:S02]  /*41d0*/  @!P0 PRMT R0, R10, 0x7610, R0 ;  /* 0x000076100a008816 */ /* 0x008fe40000000000 */
[----:B------:R-:W-:Y:S02]  /*41e0*/  @!P0 PRMT R2, R11, 0x7610, R2 ;  /* 0x000076100b028816 */ /* 0x000fe40000000002 */
[----:B------:R-:W-:-:S02]  /*41f0*/  @!P0 PRMT R0, R0, 0x7610, R10 ;  /* 0x0000761000008816 */ /* 0x000fc4000000000a */
[----:B------:R-:W-:Y:S02]  /*4200*/  @!P0 PRMT R2, R2, 0x7610, R11 ;  /* 0x0000761002028816 */ /* 0x000fe4000000000b */
[----:B--2---:R-:W-:Y:S01]  /*4210*/  @!P0 IADD3 R3, R9, R20, RZ ;  /* 0x0000001409038210 */ /* 0x004fe20007ffe0ff */
[----:B-1----:R-:W-:Y:S06]  /*4220*/  @P1 BRA `(.L_x_4711) ;  /* 0x0000000800c81947 */ /* 0x002fec0003800000 */
[C---:B------:R-:W-:Y:S01]  /*4230*/  IMAD.WIDE R34, R28.reuse, 0x4, R30 ;  /* 0x000000041c227825 */ /* 0x040fe200078e021e */
[----:B------:R-:W0:Y:S04]  /*4240*/  LDS.128 R16, [UR4] ;  /* 0x00000004ff107984 */ /* 0x000e280008000c00 */
[----:B------:R1:W2:Y:S01]  /*4250*/  LDG.E.128.CONSTANT R8, desc[UR6][R34.64] ;  /* 0x0000000622087981 */ /* 0x0002a2000c1e9d00 */
[----:B------:R-:W-:-:S06]  /*4260*/  IMAD.WIDE R12, R28, 0x4, R34 ;  /* 0x000000041c0c7825 */ /* 0x000fcc00078e0222 */
[----:B------:R-:W3:Y:S01]  /*4270*/  LDG.E.128.CONSTANT R12, desc[UR6][R12.64] ;  /* 0x000000060c0c7981 */ /* 0x000ee2000c1e9d00 */
[----:B-----5:R-:W-:Y:S02]  /*4280*/  LOP3.LUT R36, R4, 0x3f003f, RZ, 0xc0, !PT ;  /* 0x003f003f04247812 */ /* 0x020fe400078ec0ff */
[--C-:B------:R-:W-:Y:S02]  /*4290*/  SHF.R.U32.HI R29, RZ, 0xc, R4.reuse ;  /* 0x0000000cff1d7819 */ /* 0x100fe40000011604 */
[----:B------:R-:W-:Y:S02]  /*42a0*/  SHF.R.U32.HI R4, RZ, 0x6, R4 ;  /* 0x00000006ff047819 */ /* 0x000fe40000011604 */
[----:B------:R-:W-:Y:S02]  /*42b0*/  LOP3.LUT R38, R6, 0x3f003f, RZ, 0xc0, !PT ;  /* 0x003f003f06267812 */ /* 0x000fe400078ec0ff */
[----:B------:R-:W-:Y:S02]  /*42c0*/  LOP3.LUT R37, R5, 0x3f003f, RZ, 0xc0, !PT ;  /* 0x003f003f05257812 */ /* 0x000fe400078ec0ff */
[----:B------:R-:W-:-:S02]  /*42d0*/  SHF.R.U32.HI R32, RZ, 0xc, R5 ;  /* 0x0000000cff207819 */ /* 0x000fc40000011605 */
[----:B------:R-:W-:Y:S02]  /*42e0*/  LOP3.LUT R4, R4, 0x3f003f, RZ, 0xc0, !PT ;  /* 0x003f003f04047812 */ /* 0x000fe400078ec0ff */
[----:B------:R-:W-:Y:S02]  /*42f0*/  SHF.R.U32.HI R5, RZ, 0x6, R5 ;  /* 0x00000006ff057819 */ /* 0x000fe40000011605 */
[----:B-1----:R-:W-:Y:S02]  /*4300*/  LOP3.LUT R34, R7, 0x3f003f, RZ, 0xc0, !PT ;  /* 0x003f003f07227812 */ /* 0x002fe400078ec0ff */
[----:B------:R-:W-:Y:S02]  /*4310*/  LOP3.LUT R36, R36, 0x64006400, RZ, 0xfc, !PT ;  /* 0x6400640024247812 */ /* 0x000fe400078efcff */
[----:B------:R-:W-:Y:S02]  /*4320*/  LOP3.LUT R38, R38, 0x64006400, RZ, 0xfc, !PT ;  /* 0x6400640026267812 */ /* 0x000fe400078efcff */
[----:B------:R-:W-:Y:S01]  /*4330*/  LOP3.LUT R37, R37, 0x64006400, RZ, 0xfc, !PT ;  /* 0x6400640025257812 */ /* 0x000fe200078efcff */
[----:B------:R-:W-:Y:S01]  /*4340*/  HADD2 R39, R36, -1056, -1056 ;  /* 0xe420e42024277430 */ /* 0x000fe20000000000 */
[----:B------:R-:W-:Y:S01]  /*4350*/  LOP3.LUT R35, R4, 0x64006400, RZ, 0xfc, !PT ;  /* 0x6400640004237812 */ /* 0x000fe200078efcff */
[----:B------:R-:W-:Y:S01]  /*4360*/  HADD2 R41, R38, -1056, -1056 ;  /* 0xe420e42026297430 */ /* 0x000fe20000000000 */
[--C-:B------:R-:W-:Y:S01]  /*4370*/  SHF.R.U32.HI R33, RZ, 0xc, R6.reuse ;  /* 0x0000000cff217819 */ /* 0x100fe20000011606 */
[----:B------:R-:W-:Y:S01]  /*4380*/  HADD2 R37, R37, -1056, -1056 ;  /* 0xe420e42025257430 */ /* 0x000fe20000000000 */
[----:B------:R-:W-:Y:S01]  /*4390*/  LOP3.LUT R5, R5, 0x3f003f, RZ, 0xc0, !PT ;  /* 0x003f003f05057812 */ /* 0x000fe200078ec0ff */
[----:B------:R-:W-:Y:S01]  /*43a0*/  HADD2 R38, R35, -1056, -1056 ;  /* 0xe420e42023267430 */ /* 0x000fe20000000000 */
[----:B------:R-:W-:Y:S01]  /*43b0*/  SHF.R.U32.HI R6, RZ, 0x6, R6 ;  /* 0x00000006ff067819 */ /* 0x000fe20000011606 */
[----:B0-----:R-:W-:Y:S01]  /*43c0*/  HFMA2.MMA R4, R41, R16, RZ ;  /* 0x0000001029047235 */ /* 0x001fe200000000ff */
[----:B------:R-:W-:-:S02]  /*43d0*/  LOP3.LUT R34, R34, 0x64006400, RZ, 0xfc, !PT ;  /* 0x6400640022227812 */ /* 0x000fc400078efcff */
[----:B------:R-:W-:Y:S01]  /*43e0*/  LOP3.LUT R36, R5, 0x64006400, RZ, 0xfc, !PT ;  /* 0x6400640005247812 */ /* 0x000fe200078efcff */
[----:B------:R-:W-:Y:S01]  /*43f0*/  HFMA2.MMA R5, R39, R16, RZ ;  /* 0x0000001027057235 */ /* 0x000fe200000000ff */
[--C-:B------:R-:W-:Y:S01]  /*4400*/  SHF.R.U32.HI R23, RZ, 0xc, R7.reuse ;  /* 0x0000000cff177819 */ /* 0x100fe20000011607 */
[----:B------:R-:W-:Y:S01]  /*4410*/  HADD2 R43, R34, -1056, -1056 ;  /* 0xe420e420222b7430 */ /* 0x000fe20000000000 */
[----:B------:R-:W-:Y:S01]  /*4420*/  LOP3.LUT R35, R6, 0x3f003f, RZ, 0xc0, !PT ;  /* 0x003f003f06237812 */ /* 0x000fe200078ec0ff */
[-C--:B------:R-:W-:Y:S01]  /*4430*/  HFMA2 R34, R37, R16.reuse, RZ.H0_H0 ;  /* 0x0000001025227231 */ /* 0x080fe200000400ff */
[----:B------:R-:W-:Y:S01]  /*4440*/  SHF.R.U32.HI R7, RZ, 0x6, R7 ;  /* 0x00000006ff077819 */ /* 0x000fe20000011607 */
[----:B------:R-:W-:Y:S01]  /*4450*/  HADD2 R37, R36, -1056, -1056 ;  /* 0xe420e42024257430 */ /* 0x000fe20000000000 */
[----:B------:R-:W-:Y:S01]  /*4460*/  LOP3.LUT R35, R35, 0x64006400, RZ, 0xfc, !PT ;  /* 0x6400640023237812 */ /* 0x000fe200078efcff */
[----:B------:R-:W-:Y:S01]  /*4470*/  HFMA2 R16, R43, R16, RZ.H0_H0 ;  /* 0x000000102b107231 */ /* 0x000fe200000400ff */
[----:B------:R-:W-:Y:S01]  /*4480*/  LOP3.LUT R7, R7, 0x3f003f, RZ, 0xc0, !PT ;  /* 0x003f003f07077812 */ /* 0x000fe200078ec0ff */
[----:B------:R-:W-:Y:S01]  /*4490*/  HFMA2 R6, R37, R17, R34 ;  /* 0x0000001125067231 */ /* 0x000fe20000000022 */
[----:B------:R-:W-:Y:S01]  /*44a0*/  HFMA2.MMA R5, R38, R17, R5 ;  /* 0x0000001126057235 */ /* 0x000fe20000000005 */
[----:B------:R-:W-:Y:S01]  /*44b0*/  HADD2 R35, R35, -1056, -1056 ;  /* 0xe420e42023237430 */ /* 0x000fe20000000000 */
[----:B------:R-:W-:-:S05]  /*44c0*/  LOP3.LUT R37, R7, 0x64006400, RZ, 0xfc, !PT ;  /* 0x6400640007257812 */ /* 0x000fca00078efcff */
[----:B------:R-:W-:Y:S01]  /*44d0*/  HFMA2.MMA R4, R35, R17, R4 ;  /* 0x0000001123047235 */ /* 0x000fe20000000004 */
[----:B------:R-:W-:-:S04]  /*44e0*/  HADD2 R37, R37, -1056, -1056 ;  /* 0xe420e42025257430 */ /* 0x000fc80000000000 */
[----:B------:R-:W-:Y:S01]  /*44f0*/  HFMA2 R16, R37, R17, R16 ;  /* 0x0000001125107231 */ /* 0x000fe20000000010 */
[----:B------:R-:W-:Y:S02]  /*4500*/  LOP3.LUT R37, R32, 0xf000f, RZ, 0xc0, !PT ;  /* 0x000f000f20257812 */ /* 0x000fe400078ec0ff */
[----:B--2---:R-:W-:Y:S02]  /*4510*/  LOP3.LUT R36, R10, 0x3f003f, RZ, 0xc0, !PT ;  /* 0x003f003f0a247812 */ /* 0x004fe400078ec0ff */
[----:B------:R-:W-:Y:S02]  /*4520*/  LOP3.LUT R7, R8, 0x3f003f, RZ, 0xc0, !PT ;  /* 0x003f003f08077812 */ /* 0x000fe400078ec0ff */
[----:B------:R-:W-:Y:S02]  /*4530*/  LOP3.LUT R34, R9, 0x3f003f, RZ, 0xc0, !PT ;  /* 0x003f003f09227812 */ /* 0x000fe400078ec0ff */
[----:B------:R-:W-:Y:S02]  /*4540*/  LOP3.LUT R36, R36, 0x64006400, RZ, 0xfc, !PT ;  /* 0x6400640024247812 */ /* 0x000fe400078efcff */
[----:B------:R-:W-:-:S02]  /*4550*/  LOP3.LUT R7, R7, 0x64006400, RZ, 0xfc, !PT ;  /* 0x6400640007077812 */ /* 0x000fc400078efcff */
[----:B------:R-:W-:Y:S01]  /*4560*/  LOP3.LUT R34, R34, 0x64006400, RZ, 0xfc, !PT ;  /* 0x6400640022227812 */ /* 0x000fe200078efcff */
[----:B------:R-:W-:Y:S01]  /*4570*/  HADD2 R35, R36, -1056, -1056 ;  /* 0xe420e42024237430 */ /* 0x000fe20000000000 */
[----:B------:R-:W-:Y:S01]  /*4580*/  SHF.R.U32.HI R36, RZ, 0x6, R11 ;  /* 0x00000006ff247819 */ /* 0x000fe2000001160b */
[----:B------:R-:W-:Y:S01]  /*4590*/  HADD2 R38, R7, -1056, -1056 ;  /* 0xe420e42007267430 */ /* 0x000fe20000000000 */
[--C-:B------:R-:W-:Y:S01]  /*45a0*/  SHF.R.U32.HI R32, RZ, 0xc, R9.reuse ;  /* 0x0000000cff207819 */ /* 0x100fe20000011609 */
[----:B------:R-:W-:Y:S01]  /*45b0*/  HADD2 R7, R34, -1056, -1056 ;  /* 0xe420e42022077430 */ /* 0x000fe20000000000 */
[----:B------:R-:W-:Y:S01]  /*45c0*/  SHF.R.U32.HI R34, RZ, 0x6, R10 ;  /* 0x00000006ff227819 */ /* 0x000fe2000001160a */
[-C--:B------:R-:W-:Y:S01]  /*45d0*/  HFMA2.MMA R17, R35, R18.reuse, R4 ;  /* 0x0000001223117235 */ /* 0x080fe20000000004 */
[----:B------:R-:W-:Y:S01]  /*45e0*/  SHF.R.U32.HI R4, RZ, 0x6, R8 ;  /* 0x00000006ff047819 */ /* 0x000fe20000011608 */
[----:B------:R-:W-:Y:S01]  /*45f0*/  HFMA2 R6, R7, R18, R6 ;  /* 0x0000001207067231 */ /* 0x000fe20000000006 */
[----:B------:R-:W-:Y:S01]  /*4600*/  SHF.R.U32.HI R7, RZ, 0x6, R9 ;  /* 0x00000006ff077819 */ /* 0x000fe20000011609 */
[----:B------:R-:W-:Y:S01]  /*4610*/  HFMA2.MMA R5, R38, R18, R5 ;  /* 0x0000001226057235 */ /* 0x000fe20000000005 */
        /* <DEDUP_REMOVED lines=13> */
[----:B------:R-:W-:Y:S01]  /*46f0*/  HFMA2.MMA R18, R4, R19, R5 ;  /* 0x0000001304127235 */ /* 0x000fe20000000005 */
[----:B------:R-:W-:Y:S01]  /*4700*/  HFMA2 R16, R7, R19, R6 ;  /* 0x0000001307107231 */ /* 0x000fe20000000006 */
[----:B------:R-:W-:Y:S01]  /*4710*/  LOP3.LUT R36, R36, 0x64006400, RZ, 0xfc, !PT ;  /* 0x6400640024247812 */ /* 0x000fe200078efcff */
[----:B------:R-:W0:Y:S01]  /*4720*/  LDS.128 R4, [UR4+0x10] ;  /* 0x00001004ff047984 */ /* 0x000e220008000c00 */
[----:B------:R-:W-:Y:S01]  /*4730*/  HADD2 R34, R34, -1056, -1056 ;  /* 0xe420e42022227430 */ /* 0x000fe20000000000 */
[----:B---3--:R-:W-:-:S02]  /*4740*/  SHF.R.U32.HI R9, RZ, 0x8, R14 ;  /* 0x00000008ff097819 */ /* 0x008fc4000001160e */
[----:B------:R-:W-:-:S03]  /*4750*/  HADD2 R36, R36, -1056, -1056 ;  /* 0xe420e42024247430 */ /* 0x000fc60000000000 */
[----:B------:R-:W-:Y:S01]  /*4760*/  HFMA2.MMA R17, R34, R19, R17 ;  /* 0x0000001322117235 */ /* 0x000fe20000000011 */
[----:B------:R-:W-:Y:S01]  /*4770*/  HFMA2 R19, R36, R19, R35 ;  /* 0x0000001324137231 */ /* 0x000fe20000000023 */
[----:B------:R-:W-:Y:S02]  /*4780*/  LOP3.LUT R35, R29, 0xf000f, RZ, 0xc0, !PT ;  /* 0x000f000f1d237812 */ /* 0x000fe400078ec0ff */
[----:B------:R-:W-:Y:S02]  /*4790*/  LOP3.LUT R36, R33, 0xf000f, RZ, 0xc0, !PT ;  /* 0x000f000f21247812 */ /* 0x000fe400078ec0ff */
[----:B------:R-:W-:Y:S02]  /*47a0*/  SHF.R.U32.HI R34, RZ, 0xc, R8 ;  /* 0x0000000cff227819 */ /* 0x000fe40000011608 */
[----:B------:R-:W-:Y:S02]  /*47b0*/  SHF.R.U32.HI R29, RZ, 0xc, R10 ;  /* 0x0000000cff1d7819 */ /* 0x000fe4000001160a */
[----:B------:R-:W-:-:S02]  /*47c0*/  SHF.R.U32.HI R33, RZ, 0xc, R11 ;  /* 0x0000000cff217819 */ /* 0x000fc4000001160b */
[--C-:B------:R-:W-:Y:S02]  /*47d0*/  SHF.R.U32.HI R8, RZ, 0x8, R12.reuse ;  /* 0x00000008ff087819 */ /* 0x100fe4000001160c */
[----:B------:R-:W-:Y:S02]  /*47e0*/  LOP3.LUT R9, R36, 0x300030, R9, 0xf8, !PT ;  /* 0x0030003024097812 */ /* 0x000fe400078ef809 */
[----:B------:R-:W-:Y:S02]  /*47f0*/  LOP3.LUT R34, R34, 0xf000f, RZ, 0xc0, !PT ;  /* 0x000f000f22227812 */ /* 0x000fe400078ec0ff */
[----:B------:R-:W-:Y:S02]  /*4800*/  LOP3.LUT R38, R29, 0xf000f, RZ, 0xc0, !PT ;  /* 0x000f000f1d267812 */ /* 0x000fe400078ec0ff */
[----:B------:R-:W-:Y:S02]  /*4810*/  SHF.R.U32.HI R11, RZ, 0xa, R12 ;  /* 0x0000000aff0b7819 */ /* 0x000fe4000001160c */
[----:B------:R-:W-:-:S02]  /*4820*/  LOP3.LUT R36, R32, 0xf000f, RZ, 0xc0, !PT ;  /* 0x000f000f20247812 */ /* 0x000fc400078ec0ff */
[--C-:B------:R-:W-:Y:S02]  /*4830*/  SHF.R.U32.HI R29, RZ, 0xa, R13.reuse ;  /* 0x0000000aff1d7819 */ /* 0x100fe4000001160d */
[----:B------:R-:W-:Y:S02]  /*4840*/  SHF.R.U32.HI R10, RZ, 0x8, R13 ;  /* 0x00000008ff0a7819 */ /* 0x000fe4000001160d */
[----:B------:R-:W-:Y:S02]  /*4850*/  LOP3.LUT R8, R35, 0x300030, R8, 0xf8, !PT ;  /* 0x0030003023087812 */ /* 0x000fe400078ef808 */
[----:B------:R-:W-:Y:S02]  /*4860*/  LOP3.LUT R11, R34, 0x300030, R11, 0xf8, !PT ;  /* 0x00300030220b7812 */ /* 0x000fe400078ef80b */
[----:B------:R-:W-:Y:S02]  /*4870*/  LOP3.LUT R35, R23, 0xf000f, RZ, 0xc0, !PT ;  /* 0x000f000f17237812 */ /* 0x000fe400078ec0ff */
[----:B------:R-:W-:-:S02]  /*4880*/  LOP3.LUT R29, R36, 0x300030, R29, 0xf8, !PT ;  /* 0x00300030241d7812 */ /* 0x000fc400078ef81d */
[----:B------:R-:W-:Y:S02]  /*4890*/  LOP3.LUT R34, R12, 0x3f003f, RZ, 0xc0, !PT ;  /* 0x003f003f0c227812 */ /* 0x000fe400078ec0ff */
[----:B------:R-:W-:Y:S02]  /*48a0*/  SHF.R.U32.HI R32, RZ, 0x8, R15 ;  /* 0x00000008ff207819 */ /* 0x000fe4000001160f */
[----:B------:R-:W-:Y:S02]  /*48b0*/  SHF.R.U32.HI R23, RZ, 0xa, R14 ;  /* 0x0000000aff177819 */ /* 0x000fe4000001160e */
[----:B------:R-:W-:Y:S02]  /*48c0*/  LOP3.LUT R36, R14, 0x3f003f, RZ, 0xc0, !PT ;  /* 0x003f003f0e247812 */ /* 0x000fe400078ec0ff */
[----:B------:R-:W-:Y:S02]  /*48d0*/  LOP3.LUT R10, R37, 0x300030, R10, 0xf8, !PT ;  /* 0x00300030250a7812 */ /* 0x000fe400078ef80a */
[----:B------:R-:W-:-:S02]  /*48e0*/  SHF.R.U32.HI R12, RZ, 0x6, R12 ;  /* 0x00000006ff0c7819 */ /* 0x000fc4000001160c */
[----:B------:R-:W-:Y:S02]  /*48f0*/  LOP3.LUT R37, R34, 0x64006400, RZ, 0xfc, !PT ;  /* 0x6400640022257812 */ /* 0x000fe400078efcff */
[----:B------:R-:W-:Y:S02]  /*4900*/  LOP3.LUT R32, R35, 0x300030, R32, 0xf8, !PT ;  /* 0x0030003023207812 */ /* 0x000fe400078ef820 */
[----:B------:R-:W-:Y:S01]  /*4910*/  LOP3.LUT R23, R38, 0x300030, R23, 0xf8, !PT ;  /* 0x0030003026177812 */ /* 0x000fe200078ef817 */
[----:B------:R-:W-:Y:S01]  /*4920*/  HADD2 R37, R37, -1056, -1056 ;  /* 0xe420e42025257430 */ /* 0x000fe20000000000 */
[----:B------:R-:W-:Y:S02]  /*4930*/  SHF.R.U32.HI R14, RZ, 0x6, R14 ;  /* 0x00000006ff0e7819 */ /* 0x000fe4000001160e */
[----:B------:R-:W-:Y:S02]  /*4940*/  LOP3.LUT R36, R36, 0x64006400, RZ, 0xfc, !PT ;  /* 0x6400640024247812 */ /* 0x000fe400078efcff */
[----:B------:R-:W-:Y:S01]  /*4950*/  LOP3.LUT R38, R13, 0x3f003f, RZ, 0xc0, !PT ;  /* 0x003f003f0d267812 */ /* 0x000fe200078ec0ff */
[----:B0-----:R-:W-:Y:S01]  /*4960*/  HFMA2.MMA R18, R37, R4, R18 ;  /* 0x0000000425127235 */ /* 0x001fe20000000012 */
[----:B------:R-:W-:Y:S01]  /*4970*/  SHF.R.U32.HI R35, RZ, 0xa, R15 ;  /* 0x0000000aff237819 */ /* 0x000fe2000001160f */
[----:B------:R-:W-:Y:S01]  /*4980*/  HADD2 R36, R36, -1056, -1056 ;  /* 0xe420e42024247430 */ /* 0x000fe20000000000 */
[----:B------:R-:W-:-:S02]  /*4990*/  LOP3.LUT R34, R15, 0x3f003f, RZ, 0xc0, !PT ;  /* 0x003f003f0f227812 */ /* 0x000fc400078ec0ff */
[----:B------:R-:W-:Y:S02]  /*49a0*/  SHF.R.U32.HI R13, RZ, 0x6, R13 ;  /* 0x00000006ff0d7819 */ /* 0x000fe4000001160d */
[----:B------:R-:W-:Y:S01]  /*49b0*/  SHF.R.U32.HI R15, RZ, 0x6, R15 ;  /* 0x00000006ff0f7819 */ /* 0x000fe2000001160f */
[----:B------:R-:W-:Y:S01]  /*49c0*/  HFMA2.MMA R17, R36, R4, R17 ;  /* 0x0000000424117235 */ /* 0x000fe20000000011 */
        /* <DEDUP_REMOVED lines=12> */
[----:B------:R-:W-:Y:S02]  /*4a90*/  LOP3.LUT R14, R14, 0x64006400, RZ, 0xfc, !PT ;  /* 0x640064000e0e7812 */ /* 0x000fe400078efcff */
        /* <DEDUP_REMOVED lines=43> */
.L_x_4711:
[----:B------:R-:W-:Y:S05]  /*4d50*/  @P1 BRA `(.L_x_4712) ;  /* 0x0000000800d81947 */ /* 0x000fea0003800000 */
[----:B-----5:R-:W-:Y:S01]  /*4d60*/  IMAD R5, R22, 0xc, RZ ;  /* 0x0000000c16057824 */ /* 0x020fe200078e02ff */
        /* <DEDUP_REMOVED lines=14> */
[--C-:B------:R-:W-:Y:S02]  /*4e50*/  SHF.R.U32.HI R29, RZ, 0xc, R4.reuse ;  /* 0x0000000cff1d7819 */ /* 0x100fe40000011604 */
[----:B------:R-:W-:Y:S02]  /*4e60*/  LOP3.LUT R35, R39, 0x64006400, RZ, 0xfc, !PT ;  /* 0x6400640027237812 */ /* 0x000fe400078efcff */
[----:B------:R-:W-:Y:S02]  /*4e70*/  SHF.R.U32.HI R4, RZ, 0x6, R4 ;  /* 0x00000006ff047819 */ /* 0x000fe40000011604 */
[----:B------:R-:W-:Y:S01]  /*4e80*/  LOP3.LUT R38, R38, 0x64006400, RZ, 0xfc, !PT ;  /* 0x6400640026267812 */ /* 0x000fe200078efcff */
[----:B------:R-:W-:Y:S01]  /*4e90*/  HADD2 R35, R35, -1056, -1056 ;  /* 0xe420e42023237430 */ /* 0x000fe20000000000 */
        /* <DEDUP_REMOVED lines=8> */
[----:B0-----:R-:W-:Y:S01]  /*4f20*/  HFMA2 R37, R35, R16, RZ.H0_H0 ;  /* 0x0000001023257231 */ /* 0x001fe200000400ff */
[----:B------:R-:W-:Y:S01]  /*4f30*/  SHF.R.U32.HI R6, RZ, 0x6, R6 ;  /* 0x00000006ff067819 */ /* 0x000fe20000011606 */
[----:B------:R-:W-:Y:S01]  /*4f40*/  HFMA2.MMA R5, R5, R16, RZ ;  /* 0x0000001005057235 */ /* 0x000fe200000000ff */
[----:B------:R-:W-:-:S02]  /*4f50*/  LOP3.LUT R34, R34, 0x64006400, RZ, 0xfc, !PT ;  /* 0x6400640022227812 */ /* 0x000fc400078efcff */
[----:B------:R-:W-:Y:S02]  /*4f60*/  LOP3.LUT R4, R4, 0x64006400, RZ, 0xfc, !PT ;  /* 0x6400640004047812 */ /* 0x000fe400078efcff */
[----:B------:R-:W-:Y:S01]  /*4f70*/  LOP3.LUT R35, R6, 0x3f003f, RZ, 0xc0, !PT ;  /* 0x003f003f06237812 */ /* 0x000fe200078ec0ff */
[----:B------:R-:W-:Y:S01]  /*4f80*/  HADD2 R41, R34, -1056, -1056 ;  /* 0xe420e42022297430 */ /* 0x000fe20000000000 */
[--C-:B------:R-:W-:Y:S01]  /*4f90*/  SHF.R.U32.HI R23, RZ, 0xc, R7.reuse ;  /* 0x0000000cff177819 */ /* 0x100fe20000011607 */
[----:B------:R-:W-:Y:S01]  /*4fa0*/  HADD2 R34, R4, -1056, -1056 ;  /* 0xe420e42004227430 */ /* 0x000fe20000000000 */
[----:B------:R-:W-:Y:S01]  /*4fb0*/  LOP3.LUT R35, R35, 0x64006400, RZ, 0xfc, !PT ;  /* 0x6400640023237812 */ /* 0x000fe200078efcff */
[----:B------:R-:W-:Y:S01]  /*4fc0*/  HFMA2.MMA R4, R39, R16, RZ ;  /* 0x0000001027047235 */ /* 0x000fe200000000ff */
[----:B------:R-:W-:Y:S01]  /*4fd0*/  SHF.R.U32.HI R7, RZ, 0x6, R7 ;  /* 0x00000006ff077819 */ /* 0x000fe20000011607 */
[----:B------:R-:W-:Y:S01]  /*4fe0*/  HFMA2 R6, R36, R17, R37 ;  /* 0x0000001124067231 */ /* 0x000fe20000000025 */
[----:B---3--:R-:W-:Y:S01]  /*4ff0*/  LOP3.LUT R36, R10, 0x3f003f, RZ, 0xc0, !PT ;  /* 0x003f003f0a247812 */ /* 0x008fe200078ec0ff */
[----:B------:R-:W-:Y:S01]  /*5000*/  HADD2 R35, R35, -1056, -1056 ;  /* 0xe420e42023237430 */ /* 0x000fe20000000000 */
[----:B------:R-:W-:Y:S01]  /*5010*/  LOP3.LUT R37, R7, 0x3f003f, RZ, 0xc0, !PT ;  /* 0x003f003f07257812 */ /* 0x000fe200078ec0ff */
[-C--:B------:R-:W-:Y:S01]  /*5020*/  HFMA2.MMA R5, R34, R17.reuse, R5 ;  /* 0x0000001122057235 */ /* 0x080fe20000000005 */
[----:B------:R-:W-:Y:S01]  /*5030*/  LOP3.LUT R7, R8, 0x3f003f, RZ, 0xc0, !PT ;  /* 0x003f003f08077812 */ /* 0x000fe200078ec0ff */
[----:B------:R-:W-:Y:S01]  /*5040*/  HFMA2 R16, R41, R16, RZ.H0_H0 ;  /* 0x0000001029107231 */ /* 0x000fe200000400ff */
[----:B------:R-:W-:Y:S01]  /*5050*/  LOP3.LUT R34, R9, 0x3f003f, RZ, 0xc0, !PT ;  /* 0x003f003f09227812 */ /* 0x000fe200078ec0ff */
[----:B------:R-:W-:Y:S01]  /*5060*/  HFMA2.MMA R4, R35, R17, R4 ;  /* 0x0000001123047235 */ /* 0x000fe20000000004 */
        /* <DEDUP_REMOVED lines=35> */
[----:B------:R-:W-:-:S02]  /*52a0*/  LOP3.LUT R37, R33, 0xf000f, RZ, 0xc0, !PT ;  /* 0x000f000f21257812 */ /* 0x000fc400078ec0ff */
[----:B------:R-:W-:Y:S01]  /*52b0*/  HADD2 R36, R36, -1056, -1056 ;  /* 0xe420e42024247430 */ /* 0x000fe20000000000 */
[----:B------:R-:W-:Y:S02]  /*52c0*/  SHF.R.U32.HI R33, RZ, 0xc, R11 ;  /* 0x0000000cff217819 */ /* 0x000fe4000001160b */
[----:B------:R-:W-:Y:S01]  /*52d0*/  HFMA2.MMA R17, R34, R19, R17 ;  /* 0x0000001322117235 */ /* 0x000fe20000000011 */
[----:B------:R-:W-:Y:S01]  /*52e0*/  HFMA2 R19, R36, R19, R35 ;  /* 0x0000001324137231 */ /* 0x000fe20000000023 */
[----:B------:R-:W-:Y:S02]  /*52f0*/  SHF.R.U32.HI R36, RZ, 0xc, R10 ;  /* 0x0000000cff247819 */ /* 0x000fe4000001160a */
[----:B----4-:R-:W-:Y:S02]  /*5300*/  SHF.R.U32.HI R10, RZ, 0x8, R14 ;  /* 0x00000008ff0a7819 */ /* 0x010fe4000001160e */
[----:B------:R-:W-:Y:S02]  /*5310*/  SHF.R.U32.HI R34, RZ, 0xc, R8 ;  /* 0x0000000cff227819 */ /* 0x000fe40000011608 */
[----:B------:R-:W-:-:S02]  /*5320*/  SHF.R.U32.HI R35, RZ, 0xc, R9 ;  /* 0x0000000cff237819 */ /* 0x000fc40000011609 */
[----:B------:R-:W-:Y:S02]  /*5330*/  SHF.R.U32.HI R9, RZ, 0x8, R13 ;  /* 0x00000008ff097819 */ /* 0x000fe4000001160d */
[----:B------:R-:W-:Y:S02]  /*5340*/  LOP3.LUT R10, R37, 0x300030, R10, 0xf8, !PT ;  /* 0x00300030250a7812 */ /* 0x000fe400078ef80a */
[----:B------:R-:W-:Y:S02]  /*5350*/  LOP3.LUT R37, R23, 0xf000f, RZ, 0xc0, !PT ;  /* 0x000f000f17257812 */ /* 0x000fe400078ec0ff */
[----:B------:R-:W-:Y:S02]  /*5360*/  LOP3.LUT R34, R34, 0xf000f, RZ, 0xc0, !PT ;  /* 0x000f000f22227812 */ /* 0x000fe400078ec0ff */
[----:B------:R-:W-:Y:S02]  /*5370*/  SHF.R.U32.HI R11, RZ, 0xa, R12 ;  /* 0x0000000aff0b7819 */ /* 0x000fe4000001160c */
[----:B------:R-:W-:-:S02]  /*5380*/  LOP3.LUT R29, R29, 0xf000f, RZ, 0xc0, !PT ;  /* 0x000f000f1d1d7812 */ /* 0x000fc400078ec0ff */
[----:B------:R-:W-:Y:S02]  /*5390*/  SHF.R.U32.HI R8, RZ, 0x8, R12 ;  /* 0x00000008ff087819 */ /* 0x000fe4000001160c */
[----:B------:R-:W-:Y:S02]  /*53a0*/  LOP3.LUT R36, R36, 0xf000f, RZ, 0xc0, !PT ;  /* 0x000f000f24247812 */ /* 0x000fe400078ec0ff */
[----:B------:R-:W-:Y:S02]  /*53b0*/  SHF.R.U32.HI R23, RZ, 0xa, R14 ;  /* 0x0000000aff177819 */ /* 0x000fe4000001160e */
[----:B------:R-:W-:Y:S02]  /*53c0*/  LOP3.LUT R9, R32, 0x300030, R9, 0xf8, !PT ;  /* 0x0030003020097812 */ /* 0x000fe400078ef809 */
[----:B------:R-:W-:Y:S02]  /*53d0*/  SHF.R.U32.HI R32, RZ, 0x8, R15 ;  /* 0x00000008ff207819 */ /* 0x000fe4000001160f */
[----:B------:R-:W-:-:S02]  /*53e0*/  LOP3.LUT R11, R34, 0x300030, R11, 0xf8, !PT ;  /* 0x00300030220b7812 */ /* 0x000fc400078ef80b */
[----:B------:R-:W-:Y:S02]  /*53f0*/  LOP3.LUT R8, R29, 0x300030, R8, 0xf8, !PT ;  /* 0x003000301d087812 */ /* 0x000fe400078ef808 */
[----:B------:R-:W-:Y:S02]  /*5400*/  LOP3.LUT R23, R36, 0x300030, R23, 0xf8, !PT ;  /* 0x0030003024177812 */ /* 0x000fe400078ef817 */
[----:B------:R-:W-:Y:S02]  /*5410*/  LOP3.LUT R34, R12, 0x3f003f, RZ, 0xc0, !PT ;  /* 0x003f003f0c227812 */ /* 0x000fe400078ec0ff */
[----:B------:R-:W-:Y:S02]  /*5420*/  LOP3.LUT R38, R35, 0xf000f, RZ, 0xc0, !PT ;  /* 0x000f000f23267812 */ /* 0x000fe400078ec0ff */
[----:B------:R-:W-:Y:S02]  /*5430*/  SHF.R.U32.HI R29, RZ, 0xa, R13 ;  /* 0x0000000aff1d7819 */ /* 0x000fe4000001160d */
[----:B------:R-:W-:-:S02]  /*5440*/  LOP3.LUT R36, R14, 0x3f003f, RZ, 0xc0, !PT ;  /* 0x003f003f0e247812 */ /* 0x000fc400078ec0ff */
[----:B------:R-:W-:Y:S02]  /*5450*/  LOP3.LUT R32, R37, 0x300030, R32, 0xf8, !PT ;  /* 0x0030003025207812 */ /* 0x000fe400078ef820 */
[----:B------:R-:W-:Y:S02]  /*5460*/  SHF.R.U32.HI R12, RZ, 0x6, R12 ;  /* 0x00000006ff0c7819 */ /* 0x000fe4000001160c */
[----:B------:R-:W-:Y:S02]  /*5470*/  LOP3.LUT R37, R34, 0x64006400, RZ, 0xfc, !PT ;  /* 0x6400640022257812 */ /* 0x000fe400078efcff */
[----:B------:R-:W-:Y:S02]  /*5480*/  LOP3.LUT R29, R38, 0x300030, R29, 0xf8, !PT ;  /* 0x00300030261d7812 */ /* 0x000fe400078ef81d */
[----:B------:R-:W-:Y:S01]  /*5490*/  SHF.R.U32.HI R14, RZ, 0x6, R14 ;  /* 0x00000006ff0e7819 */ /* 0x000fe2000001160e */
[----:B------:R-:W-:Y:S01]  /*54a0*/  HADD2 R37, R37, -1056, -1056 ;  /* 0xe420e42025257430 */ /* 0x000fe20000000000 */
[----:B------:R-:W-:-:S02]  /*54b0*/  LOP3.LUT R36, R36, 0x64006400, RZ, 0xfc, !PT ;  /* 0x6400640024247812 */ /* 0x000fc400078efcff */
[----:B------:R-:W-:Y:S02]  /*54c0*/  LOP3.LUT R38, R13, 0x3f003f, RZ, 0xc0, !PT ;  /* 0x003f003f0d267812 */ /* 0x000fe400078ec0ff */
[----:B------:R-:W-:Y:S01]  /*54d0*/  SHF.R.U32.HI R35, RZ, 0xa, R15 ;  /* 0x0000000aff237819 */ /* 0x000fe2000001160f */
[----:B------:R-:W-:Y:S01]  /*54e0*/  HADD2 R36, R36, -1056, -1056 ;  /* 0xe420e42024247430 */ /* 0x000fe20000000000 */
[----:B------:R-:W-:Y:S01]  /*54f0*/  LOP3.LUT R34, R15, 0x3f003f, RZ, 0xc0, !PT ;  /* 0x003f003f0f227812 */ /* 0x000fe200078ec0ff */
[-C--:B0-----:R-:W-:Y:S01]  /*5500*/  HFMA2.MMA R18, R37, R4.reuse, R18 ;  /* 0x0000000425127235 */ /* 0x081fe20000000012 */
[----:B------:R-:W-:Y:S02]  /*5510*/  SHF.R.U32.HI R13, RZ, 0x6, R13 ;  /* 0x00000006ff0d7819 */ /* 0x000fe4000001160d */
[----:B------:R-:W-:Y:S01]  /*5520*/  SHF.R.U32.HI R15, RZ, 0x6, R15 ;  /* 0x00000006ff0f7819 */ /* 0x000fe2000001160f */
[----:B------:R-:W-:Y:S01]  /*5530*/  HFMA2.MMA R17, R36, R4, R17 ;  /* 0x0000000424117235 */ /* 0x000fe20000000011 */
        /* <DEDUP_REMOVED lines=56> */
.L_x_4712:
        /* <DEDUP_REMOVED lines=8> */
.L_x_4710:
[----:B------:R-:W-:Y:S01]  /*5940*/  ISETP.GE.AND P0, PT, R20, R27, PT ;  /* 0x0000001b1400720c */ /* 0x000fe20003f06270 */
[----:B------:R-:W-:-:S03]  /*5950*/  ULDC UR5, c[0x0][0x264] ;  /* 0x0000990000057ab9 */ /* 0x000fc60000000800 */
[----:B------:R-:W-:-:S13]  /*5960*/  ISETP.GE.OR P0, PT, R20, UR5, P0 ;  /* 0x0000000514007c0c */ /* 0x000fda0008706670 */
[----:B------:R-:W-:Y:S05]  /*5970*/  @P0 BRA `(.L_x_4714) ;  /* 0x0000002400400947 */ /* 0x000fea0003800000 */
[----:B-1----:R-:W-:Y:S01]  /*5980*/  SHF.R.S32.HI R30, RZ, 0x1f, R28 ;  /* 0x0000001fff1e7819 */ /* 0x002fe2000001141c */
[----:B------:R-:W-:-:S06]  /*5990*/  ULDC UR5, c[0x0][0x264] ;  /* 0x0000990000057ab9 */ /* 0x000fcc0000000800 */
.L_x_4716:
        /* <DEDUP_REMOVED lines=9> */
[----:B------:R-:W-:Y:S01]  /*5a30*/  @!P0 PRMT R2, R7, 0x7610, R2 ;  /* 0x0000761007028816 */ /* 0x000fe20000000002 */
[----:B---3--:R-:W-:Y:S01]  /*5a40*/  @!P0 IMAD.IADD R3, R5, 0x1, R20 ;  /* 0x0000000105038824 */ /* 0x008fe200078e0214 */
[----:B------:R-:W-:Y:S02]  /*5a50*/  @!P0 PRMT R0, R0, 0x7610, R6 ;  /* 0x0000761000008816 */ /* 0x000fe40000000006 */
[----:B------:R-:W-:Y:S01]  /*5a60*/  @!P0 PRMT R2, R2, 0x7610, R7 ;  /* 0x0000761002028816 */ /* 0x000fe20000000007 */
[----:B------:R-:W-:Y:S06]  /*5a70*/  @P1 BRA `(.L_x_4715) ;  /* 0x0000002000e01947 */ /* 0x000fec0003800000 */
[----:B------:R-:W-:Y:S01]  /*5a80*/  MOV R17, R29 ;  /* 0x0000001d00117202 */ /* 0x000fe20000000f00 */
[----:B------:R-:W0:Y:S01]  /*5a90*/  LDC R35, c[0x0][0x23c] ;  /* 0x00008f00ff237b82 */ /* 0x000e220000000800 */
[----:B------:R-:W1:Y:S04]  /*5aa0*/  LDS.64 R18, [UR4] ;  /* 0x00000004ff127984 */ /* 0x000e680008000a00 */
[----:B------:R-:W2:Y:S01]  /*5ab0*/  LDG.E.128.CONSTANT R12, desc[UR6][R16.64] ;  /* 0x00000006100c7981 */ /* 0x000ea2000c1e9d00 */
[----:B0-----:R-:W-:-:S04]  /*5ac0*/  LEA R22, P0, R35, R16, 0x2 ;  /* 0x0000001023167211 */ /* 0x001fc800078010ff */
[----:B------:R-:W-:-:S05]  /*5ad0*/  LEA.HI.X R23, R35, R29, R30, 0x2, P0 ;  /* 0x0000001d23177211 */ /* 0x000fca00000f141e */
[----:B------:R0:W3:Y:S01]  /*5ae0*/  LDG.E.128.CONSTANT R8, desc[UR6][R22.64] ;  /* 0x0000000616087981 */ /* 0x0000e2000c1e9d00 */
[----:B------:R-:W-:-:S05]  /*5af0*/  IMAD.WIDE R32, R35, 0x4, R22 ;  /* 0x0000000423207825 */ /* 0x000fca00078e0216 */
[----:B------:R4:W5:Y:S01]  /*5b00*/  LDG.E.128.CONSTANT R4, desc[UR6][R32.64] ;  /* 0x0000000620047981 */ /* 0x000962000c1e9d00 */
[----:B------:R-:W-:Y:S01]  /*5b10*/  HFMA2.MMA R34, -RZ, RZ, 0, 0.0625 ;  /* 0x00002c00ff227435 */ /* 0x000fe200000001ff */
[----:B-1----:R-:W-:Y:S01]  /*5b20*/  HADD2.F32 R40, -RZ, R19.H0_H0 ;  /* 0x20000013ff287230 */ /* 0x002fe20000004100 */
[----:B--2---:R-:W-:Y:S02]  /*5b30*/  LOP3.LUT R21, R12, 0xf000f, RZ, 0xc0, !PT ;  /* 0x000f000f0c157812 */ /* 0x004fe400078ec0ff */
[----:B------:R-:W-:Y:S02]  /*5b40*/  LOP3.LUT R28, R13, 0xf000f, RZ, 0xc0, !PT ;  /* 0x000f000f0d1c7812 */ /* 0x000fe400078ec0ff */
[----:B------:R-:W-:Y:S02]  /*5b50*/  LOP3.LUT R31, R14, 0xf000f, RZ, 0xc0, !PT ;  /* 0x000f000f0e1f7812 */ /* 0x000fe400078ec0ff */
[----:B------:R-:W-:Y:S02]  /*5b60*/  LOP3.LUT R17, R15, 0xf000f, RZ, 0xc0, !PT ;  /* 0x000f000f0f117812 */ /* 0x000fe400078ec0ff */
[----:B------:R-:W-:-:S02]  /*5b70*/  LOP3.LUT R21, R21, 0x64006400, RZ, 0xfc, !PT ;  /* 0x6400640015157812 */ /* 0x000fc400078efcff */
[----:B------:R-:W-:Y:S02]  /*5b80*/  LOP3.LUT R28, R28, 0x64006400, RZ, 0xfc, !PT ;  /* 0x640064001c1c7812 */ /* 0x000fe400078efcff */
[----:B------:R-:W-:Y:S02]  /*5b90*/  LOP3.LUT R31, R31, 0x64006400, RZ, 0xfc, !PT ;  /* 0x640064001f1f7812 */ /* 0x000fe400078efcff */
[----:B------:R-:W-:Y:S01]  /*5ba0*/  LOP3.LUT R36, R17, 0x64006400, RZ, 0xfc, !PT ;  /* 0x6400640011247812 */ /* 0x000fe200078efcff */
[----:B0-----:R-:W-:Y:S01]  /*5bb0*/  HADD2 R22, R21, -1032, -1032 ;  /* 0xe408e40815167430 */ /* 0x001fe20000000000 */
[----:B------:R-:W-:Y:S01]  /*5bc0*/  PRMT R17, R34, 0x7610, R17 ;  /* 0x0000761022117816 */ /* 0x000fe20000000011 */
[----:B------:R-:W-:Y:S02]  /*5bd0*/  HADD2 R28, R28, -1032, -1032 ;  /* 0xe408e4081c1c7430 */ /* 0x000fe40000000000 */
[----:B------:R-:W-:Y:S02]  /*5be0*/  HADD2 R34, R31, -1032, -1032 ;  /* 0xe408e4081f227430 */ /* 0x000fe40000000000 */
[----:B------:R-:W-:-:S02]  /*5bf0*/  HADD2 R36, R36, -1032, -1032 ;  /* 0xe408e40824247430 */ /* 0x000fc40000000000 */
[--C-:B------:R-:W-:Y:S02]  /*5c00*/  HADD2.F32 R21, -RZ, R22.reuse.H0_H0 ;  /* 0x20000016ff157230 */ /* 0x100fe40000004100 */
[----:B------:R-:W-:Y:S02]  /*5c10*/  HADD2.F32 R43, -RZ, R22.H1_H1 ;  /* 0x30000016ff2b7230 */ /* 0x000fe40000004100 */
[----:B------:R-:W-:Y:S02]  /*5c20*/  HADD2.F32 R22, -RZ, R18.H0_H0 ;  /* 0x20000012ff167230 */ /* 0x000fe40000004100 */
[----:B------:R-:W-:Y:S02]  /*5c30*/  HADD2.F32 R37, -RZ, R28.H0_H0 ;  /* 0x2000001cff257230 */ /* 0x000fe40000004100 */
[----:B------:R-:W-:Y:S02]  /*5c40*/  HADD2.F32 R23, -RZ, R34.H0_H0 ;  /* 0x20000022ff177230 */ /* 0x000fe40000004100 */
[----:B------:R-:W-:-:S02]  /*5c50*/  HADD2.F32 R31, -RZ, R36.H0_H0 ;  /* 0x20000024ff1f7230 */ /* 0x000fc40000004100 */
[----:B------:R-:W-:Y:S01]  /*5c60*/  FFMA.FTZ R38, R21, R22, RZ ;  /* 0x0000001615267223 */ /* 0x000fe200000100ff */
[----:B------:R-:W-:Y:S02]  /*5c70*/  HADD2.F32 R18, -RZ, R18.H1_H1 ;  /* 0x30000012ff127230 */ /* 0x000fe40000004100 */
[C---:B------:R-:W-:Y:S01]  /*5c80*/  FFMA.FTZ R21, R22.reuse, R37, RZ ;  /* 0x0000002516157223 */ /* 0x040fe200000100ff */
[----:B------:R-:W-:Y:S02]  /*5c90*/  HADD2.F32 R28, -RZ, R28.H1_H1 ;  /* 0x3000001cff1c7230 */ /* 0x000fe40000004100 */
[C---:B------:R-:W-:Y:S01]  /*5ca0*/  FFMA.FTZ R23, R22.reuse, R23, RZ ;  /* 0x0000001716177223 */ /* 0x040fe200000100ff */
[----:B------:R-:W-:Y:S02]  /*5cb0*/  HADD2.F32 R34, -RZ, R34.H1_H1 ;  /* 0x30000022ff227230 */ /* 0x000fe40000004100 */
[----:B------:R-:W-:Y:S01]  /*5cc0*/  FFMA.FTZ R31, R22, R31, RZ ;  /* 0x0000001f161f7223 */ /* 0x000fe200000100ff */
[----:B------:R-:W-:Y:S01]  /*5cd0*/  HADD2.F32 R36, -RZ, R36.H1_H1 ;  /* 0x30000024ff247230 */ /* 0x000fe20000004100 */
[----:B------:R-:W-:Y:S01]  /*5ce0*/  LOP3.LUT R22, R12, 0xf000f0, RZ, 0xc0, !PT ;  /* 0x00f000f00c167812 */ /* 0x000fe200078ec0ff */
[----:B------:R-:W-:Y:S01]  /*5cf0*/  FFMA.FTZ R43, R43, R18, R38 ;  /* 0x000000122b2b7223 */ /* 0x000fe20000010026 */
[C---:B------:R-:W-:Y:S01]  /*5d00*/  FFMA.FTZ R21, R18.reuse, R28, R21 ;  /* 0x0000001c12157223 */ /* 0x040fe20000010015 */
[C---:B------:R-:W-:Y:S01]  /*5d10*/  FFMA.FTZ R41, R18.reuse, R34, R23 ;  /* 0x0000002212297223 */ /* 0x040fe20000010017 */
[----:B------:R-:W-:Y:S01]  /*5d20*/  FFMA.FTZ R39, R18, R36, R31 ;  /* 0x0000002412277223 */ /* 0x000fe2000001001f */
[----:B------:R-:W-:-:S02]  /*5d30*/  LOP3.LUT R18, R13, 0xf000f0, RZ, 0xc0, !PT ;  /* 0x00f000f00d127812 */ /* 0x000fc400078ec0ff */
[----:B------:R-:W-:Y:S02]  /*5d40*/  LOP3.LUT R38, R22, 0x64006400, RZ, 0xfc, !PT ;  /* 0x6400640016267812 */ /* 0x000fe400078efcff */
[----:B------:R-:W0:Y:S01]  /*5d50*/  LDS.64 R22, [UR4+0x8] ;  /* 0x00000804ff167984 */ /* 0x000e220008000a00 */
[----:B------:R-:W-:Y:S02]  /*5d60*/  LOP3.LUT R31, R15, 0xf000f0, RZ, 0xc0, !PT ;  /* 0x00f000f00f1f7812 */ /* 0x000fe400078ec0ff */
[----:B------:R-:W-:Y:S02]  /*5d70*/  LOP3.LUT R28, R14, 0xf000f0, RZ, 0xc0, !PT ;  /* 0x00f000f00e1c7812 */ /* 0x000fe400078ec0ff */
[----:B------:R-:W-:Y:S02]  /*5d80*/  LOP3.LUT R18, R18, 0x64006400, RZ, 0xfc, !PT ;  /* 0x6400640012127812 */ /* 0x000fe400078efcff */
[----:B------:R-:W-:Y:S02]  /*5d90*/  LOP3.LUT R36, R31, 0x64006400, RZ, 0xfc, !PT ;  /* 0x640064001f247812 */ /* 0x000fe400078efcff */
[----:B------:R-:W-:Y:S01]  /*5da0*/  LOP3.LUT R34, R28, 0x64006400, RZ, 0xfc, !PT ;  /* 0x640064001c227812 */ /* 0x000fe200078efcff */
[----:B------:R-:W-:-:S02]  /*5db0*/  HFMA2 R37, R18, R17.H0_H0, -72, -72 ;  /* 0xd480d48012257431 */ /* 0x000fc40000040011 */
[-C--:B------:R-:W-:Y:S02]  /*5dc0*/  HFMA2 R36, R36, R17.reuse.H0_H0, -72, -72 ;  /* 0xd480d48024247431 */ /* 0x080fe40000040011 */
[-C--:B------:R-:W-:Y:S02]  /*5dd0*/  HFMA2 R31, R34, R17.reuse.H0_H0, -72, -72 ;  /* 0xd480d480221f7431 */ /* 0x080fe40000040011 */
[----:B------:R-:W-:Y:S02]  /*5de0*/  HADD2.F32 R34, -RZ, R37.H0_H0 ;  /* 0x20000025ff227230 */ /* 0x000fe40000004100 */
[----:B------:R-:W-:Y:S02]  /*5df0*/  HFMA2 R38, R38, R17.H0_H0, -72, -72 ;  /* 0xd480d48026267431 */ /* 0x000fe40000040011 */
[----:B------:R-:W-:Y:S02]  /*5e00*/  HADD2.F32 R42, -RZ, R36.H0_H0 ;  /* 0x20000024ff2a7230 */ /* 0x000fe40000004100 */
[----:B------:R-:W-:-:S02]  /*5e10*/  HADD2.F32 R18, -RZ, R31.H0_H0 ;  /* 0x2000001fff127230 */ /* 0x000fc40000004100 */
[C---:B------:R-:W-:Y:S01]  /*5e20*/  FFMA.FTZ R21, R40.reuse, R34, R21 ;  /* 0x0000002228157223 */ /* 0x040fe20000010015 */
[--C-:B------:R-:W-:Y:S02]  /*5e30*/  HADD2.F32 R28, -RZ, R38.reuse.H0_H0 ;  /* 0x20000026ff1c7230 */ /* 0x100fe40000004100 */
[----:B------:R-:W-:Y:S02]  /*5e40*/  HADD2.F32 R34, -RZ, R19.H1_H1 ;  /* 0x30000013ff227230 */ /* 0x000fe40000004100 */
[C---:B------:R-:W-:Y:S01]  /*5e50*/  FFMA.FTZ R19, R40.reuse, R42, R39 ;  /* 0x0000002a28137223 */ /* 0x040fe20000010027 */
[----:B------:R-:W-:Y:S02]  /*5e60*/  HADD2.F32 R31, -RZ, R31.H1_H1 ;  /* 0x3000001fff1f7230 */ /* 0x000fe40000004100 */
[----:B------:R-:W-:Y:S01]  /*5e70*/  FFMA.FTZ R18, R40, R18, R41 ;  /* 0x0000001228127223 */ /* 0x000fe20000010029 */
[----:B------:R-:W-:Y:S02]  /*5e80*/  HADD2.F32 R39, -RZ, R38.H1_H1 ;  /* 0x30000026ff277230 */ /* 0x000fe40000004100 */
[----:B------:R-:W-:Y:S01]  /*5e90*/  FFMA.FTZ R28, R28, R40, R43 ;  /* 0x000000281c1c7223 */ /* 0x000fe2000001002b */
[----:B------:R-:W-:Y:S01]  /*5ea0*/  SHF.R.U32.HI R12, RZ, 0x8, R12 ;  /* 0x00000008ff0c7819 */ /* 0x000fe2000001160c */
[----:B------:R-:W-:Y:S01]  /*5eb0*/  HADD2.F32 R37, -RZ, R37.H1_H1 ;  /* 0x30000025ff257230 */ /* 0x000fe20000004100 */
[----:B------:R-:W-:Y:S01]  /*5ec0*/  SHF.R.U32.HI R14, RZ, 0x8, R14 ;  /* 0x00000008ff0e7819 */ /* 0x000fe2000001160e */
[----:B------:R-:W-:-:S02]  /*5ed0*/  HADD2.F32 R36, -RZ, R36.H1_H1 ;  /* 0x30000024ff247230 */ /* 0x000fc40000004100 */
[----:B------:R-:W-:Y:S01]  /*5ee0*/  FFMA.FTZ R31, R34, R31, R18 ;  /* 0x0000001f221f7223 */ /* 0x000fe20000010012 */
[----:B------:R-:W-:Y:S01]  /*5ef0*/  SHF.R.U32.HI R15, RZ, 0x8, R15 ;  /* 0x00000008ff0f7819 */ /* 0x000fe2000001160f */
[----:B------:R-:W-:Y:S01]  /*5f00*/  FFMA.FTZ R39, R39, R34, R28 ;  /* 0x0000002227277223 */ /* 0x000fe2000001001c */
[----:B------:R-:W-:Y:S02]  /*5f10*/  LOP3.LUT R18, R12, 0xf000f, RZ, 0xc0, !PT ;  /* 0x000f000f0c127812 */ /* 0x000fe400078ec0ff */
[----:B------:R-:W-:Y:S01]  /*5f20*/  LOP3.LUT R28, R14, 0xf000f, RZ, 0xc0, !PT ;  /* 0x000f000f0e1c7812 */ /* 0x000fe200078ec0ff */
[C---:B------:R-:W-:Y:S01]  /*5f30*/  FFMA.FTZ R21, R34.reuse, R37, R21 ;  /* 0x0000002522157223 */ /* 0x040fe20000010015 */
[----:B------:R-:W-:Y:S01]  /*5f40*/  FFMA.FTZ R38, R34, R36, R19 ;  /* 0x0000002422267223 */ /* 0x000fe20000010013 */
[----:B------:R-:W-:Y:S02]  /*5f50*/  LOP3.LUT R34, R15, 0xf000f, RZ, 0xc0, !PT ;  /* 0x000f000f0f227812 */ /* 0x000fe400078ec0ff */
[----:B------:R-:W-:-:S02]  /*5f60*/  LOP3.LUT R18, R18, 0x64006400, RZ, 0xfc, !PT ;  /* 0x6400640012127812 */ /* 0x000fc400078efcff */
[----:B------:R-:W-:Y:S02]  /*5f70*/  LOP3.LUT R28, R28, 0x64006400, RZ, 0xfc, !PT ;  /* 0x640064001c1c7812 */ /* 0x000fe400078efcff */
[----:B------:R-:W-:Y:S01]  /*5f80*/  SHF.R.U32.HI R13, RZ, 0x8, R13 ;  /* 0x00000008ff0d7819 */ /* 0x000fe2000001160d */
[----:B------:R-:W-:Y:S01]  /*5f90*/  HADD2 R36, R18, -1032, -1032 ;  /* 0xe408e40812247430 */ /* 0x000fe20000000000 */
[----:B------:R-:W-:Y:S01]  /*5fa0*/  LOP3.LUT R37, R34, 0x64006400, RZ, 0xfc, !PT ;  /* 0x6400640022257812 */ /* 0x000fe200078efcff */
[----:B------:R-:W-:Y:S01]  /*5fb0*/  HADD2 R18, R28, -1032, -1032 ;  /* 0xe408e4081c127430 */ /* 0x000fe20000000000 */
[----:B------:R-:W-:Y:S01]  /*5fc0*/  LOP3.LUT R19, R13, 0xf000f, RZ, 0xc0, !PT ;  /* 0x000f000f0d137812 */ /* 0x000fe200078ec0ff */
[----:B0-----:R-:W-:Y:S02]  /*5fd0*/  HADD2.F32 R40, -RZ, R22.H0_H0 ;  /* 0x20000016ff287230 */ /* 0x001fe40000004100 */
[----:B------:R-:W-:Y:S01]  /*5fe0*/  HADD2 R28, R37, -1032, -1032 ;  /* 0xe408e408251c7430 */ /* 0x000fe20000000000 */
[----:B------:R-:W-:Y:S01]  /*5ff0*/  LOP3.LUT R19, R19, 0x64006400, RZ, 0xfc, !PT ;  /* 0x6400640013137812 */ /* 0x000fe200078efcff */
[----:B------:R-:W-:-:S02]  /*6000*/  HADD2.F32 R42, -RZ, R18.H0_H0 ;  /* 0x20000012ff2a7230 */ /* 0x000fc40000004100 */
[----:B------:R-:W-:Y:S02]  /*6010*/  HADD2.F32 R22, -RZ, R22.H1_H1 ;  /* 0x30000016ff167230 */ /* 0x000fe40000004100 */
[----:B------:R-:W-:Y:S02]  /*6020*/  HADD2.F32 R41, -RZ, R28.H0_H0 ;  /* 0x2000001cff297230 */ /* 0x000fe40000004100 */
[----:B------:R-:W-:Y:S02]  /*6030*/  HADD2 R34, R19, -1032, -1032 ;  /* 0xe408e40813227430 */ /* 0x000fe40000000000 */
[----:B------:R-:W-:Y:S02]  /*6040*/  HADD2.F32 R18, -RZ, R18.H1_H1 ;  /* 0x30000012ff127230 */ /* 0x000fe40000004100 */
[----:B------:R-:W-:Y:S01]  /*6050*/  FFMA.FTZ R37, R40, R42, R31 ;  /* 0x0000002a28257223 */ /* 0x000fe2000001001f */
[----:B------:R-:W-:Y:S01]  /*6060*/  LOP3.LUT R12, R12, 0xf000f0, RZ, 0xc0, !PT ;  /* 0x00f000f00c0c7812 */ /* 0x000fe200078ec0ff */
[----:B------:R-:W-:Y:S01]  /*6070*/  FFMA.FTZ R31, R40, R41, R38 ;  /* 0x00000029281f7223 */ /* 0x000fe20000010026 */
[----:B------:R-:W-:Y:S01]  /*6080*/  LOP3.LUT R13, R13, 0xf000f0, RZ, 0xc0, !PT ;  /* 0x00f000f00d0d7812 */ /* 0x000fe200078ec0ff */
[----:B------:R-:W-:Y:S01]  /*6090*/  FFMA.FTZ R38, R22, R18, R37 ;  /* 0x0000001216267223 */ /* 0x000fe20000010025 */
[----:B------:R-:W-:Y:S01]  /*60a0*/  HADD2.F32 R44, -RZ, R36.H0_H0 ;  /* 0x20000024ff2c7230 */ /* 0x000fe20000004100 */
[----:B------:R-:W-:Y:S01]  /*60b0*/  LOP3.LUT R37, R14, 0xf000f0, RZ, 0xc0, !PT ;  /* 0x00f000f00e257812 */ /* 0x000fe200078ec0ff */
[----:B------:R-:W-:Y:S01]  /*60c0*/  HADD2.F32 R19, -RZ, R34.H0_H0 ;  /* 0x20000022ff137230 */ /* 0x000fe20000004100 */
[----:B------:R-:W-:-:S02]  /*60d0*/  LOP3.LUT R12, R12, 0x64006400, RZ, 0xfc, !PT ;  /* 0x640064000c0c7812 */ /* 0x000fc400078efcff */
[----:B------:R-:W-:Y:S01]  /*60e0*/  LOP3.LUT R14, R13, 0x64006400, RZ, 0xfc, !PT ;  /* 0x640064000d0e7812 */ /* 0x000fe200078efcff */
[----:B------:R-:W-:Y:S01]  /*60f0*/  FFMA.FTZ R39, R44, R40, R39 ;  /* 0x000000282c277223 */ /* 0x000fe20000010027 */
[----:B------:R-:W-:Y:S01]  /*6100*/  FFMA.FTZ R19, R40, R19, R21 ;  /* 0x0000001328137223 */ /* 0x000fe20000010015 */
[----:B------:R-:W-:Y:S01]  /*6110*/  LOP3.LUT R13, R15, 0xf000f0, RZ, 0xc0, !PT ;  /* 0x00f000f00f0d7812 */ /* 0x000fe200078ec0ff */
[-C--:B------:R-:W-:Y:S01]  /*6120*/  HFMA2 R15, R12, R17.reuse.H0_H0, -72, -72 ;  /* 0xd480d4800c0f7431 */ /* 0x080fe20000040011 */
[----:B------:R-:W-:Y:S01]  /*6130*/  LOP3.LUT R40, R37, 0x64006400, RZ, 0xfc, !PT ;  /* 0x6400640025287812 */ /* 0x000fe200078efcff */
[----:B------:R-:W-:Y:S02]  /*6140*/  HFMA2 R14, R14, R17.H0_H0, -72, -72 ;  /* 0xd480d4800e0e7431 */ /* 0x000fe40000040011 */
[----:B------:R-:W-:Y:S02]  /*6150*/  HADD2.F32 R36, -RZ, R36.H1_H1 ;  /* 0x30000024ff247230 */ /* 0x000fe40000004100 */
[----:B------:R-:W-:Y:S01]  /*6160*/  HADD2.F32 R34, -RZ, R34.H1_H1 ;  /* 0x30000022ff227230 */ /* 0x000fe20000004100 */
[----:B------:R-:W-:Y:S01]  /*6170*/  LOP3.LUT R42, R13, 0x64006400, RZ, 0xfc, !PT ;  /* 0x640064000d2a7812 */ /* 0x000fe200078efcff */
[----:B------:R-:W-:-:S02]  /*6180*/  HADD2.F32 R37, -RZ, R28.H1_H1 ;  /* 0x3000001cff257230 */ /* 0x000fc40000004100 */
[----:B------:R-:W-:Y:S02]  /*6190*/  HFMA2 R28, R40, R17.H0_H0, -72, -72 ;  /* 0xd480d480281c7431 */ /* 0x000fe40000040011 */
        /* <DEDUP_REMOVED lines=8> */
[----:B------:R-:W0:Y:S01]  /*6220*/  LDS.64 R18, [UR4+0x10] ;  /* 0x00001004ff127984 */ /* 0x000e220008000a00 */
[----:B------:R-:W-:Y:S01]  /*6230*/  FFMA.FTZ R34, R21, R12, R34 ;  /* 0x0000000c15227223 */ /* 0x000fe20000010022 */
[----:B------:R-:W-:-:S04]  /*6240*/  IMAD.WIDE R12, R35, 0x4, R32 ;  /* 0x00000004230c7825 */ /* 0x000fc800078e0220 */
[----:B------:R-:W-:Y:S01]  /*6250*/  FFMA.FTZ R38, R21, R31, R38 ;  /* 0x0000001f15267223 */ /* 0x000fe20000010026 */
[----:B----4-:R-:W-:Y:S02]  /*6260*/  HADD2.F32 R33, -RZ, R15.H1_H1 ;  /* 0x3000000fff217230 */ /* 0x010fe40000004100 */
[----:B------:R-:W-:Y:S02]  /*6270*/  HADD2.F32 R31, -RZ, R14.H1_H1 ;  /* 0x3000000eff1f7230 */ /* 0x000fe40000004100 */
[----:B------:R-:W2:Y:S01]  /*6280*/  LDG.E.128.CONSTANT R12, desc[UR6][R12.64] ;  /* 0x000000060c0c7981 */ /* 0x000ea2000c1e9d00 */
[----:B------:R-:W-:Y:S02]  /*6290*/  HFMA2 R22, R42, R17.H0_H0, -72, -72 ;  /* 0xd480d4802a167431 */ /* 0x000fe40000040011 */
[----:B------:R-:W-:Y:S01]  /*62a0*/  HADD2.F32 R23, -RZ, R23.H1_H1 ;  /* 0x30000017ff177230 */ /* 0x000fe20000004100 */
[----:B---3--:R-:W-:Y:S01]  /*62b0*/  LOP3.LUT R37, R8, 0xf000f, RZ, 0xc0, !PT ;  /* 0x000f000f08257812 */ /* 0x008fe200078ec0ff */
[----:B------:R-:W-:-:S02]  /*62c0*/  HADD2.F32 R35, -RZ, R28.H1_H1 ;  /* 0x3000001cff237230 */ /* 0x000fc40000004100 */
[--C-:B------:R-:W-:Y:S01]  /*62d0*/  HADD2.F32 R32, -RZ, R22.reuse.H0_H0 ;  /* 0x20000016ff207230 */ /* 0x100fe20000004100 */
[----:B------:R-:W-:Y:S01]  /*62e0*/  LOP3.LUT R37, R37, 0x64006400, RZ, 0xfc, !PT ;  /* 0x6400640025257812 */ /* 0x000fe200078efcff */
[----:B------:R-:W-:Y:S01]  /*62f0*/  FFMA.FTZ R28, R23, R31, R34 ;  /* 0x0000001f171c7223 */ /* 0x000fe20000010022 */
[----:B------:R-:W-:Y:S02]  /*6300*/  LOP3.LUT R34, R10, 0xf000f, RZ, 0xc0, !PT ;  /* 0x000f000f0a227812 */ /* 0x000fe400078ec0ff */
[----:B------:R-:W-:Y:S01]  /*6310*/  FFMA.FTZ R40, R21, R32, R40 ;  /* 0x0000002015287223 */ /* 0x000fe20000010028 */
[----:B------:R-:W-:Y:S01]  /*6320*/  FFMA.FTZ R32, R33, R23, R36 ;  /* 0x0000001721207223 */ /* 0x000fe20000010024 */
[----:B------:R-:W-:Y:S01]  /*6330*/  FFMA.FTZ R21, R23, R35, R38 ;  /* 0x0000002317157223 */ /* 0x000fe20000010026 */
[----:B------:R-:W-:Y:S01]  /*6340*/  LOP3.LUT R33, R9, 0xf000f, RZ, 0xc0, !PT ;  /* 0x000f000f09217812 */ /* 0x000fe200078ec0ff */
[----:B------:R-:W-:Y:S01]  /*6350*/  HADD2.F32 R22, -RZ, R22.H1_H1 ;  /* 0x30000016ff167230 */ /* 0x000fe20000004100 */
[----:B------:R-:W-:Y:S01]  /*6360*/  LOP3.LUT R35, R11, 0xf000f, RZ, 0xc0, !PT ;  /* 0x000f000f0b237812 */ /* 0x000fe200078ec0ff */
[----:B------:R-:W-:Y:S01]  /*6370*/  HADD2 R37, R37, -1032, -1032 ;  /* 0xe408e40825257430 */ /* 0x000fe20000000000 */
[----:B------:R-:W-:-:S02]  /*6380*/  LOP3.LUT R33, R33, 0x64006400, RZ, 0xfc, !PT ;  /* 0x6400640021217812 */ /* 0x000fc400078efcff */
[----:B------:R-:W-:Y:S02]  /*6390*/  LOP3.LUT R34, R34, 0x64006400, RZ, 0xfc, !PT ;  /* 0x6400640022227812 */ /* 0x000fe400078efcff */
[----:B------:R-:W-:Y:S01]  /*63a0*/  LOP3.LUT R35, R35, 0x64006400, RZ, 0xfc, !PT ;  /* 0x6400640023237812 */ /* 0x000fe200078efcff */
[----:B------:R-:W-:Y:S01]  /*63b0*/  FFMA.FTZ R31, R23, R22, R40 ;  /* 0x00000016171f7223 */ /* 0x000fe20000010028 */
[--C-:B------:R-:W-:Y:S02]  /*63c0*/  HADD2.F32 R23, -RZ, R37.reuse.H0_H0 ;  /* 0x20000025ff177230 */ /* 0x100fe40000004100 */
[----:B------:R-:W-:Y:S02]  /*63d0*/  HADD2 R36, R33, -1032, -1032 ;  /* 0xe408e40821247430 */ /* 0x000fe40000000000 */
[----:B------:R-:W-:Y:S02]  /*63e0*/  HADD2.F32 R39, -RZ, R37.H1_H1 ;  /* 0x30000025ff277230 */ /* 0x000fe40000004100 */
[----:B------:R-:W-:Y:S01]  /*63f0*/  HADD2 R37, R34, -1032, -1032 ;  /* 0xe408e40822257430 */ /* 0x000fe20000000000 */
[----:B------:R-:W-:Y:S01]  /*6400*/  LOP3.LUT R38, R8, 0xf000f0, RZ, 0xc0, !PT ;  /* 0x00f000f008267812 */ /* 0x000fe200078ec0ff */
[----:B------:R-:W-:-:S02]  /*6410*/  HADD2 R34, R35, -1032, -1032 ;  /* 0xe408e40823227430 */ /* 0x000fc40000000000 */
[--C-:B0-----:R-:W-:Y:S02]  /*6420*/  HADD2.F32 R22, -RZ, R18.reuse.H0_H0 ;  /* 0x20000012ff167230 */ /* 0x101fe40000004100 */
[----:B------:R-:W-:Y:S01]  /*6430*/  HADD2.F32 R18, -RZ, R18.H1_H1 ;  /* 0x30000012ff127230 */ /* 0x000fe20000004100 */
[----:B------:R-:W-:Y:S01]  /*6440*/  LOP3.LUT R38, R38, 0x64006400, RZ, 0xfc, !PT ;  /* 0x6400640026267812 */ /* 0x000fe200078efcff */
[----:B------:R-:W-:Y:S02]  /*6450*/  HADD2.F32 R41, -RZ, R36.H0_H0 ;  /* 0x20000024ff297230 */ /* 0x000fe40000004100 */
[----:B------:R-:W-:Y:S01]  /*6460*/  FFMA.FTZ R40, R23, R22, RZ ;  /* 0x0000001617287223 */ /* 0x000fe200000100ff */
[----:B------:R-:W-:Y:S02]  /*6470*/  HADD2.F32 R35, -RZ, R37.H0_H0 ;  /* 0x20000025ff237230 */ /* 0x000fe40000004100 */
[----:B------:R-:W-:Y:S02]  /*6480*/  HADD2.F32 R33, -RZ, R34.H0_H0 ;  /* 0x20000022ff217230 */ /* 0x000fe40000004100 */
[----:B------:R-:W-:Y:S01]  /*6490*/  FFMA.FTZ R41, R22, R41, RZ ;  /* 0x0000002916297223 */ /* 0x000fe200000100ff */
[----:B------:R-:W-:-:S02]  /*64a0*/  HADD2.F32 R36, -RZ, R36.H1_H1 ;  /* 0x30000024ff247230 */ /* 0x000fc40000004100 */
[----:B------:R-:W-:Y:S01]  /*64b0*/  FFMA.FTZ R23, R39, R18, R40 ;  /* 0x0000001227177223 */ /* 0x000fe20000010028 */
[C---:B------:R-:W-:Y:S01]  /*64c0*/  FFMA.FTZ R35, R22.reuse, R35, RZ ;  /* 0x0000002316237223 */ /* 0x040fe200000100ff */
[----:B------:R-:W-:Y:S01]  /*64d0*/  FFMA.FTZ R33, R22, R33, RZ ;  /* 0x0000002116217223 */ /* 0x000fe200000100ff */
[----:B------:R-:W-:Y:S01]  /*64e0*/  HFMA2 R39, R38, R17.H0_H0, -72, -72 ;  /* 0xd480d48026277431 */ /* 0x000fe20000040011 */
[----:B------:R-:W-:Y:S01]  /*64f0*/  LOP3.LUT R22, R9, 0xf000f0, RZ, 0xc0, !PT ;  /* 0x00f000f009167812 */ /* 0x000fe200078ec0ff */
[----:B------:R-:W-:Y:S01]  /*6500*/  FFMA.FTZ R41, R18, R36, R41 ;  /* 0x0000002412297223 */ /* 0x000fe20000010029 */
[----:B------:R-:W-:Y:S02]  /*6510*/  HADD2.F32 R37, -RZ, R37.H1_H1 ;  /* 0x30000025ff257230 */ /* 0x000fe40000004100 */
[----:B------:R-:W-:Y:S01]  /*6520*/  HADD2.F32 R36, -RZ, R34.H1_H1 ;  /* 0x30000022ff247230 */ /* 0x000fe20000004100 */
[----:B------:R-:W-:Y:S01]  /*6530*/  LOP3.LUT R22, R22, 0x64006400, RZ, 0xfc, !PT ;  /* 0x6400640016167812 */ /* 0x000fe200078efcff */
[----:B------:R-:W-:-:S02]  /*6540*/  HADD2.F32 R38, -RZ, R19.H0_H0 ;  /* 0x20000013ff267230 */ /* 0x000fc40000004100 */
[----:B------:R-:W-:Y:S02]  /*6550*/  HADD2.F32 R34, -RZ, R39.H0_H0 ;  /* 0x20000027ff227230 */ /* 0x000fe40000004100 */
[C---:B------:R-:W-:Y:S01]  /*6560*/  FFMA.FTZ R37, R18.reuse, R37, R35 ;  /* 0x0000002512257223 */ /* 0x040fe20000010023 */
[----:B------:R-:W-:Y:S01]  /*6570*/  FFMA.FTZ R33, R18, R36, R33 ;  /* 0x0000002412217223 */ /* 0x000fe20000010021 */
[----:B------:R-:W-:Y:S01]  /*6580*/  HFMA2 R35, R22, R17.H0_H0, -72, -72 ;  /* 0xd480d48016237431 */ /* 0x000fe20000040011 */
[----:B------:R-:W-:Y:S01]  /*6590*/  LOP3.LUT R18, R10, 0xf000f0, RZ, 0xc0, !PT ;  /* 0x00f000f00a127812 */ /* 0x000fe200078ec0ff */
[----:B------:R-:W-:Y:S01]  /*65a0*/  FFMA.FTZ R34, R34, R38, R23 ;  /* 0x0000002622227223 */ /* 0x000fe20000010017 */
[----:B------:R-:W-:Y:S01]  /*65b0*/  LOP3.LUT R40, R11, 0xf000f0, RZ, 0xc0, !PT ;  /* 0x00f000f00b287812 */ /* 0x000fe200078ec0ff */
[----:B------:R-:W0:Y:S01]  /*65c0*/  LDS.64 R22, [UR4+0x18] ;  /* 0x00001804ff167984 */ /* 0x000e220008000a00 */
[----:B------:R-:W-:Y:S02]  /*65d0*/  LOP3.LUT R36, R18, 0x64006400, RZ, 0xfc, !PT ;  /* 0x6400640012247812 */ /* 0x000fe400078efcff */
[----:B------:R-:W-:Y:S01]  /*65e0*/  LOP3.LUT R40, R40, 0x64006400, RZ, 0xfc, !PT ;  /* 0x6400640028287812 */ /* 0x000fe200078efcff */
[----:B------:R-:W-:-:S02]  /*65f0*/  HADD2.F32 R18, -RZ, R35.H0_H0 ;  /* 0x20000023ff127230 */ /* 0x000fc40000004100 */
[-C--:B------:R-:W-:Y:S02]  /*6600*/  HFMA2 R36, R36, R17.reuse.H0_H0, -72, -72 ;  /* 0xd480d48024247431 */ /* 0x080fe40000040011 */
[----:B------:R-:W-:Y:S02]  /*6610*/  HFMA2 R40, R40, R17.H0_H0, -72, -72 ;  /* 0xd480d48028287431 */ /* 0x000fe40000040011 */
[C---:B------:R-:W-:Y:S01]  /*6620*/  FFMA.FTZ R18, R38.reuse, R18, R41 ;  /* 0x0000001226127223 */ /* 0x040fe20000010029 */
[----:B------:R-:W-:Y:S02]  /*6630*/  HADD2.F32 R41, -RZ, R36.H0_H0 ;  /* 0x20000024ff297230 */ /* 0x000fe40000004100 */
[----:B------:R-:W-:Y:S02]  /*6640*/  HADD2.F32 R42, -RZ, R40.H0_H0 ;  /* 0x20000028ff2a7230 */ /* 0x000fe40000004100 */
[----:B------:R-:W-:Y:S02]  /*6650*/  HADD2.F32 R19, -RZ, R19.H1_H1 ;  /* 0x30000013ff137230 */ /* 0x000fe40000004100 */
[----:B------:R-:W-:Y:S01]  /*6660*/  FFMA.FTZ R44, R38, R41, R37 ;  /* 0x00000029262c7223 */ /* 0x000fe20000010025 */
[----:B------:R-:W-:-:S02]  /*6670*/  HADD2.F32 R39, -RZ, R39.H1_H1 ;  /* 0x30000027ff277230 */ /* 0x000fc40000004100 */
[----:B------:R-:W-:Y:S01]  /*6680*/  FFMA.FTZ R42, R38, R42, R33 ;  /* 0x0000002a262a7223 */ /* 0x000fe20000010021 */
[----:B------:R-:W-:Y:S02]  /*6690*/  HADD2.F32 R35, -RZ, R35.H1_H1 ;  /* 0x30000023ff237230 */ /* 0x000fe40000004100 */
[----:B------:R-:W-:Y:S02]  /*66a0*/  HADD2.F32 R33, -RZ, R36.H1_H1 ;  /* 0x30000024ff217230 */ /* 0x000fe40000004100 */
[----:B------:R-:W-:Y:S01]  /*66b0*/  HADD2.F32 R37, -RZ, R40.H1_H1 ;  /* 0x30000028ff257230 */ /* 0x000fe20000004100 */
[----:B------:R-:W-:Y:S02]  /*66c0*/  SHF.R.U32.HI R8, RZ, 0x8, R8 ;  /* 0x00000008ff087819 */ /* 0x000fe40000011608 */
[----:B------:R-:W-:Y:S02]  /*66d0*/  SHF.R.U32.HI R9, RZ, 0x8, R9 ;  /* 0x00000008ff097819 */ /* 0x000fe40000011609 */
[----:B------:R-:W-:Y:S01]  /*66e0*/  SHF.R.U32.HI R10, RZ, 0x8, R10 ;  /* 0x00000008ff0a7819 */ /* 0x000fe2000001160a */
[----:B------:R-:W-:Y:S01]  /*66f0*/  FFMA.FTZ R34, R39, R19, R34 ;  /* 0x0000001327227223 */ /* 0x000fe20000010022 */
[----:B------:R-:W-:Y:S01]  /*6700*/  SHF.R.U32.HI R11, RZ, 0x8, R11 ;  /* 0x00000008ff0b7819 */ /* 0x000fe2000001160b */
[C---:B------:R-:W-:Y:S01]  /*6710*/  FFMA.FTZ R18, R19.reuse, R35, R18 ;  /* 0x0000002313127223 */ /* 0x040fe20000010012 */
[C---:B------:R-:W-:Y:S01]  /*6720*/  FFMA.FTZ R33, R19.reuse, R33, R44 ;  /* 0x0000002113217223 */ /* 0x040fe2000001002c */
[----:B------:R-:W-:Y:S01]  /*6730*/  FFMA.FTZ R37, R19, R37, R42 ;  /* 0x0000002513257223 */ /* 0x000fe2000001002a */
        /* <DEDUP_REMOVED lines=11> */
[----:B------:R-:W-:Y:S01]  /*67f0*/  HADD2 R36, R40, -1032, -1032 ;  /* 0xe408e40828247430 */ /* 0x000fe20000000000 */
[----:B------:R-:W-:Y:S01]  /*6800*/  LOP3.LUT R8, R8, 0xf000f0, RZ, 0xc0, !PT ;  /* 0x00f000f008087812 */ /* 0x000fe200078ec0ff */
[----:B0-----:R-:W-:Y:S02]  /*6810*/  HADD2.F32 R35, -RZ, R22.H0_H0 ;  /* 0x20000016ff237230 */ /* 0x001fe40000004100 */
[----:B------:R-:W-:-:S02]  /*6820*/  HADD2.F32 R41, -RZ, R19.H0_H0 ;  /* 0x20000013ff297230 */ /* 0x000fc40000004100 */
[----:B------:R-:W-:Y:S02]  /*6830*/  HADD2.F32 R40, -RZ, R39.H0_H0 ;  /* 0x20000027ff287230 */ /* 0x000fe40000004100 */
[----:B------:R-:W-:Y:S01]  /*6840*/  HADD2.F32 R42, -RZ, R38.H0_H0 ;  /* 0x20000026ff2a7230 */ /* 0x000fe20000004100 */
[----:B------:R-:W-:Y:S01]  /*6850*/  LOP3.LUT R9, R9, 0xf000f0, RZ, 0xc0, !PT ;  /* 0x00f000f009097812 */ /* 0x000fe200078ec0ff */
[----:B------:R-:W-:Y:S01]  /*6860*/  HADD2.F32 R44, -RZ, R36.H0_H0 ;  /* 0x20000024ff2c7230 */ /* 0x000fe20000004100 */
[----:B------:R-:W-:Y:S02]  /*6870*/  LOP3.LUT R10, R10, 0xf000f0, RZ, 0xc0, !PT ;  /* 0x00f000f00a0a7812 */ /* 0x000fe400078ec0ff */
[----:B------:R-:W-:Y:S01]  /*6880*/  LOP3.LUT R8, R8, 0x64006400, RZ, 0xfc, !PT ;  /* 0x6400640008087812 */ /* 0x000fe200078efcff */
[----:B------:R-:W-:Y:S01]  /*6890*/  FFMA.FTZ R34, R41, R35, R34 ;  /* 0x0000002329227223 */ /* 0x000fe20000010022 */
[----:B------:R-:W-:Y:S01]  /*68a0*/  LOP3.LUT R11, R11, 0xf000f0, RZ, 0xc0, !PT ;  /* 0x00f000f00b0b7812 */ /* 0x000fe200078ec0ff */
[C---:B------:R-:W-:Y:S01]  /*68b0*/  FFMA.FTZ R18, R35.reuse, R40, R18 ;  /* 0x0000002823127223 */ /* 0x040fe20000010012 */
[----:B------:R-:W-:Y:S01]  /*68c0*/  FFMA.FTZ R33, R35, R42, R33 ;  /* 0x0000002a23217223 */ /* 0x000fe20000010021 */
[----:B------:R-:W-:-:S02]  /*68d0*/  HADD2.F32 R41, -RZ, R19.H1_H1 ;  /* 0x30000013ff297230 */ /* 0x000fc40000004100 */
[----:B------:R-:W-:Y:S01]  /*68e0*/  FFMA.FTZ R37, R35, R44, R37 ;  /* 0x0000002c23257223 */ /* 0x000fe20000010025 */
[----:B------:R-:W-:Y:S01]  /*68f0*/  HADD2.F32 R19, -RZ, R22.H1_H1 ;  /* 0x30000016ff137230 */ /* 0x000fe20000004100 */
[----:B------:R-:W-:Y:S01]  /*6900*/  LOP3.LUT R40, R9, 0x64006400, RZ, 0xfc, !PT ;  /* 0x6400640009287812 */ /* 0x000fe200078efcff */
[----:B------:R-:W-:Y:S01]  /*6910*/  HADD2.F32 R39, -RZ, R39.H1_H1 ;  /* 0x30000027ff277230 */ /* 0x000fe20000004100 */
[----:B------:R-:W-:Y:S01]  /*6920*/  LOP3.LUT R42, R10, 0x64006400, RZ, 0xfc, !PT ;  /* 0x640064000a2a7812 */ /* 0x000fe200078efcff */
[----:B------:R-:W-:Y:S01]  /*6930*/  HADD2.F32 R38, -RZ, R38.H1_H1 ;  /* 0x30000026ff267230 */ /* 0x000fe20000004100 */
[----:B------:R-:W-:Y:S01]  /*6940*/  LOP3.LUT R44, R11, 0x64006400, RZ, 0xfc, !PT ;  /* 0x640064000b2c7812 */ /* 0x000fe200078efcff */
[----:B------:R-:W-:Y:S02]  /*6950*/  HADD2.F32 R36, -RZ, R36.H1_H1 ;  /* 0x30000024ff247230 */ /* 0x000fe40000004100 */
[-C--:B------:R-:W-:Y:S02]  /*6960*/  HFMA2 R10, R8, R17.reuse.H0_H0, -72, -72 ;  /* 0xd480d480080a7431 */ /* 0x080fe40000040011 */
[----:B------:R-:W-:Y:S01]  /*6970*/  FFMA.FTZ R34, R41, R19, R34 ;  /* 0x0000001329227223 */ /* 0x000fe20000010022 */
[C---:B------:R-:W-:Y:S01]  /*6980*/  FFMA.FTZ R18, R19.reuse, R39, R18 ;  /* 0x0000002713127223 */ /* 0x040fe20000010012 */
[----:B------:R-:W-:Y:S01]  /*6990*/  FFMA.FTZ R38, R19, R38, R33 ;  /* 0x0000002613267223 */ /* 0x000fe20000010021 */
[----:B------:R-:W-:-:S02]  /*69a0*/  HFMA2 R8, R40, R17.H0_H0, -72, -72 ;  /* 0xd480d48028087431 */ /* 0x000fc40000040011 */
[----:B------:R-:W-:Y:S01]  /*69b0*/  FFMA.FTZ R36, R19, R36, R37 ;  /* 0x0000002413247223 */ /* 0x000fe20000010025 */
[--C-:B------:R-:W-:Y:S02]  /*69c0*/  HADD2.F32 R35, -RZ, R23.reuse.H0_H0 ;  /* 0x20000017ff237230 */ /* 0x100fe40000004100 */
[-C--:B------:R-:W-:Y:S02]  /*69d0*/  HFMA2 R11, R44, R17.reuse.H0_H0, -72, -72 ;  /* 0xd480d4802c0b7431 */ /* 0x080fe40000040011 */
[----:B------:R-:W-:Y:S02]  /*69e0*/  HADD2.F32 R19, -RZ, R10.H0_H0 ;  /* 0x2000000aff137230 */ /* 0x000fe40000004100 */
[----:B------:R-:W-:Y:S02]  /*69f0*/  HFMA2 R9, R42, R17.H0_H0, -72, -72 ;  /* 0xd480d4802a097431 */ /* 0x000fe40000040011 */
[----:B------:R-:W-:Y:S02]  /*6a00*/  HADD2.F32 R22, -RZ, R23.H1_H1 ;  /* 0x30000017ff167230 */ /* 0x000fe40000004100 */
[----:B------:R-:W-:-:S02]  /*6a10*/  HADD2.F32 R33, -RZ, R8.H0_H0 ;  /* 0x20000008ff217230 */ /* 0x000fc40000004100 */
[----:B------:R-:W-:Y:S02]  /*6a20*/  HADD2.F32 R23, -RZ, R10.H1_H1 ;  /* 0x3000000aff177230 */ /* 0x000fe40000004100 */
[----:B------:R-:W-:Y:S01]  /*6a30*/  FFMA.FTZ R10, R19, R35, R34 ;  /* 0x00000023130a7223 */ /* 0x000fe20000010022 */
[----:B------:R-:W-:Y:S02]  /*6a40*/  HADD2.F32 R39, -RZ, R11.H0_H0 ;  /* 0x2000000bff277230 */ /* 0x000fe40000004100 */
[----:B------:R-:W-:Y:S01]  /*6a50*/  FFMA.FTZ R33, R35, R33, R18 ;  /* 0x0000002123217223 */ /* 0x000fe20000010012 */
[--C-:B------:R-:W-:Y:S02]  /*6a60*/  HADD2.F32 R37, -RZ, R9.reuse.H0_H0 ;  /* 0x20000009ff257230 */ /* 0x100fe40000004100 */
[----:B------:R-:W-:Y:S01]  /*6a70*/  FFMA.FTZ R10, R23, R22, R10 ;  /* 0x00000016170a7223 */ /* 0x000fe2000001000a */
[----:B------:R-:W-:Y:S02]  /*6a80*/  HADD2.F32 R8, -RZ, R8.H1_H1 ;  /* 0x30000008ff087230 */ /* 0x000fe40000004100 */
[----:B------:R-:W-:-:S02]  /*6a90*/  HADD2.F32 R34, -RZ, R9.H1_H1 ;  /* 0x30000009ff227230 */ /* 0x000fc40000004100 */
[C---:B------:R-:W-:Y:S01]  /*6aa0*/  FFMA.FTZ R36, R35.reuse, R39, R36 ;  /* 0x0000002723247223 */ /* 0x040fe20000010024 */
[----:B------:R-:W-:Y:S02]  /*6ab0*/  HADD2.F32 R9, -RZ, R11.H1_H1 ;  /* 0x3000000bff097230 */ /* 0x000fe40000004100 */
[--C-:B------:R-:W-:Y:S02]  /*6ac0*/  HADD2.F32 R23, -RZ, R0.reuse.H0_H0 ;  /* 0x20000000ff177230 */ /* 0x100fe40000004100 */
[----:B------:R-:W-:Y:S02]  /*6ad0*/  HADD2.F32 R19, -RZ, R0.H1_H1 ;  /* 0x30000000ff137230 */ /* 0x000fe40000004100 */
[C---:B------:R-:W-:Y:S01]  /*6ae0*/  FFMA.FTZ R18, R22.reuse, R8, R33 ;  /* 0x0000000816127223 */ /* 0x040fe20000010021 */
[----:B------:R-:W-:Y:S01]  /*6af0*/  FFMA.FTZ R33, R22, R9, R36 ;  /* 0x0000000916217223 */ /* 0x000fe20000010024 */
[----:B------:R-:W-:Y:S01]  /*6b00*/  FFMA.FTZ R37, R35, R37, R38 ;  /* 0x0000002523257223 */ /* 0x000fe20000010026 */
[----:B------:R-:W-:Y:S01]  /*6b10*/  FMUL.FTZ R8, R23, R32 ;  /* 0x0000002017087220 */ /* 0x000fe20000410000 */
[----:B------:R-:W-:-:S02]  /*6b20*/  FMUL.FTZ R9, R19, R28 ;  /* 0x0000001c13097220 */ /* 0x000fc40000410000 */
[----:B------:R-:W-:Y:S02]  /*6b30*/  FFMA.FTZ R11, R22, R34, R37 ;  /* 0x00000022160b7223 */ /* 0x000fe40000010025 */
[----:B------:R-:W-:Y:S02]  /*6b40*/  F2FP.F16.F32.PACK_AB R22, RZ, R8 ;  /* 0x00000008ff16723e */ /* 0x000fe400000000ff */
[----:B------:R-:W-:Y:S02]  /*6b50*/  F2FP.F16.F32.PACK_AB R34, RZ, R9 ;  /* 0x00000009ff22723e */ /* 0x000fe400000000ff */
[----:B------:R-:W0:Y:S01]  /*6b60*/  LDS.64 R8, [UR4+0x20] ;  /* 0x00002004ff087984 */ /* 0x000e220008000a00 */
[--C-:B------:R-:W-:Y:S02]  /*6b70*/  HADD2.F32 R32, -RZ, R2.reuse.H0_H0 ;  /* 0x20000002ff207230 */ /* 0x100fe40000004100 */
[----:B------:R-:W-:Y:S02]  /*6b80*/  HADD2.F32 R28, -RZ, R2.H1_H1 ;  /* 0x30000002ff1c7230 */ /* 0x000fe40000004100 */
[----:B------:R-:W-:Y:S01]  /*6b90*/  FMUL.FTZ R10, R23, R10 ;  /* 0x0000000a170a7220 */ /* 0x000fe20000410000 */
[----:B------:R-:W-:Y:S01]  /*6ba0*/  FMUL.FTZ R18, R19, R18 ;  /* 0x0000001213127220 */ /* 0x000fe20000410000 */
[----:B------:R-:W-:Y:S01]  /*6bb0*/  FMUL.FTZ R21, R32, R21 ;  /* 0x0000001520157220 */ /* 0x000fe20000410000 */
[----:B------:R-:W-:Y:S01]  /*6bc0*/  PRMT R22, R22, 0x5410, R34 ;  /* 0x0000541016167816 */ /* 0x000fe20000000022 */
[----:B------:R-:W-:Y:S01]  /*6bd0*/  FMUL.FTZ R31, R28, R31 ;  /* 0x0000001f1c1f7220 */ /* 0x000fe20000410000 */
[----:B------:R-:W-:-:S02]  /*6be0*/  F2FP.F16.F32.PACK_AB R10, RZ, R10 ;  /* 0x0000000aff0a723e */ /* 0x000fc400000000ff */
[----:B------:R-:W-:Y:S02]  /*6bf0*/  F2FP.F16.F32.PACK_AB R21, RZ, R21 ;  /* 0x00000015ff15723e */ /* 0x000fe400000000ff */
[----:B------:R-:W-:Y:S02]  /*6c00*/  F2FP.F16.F32.PACK_AB R31, RZ, R31 ;  /* 0x0000001fff1f723e */ /* 0x000fe400000000ff */
[----:B------:R-:W-:Y:S01]  /*6c10*/  F2FP.F16.F32.PACK_AB R18, RZ, R18 ;  /* 0x00000012ff12723e */ /* 0x000fe200000000ff */
[----:B------:R-:W-:Y:S01]  /*6c20*/  HFMA2.MMA R25, R22, 1, 1, R25 ;  /* 0x3c003c0016197835 */ /* 0x000fe20000000019 */
[----:B------:R-:W-:Y:S02]  /*6c30*/  PRMT R21, R21, 0x5410, R31 ;  /* 0x0000541015157816 */ /* 0x000fe4000000001f */
[----:B------:R-:W-:Y:S01]  /*6c40*/  PRMT R10, R10, 0x5410, R18 ;  /* 0x000054100a0a7816 */ /* 0x000fe20000000012 */
[----:B------:R-:W-:Y:S01]  /*6c50*/  FMUL.FTZ R11, R32, R11 ;  /* 0x0000000b200b7220 */ /* 0x000fe20000410000 */
[----:B------:R-:W-:Y:S01]  /*6c60*/  FMUL.FTZ R33, R28, R33 ;  /* 0x000000211c217220 */ /* 0x000fe20000410000 */
[----:B------:R-:W-:-:S03]  /*6c70*/  HADD2 R21, R21, R24 ;  /* 0x0000001815157230 */ /* 0x000fc60000000000 */
[----:B------:R-:W-:Y:S01]  /*6c80*/  HFMA2.MMA R24, R10, 1, 1, R25 ;  /* 0x3c003c000a187835 */ /* 0x000fe20000000019 */
[----:B-----5:R-:W-:Y:S02]  /*6c90*/  LOP3.LUT R10, R4, 0xf000f, RZ, 0xc0, !PT ;  /* 0x000f000f040a7812 */ /* 0x020fe400078ec0ff */
[----:B------:R-:W-:Y:S02]  /*6ca0*/  F2FP.F16.F32.PACK_AB R11, RZ, R11 ;  /* 0x0000000bff0b723e */ /* 0x000fe400000000ff */
[----:B------:R-:W-:Y:S02]  /*6cb0*/  F2FP.F16.F32.PACK_AB R33, RZ, R33 ;  /* 0x00000021ff21723e */ /* 0x000fe400000000ff */
[----:B------:R-:W-:Y:S02]  /*6cc0*/  LOP3.LUT R10, R10, 0x64006400, RZ, 0xfc, !PT ;  /* 0x640064000a0a7812 */ /* 0x000fe400078efcff */
[----:B------:R-:W-:Y:S02]  /*6cd0*/  LOP3.LUT R22, R6, 0xf000f, RZ, 0xc0, !PT ;  /* 0x000f000f06167812 */ /* 0x000fe400078ec0ff */
[----:B------:R-:W-:-:S02]  /*6ce0*/  LOP3.LUT R18, R5, 0xf000f, RZ, 0xc0, !PT ;  /* 0x000f000f05127812 */ /* 0x000fc400078ec0ff */
[----:B------:R-:W-:Y:S02]  /*6cf0*/  LOP3.LUT R25, R7, 0xf000f, RZ, 0xc0, !PT ;  /* 0x000f000f07197812 */ /* 0x000fe400078ec0ff */
[----:B------:R-:W-:Y:S01]  /*6d00*/  PRMT R34, R11, 0x5410, R33 ;  /* 0x000054100b227816 */ /* 0x000fe20000000021 */
[----:B------:R-:W-:Y:S01]  /*6d10*/  HADD2 R11, R10, -1032, -1032 ;  /* 0xe408e4080a0b7430 */ /* 0x000fe20000000000 */
[----:B------:R-:W-:Y:S02]  /*6d20*/  LOP3.LUT R22, R22, 0x64006400, RZ, 0xfc, !PT ;  /* 0x6400640016167812 */ /* 0x000fe400078efcff */
[----:B------:R-:W-:Y:S02]  /*6d30*/  LOP3.LUT R18, R18, 0x64006400, RZ, 0xfc, !PT ;  /* 0x6400640012127812 */ /* 0x000fe400078efcff */
[----:B------:R-:W-:Y:S01]  /*6d40*/  LOP3.LUT R31, R25, 0x64006400, RZ, 0xfc, !PT ;  /* 0x64006400191f7812 */ /* 0x000fe200078efcff */
[----:B------:R-:W-:Y:S01]  /*6d50*/  HFMA2.MMA R21, R34, 1, 1, R21 ;  /* 0x3c003c0022157835 */ /* 0x000fe20000000015 */
[----:B------:R-:W-:-:S02]  /*6d60*/  HADD2 R25, R22, -1032, -1032 ;  /* 0xe408e40816197430 */ /* 0x000fc40000000000 */
[--C-:B------:R-:W-:Y:S02]  /*6d70*/  HADD2.F32 R10, -RZ, R11.reuse.H0_H0 ;  /* 0x2000000bff0a7230 */ /* 0x100fe40000004100 */
[----:B------:R-:W-:Y:S02]  /*6d80*/  HADD2 R34, R18, -1032, -1032 ;  /* 0xe408e40812227430 */ /* 0x000fe40000000000 */
[----:B------:R-:W-:Y:S02]  /*6d90*/  HADD2.F32 R39, -RZ, R11.H1_H1 ;  /* 0x3000000bff277230 */ /* 0x000fe40000004100 */
[----:B------:R-:W-:Y:S02]  /*6da0*/  HADD2 R31, R31, -1032, -1032 ;  /* 0xe408e4081f1f7430 */ /* 0x000fe40000000000 */
[----:B0-----:R-:W-:Y:S02]  /*6db0*/  HADD2.F32 R11, -RZ, R8.H0_H0 ;  /* 0x20000008ff0b7230 */ /* 0x001fe40000004100 */
[----:B------:R-:W-:-:S02]  /*6dc0*/  HADD2.F32 R18, -RZ, R25.H0_H0 ;  /* 0x20000019ff127230 */ /* 0x000fc40000004100 */
[----:B------:R-:W-:Y:S02]  /*6dd0*/  HADD2.F32 R36, -RZ, R34.H0_H0 ;  /* 0x20000022ff247230 */ /* 0x000fe40000004100 */
[----:B------:R-:W-:Y:S01]  /*6de0*/  FFMA.FTZ R10, R10, R11, RZ ;  /* 0x0000000b0a0a7223 */ /* 0x000fe200000100ff */
[----:B------:R-:W-:Y:S02]  /*6df0*/  HADD2.F32 R22, -RZ, R31.H0_H0 ;  /* 0x2000001fff167230 */ /* 0x000fe40000004100 */
[----:B------:R-:W-:Y:S02]  /*6e00*/  HADD2.F32 R8, -RZ, R8.H1_H1 ;  /* 0x30000008ff087230 */ /* 0x000fe40000004100 */
[C---:B------:R-:W-:Y:S01]  /*6e10*/  FFMA.FTZ R35, R11.reuse, R18, RZ ;  /* 0x000000120b237223 */ /* 0x040fe200000100ff */
[C---:B------:R-:W-:Y:S01]  /*6e20*/  FFMA.FTZ R33, R11.reuse, R36, RZ ;  /* 0x000000240b217223 */ /* 0x040fe200000100ff */
[----:B------:R-:W-:Y:S01]  /*6e30*/  FFMA.FTZ R37, R11, R22, RZ ;  /* 0x000000160b257223 */ /* 0x000fe200000100ff */
[----:B------:R-:W-:Y:S01]  /*6e40*/  FFMA.FTZ R18, R39, R8, R10 ;  /* 0x0000000827127223 */ /* 0x000fe2000001000a */
[----:B------:R-:W-:Y:S01]  /*6e50*/  LOP3.LUT R22, R4, 0xf000f0, RZ, 0xc0, !PT ;  /* 0x00f000f004167812 */ /* 0x000fe200078ec0ff */
[----:B------:R-:W0:Y:S01]  /*6e60*/  LDS.64 R10, [UR4+0x28] ;  /* 0x00002804ff0a7984 */ /* 0x000e220008000a00 */
[----:B------:R-:W-:Y:S01]  /*6e70*/  LOP3.LUT R36, R5, 0xf000f0, RZ, 0xc0, !PT ;  /* 0x00f000f005247812 */ /* 0x000fe200078ec0ff */
[----:B------:R-:W-:Y:S01]  /*6e80*/  HADD2.F32 R34, -RZ, R34.H1_H1 ;  /* 0x30000022ff227230 */ /* 0x000fe20000004100 */
[----:B------:R-:W-:Y:S01]  /*6e90*/  LOP3.LUT R39, R6, 0xf000f0, RZ, 0xc0, !PT ;  /* 0x00f000f006277812 */ /* 0x000fe200078ec0ff */
[----:B------:R-:W-:Y:S01]  /*6ea0*/  HADD2.F32 R25, -RZ, R25.H1_H1 ;  /* 0x30000019ff197230 */ /* 0x000fe20000004100 */
[----:B------:R-:W-:Y:S01]  /*6eb0*/  LOP3.LUT R22, R22, 0x64006400, RZ, 0xfc, !PT ;  /* 0x6400640016167812 */ /* 0x000fe200078efcff */
[----:B------:R-:W-:Y:S01]  /*6ec0*/  HADD2.F32 R40, -RZ, R31.H1_H1 ;  /* 0x3000001fff287230 */ /* 0x000fe20000004100 */
[----:B------:R-:W-:Y:S01]  /*6ed0*/  LOP3.LUT R36, R36, 0x64006400, RZ, 0xfc, !PT ;  /* 0x6400640024247812 */ /* 0x000fe200078efcff */
[C---:B------:R-:W-:Y:S01]  /*6ee0*/  FFMA.FTZ R33, R8.reuse, R34, R33 ;  /* 0x0000002208217223 */ /* 0x040fe20000010021 */
[----:B------:R-:W-:Y:S01]  /*6ef0*/  LOP3.LUT R38, R7, 0xf000f0, RZ, 0xc0, !PT ;  /* 0x00f000f007267812 */ /* 0x000fe200078ec0ff */
[C---:B------:R-:W-:Y:S01]  /*6f00*/  FFMA.FTZ R35, R8.reuse, R25, R35 ;  /* 0x0000001908237223 */ /* 0x040fe20000010023 */
[----:B------:R-:W-:Y:S01]  /*6f10*/  LOP3.LUT R34, R39, 0x64006400, RZ, 0xfc, !PT ;  /* 0x6400640027227812 */ /* 0x000fe200078efcff */
[----:B------:R-:W-:Y:S01]  /*6f20*/  FFMA.FTZ R37, R8, R40, R37 ;  /* 0x0000002808257223 */ /* 0x000fe20000010025 */
[-C--:B------:R-:W-:Y:S01]  /*6f30*/  HFMA2 R8, R22, R17.reuse.H0_H0, -72, -72 ;  /* 0xd480d48016087431 */ /* 0x080fe20000040011 */
[----:B------:R-:W-:Y:S01]  /*6f40*/  LOP3.LUT R38, R38, 0x64006400, RZ, 0xfc, !PT ;  /* 0x6400640026267812 */ /* 0x000fe200078efcff */
[----:B------:R-:W-:-:S02]  /*6f50*/  HFMA2 R22, R36, R17.H0_H0, -72, -72 ;  /* 0xd480d48024167431 */ /* 0x000fc40000040011 */
[-C--:B------:R-:W-:Y:S02]  /*6f60*/  HFMA2 R25, R34, R17.reuse.H0_H0, -72, -72 ;  /* 0xd480d48022197431 */ /* 0x080fe40000040011 */
[----:B------:R-:W-:Y:S02]  /*6f70*/  HADD2.F32 R34, -RZ, R9.H0_H0 ;  /* 0x20000009ff227230 */ /* 0x000fe40000004100 */
[----:B------:R-:W-:Y:S02]  /*6f80*/  HFMA2 R31, R38, R17.H0_H0, -72, -72 ;  /* 0xd480d480261f7431 */ /* 0x000fe40000040011 */
[----:B------:R-:W-:Y:S02]  /*6f90*/  HADD2.F32 R40, -RZ, R22.H0_H0 ;  /* 0x20000016ff287230 */ /* 0x000fe40000004100 */
[----:B------:R-:W-:Y:S02]  /*6fa0*/  HADD2.F32 R36, -RZ, R25.H0_H0 ;  /* 0x20000019ff247230 */ /* 0x000fe40000004100 */
[----:B------:R-:W-:-:S02]  /*6fb0*/  HADD2.F32 R39, -RZ, R8.H0_H0 ;  /* 0x20000008ff277230 */ /* 0x000fc40000004100 */
[C---:B------:R-:W-:Y:S01]  /*6fc0*/  FFMA.FTZ R38, R34.reuse, R40, R33 ;  /* 0x0000002822267223 */ /* 0x040fe20000010021 */
[----:B------:R-:W-:Y:S02]  /*6fd0*/  HADD2.F32 R33, -RZ, R31.H0_H0 ;  /* 0x2000001fff217230 */ /* 0x000fe40000004100 */
[C---:B------:R-:W-:Y:S01]  /*6fe0*/  FFMA.FTZ R36, R34.reuse, R36, R35 ;  /* 0x0000002422247223 */ /* 0x040fe20000010023 */
[----:B------:R-:W-:Y:S02]  /*6ff0*/  HADD2.F32 R9, -RZ, R9.H1_H1 ;  /* 0x30000009ff097230 */ /* 0x000fe40000004100 */
[----:B------:R-:W-:Y:S01]  /*7000*/  FFMA.FTZ R18, R39, R34, R18 ;  /* 0x0000002227127223 */ /* 0x000fe20000010012 */
[----:B------:R-:W-:Y:S01]  /*7010*/  HADD2.F32 R35, -RZ, R8.H1_H1 ;  /* 0x30000008ff237230 */ /* 0x000fe20000004100 */
[----:B------:R-:W-:Y:S01]  /*7020*/  SHF.R.U32.HI R6, RZ, 0x8, R6 ;  /* 0x00000008ff067819 */ /* 0x000fe20000011606 */
[----:B------:R-:W-:Y:S02]  /*7030*/  HADD2.F32 R22, -RZ, R22.H1_H1 ;  /* 0x30000016ff167230 */ /* 0x000fe40000004100 */
[----:B------:R-:W-:Y:S01]  /*7040*/  FFMA.FTZ R33, R34, R33, R37 ;  /* 0x0000002122217223 */ /* 0x000fe20000010025 */
[----:B------:R-:W-:-:S02]  /*7050*/  HADD2.F32 R25, -RZ, R25.H1_H1 ;  /* 0x30000019ff197230 */ /* 0x000fc40000004100 */
[----:B------:R-:W-:Y:S01]  /*7060*/  HADD2.F32 R8, -RZ, R31.H1_H1 ;  /* 0x3000001fff087230 */ /* 0x000fe20000004100 */
[----:B------:R-:W-:Y:S02]  /*7070*/  SHF.R.U32.HI R4, RZ, 0x8, R4 ;  /* 0x00000008ff047819 */ /* 0x000fe40000011604 */
[----:B------:R-:W-:Y:S02]  /*7080*/  SHF.R.U32.HI R5, RZ, 0x8, R5 ;  /* 0x00000008ff057819 */ /* 0x000fe40000011605 */
[----:B------:R-:W-:Y:S01]  /*7090*/  SHF.R.U32.HI R7, RZ, 0x8, R7 ;  /* 0x00000008ff077819 */ /* 0x000fe20000011607 */
[----:B------:R-:W-:Y:S01]  /*70a0*/  FFMA.FTZ R35, R35, R9, R18 ;  /* 0x0000000923237223 */ /* 0x000fe20000010012 */
        /* <DEDUP_REMOVED lines=11> */
[--C-:B0-----:R-:W-:Y:S02]  /*7160*/  HADD2.F32 R34, -RZ, R10.reuse.H0_H0 ;  /* 0x2000000aff227230 */ /* 0x101fe40000004100 */
[----:B------:R-:W-:Y:S02]  /*7170*/  HADD2 R31, R18, -1032, -1032 ;  /* 0xe408e408121f7430 */ /* 0x000fe40000000000 */
[----:B------:R-:W-:Y:S02]  /*7180*/  HADD2.F32 R22, -RZ, R10.H1_H1 ;  /* 0x3000000aff167230 */ /* 0x000fe40000004100 */
[----:B------:R-:W-:Y:S02]  /*7190*/  HADD2 R36, R8, -1032, -1032 ;  /* 0xe408e40808247430 */ /* 0x000fe40000000000 */
[----:B------:R-:W-:Y:S02]  /*71a0*/  HADD2 R10, R9, -1032, -1032 ;  /* 0xe408e408090a7430 */ /* 0x000fe40000000000 */
[----:B------:R-:W-:-:S02]  /*71b0*/  HADD2 R18, R38, -1032, -1032 ;  /* 0xe408e40826127430 */ /* 0x000fc40000000000 */
[----:B------:R-:W-:Y:S02]  /*71c0*/  HADD2.F32 R42, -RZ, R36.H0_H0 ;  /* 0x20000024ff2a7230 */ /* 0x000fe40000004100 */
[----:B------:R-:W-:Y:S02]  /*71d0*/  HADD2.F32 R39, -RZ, R10.H0_H0 ;  /* 0x2000000aff277230 */ /* 0x000fe40000004100 */
[----:B------:R-:W-:Y:S02]  /*71e0*/  HADD2.F32 R40, -RZ, R31.H0_H0 ;  /* 0x2000001fff287230 */ /* 0x000fe40000004100 */
[----:B------:R-:W-:Y:S02]  /*71f0*/  HADD2.F32 R38, -RZ, R18.H0_H0 ;  /* 0x20000012ff267230 */ /* 0x000fe40000004100 */
[----:B------:R-:W-:Y:S01]  /*7200*/  FFMA.FTZ R35, R42, R34, R35 ;  /* 0x000000222a237223 */ /* 0x000fe20000010023 */
[--C-:B------:R-:W-:Y:S02]  /*7210*/  HADD2.F32 R8, -RZ, R11.reuse.H0_H0 ;  /* 0x2000000bff087230 */ /* 0x100fe40000004100 */
[----:B------:R-:W-:Y:S01]  /*7220*/  FFMA.FTZ R37, R34, R39, R37 ;  /* 0x0000002722257223 */ /* 0x000fe20000010025 */
[----:B------:R-:W-:-:S02]  /*7230*/  HADD2.F32 R9, -RZ, R11.H1_H1 ;  /* 0x3000000bff097230 */ /* 0x000fc40000004100 */
[C---:B------:R-:W-:Y:S01]  /*7240*/  FFMA.FTZ R11, R34.reuse, R40, R25 ;  /* 0x00000028220b7223 */ /* 0x040fe20000010019 */
[----:B------:R-:W-:Y:S01]  /*7250*/  FFMA.FTZ R33, R34, R38, R33 ;  /* 0x0000002622217223 */ /* 0x000fe20000010021 */
[----:B------:R-:W-:Y:S01]  /*7260*/  HADD2.F32 R34, -RZ, R10.H1_H1 ;  /* 0x3000000aff227230 */ /* 0x000fe20000004100 */
[----:B------:R-:W-:Y:S01]  /*7270*/  LOP3.LUT R10, R5, 0xf000f0, RZ, 0xc0, !PT ;  /* 0x00f000f0050a7812 */ /* 0x000fe200078ec0ff */
[----:B------:R-:W-:Y:S01]  /*7280*/  HADD2.F32 R38, -RZ, R31.H1_H1 ;  /* 0x3000001fff267230 */ /* 0x000fe20000004100 */
[----:B------:R-:W-:Y:S02]  /*7290*/  LOP3.LUT R4, R4, 0xf000f0, RZ, 0xc0, !PT ;  /* 0x00f000f004047812 */ /* 0x000fe400078ec0ff */
[----:B------:R-:W-:Y:S01]  /*72a0*/  FFMA.FTZ R37, R22, R34, R37 ;  /* 0x0000002216257223 */ /* 0x000fe20000010025 */
[----:B------:R-:W-:Y:S01]  /*72b0*/  LOP3.LUT R34, R10, 0x64006400, RZ, 0xfc, !PT ;  /* 0x640064000a227812 */ /* 0x000fe200078efcff */
[----:B------:R-:W-:Y:S02]  /*72c0*/  FFMA.FTZ R5, R22, R38, R11 ;  /* 0x0000002616057223 */ /* 0x000fe4000001000b */
[----:B------:R-:W0:Y:S01]  /*72d0*/  LDS.64 R10, [UR4+0x30] ;  /* 0x00003004ff0a7984 */ /* 0x000e220008000a00 */
[----:B------:R-:W-:-:S02]  /*72e0*/  LOP3.LUT R4, R4, 0x64006400, RZ, 0xfc, !PT ;  /* 0x6400640004047812 */ /* 0x000fc400078efcff */
[----:B------:R-:W-:Y:S01]  /*72f0*/  LOP3.LUT R31, R6, 0xf000f0, RZ, 0xc0, !PT ;  /* 0x00f000f0061f7812 */ /* 0x000fe200078ec0ff */
[----:B------:R-:W-:Y:S02]  /*7300*/  HADD2.F32 R36, -RZ, R36.H1_H1 ;  /* 0x30000024ff247230 */ /* 0x000fe40000004100 */
[-C--:B------:R-:W-:Y:S02]  /*7310*/  HFMA2 R6, R4, R17.reuse.H0_H0, -72, -72 ;  /* 0xd480d48004067431 */ /* 0x080fe40000040011 */
[-C--:B------:R-:W-:Y:S01]  /*7320*/  HFMA2 R4, R34, R17.reuse.H0_H0, -72, -72 ;  /* 0xd480d48022047431 */ /* 0x080fe20000040011 */
[----:B------:R-:W-:Y:S01]  /*7330*/  LOP3.LUT R34, R31, 0x64006400, RZ, 0xfc, !PT ;  /* 0x640064001f227812 */ /* 0x000fe200078efcff */
[----:B------:R-:W-:Y:S01]  /*7340*/  FFMA.FTZ R25, R36, R22, R35 ;  /* 0x0000001624197223 */ /* 0x000fe20000010023 */
[----:B------:R-:W-:Y:S01]  /*7350*/  LOP3.LUT R7, R7, 0xf000f0, RZ, 0xc0, !PT ;  /* 0x00f000f007077812 */ /* 0x000fe200078ec0ff */
[----:B------:R-:W-:Y:S02]  /*7360*/  HADD2.F32 R35, -RZ, R18.H1_H1 ;  /* 0x30000012ff237230 */ /* 0x000fe40000004100 */
[----:B------:R-:W-:-:S02]  /*7370*/  HFMA2 R18, R34, R17.H0_H0, -72, -72 ;  /* 0xd480d48022127431 */ /* 0x000fc40000040011 */
[----:B------:R-:W-:Y:S01]  /*7380*/  HADD2.F32 R31, -RZ, R4.H0_H0 ;  /* 0x20000004ff1f7230 */ /* 0x000fe20000004100 */
[----:B------:R-:W-:Y:S01]  /*7390*/  LOP3.LUT R36, R7, 0x64006400, RZ, 0xfc, !PT ;  /* 0x6400640007247812 */ /* 0x000fe200078efcff */
[----:B------:R-:W-:Y:S02]  /*73a0*/  HADD2.F32 R38, -RZ, R6.H0_H0 ;  /* 0x20000006ff267230 */ /* 0x000fe40000004100 */
[----:B------:R-:W-:Y:S01]  /*73b0*/  FFMA.FTZ R33, R22, R35, R33 ;  /* 0x0000002316217223 */ /* 0x000fe20000010021 */
[----:B------:R-:W-:Y:S02]  /*73c0*/  HADD2.F32 R22, -RZ, R18.H0_H0 ;  /* 0x20000012ff167230 */ /* 0x000fe40000004100 */
[----:B------:R-:W-:Y:S01]  /*73d0*/  FFMA.FTZ R34, R8, R31, R37 ;  /* 0x0000001f08227223 */ /* 0x000fe20000010025 */
[----:B------:R-:W-:Y:S02]  /*73e0*/  HADD2.F32 R4, -RZ, R4.H1_H1 ;  /* 0x30000004ff047230 */ /* 0x000fe40000004100 */
[----:B------:R-:W-:-:S02]  /*73f0*/  HFMA2 R7, R36, R17.H0_H0, -72, -72 ;  /* 0xd480d48024077431 */ /* 0x000fc40000040011 */
[----:B------:R-:W-:Y:S02]  /*7400*/  HADD2.F32 R6, -RZ, R6.H1_H1 ;  /* 0x30000006ff067230 */ /* 0x000fe40000004100 */
[----:B------:R-:W-:Y:S01]  /*7410*/  FFMA.FTZ R25, R38, R8, R25 ;  /* 0x0000000826197223 */ /* 0x000fe20000010019 */
[----:B------:R-:W-:Y:S02]  /*7420*/  HADD2.F32 R36, -RZ, R18.H1_H1 ;  /* 0x30000012ff247230 */ /* 0x000fe40000004100 */
[----:B------:R-:W-:Y:S01]  /*7430*/  FFMA.FTZ R5, R8, R22, R5 ;  /* 0x0000001608057223 */ /* 0x000fe20000010005 */
[C---:B------:R-:W-:Y:S01]  /*7440*/  FFMA.FTZ R18, R9.reuse, R4, R34 ;  /* 0x0000000409127223 */ /* 0x040fe20000010022 */
[----:B--2---:R-:W-:Y:S01]  /*7450*/  LOP3.LUT R4, R12, 0xf000f, RZ, 0xc0, !PT ;  /* 0x000f000f0c047812 */ /* 0x004fe200078ec0ff */
[----:B------:R-:W-:Y:S01]  /*7460*/  FFMA.FTZ R22, R6, R9, R25 ;  /* 0x0000000906167223 */ /* 0x000fe20000010019 */
[----:B------:R-:W-:Y:S01]  /*7470*/  FFMA.FTZ R25, R9, R36, R5 ;  /* 0x0000002409197223 */ /* 0x000fe20000010005 */
[----:B------:R-:W-:Y:S01]  /*7480*/  HADD2.F32 R38, -RZ, R7.H0_H0 ;  /* 0x20000007ff267230 */ /* 0x000fe20000004100 */
[----:B------:R-:W-:-:S02]  /*7490*/  LOP3.LUT R5, R13, 0xf000f, RZ, 0xc0, !PT ;  /* 0x000f000f0d057812 */ /* 0x000fc400078ec0ff */
[----:B------:R-:W-:Y:S02]  /*74a0*/  LOP3.LUT R31, R15, 0xf000f, RZ, 0xc0, !PT ;  /* 0x000f000f0f1f7812 */ /* 0x000fe400078ec0ff */
[----:B------:R-:W-:Y:S02]  /*74b0*/  LOP3.LUT R4, R4, 0x64006400, RZ, 0xfc, !PT ;  /* 0x6400640004047812 */ /* 0x000fe400078efcff */
[----:B------:R-:W-:Y:S01]  /*74c0*/  LOP3.LUT R6, R14, 0xf000f, RZ, 0xc0, !PT ;  /* 0x000f000f0e067812 */ /* 0x000fe200078ec0ff */
[----:B------:R-:W-:Y:S01]  /*74d0*/  HADD2.F32 R7, -RZ, R7.H1_H1 ;  /* 0x30000007ff077230 */ /* 0x000fe20000004100 */
[----:B------:R-:W-:Y:S01]  /*74e0*/  LOP3.LUT R34, R5, 0x64006400, RZ, 0xfc, !PT ;  /* 0x6400640005227812 */ /* 0x000fe200078efcff */
[----:B------:R-:W-:Y:S01]  /*74f0*/  FFMA.FTZ R8, R8, R38, R33 ;  /* 0x0000002608087223 */ /* 0x000fe20000010021 */
[----:B------:R-:W-:Y:S01]  /*7500*/  LOP3.LUT R31, R31, 0x64006400, RZ, 0xfc, !PT ;  /* 0x640064001f1f7812 */ /* 0x000fe200078efcff */
[----:B------:R-:W-:Y:S01]  /*7510*/  HADD2 R5, R4, -1032, -1032 ;  /* 0xe408e40804057430 */ /* 0x000fe20000000000 */
[----:B------:R-:W-:Y:S01]  /*7520*/  LOP3.LUT R6, R6, 0x64006400, RZ, 0xfc, !PT ;  /* 0x6400640006067812 */ /* 0x000fe200078efcff */
[----:B------:R-:W-:Y:S01]  /*7530*/  FFMA.FTZ R9, R9, R7, R8 ;  /* 0x0000000709097223 */ /* 0x000fe20000010008 */
[----:B------:R-:W-:-:S02]  /*7540*/  HADD2 R34, R34, -1032, -1032 ;  /* 0xe408e40822227430 */ /* 0x000fc40000000000 */
[----:B------:R-:W-:Y:S02]  /*7550*/  HADD2 R31, R31, -1032, -1032 ;  /* 0xe408e4081f1f7430 */ /* 0x000fe40000000000 */
[--C-:B------:R-:W-:Y:S02]  /*7560*/  HADD2.F32 R4, -RZ, R5.reuse.H0_H0 ;  /* 0x20000005ff047230 */ /* 0x100fe40000004100 */
[----:B------:R-:W-:Y:S02]  /*7570*/  HADD2 R7, R6, -1032, -1032 ;  /* 0xe408e40806077430 */ /* 0x000fe40000000000 */
[----:B------:R-:W-:Y:S02]  /*7580*/  HADD2.F32 R39, -RZ, R5.H1_H1 ;  /* 0x30000005ff277230 */ /* 0x000fe40000004100 */
[----:B0-----:R-:W-:Y:S02]  /*7590*/  HADD2.F32 R5, -RZ, R10.H0_H0 ;  /* 0x2000000aff057230 */ /* 0x001fe40000004100 */
[----:B------:R-:W-:-:S02]  /*75a0*/  HADD2.F32 R8, -RZ, R31.H0_H0 ;  /* 0x2000001fff087230 */ /* 0x000fc40000004100 */
[----:B------:R-:W-:Y:S02]  /*75b0*/  HADD2.F32 R36, -RZ, R34.H0_H0 ;  /* 0x20000022ff247230 */ /* 0x000fe40000004100 */
[----:B------:R-:W-:Y:S01]  /*75c0*/  FFMA.FTZ R4, R4, R5, RZ ;  /* 0x0000000504047223 */ /* 0x000fe200000100ff */
[--C-:B------:R-:W-:Y:S02]  /*75d0*/  HADD2.F32 R6, -RZ, R7.reuse.H0_H0 ;  /* 0x20000007ff067230 */ /* 0x100fe40000004100 */
[----:B------:R-:W-:Y:S02]  /*75e0*/  HADD2.F32 R10, -RZ, R10.H1_H1 ;  /* 0x3000000aff0a7230 */ /* 0x000fe40000004100 */
[C---:B------:R-:W-:Y:S01]  /*75f0*/  FFMA.FTZ R37, R5.reuse, R8, RZ ;  /* 0x0000000805257223 */ /* 0x040fe200000100ff */
[C---:B------:R-:W-:Y:S01]  /*7600*/  FFMA.FTZ R33, R5.reuse, R36, RZ ;  /* 0x0000002405217223 */ /* 0x040fe200000100ff */
[----:B------:R-:W-:Y:S01]  /*7610*/  FFMA.FTZ R35, R5, R6, RZ ;  /* 0x0000000605237223 */ /* 0x000fe200000100ff */
[----:B------:R-:W-:Y:S01]  /*7620*/  HADD2.F32 R34, -RZ, R34.H1_H1 ;  /* 0x30000022ff227230 */ /* 0x000fe20000004100 */
[----:B------:R-:W-:Y:S01]  /*7630*/  LOP3.LUT R8, R12, 0xf000f0, RZ, 0xc0, !PT ;  /* 0x00f000f00c087812 */ /* 0x000fe200078ec0ff */
[----:B------:R-:W-:Y:S01]  /*7640*/  FFMA.FTZ R6, R39, R10, R4 ;  /* 0x0000000a27067223 */ /* 0x000fe20000010004 */
[----:B------:R-:W-:Y:S01]  /*7650*/  LOP3.LUT R36, R13, 0xf000f0, RZ, 0xc0, !PT ;  /* 0x00f000f00d247812 */ /* 0x000fe200078ec0ff */
[----:B------:R-:W0:Y:S01]  /*7660*/  LDS.64 R4, [UR4+0x38] ;  /* 0x00003804ff047984 */ /* 0x000e220008000a00 */
[----:B------:R-:W-:Y:S01]  /*7670*/  LOP3.LUT R39, R14, 0xf000f0, RZ, 0xc0, !PT ;  /* 0x00f000f00e277812 */ /* 0x000fe200078ec0ff */
[----:B------:R-:W-:Y:S01]  /*7680*/  HADD2.F32 R7, -RZ, R7.H1_H1 ;  /* 0x30000007ff077230 */ /* 0x000fe20000004100 */
[----:B------:R-:W-:Y:S01]  /*7690*/  LOP3.LUT R8, R8, 0x64006400, RZ, 0xfc, !PT ;  /* 0x6400640008087812 */ /* 0x000fe200078efcff */
[----:B------:R-:W-:Y:S01]  /*76a0*/  FFMA.FTZ R33, R10, R34, R33 ;  /* 0x000000220a217223 */ /* 0x000fe20000010021 */
[----:B------:R-:W-:Y:S01]  /*76b0*/  HADD2.F32 R40, -RZ, R31.H1_H1 ;  /* 0x3000001fff287230 */ /* 0x000fe20000004100 */
[----:B------:R-:W-:-:S02]  /*76c0*/  LOP3.LUT R36, R36, 0x64006400, RZ, 0xfc, !PT ;  /* 0x6400640024247812 */ /* 0x000fc400078efcff */
[----:B------:R-:W-:Y:S01]  /*76d0*/  LOP3.LUT R34, R39, 0x64006400, RZ, 0xfc, !PT ;  /* 0x6400640027227812 */ /* 0x000fe200078efcff */
[C---:B------:R-:W-:Y:S01]  /*76e0*/  FFMA.FTZ R35, R10.reuse, R7, R35 ;  /* 0x000000070a237223 */ /* 0x040fe20000010023 */
[----:B------:R-:W-:Y:S01]  /*76f0*/  LOP3.LUT R38, R15, 0xf000f0, RZ, 0xc0, !PT ;  /* 0x00f000f00f267812 */ /* 0x000fe200078ec0ff */
[-C--:B------:R-:W-:Y:S02]  /*7700*/  HFMA2 R7, R8, R17.reuse.H0_H0, -72, -72 ;  /* 0xd480d48008077431 */ /* 0x080fe40000040011 */
[----:B------:R-:W-:Y:S01]  /*7710*/  FFMA.FTZ R37, R10, R40, R37 ;  /* 0x000000280a257223 */ /* 0x000fe20000010025 */
[-C--:B------:R-:W-:Y:S01]  /*7720*/  HFMA2 R8, R36, R17.reuse.H0_H0, -72, -72 ;  /* 0xd480d48024087431 */ /* 0x080fe20000040011 */
[----:B------:R-:W-:Y:S01]  /*7730*/  LOP3.LUT R38, R38, 0x64006400, RZ, 0xfc, !PT ;  /* 0x6400640026267812 */ /* 0x000fe200078efcff */
[----:B------:R-:W-:Y:S02]  /*7740*/  HFMA2 R10, R34, R17.H0_H0, -72, -72 ;  /* 0xd480d480220a7431 */ /* 0x000fe40000040011 */
[----:B------:R-:W-:-:S02]  /*7750*/  HADD2.F32 R34, -RZ, R11.H0_H0 ;  /* 0x2000000bff227230 */ /* 0x000fc40000004100 */
[----:B------:R-:W-:Y:S02]  /*7760*/  HADD2.F32 R40, -RZ, R8.H0_H0 ;  /* 0x20000008ff287230 */ /* 0x000fe40000004100 */
[----:B------:R-:W-:Y:S02]  /*7770*/  HFMA2 R31, R38, R17.H0_H0, -72, -72 ;  /* 0xd480d480261f7431 */ /* 0x000fe40000040011 */
[----:B------:R-:W-:Y:S02]  /*7780*/  HADD2.F32 R36, -RZ, R10.H0_H0 ;  /* 0x2000000aff247230 */ /* 0x000fe40000004100 */
[----:B------:R-:W-:Y:S02]  /*7790*/  HADD2.F32 R39, -RZ, R7.H0_H0 ;  /* 0x20000007ff277230 */ /* 0x000fe40000004100 */
[C---:B------:R-:W-:Y:S01]  /*77a0*/  FFMA.FTZ R38, R34.reuse, R40, R33 ;  /* 0x0000002822267223 */ /* 0x040fe20000010021 */
[----:B------:R-:W-:Y:S02]  /*77b0*/  HADD2.F32 R11, -RZ, R11.H1_H1 ;  /* 0x3000000bff0b7230 */ /* 0x000fe40000004100 */
[----:B------:R-:W-:Y:S01]  /*77c0*/  FFMA.FTZ R40, R34, R36, R35 ;  /* 0x0000002422287223 */ /* 0x000fe20000010023 */
[----:B------:R-:W-:-:S02]  /*77d0*/  HADD2.F32 R35, -RZ, R31.H0_H0 ;  /* 0x2000001fff237230 */ /* 0x000fc40000004100 */
[----:B------:R-:W-:Y:S01]  /*77e0*/  FFMA.FTZ R6, R39, R34, R6 ;  /* 0x0000002227067223 */ /* 0x000fe20000010006 */
[----:B------:R-:W-:Y:S01]  /*77f0*/  HADD2.F32 R7, -RZ, R7.H1_H1 ;  /* 0x30000007ff077230 */ /* 0x000fe20000004100 */
[----:B------:R-:W-:Y:S01]  /*7800*/  SHF.R.U32.HI R12, RZ, 0x8, R12 ;  /* 0x00000008ff0c7819 */ /* 0x000fe2000001160c */
[----:B------:R-:W-:Y:S01]  /*7810*/  HADD2.F32 R8, -RZ, R8.H1_H1 ;  /* 0x30000008ff087230 */ /* 0x000fe20000004100 */
[----:B------:R-:W-:Y:S01]  /*7820*/  SHF.R.U32.HI R13, RZ, 0x8, R13 ;  /* 0x00000008ff0d7819 */ /* 0x000fe2000001160d */
[----:B------:R-:W-:Y:S01]  /*7830*/  HADD2.F32 R33, -RZ, R10.H1_H1 ;  /* 0x3000000aff217230 */ /* 0x000fe20000004100 */
[----:B------:R-:W-:Y:S01]  /*7840*/  SHF.R.U32.HI R14, RZ, 0x8, R14 ;  /* 0x00000008ff0e7819 */ /* 0x000fe2000001160e */
[----:B------:R-:W-:Y:S01]  /*7850*/  HADD2.F32 R42, -RZ, R31.H1_H1 ;  /* 0x3000001fff2a7230 */ /* 0x000fe20000004100 */
[----:B------:R-:W-:Y:S01]  /*7860*/  SHF.R.U32.HI R15, RZ, 0x8, R15 ;  /* 0x00000008ff0f7819 */ /* 0x000fe2000001160f */
[----:B------:R-:W-:Y:S01]  /*7870*/  FFMA.FTZ R31, R34, R35, R37 ;  /* 0x00000023221f7223 */ /* 0x000fe20000010025 */
[----:B------:R-:W-:Y:S01]  /*7880*/  FFMA.FTZ R36, R7, R11, R6 ;  /* 0x0000000b07247223 */ /* 0x000fe20000010006 */
[----:B------:R-:W-:Y:S01]  /*7890*/  LOP3.LUT R6, R12, 0xf000f, RZ, 0xc0, !PT ;  /* 0x000f000f0c067812 */ /* 0x000fe200078ec0ff */
[----:B------:R-:W-:Y:S01]  /*78a0*/  FFMA.FTZ R34, R11, R8, R38 ;  /* 0x000000080b227223 */ /* 0x000fe20000010026 */
[----:B------:R-:W-:Y:S01]  /*78b0*/  LOP3.LUT R7, R13, 0xf000f, RZ, 0xc0, !PT ;  /* 0x000f000f0d077812 */ /* 0x000fe200078ec0ff */
[C---:B------:R-:W-:Y:S01]  /*78c0*/  FFMA.FTZ R10, R11.reuse, R33, R40 ;  /* 0x000000210b0a7223 */ /* 0x040fe20000010028 */
[----:B------:R-:W-:Y:S01]  /*78d0*/  LOP3.LUT R8, R14, 0xf000f, RZ, 0xc0, !PT ;  /* 0x000f000f0e087812 */ /* 0x000fe200078ec0ff */
[----:B------:R-:W-:Y:S01]  /*78e0*/  FFMA.FTZ R31, R11, R42, R31 ;  /* 0x0000002a0b1f7223 */ /* 0x000fe2000001001f */
        /* <DEDUP_REMOVED lines=9> */
[----:B0-----:R-:W-:Y:S02]  /*7980*/  HADD2.F32 R33, -RZ, R4.H0_H0 ;  /* 0x20000004ff217230 */ /* 0x001fe40000004100 */
[----:B------:R-:W-:Y:S02]  /*7990*/  HADD2.F32 R41, -RZ, R35.H0_H0 ;  /* 0x20000023ff297230 */ /* 0x000fe40000004100 */
[----:B------:R-:W-:Y:S02]  /*79a0*/  HADD2.F32 R37, -RZ, R11.H0_H0 ;  /* 0x2000000bff257230 */ /* 0x000fe40000004100 */
[----:B------:R-:W-:Y:S02]  /*79b0*/  HADD2.F32 R39, -RZ, R8.H0_H0 ;  /* 0x20000008ff277230 */ /* 0x000fe40000004100 */
[----:B------:R-:W-:-:S02]  /*79c0*/  HADD2.F32 R38, -RZ, R6.H0_H0 ;  /* 0x20000006ff267230 */ /* 0x000fc40000004100 */
[----:B------:R-:W-:Y:S01]  /*79d0*/  FFMA.FTZ R41, R41, R33, R36 ;  /* 0x0000002129297223 */ /* 0x000fe20000010024 */
[----:B------:R-:W-:Y:S02]  /*79e0*/  HADD2.F32 R4, -RZ, R4.H1_H1 ;  /* 0x30000004ff047230 */ /* 0x000fe40000004100 */
[C---:B------:R-:W-:Y:S01]  /*79f0*/  FFMA.FTZ R37, R33.reuse, R37, R34 ;  /* 0x0000002521257223 */ /* 0x040fe20000010022 */
[----:B------:R-:W-:Y:S02]  /*7a00*/  HADD2.F32 R11, -RZ, R11.H1_H1 ;  /* 0x3000000bff0b7230 */ /* 0x000fe40000004100 */
[C---:B------:R-:W-:Y:S01]  /*7a10*/  FFMA.FTZ R31, R33.reuse, R38, R31 ;  /* 0x00000026211f7223 */ /* 0x040fe2000001001f */
[----:B------:R-:W-:Y:S02]  /*7a20*/  HADD2.F32 R36, -RZ, R35.H1_H1 ;  /* 0x30000023ff247230 */ /* 0x000fe40000004100 */
[----:B------:R-:W-:Y:S01]  /*7a30*/  FFMA.FTZ R35, R33, R39, R10 ;  /* 0x0000002721237223 */ /* 0x000fe2000001000a */
[----:B------:R-:W-:Y:S01]  /*7a40*/  LOP3.LUT R12, R12, 0xf000f0, RZ, 0xc0, !PT ;  /* 0x00f000f00c0c7812 */ /* 0x000fe200078ec0ff */
[----:B------:R-:W-:Y:S01]  /*7a50*/  HADD2.F32 R33, -RZ, R8.H1_H1 ;  /* 0x30000008ff217230 */ /* 0x000fe20000004100 */
[----:B------:R-:W-:Y:S01]  /*7a60*/  LOP3.LUT R13, R13, 0xf000f0, RZ, 0xc0, !PT ;  /* 0x00f000f00d0d7812 */ /* 0x000fe200078ec0ff */
[----:B------:R-:W-:Y:S01]  /*7a70*/  FFMA.FTZ R8, R4, R11, R37 ;  /* 0x0000000b04087223 */ /* 0x000fe20000010025 */
[----:B------:R-:W-:-:S02]  /*7a80*/  LOP3.LUT R11, R14, 0xf000f0, RZ, 0xc0, !PT ;  /* 0x00f000f00e0b7812 */ /* 0x000fc400078ec0ff */
[----:B------:R-:W-:Y:S02]  /*7a90*/  LOP3.LUT R14, R12, 0x64006400, RZ, 0xfc, !PT ;  /* 0x640064000c0e7812 */ /* 0x000fe400078efcff */
[----:B------:R-:W-:Y:S01]  /*7aa0*/  LOP3.LUT R34, R13, 0x64006400, RZ, 0xfc, !PT ;  /* 0x640064000d227812 */ /* 0x000fe200078efcff */
[----:B------:R-:W-:Y:S01]  /*7ab0*/  FFMA.FTZ R10, R36, R4, R41 ;  /* 0x00000004240a7223 */ /* 0x000fe20000010029 */
[----:B------:R-:W-:Y:S01]  /*7ac0*/  LOP3.LUT R15, R15, 0xf000f0, RZ, 0xc0, !PT ;  /* 0x00f000f00f0f7812 */ /* 0x000fe200078ec0ff */
[-C--:B------:R-:W-:Y:S01]  /*7ad0*/  HFMA2 R13, R14, R17.reuse.H0_H0, -72, -72 ;  /* 0xd480d4800e0d7431 */ /* 0x080fe20000040011 */
[----:B------:R-:W-:Y:S01]  /*7ae0*/  LOP3.LUT R36, R11, 0x64006400, RZ, 0xfc, !PT ;  /* 0x640064000b247812 */ /* 0x000fe200078efcff */
[----:B------:R-:W-:Y:S01]  /*7af0*/  HFMA2 R11, R34, R17.H0_H0, -72, -72 ;  /* 0xd480d480220b7431 */ /* 0x000fe20000040011 */
[----:B------:R-:W-:Y:S01]  /*7b00*/  LOP3.LUT R14, R15, 0x64006400, RZ, 0xfc, !PT ;  /* 0x640064000f0e7812 */ /* 0x000fe200078efcff */
[----:B------:R-:W-:Y:S02]  /*7b10*/  HADD2.F32 R34, -RZ, R6.H1_H1 ;  /* 0x30000006ff227230 */ /* 0x000fe40000004100 */
[----:B------:R-:W-:Y:S01]  /*7b20*/  FFMA.FTZ R12, R4, R33, R35 ;  /* 0x00000021040c7223 */ /* 0x000fe20000010023 */
[----:B------:R-:W-:-:S02]  /*7b30*/  HADD2.F32 R7, -RZ, R5.H0_H0 ;  /* 0x20000005ff077230 */ /* 0x000fc40000004100 */
[-C--:B------:R-:W-:Y:S02]  /*7b40*/  HFMA2 R6, R36, R17.reuse.H0_H0, -72, -72 ;  /* 0xd480d48024067431 */ /* 0x080fe40000040011 */
[----:B------:R-:W-:Y:S02]  /*7b50*/  HADD2.F32 R15, -RZ, R13.H0_H0 ;  /* 0x2000000dff0f7230 */ /* 0x000fe40000004100 */
[----:B------:R-:W-:Y:S02]  /*7b60*/  HFMA2 R17, R14, R17.H0_H0, -72, -72 ;  /* 0xd480d4800e117431 */ /* 0x000fe40000040011 */
[----:B------:R-:W-:Y:S02]  /*7b70*/  HADD2.F32 R33, -RZ, R11.H0_H0 ;  /* 0x2000000bff217230 */ /* 0x000fe40000004100 */
[----:B------:R-:W-:Y:S01]  /*7b80*/  FFMA.FTZ R34, R4, R34, R31 ;  /* 0x0000002204227223 */ /* 0x000fe2000001001f */
[----:B------:R-:W-:Y:S02]  /*7b90*/  HADD2.F32 R31, -RZ, R6.H0_H0 ;  /* 0x20000006ff1f7230 */ /* 0x000fe40000004100 */
[----:B------:R-:W-:Y:S01]  /*7ba0*/  FFMA.FTZ R15, R15, R7, R10 ;  /* 0x000000070f0f7223 */ /* 0x000fe2000001000a */
[----:B------:R-:W-:Y:S01]  /*7bb0*/  FFMA.FTZ R10, R7, R33, R8 ;  /* 0x00000021070a7223 */ /* 0x000fe20000010008 */
[----:B------:R-:W-:-:S02]  /*7bc0*/  HADD2.F32 R33, -RZ, R17.H0_H0 ;  /* 0x20000011ff217230 */ /* 0x000fc40000004100 */
        /* <DEDUP_REMOVED lines=8> */
[----:B------:R-:W-:Y:S02]  /*7c50*/  HADD2.F32 R12, -RZ, R17.H1_H1 ;  /* 0x30000011ff0c7230 */ /* 0x000fe40000004100 */
[----:B------:R-:W-:Y:S01]  /*7c60*/  FFMA.FTZ R4, R4, R5, R15 ;  /* 0x0000000504047223 */ /* 0x000fe2000001000f */
[C---:B------:R-:W-:Y:S01]  /*7c70*/  FFMA.FTZ R8, R5.reuse, R8, R10 ;  /* 0x0000000805087223 */ /* 0x040fe2000001000a */
[----:B------:R-:W-:Y:S01]  /*7c80*/  F2FP.F16.F32.PACK_AB R22, RZ, R22 ;  /* 0x00000016ff16723e */ /* 0x000fe200000000ff */
[C---:B------:R-:W-:Y:S01]  /*7c90*/  FFMA.FTZ R31, R5.reuse, R6, R31 ;  /* 0x00000006051f7223 */ /* 0x040fe2000001001f */
[----:B------:R-:W-:Y:S01]  /*7ca0*/  F2FP.F16.F32.PACK_AB R18, RZ, R18 ;  /* 0x00000012ff12723e */ /* 0x000fe200000000ff */
        /* <DEDUP_REMOVED lines=21> */
.L_x_4715:
[----:B------:R-:W0:Y:S01]  /*7e00*/  LDC R28, c[0x0][0x23c] ;  /* 0x00008f00ff1c7b82 */ /* 0x000e220000000800 */
[----:B------:R-:W-:Y:S01]  /*7e10*/  IADD3 R20, R20, 0x20, RZ ;  /* 0x0000002014147810 */ /* 0x000fe20007ffe0ff */
[----:B------:R-:W-:-:S03]  /*7e20*/  UIADD3 UR4, UR4, 0x40, URZ ;  /* 0x0000004004047890 */ /* 0x000fc6000fffe03f */
[C---:B------:R-:W-:Y:S02]  /*7e30*/  ISETP.GE.AND P0, PT, R20.reuse, UR5, PT ;  /* 0x0000000514007c0c */ /* 0x040fe4000bf06270 */
[----:B------:R-:W-:Y:S02]  /*7e40*/  ISETP.LT.AND P3, PT, R20, R27, PT ;  /* 0x0000001b1400720c */ /* 0x000fe40003f61270 */
[----:B0-----:R-:W-:-:S04]  /*7e50*/  LEA R16, P2, R28, R16, 0x4 ;  /* 0x000000101c107211 */ /* 0x001fc800078420ff */
[----:B------:R-:W-:-:S07]  /*7e60*/  LEA.HI.X R29, R28, R29, R30, 0x4, P2 ;  /* 0x0000001d1c1d7211 */ /* 0x000fce00010f241e */
[----:B------:R-:W-:Y:S05]  /*7e70*/  @!P0 BRA P3, `(.L_x_4716) ;  /* 0xffffffd800c88947 */ /* 0x000fea000183ffff */
.L_x_4714:
[----:B------:R-:W-:Y:S01]  /*7e80*/  ISETP.GE.AND P0, PT, R20, R27, PT ;  /* 0x0000001b1400720c */ /* 0x000fe20003f06270 */
[----:B------:R-:W-:-:S03]  /*7e90*/  ULDC UR5, c[0x0][0x268] ;  /* 0x00009a0000057ab9 */ /* 0x000fc60000000800 */
[----:B------:R-:W-:Y:S01]  /*7ea0*/  ISETP.GE.OR P0, PT, R20, UR5, P0 ;  /* 0x0000000514007c0c */ /* 0x000fe20008706670 */
[----:B------:R-:W-:-:S12]  /*7eb0*/  ULDC UR5, c[0x0][0x268] ;  /* 0x00009a0000057ab9 */ /* 0x000fd80000000800 */
[----:B------:R-:W-:Y:S05]  /*7ec0*/  @P0 BRA `(.L_x_4717) ;  /* 0x0000001400340947 */ /* 0x000fea0003800000 */
.L_x_4719:
[----:B------:R-:W-:Y:S01]  /*7ed0*/  ISETP.NE.AND P0, PT, R20, R3, PT ;  /* 0x000000031400720c */ /* 0x000fe20003f05270 */
[----:B------:R-:W0:-:S12]  /*7ee0*/  LDC R28, c[0x0][0x23c] ;  /* 0x00008f00ff1c7b82 */ /* 0x000e180000000800 */
[----:B------:R-:W2:Y:S01]  /*7ef0*/  @!P0 LDC.64 R14, c[0x0][0x248] ;  /* 0x00009200ff0e8b82 */ /* 0x000ea20000000a00 */
[----:B------:R-:W-:Y:S02]  /*7f00*/  @!P0 IADD3 R26, R26, 0x1, RZ ;  /* 0x000000011a1a8810 */ /* 0x000fe40007ffe0ff */
[----:B-----5:R-:W-:Y:S02]  /*7f10*/  @!P0 LEA R5, R20, 0x1, 0x1 ;  /* 0x0000000114058811 */ /* 0x020fe400078e08ff */
[----:B------:R-:W-:Y:S02]  /*7f20*/  @!P0 LEA R12, R26, R1, 0x3 ;  /* 0x000000011a0c8211 */ /* 0x000fe400078e18ff */
[----:B------:R-:W-:-:S04]  /*7f30*/  MOV R4, R16 ;  /* 0x0000001000047202 */ /* 0x000fc80000000f00 */
[----:B------:R-:W3:Y:S01]  /*7f40*/  @!P0 LDL.64 R12, [R12] ;  /* 0x000000000c0c8983 */ /* 0x000ee20000100a00 */
[----:B--2---:R-:W-:Y:S01]  /*7f50*/  @!P0 IMAD.WIDE R14, R5, 0x2, R14 ;  /* 0x00000002050e8825 */ /* 0x004fe200078e020e */
[----:B------:R-:W-:-:S03]  /*7f60*/  MOV R5, R29 ;  /* 0x0000001d00057202 */ /* 0x000fc60000000f00 */
[----:B0-----:R-:W-:Y:S02]  /*7f70*/  IMAD.WIDE R16, R28, 0x4, R4 ;  /* 0x000000041c107825 */ /* 0x001fe400078e0204 */
[----:B------:R-:W2:Y:S04]  /*7f80*/  @!P0 LDG.E.U16.CONSTANT R15, desc[UR6][R14.64] ;  /* 0x000000060e0f8981 */ /* 0x000ea8000c1e9500 */
[----:B------:R-:W5:Y:S04]  /*7f90*/  LDG.E.128.CONSTANT R4, desc[UR6][R4.64] ;  /* 0x0000000604047981 */ /* 0x000f68000c1e9d00 */
[----:B------:R0:W5:Y:S01]  /*7fa0*/  LDG.E.128.CONSTANT R8, desc[UR6][R16.64] ;  /* 0x0000000610087981 */ /* 0x000162000c1e9d00 */
[----:B------:R-:W-:Y:S01]  /*7fb0*/  IADD3 R32, R20, 0x20, RZ ;  /* 0x0000002014207810 */ /* 0x000fe20007ffe0ff */
[----:B-1----:R-:W-:-:S03]  /*7fc0*/  IMAD.WIDE R30, R28, 0x4, R16 ;  /* 0x000000041c1e7825 */ /* 0x002fc600078e0210 */
[----:B------:R-:W-:Y:S02]  /*7fd0*/  ISETP.GE.AND P2, PT, R32, UR5, PT ;  /* 0x0000000520007c0c */ /* 0x000fe4000bf46270 */
[----:B---3--:R-:W-:Y:S02]  /*7fe0*/  @!P0 PRMT R0, R12, 0x7610, R0 ;  /* 0x000076100c008816 */ /* 0x008fe40000000000 */
[----:B------:R-:W-:Y:S02]  /*7ff0*/  @!P0 PRMT R2, R13, 0x7610, R2 ;  /* 0x000076100d028816 */ /* 0x000fe40000000002 */
[----:B------:R-:W-:Y:S02]  /*8000*/  @!P0 PRMT R0, R0, 0x7610, R12 ;  /* 0x0000761000008816 */ /* 0x000fe4000000000c */
[----:B------:R-:W-:Y:S02]  /*8010*/  @!P0 PRMT R2, R2, 0x7610, R13 ;  /* 0x0000761002028816 */ /* 0x000fe4000000000d */
[----:B--2---:R-:W-:Y:S01]  /*8020*/  @!P0 IADD3 R3, R15, R20, RZ ;  /* 0x000000140f038210 */ /* 0x004fe20007ffe0ff */
[----:B0-----:R-:W-:Y:S06]  /*8030*/  @P1 BRA `(.L_x_4718) ;  /* 0x0000001000c01947 */ /* 0x001fec0003800000 */
[----:B------:R-:W2:Y:S01]  /*8040*/  LDG.E.128.CONSTANT R12, desc[UR6][R30.64] ;  /* 0x000000061e0c7981 */ /* 0x000ea2000c1e9d00 */
[----:B------:R-:W-:Y:S01]  /*8050*/  HFMA2.MMA R21, -RZ, RZ, 0, 0.015625 ;  /* 0x00002400ff157435 */ /* 0x000fe200000001ff */
[----:B-----5:R-:W-:Y:S01]  /*8060*/  SHF.R.U32.HI R20, RZ, 0xf, R5 ;  /* 0x0000000fff147819 */ /* 0x020fe20000011605 */
[----:B------:R-:W-:Y:S01]  /*8070*/  IMAD.MOV.U32 R29, RZ, RZ, 0x3000 ;  /* 0x00003000ff1d7424 */ /* 0x000fe200078e00ff */
[----:B------:R-:W0:Y:S01]  /*8080*/  LDS.128 R16, [UR4] ;  /* 0x00000004ff107984 */ /* 0x000e220008000c00 */
[----:B------:R-:W-:Y:S02]  /*8090*/  SHF.R.U32.HI R33, RZ, 0xe, R9 ;  /* 0x0000000eff217819 */ /* 0x000fe40000011609 */
[----:B------:R-:W-:Y:S02]  /*80a0*/  LOP3.LUT R20, R20, 0x10001, RZ, 0xc0, !PT ;  /* 0x0001000114147812 */ /* 0x000fe400078ec0ff */
[----:B------:R-:W-:Y:S02]  /*80b0*/  LOP3.LUT R23, R6, 0x70007, RZ, 0xc0, !PT ;  /* 0x0007000706177812 */ /* 0x000fe400078ec0ff */
[----:B------:R-:W-:-:S02]  /*80c0*/  PRMT R29, R21, 0x5410, R29 ;  /* 0x00005410151d7816 */ /* 0x000fc4000000001d */
        /* <DEDUP_REMOVED lines=15> */
[----:B------:R-:W-:Y:S01]  /*81c0*/  LOP3.LUT R39, R7, 0x380038, RZ, 0xc0, !PT ;  /* 0x0038003807277812 */ /* 0x000fe200078ec0ff */
[----:B------:R-:W-:Y:S01]  /*81d0*/  HFMA2 R34, R22, R29.H1_H1, -132, -132 ;  /* 0xd820d82016227431 */ /* 0x000fe2000006001d */
[----:B------:R-:W-:-:S04]  /*81e0*/  LOP3.LUT R36, R6, 0x380038, RZ, 0xc0, !PT ;  /* 0x0038003806247812 */ /* 0x000fc800078ec0ff */
[----:B------:R-:W-:Y:S01]  /*81f0*/  LOP3.LUT R36, R36, 0x64006400, RZ, 0xfc, !PT ;  /* 0x6400640024247812 */ /* 0x000fe200078efcff */
[-C--:B0-----:R-:W-:Y:S01]  /*8200*/  HFMA2 R22, R37, R16.reuse, RZ.H0_H0 ;  /* 0x0000001025167231 */ /* 0x081fe200000400ff */
[-C--:B------:R-:W-:Y:S01]  /*8210*/  HFMA2.MMA R21, R21, R16.reuse, RZ ;  /* 0x0000001015157235 */ /* 0x080fe200000000ff */
[----:B------:R-:W-:Y:S01]  /*8220*/  HFMA2 R37, R35, R16, RZ.H0_H0 ;  /* 0x0000001023257231 */ /* 0x000fe200000400ff */
[----:B------:R-:W-:Y:S01]  /*8230*/  HFMA2.MMA R20, R23, R16, RZ ;  /* 0x0000001017147235 */ /* 0x000fe200000000ff */
[----:B------:R-:W-:Y:S01]  /*8240*/  LOP3.LUT R16, R4, 0x380038, RZ, 0xc0, !PT ;  /* 0x0038003804107812 */ /* 0x000fe200078ec0ff */
[----:B------:R-:W-:Y:S01]  /*8250*/  HFMA2 R41, R36, R29.H1_H1, -132, -132 ;  /* 0xd820d82024297431 */ /* 0x000fe2000006001d */
[----:B------:R-:W-:Y:S02]  /*8260*/  LOP3.LUT R35, R5, 0x70007, RZ, 0xc0, !PT ;  /* 0x0007000705237812 */ /* 0x000fe400078ec0ff */
[----:B------:R-:W-:Y:S01]  /*8270*/  LOP3.LUT R38, R16, 0x64006400, RZ, 0xfc, !PT ;  /* 0x6400640010267812 */ /* 0x000fe200078efcff */
[----:B------:R-:W-:Y:S01]  /*8280*/  HFMA2.MMA R21, R34, R17, R21 ;  /* 0x0000001122157235 */ /* 0x000fe20000000015 */
[----:B------:R-:W-:-:S02]  /*8290*/  SHF.R.U32.HI R34, RZ, 0x6, R4 ;  /* 0x00000006ff227819 */ /* 0x000fc40000011604 */
[----:B------:R-:W-:Y:S01]  /*82a0*/  LOP3.LUT R16, R39, 0x64006400, RZ, 0xfc, !PT ;  /* 0x6400640027107812 */ /* 0x000fe200078efcff */
[-C--:B------:R-:W-:Y:S01]  /*82b0*/  HFMA2 R39, R38, R29.reuse.H1_H1, -132, -132 ;  /* 0xd820d82026277431 */ /* 0x080fe2000006001d */
[----:B------:R-:W-:Y:S02]  /*82c0*/  LOP3.LUT R35, R35, 0x64006400, RZ, 0xfc, !PT ;  /* 0x6400640023237812 */ /* 0x000fe400078efcff */
[----:B------:R-:W-:Y:S01]  /*82d0*/  LOP3.LUT R23, R34, 0x70007, RZ, 0xc0, !PT ;  /* 0x0007000722177812 */ /* 0x000fe200078ec0ff */
[----:B------:R-:W-:Y:S01]  /*82e0*/  HFMA2 R38, R16, R29.H1_H1, -132, -132 ;  /* 0xd820d82010267431 */ /* 0x000fe2000006001d */
[-C--:B------:R-:W-:Y:S01]  /*82f0*/  HFMA2.MMA R16, R41, R17.reuse, R20 ;  /* 0x0000001129107235 */ /* 0x080fe20000000014 */
[----:B------:R-:W-:Y:S01]  /*8300*/  HADD2 R36, R35, -1028, -1028 ;  /* 0xe404e40423247430 */ /* 0x000fe20000000000 */
[----:B------:R-:W-:Y:S01]  /*8310*/  HFMA2.MMA R22, R39, R17, R22 ;  /* 0x0000001127167235 */ /* 0x000fe20000000016 */
[----:B------:R-:W-:Y:S01]  /*8320*/  LOP3.LUT R23, R23, 0x64006400, RZ, 0xfc, !PT ;  /* 0x6400640017177812 */ /* 0x000fe200078efcff */
[----:B------:R-:W-:Y:S01]  /*8330*/  HFMA2 R37, R38, R17, R37 ;  /* 0x0000001126257231 */ /* 0x000fe20000000025 */
[----:B------:R-:W-:-:S02]  /*8340*/  SHF.R.U32.HI R35, RZ, 0x6, R6 ;  /* 0x00000006ff237819 */ /* 0x000fc40000011606 */
[----:B------:R-:W-:Y:S01]  /*8350*/  HFMA2.MMA R21, R36, R18, R21 ;  /* 0x0000001224157235 */ /* 0x000fe20000000015 */
[----:B------:R-:W-:Y:S01]  /*8360*/  HADD2 R23, R23, -1028, -1028 ;  /* 0xe404e40417177430 */ /* 0x000fe20000000000 */
[----:B------:R-:W-:Y:S02]  /*8370*/  SHF.R.U32.HI R36, RZ, 0x6, R7 ;  /* 0x00000006ff247819 */ /* 0x000fe40000011607 */
[----:B------:R-:W-:Y:S01]  /*8380*/  SHF.R.U32.HI R38, RZ, 0xf, R4 ;  /* 0x0000000fff267819 */ /* 0x000fe20000011604 */
[----:B------:R-:W-:Y:S01]  /*8390*/  HFMA2 R20, R23, R18, R22 ;  /* 0x0000001217147231 */ /* 0x000fe20000000016 */
[----:B------:R-:W-:Y:S02]  /*83a0*/  LOP3.LUT R23, R35, 0x70007, RZ, 0xc0, !PT ;  /* 0x0007000723177812 */ /* 0x000fe400078ec0ff */
[----:B------:R-:W-:Y:S02]  /*83b0*/  LOP3.LUT R4, R5, 0x380038, RZ, 0xc0, !PT ;  /* 0x0038003805047812 */ /* 0x000fe400078ec0ff */
[----:B------:R-:W-:-:S02]  /*83c0*/  LOP3.LUT R22, R36, 0x70007, RZ, 0xc0, !PT ;  /* 0x0007000724167812 */ /* 0x000fc400078ec0ff */
[----:B------:R-:W-:Y:S02]  /*83d0*/  LOP3.LUT R23, R23, 0x64006400, RZ, 0xfc, !PT ;  /* 0x6400640017177812 */ /* 0x000fe400078efcff */
[----:B------:R-:W-:Y:S02]  /*83e0*/  LOP3.LUT R4, R4, 0x64006400, RZ, 0xfc, !PT ;  /* 0x6400640004047812 */ /* 0x000fe400078efcff */
[----:B------:R-:W-:Y:S01]  /*83f0*/  SHF.R.U32.HI R17, RZ, 0xe, R8 ;  /* 0x0000000eff117819 */ /* 0x000fe20000011608 */
[----:B------:R-:W-:Y:S01]  /*8400*/  HADD2 R23, R23, -1028, -1028 ;  /* 0xe404e40417177430 */ /* 0x000fe20000000000 */
[----:B------:R-:W-:Y:S01]  /*8410*/  LOP3.LUT R38, R38, 0x10001, RZ, 0xc0, !PT ;  /* 0x0001000126267812 */ /* 0x000fe200078ec0ff */
[----:B------:R-:W-:Y:S01]  /*8420*/  HFMA2 R4, R4, R29.H1_H1, -132, -132 ;  /* 0xd820d82004047431 */ /* 0x000fe2000006001d */
[----:B------:R-:W-:Y:S02]  /*8430*/  LOP3.LUT R22, R22, 0x64006400, RZ, 0xfc, !PT ;  /* 0x6400640016167812 */ /* 0x000fe400078efcff */
[----:B------:R-:W-:Y:S01]  /*8440*/  LOP3.LUT R39, R34, 0x380038, RZ, 0xc0, !PT ;  /* 0x0038003822277812 */ /* 0x000fe200078ec0ff */
[----:B------:R-:W-:Y:S01]  /*8450*/  HFMA2.MMA R16, R23, R18, R16 ;  /* 0x0000001217107235 */ /* 0x000fe20000000010 */
[----:B------:R-:W-:Y:S01]  /*8460*/  LOP3.LUT R17, R38, 0x20002, R17, 0xf8, !PT ;  /* 0x0002000226117812 */ /* 0x000fe200078ef811 */
[----:B------:R-:W-:Y:S01]  /*8470*/  HADD2 R38, R22, -1028, -1028 ;  /* 0xe404e40416267430 */ /* 0x000fe20000000000 */
[----:B------:R-:W-:Y:S01]  /*8480*/  LOP3.LUT R22, R39, 0x64006400, RZ, 0xfc, !PT ;  /* 0x6400640027167812 */ /* 0x000fe200078efcff */
[----:B------:R-:W-:Y:S01]  /*8490*/  HFMA2.MMA R4, R4, R19, R21 ;  /* 0x0000001304047235 */ /* 0x000fe20000000015 */
[----:B------:R-:W-:-:S02]  /*84a0*/  SHF.R.U32.HI R21, RZ, 0xf, R6 ;  /* 0x0000000fff157819 */ /* 0x000fc40000011606 */
[----:B------:R-:W-:Y:S01]  /*84b0*/  LOP3.LUT R40, R36, 0x380038, RZ, 0xc0, !PT ;  /* 0x0038003824287812 */ /* 0x000fe200078ec0ff */
[----:B------:R-:W-:Y:S01]  /*84c0*/  HFMA2 R23, R22, R29.H1_H1, -132, -132 ;  /* 0xd820d82016177431 */ /* 0x000fe2000006001d */
[----:B------:R-:W-:Y:S01]  /*84d0*/  LOP3.LUT R41, R21, 0x10001, RZ, 0xc0, !PT ;  /* 0x0001000115297812 */ /* 0x000fe200078ec0ff */
[----:B------:R-:W-:Y:S01]  /*84e0*/  HFMA2.MMA R37, R38, R18, R37 ;  /* 0x0000001226257235 */ /* 0x000fe20000000025 */
[----:B------:R-:W-:Y:S01]  /*84f0*/  LOP3.LUT R18, R35, 0x380038, RZ, 0xc0, !PT ;  /* 0x0038003823127812 */ /* 0x000fe200078ec0ff */
[----:B------:R-:W-:Y:S01]  /*8500*/  HFMA2 R6, R23, R19, R20 ;  /* 0x0000001317067231 */ /* 0x000fe20000000014 */
[----:B------:R-:W-:Y:S01]  /*8510*/  SHF.R.U32.HI R38, RZ, 0xe, R10 ;  /* 0x0000000eff267819 */ /* 0x000fe2000001160a */
[----:B------:R-:W0:Y:S01]  /*8520*/  LDS.128 R20, [UR4+0x10] ;  /* 0x00001004ff147984 */ /* 0x000e220008000c00 */
[----:B------:R-:W-:Y:S02]  /*8530*/  LOP3.LUT R18, R18, 0x64006400, RZ, 0xfc, !PT ;  /* 0x6400640012127812 */ /* 0x000fe400078efcff */
[----:B------:R-:W-:-:S02]  /*8540*/  SHF.R.U32.HI R39, RZ, 0xf, R7 ;  /* 0x0000000fff277819 */ /* 0x000fc40000011607 */
[----:B------:R-:W-:Y:S01]  /*8550*/  LOP3.LUT R40, R40, 0x64006400, RZ, 0xfc, !PT ;  /* 0x6400640028287812 */ /* 0x000fe200078efcff */
[-C--:B------:R-:W-:Y:S01]  /*8560*/  HFMA2 R43, R18, R29.reuse.H1_H1, -132, -132 ;  /* 0xd820d820122b7431 */ /* 0x080fe2000006001d */
[----:B------:R-:W-:Y:S02]  /*8570*/  LOP3.LUT R18, R41, 0x20002, R38, 0xf8, !PT ;  /* 0x0002000229127812 */ /* 0x000fe400078ef826 */
[----:B------:R-:W-:Y:S01]  /*8580*/  SHF.R.U32.HI R41, RZ, 0xe, R11 ;  /* 0x0000000eff297819 */ /* 0x000fe2000001160b */
[----:B------:R-:W-:Y:S01]  /*8590*/  HFMA2 R40, R40, R29.H1_H1, -132, -132 ;  /* 0xd820d82028287431 */ /* 0x000fe2000006001d */
[----:B------:R-:W-:Y:S01]  /*85a0*/  LOP3.LUT R38, R39, 0x10001, RZ, 0xc0, !PT ;  /* 0x0001000127267812 */ /* 0x000fe200078ec0ff */
[-C--:B------:R-:W-:Y:S01]  /*85b0*/  HFMA2.MMA R7, R43, R19.reuse, R16 ;  /* 0x000000132b077235 */ /* 0x080fe20000000010 */
[----:B------:R-:W-:Y:S02]  /*85c0*/  LOP3.LUT R34, R34, 0x1c001c0, RZ, 0xc0, !PT ;  /* 0x01c001c022227812 */ /* 0x000fe400078ec0ff */
[----:B------:R-:W-:Y:S01]  /*85d0*/  LOP3.LUT R38, R38, 0x20002, R41, 0xf8, !PT ;  /* 0x0002000226267812 */ /* 0x000fe200078ef829 */
[----:B------:R-:W-:Y:S01]  /*85e0*/  HFMA2.MMA R37, R40, R19, R37 ;  /* 0x0000001328257235 */ /* 0x000fe20000000025 */
[----:B------:R-:W-:-:S02]  /*85f0*/  LOP3.LUT R19, R5, 0x1c001c0, RZ, 0xc0, !PT ;  /* 0x01c001c005137812 */ /* 0x000fc400078ec0ff */
[----:B------:R-:W-:Y:S02]  /*8600*/  LOP3.LUT R35, R35, 0x1c001c0, RZ, 0xc0, !PT ;  /* 0x01c001c023237812 */ /* 0x000fe400078ec0ff */
[----:B------:R-:W-:Y:S02]  /*8610*/  LOP3.LUT R5, R8, 0x70007, RZ, 0xc0, !PT ;  /* 0x0007000708057812 */ /* 0x000fe400078ec0ff */
[----:B------:R-:W-:Y:S02]  /*8620*/  LOP3.LUT R40, R35, 0x64006400, RZ, 0xfc, !PT ;  /* 0x6400640023287812 */ /* 0x000fe400078efcff */
[----:B------:R-:W-:-:S03]  /*8630*/  LOP3.LUT R5, R5, 0x64006400, RZ, 0xfc, !PT ;  /* 0x6400640005057812 */ /* 0x000fc600078efcff */
[----:B------:R-:W-:-:S04]  /*8640*/  HFMA2 R40, R40, R29.H0_H0, -20, -20 ;  /* 0xcd00cd0028287431 */ /* 0x000fc8000004001d */
[----:B0-----:R-:W-:Y:S01]  /*8650*/  HFMA2 R7, R40, R20, R7 ;  /* 0x0000001428077231 */ /* 0x001fe20000000007 */
[----:B--2---:R-:W-:Y:S02]  /*8660*/  SHF.R.U32.HI R16, RZ, 0xd, R13 ;  /* 0x0000000dff107819 */ /* 0x004fe4000001160d */
[----:B------:R-:W-:Y:S02]  /*8670*/  SHF.R.U32.HI R39, RZ, 0xd, R15 ;  /* 0x0000000dff277819 */ /* 0x000fe4000001160f */
[----:B------:R-:W-:Y:S02]  /*8680*/  LOP3.LUT R16, R33, 0x40004, R16, 0xf8, !PT ;  /* 0x0004000421107812 */ /* 0x000fe400078ef810 */
[----:B------:R-:W-:Y:S02]  /*8690*/  SHF.R.U32.HI R33, RZ, 0xd, R14 ;  /* 0x0000000dff217819 */ /* 0x000fe4000001160e */
[----:B------:R-:W-:Y:S02]  /*86a0*/  SHF.R.U32.HI R42, RZ, 0xd, R12 ;  /* 0x0000000dff2a7819 */ /* 0x000fe4000001160c */
[----:B------:R-:W-:-:S02]  /*86b0*/  LOP3.LUT R18, R18, 0x40004, R33, 0xf8, !PT ;  /* 0x0004000412127812 */ /* 0x000fc400078ef821 */
        /* <DEDUP_REMOVED lines=9> */
[----:B------:R-:W-:Y:S01]  /*8750*/  HFMA2 R34, R34, R29.H0_H0, -20, -20 ;  /* 0xcd00cd0022227431 */ /* 0x000fe2000004001d */
[----:B------:R-:W-:Y:S01]  /*8760*/  LOP3.LUT R33, R33, 0x64006400, RZ, 0xfc, !PT ;  /* 0x6400640021217812 */ /* 0x000fe200078efcff */
[-C--:B------:R-:W-:Y:S01]  /*8770*/  HFMA2.MMA R6, R19, R20.reuse, R6 ;  /* 0x0000001413067235 */ /* 0x080fe20000000006 */
[----:B------:R-:W-:Y:S01]  /*8780*/  HADD2 R19, R5, -1028, -1028 ;  /* 0xe404e40405137430 */ /* 0x000fe20000000000 */
[----:B------:R-:W-:Y:S01]  /*8790*/  LOP3.LUT R5, R9, 0x70007, RZ, 0xc0, !PT ;  /* 0x0007000709057812 */ /* 0x000fe200078ec0ff */
[-C--:B------:R-:W-:Y:S01]  /*87a0*/  HFMA2.MMA R4, R35, R20.reuse, R4 ;  /* 0x0000001423047235 */ /* 0x080fe20000000004 */
[----:B------:R-:W-:Y:S01]  /*87b0*/  LOP3.LUT R16, R16, 0x64006400, RZ, 0xfc, !PT ;  /* 0x6400640010107812 */ /* 0x000fe200078efcff */
[----:B------:R-:W-:Y:S01]  /*87c0*/  HFMA2.MMA R37, R34, R20, R37 ;  /* 0x0000001422257235 */ /* 0x000fe20000000025 */
[----:B------:R-:W-:-:S02]  /*87d0*/  LOP3.LUT R20, R10, 0x70007, RZ, 0xc0, !PT ;  /* 0x000700070a147812 */ /* 0x000fc400078ec0ff */
[----:B------:R-:W-:Y:S01]  /*87e0*/  LOP3.LUT R18, R18, 0x64006400, RZ, 0xfc, !PT ;  /* 0x6400640012127812 */ /* 0x000fe200078efcff */
[----:B------:R-:W-:Y:S01]  /*87f0*/  HADD2 R16, R16, -1028, -1028 ;  /* 0xe404e40410107430 */ /* 0x000fe20000000000 */
[----:B------:R-:W-:Y:S01]  /*8800*/  LOP3.LUT R35, R20, 0x64006400, RZ, 0xfc, !PT ;  /* 0x6400640014237812 */ /* 0x000fe200078efcff */
[-C--:B------:R-:W-:Y:S01]  /*8810*/  HFMA2 R34, R19, R21.reuse, R6 ;  /* 0x0000001513227231 */ /* 0x080fe20000000006 */
        /* <DEDUP_REMOVED lines=8> */
[----:B------:R-:W-:Y:S01]  /*88a0*/  LOP3.LUT R6, R8, 0x380038, RZ, 0xc0, !PT ;  /* 0x0038003808067812 */ /* 0x000fe200078ec0ff */
[----:B------:R-:W-:Y:S01]  /*88b0*/  HADD2 R38, R5, -1028, -1028 ;  /* 0xe404e40405267430 */ /* 0x000fe20000000000 */
[----:B------:R-:W-:Y:S01]  /*88c0*/  SHF.R.U32.HI R8, RZ, 0x6, R8 ;  /* 0x00000006ff087819 */ /* 0x000fe20000011608 */
[----:B------:R-:W-:Y:S01]  /*88d0*/  HFMA2.MMA R19, R19, R21, R4 ;  /* 0x0000001513137235 */ /* 0x000fe20000000004 */
[----:B------:R-:W-:Y:S01]  /*88e0*/  HFMA2 R36, R36, R29.H1_H1, -132, -132 ;  /* 0xd820d82024247431 */ /* 0x000fe2000006001d */
[----:B------:R-:W-:-:S02]  /*88f0*/  LOP3.LUT R6, R6, 0x64006400, RZ, 0xfc, !PT ;  /* 0x6400640006067812 */ /* 0x000fc400078efcff */
[----:B------:R-:W-:Y:S01]  /*8900*/  HFMA2.MMA R21, R38, R21, R37 ;  /* 0x0000001526157235 */ /* 0x000fe20000000025 */
[----:B------:R-:W-:Y:S02]  /*8910*/  SHF.R.U32.HI R9, RZ, 0x6, R9 ;  /* 0x00000006ff097819 */ /* 0x000fe40000011609 */
[----:B------:R-:W-:Y:S01]  /*8920*/  HFMA2 R35, R6, R29.H1_H1, -132, -132 ;  /* 0xd820d82006237431 */ /* 0x000fe2000006001d */
[----:B------:R-:W-:Y:S01]  /*8930*/  HFMA2.MMA R19, R36, R22, R19 ;  /* 0x0000001624137235 */ /* 0x000fe20000000013 */
[----:B------:R-:W-:Y:S01]  /*8940*/  LOP3.LUT R36, R10, 0x380038, RZ, 0xc0, !PT ;  /* 0x003800380a247812 */ /* 0x000fe200078ec0ff */
[----:B------:R-:W0:Y:S01]  /*8950*/  LDS.128 R4, [UR4+0x20] ;  /* 0x00002004ff047984 */ /* 0x000e220008000c00 */
[----:B------:R-:W-:Y:S01]  /*8960*/  LOP3.LUT R38, R11, 0x380038, RZ, 0xc0, !PT ;  /* 0x003800380b267812 */ /* 0x000fe200078ec0ff */
[----:B------:R-:W-:Y:S01]  /*8970*/  HFMA2 R34, R35, R22, R34 ;  /* 0x0000001623227231 */ /* 0x000fe20000000022 */
[----:B------:R-:W-:Y:S02]  /*8980*/  LOP3.LUT R37, R8, 0x70007, RZ, 0xc0, !PT ;  /* 0x0007000708257812 */ /* 0x000fe400078ec0ff */
[----:B------:R-:W-:-:S02]  /*8990*/  LOP3.LUT R36, R36, 0x64006400, RZ, 0xfc, !PT ;  /* 0x6400640024247812 */ /* 0x000fc400078efcff */
[----:B------:R-:W-:Y:S02]  /*89a0*/  LOP3.LUT R35, R9, 0x70007, RZ, 0xc0, !PT ;  /* 0x0007000709237812 */ /* 0x000fe400078ec0ff */
[----:B------:R-:W-:Y:S01]  /*89b0*/  LOP3.LUT R38, R38, 0x64006400, RZ, 0xfc, !PT ;  /* 0x6400640026267812 */ /* 0x000fe200078efcff */
[-C--:B------:R-:W-:Y:S01]  /*89c0*/  HFMA2 R39, R36, R29.reuse.H1_H1, -132, -132 ;  /* 0xd820d82024277431 */ /* 0x080fe2000006001d */
[----:B------:R-:W-:Y:S02]  /*89d0*/  LOP3.LUT R37, R37, 0x64006400, RZ, 0xfc, !PT ;  /* 0x6400640025257812 */ /* 0x000fe400078efcff */
[----:B------:R-:W-:Y:S01]  /*89e0*/  LOP3.LUT R35, R35, 0x64006400, RZ, 0xfc, !PT ;  /* 0x6400640023237812 */ /* 0x000fe200078efcff */
[----:B------:R-:W-:Y:S01]  /*89f0*/  HFMA2 R38, R38, R29.H1_H1, -132, -132 ;  /* 0xd820d82026267431 */ /* 0x000fe2000006001d */
[----:B------:R-:W-:Y:S01]  /*8a00*/  SHF.R.U32.HI R10, RZ, 0x6, R10 ;  /* 0x00000006ff0a7819 */ /* 0x000fe2000001160a */
[----:B------:R-:W-:Y:S01]  /*8a10*/  HADD2 R37, R37, -1028, -1028 ;  /* 0xe404e40425257430 */ /* 0x000fe20000000000 */
[----:B------:R-:W-:Y:S01]  /*8a20*/  SHF.R.U32.HI R11, RZ, 0x6, R11 ;  /* 0x00000006ff0b7819 */ /* 0x000fe2000001160b */
[----:B------:R-:W-:Y:S01]  /*8a30*/  HADD2 R36, R35, -1028, -1028 ;  /* 0xe404e40423247430 */ /* 0x000fe20000000000 */
[----:B------:R-:W-:Y:S01]  /*8a40*/  HFMA2.MMA R20, R39, R22, R20 ;  /* 0x0000001627147235 */ /* 0x000fe20000000014 */
[----:B------:R-:W-:Y:S01]  /*8a50*/  HFMA2 R21, R38, R22, R21 ;  /* 0x0000001626157231 */ /* 0x000fe20000000015 */
        /* <DEDUP_REMOVED lines=12> */
[-C--:B------:R-:W-:Y:S01]  /*8b20*/  HFMA2.MMA R20, R37, R23.reuse, R20 ;  /* 0x0000001725147235 */ /* 0x080fe20000000014 */
[----:B------:R-:W-:Y:S01]  /*8b30*/  LOP3.LUT R8, R8, 0x1c001c0, RZ, 0xc0, !PT ;  /* 0x01c001c008087812 */ /* 0x000fe200078ec0ff */
[----:B------:R-:W-:Y:S01]  /*8b40*/  HFMA2.MMA R21, R40, R23, R21 ;  /* 0x0000001728157235 */ /* 0x000fe20000000015 */
[----:B------:R-:W-:Y:S01]  /*8b50*/  HFMA2 R23, R22, R29.H1_H1, -132, -132 ;  /* 0xd820d82016177431 */ /* 0x000fe2000006001d */
[----:B------:R-:W-:-:S02]  /*8b60*/  LOP3.LUT R22, R11, 0x380038, RZ, 0xc0, !PT ;  /* 0x003800380b167812 */ /* 0x000fc400078ec0ff */
[----:B------:R-:W-:Y:S02]  /*8b70*/  LOP3.LUT R38, R38, 0x64006400, RZ, 0xfc, !PT ;  /* 0x6400640026267812 */ /* 0x000fe400078efcff */
[----:B------:R-:W-:Y:S02]  /*8b80*/  LOP3.LUT R36, R36, 0x64006400, RZ, 0xfc, !PT ;  /* 0x6400640024247812 */ /* 0x000fe400078efcff */
[----:B------:R-:W-:Y:S01]  /*8b90*/  LOP3.LUT R22, R22, 0x64006400, RZ, 0xfc, !PT ;  /* 0x6400640016167812 */ /* 0x000fe200078efcff */
[-C--:B------:R-:W-:Y:S01]  /*8ba0*/  HFMA2 R35, R38, R29.reuse.H1_H1, -132, -132 ;  /* 0xd820d82026237431 */ /* 0x080fe2000006001d */
[----:B------:R-:W-:Y:S01]  /*8bb0*/  LOP3.LUT R9, R9, 0x1c001c0, RZ, 0xc0, !PT ;  /* 0x01c001c009097812 */ /* 0x000fe200078ec0ff */
[-C--:B0-----:R-:W-:Y:S01]  /*8bc0*/  HFMA2 R23, R23, R4.reuse, R20 ;  /* 0x0000000417177231 */ /* 0x081fe20000000014 */
[----:B------:R-:W-:Y:S01]  /*8bd0*/  LOP3.LUT R8, R8, 0x64006400, RZ, 0xfc, !PT ;  /* 0x6400640008087812 */ /* 0x000fe200078efcff */
[-C--:B------:R-:W-:Y:S01]  /*8be0*/  HFMA2 R36, R36, R29.reuse.H1_H1, -132, -132 ;  /* 0xd820d82024247431 */ /* 0x080fe2000006001d */
[----:B------:R-:W-:Y:S01]  /*8bf0*/  LOP3.LUT R11, R11, 0x1c001c0, RZ, 0xc0, !PT ;  /* 0x01c001c00b0b7812 */ /* 0x000fe200078ec0ff */
[-C--:B------:R-:W-:Y:S01]  /*8c00*/  HFMA2 R22, R22, R29.reuse.H1_H1, -132, -132 ;  /* 0xd820d82016167431 */ /* 0x080fe2000006001d */
[----:B------:R-:W-:Y:S01]  /*8c10*/  LOP3.LUT R20, R10, 0x1c001c0, RZ, 0xc0, !PT ;  /* 0x01c001c00a147812 */ /* 0x000fe200078ec0ff */
[----:B------:R-:W-:Y:S01]  /*8c20*/  HFMA2 R34, R35, R4, R34 ;  /* 0x0000000423227231 */ /* 0x000fe20000000022 */
[----:B------:R-:W-:Y:S01]  /*8c30*/  LOP3.LUT R10, R9, 0x64006400, RZ, 0xfc, !PT ;  /* 0x64006400090a7812 */ /* 0x000fe200078efcff */
[----:B------:R-:W-:Y:S01]  /*8c40*/  HFMA2 R9, R8, R29.H0_H0, -20, -20 ;  /* 0xcd00cd0008097431 */ /* 0x000fe2000004001d */
[----:B------:R-:W-:Y:S01]  /*8c50*/  LOP3.LUT R8, R11, 0x64006400, RZ, 0xfc, !PT ;  /* 0x640064000b087812 */ /* 0x000fe200078efcff */
[-C--:B------:R-:W-:Y:S01]  /*8c60*/  HFMA2.MMA R19, R36, R4.reuse, R19 ;  /* 0x0000000424137235 */ /* 0x080fe20000000013 */
[----:B------:R-:W-:Y:S01]  /*8c70*/  LOP3.LUT R20, R20, 0x64006400, RZ, 0xfc, !PT ;  /* 0x6400640014147812 */ /* 0x000fe200078efcff */
[----:B------:R-:W-:Y:S01]  /*8c80*/  HFMA2.MMA R22, R22, R4, R21 ;  /* 0x0000000416167235 */ /* 0x000fe20000000015 */
[----:B------:R-:W-:Y:S01]  /*8c90*/  HFMA2 R4, R9, R5, R34 ;  /* 0x0000000509047231 */ /* 0x000fe20000000022 */
[C---:B------:R-:W-:Y:S01]  /*8ca0*/  LOP3.LUT R38, R13.reuse, 0x70007, RZ, 0xc0, !PT ;  /* 0x000700070d267812 */ /* 0x040fe200078ec0ff */
[-C--:B------:R-:W-:Y:S01]  /*8cb0*/  HFMA2 R34, R10, R29.reuse.H0_H0, -20, -20 ;  /* 0xcd00cd000a227431 */ /* 0x080fe2000004001d */
[----:B------:R-:W-:Y:S01]  /*8cc0*/  LOP3.LUT R36, R14, 0x70007, RZ, 0xc0, !PT ;  /* 0x000700070e247812 */ /* 0x000fe200078ec0ff */
[-C--:B------:R-:W-:Y:S01]  /*8cd0*/  HFMA2 R35, R8, R29.reuse.H0_H0, -20, -20 ;  /* 0xcd00cd0008237431 */ /* 0x080fe2000004001d */
[----:B------:R-:W-:Y:S01]  /*8ce0*/  LOP3.LUT R38, R38, 0x64006400, RZ, 0xfc, !PT ;  /* 0x6400640026267812 */ /* 0x000fe200078efcff */
[----:B------:R-:W0:Y:S01]  /*8cf0*/  LDS.128 R8, [UR4+0x30] ;  /* 0x00003004ff087984 */ /* 0x000e220008000c00 */
[----:B------:R-:W-:Y:S01]  /*8d00*/  HFMA2 R20, R20, R29.H0_H0, -20, -20 ;  /* 0xcd00cd0014147431 */ /* 0x000fe2000004001d */
[-C--:B------:R-:W-:Y:S01]  /*8d10*/  HFMA2.MMA R21, R34, R5.reuse, R19 ;  /* 0x0000000522157235 */ /* 0x080fe20000000013 */
[----:B------:R-:W-:Y:S01]  /*8d20*/  LOP3.LUT R34, R13, 0x380038, RZ, 0xc0, !PT ;  /* 0x003800380d227812 */ /* 0x000fe200078ec0ff */
[----:B------:R-:W-:Y:S01]  /*8d30*/  HFMA2.MMA R19, R35, R5, R22 ;  /* 0x0000000523137235 */ /* 0x000fe20000000016 */
[----:B------:R-:W-:Y:S01]  /*8d40*/  HFMA2 R23, R20, R5, R23 ;  /* 0x0000000514177231 */ /* 0x000fe20000000017 */
[C---:B------:R-:W-:Y:S01]  /*8d50*/  LOP3.LUT R20, R12.reuse, 0x70007, RZ, 0xc0, !PT ;  /* 0x000700070c147812 */ /* 0x040fe200078ec0ff */
[----:B------:R-:W-:Y:S01]  /*8d60*/  HADD2 R42, R38, -1028, -1028 ;  /* 0xe404e404262a7430 */ /* 0x000fe20000000000 */
[----:B------:R-:W-:-:S02]  /*8d70*/  LOP3.LUT R35, R12, 0x380038, RZ, 0xc0, !PT ;  /* 0x003800380c237812 */ /* 0x000fc400078ec0ff */
[----:B------:R-:W-:Y:S02]  /*8d80*/  LOP3.LUT R37, R20, 0x64006400, RZ, 0xfc, !PT ;  /* 0x6400640014257812 */ /* 0x000fe400078efcff */
[----:B------:R-:W-:Y:S01]  /*8d90*/  LOP3.LUT R40, R34, 0x64006400, RZ, 0xfc, !PT ;  /* 0x6400640022287812 */ /* 0x000fe200078efcff */
[----:B------:R-:W-:Y:S01]  /*8da0*/  HFMA2.MMA R34, R42, R6, R21 ;  /* 0x000000062a227235 */ /* 0x000fe20000000015 */
[----:B------:R-:W-:Y:S01]  /*8db0*/  LOP3.LUT R38, R35, 0x64006400, RZ, 0xfc, !PT ;  /* 0x6400640023267812 */ /* 0x000fe200078efcff */
[----:B------:R-:W-:Y:S01]  /*8dc0*/  HADD2 R37, R37, -1028, -1028 ;  /* 0xe404e40425257430 */ /* 0x000fe20000000000 */
[----:B------:R-:W-:Y:S02]  /*8dd0*/  SHF.R.U32.HI R5, RZ, 0x6, R12 ;  /* 0x00000006ff057819 */ /* 0x000fe4000001160c */
[----:B------:R-:W-:Y:S01]  /*8de0*/  LOP3.LUT R36, R36, 0x64006400, RZ, 0xfc, !PT ;  /* 0x6400640024247812 */ /* 0x000fe200078efcff */
[----:B------:R-:W-:Y:S01]  /*8df0*/  HFMA2 R4, R37, R6, R4 ;  /* 0x0000000625047231 */ /* 0x000fe20000000004 */
[----:B------:R-:W-:Y:S01]  /*8e00*/  LOP3.LUT R35, R5, 0x70007, RZ, 0xc0, !PT ;  /* 0x0007000705237812 */ /* 0x000fe200078ec0ff */
[-C--:B------:R-:W-:Y:S01]  /*8e10*/  HFMA2 R37, R40, R29.reuse.H1_H1, -132, -132 ;  /* 0xd820d82028257431 */ /* 0x080fe2000006001d */
[----:B------:R-:W-:Y:S01]  /*8e20*/  SHF.R.U32.HI R12, RZ, 0x6, R13 ;  /* 0x00000006ff0c7819 */ /* 0x000fe2000001160d */
[----:B------:R-:W-:Y:S01]  /*8e30*/  HFMA2 R21, R38, R29.H1_H1, -132, -132 ;  /* 0xd820d82026157431 */ /* 0x000fe2000006001d */
[----:B------:R-:W-:Y:S01]  /*8e40*/  LOP3.LUT R22, R14, 0x380038, RZ, 0xc0, !PT ;  /* 0x003800380e167812 */ /* 0x000fe200078ec0ff */
[----:B------:R-:W-:Y:S01]  /*8e50*/  HADD2 R36, R36, -1028, -1028 ;  /* 0xe404e40424247430 */ /* 0x000fe20000000000 */
[----:B------:R-:W-:Y:S01]  /*8e60*/  SHF.R.U32.HI R13, RZ, 0x6, R14 ;  /* 0x00000006ff0d7819 */ /* 0x000fe2000001160e */
[----:B------:R-:W-:Y:S01]  /*8e70*/  HFMA2 R21, R21, R7, R4 ;  /* 0x0000000715157231 */ /* 0x000fe20000000004 */
[----:B------:R-:W-:Y:S01]  /*8e80*/  LOP3.LUT R14, R15, 0x380038, RZ, 0xc0, !PT ;  /* 0x003800380f0e7812 */ /* 0x000fe200078ec0ff */
[----:B------:R-:W-:Y:S01]  /*8e90*/  HFMA2.MMA R4, R37, R7, R34 ;  /* 0x0000000725047235 */ /* 0x000fe20000000022 */
[----:B------:R-:W-:Y:S01]  /*8ea0*/  SHF.R.U32.HI R20, RZ, 0x6, R15 ;  /* 0x00000006ff147819 */ /* 0x000fe2000001160f */
[----:B------:R-:W-:Y:S01]  /*8eb0*/  HFMA2.MMA R23, R36, R6, R23 ;  /* 0x0000000624177235 */ /* 0x000fe20000000017 */
[----:B------:R-:W-:-:S02]  /*8ec0*/  LOP3.LUT R35, R35, 0x64006400, RZ, 0xfc, !PT ;  /* 0x6400640023237812 */ /* 0x000fc400078efcff */
[----:B------:R-:W-:Y:S02]  /*8ed0*/  LOP3.LUT R15, R15, 0x70007, RZ, 0xc0, !PT ;  /* 0x000700070f0f7812 */ /* 0x000fe400078ec0ff */
[----:B------:R-:W-:Y:S01]  /*8ee0*/  LOP3.LUT R34, R12, 0x70007, RZ, 0xc0, !PT ;  /* 0x000700070c227812 */ /* 0x000fe200078ec0ff */
[----:B------:R-:W-:Y:S01]  /*8ef0*/  HADD2 R38, R35, -1028, -1028 ;  /* 0xe404e40423267430 */ /* 0x000fe20000000000 */
[----:B------:R-:W-:Y:S02]  /*8f00*/  LOP3.LUT R37, R15, 0x64006400, RZ, 0xfc, !PT ;  /* 0x640064000f257812 */ /* 0x000fe400078efcff */
[----:B------:R-:W-:Y:S01]  /*8f10*/  LOP3.LUT R15, R5, 0x380038, RZ, 0xc0, !PT ;  /* 0x00380038050f7812 */ /* 0x000fe200078ec0ff */
[----:B0-----:R-:W-:Y:S01]  /*8f20*/  HFMA2 R21, R38, R8, R21 ;  /* 0x0000000826157231 */ /* 0x001fe20000000015 */
[----:B------:R-:W-:Y:S01]  /*8f30*/  LOP3.LUT R34, R34, 0x64006400, RZ, 0xfc, !PT ;  /* 0x6400640022227812 */ /* 0x000fe200078efcff */
[----:B------:R-:W-:Y:S01]  /*8f40*/  HADD2 R38, R37, -1028, -1028 ;  /* 0xe404e40425267430 */ /* 0x000fe20000000000 */
[----:B------:R-:W-:-:S02]  /*8f50*/  LOP3.LUT R36, R22, 0x64006400, RZ, 0xfc, !PT ;  /* 0x6400640016247812 */ /* 0x000fc400078efcff */
[----:B------:R-:W-:Y:S01]  /*8f60*/  LOP3.LUT R22, R15, 0x64006400, RZ, 0xfc, !PT ;  /* 0x640064000f167812 */ /* 0x000fe200078efcff */
[----:B------:R-:W-:Y:S01]  /*8f70*/  HADD2 R15, R34, -1028, -1028 ;  /* 0xe404e404220f7430 */ /* 0x000fe20000000000 */
[----:B------:R-:W-:Y:S01]  /*8f80*/  LOP3.LUT R34, R14, 0x64006400, RZ, 0xfc, !PT ;  /* 0x640064000e227812 */ /* 0x000fe200078efcff */
[----:B------:R-:W-:Y:S01]  /*8f90*/  HFMA2.MMA R19, R38, R6, R19 ;  /* 0x0000000626137235 */ /* 0x000fe20000000013 */
[----:B------:R-:W-:Y:S01]  /*8fa0*/  LOP3.LUT R14, R12, 0x380038, RZ, 0xc0, !PT ;  /* 0x003800380c0e7812 */ /* 0x000fe200078ec0ff */
[-C--:B------:R-:W-:Y:S01]  /*8fb0*/  HFMA2 R22, R22, R29.reuse.H1_H1, -132, -132 ;  /* 0xd820d82016167431 */ /* 0x080fe2000006001d */
[----:B------:R-:W-:Y:S01]  /*8fc0*/  LOP3.LUT R35, R20, 0x380038, RZ, 0xc0, !PT ;  /* 0x0038003814237812 */ /* 0x000fe200078ec0ff */
[----:B------:R-:W-:Y:S01]  /*8fd0*/  HFMA2.MMA R6, R15, R8, R4 ;  /* 0x000000080f067235 */ /* 0x000fe20000000004 */
[----:B------:R-:W-:Y:S01]  /*8fe0*/  LOP3.LUT R15, R13, 0x70007, RZ, 0xc0, !PT ;  /* 0x000700070d0f7812 */ /* 0x000fe200078ec0ff */
[-C--:B------:R-:W-:Y:S01]  /*8ff0*/  HFMA2 R38, R34, R29.reuse.H1_H1, -132, -132 ;  /* 0xd820d82022267431 */ /* 0x080fe2000006001d */
[----:B------:R-:W-:Y:S01]  /*9000*/  LOP3.LUT R14, R14, 0x64006400, RZ, 0xfc, !PT ;  /* 0x640064000e0e7812 */ /* 0x000fe200078efcff */
[----:B------:R-:W-:Y:S01]  /*9010*/  HFMA2 R36, R36, R29.H1_H1, -132, -132 ;  /* 0xd820d82024247431 */ /* 0x000fe2000006001d */
[----:B------:R-:W-:Y:S01]  /*9020*/  LOP3.LUT R15, R15, 0x64006400, RZ, 0xfc, !PT ;  /* 0x640064000f0f7812 */ /* 0x000fe200078efcff */
[----:B------:R-:W-:Y:S01]  /*9030*/  HFMA2 R4, R22, R9, R21 ;  /* 0x0000000916047231 */ /* 0x000fe20000000015 */
[----:B------:R-:W-:Y:S01]  /*9040*/  LOP3.LUT R21, R13, 0x380038, RZ, 0xc0, !PT ;  /* 0x003800380d157812 */ /* 0x000fe200078ec0ff */
[----:B------:R-:W-:Y:S01]  /*9050*/  HFMA2 R23, R36, R7, R23 ;  /* 0x0000000724177231 */ /* 0x000fe20000000017 */
[----:B------:R-:W-:Y:S01]  /*9060*/  HFMA2.MMA R19, R38, R7, R19 ;  /* 0x0000000726137235 */ /* 0x000fe20000000013 */
[----:B------:R-:W-:Y:S01]  /*9070*/  HADD2 R34, R15, -1028, -1028 ;  /* 0xe404e4040f227430 */ /* 0x000fe20000000000 */
[----:B------:R-:W-:-:S02]  /*9080*/  LOP3.LUT R15, R20, 0x70007, RZ, 0xc0, !PT ;  /* 0x00070007140f7812 */ /* 0x000fc400078ec0ff */
[----:B------:R-:W-:Y:S01]  /*9090*/  LOP3.LUT R22, R21, 0x64006400, RZ, 0xfc, !PT ;  /* 0x6400640015167812 */ /* 0x000fe200078efcff */
[-C--:B------:R-:W-:Y:S01]  /*90a0*/  HFMA2 R21, R14, R29.reuse.H1_H1, -132, -132 ;  /* 0xd820d8200e157431 */ /* 0x080fe2000006001d */
[----:B------:R-:W-:Y:S01]  /*90b0*/  LOP3.LUT R15, R15, 0x64006400, RZ, 0xfc, !PT ;  /* 0x640064000f0f7812 */ /* 0x000fe200078efcff */
[----:B------:R-:W-:Y:S01]  /*90c0*/  HFMA2 R23, R34, R8, R23 ;  /* 0x0000000822177231 */ /* 0x000fe20000000017 */
[----:B------:R-:W-:Y:S01]  /*90d0*/  LOP3.LUT R7, R5, 0x1c001c0, RZ, 0xc0, !PT ;  /* 0x01c001c005077812 */ /* 0x000fe200078ec0ff */
[-C--:B------:R-:W-:Y:S01]  /*90e0*/  HFMA2 R22, R22, R29.reuse.H1_H1, -132, -132 ;  /* 0xd820d82016167431 */ /* 0x080fe2000006001d */
[----:B------:R-:W-:Y:S01]  /*90f0*/  LOP3.LUT R36, R35, 0x64006400, RZ, 0xfc, !PT ;  /* 0x6400640023247812 */ /* 0x000fe200078efcff */
[----:B------:R-:W-:Y:S01]  /*9100*/  HADD2 R34, R15, -1028, -1028 ;  /* 0xe404e4040f227430 */ /* 0x000fe20000000000 */
[----:B------:R-:W-:Y:S01]  /*9110*/  HFMA2.MMA R5, R21, R9, R6 ;  /* 0x0000000915057235 */ /* 0x000fe20000000006 */
[----:B------:R-:W-:Y:S02]  /*9120*/  LOP3.LUT R6, R7, 0x64006400, RZ, 0xfc, !PT ;  /* 0x6400640007067812 */ /* 0x000fe400078efcff */
[----:B------:R-:W-:Y:S01]  /*9130*/  LOP3.LUT R20, R20, 0x1c001c0, RZ, 0xc0, !PT ;  /* 0x01c001c014147812 */ /* 0x000fe200078ec0ff */
[-C--:B------:R-:W-:Y:S01]  /*9140*/  HFMA2 R14, R36, R29.reuse.H1_H1, -132, -132 ;  /* 0xd820d820240e7431 */ /* 0x080fe2000006001d */
[----:B------:R-:W-:Y:S01]  /*9150*/  HFMA2.MMA R7, R34, R8, R19 ;  /* 0x0000000822077235 */ /* 0x000fe20000000013 */
[----:B------:R-:W-:Y:S01]  /*9160*/  LOP3.LUT R12, R12, 0x1c001c0, RZ, 0xc0, !PT ;  /* 0x01c001c00c0c7812 */ /* 0x000fe200078ec0ff */
[----:B------:R-:W-:Y:S01]  /*9170*/  HFMA2 R15, R6, R29.H0_H0, -20, -20 ;  /* 0xcd00cd00060f7431 */ /* 0x000fe2000004001d */
[----:B------:R-:W-:Y:S01]  /*9180*/  LOP3.LUT R13, R13, 0x1c001c0, RZ, 0xc0, !PT ;  /* 0x01c001c00d0d7812 */ /* 0x000fe200078ec0ff */
[----:B------:R-:W-:Y:S01]  /*9190*/  HFMA2.MMA R23, R22, R9, R23 ;  /* 0x0000000916177235 */ /* 0x000fe20000000017 */
[----:B------:R-:W-:Y:S01]  /*91a0*/  LOP3.LUT R20, R20, 0x64006400, RZ, 0xfc, !PT ;  /* 0x6400640014147812 */ /* 0x000fe200078efcff */
[----:B------:R-:W-:Y:S01]  /*91b0*/  HFMA2 R4, R15, R10, R4 ;  /* 0x0000000a0f047231 */ /* 0x000fe20000000004 */
[----:B------:R-:W-:-:S02]  /*91c0*/  LOP3.LUT R12, R12, 0x64006400, RZ, 0xfc, !PT ;  /* 0x640064000c0c7812 */ /* 0x000fc400078efcff */
[----:B------:R-:W-:Y:S01]  /*91d0*/  LOP3.LUT R6, R13, 0x64006400, RZ, 0xfc, !PT ;  /* 0x640064000d067812 */ /* 0x000fe200078efcff */
[----:B------:R-:W-:Y:S01]  /*91e0*/  HFMA2 R20, R20, R29.H0_H0, -20, -20 ;  /* 0xcd00cd0014147431 */ /* 0x000fe2000004001d */
[----:B------:R-:W-:Y:S01]  /*91f0*/  LOP3.LUT R17, R17, 0x64006400, RZ, 0xfc, !PT ;  /* 0x6400640011117812 */ /* 0x000fe200078efcff */
[----:B------:R-:W-:Y:S02]  /*9200*/  HFMA2 R7, R14, R9, R7 ;  /* 0x000000090e077231 */ /* 0x000fe40000000007 */
[-C--:B------:R-:W-:Y:S02]  /*9210*/  HFMA2 R12, R12, R29.reuse.H0_H0, -20, -20 ;  /* 0xcd00cd000c0c7431 */ /* 0x080fe4000004001d */
[----:B------:R-:W-:Y:S02]  /*9220*/  HFMA2 R6, R6, R29.H0_H0, -20, -20 ;  /* 0xcd00cd0006067431 */ /* 0x000fe4000004001d */
[-C--:B------:R-:W-:Y:S01]  /*9230*/  HFMA2.MMA R7, R20, R10.reuse, R7 ;  /* 0x0000000a14077235 */ /* 0x080fe20000000007 */
[----:B------:R-:W-:Y:S01]  /*9240*/  HADD2 R17, R17, -1028, -1028 ;  /* 0xe404e40411117430 */ /* 0x000fe20000000000 */
[----:B------:R-:W-:Y:S01]  /*9250*/  HFMA2.MMA R5, R12, R10, R5 ;  /* 0x0000000a0c057235 */ /* 0x000fe20000000005 */
[----:B------:R-:W-:-:S02]  /*9260*/  HFMA2 R23, R6, R10, R23 ;  /* 0x0000000a06177231 */ /* 0x000fc40000000017 */
[----:B------:R-:W-:Y:S02]  /*9270*/  HADD2 R6, R33, -1028, -1028 ;  /* 0xe404e40421067430 */ /* 0x000fe40000000000 */
[-C--:B------:R-:W-:Y:S02]  /*9280*/  HFMA2 R23, R18, R11.reuse, R23 ;  /* 0x0000000b12177231 */ /* 0x080fe40000000017 */
[----:B------:R-:W-:Y:S01]  /*9290*/  HFMA2 R4, R17, R11, R4 ;  /* 0x0000000b11047231 */ /* 0x000fe20000000004 */
[-C--:B------:R-:W-:Y:S01]  /*92a0*/  HFMA2.MMA R5, R16, R11.reuse, R5 ;  /* 0x0000000b10057235 */ /* 0x080fe20000000005 */
[----:B------:R-:W-:Y:S01]  /*92b0*/  HADD2 R23, R23.H0_H0, R23.H1_H1 ;  /* 0x3000001717177230 */ /* 0x000fe20000000800 */
[----:B------:R-:W-:Y:S01]  /*92c0*/  HFMA2.MMA R7, R6, R11, R7 ;  /* 0x0000000b06077235 */ /* 0x000fe20000000007 */
[----:B------:R-:W-:-:S07]  /*92d0*/  HADD2 R4, R4.H0_H0, R4.H1_H1 ;  /* 0x3000000404047230 */ /* 0x000fce0000000800 */
[----:B------:R-:W-:Y:S02]  /*92e0*/  HADD2 R5, R5.H0_H0, R5.H1_H1 ;  /* 0x3000000505057230 */ /* 0x000fe40000000800 */
[----:B------:R-:W-:-:S03]  /*92f0*/  HADD2 R7, R7.H0_H0, R7.H1_H1 ;  /* 0x3000000707077230 */ /* 0x000fc60000000800 */
[----:B------:R-:W-:Y:S02]  /*9300*/  PRMT R4, R4, 0x5410, R5 ;  /* 0x0000541004047816 */ /* 0x000fe40000000005 */
[----:B------:R-:W-:-:S03]  /*9310*/  PRMT R23, R23, 0x5410, R7 ;  /* 0x0000541017177816 */ /* 0x000fc60000000007 */
[----:B------:R-:W-:-:S03]  /*9320*/  HFMA2 R25, R4, R0, R25 ;  /* 0x0000000004197231 */ /* 0x000fc60000000019 */
[----:B------:R-:W-:-:S11]  /*9330*/  HFMA2.MMA R24, R23, R2, R24 ;  /* 0x0000000217187235 */ /* 0x000fd60000000018 */
.L_x_4718:
[----:B------:R-:W-:Y:S01]  /*9340*/  ISETP.LT.AND P0, PT, R32, R27, PT ;  /* 0x0000001b2000720c */ /* 0x000fe20003f01270 */
[----:B------:R-:W-:Y:S01]  /*9350*/  IMAD.WIDE R16, R28, 0x4, R30 ;  /* 0x000000041c107825 */ /* 0x000fe200078e021e */
[----:B------:R-:W-:Y:S01]  /*9360*/  UIADD3 UR4, UR4, 0x40, URZ ;  /* 0x0000004004047890 */ /* 0x000fe2000fffe03f */
[----:B------:R-:W-:-:S03]  /*9370*/  MOV R20, R32 ;  /* 0x0000002000147202 */ /* 0x000fc60000000f00 */
[----:B------:R-:W-:-:S07]  /*9380*/  MOV R29, R17 ;  /* 0x00000011001d7202 */ /* 0x000fce0000000f00 */
[----:B------:R-:W-:Y:S05]  /*9390*/  @!P2 BRA P0, `(.L_x_4719) ;  /* 0xffffffe800cca947 */ /* 0x000fea000003ffff */
.L_x_4717:
[----:B------:R-:W-:Y:S05]  /*93a0*/  @P1 EXIT ;  /* 0x000000000000194d */ /* 0x000fea0003800000 */
[----:B------:R-:W0:Y:S01]  /*93b0*/  S2R R0, SR_CTAID.X ;  /* 0x0000000000007919 */ /* 0x000e220000002500 */
[----:B------:R-:W2:Y:S01]  /*93c0*/  S2UR UR4, SR_CTAID.Y ;  /* 0x00000000000479c3 */ /* 0x000ea20000002600 */
[----:B-----5:R-:W0:Y:S07]  /*93d0*/  S2R R5, SR_TID.X ;  /* 0x0000000000057919 */ /* 0x020e2e0000002100 */
        /* <DEDUP_REMOVED lines=12> */
.L_x_4723:
[----:B------:R-:W0:Y:S02]  /*94a0*/  LDS R2, [R0] ;  /* 0x0000000000027984 */ /* 0x000e240000000800 */
[----:B0-----:R-:W-:-:S06]  /*94b0*/  HADD2 R3, R2, R25 ;  /* 0x0000001902037230 */ /* 0x001fcc0000000000 */
[----:B------:R-:W0:Y:S02]  /*94c0*/  ATOMS.CAST.SPIN R3, [R0], R2, R3 ;  /* 0x000000020003738d */ /* 0x000e240001800003 */
[----:B0-----:R-:W-:-:S13]  /*94d0*/  ISETP.EQ.U32.AND P0, PT, R3, 0x1, PT ;  /* 0x000000010300780c */ /* 0x001fda0003f02070 */
[----:B------:R-:W-:Y:S05]  /*94e0*/  @!P0 BRA `(.L_x_4723) ;  /* 0xfffffffc00ec8947 */ /* 0x000fea000383ffff */
[----:B------:R-:W-:Y:S05]  /*94f0*/  BRA `(.L_x_4721) ;  /* 0x00000000000c7947 */ /* 0x000fea0003800000 */
.L_x_4722:
[----:B------:R-:W2:Y:S02]  /*9500*/  LD.E R0, desc[UR6][R4.64] ;  /* 0x0000000604007980 */ /* 0x000ea4000c101900 */
[----:B--2---:R-:W-:-:S05]  /*9510*/  IADD3 R3, R25, R0, RZ ;  /* 0x0000000019037210 */ /* 0x004fca0007ffe0ff */
[----:B------:R0:W-:Y:S02]  /*9520*/  ST.E desc[UR6][R4.64], R3 ;  /* 0x0000000304007985 */ /* 0x0001e4000c101906 */
.L_x_4721:
[----:B------:R-:W-:Y:S05]  /*9530*/  BSYNC B0 ;  /* 0x0000000000007941 */ /* 0x000fea0003800000 */
.L_x_4720:
[----:B------:R2:W-:Y:S02]  /*9540*/  ATOM.E.ADD.F16x2.RN.STRONG.GPU P0, RZ, desc[UR6][R4.64+0x4], R24 ;  /* 0x0000041804ff79a2 */ /* 0x0005e4000810e1c6 */
[----:B--2---:R-:W-:Y:S05]  /*9550*/  @P0 EXIT ;  /* 0x000000000000094d */ /* 0x004fea0003800000 */
[----:B------:R-:W2:Y:S02]  /*9560*/  QSPC.E.S P0, RZ, [R4+0x4] ;  /* 0x0000040004ff73aa */ /* 0x000ea40000000500 */
[----:B--2---:R-:W-:Y:S05]  /*9570*/  @!P0 BRA `(.L_x_4724) ;  /* 0x0000000000208947 */ /* 0x004fea0003800000 */
[----:B------:R-:W-:-:S04]  /*9580*/  MOV R2, R4 ;  /* 0x0000000400027202 */ /* 0x000fc80000000f00 */
[----:B------:R-:W-:-:S07]  /*9590*/  MOV R0, R2 ;  /* 0x0000000200007202 */ /* 0x000fce0000000f00 */
.L_x_4725:
[----:B------:R-:W0:Y:S02]  /*95a0*/  LDS R2, [R0+0x4] ;  /* 0x0000040000027984 */ /* 0x000e240000000800 */
[----:B0-----:R-:W-:-:S10]  /*95b0*/  HFMA2.MMA R3, R2, 1, 1, R24 ;  /* 0x3c003c0002037835 */ /* 0x001fd40000000018 */
[----:B------:R-:W0:Y:S02]  /*95c0*/  ATOMS.CAST.SPIN R3, [R0+0x4], R2, R3 ;  /* 0x000004020003738d */ /* 0x000e240001800003 */
[----:B0-----:R-:W-:-:S13]  /*95d0*/  ISETP.EQ.U32.AND P0, PT, R3, 0x1, PT ;  /* 0x000000010300780c */ /* 0x001fda0003f02070 */
[----:B------:R-:W-:Y:S05]  /*95e0*/  @!P0 BRA `(.L_x_4725) ;  /* 0xfffffffc00ec8947 */ /* 0x000fea000383ffff */
[----:B------:R-:W-:Y:S05]  /*95f0*/  EXIT ;  /* 0x000000000000794d */ /* 0x000fea0003800000 */
.L_x_4724:
[----:B------:R-:W0:Y:S02]  /*9600*/  LD.E R0, desc[UR6][R4.64+0x4] ;  /* 0x0000040604007980 */ /* 0x000e24000c101900 */
[----:B0-----:R-:W-:-:S05]  /*9610*/  IADD3 R3, R24, R0, RZ ;  /* 0x0000000018037210 */ /* 0x001fca0007ffe0ff */
[----:B------:R-:W-:Y:S01]  /*9620*/  ST.E desc[UR6][R4.64+0x4], R3 ;  /* 0x0000040304007985 */ /* 0x000fe2000c101906 */
[----:B------:R-:W-:Y:S05]  /*9630*/  EXIT ;  /* 0x000000000000794d */ /* 0x000fea0003800000 */
.L_x_4726:
        /* <DEDUP_REMOVED lines=12> */
.L_x_5254:


//--------------------- .text._Z23gemm_half_q_half_kernelILi1ELi176ELb1ELb0ELi64EEvPK6__halfPKjS4_S2_PS0_iiiiPKtS7_iiiiiibS2_i --------------------------
	.section	.text._Z23gemm_half_q_half_kernelILi1ELi176ELb1ELb0ELi64EEvPK6__halfPKjS4_S2_PS0_iiiiPKtS7_iiiiiibS2_i,"ax",@progbits
	.align	128
        .global         _Z23gemm_half_q_half_kernelILi1ELi176ELb1ELb0ELi64EEvPK6__halfPKjS4_S2_PS0_iiiiPKtS7_iiiiiibS2_i
        .type           _Z23gemm_half_q_half_kernelILi1ELi176ELb1ELb0ELi64EEvPK6__halfPKjS4_S2_PS0_iiiiPKtS7_iiiiiibS2_i,@function
        .size           _Z23gemm_half_q_half_kernelILi1ELi176ELb1ELb0ELi64EEvPK6__halfPKjS4_S2_PS0_iiiiPKtS7_iiiiiibS2_i,(.L_x_5255 - _Z23gemm_half_q_half_kernelILi1ELi176ELb1ELb0ELi64EEvPK6__halfPKjS4_S2_PS0_iiiiPKtS7_iiiiiibS2_i)
        .other          _Z23gemm_half_q_half_kernelILi1ELi176ELb1ELb0ELi64EEvPK6__halfPKjS4_S2_PS0_iiiiPKtS7_iiiiiibS2_i,@"STO_CUDA_ENTRY STV_DEFAULT"
_Z23gemm_half_q_half_kernelILi1ELi176ELb1ELb0ELi64EEvPK6__halfPKjS4_S2_PS0_iiiiPKtS7_iiiiiibS2_i:
.text._Z23gemm_half_q_half_kernelILi1ELi176ELb1ELb0ELi64EEvPK6__halfPKjS4_S2_PS0_iiiiPKtS7_iiiiiibS2_i:
        /* <DEDUP_REMOVED lines=17> */
[----:B0-----:R-:W-:-:S04]  /*0110*/  IMAD.SHL.U32 R21, R12, 0x40, RZ ;  /* 0x000000400c157824 */ /* 0x001fc800078e00ff */
[C---:B--2---:R-:W-:Y:S01]  /*0120*/  IMAD.IADD R5, R21.reuse, 0x1, R8 ;  /* 0x0000000115057824 */ /* 0x044fe200078e0208 */
        /* <DEDUP_REMOVED lines=30> */
.L_x_4728:
[----:B------:R-:W-:Y:S05]  /*0310*/  BSYNC B0 ;  /* 0x0000000000007941 */ /* 0x000fea0003800000 */
.L_x_4727:
[----:B------:R-:W-:Y:S01]  /*0320*/  ULDC UR4, c[0x0][0x23c] ;  /* 0x00008f0000047ab9 */ /* 0x000fe20000000800 */
[----:B------:R-:W-:Y:S02]  /*0330*/  IMAD.SHL.U32 R8, R9, 0x4, RZ ;  /* 0x0000000409087824 */ /* 0x000fe400078e00ff */
[----:B------:R-:W-:-:S05]  /*0340*/  IMAD.U32 R31, RZ, RZ, UR4 ;  /* 0x00000004ff1f7e24 */ /* 0x000fca000f8e00ff */
[----:B------:R-:W-:-:S13]  /*0350*/  ISETP.GE.AND P0, PT, R8, R31, PT ;  /* 0x0000001f0800720c */ /* 0x000fda0003f06270 */
[----:B------:R-:W-:Y:S05]  /*0360*/  @P0 EXIT ;  /* 0x000000000000094d */ /* 0x000fea0003800000 */
[----:B------:R-:W1:Y:S01]  /*0370*/  LDC.64 R2, c[0x0][0x248] ;  /* 0x00009200ff027b82 */ /* 0x000e620000000a00 */
[----:B------:R-:W-:-:S07]  /*0380*/  IMAD.SHL.U32 R15, R12, 0x80, RZ ;  /* 0x000000800c0f7824 */ /* 0x000fce00078e00ff */
[----:B0-----:R-:W0:Y:S01]  /*0390*/  LDC.U8 R0, c[0x0][0x270] ;  /* 0x00009c00ff007b82 */ /* 0x001e220000000000 */
[----:B-1----:R-:W-:-:S05]  /*03a0*/  IMAD.WIDE R14, R15, 0x2, R2 ;  /* 0x000000020f0e7825 */ /* 0x002fca00078e0202 */
[----:B------:R1:W5:Y:S01]  /*03b0*/  LDG.E.U16.CONSTANT R10, desc[UR6][R14.64+0x2] ;  /* 0x000002060e0a7981 */ /* 0x000362000c1e9500 */
[----:B------:R-:W-:Y:S02]  /*03c0*/  ISETP.GE.AND P2, PT, R21, R32, PT ;  /* 0x000000201500720c */ /* 0x000fe40003f46270 */
[----:B0-----:R-:W-:-:S04]  /*03d0*/  PRMT R0, R0, 0x8880, RZ ;  /* 0x0000888000007816 */ /* 0x001fc800000000ff */
[----:B------:R-:W-:-:S04]  /*03e0*/  ISETP.NE.AND P0, PT, R0, RZ, PT ;  /* 0x000000ff0000720c */ /* 0x000fc80003f05270 */
[----:B------:R-:W-:-:S04]  /*03f0*/  ISETP.NE.OR P0, PT, R12, RZ, !P0 ;  /* 0x000000ff0c00720c */ /* 0x000fc80004705670 */
[----:B------:R-:W-:-:S13]  /*0400*/  ISETP.LE.OR P0, PT, R13, UR8, P0 ;  /* 0x000000080d007c0c */ /* 0x000fda0008703670 */
        /* <DEDUP_REMOVED lines=8> */
[----:B------:R-:W-:Y:S01]  /*0490*/  SHF.R.S32.HI R9, RZ, 0x1f, R8 ;  /* 0x0000001fff097819 */ /* 0x000fe20000011408 */
[----:B------:R-:W-:Y:S01]  /*04a0*/  IMAD.MOV.U32 R11, RZ, RZ, R21 ;  /* 0x000000ffff0b7224 */ /* 0x000fe200078e0015 */
[----:B------:R-:W-:Y:S02]  /*04b0*/  SHF.L.U32 R12, R8, 0x2, RZ ;  /* 0x00000002080c7819 */ /* 0x000fe400000006ff */
[----:B------:R-:W-:Y:S01]  /*04c0*/  LEA.HI R13, R9, R8, RZ, 0x3 ;  /* 0x00000008090d7211 */ /* 0x000fe200078f18ff */
[----:B------:R-:W-:Y:S01]  /*04d0*/  IMAD.MOV.U32 R9, RZ, RZ, RZ ;  /* 0x000000ffff097224 */ /* 0x000fe200078e00ff */
[----:B------:R-:W-:Y:S01]  /*04e0*/  LOP3.LUT R12, R12, 0x10, RZ, 0xc0, !PT ;  /* 0x000000100c0c7812 */ /* 0x000fe200078ec0ff */
[----:B------:R-:W2:Y:S01]  /*04f0*/  LDC.64 R6, c[0x0][0x228] ;  /* 0x00008a00ff067b82 */ /* 0x000ea20000000a00 */
[----:B0-----:R-:W-:-:S07]  /*0500*/  SHF.R.S32.HI R13, RZ, 0x3, R13 ;  /* 0x00000003ff0d7819 */ /* 0x001fce000001140d */
.L_x_4730:
[----:B0----5:R-:W-:-:S04]  /*0510*/  IMAD.IADD R16, R0, 0x1, R9 ;  /* 0x0000000100107824 */ /* 0x021fc800078e0209 */
[----:B------:R-:W-:-:S05]  /*0520*/  IMAD R14, R16, R31, RZ ;  /* 0x0000001f100e7224 */ /* 0x000fca00078e02ff */
[----:B------:R-:W-:-:S04]  /*0530*/  SHF.R.S32.HI R15, RZ, 0x1f, R14 ;  /* 0x0000001fff0f7819 */ /* 0x000fc8000001140e */
[----:B------:R-:W-:-:S04]  /*0540*/  LEA.HI R14, R15, R14, RZ, 0x3 ;  /* 0x0000000e0f0e7211 */ /* 0x000fc800078f18ff */
[----:B------:R-:W-:-:S05]  /*0550*/  LEA.HI.SX32 R15, R14, R13, 0x1d ;  /* 0x0000000d0e0f7211 */ /* 0x000fca00078feaff */
[----:B-1----:R-:W-:-:S06]  /*0560*/  IMAD.WIDE R14, R15, 0x4, R4 ;  /* 0x000000040f0e7825 */ /* 0x002fcc00078e0204 */
        /* <DEDUP_REMOVED lines=23> */
[----:B0-----:R-:W-:Y:S02]  /*06e0*/  IMAD R17, R14, R14, RZ ;  /* 0x0000000e0e117224 */ /* 0x001fe400078e02ff */
[----:B------:R-:W-:Y:S02]  /*06f0*/  IMAD R20, R20, R20, RZ ;  /* 0x0000001414147224 */ /* 0x000fe400078e02ff */
        /* <DEDUP_REMOVED lines=11> */
.L_x_4729:
[----:B------:R2:W5:Y:S01]  /*07b0*/  LDL.64 R12, [R1] ;  /* 0x00000000010c7983 */ /* 0x0005620000100a00 */
[----:B-1----:R-:W1:Y:S01]  /*07c0*/  LDC R4, c[0x0][0x25c] ;  /* 0x00009700ff047b82 */ /* 0x002e620000000800 */
[----:B------:R-:W-:Y:S01]  /*07d0*/  ULDC UR8, c[0x0][0x258] ;  /* 0x0000960000087ab9 */ /* 0x000fe20000000800 */
[----:B------:R-:W-:Y:S01]  /*07e0*/  IMAD.MOV.U32 R0, RZ, RZ, RZ ;  /* 0x000000ffff007224 */ /* 0x000fe200078e00ff */
[----:B------:R-:W-:Y:S01]  /*07f0*/  ISETP.GT.AND P0, PT, R21, UR8, PT ;  /* 0x0000000815007c0c */ /* 0x000fe2000bf04270 */
[----:B------:R-:W-:-:S04]  /*0800*/  IMAD.MOV.U32 R2, RZ, RZ, RZ ;  /* 0x000000ffff027224 */ /* 0x000fc800078e00ff */
[----:B------:R-:W3:Y:S01]  /*0810*/  LDC R6, c[0x0][0x264] ;  /* 0x00009900ff067b82 */ /* 0x000ee20000000800 */
[----:B-1----:R-:W-:-:S07]  /*0820*/  ISETP.GT.AND P2, PT, R21, R4, PT ;  /* 0x000000041500720c */ /* 0x002fce0003f44270 */
[----:B--2---:R-:W-:Y:S06]  /*0830*/  @!P0 BRA `(.L_x_4731) ;  /* 0x00000000001c8947 */ /* 0x004fec0003800000 */
[----:B------:R-:W1:Y:S02]  /*0840*/  LDC R2, c[0x0][0x25c] ;  /* 0x00009700ff027b82 */ /* 0x000e640000000800 */
[----:B-1----:R-:W-:-:S05]  /*0850*/  VIMNMX R2, R21, R2, PT ;  /* 0x0000000215027248 */ /* 0x002fca0003fe0100 */
[----:B------:R-:W-:-:S05]  /*0860*/  VIADD R2, R2, -UR8 ;  /* 0x8000000802027c36 */ /* 0x000fca0008000000 */
[----:B------:R-:W-:-:S04]  /*0870*/  SHF.R.S32.HI R3, RZ, 0x1f, R2 ;  /* 0x0000001fff037819 */ /* 0x000fc80000011402 */
[----:B------:R-:W-:-:S04]  /*0880*/  LEA.HI R3, R3, R2, RZ, 0x5 ;  /* 0x0000000203037211 */ /* 0x000fc800078f28ff */
[----:B------:R-:W-:-:S05]  /*0890*/  SHF.R.S32.HI R3, RZ, 0x5, R3 ;  /* 0x00000005ff037819 */ /* 0x000fca0000011403 */
[----:B------:R-:W-:-:S07]  /*08a0*/  IMAD R2, R3, 0x6, RZ ;  /* 0x0000000603027824 */ /* 0x000fce00078e02ff */
.L_x_4731:
[----:B------:R-:W-:Y:S05]  /*08b0*/  @!P2 BRA `(.L_x_4732) ;  /* 0x00000000001ca947 */ /* 0x000fea0003800000 */
[----:B------:R-:W1:Y:S02]  /*08c0*/  LDC R0, c[0x0][0x260] ;  /* 0x00009800ff007b82 */ /* 0x000e640000000800 */
[----:B-1----:R-:W-:-:S05]  /*08d0*/  VIMNMX R3, R21, R0, PT ;  /* 0x0000000015037248 */ /* 0x002fca0003fe0100 */
[----:B------:R-:W-:-:S05]  /*08e0*/  IMAD.IADD R3, R3, 0x1, -R4 ;  /* 0x0000000103037824 */ /* 0x000fca00078e0a04 */
[----:B------:R-:W-:-:S04]  /*08f0*/  SHF.R.S32.HI R0, RZ, 0x1f, R3 ;  /* 0x0000001fff007819 */ /* 0x000fc80000011403 */
[----:B------:R-:W-:-:S04]  /*0900*/  LEA.HI R0, R0, R3, RZ, 0x5 ;  /* 0x0000000300007211 */ /* 0x000fc800078f28ff */
[----:B------:R-:W-:-:S05]  /*0910*/  SHF.R.S32.HI R0, RZ, 0x5, R0 ;  /* 0x00000005ff007819 */ /* 0x000fca0000011400 */
[----:B------:R-:W-:-:S07]  /*0920*/  IMAD R0, R0, 0x5, RZ ;  /* 0x0000000500007824 */ /* 0x000fce00078e02ff */
.L_x_4732:
[----:B------:R-:W-:Y:S01]  /*0930*/  ULDC UR4, c[0x0][0x260] ;  /* 0x0000980000047ab9 */ /* 0x000fe20000000800 */
[----:B------:R-:W-:Y:S01]  /*0940*/  HFMA2.MMA R3, -RZ, RZ, 0, 0 ;  /* 0x00000000ff037435 */ /* 0x000fe200000001ff */
[C---:B------:R-:W-:Y:S01]  /*0950*/  ISETP.GT.AND P0, PT, R21.reuse, UR4, PT ;  /* 0x0000000415007c0c */ /* 0x040fe2000bf04270 */
[----:B------:R-:W-:Y:S01]  /*0960*/  IMAD.MOV.U32 R5, RZ, RZ, RZ ;  /* 0x000000ffff057224 */ /* 0x000fe200078e00ff */
[----:B---3--:R-:W-:-:S11]  /*0970*/  ISETP.GT.AND P2, PT, R21, R6, PT ;  /* 0x000000061500720c */ /* 0x008fd60003f44270 */
[----:B------:R-:W-:Y:S05]  /*0980*/  @!P0 BRA `(.L_x_4733) ;  /* 0x00000000001c8947 */ /* 0x000fea0003800000 */
[----:B------:R-:W1:Y:S02]  /*0990*/  LDC R4, c[0x0][0x264] ;  /* 0x00009900ff047b82 */ /* 0x000e640000000800 */
[----:B-1----:R-:W-:-:S05]  /*09a0*/  VIMNMX R4, R21, R4, PT ;  /* 0x0000000415047248 */ /* 0x002fca0003fe0100 */
[----:B------:R-:W-:-:S05]  /*09b0*/  VIADD R4, R4, -UR4 ;  /* 0x8000000404047c36 */ /* 0x000fca0008000000 */
[----:B------:R-:W-:-:S04]  /*09c0*/  SHF.R.S32.HI R5, RZ, 0x1f, R4 ;  /* 0x0000001fff057819 */ /* 0x000fc80000011404 */
[----:B------:R-:W-:-:S04]  /*09d0*/  LEA.HI R5, R5, R4, RZ, 0x5 ;  /* 0x0000000405057211 */ /* 0x000fc800078f28ff */
[----:B------:R-:W-:-:S05]  /*09e0*/  SHF.R.S32.HI R5, RZ, 0x5, R5 ;  /* 0x00000005ff057819 */ /* 0x000fca0000011405 */
[----:B------:R-:W-:-:S07]  /*09f0*/  IMAD.SHL.U32 R5, R5, 0x4, RZ ;  /* 0x0000000405057824 */ /* 0x000fce00078e00ff */
.L_x_4733:
        /* <DEDUP_REMOVED lines=8> */
.L_x_4734:
[----:B------:R-:W-:Y:S01]  /*0a80*/  ULDC UR4, c[0x0][0x268] ;  /* 0x00009a0000047ab9 */ /* 0x000fe20000000800 */
[----:B------:R-:W-:Y:S02]  /*0a90*/  MOV R4, RZ ;  /* 0x000000ff00047202 */ /* 0x000fe40000000f00 */
[----:B------:R-:W-:-:S13]  /*0aa0*/  ISETP.GT.AND P0, PT, R21, UR4, PT ;  /* 0x0000000415007c0c */ /* 0x000fda000bf04270 */
        /* <DEDUP_REMOVED lines=8> */
.L_x_4735:
[----:B------:R-:W-:Y:S01]  /*0b30*/  VIMNMX R6, R21, UR8, PT ;  /* 0x0000000815067c48 */ /* 0x000fe2000bfe0100 */
[----:B------:R-:W1:Y:S01]  /*0b40*/  S2UR UR5, SR_CgaCtaId ;  /* 0x00000000000579c3 */ /* 0x000e620000008800 */
[----:B------:R-:W-:Y:S01]  /*0b50*/  ULDC.64 UR10, c[0x0][0x218] ;  /* 0x00008600000a7ab9 */ /* 0x000fe20000000a00 */
[----:B------:R-:W-:Y:S01]  /*0b60*/  UMOV UR4, 0x400 ;  /* 0x0000040000047882 */ /* 0x000fe20000000000 */
[----:B------:R-:W-:Y:S01]  /*0b70*/  SHF.R.S32.HI R7, RZ, 0x1f, R6 ;  /* 0x0000001fff077819 */ /* 0x000fe20000011406 */
[----:B------:R-:W-:Y:S01]  /*0b80*/  HFMA2.MMA R30, -RZ, RZ, 0, 0 ;  /* 0x00000000ff1e7435 */ /* 0x000fe200000001ff */
[----:B------:R-:W-:Y:S02]  /*0b90*/  PRMT R29, RZ, 0x5410, RZ ;  /* 0x00005410ff1d7816 */ /* 0x000fe400000000ff */
[----:B------:R-:W-:Y:S02]  /*0ba0*/  LEA.HI R7, R7, R6, RZ, 0x5 ;  /* 0x0000000607077211 */ /* 0x000fe400078f28ff */
[----:B------:R-:W-:-:S02]  /*0bb0*/  PRMT R28, RZ, 0x5410, RZ ;  /* 0x00005410ff1c7816 */ /* 0x000fc400000000ff */
[----:B------:R-:W-:-:S05]  /*0bc0*/  SHF.R.S32.HI R7, RZ, 0x5, R7 ;  /* 0x00000005ff077819 */ /* 0x000fca0000011407 */
[----:B------:R-:W-:-:S05]  /*0bd0*/  IMAD R2, R7, 0x8, R2 ;  /* 0x0000000807027824 */ /* 0x000fca00078e0202 */
[----:B------:R-:W-:Y:S02]  /*0be0*/  IADD3 R0, R5, R2, R0 ;  /* 0x0000000205007210 */ /* 0x000fe40007ffe000 */
[----:B-----5:R-:W-:Y:S01]  /*0bf0*/  PRMT R2, R12, 0x7610, R13 ;  /* 0x000076100c027816 */ /* 0x020fe2000000000d */
[----:B-1----:R-:W-:Y:S01]  /*0c00*/  ULEA UR4, UR5, UR4, 0x18 ;  /* 0x0000000405047291 */ /* 0x002fe2000f8ec03f */
[----:B------:R-:W-:Y:S01]  /*0c10*/  IADD3 R0, R4, R0, R3 ;  /* 0x0000000004007210 */ /* 0x000fe20007ffe003 */
[----:B------:R-:W-:Y:S01]  /*0c20*/  IMAD.IADD R3, R21, 0x1, R10 ;  /* 0x0000000115037824 */ /* 0x000fe200078e020a */
[----:B------:R-:W-:-:S03]  /*0c30*/  SHF.R.S32.HI R4, RZ, 0x1f, R8 ;  /* 0x0000001fff047819 */ /* 0x000fc60000011408 */
[----:B------:R-:W-:-:S05]  /*0c40*/  IMAD R5, R0, R31, RZ ;  /* 0x0000001f00057224 */ /* 0x000fca00078e02ff */
[----:B------:R-:W-:Y:S02]  /*0c50*/  SHF.R.S32.HI R7, RZ, 0x1f, R5 ;  /* 0x0000001fff077819 */ /* 0x000fe40000011405 */
[----:B------:R-:W-:-:S05]  /*0c60*/  IADD3 R25, P0, R8, R5, RZ ;  /* 0x0000000508197210 */ /* 0x000fca0007f1e0ff */
[----:B------:R-:W-:Y:S01]  /*0c70*/  IMAD.X R0, R7, 0x1, R4, P0 ;  /* 0x0000000107007824 */ /* 0x000fe200000e0604 */
[----:B------:R-:W-:-:S04]  /*0c80*/  LEA R24, P0, R25, UR10, 0x2 ;  /* 0x0000000a19187c11 */ /* 0x000fc8000f8010ff */
[----:B------:R-:W-:Y:S02]  /*0c90*/  LEA.HI.X R25, R25, UR11, R0, 0x2, P0 ;  /* 0x0000000b19197c11 */ /* 0x000fe400080f1400 */
[----:B------:R-:W-:Y:S02]  /*0ca0*/  ISETP.GE.AND P0, PT, R21, R32, PT ;  /* 0x000000201500720c */ /* 0x000fe40003f06270 */
[----:B------:R-:W-:Y:S02]  /*0cb0*/  PRMT R0, R13, 0x7610, R12 ;  /* 0x000076100d007816 */ /* 0x000fe4000000000c */
        /* <DEDUP_REMOVED lines=10> */
[----:B------:R-:W-:-:S09]  /*0d60*/  LEA.HI.X R27, R8, UR11, R31, 0x2, P0 ;  /* 0x0000000b081b7c11 */ /* 0x000fd200080f141f */
.L_x_4741:
[----:B------:R-:W-:Y:S01]  /*0d70*/  ISETP.NE.AND P0, PT, R21, R3, PT ;  /* 0x000000031500720c */ /* 0x000fe20003f05270 */
[----:B------:R-:W1:Y:S01]  /*0d80*/  LDC R31, c[0x0][0x23c] ;  /* 0x00008f00ff1f7b82 */ /* 0x000e620000000800 */
[----:B------:R-:W-:Y:S01]  /*0d90*/  MOV R13, R25 ;  /* 0x00000019000d7202 */ /* 0x000fe20000000f00 */
[----:B------:R-:W-:-:S10]  /*0da0*/  IMAD.MOV.U32 R12, RZ, RZ, R24 ;  /* 0x000000ffff0c7224 */ /* 0x000fd400078e0018 */
[----:B0-----:R-:W0:Y:S01]  /*0db0*/  @!P0 LDC.64 R16, c[0x0][0x248] ;  /* 0x00009200ff108b82 */ /* 0x001e220000000a00 */
[----:B------:R-:W-:Y:S02]  /*0dc0*/  @!P0 VIADD R30, R30, 0x1 ;  /* 0x000000011e1e8836 */ /* 0x000fe40000000000 */
[----:B------:R-:W-:Y:S02]  /*0dd0*/  @!P0 IMAD.SHL.U32 R7, R21, 0x2, RZ ;  /* 0x0000000215078824 */ /* 0x000fe400078e00ff */
[----:B------:R-:W-:-:S06]  /*0de0*/  @!P0 IMAD R14, R30, 0x8, R1 ;  /* 0x000000081e0e8824 */ /* 0x000fcc00078e0201 */
[----:B------:R-:W2:Y:S01]  /*0df0*/  @!P0 LDL.64 R14, [R14] ;  /* 0x000000000e0e8983 */ /* 0x000ea20000100a00 */
[----:B-1----:R-:W-:-:S04]  /*0e00*/  IMAD.WIDE R34, R31, 0x8, R12 ;  /* 0x000000081f227825 */ /* 0x002fc800078e020c */
[----:B------:R-:W-:-:S04]  /*0e10*/  IMAD.WIDE R4, R31, 0x8, R34 ;  /* 0x000000081f047825 */ /* 0x000fc800078e0222 */
[----:B0-----:R-:W-:-:S04]  /*0e20*/  @!P0 IMAD.WIDE R16, R7, 0x2, R16 ;  /* 0x0000000207108825 */ /* 0x001fc800078e0210 */
[----:B------:R-:W-:Y:S01]  /*0e30*/  IMAD.WIDE R22, R31, 0x8, R4 ;  /* 0x000000081f167825 */ /* 0x000fe200078e0204 */
[----:B------:R0:W5:Y:S04]  /*0e40*/  @!P0 LDG.E.U16.CONSTANT R20, desc[UR6][R16.64+0x2] ;  /* 0x0000020610148981 */ /* 0x000168000c1e9500 */
[----:B------:R-:W5:Y:S04]  /*0e50*/  LDG.E.128.CONSTANT R4, desc[UR6][R4.64] ;  /* 0x0000000604047981 */ /* 0x000f68000c1e9d00 */
[----:B------:R0:W5:Y:S01]  /*0e60*/  LDG.E.128.CONSTANT R8, desc[UR6][R22.64] ;  /* 0x0000000616087981 */ /* 0x000162000c1e9d00 */
[----:B------:R-:W-:-:S02]  /*0e70*/  IMAD.MOV.U32 R24, RZ, RZ, R26 ;  /* 0x000000ffff187224 */ /* 0x000fc400078e001a */
[----:B------:R-:W-:Y:S01]  /*0e80*/  IMAD.MOV.U32 R25, RZ, RZ, R27 ;  /* 0x000000ffff197224 */ /* 0x000fe200078e001b */
        /* <DEDUP_REMOVED lines=10> */
[----:B------:R-:W-:Y:S02]  /*0f30*/  IADD3 R46, R33, -0x80, RZ ;  /* 0xffffff80212e7810 */ /* 0x000fe40007ffe0ff */
[----:B------:R-:W-:Y:S01]  /*0f40*/  LOP3.LUT R33, R13, 0xff, RZ, 0xc0, !PT ;  /* 0x000000ff0d217812 */ /* 0x000fe200078ec0ff */
[----:B------:R-:W-:Y:S01]  /*0f50*/  VIADD R44, R37, 0xffffff80 ;  /* 0xffffff80252c7836 */ /* 0x000fe20000000000 */
[----:B------:R-:W-:Y:S02]  /*0f60*/  LOP3.LUT R42, R15, 0xff, RZ, 0xc0, !PT ;  /* 0x000000ff0f2a7812 */ /* 0x000fe400078ec0ff */
[--C-:B------:R-:W-:Y:S01]  /*0f70*/  SHF.R.U32.HI R37, RZ, 0x8, R12.reuse ;  /* 0x00000008ff257819 */ /* 0x100fe2000001160c */
[----:B------:R-:W-:Y:S01]  /*0f80*/  VIADD R33, R33, 0xffffff80 ;  /* 0xffffff8021217836 */ /* 0x000fe20000000000 */
[----:B------:R-:W-:Y:S01]  /*0f90*/  LEA.HI R39, R12, 0xffffff80, RZ, 0x8 ;  /* 0xffffff800c277811 */ /* 0x000fe200078f40ff */
[----:B------:R-:W1:Y:S01]  /*0fa0*/  I2F.F16 R46, R46 ;  /* 0x0000002e002e7306 */ /* 0x000e620000200c00 */
[----:B------:R-:W-:Y:S01]  /*0fb0*/  VIADD R47, R42, 0xffffff80 ;  /* 0xffffff802a2f7836 */ /* 0x000fe20000000000 */
[----:B------:R-:W-:-:S02]  /*0fc0*/  SHF.R.U32.HI R12, RZ, 0x10, R12 ;  /* 0x00000010ff0c7819 */ /* 0x000fc4000001160c */
[----:B------:R-:W-:Y:S02]  /*0fd0*/  LOP3.LUT R42, R37, 0xff, RZ, 0xc0, !PT ;  /* 0x000000ff252a7812 */ /* 0x000fe400078ec0ff */
[----:B------:R-:W-:Y:S02]  /*0fe0*/  LOP3.LUT R12, R12, 0xff, RZ, 0xc0, !PT ;  /* 0x000000ff0c0c7812 */ /* 0x000fe400078ec0ff */
[----:B------:R-:W2:Y:S01]  /*0ff0*/  I2F.F16 R33, R33 ;  /* 0x0000002100217306 */ /* 0x000ea20000200c00 */
[--C-:B------:R-:W-:Y:S01]  /*1000*/  SHF.R.U32.HI R45, RZ, 0x8, R13.reuse ;  /* 0x00000008ff2d7819 */ /* 0x100fe2000001160d */
[----:B------:R-:W-:Y:S01]  /*1010*/  VIADD R43, R42, 0xffffff80 ;  /* 0xffffff802a2b7836 */ /* 0x000fe20000000000 */
[----:B------:R-:W-:Y:S02]  /*1020*/  IADD3 R42, R12, -0x80, RZ ;  /* 0xffffff800c2a7810 */ /* 0x000fe40007ffe0ff */
[----:B------:R-:W-:Y:S02]  /*1030*/  LEA.HI R41, R13, 0xffffff80, RZ, 0x8 ;  /* 0xffffff800d297811 */ /* 0x000fe400078f40ff */
[----:B------:R-:W-:Y:S01]  /*1040*/  LOP3.LUT R12, R45, 0xff, RZ, 0xc0, !PT ;  /* 0x000000ff2d0c7812 */ /* 0x000fe200078ec0ff */
[----:B------:R-:W4:Y:S01]  /*1050*/  I2F.F16 R44, R44 ;  /* 0x0000002c002c7306 */ /* 0x000f220000200c00 */
[----:B------:R-:W-:-:S02]  /*1060*/  SHF.R.U32.HI R13, RZ, 0x10, R13 ;  /* 0x00000010ff0d7819 */ /* 0x000fc4000001160d */
[--C-:B------:R-:W-:Y:S02]  /*1070*/  SHF.R.U32.HI R48, RZ, 0x8, R14.reuse ;  /* 0x00000008ff307819 */ /* 0x100fe4000001160e */
[----:B------:R-:W-:Y:S01]  /*1080*/  LOP3.LUT R45, R13, 0xff, RZ, 0xc0, !PT ;  /* 0x000000ff0d2d7812 */ /* 0x000fe200078ec0ff */
[----:B-1----:R-:W-:Y:S01]  /*1090*/  HADD2.F32 R13, -RZ, R46.H0_H0 ;  /* 0x2000002eff0d7230 */ /* 0x002fe20000004100 */
[----:B------:R-:W-:Y:S01]  /*10a0*/  LOP3.LUT R48, R48, 0xff, RZ, 0xc0, !PT ;  /* 0x000000ff30307812 */ /* 0x000fe200078ec0ff */
[----:B------:R1:W0:Y:S01]  /*10b0*/  I2F.F16 R37, R47 ;  /* 0x0000002f00257306 */ /* 0x0002220000200c00 */
[----:B--2---:R-:W-:Y:S01]  /*10c0*/  HADD2.F32 R49, -RZ, R33.H0_H0 ;  /* 0x20000021ff317230 */ /* 0x004fe20000004100 */
[----:B------:R-:W-:Y:S02]  /*10d0*/  LEA.HI R38, R14, 0xffffff80, RZ, 0x8 ;  /* 0xffffff800e267811 */ /* 0x000fe400078f40ff */
[----:B------:R-:W-:Y:S02]  /*10e0*/  SHF.R.U32.HI R14, RZ, 0x10, R14 ;  /* 0x00000010ff0e7819 */ /* 0x000fe4000001160e */
[----:B------:R-:W-:Y:S01]  /*10f0*/  LEA.HI R36, R15, 0xffffff80, RZ, 0x8 ;  /* 0xffffff800f247811 */ /* 0x000fe200078f40ff */
[----:B----4-:R-:W-:Y:S01]  /*1100*/  HADD2.F32 R33, -RZ, R44.H0_H0 ;  /* 0x2000002cff217230 */ /* 0x010fe20000004100 */
[----:B------:R-:W2:Y:S01]  /*1110*/  I2F.F16 R43, R43 ;  /* 0x0000002b002b7306 */ /* 0x000ea20000200c00 */
[----:B-1----:R-:W-:Y:S01]  /*1120*/  VIADD R47, R12, 0xffffff80 ;  /* 0xffffff800c2f7836 */ /* 0x002fe20000000000 */
[----:B---3--:R-:W-:Y:S01]  /*1130*/  LEA.HI R40, R16, 0xffffff80, RZ, 0x8 ;  /* 0xffffff8010287811 */ /* 0x008fe200078f40ff */
[----:B0-----:R-:W-:-:S02]  /*1140*/  HADD2.F32 R12, -RZ, R26.H0_H0 ;  /* 0x2000001aff0c7230 */ /* 0x001fc40000004100 */
[----:B------:R-:W-:-:S03]  /*1150*/  HADD2.F32 R37, -RZ, R37.H0_H0 ;  /* 0x20000025ff257230 */ /* 0x000fc60000004100 */
[----:B------:R-:W-:Y:S01]  /*1160*/  FFMA.FTZ R46, R13, R12, RZ ;  /* 0x0000000c0d2e7223 */ /* 0x000fe200000100ff */
[C---:B------:R-:W-:Y:S01]  /*1170*/  FFMA.FTZ R13, R12.reuse, R49, RZ ;  /* 0x000000310c0d7223 */ /* 0x040fe200000100ff */
[--C-:B------:R-:W-:Y:S01]  /*1180*/  SHF.R.U32.HI R49, RZ, 0x8, R15.reuse ;  /* 0x00000008ff317819 */ /* 0x100fe2000001160f */
[C---:B------:R-:W-:Y:S01]  /*1190*/  FFMA.FTZ R33, R12.reuse, R33, RZ ;  /* 0x000000210c217223 */ /* 0x040fe200000100ff */
[----:B------:R-:W-:Y:S01]  /*11a0*/  FFMA.FTZ R37, R12, R37, RZ ;  /* 0x000000250c257223 */ /* 0x000fe200000100ff */
[----:B------:R-:W-:Y:S01]  /*11b0*/  VIADD R12, R45, 0xffffff80 ;  /* 0xffffff802d0c7836 */ /* 0x000fe20000000000 */
[----:B------:R-:W-:Y:S01]  /*11c0*/  LOP3.LUT R49, R49, 0xff, RZ, 0xc0, !PT ;  /* 0x000000ff31317812 */ /* 0x000fe200078ec0ff */
[----:B------:R-:W-:Y:S01]  /*11d0*/  VIADD R45, R48, 0xffffff80 ;  /* 0xffffff80302d7836 */ /* 0x000fe20000000000 */
[----:B------:R0:W1:Y:S01]  /*11e0*/  I2F.F16 R44, R47 ;  /* 0x0000002f002c7306 */ /* 0x0000620000200c00 */
[----:B------:R-:W-:Y:S01]  /*11f0*/  SHF.R.U32.HI R15, RZ, 0x10, R15 ;  /* 0x00000010ff0f7819 */ /* 0x000fe2000001160f */
[----:B--2---:R-:W-:Y:S01]  /*1200*/  HADD2.F32 R43, -RZ, R43.H0_H0 ;  /* 0x2000002bff2b7230 */ /* 0x004fe20000004100 */
[----:B------:R-:W-:Y:S01]  /*1210*/  LOP3.LUT R48, R14, 0xff, RZ, 0xc0, !PT ;  /* 0x000000ff0e307812 */ /* 0x000fe200078ec0ff */
[----:B------:R-:W-:Y:S01]  /*1220*/  HADD2.F32 R14, -RZ, R26.H1_H1 ;  /* 0x3000001aff0e7230 */ /* 0x000fe20000004100 */
[----:B------:R-:W-:-:S02]  /*1230*/  LOP3.LUT R15, R15, 0xff, RZ, 0xc0, !PT ;  /* 0x000000ff0f0f7812 */ /* 0x000fc400078ec0ff */
[----:B------:R-:W-:Y:S01]  /*1240*/  IADD3 R26, R48, -0x80, RZ ;  /* 0xffffff80301a7810 */ /* 0x000fe20007ffe0ff */
[----:B------:R-:W2:Y:S01]  /*1250*/  I2F.F16 R45, R45 ;  /* 0x0000002d002d7306 */ /* 0x000ea20000200c00 */
[----:B0-----:R-:W-:Y:S02]  /*1260*/  VIADD R47, R49, 0xffffff80 ;  /* 0xffffff80312f7836 */ /* 0x001fe40000000000 */
[----:B------:R-:W-:Y:S01]  /*1270*/  FFMA.FTZ R46, R43, R14, R46 ;  /* 0x0000000e2b2e7223 */ /* 0x000fe2000001002e */
[----:B------:R-:W-:Y:S01]  /*1280*/  VIADD R43, R15, 0xffffff80 ;  /* 0xffffff800f2b7836 */ /* 0x000fe20000000000 */
[----:B------:R-:W-:Y:S01]  /*1290*/  LOP3.LUT R15, R16, 0xff, RZ, 0xc0, !PT ;  /* 0x000000ff100f7812 */ /* 0x000fe200078ec0ff */
[----:B-1----:R-:W-:Y:S02]  /*12a0*/  HADD2.F32 R44, -RZ, R44.H0_H0 ;  /* 0x2000002cff2c7230 */ /* 0x002fe40000004100 */
[----:B------:R-:W0:Y:S02]  /*12b0*/  I2F.F16 R47, R47 ;  /* 0x0000002f002f7306 */ /* 0x000e240000200c00 */
[----:B------:R-:W-:-:S02]  /*12c0*/  VIADD R15, R15, 0xffffff80 ;  /* 0xffffff800f0f7836 */ /* 0x000fc40000000000 */
[----:B------:R-:W-:Y:S01]  /*12d0*/  FFMA.FTZ R13, R14, R44, R13 ;  /* 0x0000002c0e0d7223 */ /* 0x000fe2000001000d */
[----:B--2---:R-:W-:-:S03]  /*12e0*/  HADD2.F32 R48, -RZ, R45.H0_H0 ;  /* 0x2000002dff307230 */ /* 0x004fc60000004100 */
[----:B------:R-:W1:Y:S01]  /*12f0*/  I2F.F16 R42, R42 ;  /* 0x0000002a002a7306 */ /* 0x000e620000200c00 */
[----:B------:R-:W-:Y:S01]  /*1300*/  LEA.HI R45, R17, 0xffffff80, RZ, 0x8 ;  /* 0xffffff80112d7811 */ /* 0x000fe200078f40ff */
[----:B------:R-:W-:Y:S01]  /*1310*/  FFMA.FTZ R33, R14, R48, R33 ;  /* 0x000000300e217223 */ /* 0x000fe20000010021 */
[----:B------:R-:W-:Y:S02]  /*1320*/  HADD2.F32 R48, -RZ, R27.H0_H0 ;  /* 0x2000001bff307230 */ /* 0x000fe40000004100 */
[----:B0-----:R-:W-:-:S03]  /*1330*/  HADD2.F32 R50, -RZ, R47.H0_H0 ;  /* 0x2000002fff327230 */ /* 0x001fc60000004100 */
[----:B------:R-:W0:Y:S01]  /*1340*/  I2F.F16 R12, R12 ;  /* 0x0000000c000c7306 */ /* 0x000e220000200c00 */
[----:B------:R-:W-:Y:S02]  /*1350*/  HADD2.F32 R27, -RZ, R27.H1_H1 ;  /* 0x3000001bff1b7230 */ /* 0x000fe40000004100 */
[----:B------:R-:W-:Y:S01]  /*1360*/  FFMA.FTZ R37, R14, R50, R37 ;  /* 0x000000320e257223 */ /* 0x000fe20000010025 */
[----:B-1----:R-:W-:-:S04]  /*1370*/  HADD2.F32 R47, -RZ, R42.H0_H0 ;  /* 0x2000002aff2f7230 */ /* 0x002fc80000004100 */
[----:B------:R-:W1:Y:S01]  /*1380*/  I2F.F16 R26, R26 ;  /* 0x0000001a001a7306 */ /* 0x000e620000200c00 */
[----:B------:R-:W-:Y:S01]  /*1390*/  LOP3.LUT R42, R17, 0xff, RZ, 0xc0, !PT ;  /* 0x000000ff112a7812 */ /* 0x000fe200078ec0ff */
[----:B------:R-:W-:-:S04]  /*13a0*/  FFMA.FTZ R44, R47, R48, R46 ;  /* 0x000000302f2c7223 */ /* 0x000fc8000001002e */
[----:B------:R-:W-:Y:S02]  /*13b0*/  VIADD R47, R42, 0xffffff80 ;  /* 0xffffff802a2f7836 */ /* 0x000fe40000000000 */
[----:B------:R-:W2:Y:S01]  /*13c0*/  I2F.F16 R43, R43 ;  /* 0x0000002b002b7306 */ /* 0x000ea20000200c00 */
[----:B0-----:R-:W-:-:S05]  /*13d0*/  HADD2.F32 R12, -RZ, R12.H0_H0 ;  /* 0x2000000cff0c7230 */ /* 0x001fca0000004100 */
[----:B------:R-:W-:Y:S01]  /*13e0*/  FFMA.FTZ R46, R48, R12, R13 ;  /* 0x0000000c302e7223 */ /* 0x000fe2000001000d */
[----:B-1----:R-:W-:Y:S01]  /*13f0*/  HADD2.F32 R42, -RZ, R26.H0_H0 ;  /* 0x2000001aff2a7230 */ /* 0x002fe20000004100 */
[----:B------:R-:W-:Y:S01]  /*1400*/  LOP3.LUT R12, R18, 0xff, RZ, 0xc0, !PT ;  /* 0x000000ff120c7812 */ /* 0x000fe200078ec0ff */
[----:B------:R-:W0:Y:S03]  /*1410*/  I2F.F16 R39, R39 ;  /* 0x0000002700277306 */ /* 0x000e260000200c00 */
[----:B------:R-:W-:Y:S01]  /*1420*/  FFMA.FTZ R42, R48, R42, R33 ;  /* 0x0000002a302a7223 */ /* 0x000fe20000010021 */
[----:B--2---:R-:W-:Y:S01]  /*1430*/  HADD2.F32 R50, -RZ, R43.H0_H0 ;  /* 0x2000002bff327230 */ /* 0x004fe20000004100 */
[----:B------:R-:W-:-:S03]  /*1440*/  SHF.R.U32.HI R43, RZ, 0x8, R16 ;  /* 0x00000008ff2b7819 */ /* 0x000fc60000011610 */
[----:B------:R-:W-:Y:S01]  /*1450*/  I2F.F16 R41, R41 ;  /* 0x0000002900297306 */ /* 0x000fe20000200c00 */
[----:B------:R-:W-:Y:S01]  /*1460*/  FFMA.FTZ R33, R48, R50, R37 ;  /* 0x0000003230217223 */ /* 0x000fe20000010025 */
[----:B------:R-:W-:Y:S02]  /*1470*/  IADD3 R37, R12, -0x80, RZ ;  /* 0xffffff800c257810 */ /* 0x000fe40007ffe0ff */
[----:B------:R-:W1:Y:S01]  /*1480*/  LDS.64 R12, [UR4+0x8] ;  /* 0x00000804ff0c7984 */ /* 0x000e620008000a00 */
[----:B0-----:R-:W-:-:S03]  /*1490*/  HADD2.F32 R49, -RZ, R39.H0_H0 ;  /* 0x20000027ff317230 */ /* 0x001fc60000004100 */
[----:B------:R0:W2:Y:S08]  /*14a0*/  I2F.F16 R14, R45 ;  /* 0x0000002d000e7306 */ /* 0x0000b00000200c00 */
[----:B------:R-:W-:Y:S01]  /*14b0*/  I2F.F16 R36, R36 ;  /* 0x0000002400247306 */ /* 0x000fe20000200c00 */
[----:B0-----:R-:W-:-:S05]  /*14c0*/  LOP3.LUT R45, R19, 0xff, RZ, 0xc0, !PT ;  /* 0x000000ff132d7812 */ /* 0x001fca00078ec0ff */
[----:B------:R-:W-:Y:S01]  /*14d0*/  VIADD R48, R45, 0xffffff80 ;  /* 0xffffff802d307836 */ /* 0x000fe20000000000 */
[----:B------:R-:W-:Y:S01]  /*14e0*/  LOP3.LUT R45, R43, 0xff, RZ, 0xc0, !PT ;  /* 0x000000ff2b2d7812 */ /* 0x000fe200078ec0ff */
[----:B------:R0:W-:Y:S01]  /*14f0*/  I2F.F16 R26, R47 ;  /* 0x0000002f001a7306 */ /* 0x0001e20000200c00 */
[----:B--2---:R-:W-:-:S03]  /*1500*/  HADD2.F32 R14, -RZ, R14.H0_H0 ;  /* 0x2000000eff0e7230 */ /* 0x004fc60000004100 */
[----:B------:R-:W-:-:S04]  /*1510*/  VIADD R39, R45, 0xffffff80 ;  /* 0xffffff802d277836 */ /* 0x000fc80000000000 */
[----:B------:R-:W2:Y:S01]  /*1520*/  I2F.F16 R38, R38 ;  /* 0x0000002600267306 */ /* 0x000ea20000200c00 */
[----:B0-----:R-:W-:Y:S01]  /*1530*/  SHF.R.U32.HI R47, RZ, 0x10, R16 ;  /* 0x00000010ff2f7819 */ /* 0x001fe20000011610 */
[----:B------:R-:W-:Y:S01]  /*1540*/  FFMA.FTZ R16, R49, R27, R44 ;  /* 0x0000001b31107223 */ /* 0x000fe2000001002c */
[----:B------:R-:W-:Y:S01]  /*1550*/  HADD2.F32 R49, -RZ, R41.H0_H0 ;  /* 0x20000029ff317230 */ /* 0x000fe20000004100 */
[--C-:B------:R-:W-:Y:S02]  /*1560*/  SHF.R.U32.HI R44, RZ, 0x8, R17.reuse ;  /* 0x00000008ff2c7819 */ /* 0x100fe40000011611 */
[----:B------:R-:W-:Y:S02]  /*1570*/  LOP3.LUT R47, R47, 0xff, RZ, 0xc0, !PT ;  /* 0x000000ff2f2f7812 */ /* 0x000fe400078ec0ff */
[----:B------:R-:W0:Y:S01]  /*1580*/  I2F.F16 R15, R15 ;  /* 0x0000000f000f7306 */ /* 0x000e220000200c00 */
[----:B------:R-:W-:Y:S01]  /*1590*/  LOP3.LUT R45, R44, 0xff, RZ, 0xc0, !PT ;  /* 0x000000ff2c2d7812 */ /* 0x000fe200078ec0ff */
[----:B------:R-:W-:Y:S01]  /*15a0*/  FFMA.FTZ R44, R27, R49, R46 ;  /* 0x000000311b2c7223 */ /* 0x000fe2000001002e */
[----:B------:R-:W-:Y:S01]  /*15b0*/  SHF.R.U32.HI R46, RZ, 0x10, R17 ;  /* 0x00000010ff2e7819 */ /* 0x000fe20000011611 */
[----:B------:R-:W-:Y:S01]  /*15c0*/  VIADD R41, R47, 0xffffff80 ;  /* 0xffffff802f297836 */ /* 0x000fe20000000000 */
[----:B------:R-:W-:-:S02]  /*15d0*/  SHF.R.U32.HI R47, RZ, 0x10, R18 ;  /* 0x00000010ff2f7819 */ /* 0x000fc40000011612 */
[----:B------:R-:W-:Y:S01]  /*15e0*/  LOP3.LUT R46, R46, 0xff, RZ, 0xc0, !PT ;  /* 0x000000ff2e2e7812 */ /* 0x000fe200078ec0ff */
[----:B------:R3:W-:Y:S01]  /*15f0*/  I2F.F16 R43, R48 ;  /* 0x00000030002b7306 */ /* 0x0007e20000200c00 */
[----:B--2---:R-:W-:Y:S01]  /*1600*/  HADD2.F32 R38, -RZ, R38.H0_H0 ;  /* 0x20000026ff267230 */ /* 0x004fe20000004100 */
[----:B------:R-:W-:Y:S01]  /*1610*/  IADD3 R17, R45, -0x80, RZ ;  /* 0xffffff802d117810 */ /* 0x000fe20007ffe0ff */
[----:B-1----:R-:W-:Y:S01]  /*1620*/  HADD2.F32 R45, -RZ, R12.H0_H0 ;  /* 0x2000000cff2d7230 */ /* 0x002fe20000004100 */
[----:B------:R-:W-:Y:S01]  /*1630*/  LOP3.LUT R47, R47, 0xff, RZ, 0xc0, !PT ;  /* 0x000000ff2f2f7812 */ /* 0x000fe200078ec0ff */
[----:B------:R-:W-:Y:S02]  /*1640*/  VIADD R46, R46, 0xffffff80 ;  /* 0xffffff802e2e7836 */ /* 0x000fe40000000000 */
[----:B------:R-:W-:Y:S01]  /*1650*/  FFMA.FTZ R42, R27, R38, R42 ;  /* 0x000000261b2a7223 */ /* 0x000fe2000001002a */
[----:B0-----:R-:W-:Y:S01]  /*1660*/  HADD2.F32 R49, -RZ, R15.H0_H0 ;  /* 0x2000000fff317230 */ /* 0x001fe20000004100 */
[----:B------:R-:W0:Y:S01]  /*1670*/  I2F.F16 R37, R37 ;  /* 0x0000002500257306 */ /* 0x000e220000200c00 */
[----:B---3--:R-:W-:Y:S01]  /*1680*/  HADD2.F32 R48, -RZ, R36.H0_H0 ;  /* 0x20000024ff307230 */ /* 0x008fe20000004100 */
[----:B------:R-:W-:-:S04]  /*1690*/  SHF.R.U32.HI R36, RZ, 0x8, R18 ;  /* 0x00000008ff247819 */ /* 0x000fc80000011612 */
[----:B------:R-:W-:Y:S01]  /*16a0*/  FFMA.FTZ R33, R27, R48, R33 ;  /* 0x000000301b217223 */ /* 0x000fe20000010021 */
[----:B------:R-:W-:Y:S01]  /*16b0*/  LOP3.LUT R36, R36, 0xff, RZ, 0xc0, !PT ;  /* 0x000000ff24247812 */ /* 0x000fe200078ec0ff */
[----:B------:R1:W-:Y:S01]  /*16c0*/  I2F.F16 R27, R46 ;  /* 0x0000002e001b7306 */ /* 0x0003e20000200c00 */
[----:B------:R-:W-:-:S03]  /*16d0*/  SHF.R.U32.HI R48, RZ, 0x8, R19 ;  /* 0x00000008ff307819 */ /* 0x000fc60000011613 */
[----:B------:R-:W-:Y:S01]  /*16e0*/  VIADD R38, R36, 0xffffff80 ;  /* 0xffffff8024267836 */ /* 0x000fe20000000000 */
[----:B------:R-:W-:Y:S01]  /*16f0*/  LOP3.LUT R48, R48, 0xff, RZ, 0xc0, !PT ;  /* 0x000000ff30307812 */ /* 0x000fe200078ec0ff */
[----:B------:R-:W-:Y:S01]  /*1700*/  FFMA.FTZ R36, R49, R45, R16 ;  /* 0x0000002d31247223 */ /* 0x000fe20000010010 */
[----:B------:R-:W-:Y:S01]  /*1710*/  VIADD R16, R47, 0xffffff80 ;  /* 0xffffff802f107836 */ /* 0x000fe20000000000 */
        /* <DEDUP_REMOVED lines=9> */
[----:B------:R-:W-:-:S02]  /*17b0*/  VIADD R46, R46, 0xffffff80 ;  /* 0xffffff802e2e7836 */ /* 0x000fc40000000000 */
[C---:B------:R-:W-:Y:S01]  /*17c0*/  FFMA.FTZ R44, R45.reuse, R47, R44 ;  /* 0x0000002f2d2c7223 */ /* 0x040fe2000001002c */
[----:B------:R-:W-:Y:S02]  /*17d0*/  HADD2.F32 R47, -RZ, R12.H1_H1 ;  /* 0x3000000cff2f7230 */ /* 0x000fe40000004100 */
[C---:B------:R-:W-:Y:S01]  /*17e0*/  FFMA.FTZ R42, R45.reuse, R38, R42 ;  /* 0x000000262d2a7223 */ /* 0x040fe2000001002a */
[----:B------:R-:W-:Y:S01]  /*17f0*/  HADD2.F32 R38, -RZ, R43.H0_H0 ;  /* 0x2000002bff267230 */ /* 0x000fe20000004100 */
[----:B------:R-:W0:Y:S01]  /*1800*/  I2F.F16 R17, R17 ;  /* 0x0000001100117306 */ /* 0x000e220000200c00 */
[----:B--2---:R-:W-:Y:S02]  /*1810*/  HADD2.F32 R15, -RZ, R15.H0_H0 ;  /* 0x2000000fff0f7230 */ /* 0x004fe40000004100 */
[----:B------:R-:W-:Y:S02]  /*1820*/  HADD2.F32 R12, -RZ, R13.H0_H0 ;  /* 0x2000000dff0c7230 */ /* 0x000fe40000004100 */
[----:B------:R-:W-:Y:S01]  /*1830*/  FFMA.FTZ R38, R45, R38, R33 ;  /* 0x000000262d267223 */ /* 0x000fe20000010021 */
[----:B------:R-:W-:-:S02]  /*1840*/  HADD2.F32 R27, -RZ, R27.H0_H0 ;  /* 0x2000001bff1b7230 */ /* 0x000fc40000004100 */
        /* <DEDUP_REMOVED lines=45> */
.L_x_4737:
        /* <DEDUP_REMOVED lines=10> */
[----:B------:R-:W-:Y:S01]  /*1bc0*/  LEA.HI R40, R12, 0xffffff80, RZ, 0x8 ;  /* 0xffffff800c287811 */ /* 0x000fe200078f40ff */
[----:B------:R-:W-:Y:S01]  /*1bd0*/  VIADD R45, R24, 0xffffff80 ;  /* 0xffffff80182d7836 */ /* 0x000fe20000000000 */
[----:B------:R-:W-:Y:S01]  /*1be0*/  LOP3.LUT R24, R14, 0xff, RZ, 0xc0, !PT ;  /* 0x000000ff0e187812 */ /* 0x000fe200078ec0ff */
[----:B------:R-:W-:Y:S01]  /*1bf0*/  I2F.F16 R46, R46 ;  /* 0x0000002e002e7306 */ /* 0x000fe20000200c00 */
[----:B------:R-:W-:Y:S01]  /*1c00*/  VIADD R43, R41, 0xffffff80 ;  /* 0xffffff80292b7836 */ /* 0x000fe20000000000 */
[----:B------:R-:W-:-:S02]  /*1c10*/  SHF.R.U32.HI R41, RZ, 0x8, R13 ;  /* 0x00000008ff297819 */ /* 0x000fc4000001160d */
[----:B------:R-:W-:Y:S02]  /*1c20*/  IADD3 R33, R24, -0x80, RZ ;  /* 0xffffff8018217810 */ /* 0x000fe40007ffe0ff */
[----:B------:R-:W-:Y:S02]  /*1c30*/  LOP3.LUT R24, R15, 0xff, RZ, 0xc0, !PT ;  /* 0x000000ff0f187812 */ /* 0x000fe400078ec0ff */
[----:B------:R-:W-:Y:S01]  /*1c40*/  SHF.R.U32.HI R13, RZ, 0x10, R13 ;  /* 0x00000010ff0d7819 */ /* 0x000fe2000001160d */
[----:B------:R-:W1:Y:S01]  /*1c50*/  I2F.F16 R45, R45 ;  /* 0x0000002d002d7306 */ /* 0x000e620000200c00 */
[----:B------:R-:W-:Y:S01]  /*1c60*/  SHF.R.U32.HI R12, RZ, 0x10, R12 ;  /* 0x00000010ff0c7819 */ /* 0x000fe2000001160c */
[----:B0-----:R-:W-:Y:S01]  /*1c70*/  VIADD R35, R24, 0xffffff80 ;  /* 0xffffff8018237836 */ /* 0x001fe20000000000 */
[----:B------:R-:W-:Y:S01]  /*1c80*/  LOP3.LUT R13, R13, 0xff, RZ, 0xc0, !PT ;  /* 0x000000ff0d0d7812 */ /* 0x000fe200078ec0ff */
[----:B------:R-:W0:Y:S01]  /*1c90*/  LDS.64 R24, [UR4+0x10] ;  /* 0x00001004ff187984 */ /* 0x000e220008000a00 */
[----:B------:R-:W-:-:S02]  /*1ca0*/  LEA.HI R34, R14, 0xffffff80, RZ, 0x8 ;  /* 0xffffff800e227811 */ /* 0x000fc400078f40ff */
[----:B------:R-:W-:Y:S01]  /*1cb0*/  SHF.R.U32.HI R47, RZ, 0x8, R14 ;  /* 0x00000008ff2f7819 */ /* 0x000fe2000001160e */
[----:B------:R-:W3:Y:S01]  /*1cc0*/  I2F.F16 R33, R33 ;  /* 0x0000002100217306 */ /* 0x000ee20000200c00 */
[----:B------:R-:W-:Y:S02]  /*1cd0*/  LOP3.LUT R12, R12, 0xff, RZ, 0xc0, !PT ;  /* 0x000000ff0c0c7812 */ /* 0x000fe400078ec0ff */
[----:B------:R-:W-:Y:S02]  /*1ce0*/  LOP3.LUT R42, R41, 0xff, RZ, 0xc0, !PT ;  /* 0x000000ff292a7812 */ /* 0x000fe400078ec0ff */
[----:B------:R-:W-:Y:S01]  /*1cf0*/  LOP3.LUT R47, R47, 0xff, RZ, 0xc0, !PT ;  /* 0x000000ff2f2f7812 */ /* 0x000fe200078ec0ff */
[----:B------:R-:W-:Y:S01]  /*1d00*/  VIADD R12, R12, 0xffffff80 ;  /* 0xffffff800c0c7836 */ /* 0x000fe20000000000 */
[----:B------:R-:W-:Y:S01]  /*1d10*/  IADD3 R42, R42, -0x80, RZ ;  /* 0xffffff802a2a7810 */ /* 0x000fe20007ffe0ff */
[----:B------:R-:W4:Y:S01]  /*1d20*/  I2F.F16 R35, R35 ;  /* 0x0000002300237306 */ /* 0x000f220000200c00 */
[----:B-1----:R-:W-:Y:S01]  /*1d30*/  HADD2.F32 R49, -RZ, R45.H0_H0 ;  /* 0x2000002dff317230 */ /* 0x002fe20000004100 */
[----:B------:R-:W-:Y:S01]  /*1d40*/  LEA.HI R36, R15, 0xffffff80, RZ, 0x8 ;  /* 0xffffff800f247811 */ /* 0x000fe200078f40ff */
[----:B------:R-:W-:-:S02]  /*1d50*/  VIADD R47, R47, 0xffffff80 ;  /* 0xffffff802f2f7836 */ /* 0x000fc40000000000 */
[----:B---3--:R-:W-:-:S03]  /*1d60*/  HADD2.F32 R33, -RZ, R33.H0_H0 ;  /* 0x20000021ff217230 */ /* 0x008fc60000004100 */
[----:B------:R-:W1:Y:S01]  /*1d70*/  I2F.F16 R43, R43 ;  /* 0x0000002b002b7306 */ /* 0x000e620000200c00 */
[----:B----4-:R-:W-:-:S07]  /*1d80*/  HADD2.F32 R35, -RZ, R35.H0_H0 ;  /* 0x20000023ff237230 */ /* 0x010fce0000004100 */
[----:B------:R0:W-:Y:S01]  /*1d90*/  I2F.F16 R41, R12 ;  /* 0x0000000c00297306 */ /* 0x0001e20000200c00 */
[----:B-1----:R-:W-:-:S07]  /*1da0*/  HADD2.F32 R48, -RZ, R43.H0_H0 ;  /* 0x2000002bff307230 */ /* 0x002fce0000004100 */
[----:B------:R-:W1:Y:S01]  /*1db0*/  I2F.F16 R42, R42 ;  /* 0x0000002a002a7306 */ /* 0x000e620000200c00 */
[--C-:B0-----:R-:W-:Y:S02]  /*1dc0*/  HADD2.F32 R12, -RZ, R24.reuse.H0_H0 ;  /* 0x20000018ff0c7230 */ /* 0x101fe40000004100 */
[----:B------:R-:W-:-:S05]  /*1dd0*/  HADD2.F32 R24, -RZ, R24.H1_H1 ;  /* 0x30000018ff187230 */ /* 0x000fca0000004100 */
[----:B------:R-:W-:Y:S01]  /*1de0*/  I2F.F16 R40, R40 ;  /* 0x0000002800287306 */ /* 0x000fe20000200c00 */
[C---:B------:R-:W-:Y:S01]  /*1df0*/  FFMA.FTZ R33, R12.reuse, R33, RZ ;  /* 0x000000210c217223 */ /* 0x040fe200000100ff */
[----:B------:R-:W-:Y:S01]  /*1e00*/  FFMA.FTZ R35, R12, R35, RZ ;  /* 0x000000230c237223 */ /* 0x000fe200000100ff */
[----:B-1----:R-:W-:-:S05]  /*1e10*/  HADD2.F32 R42, -RZ, R42.H0_H0 ;  /* 0x2000002aff2a7230 */ /* 0x002fca0000004100 */
[----:B------:R-:W-:Y:S08]  /*1e20*/  I2F.F16 R39, R39 ;  /* 0x0000002700277306 */ /* 0x000ff00000200c00 */
[----:B------:R-:W-:Y:S08]  /*1e30*/  I2F.F16 R34, R34 ;  /* 0x0000002200227306 */ /* 0x000ff00000200c00 */
[----:B------:R-:W-:Y:S01]  /*1e40*/  I2F.F16 R36, R36 ;  /* 0x0000002400247306 */ /* 0x000fe20000200c00 */
[----:B--2---:R-:W-:-:S02]  /*1e50*/  LEA.HI R44, R17, 0xffffff80, RZ, 0x8 ;  /* 0xffffff80112c7811 */ /* 0x004fc400078f40ff */
[----:B------:R-:W-:-:S05]  /*1e60*/  LEA.HI R38, R16, 0xffffff80, RZ, 0x8 ;  /* 0xffffff8010267811 */ /* 0x000fca00078f40ff */
[----:B------:R0:W-:Y:S08]  /*1e70*/  I2F.F16 R37, R44 ;  /* 0x0000002c00257306 */ /* 0x0001f00000200c00 */
[----:B------:R-:W1:Y:S01]  /*1e80*/  I2F.F16 R38, R38 ;  /* 0x0000002600267306 */ /* 0x000e620000200c00 */
[----:B0-----:R-:W-:Y:S01]  /*1e90*/  SHF.R.U32.HI R44, RZ, 0x10, R14 ;  /* 0x00000010ff2c7819 */ /* 0x001fe2000001160e */
[----:B------:R-:W-:-:S02]  /*1ea0*/  VIADD R14, R13, 0xffffff80 ;  /* 0xffffff800d0e7836 */ /* 0x000fc40000000000 */
[----:B------:R-:W-:Y:S01]  /*1eb0*/  HADD2.F32 R13, -RZ, R46.H0_H0 ;  /* 0x2000002eff0d7230 */ /* 0x000fe20000004100 */
[--C-:B------:R-:W-:Y:S02]  /*1ec0*/  SHF.R.U32.HI R46, RZ, 0x8, R15.reuse ;  /* 0x00000008ff2e7819 */ /* 0x100fe4000001160f */
[----:B------:R-:W-:Y:S01]  /*1ed0*/  SHF.R.U32.HI R15, RZ, 0x10, R15 ;  /* 0x00000010ff0f7819 */ /* 0x000fe2000001160f */
[----:B------:R-:W-:Y:S01]  /*1ee0*/  I2F.F16 R14, R14 ;  /* 0x0000000e000e7306 */ /* 0x000fe20000200c00 */
[----:B------:R-:W-:Y:S01]  /*1ef0*/  LOP3.LUT R46, R46, 0xff, RZ, 0xc0, !PT ;  /* 0x000000ff2e2e7812 */ /* 0x000fe200078ec0ff */
[----:B------:R-:W-:Y:S01]  /*1f00*/  FFMA.FTZ R45, R13, R12, RZ ;  /* 0x0000000c0d2d7223 */ /* 0x000fe200000100ff */
[----:B------:R-:W-:Y:S01]  /*1f10*/  FFMA.FTZ R13, R12, R49, RZ ;  /* 0x000000310c0d7223 */ /* 0x000fe200000100ff */
[----:B------:R-:W-:Y:S02]  /*1f20*/  LOP3.LUT R12, R44, 0xff, RZ, 0xc0, !PT ;  /* 0x000000ff2c0c7812 */ /* 0x000fe400078ec0ff */
[----:B------:R-:W-:Y:S01]  /*1f30*/  IADD3 R46, R46, -0x80, RZ ;  /* 0xffffff802e2e7810 */ /* 0x000fe20007ffe0ff */
[----:B------:R-:W-:Y:S01]  /*1f40*/  FFMA.FTZ R45, R48, R24, R45 ;  /* 0x00000018302d7223 */ /* 0x000fe2000001002d */
[----:B------:R0:W2:Y:S01]  /*1f50*/  I2F.F16 R44, R47 ;  /* 0x0000002f002c7306 */ /* 0x0000a20000200c00 */
[----:B------:R-:W-:Y:S01]  /*1f60*/  LOP3.LUT R15, R15, 0xff, RZ, 0xc0, !PT ;  /* 0x000000ff0f0f7812 */ /* 0x000fe200078ec0ff */
[----:B------:R-:W-:-:S02]  /*1f70*/  VIADD R12, R12, 0xffffff80 ;  /* 0xffffff800c0c7836 */ /* 0x000fc40000000000 */
[----:B------:R-:W-:Y:S01]  /*1f80*/  FFMA.FTZ R13, R24, R42, R13 ;  /* 0x0000002a180d7223 */ /* 0x000fe2000001000d */
[----:B------:R-:W-:Y:S01]  /*1f90*/  LOP3.LUT R42, R17, 0xff, RZ, 0xc0, !PT ;  /* 0x000000ff112a7812 */ /* 0x000fe200078ec0ff */
[----:B-1----:R-:W-:Y:S02]  /*1fa0*/  HADD2.F32 R38, -RZ, R38.H0_H0 ;  /* 0x20000026ff267230 */ /* 0x002fe40000004100 */
[----:B------:R-:W-:Y:S01]  /*1fb0*/  VIADD R43, R15, 0xffffff80 ;  /* 0xffffff800f2b7836 */ /* 0x000fe20000000000 */
[----:B------:R-:W1:Y:S01]  /*1fc0*/  I2F.F16 R46, R46 ;  /* 0x0000002e002e7306 */ /* 0x000e620000200c00 */
[----:B0-----:R-:W-:Y:S01]  /*1fd0*/  VIADD R47, R42, 0xffffff80 ;  /* 0xffffff802a2f7836 */ /* 0x001fe20000000000 */
[----:B------:R-:W-:Y:S01]  /*1fe0*/  LOP3.LUT R15, R16, 0xff, RZ, 0xc0, !PT ;  /* 0x000000ff100f7812 */ /* 0x000fe200078ec0ff */
[----:B------:R-:W-:Y:S01]  /*1ff0*/  HADD2.F32 R42, -RZ, R41.H0_H0 ;  /* 0x20000029ff2a7230 */ /* 0x000fe20000004100 */
[----:B------:R-:W-:Y:S01]  /*2000*/  LOP3.LUT R41, R19, 0xff, RZ, 0xc0, !PT ;  /* 0x000000ff13297812 */ /* 0x000fe200078ec0ff */
[----:B--2---:R-:W-:-:S03]  /*2010*/  HADD2.F32 R44, -RZ, R44.H0_H0 ;  /* 0x2000002cff2c7230 */ /* 0x004fc60000004100 */
[----:B------:R-:W0:Y:S01]  /*2020*/  I2F.F16 R12, R12 ;  /* 0x0000000c000c7306 */ /* 0x000e220000200c00 */
[----:B------:R-:W-:Y:S02]  /*2030*/  VIADD R49, R41, 0xffffff80 ;  /* 0xffffff8029317836 */ /* 0x000fe40000000000 */
[----:B------:R-:W-:Y:S02]  /*2040*/  VIADD R15, R15, 0xffffff80 ;  /* 0xffffff800f0f7836 */ /* 0x000fe40000000000 */
[----:B-1----:R-:W-:-:S03]  /*2050*/  HADD2.F32 R48, -RZ, R46.H0_H0 ;  /* 0x2000002eff307230 */ /* 0x002fc60000004100 */
[----:B------:R-:W1:Y:S01]  /*2060*/  I2F.F16 R43, R43 ;  /* 0x0000002b002b7306 */ /* 0x000e620000200c00 */
[C---:B------:R-:W-:Y:S01]  /*2070*/  FFMA.FTZ R46, R24.reuse, R44, R33 ;  /* 0x0000002c182e7223 */ /* 0x040fe20000010021 */
[----:B------:R-:W-:Y:S01]  /*2080*/  HADD2.F32 R44, -RZ, R14.H0_H0 ;  /* 0x2000000eff2c7230 */ /* 0x000fe20000004100 */
[----:B------:R-:W-:Y:S01]  /*2090*/  SHF.R.U32.HI R14, RZ, 0x8, R16 ;  /* 0x00000008ff0e7819 */ /* 0x000fe20000011610 */
[----:B------:R-:W-:Y:S01]  /*20a0*/  FFMA.FTZ R35, R24, R48, R35 ;  /* 0x0000003018237223 */ /* 0x000fe20000010023 */
[----:B------:R-:W-:Y:S01]  /*20b0*/  HADD2.F32 R48, -RZ, R25.H0_H0 ;  /* 0x20000019ff307230 */ /* 0x000fe20000004100 */
[----:B------:R-:W-:Y:S02]  /*20c0*/  LOP3.LUT R33, R18, 0xff, RZ, 0xc0, !PT ;  /* 0x000000ff12217812 */ /* 0x000fe400078ec0ff */
[----:B------:R2:W-:Y:S02]  /*20d0*/  I2F.F16 R24, R47 ;  /* 0x0000002f00187306 */ /* 0x0005e40000200c00 */
[----:B------:R-:W-:Y:S01]  /*20e0*/  FFMA.FTZ R42, R42, R48, R45 ;  /* 0x000000302a2a7223 */ /* 0x000fe2000001002d */
[----:B0-----:R-:W-:-:S02]  /*20f0*/  HADD2.F32 R45, -RZ, R12.H0_H0 ;  /* 0x2000000cff2d7230 */ /* 0x001fc40000004100 */
[----:B------:R-:W-:Y:S01]  /*2100*/  FFMA.FTZ R44, R48, R44, R13 ;  /* 0x0000002c302c7223 */ /* 0x000fe2000001000d */
[----:B------:R-:W-:Y:S01]  /*2110*/  LOP3.LUT R13, R14, 0xff, RZ, 0xc0, !PT ;  /* 0x000000ff0e0d7812 */ /* 0x000fe200078ec0ff */
[----:B-1----:R-:W-:Y:S01]  /*2120*/  HADD2.F32 R50, -RZ, R43.H0_H0 ;  /* 0x2000002bff327230 */ /* 0x002fe20000004100 */
[----:B------:R-:W-:Y:S01]  /*2130*/  SHF.R.U32.HI R12, RZ, 0x10, R16 ;  /* 0x00000010ff0c7819 */ /* 0x000fe20000011610 */
[C---:B------:R-:W-:Y:S01]  /*2140*/  FFMA.FTZ R43, R48.reuse, R45, R46 ;  /* 0x0000002d302b7223 */ /* 0x040fe2000001002e */
[----:B------:R-:W-:Y:S01]  /*2150*/  SHF.R.U32.HI R45, RZ, 0x8, R17 ;  /* 0x00000008ff2d7819 */ /* 0x000fe20000011611 */
[----:B------:R-:W-:Y:S02]  /*2160*/  VIADD R41, R13, 0xffffff80 ;  /* 0xffffff800d297836 */ /* 0x000fe40000000000 */
[----:B------:R-:W-:Y:S01]  /*2170*/  FFMA.FTZ R16, R48, R50, R35 ;  /* 0x0000003230107223 */ /* 0x000fe20000010023 */
[----:B------:R-:W-:Y:S01]  /*2180*/  LOP3.LUT R35, R12, 0xff, RZ, 0xc0, !PT ;  /* 0x000000ff0c237812 */ /* 0x000fe200078ec0ff */
[----:B------:R-:W0:Y:S01]  /*2190*/  I2F.F16 R15, R15 ;  /* 0x0000000f000f7306 */ /* 0x000e220000200c00 */
[----:B------:R-:W1:Y:S01]  /*21a0*/  LDS.64 R12, [UR4+0x18] ;  /* 0x00001804ff0c7984 */ /* 0x000e620008000a00 */
[----:B------:R-:W-:-:S02]  /*21b0*/  LOP3.LUT R45, R45, 0xff, RZ, 0xc0, !PT ;  /* 0x000000ff2d2d7812 */ /* 0x000fc400078ec0ff */
[----:B------:R-:W-:Y:S01]  /*21c0*/  SHF.R.U32.HI R46, RZ, 0x10, R17 ;  /* 0x00000010ff2e7819 */ /* 0x000fe20000011611 */
[----:B------:R-:W-:Y:S01]  /*21d0*/  VIADD R35, R35, 0xffffff80 ;  /* 0xffffff8023237836 */ /* 0x000fe20000000000 */
[----:B------:R-:W-:Y:S01]  /*21e0*/  IADD3 R17, R45, -0x80, RZ ;  /* 0xffffff802d117810 */ /* 0x000fe20007ffe0ff */
[----:B------:R-:W-:Y:S01]  /*21f0*/  HADD2.F32 R45, -RZ, R25.H1_H1 ;  /* 0x30000019ff2d7230 */ /* 0x000fe20000004100 */
[----:B------:R-:W-:Y:S01]  /*2200*/  LOP3.LUT R46, R46, 0xff, RZ, 0xc0, !PT ;  /* 0x000000ff2e2e7812 */ /* 0x000fe200078ec0ff */
[----:B------:R-:W-:Y:S01]  /*2210*/  HADD2.F32 R25, -RZ, R40.H0_H0 ;  /* 0x20000028ff197230 */ /* 0x000fe20000004100 */
[----:B--2---:R-:W-:Y:S01]  /*2220*/  SHF.R.U32.HI R47, RZ, 0x8, R18 ;  /* 0x00000008ff2f7819 */ /* 0x004fe20000011612 */
[----:B------:R-:W-:Y:S01]  /*2230*/  I2F.F16 R14, R49 ;  /* 0x00000031000e7306 */ /* 0x000fe20000200c00 */
[----:B------:R-:W-:Y:S01]  /*2240*/  IADD3 R33, R33, -0x80, RZ ;  /* 0xffffff8021217810 */ /* 0x000fe20007ffe0ff */
[----:B------:R-:W-:Y:S02]  /*2250*/  VIADD R40, R46, 0xffffff80 ;  /* 0xffffff802e287836 */ /* 0x000fe40000000000 */
[----:B------:R-:W-:Y:S01]  /*2260*/  FFMA.FTZ R25, R25, R45, R42 ;  /* 0x0000002d19197223 */ /* 0x000fe2000001002a */
[----:B------:R-:W-:Y:S01]  /*2270*/  SHF.R.U32.HI R42, RZ, 0x10, R18 ;  /* 0x00000010ff2a7819 */ /* 0x000fe20000011612 */
[----:B------:R-:W-:Y:S01]  /*2280*/  HADD2.F32 R46, -RZ, R39.H0_H0 ;  /* 0x20000027ff2e7230 */ /* 0x000fe20000004100 */
[----:B------:R-:W-:-:S02]  /*2290*/  LOP3.LUT R47, R47, 0xff, RZ, 0xc0, !PT ;  /* 0x000000ff2f2f7812 */ /* 0x000fc400078ec0ff */
[----:B------:R-:W-:Y:S01]  /*22a0*/  LOP3.LUT R42, R42, 0xff, RZ, 0xc0, !PT ;  /* 0x000000ff2a2a7812 */ /* 0x000fe200078ec0ff */
[----:B------:R-:W2:Y:S01]  /*22b0*/  I2F.F16 R33, R33 ;  /* 0x0000002100217306 */ /* 0x000ea20000200c00 */
[----:B------:R-:W-:Y:S01]  /*22c0*/  FFMA.FTZ R44, R45, R46, R44 ;  /* 0x0000002e2d2c7223 */ /* 0x000fe2000001002c */
[----:B------:R-:W-:Y:S01]  /*22d0*/  VIADD R39, R47, 0xffffff80 ;  /* 0xffffff802f277836 */ /* 0x000fe20000000000 */
[----:B------:R-:W-:Y:S01]  /*22e0*/  LEA.HI R18, R18, 0xffffff80, RZ, 0x8 ;  /* 0xffffff8012127811 */ /* 0x000fe200078f40ff */
[----:B------:R-:W-:Y:S02]  /*22f0*/  HADD2.F32 R46, -RZ, R34.H0_H0 ;  /* 0x20000022ff2e7230 */ /* 0x000fe40000004100 */
[----:B------:R-:W-:Y:S01]  /*2300*/  HADD2.F32 R47, -RZ, R36.H0_H0 ;  /* 0x20000024ff2f7230 */ /* 0x000fe20000004100 */
[--C-:B------:R-:W-:Y:S01]  /*2310*/  SHF.R.U32.HI R36, RZ, 0x8, R19.reuse ;  /* 0x00000008ff247819 */ /* 0x100fe20000011613 */
[----:B------:R-:W-:Y:S01]  /*2320*/  VIADD R34, R42, 0xffffff80 ;  /* 0xffffff802a227836 */ /* 0x000fe20000000000 */
[----:B------:R-:W-:Y:S01]  /*2330*/  SHF.R.U32.HI R42, RZ, 0x10, R19 ;  /* 0x00000010ff2a7819 */ /* 0x000fe20000011613 */
[C---:B------:R-:W-:Y:S01]  /*2340*/  FFMA.FTZ R43, R45.reuse, R46, R43 ;  /* 0x0000002e2d2b7223 */ /* 0x040fe2000001002b */
[----:B------:R-:W-:Y:S01]  /*2350*/  LOP3.LUT R36, R36, 0xff, RZ, 0xc0, !PT ;  /* 0x000000ff24247812 */ /* 0x000fe200078ec0ff */
[----:B------:R-:W-:Y:S01]  /*2360*/  FFMA.FTZ R16, R45, R47, R16 ;  /* 0x0000002f2d107223 */ /* 0x000fe20000010010 */
[----:B------:R-:W-:Y:S01]  /*2370*/  LOP3.LUT R42, R42, 0xff, RZ, 0xc0, !PT ;  /* 0x000000ff2a2a7812 */ /* 0x000fe200078ec0ff */
[----:B------:R-:W-:Y:S01]  /*2380*/  I2F.F16 R41, R41 ;  /* 0x0000002900297306 */ /* 0x000fe20000200c00 */
[----:B------:R-:W-:Y:S01]  /*2390*/  IADD3 R45, R36, -0x80, RZ ;  /* 0xffffff80242d7810 */ /* 0x000fe20007ffe0ff */
[----:B0-----:R-:W-:Y:S01]  /*23a0*/  HADD2.F32 R46, -RZ, R15.H0_H0 ;  /* 0x2000000fff2e7230 */ /* 0x001fe20000004100 */
[----:B------:R-:W-:Y:S01]  /*23b0*/  LEA.HI R19, R19, 0xffffff80, RZ, 0x8 ;  /* 0xffffff8013137811 */ /* 0x000fe200078f40ff */
[----:B------:R-:W-:-:S02]  /*23c0*/  VIADD R42, R42, 0xffffff80 ;  /* 0xffffff802a2a7836 */ /* 0x000fc40000000000 */
[----:B------:R-:W-:Y:S02]  /*23d0*/  HADD2.F32 R47, -RZ, R24.H0_H0 ;  /* 0x20000018ff2f7230 */ /* 0x000fe40000004100 */
[----:B------:R-:W0:Y:S01]  /*23e0*/  I2F.F16 R17, R17 ;  /* 0x0000001100117306 */ /* 0x000e220000200c00 */
[--C-:B-1----:R-:W-:Y:S02]  /*23f0*/  HADD2.F32 R36, -RZ, R12.reuse.H0_H0 ;  /* 0x2000000cff247230 */ /* 0x102fe40000004100 */
[----:B------:R-:W-:Y:S02]  /*2400*/  HADD2.F32 R12, -RZ, R12.H1_H1 ;  /* 0x3000000cff0c7230 */ /* 0x000fe40000004100 */
[----:B------:R-:W-:Y:S02]  /*2410*/  HADD2.F32 R24, -RZ, R13.H0_H0 ;  /* 0x2000000dff187230 */ /* 0x000fe40000004100 */
[----:B------:R-:W-:Y:S01]  /*2420*/  FFMA.FTZ R25, R46, R36, R25 ;  /* 0x000000242e197223 */ /* 0x000fe20000010019 */
[----:B--2---:R-:W-:Y:S01]  /*2430*/  HADD2.F32 R46, -RZ, R33.H0_H0 ;  /* 0x20000021ff2e7230 */ /* 0x004fe20000004100 */
[----:B------:R-:W1:Y:S01]  /*2440*/  I2F.F16 R39, R39 ;  /* 0x0000002700277306 */ /* 0x000e620000200c00 */
[----:B------:R-:W-:Y:S01]  /*2450*/  FFMA.FTZ R33, R36, R47, R44 ;  /* 0x0000002f24217223 */ /* 0x000fe2000001002c */
[----:B------:R-:W-:-:S02]  /*2460*/  HADD2.F32 R13, -RZ, R13.H1_H1 ;  /* 0x3000000dff0d7230 */ /* 0x000fc40000004100 */
[----:B------:R-:W-:Y:S01]  /*2470*/  FFMA.FTZ R43, R36, R46, R43 ;  /* 0x0000002e242b7223 */ /* 0x000fe2000001002b */
[----:B0-----:R-:W-:-:S03]  /*2480*/  HADD2.F32 R17, -RZ, R17.H0_H0 ;  /* 0x20000011ff117230 */ /* 0x001fc60000004100 */
[----:B------:R0:W2:Y:S02]  /*2490*/  I2F.F16 R15, R45 ;  /* 0x0000002d000f7306 */ /* 0x0000a40000200c00 */
[----:B------:R-:W-:Y:S01]  /*24a0*/  FFMA.FTZ R17, R12, R17, R33 ;  /* 0x000000110c117223 */ /* 0x000fe20000010021 */
[----:B-1----:R-:W-:-:S05]  /*24b0*/  HADD2.F32 R39, -RZ, R39.H0_H0 ;  /* 0x20000027ff277230 */ /* 0x002fca0000004100 */
[----:B------:R-:W1:Y:S01]  /*24c0*/  I2F.F16 R35, R35 ;  /* 0x0000002300237306 */ /* 0x000e620000200c00 */
[----:B0-----:R-:W-:Y:S02]  /*24d0*/  HADD2.F32 R45, -RZ, R14.H0_H0 ;  /* 0x2000000eff2d7230 */ /* 0x001fe40000004100 */
[----:B------:R-:W-:Y:S02]  /*24e0*/  HADD2.F32 R14, -RZ, R41.H0_H0 ;  /* 0x20000029ff0e7230 */ /* 0x000fe40000004100 */
[----:B------:R-:W-:Y:S01]  /*24f0*/  FFMA.FTZ R39, R12, R39, R43 ;  /* 0x000000270c277223 */ /* 0x000fe2000001002b */
[----:B------:R-:W-:Y:S01]  /*2500*/  FFMA.FTZ R16, R36, R45, R16 ;  /* 0x0000002d24107223 */ /* 0x000fe20000010010 */
[----:B--2---:R-:W-:Y:S01]  /*2510*/  HADD2.F32 R15, -RZ, R15.H0_H0 ;  /* 0x2000000fff0f7230 */ /* 0x004fe20000004100 */
[----:B------:R-:W0:Y:S01]  /*2520*/  I2F.F16 R40, R40 ;  /* 0x0000002800287306 */ /* 0x000e220000200c00 */
[----:B------:R-:W-:-:S03]  /*2530*/  FFMA.FTZ R25, R14, R12, R25 ;  /* 0x0000000c0e197223 */ /* 0x000fc60000010019 */
[----:B------:R-:W-:Y:S01]  /*2540*/  FFMA.FTZ R15, R12, R15, R16 ;  /* 0x0000000f0c0f7223 */ /* 0x000fe20000010010 */
[----:B------:R-:W-:Y:S02]  /*2550*/  HADD2.F32 R12, -RZ, R37.H0_H0 ;  /* 0x20000025ff0c7230 */ /* 0x000fe40000004100 */
[----:B-1----:R-:W-:Y:S01]  /*2560*/  HADD2.F32 R14, -RZ, R35.H0_H0 ;  /* 0x20000023ff0e7230 */ /* 0x002fe20000004100 */
        /* <DEDUP_REMOVED lines=33> */
.L_x_4738:
        /* <DEDUP_REMOVED lines=8> */
[----:B------:R-:W-:Y:S01]  /*2800*/  LOP3.LUT R17, R5, 0xff, RZ, 0xc0, !PT ;  /* 0x000000ff05117812 */ /* 0x000fe200078ec0ff */
[----:B------:R-:W-:Y:S01]  /*2810*/  VIADD R42, R18, 0xffffff80 ;  /* 0xffffff80122a7836 */ /* 0x000fe20000000000 */
[----:B------:R-:W-:-:S02]  /*2820*/  SHF.R.U32.HI R18, RZ, 0x8, R5 ;  /* 0x00000008ff127819 */ /* 0x000fc40000011605 */
[----:B------:R-:W-:Y:S01]  /*2830*/  SHF.R.U32.HI R4, RZ, 0x10, R4 ;  /* 0x00000010ff047819 */ /* 0x000fe20000011604 */
[----:B------:R-:W-:Y:S01]  /*2840*/  VIADD R38, R17, 0xffffff80 ;  /* 0xffffff8011267836 */ /* 0x000fe20000000000 */
[----:B------:R-:W-:Y:S01]  /*2850*/  LOP3.LUT R37, R18, 0xff, RZ, 0xc0, !PT ;  /* 0x000000ff12257812 */ /* 0x000fe200078ec0ff */
[----:B------:R-:W-:Y:S01]  /*2860*/  I2F.F16 R45, R45 ;  /* 0x0000002d002d7306 */ /* 0x000fe20000200c00 */
[----:B------:R-:W0:Y:S01]  /*2870*/  LDS.64 R18, [UR4+0x20] ;  /* 0x00002004ff127984 */ /* 0x000e220008000a00 */
[----:B------:R-:W-:Y:S02]  /*2880*/  LOP3.LUT R17, R6, 0xff, RZ, 0xc0, !PT ;  /* 0x000000ff06117812 */ /* 0x000fe400078ec0ff */
[----:B------:R-:W-:Y:S02]  /*2890*/  LEA.HI R16, R5, 0xffffff80, RZ, 0x8 ;  /* 0xffffff8005107811 */ /* 0x000fe400078f40ff */
[----:B------:R-:W-:Y:S02]  /*28a0*/  IADD3 R44, R17, -0x80, RZ ;  /* 0xffffff80112c7810 */ /* 0x000fe40007ffe0ff */
[----:B------:R-:W-:Y:S01]  /*28b0*/  LOP3.LUT R17, R7, 0xff, RZ, 0xc0, !PT ;  /* 0x000000ff07117812 */ /* 0x000fe200078ec0ff */
[----:B------:R-:W-:Y:S01]  /*28c0*/  I2F.F16 R38, R38 ;  /* 0x0000002600267306 */ /* 0x000fe20000200c00 */
[----:B------:R-:W-:-:S02]  /*28d0*/  LOP3.LUT R4, R4, 0xff, RZ, 0xc0, !PT ;  /* 0x000000ff04047812 */ /* 0x000fc400078ec0ff */
[----:B------:R-:W-:Y:S01]  /*28e0*/  SHF.R.U32.HI R5, RZ, 0x10, R5 ;  /* 0x00000010ff057819 */ /* 0x000fe20000011605 */
[----:B------:R-:W-:Y:S01]  /*28f0*/  VIADD R17, R17, 0xffffff80 ;  /* 0xffffff8011117836 */ /* 0x000fe20000000000 */
[----:B------:R-:W-:Y:S01]  /*2900*/  IADD3 R43, R37, -0x80, RZ ;  /* 0xffffff80252b7810 */ /* 0x000fe20007ffe0ff */
[----:B------:R-:W-:Y:S01]  /*2910*/  VIADD R4, R4, 0xffffff80 ;  /* 0xffffff8004047836 */ /* 0x000fe20000000000 */
[----:B------:R-:W-:Y:S01]  /*2920*/  LOP3.LUT R5, R5, 0xff, RZ, 0xc0, !PT ;  /* 0x000000ff05057812 */ /* 0x000fe200078ec0ff */
[----:B------:R-:W1:Y:S01]  /*2930*/  I2F.F16 R44, R44 ;  /* 0x0000002c002c7306 */ /* 0x000e620000200c00 */
[----:B------:R-:W-:Y:S02]  /*2940*/  SHF.R.U32.HI R37, RZ, 0x8, R6 ;  /* 0x00000008ff257819 */ /* 0x000fe40000011606 */
[----:B------:R-:W-:Y:S01]  /*2950*/  LEA.HI R33, R7, 0xffffff80, RZ, 0x8 ;  /* 0xffffff8007217811 */ /* 0x000fe200078f40ff */
[----:B------:R-:W-:Y:S01]  /*2960*/  VIADD R5, R5, 0xffffff80 ;  /* 0xffffff8005057836 */ /* 0x000fe20000000000 */
[----:B------:R-:W-:-:S02]  /*2970*/  LOP3.LUT R39, R37, 0xff, RZ, 0xc0, !PT ;  /* 0x000000ff25277812 */ /* 0x000fc400078ec0ff */
[----:B------:R-:W-:Y:S01]  /*2980*/  LEA.HI R35, R6, 0xffffff80, RZ, 0x8 ;  /* 0xffffff8006237811 */ /* 0x000fe200078f40ff */
[----:B------:R3:W-:Y:S01]  /*2990*/  I2F.F16 R36, R4 ;  /* 0x0000000400247306 */ /* 0x0007e20000200c00 */
[----:B------:R-:W-:Y:S01]  /*29a0*/  SHF.R.U32.HI R6, RZ, 0x10, R6 ;  /* 0x00000010ff067819 */ /* 0x000fe20000011606 */
[----:B------:R-:W-:-:S03]  /*29b0*/  VIADD R39, R39, 0xffffff80 ;  /* 0xffffff8027277836 */ /* 0x000fc60000000000 */
[----:B------:R-:W-:-:S03]  /*29c0*/  LOP3.LUT R6, R6, 0xff, RZ, 0xc0, !PT ;  /* 0x000000ff06067812 */ /* 0x000fc600078ec0ff */
[----:B------:R-:W4:Y:S01]  /*29d0*/  I2F.F16 R17, R17 ;  /* 0x0000001100117306 */ /* 0x000f220000200c00 */
[--C-:B---3--:R-:W-:Y:S01]  /*29e0*/  SHF.R.U32.HI R4, RZ, 0x8, R7.reuse ;  /* 0x00000008ff047819 */ /* 0x108fe20000011607 */
[----:B------:R-:W-:Y:S01]  /*29f0*/  VIADD R6, R6, 0xffffff80 ;  /* 0xffffff8006067836 */ /* 0x000fe20000000000 */
[----:B------:R-:W-:Y:S02]  /*2a00*/  SHF.R.U32.HI R7, RZ, 0x10, R7 ;  /* 0x00000010ff077819 */ /* 0x000fe40000011607 */
[----:B------:R-:W-:Y:S02]  /*2a10*/  LOP3.LUT R4, R4, 0xff, RZ, 0xc0, !PT ;  /* 0x000000ff04047812 */ /* 0x000fe400078ec0ff */
[----:B------:R-:W-:Y:S01]  /*2a20*/  LOP3.LUT R7, R7, 0xff, RZ, 0xc0, !PT ;  /* 0x000000ff07077812 */ /* 0x000fe200078ec0ff */
[----:B------:R-:W-:Y:S01]  /*2a30*/  I2F.F16 R42, R42 ;  /* 0x0000002a002a7306 */ /* 0x000fe20000200c00 */
[----:B------:R-:W-:Y:S01]  /*2a40*/  IADD3 R41, R4, -0x80, RZ ;  /* 0xffffff8004297810 */ /* 0x000fe20007ffe0ff */
[----:B0-----:R-:W-:-:S02]  /*2a50*/  HADD2.F32 R4, -RZ, R18.H0_H0 ;  /* 0x20000012ff047230 */ /* 0x001fc40000004100 */
[----:B------:R-:W-:Y:S02]  /*2a60*/  VIADD R49, R7, 0xffffff80 ;  /* 0xffffff8007317836 */ /* 0x000fe40000000000 */
[----:B-1----:R-:W-:Y:S02]  /*2a70*/  HADD2.F32 R7, -RZ, R44.H0_H0 ;  /* 0x2000002cff077230 */ /* 0x002fe40000004100 */
[----:B------:R-:W0:Y:S01]  /*2a80*/  I2F.F16 R37, R5 ;  /* 0x0000000500257306 */ /* 0x000e220000200c00 */
[----:B----4-:R-:W-:-:S07]  /*2a90*/  HADD2.F32 R17, -RZ, R17.H0_H0 ;  /* 0x20000011ff117230 */ /* 0x010fce0000004100 */
[----:B------:R-:W1:Y:S01]  /*2aa0*/  I2F.F16 R43, R43 ;  /* 0x0000002b002b7306 */ /* 0x000e620000200c00 */
[----:B0-----:R-:W-:-:S07]  /*2ab0*/  HADD2.F32 R37, -RZ, R37.H0_H0 ;  /* 0x20000025ff257230 */ /* 0x001fce0000004100 */
[----:B------:R-:W0:Y:S01]  /*2ac0*/  I2F.F16 R40, R39 ;  /* 0x0000002700287306 */ /* 0x000e220000200c00 */
[----:B-1----:R-:W-:-:S07]  /*2ad0*/  HADD2.F32 R43, -RZ, R43.H0_H0 ;  /* 0x2000002bff2b7230 */ /* 0x002fce0000004100 */
        /* <DEDUP_REMOVED lines=9> */
[----:B------:R-:W1:Y:S01]  /*2b70*/  I2F.F16 R33, R33 ;  /* 0x0000002100217306 */ /* 0x000e620000200c00 */
[----:B0-----:R-:W-:-:S02]  /*2b80*/  HADD2.F32 R35, -RZ, R35.H0_H0 ;  /* 0x20000023ff237230 */ /* 0x001fc40000004100 */
[----:B-1----:R-:W-:Y:S01]  /*2b90*/  HADD2.F32 R33, -RZ, R33.H0_H0 ;  /* 0x20000021ff217230 */ /* 0x002fe20000004100 */
[C---:B--2---:R-:W-:Y:S02]  /*2ba0*/  LOP3.LUT R5, R12.reuse, 0xff, RZ, 0xc0, !PT ;  /* 0x000000ff0c057812 */ /* 0x044fe400078ec0ff */
[----:B------:R-:W-:Y:S02]  /*2bb0*/  LOP3.LUT R46, R13, 0xff, RZ, 0xc0, !PT ;  /* 0x000000ff0d2e7812 */ /* 0x000fe400078ec0ff */
[----:B------:R-:W-:Y:S01]  /*2bc0*/  LEA.HI R25, R12, 0xffffff80, RZ, 0x8 ;  /* 0xffffff800c197811 */ /* 0x000fe200078f40ff */
[----:B------:R-:W-:Y:S01]  /*2bd0*/  VIADD R48, R5, 0xffffff80 ;  /* 0xffffff8005307836 */ /* 0x000fe20000000000 */
[----:B------:R-:W-:Y:S01]  /*2be0*/  LEA.HI R24, R13, 0xffffff80, RZ, 0x8 ;  /* 0xffffff800d187811 */ /* 0x000fe200078f40ff */
[----:B------:R-:W-:Y:S02]  /*2bf0*/  HADD2.F32 R5, -RZ, R45.H0_H0 ;  /* 0x2000002dff057230 */ /* 0x000fe40000004100 */
[----:B------:R-:W-:Y:S01]  /*2c00*/  HADD2.F32 R45, -RZ, R38.H0_H0 ;  /* 0x20000026ff2d7230 */ /* 0x000fe20000004100 */
[----:B------:R-:W-:Y:S01]  /*2c10*/  I2F.F16 R25, R25 ;  /* 0x0000001900197306 */ /* 0x000fe20000200c00 */
[----:B------:R-:W-:-:S02]  /*2c20*/  VIADD R47, R46, 0xffffff80 ;  /* 0xffffff802e2f7836 */ /* 0x000fc40000000000 */
[----:B------:R-:W-:Y:S01]  /*2c30*/  FFMA.FTZ R46, R5, R4, RZ ;  /* 0x00000004052e7223 */ /* 0x000fe200000100ff */
[C---:B------:R-:W-:Y:S01]  /*2c40*/  FFMA.FTZ R5, R4.reuse, R7, RZ ;  /* 0x0000000704057223 */ /* 0x040fe200000100ff */
[C---:B------:R-:W-:Y:S01]  /*2c50*/  FFMA.FTZ R44, R4.reuse, R45, RZ ;  /* 0x0000002d042c7223 */ /* 0x040fe200000100ff */
[----:B------:R-:W-:Y:S02]  /*2c60*/  HADD2.F32 R45, -RZ, R18.H1_H1 ;  /* 0x30000012ff2d7230 */ /* 0x000fe40000004100 */
        /* <DEDUP_REMOVED lines=16> */
[----:B------:R-:W-:-:S02]  /*2d70*/  HADD2.F32 R49, -RZ, R36.H0_H0 ;  /* 0x20000024ff317230 */ /* 0x000fc40000004100 */
[----:B------:R-:W-:Y:S01]  /*2d80*/  VIADD R12, R44, 0xffffff80 ;  /* 0xffffff802c0c7836 */ /* 0x000fe20000000000 */
[--C-:B------:R-:W-:Y:S01]  /*2d90*/  SHF.R.U32.HI R44, RZ, 0x8, R13.reuse ;  /* 0x00000008ff2c7819 */ /* 0x100fe2000001160d */
[----:B------:R-:W-:Y:S02]  /*2da0*/  VIADD R45, R46, 0xffffff80 ;  /* 0xffffff802e2d7836 */ /* 0x000fe40000000000 */
[----:B------:R4:W3:Y:S01]  /*2db0*/  I2F.F16 R17, R48 ;  /* 0x0000003000117306 */ /* 0x0008e20000200c00 */
[----:B------:R-:W-:Y:S01]  /*2dc0*/  LOP3.LUT R46, R44, 0xff, RZ, 0xc0, !PT ;  /* 0x000000ff2c2e7812 */ /* 0x000fe200078ec0ff */
[--C-:B------:R-:W-:Y:S01]  /*2dd0*/  HADD2.F32 R44, -RZ, R19.reuse.H0_H0 ;  /* 0x20000013ff2c7230 */ /* 0x100fe20000004100 */
[----:B--2---:R-:W-:Y:S01]  /*2de0*/  SHF.R.U32.HI R47, RZ, 0x10, R13 ;  /* 0x00000010ff2f7819 */ /* 0x004fe2000001160d */
[----:B------:R-:W-:Y:S01]  /*2df0*/  HADD2.F32 R19, -RZ, R19.H1_H1 ;  /* 0x30000013ff137230 */ /* 0x000fe20000004100 */
[----:B------:R-:W-:Y:S01]  /*2e00*/  IADD3 R13, R46, -0x80, RZ ;  /* 0xffffff802e0d7810 */ /* 0x000fe20007ffe0ff */
[----:B-1----:R-:W-:-:S02]  /*2e10*/  HADD2.F32 R38, -RZ, R38.H0_H0 ;  /* 0x20000026ff267230 */ /* 0x002fc40000004100 */
[----:B------:R-:W-:Y:S01]  /*2e20*/  FFMA.FTZ R46, R44, R37, R43 ;  /* 0x000000252c2e7223 */ /* 0x000fe2000001002b */
[----:B------:R-:W-:Y:S01]  /*2e30*/  SHF.R.U32.HI R37, RZ, 0x8, R14 ;  /* 0x00000008ff257819 */ /* 0x000fe2000001160e */
[----:B------:R1:W-:Y:S01]  /*2e40*/  I2F.F16 R36, R45 ;  /* 0x0000002d00247306 */ /* 0x0003e20000200c00 */
[----:B----4-:R-:W-:Y:S02]  /*2e50*/  HADD2.F32 R48, -RZ, R39.H0_H0 ;  /* 0x20000027ff307230 */ /* 0x010fe40000004100 */
[----:B------:R-:W-:Y:S01]  /*2e60*/  FFMA.FTZ R42, R49, R44, R42 ;  /* 0x0000002c312a7223 */ /* 0x000fe2000001002a */
[----:B------:R-:W-:Y:S01]  /*2e70*/  LOP3.LUT R37, R37, 0xff, RZ, 0xc0, !PT ;  /* 0x000000ff25257812 */ /* 0x000fe200078ec0ff */
[----:B------:R-:W-:Y:S01]  /*2e80*/  HADD2.F32 R43, -RZ, R34.H0_H0 ;  /* 0x20000022ff2b7230 */ /* 0x000fe20000004100 */
[----:B------:R-:W-:Y:S02]  /*2e90*/  SHF.R.U32.HI R39, RZ, 0x10, R14 ;  /* 0x00000010ff277819 */ /* 0x000fe4000001160e */
[----:B------:R-:W-:Y:S01]  /*2ea0*/  LOP3.LUT R47, R47, 0xff, RZ, 0xc0, !PT ;  /* 0x000000ff2f2f7812 */ /* 0x000fe200078ec0ff */
[----:B------:R-:W-:-:S02]  /*2eb0*/  VIADD R34, R37, 0xffffff80 ;  /* 0xffffff8025227836 */ /* 0x000fc40000000000 */
        /* <DEDUP_REMOVED lines=9> */
[C---:B------:R-:W-:Y:S01]  /*2f50*/  FFMA.FTZ R46, R19.reuse, R42, R46 ;  /* 0x0000002a132e7223 */ /* 0x040fe2000001002e */
[C---:B------:R-:W-:Y:S01]  /*2f60*/  FFMA.FTZ R40, R19.reuse, R35, R40 ;  /* 0x0000002313287223 */ /* 0x040fe20000010028 */
[----:B------:R-:W-:Y:S01]  /*2f70*/  FFMA.FTZ R44, R19, R33, R44 ;  /* 0x00000021132c7223 */ /* 0x000fe2000001002c */
[----:B------:R-:W-:Y:S01]  /*2f80*/  LOP3.LUT R41, R41, 0xff, RZ, 0xc0, !PT ;  /* 0x000000ff29297812 */ /* 0x000fe200078ec0ff */
[----:B------:R-:W2:Y:S01]  /*2f90*/  I2F.F16 R18, R18 ;  /* 0x0000001200127306 */ /* 0x000ea20000200c00 */
[----:B------:R-:W-:Y:S01]  /*2fa0*/  SHF.R.U32.HI R33, RZ, 0x10, R15 ;  /* 0x00000010ff217819 */ /* 0x000fe2000001160f */
[----:B------:R-:W-:Y:S01]  /*2fb0*/  VIADD R16, R39, 0xffffff80 ;  /* 0xffffff8027107836 */ /* 0x000fe20000000000 */
[----:B------:R-:W-:Y:S01]  /*2fc0*/  IADD3 R19, R41, -0x80, RZ ;  /* 0xffffff8029137810 */ /* 0x000fe20007ffe0ff */
[----:B0-----:R-:W-:Y:S01]  /*2fd0*/  HADD2.F32 R35, -RZ, R4.H0_H0 ;  /* 0x20000004ff237230 */ /* 0x001fe20000004100 */
[----:B------:R-:W-:Y:S01]  /*2fe0*/  LOP3.LUT R33, R33, 0xff, RZ, 0xc0, !PT ;  /* 0x000000ff21217812 */ /* 0x000fe200078ec0ff */
[----:B---3--:R-:W-:Y:S01]  /*2ff0*/  HADD2.F32 R41, -RZ, R7.H0_H0 ;  /* 0x20000007ff297230 */ /* 0x008fe20000004100 */
[----:B------:R-:W-:Y:S01]  /*3000*/  LEA.HI R14, R14, 0xffffff80, RZ, 0x8 ;  /* 0xffffff800e0e7811 */ /* 0x000fe200078f40ff */
[----:B------:R-:W0:Y:S01]  /*3010*/  I2F.F16 R13, R13 ;  /* 0x0000000d000d7306 */ /* 0x000e220000200c00 */
[----:B------:R-:W-:Y:S01]  /*3020*/  LEA.HI R15, R15, 0xffffff80, RZ, 0x8 ;  /* 0xffffff800f0f7811 */ /* 0x000fe200078f40ff */
[----:B------:R-:W-:-:S02]  /*3030*/  VIADD R39, R33, 0xffffff80 ;  /* 0xffffff8021277836 */ /* 0x000fc40000000000 */
[----:B------:R-:W-:Y:S01]  /*3040*/  FFMA.FTZ R38, R38, R35, R37 ;  /* 0x0000002326267223 */ /* 0x000fe20000010025 */
[----:B------:R-:W-:Y:S02]  /*3050*/  HADD2.F32 R43, -RZ, R17.H0_H0 ;  /* 0x20000011ff2b7230 */ /* 0x000fe40000004100 */
[C---:B------:R-:W-:Y:S01]  /*3060*/  FFMA.FTZ R41, R35.reuse, R41, R46 ;  /* 0x0000002923297223 */ /* 0x040fe2000001002e */
[----:B------:R-:W-:Y:S01]  /*3070*/  HADD2.F32 R4, -RZ, R4.H1_H1 ;  /* 0x30000004ff047230 */ /* 0x000fe20000004100 */
[----:B------:R-:W3:Y:S01]  /*3080*/  I2F.F16 R34, R34 ;  /* 0x0000002200227306 */ /* 0x000ee20000200c00 */
[----:B-1----:R-:W-:Y:S02]  /*3090*/  HADD2.F32 R17, -RZ, R12.H0_H0 ;  /* 0x2000000cff117230 */ /* 0x002fe40000004100 */
[----:B------:R-:W-:Y:S01]  /*30a0*/  FFMA.FTZ R44, R35, R43, R44 ;  /* 0x0000002b232c7223 */ /* 0x000fe2000001002c */
[----:B--2---:R-:W-:Y:S02]  /*30b0*/  HADD2.F32 R18, -RZ, R18.H0_H0 ;  /* 0x20000012ff127230 */ /* 0x004fe40000004100 */
[----:B------:R-:W-:-:S02]  /*30c0*/  HADD2.F32 R33, -RZ, R5.H0_H0 ;  /* 0x20000005ff217230 */ /* 0x000fc40000004100 */
[----:B------:R-:W-:Y:S01]  /*30d0*/  FFMA.FTZ R38, R17, R4, R38 ;  /* 0x0000000411267223 */ /* 0x000fe20000010026 */
[----:B0-----:R-:W-:Y:S01]  /*30e0*/  HADD2.F32 R13, -RZ, R13.H0_H0 ;  /* 0x2000000dff0d7230 */ /* 0x001fe20000004100 */
[----:B------:R-:W0:Y:S01]  /*30f0*/  I2F.F16 R19, R19 ;  /* 0x0000001300137306 */ /* 0x000e220000200c00 */
[----:B------:R-:W-:Y:S01]  /*3100*/  FFMA.FTZ R37, R35, R18, R40 ;  /* 0x0000001223257223 */ /* 0x000fe20000010028 */
[----:B------:R-:W-:Y:S02]  /*3110*/  HADD2.F32 R5, -RZ, R5.H1_H1 ;  /* 0x30000005ff057230 */ /* 0x000fe40000004100 */
[----:B------:R-:W-:Y:S01]  /*3120*/  FFMA.FTZ R12, R4, R13, R41 ;  /* 0x0000000d040c7223 */ /* 0x000fe20000010029 */
[----:B------:R-:W-:Y:S02]  /*3130*/  HADD2.F32 R13, -RZ, R36.H0_H0 ;  /* 0x20000024ff0d7230 */ /* 0x000fe40000004100 */
[----:B---3--:R-:W-:Y:S01]  /*3140*/  HADD2.F32 R17, -RZ, R34.H0_H0 ;  /* 0x20000022ff117230 */ /* 0x008fe20000004100 */
[----:B------:R-:W1:Y:S02]  /*3150*/  I2F.F16 R6, R47 ;  /* 0x0000002f00067306 */ /* 0x000e640000200c00 */
[----:B------:R-:W-:-:S02]  /*3160*/  FFMA.FTZ R13, R13, R33, R38 ;  /* 0x000000210d0d7223 */ /* 0x000fc40000010026 */
[----:B------:R-:W-:Y:S01]  /*3170*/  FFMA.FTZ R18, R4, R17, R37 ;  /* 0x0000001104127223 */ /* 0x000fe20000010025 */
[----:B0-----:R-:W-:-:S03]  /*3180*/  HADD2.F32 R19, -RZ, R19.H0_H0 ;  /* 0x20000013ff137230 */ /* 0x001fc60000004100 */
[----:B------:R-:W0:Y:S02]  /*3190*/  I2F.F16 R16, R16 ;  /* 0x0000001000107306 */ /* 0x000e240000200c00 */
[----:B------:R-:W-:Y:S01]  /*31a0*/  FFMA.FTZ R44, R4, R19, R44 ;  /* 0x00000013042c7223 */ /* 0x000fe2000001002c */
[----:B------:R-:W-:Y:S02]  /*31b0*/  HADD2.F32 R4, -RZ, R25.H0_H0 ;  /* 0x20000019ff047230 */ /* 0x000fe40000004100 */
[----:B-1----:R-:W-:-:S03]  /*31c0*/  HADD2.F32 R6, -RZ, R6.H0_H0 ;  /* 0x20000006ff067230 */ /* 0x002fc60000004100 */
[----:B------:R-:W1:Y:S01]  /*31d0*/  I2F.F16 R7, R39 ;  /* 0x0000002700077306 */ /* 0x000e620000200c00 */
[----:B------:R-:W-:Y:S01]  /*31e0*/  FFMA.FTZ R4, R4, R5, R13 ;  /* 0x0000000504047223 */ /* 0x000fe2000001000d */
[----:B------:R-:W-:Y:S02]  /*31f0*/  HADD2.F32 R13, -RZ, R2.H0_H0 ;  /* 0x20000002ff0d7230 */ /* 0x000fe40000004100 */
[----:B------:R-:W-:Y:S01]  /*3200*/  FFMA.FTZ R6, R33, R6, R12 ;  /* 0x0000000621067223 */ /* 0x000fe2000001000c */
[----:B0-----:R-:W-:-:S03]  /*3210*/  HADD2.F32 R16, -RZ, R16.H0_H0 ;  /* 0x20000010ff107230 */ /* 0x001fc60000004100 */
[----:B------:R-:W0:Y:S01]  /*3220*/  I2F.F16 R24, R24 ;  /* 0x0000001800187306 */ /* 0x000e220000200c00 */
[----:B------:R-:W-:-:S05]  /*3230*/  FMUL.FTZ R4, R13, R4 ;  /* 0x000000040d047220 */ /* 0x000fca0000410000 */
[----:B------:R-:W-:Y:S01]  /*3240*/  F2FP.F16.F32.PACK_AB R4, RZ, R4 ;  /* 0x00000004ff04723e */ /* 0x000fe200000000ff */
[----:B-1----:R-:W-:Y:S01]  /*3250*/  HADD2.F32 R17, -RZ, R7.H0_H0 ;  /* 0x20000007ff117230 */ /* 0x002fe20000004100 */
[----:B------:R-:W1:Y:S01]  /*3260*/  I2F.F16 R14, R14 ;  /* 0x0000000e000e7306 */ /* 0x000e620000200c00 */
[----:B------:R-:W-:-:S03]  /*3270*/  FFMA.FTZ R7, R33, R16, R18 ;  /* 0x0000001021077223 */ /* 0x000fc60000010012 */
[----:B------:R-:W-:Y:S01]  /*3280*/  FFMA.FTZ R44, R33, R17, R44 ;  /* 0x00000011212c7223 */ /* 0x000fe2000001002c */
[----:B------:R-:W-:Y:S02]  /*3290*/  HADD2.F32 R17, -RZ, R2.H1_H1 ;  /* 0x30000002ff117230 */ /* 0x000fe40000004100 */
[----:B0-----:R-:W-:Y:S01]  /*32a0*/  HADD2.F32 R24, -RZ, R24.H0_H0 ;  /* 0x20000018ff187230 */ /* 0x001fe20000004100 */
[----:B------:R-:W0:Y:S04]  /*32b0*/  I2F.F16 R15, R15 ;  /* 0x0000000f000f7306 */ /* 0x000e280000200c00 */
[----:B------:R-:W-:Y:S01]  /*32c0*/  FFMA.FTZ R6, R5, R24, R6 ;  /* 0x0000001805067223 */ /* 0x000fe20000010006 */
[----:B-1----:R-:W-:-:S05]  /*32d0*/  HADD2.F32 R14, -RZ, R14.H0_H0 ;  /* 0x2000000eff0e7230 */ /* 0x002fca0000004100 */
[C---:B------:R-:W-:Y:S01]  /*32e0*/  FFMA.FTZ R7, R5.reuse, R14, R7 ;  /* 0x0000000e05077223 */ /* 0x040fe20000010007 */
[--C-:B------:R-:W-:Y:S02]  /*32f0*/  HADD2.F32 R14, -RZ, R0.reuse.H0_H0 ;  /* 0x20000000ff0e7230 */ /* 0x100fe40000004100 */
        /* <DEDUP_REMOVED lines=13> */
.L_x_4739:
[----:B-----5:R-:W-:Y:S02]  /*33d0*/  @!P0 IMAD.IADD R3, R20, 0x1, R21 ;  /* 0x0000000114038824 */ /* 0x020fe400078e0215 */
[----:B------:R-:W-:Y:S01]  /*33e0*/  IMAD.WIDE R26, R31, 0x8, R26 ;  /* 0x000000081f1a7825 */ /* 0x000fe200078e021a */
[----:B------:R-:W-:Y:S06]  /*33f0*/  @P1 BRA `(.L_x_4740) ;  /* 0x0000000c000c1947 */ /* 0x000fec0003800000 */
[----:B------:R-:W2:Y:S01]  /*3400*/  LDG.E.128.CONSTANT R4, desc[UR6][R26.64] ;  /* 0x000000061a047981 */ /* 0x000ea2000c1e9d00 */
[C---:B------:R-:W-:Y:S02]  /*3410*/  LOP3.LUT R12, R8.reuse, 0xff, RZ, 0xc0, !PT ;  /* 0x000000ff080c7812 */ /* 0x040fe400078ec0ff */
[----:B------:R-:W-:Y:S02]  /*3420*/  LOP3.LUT R13, R9, 0xff, RZ, 0xc0, !PT ;  /* 0x000000ff090d7812 */ /* 0x000fe400078ec0ff */
[----:B------:R-:W-:Y:S01]  /*3430*/  LEA.HI R18, R8, 0xffffff80, RZ, 0x8 ;  /* 0xffffff8008127811 */ /* 0x000fe200078f40ff */
[----:B------:R-:W-:Y:S01]  /*3440*/  VIADD R12, R12, 0xffffff80 ;  /* 0xffffff800c0c7836 */ /* 0x000fe20000000000 */
[----:B------:R-:W-:Y:S02]  /*3450*/  IADD3 R13, R13, -0x80, RZ ;  /* 0xffffff800d0d7810 */ /* 0x000fe40007ffe0ff */
[----:B------:R-:W-:Y:S01]  /*3460*/  LOP3.LUT R15, R10, 0xff, RZ, 0xc0, !PT ;  /* 0x000000ff0a0f7812 */ /* 0x000fe200078ec0ff */
[----:B------:R1:W-:Y:S01]  /*3470*/  I2F.F16 R47, R12 ;  /* 0x0000000c002f7306 */ /* 0x0003e20000200c00 */
[----:B------:R-:W-:-:S02]  /*3480*/  LEA.HI R14, R9, 0xffffff80, RZ, 0x8 ;  /* 0xffffff80090e7811 */ /* 0x000fc400078f40ff */
[----:B------:R-:W-:Y:S01]  /*3490*/  SHF.R.U32.HI R24, RZ, 0x8, R10 ;  /* 0x00000008ff187819 */ /* 0x000fe2000001160a */
[----:B------:R-:W-:Y:S01]  /*34a0*/  VIADD R42, R15, 0xffffff80 ;  /* 0xffffff800f2a7836 */ /* 0x000fe20000000000 */
[----:B------:R-:W-:Y:S02]  /*34b0*/  LOP3.LUT R15, R11, 0xff, RZ, 0xc0, !PT ;  /* 0x000000ff0b0f7812 */ /* 0x000fe400078ec0ff */
[----:B------:R-:W-:Y:S01]  /*34c0*/  LOP3.LUT R25, R24, 0xff, RZ, 0xc0, !PT ;  /* 0x000000ff18197812 */ /* 0x000fe200078ec0ff */
[----:B------:R3:W4:Y:S01]  /*34d0*/  I2F.F16 R41, R13 ;  /* 0x0000000d00297306 */ /* 0x0007220000200c00 */
[--C-:B-1----:R-:W-:Y:S01]  /*34e0*/  SHF.R.U32.HI R12, RZ, 0x8, R8.reuse ;  /* 0x00000008ff0c7819 */ /* 0x102fe20000011608 */
[----:B------:R-:W-:Y:S01]  /*34f0*/  VIADD R37, R15, 0xffffff80 ;  /* 0xffffff800f257836 */ /* 0x000fe20000000000 */
[----:B------:R-:W-:Y:S01]  /*3500*/  SHF.R.U32.HI R8, RZ, 0x10, R8 ;  /* 0x00000010ff087819 */ /* 0x000fe20000011608 */
[----:B------:R-:W-:Y:S01]  /*3510*/  VIADD R25, R25, 0xffffff80 ;  /* 0xffffff8019197836 */ /* 0x000fe20000000000 */
[----:B------:R-:W-:-:S02]  /*3520*/  LOP3.LUT R12, R12, 0xff, RZ, 0xc0, !PT ;  /* 0x000000ff0c0c7812 */ /* 0x000fc400078ec0ff */
[----:B------:R-:W-:Y:S01]  /*3530*/  LOP3.LUT R8, R8, 0xff, RZ, 0xc0, !PT ;  /* 0x000000ff08087812 */ /* 0x000fe200078ec0ff */
[----:B------:R-:W-:Y:S01]  /*3540*/  I2F.F16 R42, R42 ;  /* 0x0000002a002a7306 */ /* 0x000fe20000200c00 */
[--C-:B---3--:R-:W-:Y:S01]  /*3550*/  SHF.R.U32.HI R13, RZ, 0x8, R9.reuse ;  /* 0x00000008ff0d7819 */ /* 0x108fe20000011609 */
[----:B------:R-:W-:Y:S01]  /*3560*/  VIADD R12, R12, 0xffffff80 ;  /* 0xffffff800c0c7836 */ /* 0x000fe20000000000 */
[----:B------:R-:W-:Y:S02]  /*3570*/  IADD3 R8, R8, -0x80, RZ ;  /* 0xffffff8008087810 */ /* 0x000fe40007ffe0ff */
[----:B------:R-:W-:Y:S02]  /*3580*/  LOP3.LUT R13, R13, 0xff, RZ, 0xc0, !PT ;  /* 0x000000ff0d0d7812 */ /* 0x000fe400078ec0ff */
[----:B------:R-:W-:Y:S01]  /*3590*/  SHF.R.U32.HI R9, RZ, 0x10, R9 ;  /* 0x00000010ff097819 */ /* 0x000fe20000011609 */
[----:B0-----:R0:W-:Y:S01]  /*35a0*/  I2F.F16 R35, R12 ;  /* 0x0000000c00237306 */ /* 0x0011e20000200c00 */
[----:B------:R-:W-:Y:S01]  /*35b0*/  LEA.HI R17, R11, 0xffffff80, RZ, 0x8 ;  /* 0xffffff800b117811 */ /* 0x000fe200078f40ff */
[----:B------:R-:W-:Y:S01]  /*35c0*/  VIADD R36, R13, 0xffffff80 ;  /* 0xffffff800d247836 */ /* 0x000fe20000000000 */
[----:B------:R-:W-:Y:S01]  /*35d0*/  LOP3.LUT R9, R9, 0xff, RZ, 0xc0, !PT ;  /* 0x000000ff09097812 */ /* 0x000fe200078ec0ff */
[----:B----4-:R-:W-:Y:S01]  /*35e0*/  HADD2.F32 R41, -RZ, R41.H0_H0 ;  /* 0x20000029ff297230 */ /* 0x010fe20000004100 */
[----:B------:R-:W-:-:S02]  /*35f0*/  LEA.HI R19, R10, 0xffffff80, RZ, 0x8 ;  /* 0xffffff800a137811 */ /* 0x000fc400078f40ff */
[----:B------:R-:W-:Y:S01]  /*3600*/  SHF.R.U32.HI R10, RZ, 0x10, R10 ;  /* 0x00000010ff0a7819 */ /* 0x000fe2000001160a */
[----:B------:R1:W3:Y:S01]  /*3610*/  I2F.F16 R20, R8 ;  /* 0x0000000800147306 */ /* 0x0002e20000200c00 */
[----:B0-----:R-:W0:Y:S01]  /*3620*/  LDS.64 R12, [UR4+0x30] ;  /* 0x00003004ff0c7984 */ /* 0x001e220008000a00 */
[----:B------:R-:W-:Y:S01]  /*3630*/  VIADD R9, R9, 0xffffff80 ;  /* 0xffffff8009097836 */ /* 0x000fe20000000000 */
[----:B------:R-:W-:-:S04]  /*3640*/  LOP3.LUT R10, R10, 0xff, RZ, 0xc0, !PT ;  /* 0x000000ff0a0a7812 */ /* 0x000fc800078ec0ff */
[----:B------:R-:W-:Y:S01]  /*3650*/  IADD3 R10, R10, -0x80, RZ ;  /* 0xffffff800a0a7810 */ /* 0x000fe20007ffe0ff */
[----:B------:R-:W-:Y:S01]  /*3660*/  I2F.F16 R37, R37 ;  /* 0x0000002500257306 */ /* 0x000fe20000200c00 */
[--C-:B-1----:R-:W-:Y:S02]  /*3670*/  SHF.R.U32.HI R8, RZ, 0x8, R11.reuse ;  /* 0x00000008ff087819 */ /* 0x102fe4000001160b */
[----:B------:R-:W-:Y:S02]  /*3680*/  SHF.R.U32.HI R11, RZ, 0x10, R11 ;  /* 0x00000010ff0b7819 */ /* 0x000fe4000001160b */
[----:B------:R-:W-:Y:S02]  /*3690*/  LOP3.LUT R8, R8, 0xff, RZ, 0xc0, !PT ;  /* 0x000000ff08087812 */ /* 0x000fe400078ec0ff */
[----:B------:R-:W-:Y:S01]  /*36a0*/  LOP3.LUT R11, R11, 0xff, RZ, 0xc0, !PT ;  /* 0x000000ff0b0b7812 */ /* 0x000fe200078ec0ff */
[----:B------:R-:W1:Y:S01]  /*36b0*/  I2F.F16 R24, R9 ;  /* 0x0000000900187306 */ /* 0x000e620000200c00 */
[----:B---3--:R-:W-:-:S02]  /*36c0*/  HADD2.F32 R20, -RZ, R20.H0_H0 ;  /* 0x20000014ff147230 */ /* 0x008fc40000004100 */
[----:B------:R-:W-:Y:S02]  /*36d0*/  VIADD R44, R8, 0xffffff80 ;  /* 0xffffff80082c7836 */ /* 0x000fe40000000000 */
[----:B------:R-:W-:-:S03]  /*36e0*/  VIADD R11, R11, 0xffffff80 ;  /* 0xffffff800b0b7836 */ /* 0x000fc60000000000 */
[----:B------:R-:W-:Y:S01]  /*36f0*/  I2F.F16 R43, R25 ;  /* 0x00000019002b7306 */ /* 0x000fe20000200c00 */
[----:B-1----:R-:W-:-:S07]  /*3700*/  HADD2.F32 R24, -RZ, R24.H0_H0 ;  /* 0x20000018ff187230 */ /* 0x002fce0000004100 */
[----:B------:R-:W1:Y:S08]  /*3710*/  I2F.F16 R36, R36 ;  /* 0x0000002400247306 */ /* 0x000e700000200c00 */
[----:B------:R3:W4:Y:S01]  /*3720*/  I2F.F16 R34, R11 ;  /* 0x0000000b00227306 */ /* 0x0007220000200c00 */
[--C-:B0-----:R-:W-:Y:S02]  /*3730*/  HADD2.F32 R38, -RZ, R13.reuse.H0_H0 ;  /* 0x2000000dff267230 */ /* 0x101fe40000004100 */
[----:B------:R-:W-:-:S02]  /*3740*/  HADD2.F32 R40, -RZ, R13.H1_H1 ;  /* 0x3000000dff287230 */ /* 0x000fc40000004100 */
[----:B------:R-:W-:Y:S02]  /*3750*/  HADD2.F32 R13, -RZ, R37.H0_H0 ;  /* 0x20000025ff0d7230 */ /* 0x000fe40000004100 */
[----:B-1----:R-:W-:Y:S01]  /*3760*/  HADD2.F32 R36, -RZ, R36.H0_H0 ;  /* 0x20000024ff247230 */ /* 0x002fe20000004100 */
[----:B------:R-:W0:Y:S01]  /*3770*/  I2F.F16 R44, R44 ;  /* 0x0000002c002c7306 */ /* 0x000e220000200c00 */
[----:B---3--:R-:W-:Y:S02]  /*3780*/  HADD2.F32 R11, -RZ, R42.H0_H0 ;  /* 0x2000002aff0b7230 */ /* 0x008fe40000004100 */
[----:B------:R-:W-:Y:S02]  /*3790*/  HADD2.F32 R42, -RZ, R43.H0_H0 ;  /* 0x2000002bff2a7230 */ /* 0x000fe40000004100 */
[----:B----4-:R-:W-:-:S03]  /*37a0*/  HADD2.F32 R34, -RZ, R34.H0_H0 ;  /* 0x20000022ff227230 */ /* 0x010fc60000004100 */
[----:B------:R-:W1:Y:S01]  /*37b0*/  I2F.F16 R10, R10 ;  /* 0x0000000a000a7306 */ /* 0x000e620000200c00 */
[----:B0-----:R-:W-:-:S07]  /*37c0*/  HADD2.F32 R44, -RZ, R44.H0_H0 ;  /* 0x2000002cff2c7230 */ /* 0x001fce0000004100 */
[----:B------:R-:W0:Y:S08]  /*37d0*/  I2F.F16 R18, R18 ;  /* 0x0000001200127306 */ /* 0x000e300000200c00 */
[----:B------:R-:W3:Y:S08]  /*37e0*/  I2F.F16 R14, R14 ;  /* 0x0000000e000e7306 */ /* 0x000ef00000200c00 */
[----:B------:R-:W4:Y:S08]  /*37f0*/  I2F.F16 R19, R19 ;  /* 0x0000001300137306 */ /* 0x000f300000200c00 */
[----:B------:R-:W5:Y:S01]  /*3800*/  I2F.F16 R17, R17 ;  /* 0x0000001100117306 */ /* 0x000f620000200c00 */
[----:B--2---:R-:W-:-:S02]  /*3810*/  LOP3.LUT R9, R6, 0xff, RZ, 0xc0, !PT ;  /* 0x000000ff06097812 */ /* 0x004fc400078ec0ff */
[C---:B------:R-:W-:Y:S02]  /*3820*/  LOP3.LUT R8, R4.reuse, 0xff, RZ, 0xc0, !PT ;  /* 0x000000ff04087812 */ /* 0x040fe400078ec0ff */
[----:B------:R-:W-:Y:S01]  /*3830*/  LEA.HI R16, R4, 0xffffff80, RZ, 0x8 ;  /* 0xffffff8004107811 */ /* 0x000fe200078f40ff */
[----:B------:R-:W-:Y:S01]  /*3840*/  VIADD R39, R9, 0xffffff80 ;  /* 0xffffff8009277836 */ /* 0x000fe20000000000 */
[----:B------:R-:W-:Y:S01]  /*3850*/  LOP3.LUT R9, R7, 0xff, RZ, 0xc0, !PT ;  /* 0x000000ff07097812 */ /* 0x000fe200078ec0ff */
[----:B------:R-:W-:Y:S01]  /*3860*/  VIADD R25, R8, 0xffffff80 ;  /* 0xffffff8008197836 */ /* 0x000fe20000000000 */
[----:B------:R-:W-:Y:S02]  /*3870*/  LOP3.LUT R8, R5, 0xff, RZ, 0xc0, !PT ;  /* 0x000000ff05087812 */ /* 0x000fe400078ec0ff */
[--C-:B------:R-:W-:Y:S01]  /*3880*/  SHF.R.U32.HI R45, RZ, 0x8, R4.reuse ;  /* 0x00000008ff2d7819 */ /* 0x100fe20000011604 */
[----:B------:R-:W-:Y:S01]  /*3890*/  I2F.F16 R39, R39 ;  /* 0x0000002700277306 */ /* 0x000fe20000200c00 */
[----:B------:R-:W-:Y:S01]  /*38a0*/  SHF.R.U32.HI R46, RZ, 0x10, R4 ;  /* 0x00000010ff2e7819 */ /* 0x000fe20000011604 */
[----:B------:R-:W-:Y:S01]  /*38b0*/  VIADD R4, R9, 0xffffff80 ;  /* 0xffffff8009047836 */ /* 0x000fe20000000000 */
[----:B------:R-:W-:Y:S01]  /*38c0*/  IADD3 R33, R8, -0x80, RZ ;  /* 0xffffff8008217810 */ /* 0x000fe20007ffe0ff */
[--C-:B------:R-:W-:Y:S01]  /*38d0*/  HADD2.F32 R8, -RZ, R12.reuse.H0_H0 ;  /* 0x2000000cff087230 */ /* 0x100fe20000004100 */
[----:B------:R-:W-:Y:S01]  /*38e0*/  LEA.HI R15, R5, 0xffffff80, RZ, 0x8 ;  /* 0xffffff80050f7811 */ /* 0x000fe200078f40ff */
[----:B------:R-:W-:Y:S01]  /*38f0*/  HADD2.F32 R9, -RZ, R47.H0_H0 ;  /* 0x2000002fff097230 */ /* 0x000fe20000004100 */
[----:B------:R-:W-:Y:S01]  /*3900*/  LOP3.LUT R45, R45, 0xff, RZ, 0xc0, !PT ;  /* 0x000000ff2d2d7812 */ /* 0x000fe200078ec0ff */
[----:B------:R-:W-:-:S02]  /*3910*/  HADD2.F32 R12, -RZ, R12.H1_H1 ;  /* 0x3000000cff0c7230 */ /* 0x000fc40000004100 */
[C---:B------:R-:W-:Y:S01]  /*3920*/  FFMA.FTZ R41, R8.reuse, R41, RZ ;  /* 0x0000002908297223 */ /* 0x040fe200000100ff */
[C---:B------:R-:W-:Y:S01]  /*3930*/  FFMA.FTZ R37, R8.reuse, R13, RZ ;  /* 0x0000000d08257223 */ /* 0x040fe200000100ff */
[----:B------:R-:W-:Y:S01]  /*3940*/  FFMA.FTZ R47, R9, R8, RZ ;  /* 0x00000008092f7223 */ /* 0x000fe200000100ff */
[----:B------:R-:W-:Y:S01]  /*3950*/  FFMA.FTZ R9, R8, R11, RZ ;  /* 0x0000000b08097223 */ /* 0x000fe200000100ff */
[----:B------:R-:W-:Y:S02]  /*3960*/  HADD2.F32 R8, -RZ, R35.H0_H0 ;  /* 0x20000023ff087230 */ /* 0x000fe40000004100 */
[C---:B------:R-:W-:Y:S01]  /*3970*/  FFMA.FTZ R43, R12.reuse, R36, R41 ;  /* 0x000000240c2b7223 */ /* 0x040fe20000010029 */
[C---:B------:R-:W-:Y:S01]  /*3980*/  FFMA.FTZ R37, R12.reuse, R44, R37 ;  /* 0x0000002c0c257223 */ /* 0x040fe20000010025 */
[----:B------:R-:W-:Y:S01]  /*3990*/  FFMA.FTZ R41, R12, R42, R9 ;  /* 0x0000002a0c297223 */ /* 0x000fe20000010009 */
[----:B------:R-:W-:Y:S01]  /*39a0*/  SHF.R.U32.HI R42, RZ, 0x10, R5 ;  /* 0x00000010ff2a7819 */ /* 0x000fe20000011605 */
[----:B------:R-:W-:Y:S01]  /*39b0*/  FFMA.FTZ R35, R8, R12, R47 ;  /* 0x0000000c08237223 */ /* 0x000fe2000001002f */
[----:B------:R-:W-:Y:S01]  /*39c0*/  SHF.R.U32.HI R8, RZ, 0x8, R5 ;  /* 0x00000008ff087819 */ /* 0x000fe20000011605 */
[----:B------:R-:W-:Y:S01]  /*39d0*/  FFMA.FTZ R43, R38, R24, R43 ;  /* 0x00000018262b7223 */ /* 0x000fe2000001002b */
[----:B------:R-:W-:Y:S01]  /*39e0*/  SHF.R.U32.HI R12, RZ, 0x8, R6 ;  /* 0x00000008ff0c7819 */ /* 0x000fe20000011606 */
[----:B------:R-:W-:Y:S01]  /*39f0*/  FFMA.FTZ R35, R20, R38, R35 ;  /* 0x0000002614237223 */ /* 0x000fe20000010023 */
[----:B------:R-:W-:Y:S01]  /*3a00*/  LOP3.LUT R36, R8, 0xff, RZ, 0xc0, !PT ;  /* 0x000000ff08247812 */ /* 0x000fe200078ec0ff */
[----:B-1----:R-:W-:Y:S01]  /*3a10*/  HADD2.F32 R20, -RZ, R10.H0_H0 ;  /* 0x2000000aff147230 */ /* 0x002fe20000004100 */
[----:B------:R-:W1:Y:S01]  /*3a20*/  LDS.64 R8, [UR4+0x38] ;  /* 0x00003804ff087984 */ /* 0x000e620008000a00 */
[----:B------:R-:W-:Y:S01]  /*3a30*/  LOP3.LUT R12, R12, 0xff, RZ, 0xc0, !PT ;  /* 0x000000ff0c0c7812 */ /* 0x000fe200078ec0ff */
[----:B0-----:R-:W-:Y:S01]  /*3a40*/  HADD2.F32 R24, -RZ, R18.H0_H0 ;  /* 0x20000012ff187230 */ /* 0x001fe20000004100 */
[----:B------:R-:W0:Y:S01]  /*3a50*/  I2F.F16 R25, R25 ;  /* 0x0000001900197306 */ /* 0x000e220000200c00 */
[C---:B------:R-:W-:Y:S01]  /*3a60*/  FFMA.FTZ R41, R38.reuse, R20, R41 ;  /* 0x0000001426297223 */ /* 0x040fe20000010029 */
[----:B------:R-:W-:Y:S01]  /*3a70*/  FFMA.FTZ R38, R38, R34, R37 ;  /* 0x0000002226267223 */ /* 0x000fe20000010025 */
[----:B------:R-:W-:-:S02]  /*3a80*/  VIADD R18, R12, 0xffffff80 ;  /* 0xffffff800c127836 */ /* 0x000fc40000000000 */
[----:B------:R-:W-:Y:S01]  /*3a90*/  FFMA.FTZ R12, R24, R40, R35 ;  /* 0x00000028180c7223 */ /* 0x000fe20000010023 */
[----:B---3--:R-:W-:Y:S01]  /*3aa0*/  HADD2.F32 R34, -RZ, R14.H0_H0 ;  /* 0x2000000eff227230 */ /* 0x008fe20000004100 */
[----:B------:R-:W-:Y:S01]  /*3ab0*/  SHF.R.U32.HI R20, RZ, 0x10, R6 ;  /* 0x00000010ff147819 */ /* 0x000fe20000011606 */
[----:B------:R-:W-:Y:S01]  /*3ac0*/  VIADD R5, R36, 0xffffff80 ;  /* 0xffffff8024057836 */ /* 0x000fe20000000000 */
[----:B------:R-:W-:Y:S01]  /*3ad0*/  SHF.R.U32.HI R24, RZ, 0x8, R7 ;  /* 0x00000008ff187819 */ /* 0x000fe20000011607 */
[----:B----4-:R-:W-:Y:S02]  /*3ae0*/  HADD2.F32 R36, -RZ, R19.H0_H0 ;  /* 0x20000013ff247230 */ /* 0x010fe40000004100 */
[----:B------:R-:W-:Y:S01]  /*3af0*/  FFMA.FTZ R43, R40, R34, R43 ;  /* 0x00000022282b7223 */ /* 0x000fe2000001002b */
[----:B-----5:R-:W-:Y:S01]  /*3b00*/  HADD2.F32 R19, -RZ, R17.H0_H0 ;  /* 0x20000011ff137230 */ /* 0x020fe20000004100 */
[----:B------:R-:W-:Y:S01]  /*3b10*/  LOP3.LUT R46, R46, 0xff, RZ, 0xc0, !PT ;  /* 0x000000ff2e2e7812 */ /* 0x000fe200078ec0ff */
[----:B------:R-:W-:Y:S01]  /*3b20*/  VIADD R11, R45, 0xffffff80 ;  /* 0xffffff802d0b7836 */ /* 0x000fe20000000000 */
[----:B------:R-:W-:Y:S01]  /*3b30*/  LOP3.LUT R20, R20, 0xff, RZ, 0xc0, !PT ;  /* 0x000000ff14147812 */ /* 0x000fe200078ec0ff */
[----:B------:R-:W-:Y:S01]  /*3b40*/  FFMA.FTZ R17, R40, R36, R41 ;  /* 0x0000002428117223 */ /* 0x000fe20000010029 */
[----:B------:R-:W-:Y:S01]  /*3b50*/  LOP3.LUT R24, R24, 0xff, RZ, 0xc0, !PT ;  /* 0x000000ff18187812 */ /* 0x000fe200078ec0ff */
[----:B------:R-:W-:Y:S01]  /*3b60*/  FFMA.FTZ R40, R40, R19, R38 ;  /* 0x0000001328287223 */ /* 0x000fe20000010026 */
[----:B------:R-:W-:Y:S01]  /*3b70*/  SHF.R.U32.HI R34, RZ, 0x10, R7 ;  /* 0x00000010ff227819 */ /* 0x000fe20000011607 */
[----:B------:R-:W2:Y:S01]  /*3b80*/  I2F.F16 R33, R33 ;  /* 0x0000002100217306 */ /* 0x000ea20000200c00 */
[----:B------:R-:W-:Y:S01]  /*3b90*/  LOP3.LUT R42, R42, 0xff, RZ, 0xc0, !PT ;  /* 0x000000ff2a2a7812 */ /* 0x000fe200078ec0ff */
[----:B0-----:R-:W-:Y:S01]  /*3ba0*/  HADD2.F32 R25, -RZ, R25.H0_H0 ;  /* 0x20000019ff197230 */ /* 0x001fe20000004100 */
[----:B------:R-:W-:Y:S01]  /*3bb0*/  LEA.HI R19, R6, 0xffffff80, RZ, 0x8 ;  /* 0xffffff8006137811 */ /* 0x000fe200078f40ff */
[----:B------:R-:W-:Y:S01]  /*3bc0*/  HADD2.F32 R39, -RZ, R39.H0_H0 ;  /* 0x20000027ff277230 */ /* 0x000fe20000004100 */
[----:B------:R-:W-:Y:S01]  /*3bd0*/  IADD3 R13, R46, -0x80, RZ ;  /* 0xffffff802e0d7810 */ /* 0x000fe20007ffe0ff */
[----:B------:R-:W-:Y:S01]  /*3be0*/  VIADD R42, R42, 0xffffff80 ;  /* 0xffffff802a2a7836 */ /* 0x000fe20000000000 */
[----:B------:R-:W-:Y:S01]  /*3bf0*/  IADD3 R14, R20, -0x80, RZ ;  /* 0xffffff80140e7810 */ /* 0x000fe20007ffe0ff */
[----:B------:R-:W0:Y:S01]  /*3c00*/  I2F.F16 R4, R4 ;  /* 0x0000000400047306 */ /* 0x000e220000200c00 */
[----:B------:R-:W-:Y:S01]  /*3c10*/  LOP3.LUT R6, R34, 0xff, RZ, 0xc0, !PT ;  /* 0x000000ff22067812 */ /* 0x000fe200078ec0ff */
[----:B------:R-:W-:Y:S01]  /*3c20*/  VIADD R20, R24, 0xffffff80 ;  /* 0xffffff8018147836 */ /* 0x000fe20000000000 */
[----:B------:R-:W-:-:S03]  /*3c30*/  LEA.HI R7, R7, 0xffffff80, RZ, 0x8 ;  /* 0xffffff8007077811 */ /* 0x000fc600078f40ff */
[----:B------:R-:W-:Y:S02]  /*3c40*/  VIADD R24, R6, 0xffffff80 ;  /* 0xffffff8006187836 */ /* 0x000fe40000000000 */
[----:B------:R-:W3:Y:S01]  /*3c50*/  I2F.F16 R11, R11 ;  /* 0x0000000b000b7306 */ /* 0x000ee20000200c00 */
[----:B--2---:R-:W-:Y:S02]  /*3c60*/  HADD2.F32 R33, -RZ, R33.H0_H0 ;  /* 0x20000021ff217230 */ /* 0x004fe40000004100 */
[--C-:B-1----:R-:W-:Y:S02]  /*3c70*/  HADD2.F32 R34, -RZ, R8.reuse.H0_H0 ;  /* 0x20000008ff227230 */ /* 0x102fe40000004100 */
[----:B------:R-:W-:Y:S02]  /*3c80*/  HADD2.F32 R8, -RZ, R8.H1_H1 ;  /* 0x30000008ff087230 */ /* 0x000fe40000004100 */
[----:B------:R-:W-:Y:S01]  /*3c90*/  HADD2.F32 R6, -RZ, R9.H0_H0 ;  /* 0x20000009ff067230 */ /* 0x000fe20000004100 */
[----:B------:R-:W1:Y:S01]  /*3ca0*/  I2F.F16 R5, R5 ;  /* 0x0000000500057306 */ /* 0x000e620000200c00 */
[----:B------:R-:W-:Y:S01]  /*3cb0*/  FFMA.FTZ R12, R25, R34, R12 ;  /* 0x00000022190c7223 */ /* 0x000fe2000001000c */
[----:B0-----:R-:W-:-:S02]  /*3cc0*/  HADD2.F32 R25, -RZ, R4.H0_H0 ;  /* 0x20000004ff197230 */ /* 0x001fc40000004100 */
[C---:B------:R-:W-:Y:S01]  /*3cd0*/  FFMA.FTZ R33, R34.reuse, R33, R43 ;  /* 0x0000002122217223 */ /* 0x040fe2000001002b */
[C---:B------:R-:W-:Y:S01]  /*3ce0*/  FFMA.FTZ R39, R34.reuse, R39, R17 ;  /* 0x0000002722277223 */ /* 0x040fe20000010011 */
[----:B------:R-:W-:Y:S02]  /*3cf0*/  HADD2.F32 R9, -RZ, R9.H1_H1 ;  /* 0x30000009ff097230 */ /* 0x000fe40000004100 */
[----:B---3--:R-:W-:Y:S01]  /*3d00*/  HADD2.F32 R11, -RZ, R11.H0_H0 ;  /* 0x2000000bff0b7230 */ /* 0x008fe20000004100 */
[----:B------:R-:W0:Y:S01]  /*3d10*/  I2F.F16 R13, R13 ;  /* 0x0000000d000d7306 */ /* 0x000e220000200c00 */
[----:B------:R-:W-:-:S03]  /*3d20*/  FFMA.FTZ R40, R34, R25, R40 ;  /* 0x0000001922287223 */ /* 0x000fc60000010028 */
[----:B------:R-:W-:Y:S01]  /*3d30*/  FFMA.FTZ R11, R11, R8, R12 ;  /* 0x000000080b0b7223 */ /* 0x000fe2000001000c */
[----:B-1----:R-:W-:-:S03]  /*3d40*/  HADD2.F32 R5, -RZ, R5.H0_H0 ;  /* 0x20000005ff057230 */ /* 0x002fc60000004100 */
[----:B------:R-:W1:Y:S02]  /*3d50*/  I2F.F16 R18, R18 ;  /* 0x0000001200127306 */ /* 0x000e640000200c00 */
[----:B------:R-:W-:Y:S01]  /*3d60*/  FFMA.FTZ R5, R8, R5, R33 ;  /* 0x0000000508057223 */ /* 0x000fe20000010021 */
[----:B0-----:R-:W-:-:S05]  /*3d70*/  HADD2.F32 R4, -RZ, R13.H0_H0 ;  /* 0x2000000dff047230 */ /* 0x001fca0000004100 */
[----:B------:R-:W0:Y:S01]  /*3d80*/  I2F.F16 R20, R20 ;  /* 0x0000001400147306 */ /* 0x000e220000200c00 */
[----:B------:R-:W-:Y:S02]  /*3d90*/  HADD2.F32 R13, -RZ, R2.H1_H1 ;  /* 0x30000002ff0d7230 */ /* 0x000fe40000004100 */
[----:B------:R-:W-:Y:S01]  /*3da0*/  FFMA.FTZ R11, R4, R6, R11 ;  /* 0x00000006040b7223 */ /* 0x000fe2000001000b */
        /* <DEDUP_REMOVED lines=30> */
[----:B------:R-:W-:Y:S01]  /*3f90*/  HADD2.F32 R7, -RZ, R0.H0_H0 ;  /* 0x20000000ff077230 */ /* 0x000fe20000004100 */
[----:B------:R-:W-:Y:S02]  /*3fa0*/  PRMT R11, R11, 0x5410, R4 ;  /* 0x000054100b0b7816 */ /* 0x000fe40000000004 */
[----:B------:R-:W-:Y:S02]  /*3fb0*/  FFMA.FTZ R6, R9, R6, R24 ;  /* 0x0000000609067223 */ /* 0x000fe40000010018 */
[----:B------:R-:W-:-:S02]  /*3fc0*/  FMUL.FTZ R8, R7, R8 ;  /* 0x0000000807087220 */ /* 0x000fc40000410000 */
[----:B------:R-:W-:Y:S01]  /*3fd0*/  FMUL.FTZ R6, R13, R6 ;  /* 0x000000060d067220 */ /* 0x000fe20000410000 */
[----:B------:R-:W-:Y:S02]  /*3fe0*/  HFMA2.MMA R29, R11, 1, 1, R29 ;  /* 0x3c003c000b1d7835 */ /* 0x000fe4000000001d */
[----:B------:R-:W-:Y:S02]  /*3ff0*/  F2FP.F16.F32.PACK_AB R8, RZ, R8 ;  /* 0x00000008ff08723e */ /* 0x000fe400000000ff */
[----:B------:R-:W-:-:S04]  /*4000*/  F2FP.F16.F32.PACK_AB R6, RZ, R6 ;  /* 0x00000006ff06723e */ /* 0x000fc800000000ff */
[----:B------:R-:W-:-:S05]  /*4010*/  PRMT R8, R8, 0x5410, R6 ;  /* 0x0000541008087816 */ /* 0x000fca0000000006 */
[----:B------:R-:W-:-:S07]  /*4020*/  HADD2 R28, R8, R28 ;  /* 0x0000001c081c7230 */ /* 0x000fce0000000000 */
.L_x_4740:
[----:B------:R-:W-:Y:S01]  /*4030*/  VIADD R21, R21, 0x20 ;  /* 0x0000002015157836 */ /* 0x000fe20000000000 */
[----:B------:R-:W-:Y:S01]  /*4040*/  UIADD3 UR4, UR4, 0x40, URZ ;  /* 0x0000004004047890 */ /* 0x000fe2000fffe03f */
[----:B------:R-:W-:-:S03]  /*4050*/  IMAD.WIDE R26, R31, 0x8, R26 ;  /* 0x000000081f1a7825 */ /* 0x000fc600078e021a */
[----:B------:R-:W-:Y:S01]  /*4060*/  ISETP.GE.AND P0, PT, R21, UR5, PT ;  /* 0x0000000515007c0c */ /* 0x000fe2000bf06270 */
[----:B------:R-:W-:Y:S01]  /*4070*/  IMAD.WIDE R24, R31, 0x8, R22 ;  /* 0x000000081f187825 */ /* 0x000fe200078e0216 */
[----:B------:R-:W-:-:S13]  /*4080*/  ISETP.LT.AND P2, PT, R21, R32, PT ;  /* 0x000000201500720c */ /* 0x000fda0003f41270 */
[----:B------:R-:W-:Y:S05]  /*4090*/  @!P0 BRA P2, `(.L_x_4741) ;  /* 0xffffffcc00348947 */ /* 0x000fea000103ffff */
.L_x_4736:
[----:B------:R-:W-:Y:S01]  /*40a0*/  ISETP.GE.AND P0, PT, R21, R32, PT ;  /* 0x000000201500720c */ /* 0x000fe20003f06270 */
[----:B------:R-:W-:-:S03]  /*40b0*/  ULDC UR5, c[0x0][0x25c] ;  /* 0x0000970000057ab9 */ /* 0x000fc60000000800 */
[----:B------:R-:W-:-:S13]  /*40c0*/  ISETP.GE.OR P0, PT, R21, UR5, P0 ;  /* 0x0000000515007c0c */ /* 0x000fda0008706670 */
[----:B------:R-:W-:Y:S05]  /*40d0*/  @P0 BRA `(.L_x_4742) ;  /* 0x0000001800200947 */ /* 0x000fea0003800000 */
[----:B------:R-:W1:Y:S01]  /*40e0*/  LDC R20, c[0x0][0x23c] ;  /* 0x00008f00ff147b82 */ /* 0x000e620000000800 */
[----:B------:R-:W-:Y:S01]  /*40f0*/  SHF.R.S32.HI R22, RZ, 0x1f, R31 ;  /* 0x0000001fff167819 */ /* 0x000fe2000001141f */
[----:B------:R-:W-:-:S06]  /*4100*/  ULDC UR5, c[0x0][0x25c] ;  /* 0x0000970000057ab9 */ /* 0x000fcc0000000800 */
.L_x_4745:
        /* <DEDUP_REMOVED lines=9> */
[----:B-1----:R-:W-:Y:S01]  /*41a0*/  IMAD.MOV.U32 R31, RZ, RZ, R20 ;  /* 0x000000ffff1f7224 */ /* 0x002fe200078e0014 */
[----:B---3--:R-:W-:Y:S02]  /*41b0*/  @!P0 PRMT R2, R8, 0x7610, R2 ;  /* 0x0000761008028816 */ /* 0x008fe40000000002 */
[----:B------:R-:W-:Y:S02]  /*41c0*/  @!P0 PRMT R0, R0, 0x7610, R8 ;  /* 0x0000761000008816 */ /* 0x000fe40000000008 */
[----:B------:R-:W-:-:S02]  /*41d0*/  @!P0 PRMT R2, R2, 0x7610, R9 ;  /* 0x0000761002028816 */ /* 0x000fc40000000009 */
[----:B------:R-:W-:Y:S01]  /*41e0*/  @!P0 PRMT R0, R9, 0x7610, R0 ;  /* 0x0000761009008816 */ /* 0x000fe20000000000 */
[----:B--2---:R-:W-:Y:S06]  /*41f0*/  @P1 BRA `(.L_x_4743) ;  /* 0x0000000800d01947 */ /* 0x004fec0003800000 */
[C---:B------:R-:W-:Y:S01]  /*4200*/  IMAD.WIDE R36, R31.reuse, 0x4, R24 ;  /* 0x000000041f247825 */ /* 0x040fe200078e0218 */
[----:B0-----:R-:W0:Y:S04]  /*4210*/  LDS.128 R16, [UR4] ;  /* 0x00000004ff107984 */ /* 0x001e280008000c00 */
[----:B------:R1:W2:Y:S01]  /*4220*/  LDG.E.128.CONSTANT R8, desc[UR6][R36.64] ;  /* 0x0000000624087981 */ /* 0x0002a2000c1e9d00 */
[----:B------:R-:W-:-:S06]  /*4230*/  IMAD.WIDE R12, R31, 0x4, R36 ;  /* 0x000000041f0c7825 */ /* 0x000fcc00078e0224 */
[----:B------:R-:W3:Y:S01]  /*4240*/  LDG.E.128.CONSTANT R12, desc[UR6][R12.64] ;  /* 0x000000060c0c7981 */ /* 0x000ee2000c1e9d00 */
[----:B-----5:R-:W-:Y:S02]  /*4250*/  LOP3.LUT R35, R4, 0x3f003f, RZ, 0xc0, !PT ;  /* 0x003f003f04237812 */ /* 0x020fe400078ec0ff */
[----:B------:R-:W-:Y:S02]  /*4260*/  LOP3.LUT R39, R6, 0x3f003f, RZ, 0xc0, !PT ;  /* 0x003f003f06277812 */ /* 0x000fe400078ec0ff */
[----:B------:R-:W-:Y:S02]  /*4270*/  SHF.R.U32.HI R33, RZ, 0xc, R4 ;  /* 0x0000000cff217819 */ /* 0x000fe40000011604 */
[----:B------:R-:W-:Y:S02]  /*4280*/  LOP3.LUT R38, R5, 0x3f003f, RZ, 0xc0, !PT ;  /* 0x003f003f05267812 */ /* 0x000fe400078ec0ff */
[----:B------:R-:W-:Y:S02]  /*4290*/  SHF.R.U32.HI R34, RZ, 0xc, R5 ;  /* 0x0000000cff227819 */ /* 0x000fe40000011605 */
[----:B-1----:R-:W-:-:S02]  /*42a0*/  LOP3.LUT R36, R7, 0x3f003f, RZ, 0xc0, !PT ;  /* 0x003f003f07247812 */ /* 0x002fc400078ec0ff */
[----:B------:R-:W-:Y:S02]  /*42b0*/  SHF.R.U32.HI R4, RZ, 0x6, R4 ;  /* 0x00000006ff047819 */ /* 0x000fe40000011604 */
[----:B------:R-:W-:Y:S02]  /*42c0*/  SHF.R.U32.HI R5, RZ, 0x6, R5 ;  /* 0x00000006ff057819 */ /* 0x000fe40000011605 */
        /* <DEDUP_REMOVED lines=10> */
[--C-:B------:R-:W-:Y:S01]  /*4370*/  SHF.R.U32.HI R23, RZ, 0xc, R6.reuse ;  /* 0x0000000cff177819 */ /* 0x100fe20000011606 */
[-C--:B0-----:R-:W-:Y:S01]  /*4380*/  HFMA2.MMA R37, R35, R16.reuse, RZ ;  /* 0x0000001023257235 */ /* 0x081fe200000000ff */
[----:B------:R-:W-:Y:S01]  /*4390*/  SHF.R.U32.HI R6, RZ, 0x6, R6 ;  /* 0x00000006ff067819 */ /* 0x000fe20000011606 */
[-C--:B------:R-:W-:Y:S01]  /*43a0*/  HFMA2 R38, R41, R16.reuse, RZ.H0_H0 ;  /* 0x0000001029267231 */ /* 0x080fe200000400ff */
[----:B------:R-:W-:Y:S01]  /*43b0*/  LOP3.LUT R5, R4, 0x64006400, RZ, 0xfc, !PT ;  /* 0x6400640004057812 */ /* 0x000fe200078efcff */
[----:B------:R-:W-:Y:S01]  /*43c0*/  HFMA2.MMA R4, R39, R16, RZ ;  /* 0x0000001027047235 */ /* 0x000fe200000000ff */
[----:B------:R-:W-:Y:S01]  /*43d0*/  LOP3.LUT R36, R36, 0x64006400, RZ, 0xfc, !PT ;  /* 0x6400640024247812 */ /* 0x000fe200078efcff */
[----:B------:R-:W-:Y:S01]  /*43e0*/  HFMA2 R16, R43, R16, RZ.H0_H0 ;  /* 0x000000102b107231 */ /* 0x000fe200000400ff */
[--C-:B------:R-:W-:Y:S01]  /*43f0*/  SHF.R.U32.HI R27, RZ, 0xc, R7.reuse ;  /* 0x0000000cff1b7819 */ /* 0x100fe20000011607 */
[----:B------:R-:W-:Y:S01]  /*4400*/  HADD2 R40, R5, -1056, -1056 ;  /* 0xe420e42005287430 */ /* 0x000fe20000000000 */
[----:B------:R-:W-:Y:S01]  /*4410*/  SHF.R.U32.HI R7, RZ, 0x6, R7 ;  /* 0x00000006ff077819 */ /* 0x000fe20000011607 */
[----:B------:R-:W-:Y:S01]  /*4420*/  HADD2 R39, R36, -1056, -1056 ;  /* 0xe420e42024277430 */ /* 0x000fe20000000000 */
[----:B------:R-:W-:-:S02]  /*4430*/  LOP3.LUT R35, R6, 0x3f003f, RZ, 0xc0, !PT ;  /* 0x003f003f06237812 */ /* 0x000fc400078ec0ff */
[----:B------:R-:W-:Y:S01]  /*4440*/  LOP3.LUT R7, R7, 0x3f003f, RZ, 0xc0, !PT ;  /* 0x003f003f07077812 */ /* 0x000fe200078ec0ff */
[----:B------:R-:W-:Y:S01]  /*4450*/  HFMA2 R6, R39, R17, R38 ;  /* 0x0000001127067231 */ /* 0x000fe20000000026 */
[----:B------:R-:W-:Y:S01]  /*4460*/  LOP3.LUT R36, R35, 0x64006400, RZ, 0xfc, !PT ;  /* 0x6400640023247812 */ /* 0x000fe200078efcff */
[----:B------:R-:W-:Y:S01]  /*4470*/  HFMA2.MMA R5, R40, R17, R37 ;  /* 0x0000001128057235 */ /* 0x000fe20000000025 */
[----:B------:R-:W-:Y:S02]  /*4480*/  LOP3.LUT R38, R7, 0x64006400, RZ, 0xfc, !PT ;  /* 0x6400640007267812 */ /* 0x000fe400078efcff */
[----:B------:R-:W-:Y:S01]  /*4490*/  LOP3.LUT R44, R34, 0xf000f, RZ, 0xc0, !PT ;  /* 0x000f000f222c7812 */ /* 0x000fe200078ec0ff */
[----:B------:R-:W-:Y:S01]  /*44a0*/  HADD2 R39, R36, -1056, -1056 ;  /* 0xe420e42024277430 */ /* 0x000fe20000000000 */
[----:B------:R-:W-:Y:S02]  /*44b0*/  LOP3.LUT R47, R27, 0xf000f, RZ, 0xc0, !PT ;  /* 0x000f000f1b2f7812 */ /* 0x000fe400078ec0ff */
[----:B------:R-:W-:-:S03]  /*44c0*/  LOP3.LUT R46, R23, 0xf000f, RZ, 0xc0, !PT ;  /* 0x000f000f172e7812 */ /* 0x000fc600078ec0ff */
[----:B------:R-:W-:Y:S01]  /*44d0*/  HFMA2.MMA R36, R39, R17, R4 ;  /* 0x0000001127247235 */ /* 0x000fe20000000004 */
[----:B------:R-:W-:-:S04]  /*44e0*/  HADD2 R39, R38, -1056, -1056 ;  /* 0xe420e42026277430 */ /* 0x000fc80000000000 */
[----:B------:R-:W-:Y:S01]  /*44f0*/  HFMA2 R16, R39, R17, R16 ;  /* 0x0000001127107231 */ /* 0x000fe20000000010 */
[----:B--2---:R-:W-:Y:S02]  /*4500*/  LOP3.LUT R7, R8, 0x3f003f, RZ, 0xc0, !PT ;  /* 0x003f003f08077812 */ /* 0x004fe400078ec0ff */
[----:B------:R-:W-:Y:S02]  /*4510*/  LOP3.LUT R37, R10, 0x3f003f, RZ, 0xc0, !PT ;  /* 0x003f003f0a257812 */ /* 0x000fe400078ec0ff */
[----:B------:R-:W-:Y:S02]  /*4520*/  LOP3.LUT R35, R9, 0x3f003f, RZ, 0xc0, !PT ;  /* 0x003f003f09237812 */ /* 0x000fe400078ec0ff */
[----:B------:R-:W-:Y:S02]  /*4530*/  LOP3.LUT R7, R7, 0x64006400, RZ, 0xfc, !PT ;  /* 0x6400640007077812 */ /* 0x000fe400078efcff */
[----:B------:R-:W-:Y:S02]  /*4540*/  LOP3.LUT R37, R37, 0x64006400, RZ, 0xfc, !PT ;  /* 0x6400640025257812 */ /* 0x000fe400078efcff */
[----:B------:R-:W-:Y:S01]  /*4550*/  LOP3.LUT R35, R35, 0x64006400, RZ, 0xfc, !PT ;  /* 0x6400640023237812 */ /* 0x000fe200078efcff */
[----:B------:R-:W-:Y:S01]  /*4560*/  HADD2 R4, R7, -1056, -1056 ;  /* 0xe420e42007047430 */ /* 0x000fe20000000000 */
[----:B------:R-:W-:Y:S01]  /*4570*/  SHF.R.U32.HI R7, RZ, 0x6, R9 ;  /* 0x00000006ff077819 */ /* 0x000fe20000011609 */
[----:B------:R-:W-:Y:S01]  /*4580*/  HADD2 R37, R37, -1056, -1056 ;  /* 0xe420e42025257430 */ /* 0x000fe20000000000 */
[----:B---3--:R-:W-:Y:S01]  /*4590*/  SHF.R.U32.HI R45, RZ, 0x8, R13 ;  /* 0x00000008ff2d7819 */ /* 0x008fe2000001160d */
[----:B------:R-:W-:Y:S01]  /*45a0*/  HADD2 R35, R35, -1056, -1056 ;  /* 0xe420e42023237430 */ /* 0x000fe20000000000 */
[----:B------:R-:W-:Y:S01]  /*45b0*/  LOP3.LUT R7, R7, 0x3f003f, RZ, 0xc0, !PT ;  /* 0x003f003f07077812 */ /* 0x000fe200078ec0ff */
[-C--:B------:R-:W-:Y:S01]  /*45c0*/  HFMA2.MMA R4, R4, R18.reuse, R5 ;  /* 0x0000001204047235 */ /* 0x080fe20000000005 */
[----:B------:R-:W-:Y:S01]  /*45d0*/  SHF.R.U32.HI R42, RZ, 0x8, R15 ;  /* 0x00000008ff2a7819 */ /* 0x000fe2000001160f */
[----:B------:R-:W-:Y:S01]  /*45e0*/  HFMA2.MMA R5, R37, R18, R36 ;  /* 0x0000001225057235 */ /* 0x000fe20000000024 */
[----:B------:R-:W-:Y:S01]  /*45f0*/  HFMA2 R17, R35, R18, R6 ;  /* 0x0000001223117231 */ /* 0x000fe20000000006 */
[----:B------:R-:W-:-:S02]  /*4600*/  LOP3.LUT R36, R11, 0x3f003f, RZ, 0xc0, !PT ;  /* 0x003f003f0b247812 */ /* 0x000fc400078ec0ff */
[----:B------:R-:W-:Y:S02]  /*4610*/  SHF.R.U32.HI R6, RZ, 0x6, R8 ;  /* 0x00000006ff067819 */ /* 0x000fe40000011608 */
[----:B------:R-:W-:Y:S02]  /*4620*/  SHF.R.U32.HI R35, RZ, 0x6, R10 ;  /* 0x00000006ff237819 */ /* 0x000fe4000001160a */
        /* <DEDUP_REMOVED lines=9> */
[----:B------:R-:W-:Y:S01]  /*46c0*/  SHF.R.U32.HI R37, RZ, 0x6, R11 ;  /* 0x00000006ff257819 */ /* 0x000fe2000001160b */
[----:B------:R-:W-:Y:S01]  /*46d0*/  HADD2 R18, R35, -1056, -1056 ;  /* 0xe420e42023127430 */ /* 0x000fe20000000000 */
[----:B------:R-:W-:Y:S01]  /*46e0*/  LOP3.LUT R35, R33, 0xf000f, RZ, 0xc0, !PT ;  /* 0x000f000f21237812 */ /* 0x000fe200078ec0ff */
[----:B------:R-:W-:Y:S01]  /*46f0*/  HADD2 R6, R7, -1056, -1056 ;  /* 0xe420e42007067430 */ /* 0x000fe20000000000 */
[----:B------:R-:W-:Y:S01]  /*4700*/  LOP3.LUT R37, R37, 0x3f003f, RZ, 0xc0, !PT ;  /* 0x003f003f25257812 */ /* 0x000fe200078ec0ff */
[-C--:B------:R-:W-:Y:S01]  /*4710*/  HFMA2.MMA R16, R39, R19.reuse, R4 ;  /* 0x0000001327107235 */ /* 0x080fe20000000004 */
[----:B------:R-:W-:Y:S01]  /*4720*/  SHF.R.U32.HI R33, RZ, 0xc, R8 ;  /* 0x0000000cff217819 */ /* 0x000fe20000011608 */
[----:B------:R-:W-:Y:S01]  /*4730*/  HFMA2 R17, R6, R19, R17 ;  /* 0x0000001306117231 */ /* 0x000fe20000000011 */
[----:B------:R-:W-:Y:S01]  /*4740*/  HFMA2.MMA R18, R18, R19, R5 ;  /* 0x0000001312127235 */ /* 0x000fe20000000005 */
[----:B------:R-:W-:Y:S01]  /*4750*/  LOP3.LUT R37, R37, 0x64006400, RZ, 0xfc, !PT ;  /* 0x6400640025257812 */ /* 0x000fe200078efcff */
[----:B------:R-:W0:Y:S01]  /*4760*/  LDS.128 R4, [UR4+0x10] ;  /* 0x00001004ff047984 */ /* 0x000e220008000c00 */
[----:B------:R-:W-:-:S02]  /*4770*/  SHF.R.U32.HI R8, RZ, 0x8, R12 ;  /* 0x00000008ff087819 */ /* 0x000fc4000001160c */
[----:B------:R-:W-:Y:S01]  /*4780*/  SHF.R.U32.HI R9, RZ, 0xc, R9 ;  /* 0x0000000cff097819 */ /* 0x000fe20000011609 */
[----:B------:R-:W-:Y:S01]  /*4790*/  HADD2 R37, R37, -1056, -1056 ;  /* 0xe420e42025257430 */ /* 0x000fe20000000000 */
[----:B------:R-:W-:Y:S02]  /*47a0*/  LOP3.LUT R8, R35, 0x300030, R8, 0xf8, !PT ;  /* 0x0030003023087812 */ /* 0x000fe400078ef808 */
[----:B------:R-:W-:Y:S01]  /*47b0*/  LOP3.LUT R35, R12, 0x3f003f, RZ, 0xc0, !PT ;  /* 0x003f003f0c237812 */ /* 0x000fe200078ec0ff */
[----:B------:R-:W-:Y:S01]  /*47c0*/  HFMA2 R19, R37, R19, R36 ;  /* 0x0000001325137231 */ /* 0x000fe20000000024 */
[----:B------:R-:W-:Y:S02]  /*47d0*/  SHF.R.U32.HI R10, RZ, 0xc, R10 ;  /* 0x0000000cff0a7819 */ /* 0x000fe4000001160a */
[----:B------:R-:W-:Y:S02]  /*47e0*/  LOP3.LUT R36, R14, 0x3f003f, RZ, 0xc0, !PT ;  /* 0x003f003f0e247812 */ /* 0x000fe400078ec0ff */
[----:B------:R-:W-:-:S02]  /*47f0*/  LOP3.LUT R23, R44, 0x300030, R45, 0xf8, !PT ;  /* 0x003000302c177812 */ /* 0x000fc400078ef82d */
[----:B------:R-:W-:Y:S02]  /*4800*/  LOP3.LUT R45, R33, 0xf000f, RZ, 0xc0, !PT ;  /* 0x000f000f212d7812 */ /* 0x000fe400078ec0ff */
[----:B------:R-:W-:Y:S02]  /*4810*/  SHF.R.U32.HI R38, RZ, 0xa, R12 ;  /* 0x0000000aff267819 */ /* 0x000fe4000001160c */
[----:B------:R-:W-:Y:S02]  /*4820*/  LOP3.LUT R33, R47, 0x300030, R42, 0xf8, !PT ;  /* 0x003000302f217812 */ /* 0x000fe400078ef82a */
[----:B------:R-:W-:Y:S02]  /*4830*/  SHF.R.U32.HI R12, RZ, 0x6, R12 ;  /* 0x00000006ff0c7819 */ /* 0x000fe4000001160c */
[----:B------:R-:W-:Y:S02]  /*4840*/  LOP3.LUT R42, R9, 0xf000f, RZ, 0xc0, !PT ;  /* 0x000f000f092a7812 */ /* 0x000fe400078ec0ff */
[----:B------:R-:W-:-:S02]  /*4850*/  LOP3.LUT R35, R35, 0x64006400, RZ, 0xfc, !PT ;  /* 0x6400640023237812 */ /* 0x000fc400078efcff */
[----:B------:R-:W-:Y:S02]  /*4860*/  SHF.R.U32.HI R40, RZ, 0xa, R14 ;  /* 0x0000000aff287819 */ /* 0x000fe4000001160e */
[----:B------:R-:W-:Y:S01]  /*4870*/  LOP3.LUT R9, R10, 0xf000f, RZ, 0xc0, !PT ;  /* 0x000f000f0a097812 */ /* 0x000fe200078ec0ff */
[----:B------:R-:W-:Y:S01]  /*4880*/  HADD2 R35, R35, -1056, -1056 ;  /* 0xe420e42023237430 */ /* 0x000fe20000000000 */
[----:B------:R-:W-:Y:S02]  /*4890*/  LOP3.LUT R36, R36, 0x64006400, RZ, 0xfc, !PT ;  /* 0x6400640024247812 */ /* 0x000fe400078efcff */
[----:B------:R-:W-:Y:S02]  /*48a0*/  SHF.R.U32.HI R11, RZ, 0xc, R11 ;  /* 0x0000000cff0b7819 */ /* 0x000fe4000001160b */
[----:B------:R-:W-:Y:S02]  /*48b0*/  SHF.R.U32.HI R39, RZ, 0xa, R13 ;  /* 0x0000000aff277819 */ /* 0x000fe4000001160d */
[----:B------:R-:W-:-:S02]  /*48c0*/  LOP3.LUT R34, R13, 0x3f003f, RZ, 0xc0, !PT ;  /* 0x003f003f0d227812 */ /* 0x000fc400078ec0ff */
[----:B------:R-:W-:Y:S01]  /*48d0*/  LOP3.LUT R37, R15, 0x3f003f, RZ, 0xc0, !PT ;  /* 0x003f003f0f257812 */ /* 0x000fe200078ec0ff */
[----:B0-----:R-:W-:Y:S01]  /*48e0*/  HFMA2.MMA R16, R35, R4, R16 ;  /* 0x0000000423107235 */ /* 0x001fe20000000010 */
[----:B------:R-:W-:Y:S02]  /*48f0*/  SHF.R.U32.HI R13, RZ, 0x6, R13 ;  /* 0x00000006ff0d7819 */ /* 0x000fe4000001160d */
[----:B------:R-:W-:Y:S02]  /*4900*/  LOP3.LUT R12, R12, 0x3f003f, RZ, 0xc0, !PT ;  /* 0x003f003f0c0c7812 */ /* 0x000fe400078ec0ff */
[----:B------:R-:W-:Y:S01]  /*4910*/  LOP3.LUT R40, R9, 0x300030, R40, 0xf8, !PT ;  /* 0x0030003009287812 */ /* 0x000fe200078ef828 */
[----:B------:R-:W-:Y:S01]  /*4920*/  HADD2 R9, R36, -1056, -1056 ;  /* 0xe420e42024097430 */ /* 0x000fe20000000000 */
[--C-:B------:R-:W-:Y:S02]  /*4930*/  SHF.R.U32.HI R43, RZ, 0x8, R14.reuse ;  /* 0x00000008ff2b7819 */ /* 0x100fe4000001160e */
[----:B------:R-:W-:-:S02]  /*4940*/  SHF.R.U32.HI R14, RZ, 0x6, R14 ;  /* 0x00000006ff0e7819 */ /* 0x000fc4000001160e */
[--C-:B------:R-:W-:Y:S01]  /*4950*/  SHF.R.U32.HI R41, RZ, 0xa, R15.reuse ;  /* 0x0000000aff297819 */ /* 0x100fe2000001160f */
[----:B------:R-:W-:Y:S01]  /*4960*/  HFMA2.MMA R18, R9, R4, R18 ;  /* 0x0000000409127235 */ /* 0x000fe20000000012 */
[----:B------:R-:W-:Y:S02]  /*4970*/  LOP3.LUT R34, R34, 0x64006400, RZ, 0xfc, !PT ;  /* 0x6400640022227812 */ /* 0x000fe400078efcff */
[----:B------:R-:W-:Y:S02]  /*4980*/  LOP3.LUT R10, R11, 0xf000f, RZ, 0xc0, !PT ;  /* 0x000f000f0b0a7812 */ /* 0x000fe400078ec0ff */
[----:B------:R-:W-:Y:S01]  /*4990*/  LOP3.LUT R37, R37, 0x64006400, RZ, 0xfc, !PT ;  /* 0x6400640025257812 */ /* 0x000fe200078efcff */
[----:B------:R-:W-:Y:S01]  /*49a0*/  HADD2 R34, R34, -1056, -1056 ;  /* 0xe420e42022227430 */ /* 0x000fe20000000000 */
[----:B------:R-:W-:Y:S02]  /*49b0*/  LOP3.LUT R13, R13, 0x3f003f, RZ, 0xc0, !PT ;  /* 0x003f003f0d0d7812 */ /* 0x000fe400078ec0ff */
[----:B------:R-:W-:Y:S01]  /*49c0*/  LOP3.LUT R12, R12, 0x64006400, RZ, 0xfc, !PT ;  /* 0x640064000c0c7812 */ /* 0x000fe200078efcff */
[----:B------:R-:W-:Y:S01]  /*49d0*/  HFMA2 R17, R34, R4, R17 ;  /* 0x0000000422117231 */ /* 0x000fe20000000011 */
[----:B------:R-:W-:-:S02]  /*49e0*/  SHF.R.U32.HI R15, RZ, 0x6, R15 ;  /* 0x00000006ff0f7819 */ /* 0x000fc4000001160f */
[----:B------:R-:W-:Y:S01]  /*49f0*/  LOP3.LUT R41, R10, 0x300030, R41, 0xf8, !PT ;  /* 0x003000300a297812 */ /* 0x000fe200078ef829 */
[----:B------:R-:W-:Y:S01]  /*4a00*/  HADD2 R10, R37, -1056, -1056 ;  /* 0xe420e420250a7430 */ /* 0x000fe20000000000 */
[----:B------:R-:W-:Y:S01]  /*4a10*/  LOP3.LUT R14, R14, 0x3f003f, RZ, 0xc0, !PT ;  /* 0x003f003f0e0e7812 */ /* 0x000fe200078ec0ff */
[----:B------:R-:W-:Y:S01]  /*4a20*/  HADD2 R9, R12, -1056, -1056 ;  /* 0xe420e4200c097430 */ /* 0x000fe20000000000 */
[----:B------:R-:W-:Y:S01]  /*4a30*/  LOP3.LUT R13, R13, 0x64006400, RZ, 0xfc, !PT ;  /* 0x640064000d0d7812 */ /* 0x000fe200078efcff */
[----:B------:R-:W-:Y:S01]  /*4a40*/  HFMA2 R19, R10, R4, R19 ;  /* 0x000000040a137231 */ /* 0x000fe20000000013 */
[----:B------:R-:W-:Y:S02]  /*4a50*/  LOP3.LUT R15, R15, 0x3f003f, RZ, 0xc0, !PT ;  /* 0x003f003f0f0f7812 */ /* 0x000fe400078ec0ff */
[----:B------:R-:W-:Y:S01]  /*4a60*/  LOP3.LUT R14, R14, 0x64006400, RZ, 0xfc, !PT ;  /* 0x640064000e0e7812 */ /* 0x000fe200078efcff */
[----:B------:R-:W-:Y:S01]  /*4a70*/  HADD2 R4, R13, -1056, -1056 ;  /* 0xe420e4200d047430 */ /* 0x000fe20000000000 */
[----:B------:R-:W-:Y:S01]  /*4a80*/  LOP3.LUT R15, R15, 0x64006400, RZ, 0xfc, !PT ;  /* 0x640064000f0f7812 */ /* 0x000fe200078efcff */
[-C--:B------:R-:W-:Y:S01]  /*4a90*/  HFMA2.MMA R16, R9, R5.reuse, R16 ;  /* 0x0000000509107235 */ /* 0x080fe20000000010 */
[----:B------:R-:W-:Y:S01]  /*4aa0*/  LOP3.LUT R8, R8, 0x64006400, RZ, 0xfc, !PT ;  /* 0x6400640008087812 */ /* 0x000fe200078efcff */
[----:B------:R-:W-:Y:S01]  /*4ab0*/  HADD2 R9, R14, -1056, -1056 ;  /* 0xe420e4200e097430 */ /* 0x000fe20000000000 */
[----:B------:R-:W-:Y:S01]  /*4ac0*/  LOP3.LUT R27, R46, 0x300030, R43, 0xf8, !PT ;  /* 0x003000302e1b7812 */ /* 0x000fe200078ef82b */
[-C--:B------:R-:W-:Y:S01]  /*4ad0*/  HFMA2 R17, R4, R5.reuse, R17 ;  /* 0x0000000504117231 */ /* 0x080fe20000000011 */
[----:B------:R-:W-:Y:S01]  /*4ae0*/  LOP3.LUT R38, R45, 0x300030, R38, 0xf8, !PT ;  /* 0x003000302d267812 */ /* 0x000fe200078ef826 */
        /* <DEDUP_REMOVED lines=9> */
[----:B------:R-:W-:Y:S01]  /*4b80*/  LOP3.LUT R39, R42, 0x300030, R39, 0xf8, !PT ;  /* 0x003000302a277812 */ /* 0x000fe200078ef827 */
[----:B------:R-:W-:Y:S01]  /*4b90*/  HADD2 R27, R27, -1056, -1056 ;  /* 0xe420e4201b1b7430 */ /* 0x000fe20000000000 */
[----:B------:R-:W-:Y:S01]  /*4ba0*/  LOP3.LUT R40, R40, 0x64006400, RZ, 0xfc, !PT ;  /* 0x6400640028287812 */ /* 0x000fe200078efcff */
[-C--:B------:R-:W-:Y:S01]  /*4bb0*/  HFMA2.MMA R16, R5, R6.reuse, R16 ;  /* 0x0000000605107235 */ /* 0x080fe20000000010 */
[----:B------:R-:W-:Y:S01]  /*4bc0*/  HADD2 R5, R38, -1056, -1056 ;  /* 0xe420e42026057430 */ /* 0x000fe20000000000 */
[----:B------:R-:W-:Y:S01]  /*4bd0*/  LOP3.LUT R39, R39, 0x64006400, RZ, 0xfc, !PT ;  /* 0x6400640027277812 */ /* 0x000fe200078efcff */
[-C--:B------:R-:W-:Y:S01]  /*4be0*/  HFMA2 R17, R4, R6.reuse, R17 ;  /* 0x0000000604117231 */ /* 0x080fe20000000011 */
[----:B------:R-:W-:Y:S01]  /*4bf0*/  HFMA2.MMA R18, R27, R6, R18 ;  /* 0x000000061b127235 */ /* 0x000fe20000000012 */
[----:B------:R-:W-:Y:S01]  /*4c00*/  HADD2 R4, R33, -1056, -1056 ;  /* 0xe420e42021047430 */ /* 0x000fe20000000000 */
[----:B------:R-:W-:Y:S01]  /*4c10*/  LOP3.LUT R41, R41, 0x64006400, RZ, 0xfc, !PT ;  /* 0x6400640029297812 */ /* 0x000fe200078efcff */
[----:B------:R-:W-:Y:S01]  /*4c20*/  HADD2 R9, R40, -1056, -1056 ;  /* 0xe420e42028097430 */ /* 0x000fe20000000000 */
[----:B------:R-:W-:Y:S01]  /*4c30*/  HFMA2.MMA R16, R5, R7, R16 ;  /* 0x0000000705107235 */ /* 0x000fe20000000010 */
[----:B------:R-:W-:Y:S01]  /*4c40*/  HFMA2 R19, R4, R6, R19 ;  /* 0x0000000604137231 */ /* 0x000fe20000000013 */
[----:B------:R-:W-:Y:S01]  /*4c50*/  PRMT R5, R2, 0x7610, R0 ;  /* 0x0000761002057816 */ /* 0x000fe20000000000 */
[----:B------:R-:W-:-:S02]  /*4c60*/  HADD2 R4, R39, -1056, -1056 ;  /* 0xe420e42027047430 */ /* 0x000fc40000000000 */
[----:B------:R-:W-:Y:S01]  /*4c70*/  HFMA2.MMA R18, R9, R7, R18 ;  /* 0x0000000709127235 */ /* 0x000fe20000000012 */
[----:B------:R-:W-:Y:S02]  /*4c80*/  HADD2 R6, R41, -1056, -1056 ;  /* 0xe420e42029067430 */ /* 0x000fe40000000000 */
[-C--:B------:R-:W-:Y:S02]  /*4c90*/  HFMA2 R17, R4, R7.reuse, R17 ;  /* 0x0000000704117231 */ /* 0x080fe40000000011 */
[----:B------:R-:W-:Y:S02]  /*4ca0*/  HADD2 R16, R16.H0_H0, R16.H1_H1 ;  /* 0x3000001010107230 */ /* 0x000fe40000000800 */
[----:B------:R-:W-:Y:S02]  /*4cb0*/  HADD2 R8, R17.H0_H0, R17.H1_H1 ;  /* 0x3000001111087230 */ /* 0x000fe40000000800 */
[----:B------:R-:W-:Y:S02]  /*4cc0*/  HFMA2 R19, R6, R7, R19 ;  /* 0x0000000706137231 */ /* 0x000fe40000000013 */
[----:B------:R-:W-:Y:S01]  /*4cd0*/  HADD2 R18, R18.H0_H0, R18.H1_H1 ;  /* 0x3000001212127230 */ /* 0x000fe20000000800 */
[----:B------:R-:W-:Y:S01]  /*4ce0*/  PRMT R16, R16, 0x5410, R8 ;  /* 0x0000541010107816 */ /* 0x000fe20000000008 */
[----:B------:R-:W-:-:S05]  /*4cf0*/  HADD2 R9, R19.H0_H0, R19.H1_H1 ;  /* 0x3000001313097230 */ /* 0x000fca0000000800 */
[----:B------:R-:W-:Y:S01]  /*4d00*/  HFMA2.MMA R29, R16, R5, R29 ;  /* 0x00000005101d7235 */ /* 0x000fe2000000001d */
[----:B------:R-:W-:Y:S02]  /*4d10*/  PRMT R18, R18, 0x5410, R9 ;  /* 0x0000541012127816 */ /* 0x000fe40000000009 */
[----:B------:R-:W-:-:S05]  /*4d20*/  PRMT R5, R0, 0x7610, R2 ;  /* 0x0000761000057816 */ /* 0x000fca0000000002 */
[----:B------:R-:W-:-:S07]  /*4d30*/  HFMA2 R28, R18, R5, R28 ;  /* 0x00000005121c7231 */ /* 0x000fce000000001c */
.L_x_4743:
[----:B-----5:R-:W-:Y:S01]  /*4d40*/  @!P0 IMAD.IADD R3, R26, 0x1, R21 ;  /* 0x000000011a038824 */ /* 0x020fe200078e0215 */
[----:B------:R-:W-:Y:S06]  /*4d50*/  @P1 BRA `(.L_x_4744) ;  /* 0x0000000800e01947 */ /* 0x000fec0003800000 */
[----:B------:R-:W-:Y:S01]  /*4d60*/  IMAD R5, R22, 0xc, RZ ;  /* 0x0000000c16057824 */ /* 0x000fe200078e02ff */
[----:B0-----:R-:W0:Y:S01]  /*4d70*/  LDS.128 R16, [UR4+0x20] ;  /* 0x00002004ff107984 */ /* 0x001e220008000c00 */
        /* <DEDUP_REMOVED lines=11> */
[--C-:B------:R-:W-:Y:S02]  /*4e30*/  SHF.R.U32.HI R23, RZ, 0xc, R5.reuse ;  /* 0x0000000cff177819 */ /* 0x100fe40000011605 */
[----:B------:R-:W-:-:S02]  /*4e40*/  SHF.R.U32.HI R5, RZ, 0x6, R5 ;  /* 0x00000006ff057819 */ /* 0x000fc40000011605 */
[----:B------:R-:W-:Y:S02]  /*4e50*/  LOP3.LUT R36, R36, 0x64006400, RZ, 0xfc, !PT ;  /* 0x6400640024247812 */ /* 0x000fe400078efcff */
[----:B------:R-:W-:Y:S02]  /*4e60*/  LOP3.LUT R4, R4, 0x3f003f, RZ, 0xc0, !PT ;  /* 0x003f003f04047812 */ /* 0x000fe400078ec0ff */
[----:B-1----:R-:W-:Y:S01]  /*4e70*/  LOP3.LUT R34, R7, 0x3f003f, RZ, 0xc0, !PT ;  /* 0x003f003f07227812 */ /* 0x002fe200078ec0ff */
[----:B------:R-:W-:Y:S01]  /*4e80*/  HADD2 R35, R36, -1056, -1056 ;  /* 0xe420e42024237430 */ /* 0x000fe20000000000 */
        /* <DEDUP_REMOVED lines=8> */
[--C-:B------:R-:W-:Y:S01]  /*4f10*/  SHF.R.U32.HI R26, RZ, 0xc, R6.reuse ;  /* 0x0000000cff1a7819 */ /* 0x100fe20000011606 */
[----:B0-----:R-:W-:Y:S01]  /*4f20*/  HFMA2.MMA R4, R35, R16, RZ ;  /* 0x0000001023047235 */ /* 0x001fe200000000ff */
[----:B------:R-:W-:Y:S01]  /*4f30*/  SHF.R.U32.HI R6, RZ, 0x6, R6 ;  /* 0x00000006ff067819 */ /* 0x000fe20000011606 */
[----:B------:R-:W-:Y:S01]  /*4f40*/  HADD2 R43, R34, -1056, -1056 ;  /* 0xe420e420222b7430 */ /* 0x000fe20000000000 */
[----:B------:R-:W-:Y:S01]  /*4f50*/  LOP3.LUT R38, R38, 0x64006400, RZ, 0xfc, !PT ;  /* 0x6400640026267812 */ /* 0x000fe200078efcff */
[----:B------:R-:W-:Y:S01]  /*4f60*/  HADD2 R36, R5, -1056, -1056 ;  /* 0xe420e42005247430 */ /* 0x000fe20000000000 */
[----:B------:R-:W-:Y:S01]  /*4f70*/  LOP3.LUT R34, R6, 0x3f003f, RZ, 0xc0, !PT ;  /* 0x003f003f06227812 */ /* 0x000fe200078ec0ff */
[-C--:B------:R-:W-:Y:S01]  /*4f80*/  HFMA2 R35, R39, R16.reuse, RZ.H0_H0 ;  /* 0x0000001027237231 */ /* 0x080fe200000400ff */
[--C-:B------:R-:W-:Y:S01]  /*4f90*/  SHF.R.U32.HI R27, RZ, 0xc, R7.reuse ;  /* 0x0000000cff1b7819 */ /* 0x100fe20000011607 */
[----:B------:R-:W-:Y:S01]  /*4fa0*/  HADD2 R41, R38, -1056, -1056 ;  /* 0xe420e42026297430 */ /* 0x000fe20000000000 */
[----:B------:R-:W-:Y:S01]  /*4fb0*/  SHF.R.U32.HI R7, RZ, 0x6, R7 ;  /* 0x00000006ff077819 */ /* 0x000fe20000011607 */
[----:B------:R-:W-:Y:S01]  /*4fc0*/  HFMA2 R6, R36, R17, R35 ;  /* 0x0000001124067231 */ /* 0x000fe20000000023 */
[----:B------:R-:W-:Y:S01]  /*4fd0*/  LOP3.LUT R35, R34, 0x64006400, RZ, 0xfc, !PT ;  /* 0x6400640022237812 */ /* 0x000fe200078efcff */
[----:B------:R-:W-:Y:S01]  /*4fe0*/  HFMA2.MMA R4, R37, R17, R4 ;  /* 0x0000001125047235 */ /* 0x000fe20000000004 */
[----:B------:R-:W-:Y:S01]  /*4ff0*/  LOP3.LUT R37, R7, 0x3f003f, RZ, 0xc0, !PT ;  /* 0x003f003f07257812 */ /* 0x000fe200078ec0ff */
[----:B------:R-:W-:Y:S01]  /*5000*/  HFMA2.MMA R5, R41, R16, RZ ;  /* 0x0000001029057235 */ /* 0x000fe200000000ff */
[----:B---3--:R-:W-:Y:S01]  /*5010*/  LOP3.LUT R36, R10, 0x3f003f, RZ, 0xc0, !PT ;  /* 0x003f003f0a247812 */ /* 0x008fe200078ec0ff */
[----:B------:R-:W-:Y:S01]  /*5020*/  HADD2 R38, R35, -1056, -1056 ;  /* 0xe420e42023267430 */ /* 0x000fe20000000000 */
[----:B------:R-:W-:Y:S01]  /*5030*/  LOP3.LUT R7, R8, 0x3f003f, RZ, 0xc0, !PT ;  /* 0x003f003f08077812 */ /* 0x000fe200078ec0ff */
[----:B------:R-:W-:Y:S01]  /*5040*/  HFMA2 R16, R43, R16, RZ.H0_H0 ;  /* 0x000000102b107231 */ /* 0x000fe200000400ff */
[----:B------:R-:W-:-:S02]  /*5050*/  LOP3.LUT R34, R9, 0x3f003f, RZ, 0xc0, !PT ;  /* 0x003f003f09227812 */ /* 0x000fc400078ec0ff */
        /* <DEDUP_REMOVED lines=9> */
[----:B----4-:R-:W-:Y:S01]  /*50f0*/  SHF.R.U32.HI R44, RZ, 0x8, R12 ;  /* 0x00000008ff2c7819 */ /* 0x010fe2000001160c */
[----:B------:R-:W-:Y:S01]  /*5100*/  HADD2 R5, R34, -1056, -1056 ;  /* 0xe420e42022057430 */ /* 0x000fe20000000000 */
[----:B------:R-:W-:Y:S01]  /*5110*/  SHF.R.U32.HI R34, RZ, 0x6, R10 ;  /* 0x00000006ff227819 */ /* 0x000fe2000001160a */
[----:B------:R-:W-:Y:S01]  /*5120*/  HFMA2 R16, R37, R17, R16 ;  /* 0x0000001125107231 */ /* 0x000fe20000000010 */
[-C--:B------:R-:W-:Y:S01]  /*5130*/  HFMA2.MMA R17, R36, R18.reuse, R35 ;  /* 0x0000001224117235 */ /* 0x080fe20000000023 */
[----:B------:R-:W-:Y:S01]  /*5140*/  HFMA2 R5, R5, R18, R6 ;  /* 0x0000001205057231 */ /* 0x000fe20000000006 */
[----:B------:R-:W-:Y:S01]  /*5150*/  SHF.R.U32.HI R6, RZ, 0x6, R8 ;  /* 0x00000006ff067819 */ /* 0x000fe20000011608 */
[----:B------:R-:W-:Y:S01]  /*5160*/  HFMA2.MMA R4, R7, R18, R4 ;  /* 0x0000001207047235 */ /* 0x000fe20000000004 */
[----:B------:R-:W-:-:S02]  /*5170*/  LOP3.LUT R35, R11, 0x3f003f, RZ, 0xc0, !PT ;  /* 0x003f003f0b237812 */ /* 0x000fc400078ec0ff */
[----:B------:R-:W-:Y:S02]  /*5180*/  SHF.R.U32.HI R7, RZ, 0x6, R9 ;  /* 0x00000006ff077819 */ /* 0x000fe40000011609 */
[----:B------:R-:W-:Y:S02]  /*5190*/  LOP3.LUT R6, R6, 0x3f003f, RZ, 0xc0, !PT ;  /* 0x003f003f06067812 */ /* 0x000fe400078ec0ff */
[----:B------:R-:W-:Y:S02]  /*51a0*/  LOP3.LUT R35, R35, 0x64006400, RZ, 0xfc, !PT ;  /* 0x6400640023237812 */ /* 0x000fe400078efcff */
[----:B------:R-:W-:Y:S02]  /*51b0*/  LOP3.LUT R7, R7, 0x3f003f, RZ, 0xc0, !PT ;  /* 0x003f003f07077812 */ /* 0x000fe400078ec0ff */
[----:B------:R-:W-:Y:S01]  /*51c0*/  LOP3.LUT R6, R6, 0x64006400, RZ, 0xfc, !PT ;  /* 0x6400640006067812 */ /* 0x000fe200078efcff */
[----:B------:R-:W-:Y:S01]  /*51d0*/  HADD2 R35, R35, -1056, -1056 ;  /* 0xe420e42023237430 */ /* 0x000fe20000000000 */
[----:B------:R-:W-:-:S02]  /*51e0*/  LOP3.LUT R7, R7, 0x64006400, RZ, 0xfc, !PT ;  /* 0x6400640007077812 */ /* 0x000fc400078efcff */
[----:B------:R-:W-:Y:S01]  /*51f0*/  SHF.R.U32.HI R36, RZ, 0x6, R11 ;  /* 0x00000006ff247819 */ /* 0x000fe2000001160b */
[----:B------:R-:W-:Y:S01]  /*5200*/  HADD2 R37, R6, -1056, -1056 ;  /* 0xe420e42006257430 */ /* 0x000fe20000000000 */
[----:B------:R-:W-:Y:S01]  /*5210*/  LOP3.LUT R34, R34, 0x3f003f, RZ, 0xc0, !PT ;  /* 0x003f003f22227812 */ /* 0x000fe200078ec0ff */
[----:B------:R-:W-:Y:S01]  /*5220*/  HFMA2 R35, R35, R18, R16 ;  /* 0x0000001223237231 */ /* 0x000fe20000000010 */
[----:B------:R-:W-:Y:S01]  /*5230*/  LOP3.LUT R36, R36, 0x3f003f, RZ, 0xc0, !PT ;  /* 0x003f003f24247812 */ /* 0x000fe200078ec0ff */
[----:B------:R-:W-:Y:S01]  /*5240*/  HADD2 R16, R7, -1056, -1056 ;  /* 0xe420e42007107430 */ /* 0x000fe20000000000 */
[----:B------:R-:W-:Y:S01]  /*5250*/  LOP3.LUT R34, R34, 0x64006400, RZ, 0xfc, !PT ;  /* 0x6400640022227812 */ /* 0x000fe200078efcff */
[----:B------:R-:W-:Y:S01]  /*5260*/  HFMA2.MMA R18, R37, R19, R4 ;  /* 0x0000001325127235 */ /* 0x000fe20000000004 */
[----:B------:R-:W-:Y:S01]  /*5270*/  LOP3.LUT R36, R36, 0x64006400, RZ, 0xfc, !PT ;  /* 0x6400640024247812 */ /* 0x000fe200078efcff */
[----:B------:R-:W-:Y:S01]  /*5280*/  HFMA2 R16, R16, R19, R5 ;  /* 0x0000001310107231 */ /* 0x000fe20000000005 */
[----:B------:R-:W-:Y:S01]  /*5290*/  SHF.R.U32.HI R43, RZ, 0x8, R13 ;  /* 0x00000008ff2b7819 */ /* 0x000fe2000001160d */
[----:B------:R-:W0:Y:S01]  /*52a0*/  LDS.128 R4, [UR4+0x30] ;  /* 0x00003004ff047984 */ /* 0x000e220008000c00 */
[----:B------:R-:W-:Y:S01]  /*52b0*/  HADD2 R34, R34, -1056, -1056 ;  /* 0xe420e42022227430 */ /* 0x000fe20000000000 */
[----:B------:R-:W-:Y:S01]  /*52c0*/  LOP3.LUT R46, R23, 0xf000f, RZ, 0xc0, !PT ;  /* 0x000f000f172e7812 */ /* 0x000fe200078ec0ff */
[----:B------:R-:W-:Y:S01]  /*52d0*/  HADD2 R36, R36, -1056, -1056 ;  /* 0xe420e42024247430 */ /* 0x000fe20000000000 */
[----:B------:R-:W-:-:S02]  /*52e0*/  SHF.R.U32.HI R8, RZ, 0xc, R8 ;  /* 0x0000000cff087819 */ /* 0x000fc40000011608 */
[----:B------:R-:W-:Y:S01]  /*52f0*/  LOP3.LUT R23, R45, 0x300030, R44, 0xf8, !PT ;  /* 0x003000302d177812 */ /* 0x000fe200078ef82c */
[----:B------:R-:W-:Y:S01]  /*5300*/  HFMA2.MMA R17, R34, R19, R17 ;  /* 0x0000001322117235 */ /* 0x000fe20000000011 */
[----:B------:R-:W-:Y:S01]  /*5310*/  LOP3.LUT R33, R12, 0x3f003f, RZ, 0xc0, !PT ;  /* 0x003f003f0c217812 */ /* 0x000fe200078ec0ff */
[----:B------:R-:W-:Y:S01]  /*5320*/  HFMA2 R19, R36, R19, R35 ;  /* 0x0000001324137231 */ /* 0x000fe20000000023 */
[----:B------:R-:W-:Y:S02]  /*5330*/  SHF.R.U32.HI R42, RZ, 0x8, R14 ;  /* 0x00000008ff2a7819 */ /* 0x000fe4000001160e */
[----:B------:R-:W-:Y:S02]  /*5340*/  LOP3.LUT R45, R26, 0xf000f, RZ, 0xc0, !PT ;  /* 0x000f000f1a2d7812 */ /* 0x000fe400078ec0ff */
[----:B------:R-:W-:Y:S02]  /*5350*/  SHF.R.U32.HI R9, RZ, 0xc, R9 ;  /* 0x0000000cff097819 */ /* 0x000fe40000011609 */
[----:B------:R-:W-:-:S02]  /*5360*/  SHF.R.U32.HI R10, RZ, 0xc, R10 ;  /* 0x0000000cff0a7819 */ /* 0x000fc4000001160a */
[----:B------:R-:W-:Y:S02]  /*5370*/  LOP3.LUT R26, R46, 0x300030, R43, 0xf8, !PT ;  /* 0x003000302e1a7812 */ /* 0x000fe400078ef82b */
[----:B------:R-:W-:Y:S02]  /*5380*/  SHF.R.U32.HI R11, RZ, 0xc, R11 ;  /* 0x0000000cff0b7819 */ /* 0x000fe4000001160b */
[----:B------:R-:W-:Y:S02]  /*5390*/  SHF.R.U32.HI R36, RZ, 0xa, R12 ;  /* 0x0000000aff247819 */ /* 0x000fe4000001160c */
[----:B------:R-:W-:Y:S02]  /*53a0*/  LOP3.LUT R34, R13, 0x3f003f, RZ, 0xc0, !PT ;  /* 0x003f003f0d227812 */ /* 0x000fe400078ec0ff */
[----:B------:R-:W-:Y:S02]  /*53b0*/  LOP3.LUT R35, R14, 0x3f003f, RZ, 0xc0, !PT ;  /* 0x003f003f0e237812 */ /* 0x000fe400078ec0ff */
[----:B------:R-:W-:-:S02]  /*53c0*/  LOP3.LUT R43, R8, 0xf000f, RZ, 0xc0, !PT ;  /* 0x000f000f082b7812 */ /* 0x000fc400078ec0ff */
[----:B------:R-:W-:Y:S02]  /*53d0*/  SHF.R.U32.HI R12, RZ, 0x6, R12 ;  /* 0x00000006ff0c7819 */ /* 0x000fe4000001160c */
[----:B------:R-:W-:Y:S02]  /*53e0*/  LOP3.LUT R8, R45, 0x300030, R42, 0xf8, !PT ;  /* 0x003000302d087812 */ /* 0x000fe400078ef82a */
[----:B------:R-:W-:Y:S02]  /*53f0*/  LOP3.LUT R33, R33, 0x64006400, RZ, 0xfc, !PT ;  /* 0x6400640021217812 */ /* 0x000fe400078efcff */
[----:B------:R-:W-:Y:S02]  /*5400*/  LOP3.LUT R42, R9, 0xf000f, RZ, 0xc0, !PT ;  /* 0x000f000f092a7812 */ /* 0x000fe400078ec0ff */
[----:B------:R-:W-:Y:S01]  /*5410*/  SHF.R.U32.HI R38, RZ, 0xa, R14 ;  /* 0x0000000aff267819 */ /* 0x000fe2000001160e */
[----:B------:R-:W-:Y:S01]  /*5420*/  HADD2 R33, R33, -1056, -1056 ;  /* 0xe420e42021217430 */ /* 0x000fe20000000000 */
[----:B------:R-:W-:-:S02]  /*5430*/  LOP3.LUT R9, R10, 0xf000f, RZ, 0xc0, !PT ;  /* 0x000f000f0a097812 */ /* 0x000fc400078ec0ff */
[----:B------:R-:W-:Y:S02]  /*5440*/  SHF.R.U32.HI R14, RZ, 0x6, R14 ;  /* 0x00000006ff0e7819 */ /* 0x000fe4000001160e */
[----:B------:R-:W-:Y:S01]  /*5450*/  SHF.R.U32.HI R39, RZ, 0xa, R15 ;  /* 0x0000000aff277819 */ /* 0x000fe2000001160f */
[----:B0-----:R-:W-:Y:S01]  /*5460*/  HFMA2.MMA R18, R33, R4, R18 ;  /* 0x0000000421127235 */ /* 0x001fe20000000012 */
        /* <DEDUP_REMOVED lines=8> */
[----:B------:R-:W-:Y:S02]  /*54f0*/  SHF.R.U32.HI R15, RZ, 0x6, R15 ;  /* 0x00000006ff0f7819 */ /* 0x000fe4000001160f */
[----:B------:R-:W-:Y:S01]  /*5500*/  LOP3.LUT R38, R9, 0x300030, R38, 0xf8, !PT ;  /* 0x0030003009267812 */ /* 0x000fe200078ef826 */
[----:B------:R-:W-:Y:S01]  /*5510*/  HADD2 R9, R34, -1056, -1056 ;  /* 0xe420e42022097430 */ /* 0x000fe20000000000 */
[----:B------:R-:W-:Y:S01]  /*5520*/  LOP3.LUT R39, R10, 0x300030, R39, 0xf8, !PT ;  /* 0x003000300a277812 */ /* 0x000fe200078ef827 */
[----:B------:R-:W-:Y:S01]  /*5530*/  HADD2 R10, R35, -1056, -1056 ;  /* 0xe420e420230a7430 */ /* 0x000fe20000000000 */
[----:B------:R-:W-:Y:S01]  /*5540*/  LOP3.LUT R14, R14, 0x3f003f, RZ, 0xc0, !PT ;  /* 0x003f003f0e0e7812 */ /* 0x000fe200078ec0ff */
[----:B------:R-:W-:Y:S01]  /*5550*/  HFMA2 R16, R9, R4, R16 ;  /* 0x0000000409107231 */ /* 0x000fe20000000010 */
[----:B------:R-:W-:-:S02]  /*5560*/  LOP3.LUT R12, R12, 0x64006400, RZ, 0xfc, !PT ;  /* 0x640064000c0c7812 */ /* 0x000fc400078efcff */
[----:B------:R-:W-:Y:S01]  /*5570*/  LOP3.LUT R40, R40, 0x64006400, RZ, 0xfc, !PT ;  /* 0x6400640028287812 */ /* 0x000fe200078efcff */
[----:B------:R-:W-:Y:S01]  /*5580*/  HFMA2.MMA R17, R10, R4, R17 ;  /* 0x000000040a117235 */ /* 0x000fe20000000011 */
[----:B------:R-:W-:Y:S01]  /*5590*/  LOP3.LUT R13, R13, 0x3f003f, RZ, 0xc0, !PT ;  /* 0x003f003f0d0d7812 */ /* 0x000fe200078ec0ff */
[----:B------:R-:W-:Y:S01]  /*55a0*/  HADD2 R9, R12, -1056, -1056 ;  /* 0xe420e4200c097430 */ /* 0x000fe20000000000 */
        /* <DEDUP_REMOVED lines=9> */
[-C--:B------:R-:W-:Y:S01]  /*5640*/  HFMA2.MMA R18, R9, R5.reuse, R18 ;  /* 0x0000000509127235 */ /* 0x080fe20000000012 */
[----:B------:R-:W-:Y:S01]  /*5650*/  HADD2 R4, R15, -1056, -1056 ;  /* 0xe420e4200f047430 */ /* 0x000fe20000000000 */
[----:B------:R-:W-:Y:S01]  /*5660*/  LOP3.LUT R26, R26, 0x64006400, RZ, 0xfc, !PT ;  /* 0x640064001a1a7812 */ /* 0x000fe200078efcff */
[----:B------:R-:W-:Y:S01]  /*5670*/  HADD2 R23, R23, -1056, -1056 ;  /* 0xe420e42017177430 */ /* 0x000fe20000000000 */
[----:B------:R-:W-:Y:S01]  /*5680*/  LOP3.LUT R8, R8, 0x64006400, RZ, 0xfc, !PT ;  /* 0x6400640008087812 */ /* 0x000fe200078efcff */
[----:B------:R-:W-:Y:S01]  /*5690*/  HFMA2.MMA R17, R14, R5, R17 ;  /* 0x000000050e117235 */ /* 0x000fe20000000011 */
[----:B------:R-:W-:Y:S01]  /*56a0*/  LOP3.LUT R36, R43, 0x300030, R36, 0xf8, !PT ;  /* 0x003000302b247812 */ /* 0x000fe200078ef824 */
[-C--:B------:R-:W-:Y:S01]  /*56b0*/  HFMA2 R16, R13, R5.reuse, R16 ;  /* 0x000000050d107231 */ /* 0x080fe20000000010 */
[----:B------:R-:W-:Y:S01]  /*56c0*/  LOP3.LUT R44, R27, 0xf000f, RZ, 0xc0, !PT ;  /* 0x000f000f1b2c7812 */ /* 0x000fe200078ec0ff */
[----:B------:R-:W-:Y:S01]  /*56d0*/  HFMA2 R19, R4, R5, R19 ;  /* 0x0000000504137231 */ /* 0x000fe20000000013 */
[----:B------:R-:W-:Y:S01]  /*56e0*/  LOP3.LUT R36, R36, 0x64006400, RZ, 0xfc, !PT ;  /* 0x6400640024247812 */ /* 0x000fe200078efcff */
[----:B------:R-:W-:Y:S01]  /*56f0*/  HADD2 R5, R26, -1056, -1056 ;  /* 0xe420e4201a057430 */ /* 0x000fe20000000000 */
[----:B------:R-:W-:Y:S01]  /*5700*/  LOP3.LUT R27, R44, 0x300030, R41, 0xf8, !PT ;  /* 0x003000302c1b7812 */ /* 0x000fe200078ef829 */
[----:B------:R-:W-:Y:S01]  /*5710*/  HADD2 R8, R8, -1056, -1056 ;  /* 0xe420e42008087430 */ /* 0x000fe20000000000 */
[-C--:B------:R-:W-:Y:S01]  /*5720*/  HFMA2.MMA R18, R23, R6.reuse, R18 ;  /* 0x0000000617127235 */ /* 0x080fe20000000012 */
[----:B------:R-:W-:Y:S01]  /*5730*/  LOP3.LUT R38, R38, 0x64006400, RZ, 0xfc, !PT ;  /* 0x6400640026267812 */ /* 0x000fe200078efcff */
[-C--:B------:R-:W-:Y:S01]  /*5740*/  HFMA2 R16, R5, R6.reuse, R16 ;  /* 0x0000000605107231 */ /* 0x080fe20000000010 */
        /* <DEDUP_REMOVED lines=8> */
[-C--:B------:R-:W-:Y:S01]  /*57d0*/  HFMA2.MMA R18, R5, R7.reuse, R18 ;  /* 0x0000000705127235 */ /* 0x080fe20000000012 */
[----:B------:R-:W-:Y:S01]  /*57e0*/  HADD2 R37, R37, -1056, -1056 ;  /* 0xe420e42025257430 */ /* 0x000fe20000000000 */
[----:B------:R-:W-:Y:S01]  /*57f0*/  PRMT R5, R2, 0x7610, R0 ;  /* 0x0000761002057816 */ /* 0x000fe20000000000 */
[----:B------:R-:W-:Y:S01]  /*5800*/  HFMA2.MMA R17, R38, R7, R17 ;  /* 0x0000000726117235 */ /* 0x000fe20000000011 */
[----:B------:R-:W-:-:S02]  /*5810*/  HFMA2 R19, R4, R6, R19 ;  /* 0x0000000604137231 */ /* 0x000fc40000000013 */
[----:B------:R-:W-:Y:S02]  /*5820*/  HADD2 R4, R39, -1056, -1056 ;  /* 0xe420e42027047430 */ /* 0x000fe40000000000 */
[-C--:B------:R-:W-:Y:S02]  /*5830*/  HFMA2 R16, R37, R7.reuse, R16 ;  /* 0x0000000725107231 */ /* 0x080fe40000000010 */
[----:B------:R-:W-:Y:S01]  /*5840*/  HFMA2 R19, R4, R7, R19 ;  /* 0x0000000704137231 */ /* 0x000fe20000000013 */
[----:B------:R-:W-:Y:S01]  /*5850*/  PRMT R4, R0, 0x7610, R2 ;  /* 0x0000761000047816 */ /* 0x000fe20000000002 */
        /* <DEDUP_REMOVED lines=8> */
.L_x_4744:
[----:B------:R-:W-:Y:S01]  /*58e0*/  VIADD R21, R21, 0x20 ;  /* 0x0000002015157836 */ /* 0x000fe20000000000 */
[----:B------:R-:W-:Y:S01]  /*58f0*/  UIADD3 UR4, UR4, 0x40, URZ ;  /* 0x0000004004047890 */ /* 0x000fe2000fffe03f */
[----:B------:R-:W-:-:S03]  /*5900*/  IMAD.WIDE.U32 R24, R31, 0x18, R24 ;  /* 0x000000181f187825 */ /* 0x000fc600078e0018 */
[C---:B------:R-:W-:Y:S01]  /*5910*/  ISETP.GE.AND P0, PT, R21.reuse, UR5, PT ;  /* 0x0000000515007c0c */ /* 0x040fe2000bf06270 */
[----:B------:R-:W-:Y:S01]  /*5920*/  IMAD R5, R22, 0x18, RZ ;  /* 0x0000001816057824 */ /* 0x000fe200078e02ff */
[----:B------:R-:W-:-:S03]  /*5930*/  ISETP.LT.AND P2, PT, R21, R32, PT ;  /* 0x000000201500720c */ /* 0x000fc60003f41270 */
[----:B------:R-:W-:-:S10]  /*5940*/  IMAD.IADD R25, R25, 0x1, R5 ;  /* 0x0000000119197824 */ /* 0x000fd400078e0205 */
[----:B------:R-:W-:Y:S05]  /*5950*/  @!P0 BRA P2, `(.L_x_4745) ;  /* 0xffffffe400ec8947 */ /* 0x000fea000103ffff */
.L_x_4742:
[----:B------:R-:W-:Y:S01]  /*5960*/  ISETP.GE.AND P0, PT, R21, R32, PT ;  /* 0x000000201500720c */ /* 0x000fe20003f06270 */
[----:B------:R-:W-:-:S03]  /*5970*/  ULDC UR5, c[0x0][0x260] ;  /* 0x0000980000057ab9 */ /* 0x000fc60000000800 */
[----:B------:R-:W-:Y:S01]  /*5980*/  ISETP.GE.OR P0, PT, R21, UR5, P0 ;  /* 0x0000000515007c0c */ /* 0x000fe20008706670 */
[----:B------:R-:W-:-:S12]  /*5990*/  ULDC UR5, c[0x0][0x260] ;  /* 0x0000980000057ab9 */ /* 0x000fd80000000800 */
[----:B------:R-:W-:Y:S05]  /*59a0*/  @P0 BRA `(.L_x_4746) ;  /* 0x00000014009c0947 */ /* 0x000fea0003800000 */
.L_x_4748:
[----:B------:R-:W-:Y:S01]  /*59b0*/  ISETP.NE.AND P0, PT, R21, R3, PT ;  /* 0x000000031500720c */ /* 0x000fe20003f05270 */
[----:B------:R-:W0:-:S12]  /*59c0*/  LDC R31, c[0x0][0x23c] ;  /* 0x00008f00ff1f7b82 */ /* 0x000e180000000800 */
[----:B------:R-:W1:Y:S01]  /*59d0*/  @!P0 LDC.64 R22, c[0x0][0x248] ;  /* 0x00009200ff168b82 */ /* 0x000e620000000a00 */
[----:B------:R-:W-:Y:S01]  /*59e0*/  @!P0 VIADD R30, R30, 0x1 ;  /* 0x000000011e1e8836 */ /* 0x000fe20000000000 */
[----:B------:R-:W-:-:S04]  /*59f0*/  @!P0 LEA R5, R21, 0x1, 0x1 ;  /* 0x0000000115058811 */ /* 0x000fc800078e08ff */
[----:B------:R-:W-:Y:S01]  /*5a00*/  @!P0 LEA R12, R30, R1, 0x3 ;  /* 0x000000011e0c8211 */ /* 0x000fe200078e18ff */
[----:B0-----:R-:W-:-:S05]  /*5a10*/  IMAD.WIDE R16, R31, 0x4, R24 ;  /* 0x000000041f107825 */ /* 0x001fca00078e0218 */
[----:B------:R-:W2:Y:S04]  /*5a20*/  @!P0 LDL.64 R12, [R12] ;  /* 0x000000000c0c8983 */ /* 0x000ea80000100a00 */
[----:B------:R-:W5:Y:S01]  /*5a30*/  LDG.E.128.CONSTANT R24, desc[UR6][R24.64] ;  /* 0x0000000618187981 */ /* 0x000f62000c1e9d00 */
[----:B-1----:R-:W-:-:S04]  /*5a40*/  @!P0 IMAD.WIDE R22, R5, 0x2, R22 ;  /* 0x0000000205168825 */ /* 0x002fc800078e0216 */
[C---:B------:R-:W-:Y:S02]  /*5a50*/  IMAD.WIDE R4, R31.reuse, 0x4, R16 ;  /* 0x000000041f047825 */ /* 0x040fe400078e0210 */
[----:B------:R-:W3:Y:S02]  /*5a60*/  @!P0 LDG.E.U16.CONSTANT R22, desc[UR6][R22.64] ;  /* 0x0000000616168981 */ /* 0x000ee4000c1e9500 */
[----:B------:R-:W-:Y:S02]  /*5a70*/  IMAD.WIDE R14, R31, 0x4, R4 ;  /* 0x000000041f0e7825 */ /* 0x000fe400078e0204 */
[----:B------:R-:W5:Y:S04]  /*5a80*/  LDG.E.128.CONSTANT R16, desc[UR6][R16.64] ;  /* 0x0000000610107981 */ /* 0x000f68000c1e9d00 */
[----:B------:R-:W5:Y:S04]  /*5a90*/  LDG.E.128.CONSTANT R4, desc[UR6][R4.64] ;  /* 0x0000000604047981 */ /* 0x000f68000c1e9d00 */
[----:B------:R0:W5:Y:S01]  /*5aa0*/  LDG.E.128.CONSTANT R8, desc[UR6][R14.64] ;  /* 0x000000060e087981 */ /* 0x000162000c1e9d00 */
[----:B------:R-:W-:-:S02]  /*5ab0*/  VIADD R33, R21, 0x20 ;  /* 0x0000002015217836 */ /* 0x000fc40000000000 */
[----:B------:R-:W-:-:S03]  /*5ac0*/  IMAD.WIDE R34, R31, 0x4, R14 ;  /* 0x000000041f227825 */ /* 0x000fc600078e020e */
[----:B------:R-:W-:Y:S02]  /*5ad0*/  ISETP.GE.AND P2, PT, R33, UR5, PT ;  /* 0x0000000521007c0c */ /* 0x000fe4000bf46270 */
[----:B--2---:R-:W-:Y:S02]  /*5ae0*/  @!P0 PRMT R2, R12, 0x7610, R2 ;  /* 0x000076100c028816 */ /* 0x004fe40000000002 */
[----:B------:R-:W-:Y:S02]  /*5af0*/  @!P0 PRMT R0, R0, 0x7610, R12 ;  /* 0x0000761000008816 */ /* 0x000fe4000000000c */
[----:B------:R-:W-:Y:S02]  /*5b00*/  @!P0 PRMT R2, R2, 0x7610, R13 ;  /* 0x0000761002028816 */ /* 0x000fe4000000000d */
[----:B------:R-:W-:Y:S01]  /*5b10*/  @!P0 PRMT R0, R13, 0x7610, R0 ;  /* 0x000076100d008816 */ /* 0x000fe20000000000 */
[----:B---3--:R-:W-:Y:S01]  /*5b20*/  @!P0 IMAD.IADD R3, R22, 0x1, R21 ;  /* 0x0000000116038824 */ /* 0x008fe200078e0215 */
[----:B0-----:R-:W-:Y:S06]  /*5b30*/  @P1 BRA `(.L_x_4747) ;  /* 0x0000001400241947 */ /* 0x001fec0003800000 */
[----:B------:R-:W2:Y:S01]  /*5b40*/  LDG.E.128.CONSTANT R12, desc[UR6][R34.64] ;  /* 0x00000006220c7981 */ /* 0x000ea2000c1e9d00 */
[----:B-----5:R-:W-:Y:S01]  /*5b50*/  SHF.R.U32.HI R36, RZ, 0xf, R24 ;  /* 0x0000000fff247819 */ /* 0x020fe20000011618 */
[----:B------:R-:W-:Y:S01]  /*5b60*/  IMAD.MOV.U32 R44, RZ, RZ, 0x2800 ;  /* 0x00002800ff2c7424 */ /* 0x000fe200078e00ff */
[----:B------:R-:W-:Y:S01]  /*5b70*/  SHF.R.U32.HI R38, RZ, 0xf, R26 ;  /* 0x0000000fff267819 */ /* 0x000fe2000001161a */
[----:B------:R-:W0:Y:S01]  /*5b80*/  LDS.128 R20, [UR4] ;  /* 0x00000004ff147984 */ /* 0x000e220008000c00 */
[----:B------:R-:W-:Y:S02]  /*5b90*/  SHF.R.U32.HI R39, RZ, 0xe, R16 ;  /* 0x0000000eff277819 */ /* 0x000fe40000011610 */
[----:B------:R-:W-:Y:S02]  /*5ba0*/  LOP3.LUT R36, R36, 0x10001, RZ, 0xc0, !PT ;  /* 0x0001000124247812 */ /* 0x000fe400078ec0ff */
[----:B------:R-:W-:Y:S02]  /*5bb0*/  SHF.R.U32.HI R37, RZ, 0xf, R25 ;  /* 0x0000000fff257819 */ /* 0x000fe40000011619 */
[----:B------:R-:W-:-:S02]  /*5bc0*/  LOP3.LUT R40, R38, 0x10001, RZ, 0xc0, !PT ;  /* 0x0001000126287812 */ /* 0x000fc400078ec0ff */
[----:B------:R-:W-:Y:S02]  /*5bd0*/  LOP3.LUT R38, R36, 0x20002, R39, 0xf8, !PT ;  /* 0x0002000224267812 */ /* 0x000fe400078ef827 */
[----:B------:R-:W-:Y:S02]  /*5be0*/  LOP3.LUT R39, R24, 0x1f001f, RZ, 0xc0, !PT ;  /* 0x001f001f18277812 */ /* 0x000fe400078ec0ff */
[----:B------:R-:W-:Y:S02]  /*5bf0*/  SHF.R.U32.HI R41, RZ, 0xe, R17 ;  /* 0x0000000eff297819 */ /* 0x000fe40000011611 */
[----:B------:R-:W-:Y:S02]  /*5c00*/  LOP3.LUT R42, R37, 0x10001, RZ, 0xc0, !PT ;  /* 0x00010001252a7812 */ /* 0x000fe400078ec0ff */
[----:B------:R-:W-:Y:S02]  /*5c10*/  SHF.R.U32.HI R43, RZ, 0xe, R18 ;  /* 0x0000000eff2b7819 */ /* 0x000fe40000011612 */
[----:B------:R-:W-:-:S02]  /*5c20*/  LOP3.LUT R39, R39, 0x64006400, RZ, 0xfc, !PT ;  /* 0x6400640027277812 */ /* 0x000fc400078efcff */
[----:B------:R-:W-:Y:S02]  /*5c30*/  LOP3.LUT R42, R42, 0x20002, R41, 0xf8, !PT ;  /* 0x000200022a2a7812 */ /* 0x000fe400078ef829 */
[----:B------:R-:W-:Y:S01]  /*5c40*/  LOP3.LUT R36, R40, 0x20002, R43, 0xf8, !PT ;  /* 0x0002000228247812 */ /* 0x000fe200078ef82b */
[----:B------:R-:W-:Y:S01]  /*5c50*/  HADD2 R39, R39, -1040, -1040 ;  /* 0xe410e41027277430 */ /* 0x000fe20000000000 */
[C---:B------:R-:W-:Y:S02]  /*5c60*/  LOP3.LUT R41, R25.reuse, 0x1f001f, RZ, 0xc0, !PT ;  /* 0x001f001f19297812 */ /* 0x040fe400078ec0ff */
[----:B------:R-:W-:Y:S02]  /*5c70*/  LOP3.LUT R40, R24, 0x3e003e0, RZ, 0xc0, !PT ;  /* 0x03e003e018287812 */ /* 0x000fe400078ec0ff */
[----:B------:R-:W-:Y:S02]  /*5c80*/  LOP3.LUT R43, R25, 0x3e003e0, RZ, 0xc0, !PT ;  /* 0x03e003e0192b7812 */ /* 0x000fe400078ec0ff */
[----:B------:R-:W-:-:S02]  /*5c90*/  LOP3.LUT R41, R41, 0x64006400, RZ, 0xfc, !PT ;  /* 0x6400640029297812 */ /* 0x000fc400078efcff */
[----:B------:R-:W-:Y:S02]  /*5ca0*/  PRMT R37, R44, 0x7610, R37 ;  /* 0x000076102c257816 */ /* 0x000fe40000000025 */
[----:B------:R-:W-:Y:S01]  /*5cb0*/  LOP3.LUT R45, R26, 0x1f001f, RZ, 0xc0, !PT ;  /* 0x001f001f1a2d7812 */ /* 0x000fe200078ec0ff */
[----:B------:R-:W-:Y:S01]  /*5cc0*/  HADD2 R41, R41, -1040, -1040 ;  /* 0xe410e41029297430 */ /* 0x000fe20000000000 */
[----:B------:R-:W-:Y:S02]  /*5cd0*/  LOP3.LUT R40, R40, 0x64006400, RZ, 0xfc, !PT ;  /* 0x6400640028287812 */ /* 0x000fe400078efcff */
[----:B------:R-:W-:Y:S01]  /*5ce0*/  LOP3.LUT R44, R43, 0x64006400, RZ, 0xfc, !PT ;  /* 0x640064002b2c7812 */ /* 0x000fe200078efcff */
[----:B0-----:R-:W-:Y:S01]  /*5cf0*/  HFMA2.MMA R39, R39, R20, RZ ;  /* 0x0000001427277235 */ /* 0x001fe200000000ff */
[----:B------:R-:W-:Y:S01]  /*5d00*/  LOP3.LUT R45, R45, 0x64006400, RZ, 0xfc, !PT ;  /* 0x640064002d2d7812 */ /* 0x000fe200078efcff */
[-C--:B------:R-:W-:Y:S01]  /*5d10*/  HFMA2 R40, R40, R37.reuse.H0_H0, -48, -48 ;  /* 0xd200d20028287431 */ /* 0x080fe20000040025 */
[C---:B------:R-:W-:Y:S01]  /*5d20*/  LOP3.LUT R46, R27.reuse, 0x1f001f, RZ, 0xc0, !PT ;  /* 0x001f001f1b2e7812 */ /* 0x040fe200078ec0ff */
[----:B------:R-:W-:Y:S01]  /*5d30*/  HFMA2 R44, R44, R37.H0_H0, -48, -48 ;  /* 0xd200d2002c2c7431 */ /* 0x000fe20000040025 */
[----:B------:R-:W-:Y:S01]  /*5d40*/  SHF.R.U32.HI R24, RZ, 0xa, R24 ;  /* 0x0000000aff187819 */ /* 0x000fe20000011618 */
[-C--:B------:R-:W-:Y:S01]  /*5d50*/  HFMA2 R43, R41, R20.reuse, RZ.H0_H0 ;  /* 0x00000014292b7231 */ /* 0x080fe200000400ff */
[----:B------:R-:W-:Y:S01]  /*5d60*/  LOP3.LUT R46, R46, 0x64006400, RZ, 0xfc, !PT ;  /* 0x640064002e2e7812 */ /* 0x000fe200078efcff */
[----:B------:R-:W-:Y:S01]  /*5d70*/  HADD2 R45, R45, -1040, -1040 ;  /* 0xe410e4102d2d7430 */ /* 0x000fe20000000000 */
[----:B------:R-:W-:Y:S01]  /*5d80*/  HFMA2.MMA R40, R40, R21, R39 ;  /* 0x0000001528287235 */ /* 0x000fe20000000027 */
[----:B------:R-:W-:Y:S01]  /*5d90*/  HFMA2 R39, R44, R21, R43 ;  /* 0x000000152c277231 */ /* 0x000fe2000000002b */
[----:B------:R-:W-:Y:S01]  /*5da0*/  LOP3.LUT R43, R26, 0x3e003e0, RZ, 0xc0, !PT ;  /* 0x03e003e01a2b7812 */ /* 0x000fe200078ec0ff */
[----:B------:R-:W-:Y:S01]  /*5db0*/  HADD2 R47, R46, -1040, -1040 ;  /* 0xe410e4102e2f7430 */ /* 0x000fe20000000000 */
[----:B------:R-:W-:Y:S01]  /*5dc0*/  LOP3.LUT R24, R24, 0x1f001f, RZ, 0xc0, !PT ;  /* 0x001f001f18187812 */ /* 0x000fe200078ec0ff */
[----:B------:R-:W-:Y:S01]  /*5dd0*/  HFMA2.MMA R41, R45, R20, RZ ;  /* 0x000000142d297235 */ /* 0x000fe200000000ff */
[----:B------:R-:W-:Y:S01]  /*5de0*/  LOP3.LUT R45, R27, 0x3e003e0, RZ, 0xc0, !PT ;  /* 0x03e003e01b2d7812 */ /* 0x000fe200078ec0ff */
[----:B------:R-:W-:Y:S01]  /*5df0*/  HFMA2 R20, R47, R20, RZ.H0_H0 ;  /* 0x000000142f147231 */ /* 0x000fe200000400ff */
[----:B------:R-:W-:-:S02]  /*5e00*/  LOP3.LUT R44, R43, 0x64006400, RZ, 0xfc, !PT ;  /* 0x640064002b2c7812 */ /* 0x000fc400078efcff */
[----:B------:R-:W-:Y:S02]  /*5e10*/  LOP3.LUT R46, R45, 0x64006400, RZ, 0xfc, !PT ;  /* 0x640064002d2e7812 */ /* 0x000fe400078efcff */
[----:B------:R-:W-:Y:S01]  /*5e20*/  LOP3.LUT R43, R24, 0x64006400, RZ, 0xfc, !PT ;  /* 0x64006400182b7812 */ /* 0x000fe200078efcff */
[-C--:B------:R-:W-:Y:S01]  /*5e30*/  HFMA2 R44, R44, R37.reuse.H0_H0, -48, -48 ;  /* 0xd200d2002c2c7431 */ /* 0x080fe20000040025 */
[--C-:B------:R-:W-:Y:S01]  /*5e40*/  SHF.R.U32.HI R24, RZ, 0xf, R27.reuse ;  /* 0x0000000fff187819 */ /* 0x100fe2000001161b */
[----:B------:R-:W-:Y:S01]  /*5e50*/  HFMA2 R45, R46, R37.H0_H0, -48, -48 ;  /* 0xd200d2002e2d7431 */ /* 0x000fe20000040025 */
[----:B------:R-:W-:Y:S01]  /*5e60*/  SHF.R.U32.HI R27, RZ, 0xa, R27 ;  /* 0x0000000aff1b7819 */ /* 0x000fe2000001161b */
[----:B------:R-:W-:Y:S01]  /*5e70*/  HADD2 R43, R43, -1040, -1040 ;  /* 0xe410e4102b2b7430 */ /* 0x000fe20000000000 */
[----:B------:R-:W-:Y:S01]  /*5e80*/  SHF.R.U32.HI R25, RZ, 0xa, R25 ;  /* 0x0000000aff197819 */ /* 0x000fe20000011619 */
[----:B------:R-:W-:Y:S01]  /*5e90*/  HFMA2.MMA R41, R44, R21, R41 ;  /* 0x000000152c297235 */ /* 0x000fe20000000029 */
[----:B------:R-:W-:Y:S01]  /*5ea0*/  SHF.R.U32.HI R26, RZ, 0xa, R26 ;  /* 0x0000000aff1a7819 */ /* 0x000fe2000001161a */
[----:B------:R-:W-:Y:S01]  /*5eb0*/  HFMA2 R21, R45, R21, R20 ;  /* 0x000000152d157231 */ /* 0x000fe20000000014 */
[----:B------:R-:W-:Y:S01]  /*5ec0*/  LOP3.LUT R27, R27, 0x1f001f, RZ, 0xc0, !PT ;  /* 0x001f001f1b1b7812 */ /* 0x000fe200078ec0ff */
        /* <DEDUP_REMOVED lines=9> */
[----:B------:R-:W0:Y:S01]  /*5f60*/  LDS.128 R24, [UR4+0x10] ;  /* 0x00001004ff187984 */ /* 0x000e220008000c00 */
[----:B------:R-:W-:Y:S01]  /*5f70*/  HADD2 R46, R43, -1040, -1040 ;  /* 0xe410e4102b2e7430 */ /* 0x000fe20000000000 */
[----:B------:R-:W-:Y:S01]  /*5f80*/  LOP3.LUT R45, R18, 0x1f001f, RZ, 0xc0, !PT ;  /* 0x001f001f122d7812 */ /* 0x000fe200078ec0ff */
[-C--:B------:R-:W-:Y:S01]  /*5f90*/  HFMA2 R43, R48, R22.reuse, R21 ;  /* 0x00000016302b7231 */ /* 0x080fe20000000015 */
[----:B------:R-:W-:Y:S01]  /*5fa0*/  LOP3.LUT R21, R16, 0x1f001f, RZ, 0xc0, !PT ;  /* 0x001f001f10157812 */ /* 0x000fe200078ec0ff */
[----:B------:R-:W-:Y:S01]  /*5fb0*/  HFMA2 R39, R46, R22, R39 ;  /* 0x000000162e277231 */ /* 0x000fe20000000027 */
[----:B------:R-:W-:Y:S01]  /*5fc0*/  HFMA2.MMA R41, R44, R22, R41 ;  /* 0x000000162c297235 */ /* 0x000fe20000000029 */
[----:B------:R-:W-:-:S02]  /*5fd0*/  LOP3.LUT R45, R45, 0x64006400, RZ, 0xfc, !PT ;  /* 0x640064002d2d7812 */ /* 0x000fc400078efcff */
[----:B------:R-:W-:Y:S02]  /*5fe0*/  LOP3.LUT R22, R21, 0x64006400, RZ, 0xfc, !PT ;  /* 0x6400640015167812 */ /* 0x000fe400078efcff */
[----:B------:R-:W-:Y:S02]  /*5ff0*/  SHF.R.U32.HI R21, RZ, 0xd, R4 ;  /* 0x0000000dff157819 */ /* 0x000fe40000011604 */
[----:B------:R-:W-:Y:S02]  /*6000*/  SHF.R.U32.HI R20, RZ, 0xe, R19 ;  /* 0x0000000eff147819 */ /* 0x000fe40000011613 */
[----:B------:R-:W-:Y:S02]  /*6010*/  LOP3.LUT R44, R17, 0x1f001f, RZ, 0xc0, !PT ;  /* 0x001f001f112c7812 */ /* 0x000fe400078ec0ff */
[----:B------:R-:W-:Y:S02]  /*6020*/  LOP3.LUT R46, R19, 0x1f001f, RZ, 0xc0, !PT ;  /* 0x001f001f132e7812 */ /* 0x000fe400078ec0ff */
[----:B------:R-:W-:Y:S01]  /*6030*/  LOP3.LUT R21, R38, 0x40004, R21, 0xf8, !PT ;  /* 0x0004000426157812 */ /* 0x000fe200078ef815 */
[----:B------:R-:W-:Y:S01]  /*6040*/  HADD2 R38, R45, -1040, -1040 ;  /* 0xe410e4102d267430 */ /* 0x000fe20000000000 */
[----:B------:R-:W-:Y:S01]  /*6050*/  LOP3.LUT R20, R47, 0x20002, R20, 0xf8, !PT ;  /* 0x000200022f147812 */ /* 0x000fe200078ef814 */
[----:B------:R-:W-:Y:S01]  /*6060*/  HADD2 R47, R22, -1040, -1040 ;  /* 0xe410e410162f7430 */ /* 0x000fe20000000000 */
[----:B------:R-:W-:-:S02]  /*6070*/  LOP3.LUT R44, R44, 0x64006400, RZ, 0xfc, !PT ;  /* 0x640064002c2c7812 */ /* 0x000fc400078efcff */
[----:B------:R-:W-:Y:S01]  /*6080*/  LOP3.LUT R46, R46, 0x64006400, RZ, 0xfc, !PT ;  /* 0x640064002e2e7812 */ /* 0x000fe200078efcff */
[-C--:B------:R-:W-:Y:S01]  /*6090*/  HFMA2.MMA R38, R38, R23.reuse, R41 ;  /* 0x0000001726267235 */ /* 0x080fe20000000029 */
[----:B------:R-:W-:Y:S01]  /*60a0*/  LOP3.LUT R41, R16, 0x3e003e0, RZ, 0xc0, !PT ;  /* 0x03e003e010297812 */ /* 0x000fe200078ec0ff */
[----:B------:R-:W-:Y:S01]  /*60b0*/  HADD2 R44, R44, -1040, -1040 ;  /* 0xe410e4102c2c7430 */ /* 0x000fe20000000000 */
[----:B------:R-:W-:Y:S01]  /*60c0*/  HFMA2.MMA R22, R47, R23, R40 ;  /* 0x000000172f167235 */ /* 0x000fe20000000028 */
[----:B------:R-:W-:Y:S01]  /*60d0*/  HADD2 R46, R46, -1040, -1040 ;  /* 0xe410e4102e2e7430 */ /* 0x000fe20000000000 */
[----:B------:R-:W-:Y:S01]  /*60e0*/  LOP3.LUT R40, R18, 0x3e003e0, RZ, 0xc0, !PT ;  /* 0x03e003e012287812 */ /* 0x000fe200078ec0ff */
[-C--:B------:R-:W-:Y:S01]  /*60f0*/  HFMA2 R39, R44, R23.reuse, R39 ;  /* 0x000000172c277231 */ /* 0x080fe20000000027 */
[----:B------:R-:W-:Y:S01]  /*6100*/  LOP3.LUT R44, R41, 0x64006400, RZ, 0xfc, !PT ;  /* 0x64006400292c7812 */ /* 0x000fe200078efcff */
[----:B------:R-:W-:Y:S01]  /*6110*/  HFMA2 R23, R46, R23, R43 ;  /* 0x000000172e177231 */ /* 0x000fe2000000002b */
[----:B------:R-:W-:-:S02]  /*6120*/  SHF.R.U32.HI R16, RZ, 0xa, R16 ;  /* 0x0000000aff107819 */ /* 0x000fc40000011610 */
[----:B------:R-:W-:Y:S01]  /*6130*/  LOP3.LUT R43, R17, 0x3e003e0, RZ, 0xc0, !PT ;  /* 0x03e003e0112b7812 */ /* 0x000fe200078ec0ff */
[----:B------:R-:W-:Y:S01]  /*6140*/  HFMA2 R45, R44, R37.H0_H0, -48, -48 ;  /* 0xd200d2002c2d7431 */ /* 0x000fe20000040025 */
[----:B------:R-:W-:Y:S02]  /*6150*/  SHF.R.U32.HI R17, RZ, 0xa, R17 ;  /* 0x0000000aff117819 */ /* 0x000fe40000011611 */
[----:B------:R-:W-:Y:S02]  /*6160*/  LOP3.LUT R41, R19, 0x3e003e0, RZ, 0xc0, !PT ;  /* 0x03e003e013297812 */ /* 0x000fe400078ec0ff */
[----:B------:R-:W-:Y:S01]  /*6170*/  LOP3.LUT R40, R40, 0x64006400, RZ, 0xfc, !PT ;  /* 0x6400640028287812 */ /* 0x000fe200078efcff */
[----:B0-----:R-:W-:Y:S01]  /*6180*/  HFMA2.MMA R22, R45, R24, R22 ;  /* 0x000000182d167235 */ /* 0x001fe20000000016 */
[----:B------:R-:W-:Y:S02]  /*6190*/  LOP3.LUT R16, R16, 0x1f001f, RZ, 0xc0, !PT ;  /* 0x001f001f10107812 */ /* 0x000fe400078ec0ff */
[----:B------:R-:W-:-:S02]  /*61a0*/  LOP3.LUT R46, R43, 0x64006400, RZ, 0xfc, !PT ;  /* 0x640064002b2e7812 */ /* 0x000fc400078efcff */
[----:B------:R-:W-:Y:S02]  /*61b0*/  LOP3.LUT R17, R17, 0x1f001f, RZ, 0xc0, !PT ;  /* 0x001f001f11117812 */ /* 0x000fe400078ec0ff */
[----:B------:R-:W-:Y:S01]  /*61c0*/  LOP3.LUT R44, R41, 0x64006400, RZ, 0xfc, !PT ;  /* 0x64006400292c7812 */ /* 0x000fe200078efcff */
[-C--:B------:R-:W-:Y:S01]  /*61d0*/  HFMA2 R41, R40, R37.reuse.H0_H0, -48, -48 ;  /* 0xd200d20028297431 */ /* 0x080fe20000040025 */
[----:B------:R-:W-:Y:S01]  /*61e0*/  SHF.R.U32.HI R18, RZ, 0xa, R18 ;  /* 0x0000000aff127819 */ /* 0x000fe20000011612 */
[-C--:B------:R-:W-:Y:S01]  /*61f0*/  HFMA2 R46, R46, R37.reuse.H0_H0, -48, -48 ;  /* 0xd200d2002e2e7431 */ /* 0x080fe20000040025 */
[----:B------:R-:W-:Y:S01]  /*6200*/  LOP3.LUT R16, R16, 0x64006400, RZ, 0xfc, !PT ;  /* 0x6400640010107812 */ /* 0x000fe200078efcff */
[----:B------:R-:W-:Y:S01]  /*6210*/  HFMA2 R44, R44, R37.H0_H0, -48, -48 ;  /* 0xd200d2002c2c7431 */ /* 0x000fe20000040025 */
[----:B------:R-:W-:Y:S01]  /*6220*/  LOP3.LUT R17, R17, 0x64006400, RZ, 0xfc, !PT ;  /* 0x6400640011117812 */ /* 0x000fe200078efcff */
[----:B------:R-:W-:Y:S01]  /*6230*/  HFMA2.MMA R38, R41, R24, R38 ;  /* 0x0000001829267235 */ /* 0x000fe20000000026 */
[----:B------:R-:W-:Y:S01]  /*6240*/  LOP3.LUT R18, R18, 0x1f001f, RZ, 0xc0, !PT ;  /* 0x001f001f12127812 */ /* 0x000fe200078ec0ff */
[----:B------:R-:W-:Y:S01]  /*6250*/  HADD2 R41, R16, -1040, -1040 ;  /* 0xe410e41010297430 */ /* 0x000fe20000000000 */
[----:B------:R-:W-:Y:S01]  /*6260*/  SHF.R.U32.HI R19, RZ, 0xa, R19 ;  /* 0x0000000aff137819 */ /* 0x000fe20000011613 */
[-C--:B------:R-:W-:Y:S01]  /*6270*/  HFMA2 R39, R46, R24.reuse, R39 ;  /* 0x000000182e277231 */ /* 0x080fe20000000027 */
[----:B------:R-:W-:Y:S01]  /*6280*/  LOP3.LUT R18, R18, 0x64006400, RZ, 0xfc, !PT ;  /* 0x6400640012127812 */ /* 0x000fe200078efcff */
[----:B------:R-:W-:Y:S01]  /*6290*/  HADD2 R16, R17, -1040, -1040 ;  /* 0xe410e41011107430 */ /* 0x000fe20000000000 */
[----:B------:R-:W-:Y:S01]  /*62a0*/  LOP3.LUT R19, R19, 0x1f001f, RZ, 0xc0, !PT ;  /* 0x001f001f13137812 */ /* 0x000fe200078ec0ff */
[----:B------:R-:W-:Y:S01]  /*62b0*/  HFMA2.MMA R17, R41, R25, R22 ;  /* 0x0000001929117235 */ /* 0x000fe20000000016 */
[----:B------:R-:W-:Y:S01]  /*62c0*/  HFMA2 R23, R44, R24, R23 ;  /* 0x000000182c177231 */ /* 0x000fe20000000017 */
        /* <DEDUP_REMOVED lines=54> */
[----:B------:R-:W-:Y:S02]  /*6630*/  SHF.R.U32.HI R4, RZ, 0xa, R4 ;  /* 0x0000000aff047819 */ /* 0x000fe40000011604 */
[----:B------:R-:W-:Y:S02]  /*6640*/  LOP3.LUT R5, R5, 0x64006400, RZ, 0xfc, !PT ;  /* 0x6400640005057812 */ /* 0x000fe400078efcff */
[----:B------:R-:W-:Y:S02]  /*6650*/  LOP3.LUT R4, R4, 0x1f001f, RZ, 0xc0, !PT ;  /* 0x001f001f04047812 */ /* 0x000fe400078ec0ff */
[----:B------:R-:W-:Y:S01]  /*6660*/  SHF.R.U32.HI R6, RZ, 0xa, R6 ;  /* 0x0000000aff067819 */ /* 0x000fe20000011606 */
[----:B------:R-:W-:Y:S01]  /*6670*/  HADD2 R5, R5, -1040, -1040 ;  /* 0xe410e41005057430 */ /* 0x000fe20000000000 */
[----:B------:R-:W-:-:S02]  /*6680*/  LOP3.LUT R4, R4, 0x64006400, RZ, 0xfc, !PT ;  /* 0x6400640004047812 */ /* 0x000fc400078efcff */
[----:B------:R-:W-:Y:S02]  /*6690*/  SHF.R.U32.HI R7, RZ, 0xa, R7 ;  /* 0x0000000aff077819 */ /* 0x000fe40000011607 */
[----:B------:R-:W-:Y:S01]  /*66a0*/  LOP3.LUT R6, R6, 0x1f001f, RZ, 0xc0, !PT ;  /* 0x001f001f06067812 */ /* 0x000fe200078ec0ff */
[----:B------:R-:W-:-:S03]  /*66b0*/  HADD2 R4, R4, -1040, -1040 ;  /* 0xe410e41004047430 */ /* 0x000fc60000000000 */
[----:B------:R-:W-:Y:S02]  /*66c0*/  LOP3.LUT R43, R6, 0x64006400, RZ, 0xfc, !PT ;  /* 0x64006400062b7812 */ /* 0x000fe400078efcff */
[----:B------:R-:W-:-:S04]  /*66d0*/  LOP3.LUT R6, R10, 0x1f001f, RZ, 0xc0, !PT ;  /* 0x001f001f0a067812 */ /* 0x000fc800078ec0ff */
[----:B------:R-:W-:Y:S02]  /*66e0*/  LOP3.LUT R6, R6, 0x64006400, RZ, 0xfc, !PT ;  /* 0x6400640006067812 */ /* 0x000fe400078efcff */
[----:B--2---:R-:W-:Y:S02]  /*66f0*/  LOP3.LUT R24, R12, 0x3e003e0, RZ, 0xc0, !PT ;  /* 0x03e003e00c187812 */ /* 0x004fe400078ec0ff */
        /* <DEDUP_REMOVED lines=8> */
[-C--:B------:R-:W-:Y:S02]  /*6780*/  HFMA2 R41, R22, R37.reuse.H0_H0, -48, -48 ;  /* 0xd200d20016297431 */ /* 0x080fe40000040025 */
[-C--:B------:R-:W-:Y:S02]  /*6790*/  HFMA2 R22, R38, R37.reuse.H0_H0, -48, -48 ;  /* 0xd200d20026167431 */ /* 0x080fe40000040025 */
[-C--:B------:R-:W-:Y:S01]  /*67a0*/  HFMA2 R24, R46, R37.reuse.H0_H0, -48, -48 ;  /* 0xd200d2002e187431 */ /* 0x080fe20000040025 */
[----:B------:R-:W-:Y:S01]  /*67b0*/  LOP3.LUT R46, R36, 0x40004, R47, 0xf8, !PT ;  /* 0x00040004242e7812 */ /* 0x000fe200078ef82f */
[----:B------:R-:W-:Y:S01]  /*67c0*/  HFMA2 R38, R48, R37.H0_H0, -48, -48 ;  /* 0xd200d20030267431 */ /* 0x000fe20000040025 */
[----:B------:R-:W-:Y:S01]  /*67d0*/  HFMA2.MMA R37, R18, R27, R17 ;  /* 0x0000001b12257235 */ /* 0x000fe20000000011 */
[----:B------:R-:W-:Y:S01]  /*67e0*/  LOP3.LUT R36, R20, 0x40004, R49, 0xf8, !PT ;  /* 0x0004000414247812 */ /* 0x000fe200078ef831 */
[----:B------:R-:W0:Y:S01]  /*67f0*/  LDS.128 R16, [UR4+0x20] ;  /* 0x00002004ff107984 */ /* 0x000e220008000c00 */
[----:B------:R-:W-:-:S02]  /*6800*/  SHF.R.U32.HI R20, RZ, 0xc, R8 ;  /* 0x0000000cff147819 */ /* 0x000fc40000011608 */
[----:B------:R-:W-:Y:S02]  /*6810*/  SHF.R.U32.HI R47, RZ, 0xc, R9 ;  /* 0x0000000cff2f7819 */ /* 0x000fe40000011609 */
[----:B------:R-:W-:Y:S02]  /*6820*/  LOP3.LUT R21, R21, 0x80008, R20, 0xf8, !PT ;  /* 0x0008000815157812 */ /* 0x000fe400078ef814 */
[----:B------:R-:W-:Y:S02]  /*6830*/  LOP3.LUT R20, R42, 0x80008, R47, 0xf8, !PT ;  /* 0x000800082a147812 */ /* 0x000fe400078ef82f */
[--C-:B------:R-:W-:Y:S02]  /*6840*/  SHF.R.U32.HI R47, RZ, 0xc, R10.reuse ;  /* 0x0000000cff2f7819 */ /* 0x100fe4000001160a */
[----:B------:R-:W-:Y:S02]  /*6850*/  SHF.R.U32.HI R10, RZ, 0xa, R10 ;  /* 0x0000000aff0a7819 */ /* 0x000fe4000001160a */
[----:B------:R-:W-:-:S02]  /*6860*/  LOP3.LUT R42, R46, 0x80008, R47, 0xf8, !PT ;  /* 0x000800082e2a7812 */ /* 0x000fc400078ef82f */
[----:B------:R-:W-:Y:S02]  /*6870*/  SHF.R.U32.HI R46, RZ, 0xb, R12 ;  /* 0x0000000bff2e7819 */ /* 0x000fe4000001160c */
[----:B------:R-:W-:Y:S02]  /*6880*/  LOP3.LUT R10, R10, 0x1f001f, RZ, 0xc0, !PT ;  /* 0x001f001f0a0a7812 */ /* 0x000fe400078ec0ff */
[----:B------:R-:W-:Y:S01]  /*6890*/  LOP3.LUT R21, R21, 0x100010, R46, 0xf8, !PT ;  /* 0x0010001015157812 */ /* 0x000fe200078ef82e */
[----:B------:R-:W-:Y:S01]  /*68a0*/  HADD2 R46, R43, -1040, -1040 ;  /* 0xe410e4102b2e7430 */ /* 0x000fe20000000000 */
[----:B------:R-:W-:Y:S02]  /*68b0*/  LOP3.LUT R10, R10, 0x64006400, RZ, 0xfc, !PT ;  /* 0x640064000a0a7812 */ /* 0x000fe400078efcff */
[----:B------:R-:W-:Y:S02]  /*68c0*/  SHF.R.U32.HI R49, RZ, 0xc, R11 ;  /* 0x0000000cff317819 */ /* 0x000fe4000001160b */
[----:B------:R-:W-:Y:S01]  /*68d0*/  SHF.R.U32.HI R47, RZ, 0xb, R13 ;  /* 0x0000000bff2f7819 */ /* 0x000fe2000001160d */
[----:B------:R-:W-:Y:S01]  /*68e0*/  HADD2 R10, R10, -1040, -1040 ;  /* 0xe410e4100a0a7430 */ /* 0x000fe20000000000 */
[----:B------:R-:W-:-:S02]  /*68f0*/  LOP3.LUT R21, R21, 0x64006400, RZ, 0xfc, !PT ;  /* 0x6400640015157812 */ /* 0x000fc400078efcff */
[----:B------:R-:W-:Y:S02]  /*6900*/  LOP3.LUT R20, R20, 0x100010, R47, 0xf8, !PT ;  /* 0x0010001014147812 */ /* 0x000fe400078ef82f */
[----:B------:R-:W-:Y:S01]  /*6910*/  SHF.R.U32.HI R47, RZ, 0xb, R14 ;  /* 0x0000000bff2f7819 */ /* 0x000fe2000001160e */
[----:B------:R-:W-:Y:S01]  /*6920*/  HADD2 R21, R21, -1040, -1040 ;  /* 0xe410e41015157430 */ /* 0x000fe20000000000 */
[----:B------:R-:W-:Y:S02]  /*6930*/  LOP3.LUT R36, R36, 0x80008, R49, 0xf8, !PT ;  /* 0x0008000824247812 */ /* 0x000fe400078ef831 */
[----:B------:R-:W-:Y:S02]  /*6940*/  LOP3.LUT R42, R42, 0x100010, R47, 0xf8, !PT ;  /* 0x001000102a2a7812 */ /* 0x000fe400078ef82f */
[----:B------:R-:W-:Y:S02]  /*6950*/  SHF.R.U32.HI R47, RZ, 0xb, R15 ;  /* 0x0000000bff2f7819 */ /* 0x000fe4000001160f */
        /* <DEDUP_REMOVED lines=20> */
[----:B------:R-:W-:Y:S01]  /*6aa0*/  HFMA2.MMA R37, R46, R17, R45 ;  /* 0x000000112e257235 */ /* 0x000fe2000000002d */
[----:B------:R-:W-:Y:S01]  /*6ab0*/  HADD2 R43, R7, -1040, -1040 ;  /* 0xe410e410072b7430 */ /* 0x000fe20000000000 */
[----:B------:R-:W-:Y:S01]  /*6ac0*/  LOP3.LUT R8, R8, 0x1f001f, RZ, 0xc0, !PT ;  /* 0x001f001f08087812 */ /* 0x000fe200078ec0ff */
[----:B------:R-:W0:Y:S01]  /*6ad0*/  LDS.128 R4, [UR4+0x30] ;  /* 0x00003004ff047984 */ /* 0x000e220008000c00 */
[----:B------:R-:W-:Y:S01]  /*6ae0*/  SHF.R.U32.HI R9, RZ, 0xa, R9 ;  /* 0x0000000aff097819 */ /* 0x000fe20000011609 */
[-C--:B------:R-:W-:Y:S01]  /*6af0*/  HFMA2 R27, R44, R17.reuse, R27 ;  /* 0x000000112c1b7231 */ /* 0x080fe2000000001b */
[----:B------:R-:W-:Y:S01]  /*6b00*/  LOP3.LUT R8, R8, 0x64006400, RZ, 0xfc, !PT ;  /* 0x6400640008087812 */ /* 0x000fe200078efcff */
[----:B------:R-:W-:Y:S01]  /*6b10*/  HFMA2 R17, R43, R17, R40 ;  /* 0x000000112b117231 */ /* 0x000fe20000000028 */
[-C--:B------:R-:W-:Y:S01]  /*6b20*/  HFMA2.MMA R16, R23, R18.reuse, R16 ;  /* 0x0000001217107235 */ /* 0x080fe20000000010 */
[----:B------:R-:W-:Y:S01]  /*6b30*/  LOP3.LUT R9, R9, 0x1f001f, RZ, 0xc0, !PT ;  /* 0x001f001f09097812 */ /* 0x000fe200078ec0ff */
[----:B------:R-:W-:Y:S01]  /*6b40*/  HFMA2.MMA R37, R25, R18, R37 ;  /* 0x0000001219257235 */ /* 0x000fe20000000025 */
[----:B------:R-:W-:Y:S01]  /*6b50*/  LOP3.LUT R40, R12, 0x1f001f, RZ, 0xc0, !PT ;  /* 0x001f001f0c287812 */ /* 0x000fe200078ec0ff */
[----:B------:R-:W-:Y:S01]  /*6b60*/  HADD2 R23, R8, -1040, -1040 ;  /* 0xe410e41008177430 */ /* 0x000fe20000000000 */
[----:B------:R-:W-:Y:S01]  /*6b70*/  LOP3.LUT R44, R14, 0x1f001f, RZ, 0xc0, !PT ;  /* 0x001f001f0e2c7812 */ /* 0x000fe200078ec0ff */
[-C--:B------:R-:W-:Y:S01]  /*6b80*/  HFMA2 R27, R39, R18.reuse, R27 ;  /* 0x00000012271b7231 */ /* 0x080fe2000000001b */
[----:B------:R-:W-:Y:S01]  /*6b90*/  LOP3.LUT R9, R9, 0x64006400, RZ, 0xfc, !PT ;  /* 0x6400640009097812 */ /* 0x000fe200078efcff */
[----:B------:R-:W-:Y:S01]  /*6ba0*/  HFMA2 R17, R41, R18, R17 ;  /* 0x0000001229117231 */ /* 0x000fe20000000011 */
[----:B------:R-:W-:Y:S01]  /*6bb0*/  SHF.R.U32.HI R11, RZ, 0xa, R11 ;  /* 0x0000000aff0b7819 */ /* 0x000fe2000001160b */
[-C--:B------:R-:W-:Y:S01]  /*6bc0*/  HFMA2.MMA R16, R23, R19.reuse, R16 ;  /* 0x0000001317107235 */ /* 0x080fe20000000010 */
[----:B------:R-:W-:Y:S01]  /*6bd0*/  LOP3.LUT R40, R40, 0x64006400, RZ, 0xfc, !PT ;  /* 0x6400640028287812 */ /* 0x000fe200078efcff */
[----:B------:R-:W-:Y:S01]  /*6be0*/  HADD2 R8, R9, -1040, -1040 ;  /* 0xe410e41009087430 */ /* 0x000fe20000000000 */
[----:B------:R-:W-:Y:S01]  /*6bf0*/  LOP3.LUT R44, R44, 0x64006400, RZ, 0xfc, !PT ;  /* 0x640064002c2c7812 */ /* 0x000fe200078efcff */
[----:B------:R-:W-:Y:S01]  /*6c00*/  HFMA2.MMA R37, R10, R19, R37 ;  /* 0x000000130a257235 */ /* 0x000fe20000000025 */
[----:B------:R-:W-:Y:S01]  /*6c10*/  LOP3.LUT R11, R11, 0x1f001f, RZ, 0xc0, !PT ;  /* 0x001f001f0b0b7812 */ /* 0x000fe200078ec0ff */
[----:B------:R-:W-:Y:S01]  /*6c20*/  HADD2 R9, R40, -1040, -1040 ;  /* 0xe410e41028097430 */ /* 0x000fe20000000000 */
[----:B------:R-:W-:Y:S01]  /*6c30*/  SHF.R.U32.HI R12, RZ, 0xa, R12 ;  /* 0x0000000aff0c7819 */ /* 0x000fe2000001160c */
[----:B------:R-:W-:Y:S01]  /*6c40*/  HADD2 R44, R44, -1040, -1040 ;  /* 0xe410e4102c2c7430 */ /* 0x000fe20000000000 */
[----:B------:R-:W-:Y:S01]  /*6c50*/  LOP3.LUT R11, R11, 0x64006400, RZ, 0xfc, !PT ;  /* 0x640064000b0b7812 */ /* 0x000fe200078efcff */
[----:B------:R-:W-:Y:S01]  /*6c60*/  HFMA2 R27, R8, R19, R27 ;  /* 0x00000013081b7231 */ /* 0x000fe2000000001b */
[----:B------:R-:W-:-:S02]  /*6c70*/  SHF.R.U32.HI R14, RZ, 0xa, R14 ;  /* 0x0000000aff0e7819 */ /* 0x000fc4000001160e */
[----:B------:R-:W-:Y:S01]  /*6c80*/  LOP3.LUT R12, R12, 0x1f001f, RZ, 0xc0, !PT ;  /* 0x001f001f0c0c7812 */ /* 0x000fe200078ec0ff */
[----:B------:R-:W-:Y:S01]  /*6c90*/  HADD2 R8, R11, -1040, -1040 ;  /* 0xe410e4100b087430 */ /* 0x000fe20000000000 */
[----:B------:R-:W-:Y:S02]  /*6ca0*/  LOP3.LUT R43, R13, 0x1f001f, RZ, 0xc0, !PT ;  /* 0x001f001f0d2b7812 */ /* 0x000fe400078ec0ff */
[----:B------:R-:W-:Y:S01]  /*6cb0*/  LOP3.LUT R14, R14, 0x1f001f, RZ, 0xc0, !PT ;  /* 0x001f001f0e0e7812 */ /* 0x000fe200078ec0ff */
[----:B------:R-:W-:Y:S01]  /*6cc0*/  HFMA2 R17, R8, R19, R17 ;  /* 0x0000001308117231 */ /* 0x000fe20000000011 */
[----:B------:R-:W-:Y:S02]  /*6cd0*/  LOP3.LUT R12, R12, 0x64006400, RZ, 0xfc, !PT ;  /* 0x640064000c0c7812 */ /* 0x000fe400078efcff */
[----:B------:R-:W-:Y:S02]  /*6ce0*/  LOP3.LUT R45, R15, 0x1f001f, RZ, 0xc0, !PT ;  /* 0x001f001f0f2d7812 */ /* 0x000fe400078ec0ff */
[----:B------:R-:W-:Y:S01]  /*6cf0*/  SHF.R.U32.HI R13, RZ, 0xa, R13 ;  /* 0x0000000aff0d7819 */ /* 0x000fe2000001160d */
[-C--:B0-----:R-:W-:Y:S01]  /*6d00*/  HFMA2.MMA R16, R9, R4.reuse, R16 ;  /* 0x0000000409107235 */ /* 0x081fe20000000010 */
        /* <DEDUP_REMOVED lines=8> */
[----:B------:R-:W-:Y:S01]  /*6d90*/  SHF.R.U32.HI R15, RZ, 0xa, R15 ;  /* 0x0000000aff0f7819 */ /* 0x000fe2000001160f */
[----:B------:R-:W-:Y:S01]  /*6da0*/  HFMA2.MMA R11, R22, R5, R11 ;  /* 0x00000005160b7235 */ /* 0x000fe2000000000b */
[----:B------:R-:W-:Y:S01]  /*6db0*/  HADD2 R14, R14, -1040, -1040 ;  /* 0xe410e4100e0e7430 */ /* 0x000fe20000000000 */
[----:B------:R-:W-:Y:S01]  /*6dc0*/  LOP3.LUT R13, R13, 0x64006400, RZ, 0xfc, !PT ;  /* 0x640064000d0d7812 */ /* 0x000fe200078efcff */
[----:B------:R-:W-:Y:S01]  /*6dd0*/  HADD2 R10, R45, -1040, -1040 ;  /* 0xe410e4102d0a7430 */ /* 0x000fe20000000000 */
[----:B------:R-:W-:Y:S01]  /*6de0*/  LOP3.LUT R15, R15, 0x1f001f, RZ, 0xc0, !PT ;  /* 0x001f001f0f0f7812 */ /* 0x000fe200078ec0ff */
[-C--:B------:R-:W-:Y:S01]  /*6df0*/  HFMA2 R27, R8, R4.reuse, R27 ;  /* 0x00000004081b7231 */ /* 0x080fe2000000001b */
[-C--:B------:R-:W-:Y:S01]  /*6e00*/  HFMA2.MMA R16, R9, R6.reuse, R16 ;  /* 0x0000000609107235 */ /* 0x080fe20000000010 */
[----:B------:R-:W-:Y:S01]  /*6e10*/  HFMA2 R19, R10, R4, R17 ;  /* 0x000000040a137231 */ /* 0x000fe20000000011 */
[----:B------:R-:W-:Y:S01]  /*6e20*/  HFMA2.MMA R11, R14, R6, R11 ;  /* 0x000000060e0b7235 */ /* 0x000fe2000000000b */
[----:B------:R-:W-:Y:S01]  /*6e30*/  LOP3.LUT R36, R36, 0x100010, R47, 0xf8, !PT ;  /* 0x0010001024247812 */ /* 0x000fe200078ef82f */
        /* <DEDUP_REMOVED lines=8> */
[----:B------:R-:W-:Y:S01]  /*6ec0*/  HFMA2 R19, R38, R5, R19 ;  /* 0x0000000526137231 */ /* 0x000fe20000000013 */
[----:B------:R-:W-:Y:S01]  /*6ed0*/  PRMT R5, R2, 0x7610, R0 ;  /* 0x0000761002057816 */ /* 0x000fe20000000000 */
[----:B------:R-:W-:-:S02]  /*6ee0*/  HADD2 R4, R15, -1040, -1040 ;  /* 0xe410e4100f047430 */ /* 0x000fc40000000000 */
[----:B------:R-:W-:Y:S02]  /*6ef0*/  HADD2 R20, R20, -1040, -1040 ;  /* 0xe410e41014147430 */ /* 0x000fe40000000000 */
[----:B------:R-:W-:Y:S01]  /*6f00*/  HFMA2 R19, R4, R6, R19 ;  /* 0x0000000604137231 */ /* 0x000fe20000000013 */
[----:B------:R-:W-:Y:S01]  /*6f10*/  PRMT R4, R0, 0x7610, R2 ;  /* 0x0000761000047816 */ /* 0x000fe20000000002 */
        /* <DEDUP_REMOVED lines=11> */
.L_x_4747:
[----:B------:R-:W-:Y:S01]  /*6fd0*/  ISETP.LT.AND P0, PT, R33, R32, PT ;  /* 0x000000202100720c */ /* 0x000fe20003f01270 */
[----:B------:R-:W-:Y:S01]  /*6fe0*/  UIADD3 UR4, UR4, 0x40, URZ ;  /* 0x0000004004047890 */ /* 0x000fe2000fffe03f */
[----:B-----5:R-:W-:Y:S01]  /*6ff0*/  IMAD.WIDE R24, R31, 0x4, R34 ;  /* 0x000000041f187825 */ /* 0x020fe200078e0222 */
[----:B------:R-:W-:-:S10]  /*7000*/  MOV R21, R33 ;  /* 0x0000002100157202 */ /* 0x000fd40000000f00 */
[----:B------:R-:W-:Y:S05]  /*7010*/  @!P2 BRA P0, `(.L_x_4748) ;  /* 0xffffffe80064a947 */ /* 0x000fea000003ffff */
.L_x_4746:
[----:B------:R-:W-:Y:S05]  /*7020*/  @P1 EXIT ;  /* 0x000000000000194d */ /* 0x000fea0003800000 */
[----:B------:R-:W1:Y:S01]  /*7030*/  S2R R0, SR_CTAID.X ;  /* 0x0000000000007919 */ /* 0x000e620000002500 */
[----:B------:R-:W2:Y:S01]  /*7040*/  S2UR UR4, SR_CTAID.Y ;  /* 0x00000000000479c3 */ /* 0x000ea20000002600 */
[----:B------:R-:W1:Y:S07]  /*7050*/  S2R R5, SR_TID.X ;  /* 0x0000000000057919 */ /* 0x000e6e0000002100 */
[----:B------:R-:W3:Y:S01]  /*7060*/  LDC.64 R2, c[0x0][0x230] ;  /* 0x00008c00ff027b82 */ /* 0x000ee20000000a00 */
[----:B-1----:R-:W-:-:S04]  /*7070*/  IMAD R0, R0, 0x40, R5 ;  /* 0x0000004000007824 */ /* 0x002fc800078e0205 */
[----:B------:R-:W-:-:S04]  /*7080*/  IMAD.SHL.U32 R0, R0, 0x4, RZ ;  /* 0x0000000400007824 */ /* 0x000fc800078e00ff */
[----:B--2---:R-:W-:-:S04]  /*7090*/  IMAD R5, R31, UR4, R0 ;  /* 0x000000041f057c24 */ /* 0x004fc8000f8e0200 */
[----:B---3--:R-:W-:-:S05]  /*70a0*/  IMAD.WIDE R4, R5, 0x2, R2 ;  /* 0x0000000205047825 */ /* 0x008fca00078e0202 */
[----:B------:R1:W-:Y:S01]  /*70b0*/  ATOM.E.ADD.F16x2.RN.STRONG.GPU P0, RZ, desc[UR6][R4.64], R29 ;  /* 0x0000001d04ff79a2 */ /* 0x0003e2000810e1c6 */
[----:B------:R-:W-:Y:S04]  /*70c0*/  BSSY B0, `(.L_x_4749) ;  /* 0x000000f000007945 */ /* 0x000fe80003800000 */
[----:B-1----:R-:W-:Y:S05]  /*70d0*/  @P0 BRA `(.L_x_4750) ;  /* 0x0000000000340947 */ /* 0x002fea0003800000 */
[----:B------:R-:W1:Y:S02]  /*70e0*/  QSPC.E.S P0, RZ, [R4] ;  /* 0x0000000004ff73aa */ /* 0x000e640000000500 */
[----:B-1----:R-:W-:Y:S05]  /*70f0*/  @!P0 BRA `(.L_x_4751) ;  /* 0x0000000000208947 */ /* 0x002fea0003800000 */
[----:B------:R-:W-:-:S05]  /*7100*/  IMAD.MOV.U32 R2, RZ, RZ, R4 ;  /* 0x000000ffff027224 */ /* 0x000fca00078e0004 */
[----:B------:R-:W-:-:S07]  /*7110*/  MOV R0, R2 ;  /* 0x0000000200007202 */ /* 0x000fce0000000f00 */
.L_x_4752:
[----:B------:R-:W1:Y:S02]  /*7120*/  LDS R2, [R0] ;  /* 0x0000000000027984 */ /* 0x000e640000000800 */
[----:B-1----:R-:W-:-:S06]  /*7130*/  HADD2 R3, R2, R29 ;  /* 0x0000001d02037230 */ /* 0x002fcc0000000000 */
[----:B------:R-:W1:Y:S02]  /*7140*/  ATOMS.CAST.SPIN R3, [R0], R2, R3 ;  /* 0x000000020003738d */ /* 0x000e640001800003 */
[----:B-1----:R-:W-:-:S13]  /*7150*/  ISETP.EQ.U32.AND P0, PT, R3, 0x1, PT ;  /* 0x000000010300780c */ /* 0x002fda0003f02070 */
[----:B------:R-:W-:Y:S05]  /*7160*/  @!P0 BRA `(.L_x_4752) ;  /* 0xfffffffc00ec8947 */ /* 0x000fea000383ffff */
[----:B------:R-:W-:Y:S05]  /*7170*/  BRA `(.L_x_4750) ;  /* 0x00000000000c7947 */ /* 0x000fea0003800000 */
.L_x_4751:
[----:B------:R-:W2:Y:S02]  /*7180*/  LD.E R0, desc[UR6][R4.64] ;  /* 0x0000000604007980 */ /* 0x000ea4000c101900 */
[----:B--2---:R-:W-:-:S05]  /*7190*/  IADD3 R3, R29, R0, RZ ;  /* 0x000000001d037210 */ /* 0x004fca0007ffe0ff */
[----:B------:R1:W-:Y:S02]  /*71a0*/  ST.E desc[UR6][R4.64], R3 ;  /* 0x0000000304007985 */ /* 0x0003e4000c101906 */
.L_x_4750:
[----:B------:R-:W-:Y:S05]  /*71b0*/  BSYNC B0 ;  /* 0x0000000000007941 */ /* 0x000fea0003800000 */
.L_x_4749:
[----:B------:R2:W-:Y:S02]  /*71c0*/  ATOM.E.ADD.F16x2.RN.STRONG.GPU P0, RZ, desc[UR6][R4.64+0x4], R28 ;  /* 0x0000041c04ff79a2 */ /* 0x0005e4000810e1c6 */
[----:B--2---:R-:W-:Y:S05]  /*71d0*/  @P0 EXIT ;  /* 0x000000000000094d */ /* 0x004fea0003800000 */
[----:B------:R-:W2:Y:S02]  /*71e0*/  QSPC.E.S P0, RZ, [R4+0x4] ;  /* 0x0000040004ff73aa */ /* 0x000ea40000000500 */
[----:B--2---:R-:W-:Y:S05]  /*71f0*/  @!P0 BRA `(.L_x_4753) ;  /* 0x0000000000208947 */ /* 0x004fea0003800000 */
[----:B------:R-:W-:-:S05]  /*7200*/  IMAD.MOV.U32 R2, RZ, RZ, R4 ;  /* 0x000000ffff027224 */ /* 0x000fca00078e0004 */
[----:B------:R-:W-:-:S07]  /*7210*/  MOV R0, R2 ;  /* 0x0000000200007202 */ /* 0x000fce0000000f00 */
.L_x_4754:
[----:B------:R-:W1:Y:S02]  /*7220*/  LDS R2, [R0+0x4] ;  /* 0x0000040000027984 */ /* 0x000e640000000800 */
[----:B-1----:R-:W-:-:S10]  /*7230*/  HFMA2.MMA R3, R2, 1, 1, R28 ;  /* 0x3c003c0002037835 */ /* 0x002fd4000000001c */
[----:B------:R-:W1:Y:S02]  /*7240*/  ATOMS.CAST.SPIN R3, [R0+0x4], R2, R3 ;  /* 0x000004020003738d */ /* 0x000e640001800003 */
[----:B-1----:R-:W-:-:S13]  /*7250*/  ISETP.EQ.U32.AND P0, PT, R3, 0x1, PT ;  /* 0x000000010300780c */ /* 0x002fda0003f02070 */
[----:B------:R-:W-:Y:S05]  /*7260*/  @!P0 BRA `(.L_x_4754) ;  /* 0xfffffffc00ec8947 */ /* 0x000fea000383ffff */
[----:B------:R-:W-:Y:S05]  /*7270*/  EXIT ;  /* 0x000000000000794d */ /* 0x000fea0003800000 */
.L_x_4753:
[----:B------:R-:W1:Y:S02]  /*7280*/  LD.E R0, desc[UR6][R4.64+0x4] ;  /* 0x0000040604007980 */ /* 0x000e64000c101900 */
[----:B-1----:R-:W-:-:S05]  /*7290*/  IMAD.IADD R3, R28, 0x1, R0 ;  /* 0x000000011c037824 */ /* 0x002fca00078e0200 */
[----:B------:R-:W-:Y:S01]  /*72a0*/  ST.E desc[UR6][R4.64+0x4], R3 ;  /* 0x0000040304007985 */ /* 0x000fe2000c101906 */
[----:B------:R-:W-:Y:S05]  /*72b0*/  EXIT ;  /* 0x000000000000794d */ /* 0x000fea0003800000 */
.L_x_4755:
        /* <DEDUP_REMOVED lines=12> */
.L_x_5255:


//--------------------- .text._Z23gemm_half_q_half_kernelILi1ELi152ELb1ELb0ELi64EEvPK6__halfPKjS4_S2_PS0_iiiiPKtS7_iiiiiibS2_i --------------------------
	.section	.text._Z23gemm_half_q_half_kernelILi1ELi152ELb1ELb0ELi64EEvPK6__halfPKjS4_S2_PS0_iiiiPKtS7_iiiiiibS2_i,"ax",@progbits
	.align	128
        .global         _Z23gemm_half_q_half_kernelILi1ELi152ELb1ELb0ELi64EEvPK6__halfPKjS4_S2_PS0_iiiiPKtS7_iiiiiibS2_i
        .type           _Z23gemm_half_q_half_kernelILi1ELi152ELb1ELb0ELi64EEvPK6__halfPKjS4_S2_PS0_iiiiPKtS7_iiiiiibS2_i,@function
        .size           _Z23gemm_half_q_half_kernelILi1ELi152ELb1ELb0ELi64EEvPK6__halfPKjS4_S2_PS0_iiiiPKtS7_iiiiiibS2_i,(.L_x_5256 - _Z23gemm_half_q_half_kernelILi1ELi152ELb1ELb0ELi64EEvPK6__halfPKjS4_S2_PS0_iiiiPKtS7_iiiiiibS2_i)
        .other          _Z23gemm_half_q_half_kernelILi1ELi152ELb1ELb0ELi64EEvPK6__halfPKjS4_S2_PS0_iiiiPKtS7_iiiiiibS2_i,@"STO_CUDA_ENTRY STV_DEFAULT"
_Z23gemm_half_q_half_kernelILi1ELi152ELb1ELb0ELi64EEvPK6__halfPKjS4_S2_PS0_iiiiPKtS7_iiiiiibS2_i:
.text._Z23gemm_half_q_half_kernelILi1ELi152ELb1ELb0ELi64EEvPK6__halfPKjS4_S2_PS0_iiiiPKtS7_iiiiiibS2_i:
        /* <DEDUP_REMOVED lines=38> */
[----:B------:R-:W-:Y:S02]  /*0260*/  @P0 LEA R6, P3, R11, UR4, 0x1 ;  /* 0x000000040b060c11 */ /* 0x000fe4000f8608ff */
        /* <DEDUP_REMOVED lines=10> */
.L_x_4757:
[----:B------:R-:W-:Y:S05]  /*0310*/  BSYNC B0 ;  /* 0x0000000000007941 */ /* 0x000fea0003800000 */
.L_x_4756:
        /* <DEDUP_REMOVED lines=31> */
.L_x_4759:
        /* <DEDUP_REMOVED lines=30> */
[----:B------:R-:W-:Y:S02]  /*06f0*/  LEA R15, R11, R1, 0x3 ;  /* 0x000000010b0f7211 */ /* 0x000fe400078e18ff */
[----:B------:R-:W-:Y:S02]  /*0700*/  ISETP.GE.AND P2, PT, R13, R20, PT ;  /* 0x000000140d00720c */ /* 0x000fe40003f46270 */
[----:B------:R-:W-:-:S03]  /*0710*/  IADD3 R11, R11, 0x1, RZ ;  /* 0x000000010b0b7810 */ /* 0x000fc60007ffe0ff */
        /* <DEDUP_REMOVED lines=9> */
.L_x_4758:
[----:B------:R2:W5:Y:S01]  /*07b0*/  LDL.64 R12, [R1] ;  /* 0x00000000010c7983 */ /* 0x0005620000100a00 */
[----:B-1----:R-:W1:Y:S01]  /*07c0*/  LDC R6, c[0x0][0x25c] ;  /* 0x00009700ff067b82 */ /* 0x002e620000000800 */
[----:B------:R-:W-:Y:S01]  /*07d0*/  ULDC UR8, c[0x0][0x258] ;  /* 0x0000960000087ab9 */ /* 0x000fe20000000800 */
[----:B------:R-:W-:Y:S01]  /*07e0*/  HFMA2.MMA R0, -RZ, RZ, 0, 0 ;  /* 0x00000000ff007435 */ /* 0x000fe200000001ff */
[----:B------:R-:W-:Y:S02]  /*07f0*/  ISETP.GT.AND P2, PT, R21, UR8, PT ;  /* 0x0000000815007c0c */ /* 0x000fe4000bf44270 */
[----:B------:R-:W-:-:S03]  /*0800*/  MOV R4, RZ ;  /* 0x000000ff00047202 */ /* 0x000fc60000000f00 */
[----:B------:R-:W3:Y:S01]  /*0810*/  LDC R8, c[0x0][0x264] ;  /* 0x00009900ff087b82 */ /* 0x000ee20000000800 */
[----:B-1----:R-:W-:-:S07]  /*0820*/  ISETP.GT.AND P3, PT, R21, R6, PT ;  /* 0x000000061500720c */ /* 0x002fce0003f64270 */
[----:B--2---:R-:W-:Y:S06]  /*0830*/  @!P2 BRA `(.L_x_4760) ;  /* 0x00000000001ca947 */ /* 0x004fec0003800000 */
[----:B------:R-:W1:Y:S02]  /*0840*/  LDC R4, c[0x0][0x25c] ;  /* 0x00009700ff047b82 */ /* 0x000e640000000800 */
[----:B-1----:R-:W-:-:S04]  /*0850*/  VIMNMX R4, R21, R4, PT ;  /* 0x0000000415047248 */ /* 0x002fc80003fe0100 */
[----:B------:R-:W-:-:S04]  /*0860*/  IADD3 R4, R4, -UR8, RZ ;  /* 0x8000000804047c10 */ /* 0x000fc8000fffe0ff */
[----:B------:R-:W-:-:S04]  /*0870*/  SHF.R.S32.HI R5, RZ, 0x1f, R4 ;  /* 0x0000001fff057819 */ /* 0x000fc80000011404 */
[----:B------:R-:W-:-:S04]  /*0880*/  LEA.HI R5, R5, R4, RZ, 0x5 ;  /* 0x0000000405057211 */ /* 0x000fc800078f28ff */
[----:B------:R-:W-:-:S05]  /*0890*/  SHF.R.S32.HI R5, RZ, 0x5, R5 ;  /* 0x00000005ff057819 */ /* 0x000fca0000011405 */
[----:B------:R-:W-:-:S07]  /*08a0*/  IMAD R4, R5, 0x6, RZ ;  /* 0x0000000605047824 */ /* 0x000fce00078e02ff */
.L_x_4760:
        /* <DEDUP_REMOVED lines=8> */
.L_x_4761:
[----:B------:R-:W-:Y:S01]  /*0930*/  ULDC UR4, c[0x0][0x260] ;  /* 0x0000980000047ab9 */ /* 0x000fe20000000800 */
[----:B------:R-:W-:Y:S01]  /*0940*/  HFMA2.MMA R5, -RZ, RZ, 0, 0 ;  /* 0x00000000ff057435 */ /* 0x000fe200000001ff */
[C---:B------:R-:W-:Y:S02]  /*0950*/  ISETP.GT.AND P2, PT, R21.reuse, UR4, PT ;  /* 0x0000000415007c0c */ /* 0x040fe4000bf44270 */
[----:B---3--:R-:W-:Y:S02]  /*0960*/  ISETP.GT.AND P3, PT, R21, R8, PT ;  /* 0x000000081500720c */ /* 0x008fe40003f64270 */
[----:B------:R-:W-:-:S09]  /*0970*/  MOV R7, RZ ;  /* 0x000000ff00077202 */ /* 0x000fd20000000f00 */
        /* <DEDUP_REMOVED lines=8> */
.L_x_4762:
        /* <DEDUP_REMOVED lines=8> */
.L_x_4763:
        /* <DEDUP_REMOVED lines=11> */
.L_x_4764:
[C---:B------:R-:W-:Y:S01]  /*0b30*/  VIMNMX R8, R21.reuse, UR8, PT ;  /* 0x0000000815087c48 */ /* 0x040fe2000bfe0100 */
[----:B------:R-:W1:Y:S01]  /*0b40*/  S2UR UR5, SR_CgaCtaId ;  /* 0x00000000000579c3 */ /* 0x000e620000008800 */
[----:B------:R-:W-:Y:S01]  /*0b50*/  ISETP.GE.OR P0, PT, R21, UR8, P0 ;  /* 0x0000000815007c0c */ /* 0x000fe20008706670 */
[----:B------:R-:W-:Y:S01]  /*0b60*/  UMOV UR4, 0x400 ;  /* 0x0000040000047882 */ /* 0x000fe20000000000 */
[----:B------:R-:W-:Y:S01]  /*0b70*/  SHF.R.S32.HI R9, RZ, 0x1f, R8 ;  /* 0x0000001fff097819 */ /* 0x000fe20000011408 */
[----:B------:R-:W-:Y:S01]  /*0b80*/  ULDC.64 UR10, c[0x0][0x218] ;  /* 0x00008600000a7ab9 */ /* 0x000fe20000000a00 */
        /* <DEDUP_REMOVED lines=8> */
[----:B------:R-:W-:-:S02]  /*0c10*/  SHF.R.S32.HI R4, RZ, 0x1f, R10 ;  /* 0x0000001fff047819 */ /* 0x000fc4000001140a */
[----:B------:R-:W-:Y:S01]  /*0c20*/  IADD3 R0, R6, R0, R5 ;  /* 0x0000000006007210 */ /* 0x000fe20007ffe005 */
[----:B-1----:R-:W-:Y:S01]  /*0c30*/  ULEA UR5, UR5, UR4, 0x18 ;  /* 0x0000000405057291 */ /* 0x002fe2000f8ec03f */
[----:B------:R-:W-:-:S03]  /*0c40*/  IADD3 R30, R21, R30, RZ ;  /* 0x0000001e151e7210 */ /* 0x000fc60007ffe0ff */
[----:B------:R-:W-:-:S03]  /*0c50*/  IMAD R5, R0, R3, RZ ;  /* 0x0000000300057224 */ /* 0x000fc600078e02ff */
[----:B------:R-:W-:Y:S02]  /*0c60*/  UMOV UR4, UR5 ;  /* 0x0000000500047c82 */ /* 0x000fe40008000000 */
[----:B------:R-:W-:Y:S02]  /*0c70*/  SHF.R.S32.HI R7, RZ, 0x1f, R5 ;  /* 0x0000001fff077819 */ /* 0x000fe40000011405 */
[----:B0-----:R-:W-:-:S04]  /*0c80*/  IADD3 R17, P2, R10, R5, RZ ;  /* 0x000000050a117210 */ /* 0x001fc80007f5e0ff */
[----:B------:R-:W-:Y:S02]  /*0c90*/  IADD3.X R0, R7, R4, RZ, P2, !PT ;  /* 0x0000000407007210 */ /* 0x000fe400017fe4ff */
[----:B------:R-:W-:-:S04]  /*0ca0*/  LEA R16, P2, R17, UR10, 0x2 ;  /* 0x0000000a11107c11 */ /* 0x000fc8000f8410ff */
[----:B------:R-:W-:Y:S02]  /*0cb0*/  LEA.HI.X R17, R17, UR11, R0, 0x2, P2 ;  /* 0x0000000b11117c11 */ /* 0x000fe400090f1400 */
[----:B------:R-:W-:Y:S01]  /*0cc0*/  PRMT R0, R12, 0x7610, R12 ;  /* 0x000076100c007816 */ /* 0x000fe2000000000c */
[----:B------:R-:W-:Y:S06]  /*0cd0*/  @P0 BRA `(.L_x_4765) ;  /* 0x0000003000f40947 */ /* 0x000fec0003800000 */
        /* <DEDUP_REMOVED lines=9> */
.L_x_4770:
[----:B------:R-:W-:-:S13]  /*0d70*/  ISETP.NE.AND P0, PT, R21, R30, PT ;  /* 0x0000001e1500720c */ /* 0x000fda0003f05270 */
[----:B0-----:R-:W0:Y:S01]  /*0d80*/  @!P0 LDC.64 R24, c[0x0][0x248] ;  /* 0x00009200ff188b82 */ /* 0x001e220000000a00 */
[----:B------:R-:W-:-:S04]  /*0d90*/  @!P0 IADD3 R28, R28, 0x1, RZ ;  /* 0x000000011c1c8810 */ /* 0x000fc80007ffe0ff */
[----:B------:R-:W-:Y:S02]  /*0da0*/  @!P0 LEA R12, R28, R1, 0x3 ;  /* 0x000000011c0c8211 */ /* 0x000fe400078e18ff */
[----:B------:R-:W-:Y:S02]  /*0db0*/  @!P0 SHF.L.U32 R3, R21, 0x1, RZ ;  /* 0x0000000115038819 */ /* 0x000fe400000006ff */
[----:B------:R-:W-:Y:S02]  /*0dc0*/  MOV R18, R16 ;  /* 0x0000001000127202 */ /* 0x000fe40000000f00 */
[----:B------:R-:W-:Y:S01]  /*0dd0*/  MOV R19, R17 ;  /* 0x0000001100137202 */ /* 0x000fe20000000f00 */
[----:B------:R-:W2:Y:S01]  /*0de0*/  @!P0 LDL.64 R12, [R12] ;  /* 0x000000000c0c8983 */ /* 0x000ea20000100a00 */
[----:B------:R-:W-:Y:S02]  /*0df0*/  MOV R16, R36 ;  /* 0x0000002400107202 */ /* 0x000fe40000000f00 */
[----:B------:R-:W-:Y:S01]  /*0e00*/  MOV R17, R37 ;  /* 0x0000002500117202 */ /* 0x000fe20000000f00 */
[----:B------:R-:W3:Y:S04]  /*0e10*/  LDG.E.128.CONSTANT R4, desc[UR6][R18.64] ;  /* 0x0000000612047981 */ /* 0x000ee8000c1e9d00 */
[----:B------:R-:W4:Y:S01]  /*0e20*/  LDG.E.128.CONSTANT R8, desc[UR6][R16.64] ;  /* 0x0000000610087981 */ /* 0x000f22000c1e9d00 */
[----:B0-----:R-:W-:-:S02]  /*0e30*/  @!P0 IMAD.WIDE R24, R3, 0x2, R24 ;  /* 0x0000000203188825 */ /* 0x001fc400078e0218 */
[----:B------:R-:W0:Y:S04]  /*0e40*/  LDC R3, c[0x0][0x23c] ;  /* 0x00008f00ff037b82 */ /* 0x000e280000000800 */
[----:B------:R1:W5:Y:S01]  /*0e50*/  @!P0 LDG.E.U16.CONSTANT R24, desc[UR6][R24.64+0x2] ;  /* 0x0000020618188981 */ /* 0x000362000c1e9500 */
[----:B0-----:R-:W-:-:S04]  /*0e60*/  IMAD.WIDE R14, R3, 0x8, R18 ;  /* 0x00000008030e7825 */ /* 0x001fc800078e0212 */
[----:B------:R-:W-:-:S04]  /*0e70*/  IMAD.WIDE R32, R3, 0x8, R14 ;  /* 0x0000000803207825 */ /* 0x000fc800078e020e */
[----:B------:R-:W-:Y:S01]  /*0e80*/  IMAD.WIDE R22, R3, 0x8, R32 ;  /* 0x0000000803167825 */ /* 0x000fe200078e0220 */
[----:B--2---:R-:W-:Y:S02]  /*0e90*/  @!P0 PRMT R0, R12, 0x7610, R0 ;  /* 0x000076100c008816 */ /* 0x004fe40000000000 */
[----:B------:R-:W-:Y:S02]  /*0ea0*/  @!P0 PRMT R34, R13, 0x7610, R34 ;  /* 0x000076100d228816 */ /* 0x000fe40000000022 */
[----:B------:R-:W-:Y:S02]  /*0eb0*/  @!P0 PRMT R0, R0, 0x7610, R12 ;  /* 0x0000761000008816 */ /* 0x000fe4000000000c */
[----:B------:R-:W-:Y:S02]  /*0ec0*/  @!P0 PRMT R34, R34, 0x7610, R13 ;  /* 0x0000761022228816 */ /* 0x000fe4000000000d */
[----:B---3--:R-:W-:Y:S02]  /*0ed0*/  LEA.HI R39, R4, 0xffffff80, RZ, 0x8 ;  /* 0xffffff8004277811 */ /* 0x008fe400078f40ff */
[----:B------:R-:W-:-:S02]  /*0ee0*/  LEA.HI R42, R5, 0xffffff80, RZ, 0x8 ;  /* 0xffffff80052a7811 */ /* 0x000fc400078f40ff */
[----:B------:R-:W-:Y:S02]  /*0ef0*/  LEA.HI R41, R6, 0xffffff80, RZ, 0x8 ;  /* 0xffffff8006297811 */ /* 0x000fe400078f40ff */
[----:B------:R-:W-:Y:S02]  /*0f00*/  LEA.HI R35, R7, 0xffffff80, RZ, 0x8 ;  /* 0xffffff8007237811 */ /* 0x000fe400078f40ff */
[----:B----4-:R-:W-:Y:S02]  /*0f10*/  LEA.HI R38, R8, 0xffffff80, RZ, 0x8 ;  /* 0xffffff8008267811 */ /* 0x010fe400078f40ff */
[----:B------:R-:W-:Y:S02]  /*0f20*/  LEA.HI R37, R9, 0xffffff80, RZ, 0x8 ;  /* 0xffffff8009257811 */ /* 0x000fe400078f40ff */
[----:B------:R-:W-:Y:S02]  /*0f30*/  LEA.HI R36, R10, 0xffffff80, RZ, 0x8 ;  /* 0xffffff800a247811 */ /* 0x000fe400078f40ff */
[----:B------:R-:W-:Y:S01]  /*0f40*/  LEA.HI R40, R11, 0xffffff80, RZ, 0x8 ;  /* 0xffffff800b287811 */ /* 0x000fe200078f40ff */
[----:B-1----:R-:W-:Y:S06]  /*0f50*/  @P1 BRA `(.L_x_4766) ;  /* 0x0000000800e81947 */ /* 0x002fec0003800000 */
[----:B------:R-:W0:Y:S01]  /*0f60*/  LDS.64 R26, [UR5] ;  /* 0x00000005ff1a7984 */ /* 0x000e220008000a00 */
[----:B------:R-:W-:Y:S01]  /*0f70*/  LOP3.LUT R12, R5, 0xff, RZ, 0xc0, !PT ;  /* 0x000000ff050c7812 */ /* 0x000fe200078ec0ff */
[----:B------:R-:W1:Y:S01]  /*0f80*/  I2F.F16 R42, R42 ;  /* 0x0000002a002a7306 */ /* 0x000e620000200c00 */
[----:B------:R-:W-:Y:S02]  /*0f90*/  LOP3.LUT R19, R6, 0xff, RZ, 0xc0, !PT ;  /* 0x000000ff06137812 */ /* 0x000fe400078ec0ff */
[----:B------:R-:W-:Y:S02]  /*0fa0*/  IADD3 R47, R12, -0x80, RZ ;  /* 0xffffff800c2f7810 */ /* 0x000fe40007ffe0ff */
[----:B------:R-:W-:Y:S02]  /*0fb0*/  LOP3.LUT R12, R4, 0xff, RZ, 0xc0, !PT ;  /* 0x000000ff040c7812 */ /* 0x000fe400078ec0ff */
[----:B------:R-:W-:Y:S01]  /*0fc0*/  SHF.R.U32.HI R45, RZ, 0x8, R6 ;  /* 0x00000008ff2d7819 */ /* 0x000fe20000011606 */
[----:B------:R-:W-:Y:S01]  /*0fd0*/  I2F.F16 R35, R35 ;  /* 0x0000002300237306 */ /* 0x000fe20000200c00 */
[----:B------:R-:W-:-:S02]  /*0fe0*/  IADD3 R12, R12, -0x80, RZ ;  /* 0xffffff800c0c7810 */ /* 0x000fc40007ffe0ff */
[----:B------:R-:W-:Y:S02]  /*0ff0*/  IADD3 R19, R19, -0x80, RZ ;  /* 0xffffff8013137810 */ /* 0x000fe40007ffe0ff */
[----:B------:R-:W-:Y:S02]  /*1000*/  LOP3.LUT R45, R45, 0xff, RZ, 0xc0, !PT ;  /* 0x000000ff2d2d7812 */ /* 0x000fe400078ec0ff */
[----:B------:R-:W-:Y:S01]  /*1010*/  LOP3.LUT R43, R7, 0xff, RZ, 0xc0, !PT ;  /* 0x000000ff072b7812 */ /* 0x000fe200078ec0ff */
[----:B------:R2:W3:Y:S01]  /*1020*/  I2F.F16 R13, R12 ;  /* 0x0000000c000d7306 */ /* 0x0004e20000200c00 */
[----:B------:R-:W-:Y:S01]  /*1030*/  IADD3 R45, R45, -0x80, RZ ;  /* 0xffffff802d2d7810 */ /* 0x000fe20007ffe0ff */
[----:B-1----:R-:W-:Y:S01]  /*1040*/  HADD2.F32 R42, -RZ, R42.H0_H0 ;  /* 0x2000002aff2a7230 */ /* 0x002fe20000004100 */
[----:B------:R-:W-:Y:S02]  /*1050*/  SHF.R.U32.HI R25, RZ, 0x8, R5 ;  /* 0x00000008ff197819 */ /* 0x000fe40000011605 */
[----:B------:R-:W-:-:S02]  /*1060*/  IADD3 R46, R43, -0x80, RZ ;  /* 0xffffff802b2e7810 */ /* 0x000fc40007ffe0ff */
[----:B------:R-:W-:Y:S01]  /*1070*/  LOP3.LUT R43, R25, 0xff, RZ, 0xc0, !PT ;  /* 0x000000ff192b7812 */ /* 0x000fe200078ec0ff */
[----:B------:R-:W1:Y:S01]  /*1080*/  I2F.F16 R19, R19 ;  /* 0x0000001300137306 */ /* 0x000e620000200c00 */
[----:B--2---:R-:W-:Y:S02]  /*1090*/  SHF.R.U32.HI R12, RZ, 0x8, R4 ;  /* 0x00000008ff0c7819 */ /* 0x004fe40000011604 */
[----:B------:R-:W-:Y:S02]  /*10a0*/  IADD3 R43, R43, -0x80, RZ ;  /* 0xffffff802b2b7810 */ /* 0x000fe40007ffe0ff */
[----:B------:R-:W-:Y:S01]  /*10b0*/  LOP3.LUT R12, R12, 0xff, RZ, 0xc0, !PT ;  /* 0x000000ff0c0c7812 */ /* 0x000fe200078ec0ff */
[----:B---3--:R-:W-:Y:S02]  /*10c0*/  HADD2.F32 R13, -RZ, R13.H0_H0 ;  /* 0x2000000dff0d7230 */ /* 0x008fe40000004100 */
[----:B------:R-:W-:Y:S01]  /*10d0*/  I2F.F16 R45, R45 ;  /* 0x0000002d002d7306 */ /* 0x000fe20000200c00 */
[----:B------:R-:W-:-:S02]  /*10e0*/  IADD3 R44, R12, -0x80, RZ ;  /* 0xffffff800c2c7810 */ /* 0x000fc40007ffe0ff */
[----:B------:R-:W-:Y:S02]  /*10f0*/  SHF.R.U32.HI R5, RZ, 0x10, R5 ;  /* 0x00000010ff057819 */ /* 0x000fe40000011605 */
[----:B------:R-:W-:Y:S01]  /*1100*/  SHF.R.U32.HI R4, RZ, 0x10, R4 ;  /* 0x00000010ff047819 */ /* 0x000fe20000011604 */
[----:B0-----:R-:W-:Y:S01]  /*1110*/  HADD2.F32 R12, -RZ, R26.H0_H0 ;  /* 0x2000001aff0c7230 */ /* 0x001fe20000004100 */
[----:B------:R-:W-:Y:S01]  /*1120*/  SHF.R.U32.HI R48, RZ, 0x10, R6 ;  /* 0x00000010ff307819 */ /* 0x000fe20000011606 */
[----:B------:R-:W0:Y:S01]  /*1130*/  I2F.F16 R44, R44 ;  /* 0x0000002c002c7306 */ /* 0x000e220000200c00 */
[----:B-1----:R-:W-:Y:S01]  /*1140*/  HADD2.F32 R19, -RZ, R19.H0_H0 ;  /* 0x20000013ff137230 */ /* 0x002fe20000004100 */
[----:B------:R-:W-:Y:S01]  /*1150*/  LOP3.LUT R18, R8, 0xff, RZ, 0xc0, !PT ;  /* 0x000000ff08127812 */ /* 0x000fe200078ec0ff */
[----:B------:R-:W-:Y:S01]  /*1160*/  FFMA.FTZ R13, R13, R12, RZ ;  /* 0x0000000c0d0d7223 */ /* 0x000fe200000100ff */
[----:B------:R-:W-:Y:S02]  /*1170*/  LOP3.LUT R48, R48, 0xff, RZ, 0xc0, !PT ;  /* 0x000000ff30307812 */ /* 0x000fe400078ec0ff */
[----:B------:R-:W-:Y:S01]  /*1180*/  FFMA.FTZ R19, R12, R19, RZ ;  /* 0x000000130c137223 */ /* 0x000fe200000100ff */
[----:B------:R-:W-:Y:S01]  /*1190*/  IADD3 R18, R18, -0x80, RZ ;  /* 0xffffff8012127810 */ /* 0x000fe20007ffe0ff */
[----:B------:R1:W2:Y:S01]  /*11a0*/  I2F.F16 R25, R46 ;  /* 0x0000002e00197306 */ /* 0x0002a20000200c00 */
[----:B------:R-:W-:Y:S01]  /*11b0*/  IADD3 R48, R48, -0x80, RZ ;  /* 0xffffff8030307810 */ /* 0x000fe20007ffe0ff */
[----:B0-----:R-:W-:-:S06]  /*11c0*/  HADD2.F32 R44, -RZ, R44.H0_H0 ;  /* 0x2000002cff2c7230 */ /* 0x001fcc0000004100 */
[----:B------:R-:W0:Y:S01]  /*11d0*/  I2F.F16 R47, R47 ;  /* 0x0000002f002f7306 */ /* 0x000e220000200c00 */
[----:B-1----:R-:W-:Y:S01]  /*11e0*/  HADD2.F32 R46, -RZ, R26.H1_H1 ;  /* 0x3000001aff2e7230 */ /* 0x002fe20000004100 */
[----:B------:R-:W-:-:S04]  /*11f0*/  LOP3.LUT R26, R10, 0xff, RZ, 0xc0, !PT ;  /* 0x000000ff0a1a7812 */ /* 0x000fc800078ec0ff */
[----:B------:R-:W-:Y:S01]  /*1200*/  FFMA.FTZ R44, R44, R46, R13 ;  /* 0x0000002e2c2c7223 */ /* 0x000fe2000001000d */
[----:B------:R-:W-:Y:S01]  /*1210*/  IADD3 R13, R26, -0x80, RZ ;  /* 0xffffff801a0d7810 */ /* 0x000fe20007ffe0ff */
[----:B------:R-:W-:Y:S01]  /*1220*/  HADD2.F32 R26, -RZ, R45.H0_H0 ;  /* 0x2000002dff1a7230 */ /* 0x000fe20000004100 */
[----:B------:R-:W1:Y:S01]  /*1230*/  I2F.F16 R43, R43 ;  /* 0x0000002b002b7306 */ /* 0x000e620000200c00 */
[----:B------:R-:W-:Y:S01]  /*1240*/  LOP3.LUT R45, R11, 0xff, RZ, 0xc0, !PT ;  /* 0x000000ff0b2d7812 */ /* 0x000fe200078ec0ff */
[----:B--2---:R-:W-:Y:S02]  /*1250*/  HADD2.F32 R25, -RZ, R25.H0_H0 ;  /* 0x20000019ff197230 */ /* 0x004fe40000004100 */
[----:B------:R-:W-:Y:S01]  /*1260*/  FFMA.FTZ R26, R46, R26, R19 ;  /* 0x0000001a2e1a7223 */ /* 0x000fe20000010013 */
[--C-:B------:R-:W-:Y:S01]  /*1270*/  SHF.R.U32.HI R19, RZ, 0x8, R7.reuse ;  /* 0x00000008ff137819 */ /* 0x100fe20000011607 */
[----:B0-----:R-:W-:Y:S01]  /*1280*/  HADD2.F32 R47, -RZ, R47.H0_H0 ;  /* 0x2000002fff2f7230 */ /* 0x001fe20000004100 */
[----:B------:R-:W-:Y:S01]  /*1290*/  IADD3 R50, R45, -0x80, RZ ;  /* 0xffffff802d327810 */ /* 0x000fe20007ffe0ff */
[C---:B------:R-:W-:Y:S01]  /*12a0*/  FFMA.FTZ R25, R12.reuse, R25, RZ ;  /* 0x000000190c197223 */ /* 0x040fe200000100ff */
[----:B------:R-:W-:Y:S01]  /*12b0*/  LOP3.LUT R45, R19, 0xff, RZ, 0xc0, !PT ;  /* 0x000000ff132d7812 */ /* 0x000fe200078ec0ff */
[----:B------:R-:W0:Y:S01]  /*12c0*/  I2F.F16 R39, R39 ;  /* 0x0000002700277306 */ /* 0x000e220000200c00 */
[----:B------:R-:W-:Y:S01]  /*12d0*/  FFMA.FTZ R47, R12, R47, RZ ;  /* 0x0000002f0c2f7223 */ /* 0x000fe200000100ff */
[----:B------:R-:W-:-:S02]  /*12e0*/  SHF.R.U32.HI R7, RZ, 0x10, R7 ;  /* 0x00000010ff077819 */ /* 0x000fc40000011607 */
[----:B------:R-:W-:Y:S01]  /*12f0*/  IADD3 R49, R45, -0x80, RZ ;  /* 0xffffff802d317810 */ /* 0x000fe20007ffe0ff */
[----:B-1----:R-:W-:Y:S01]  /*1300*/  HADD2.F32 R43, -RZ, R43.H0_H0 ;  /* 0x2000002bff2b7230 */ /* 0x002fe20000004100 */
[----:B------:R-:W-:Y:S02]  /*1310*/  LOP3.LUT R45, R5, 0xff, RZ, 0xc0, !PT ;  /* 0x000000ff052d7812 */ /* 0x000fe400078ec0ff */
[----:B------:R-:W1:Y:S01]  /*1320*/  I2F.F16 R5, R49 ;  /* 0x0000003100057306 */ /* 0x000e620000200c00 */
[----:B------:R-:W-:Y:S01]  /*1330*/  LOP3.LUT R12, R9, 0xff, RZ, 0xc0, !PT ;  /* 0x000000ff090c7812 */ /* 0x000fe200078ec0ff */
[----:B------:R-:W-:Y:S01]  /*1340*/  FFMA.FTZ R43, R46, R43, R47 ;  /* 0x0000002b2e2b7223 */ /* 0x000fe2000001002f */
[----:B------:R-:W-:Y:S02]  /*1350*/  IADD3 R47, R45, -0x80, RZ ;  /* 0xffffff802d2f7810 */ /* 0x000fe40007ffe0ff */
[----:B------:R-:W-:Y:S02]  /*1360*/  LOP3.LUT R45, R4, 0xff, RZ, 0xc0, !PT ;  /* 0x000000ff042d7812 */ /* 0x000fe400078ec0ff */
[----:B------:R-:W-:Y:S01]  /*1370*/  IADD3 R12, R12, -0x80, RZ ;  /* 0xffffff800c0c7810 */ /* 0x000fe20007ffe0ff */
[----:B------:R-:W2:Y:S01]  /*1380*/  I2F.F16 R4, R47 ;  /* 0x0000002f00047306 */ /* 0x000ea20000200c00 */
[----:B------:R-:W-:Y:S01]  /*1390*/  IADD3 R6, R45, -0x80, RZ ;  /* 0xffffff802d067810 */ /* 0x000fe20007ffe0ff */
[----:B0-----:R-:W-:Y:S01]  /*13a0*/  HADD2.F32 R39, -RZ, R39.H0_H0 ;  /* 0x20000027ff277230 */ /* 0x001fe20000004100 */
[----:B------:R-:W-:-:S02]  /*13b0*/  LOP3.LUT R45, R7, 0xff, RZ, 0xc0, !PT ;  /* 0x000000ff072d7812 */ /* 0x000fc400078ec0ff */
[--C-:B------:R-:W-:Y:S01]  /*13c0*/  SHF.R.U32.HI R7, RZ, 0x8, R8.reuse ;  /* 0x00000008ff077819 */ /* 0x100fe20000011608 */
[----:B-1----:R-:W-:Y:S02]  /*13d0*/  HADD2.F32 R49, -RZ, R5.H0_H0 ;  /* 0x20000005ff317230 */ /* 0x002fe40000004100 */
[----:B------:R-:W0:Y:S01]  /*13e0*/  I2F.F16 R6, R6 ;  /* 0x0000000600067306 */ /* 0x000e220000200c00 */
[----:B------:R-:W-:Y:S02]  /*13f0*/  IADD3 R45, R45, -0x80, RZ ;  /* 0xffffff802d2d7810 */ /* 0x000fe40007ffe0ff */
[----:B------:R-:W-:Y:S01]  /*1400*/  LOP3.LUT R7, R7, 0xff, RZ, 0xc0, !PT ;  /* 0x000000ff07077812 */ /* 0x000fe200078ec0ff */
[----:B------:R-:W-:Y:S01]  /*1410*/  FFMA.FTZ R25, R46, R49, R25 ;  /* 0x000000312e197223 */ /* 0x000fe20000010019 */
[----:B------:R-:W-:Y:S01]  /*1420*/  HADD2.F32 R46, -RZ, R27.H0_H0 ;  /* 0x2000001bff2e7230 */ /* 0x000fe20000004100 */
[----:B------:R-:W-:Y:S01]  /*1430*/  SHF.R.U32.HI R8, RZ, 0x10, R8 ;  /* 0x00000010ff087819 */ /* 0x000fe20000011608 */
[----:B--2---:R-:W-:Y:S01]  /*1440*/  HADD2.F32 R4, -RZ, R4.H0_H0 ;  /* 0x20000004ff047230 */ /* 0x004fe20000004100 */
[----:B------:R-:W1:Y:S01]  /*1450*/  I2F.F16 R5, R48 ;  /* 0x0000003000057306 */ /* 0x000e620000200c00 */
[----:B------:R-:W-:-:S02]  /*1460*/  IADD3 R7, R7, -0x80, RZ ;  /* 0xffffff8007077810 */ /* 0x000fc40007ffe0ff */
[----:B------:R-:W-:Y:S01]  /*1470*/  LOP3.LUT R8, R8, 0xff, RZ, 0xc0, !PT ;  /* 0x000000ff08087812 */ /* 0x000fe200078ec0ff */
[----:B------:R-:W-:Y:S01]  /*1480*/  FFMA.FTZ R43, R46, R4, R43 ;  /* 0x000000042e2b7223 */ /* 0x000fe2000001002b */
[--C-:B------:R-:W-:Y:S01]  /*1490*/  SHF.R.U32.HI R4, RZ, 0x8, R9.reuse ;  /* 0x00000008ff047819 */ /* 0x100fe20000011609 */
[----:B0-----:R-:W-:Y:S02]  /*14a0*/  HADD2.F32 R47, -RZ, R6.H0_H0 ;  /* 0x20000006ff2f7230 */ /* 0x001fe40000004100 */
[----:B------:R-:W0:Y:S01]  /*14b0*/  I2F.F16 R45, R45 ;  /* 0x0000002d002d7306 */ /* 0x000e220000200c00 */
[----:B------:R-:W-:Y:S02]  /*14c0*/  IADD3 R8, R8, -0x80, RZ ;  /* 0xffffff8008087810 */ /* 0x000fe40007ffe0ff */
[----:B------:R-:W-:Y:S01]  /*14d0*/  FFMA.FTZ R6, R47, R46, R44 ;  /* 0x0000002e2f067223 */ /* 0x000fe2000001002c */
[----:B------:R-:W-:Y:S01]  /*14e0*/  LOP3.LUT R44, R4, 0xff, RZ, 0xc0, !PT ;  /* 0x000000ff042c7812 */ /* 0x000fe200078ec0ff */
[----:B-1----:R-:W-:Y:S01]  /*14f0*/  HADD2.F32 R5, -RZ, R5.H0_H0 ;  /* 0x20000005ff057230 */ /* 0x002fe20000004100 */
[----:B------:R-:W-:-:S02]  /*1500*/  SHF.R.U32.HI R47, RZ, 0x10, R9 ;  /* 0x00000010ff2f7819 */ /* 0x000fc40000011609 */
[----:B------:R-:W1:Y:S01]  /*1510*/  I2F.F16 R41, R41 ;  /* 0x0000002900297306 */ /* 0x000e620000200c00 */
[----:B------:R-:W-:Y:S01]  /*1520*/  IADD3 R9, R44, -0x80, RZ ;  /* 0xffffff802c097810 */ /* 0x000fe20007ffe0ff */
[----:B------:R-:W-:Y:S01]  /*1530*/  FFMA.FTZ R26, R46, R5, R26 ;  /* 0x000000052e1a7223 */ /* 0x000fe2000001001a */
[--C-:B------:R-:W-:Y:S01]  /*1540*/  SHF.R.U32.HI R44, RZ, 0x8, R10.reuse ;  /* 0x00000008ff2c7819 */ /* 0x100fe2000001160a */
[----:B------:R-:W2:Y:S01]  /*1550*/  LDS.64 R4, [UR5+0x8] ;  /* 0x00000805ff047984 */ /* 0x000ea20008000a00 */
[----:B0-----:R-:W-:Y:S01]  /*1560*/  HADD2.F32 R45, -RZ, R45.H0_H0 ;  /* 0x2000002dff2d7230 */ /* 0x001fe20000004100 */
[----:B------:R-:W-:Y:S02]  /*1570*/  LOP3.LUT R47, R47, 0xff, RZ, 0xc0, !PT ;  /* 0x000000ff2f2f7812 */ /* 0x000fe400078ec0ff */
[----:B------:R-:W0:Y:S01]  /*1580*/  I2F.F16 R18, R18 ;  /* 0x0000001200127306 */ /* 0x000e220000200c00 */
[----:B------:R-:W-:Y:S01]  /*1590*/  LOP3.LUT R44, R44, 0xff, RZ, 0xc0, !PT ;  /* 0x000000ff2c2c7812 */ /* 0x000fe200078ec0ff */
[----:B------:R-:W-:Y:S01]  /*15a0*/  FFMA.FTZ R46, R46, R45, R25 ;  /* 0x0000002d2e2e7223 */ /* 0x000fe20000010019 */
[----:B------:R-:W-:Y:S01]  /*15b0*/  HADD2.F32 R45, -RZ, R27.H1_H1 ;  /* 0x3000001bff2d7230 */ /* 0x000fe20000004100 */
[----:B------:R-:W-:-:S02]  /*15c0*/  SHF.R.U32.HI R27, RZ, 0x10, R10 ;  /* 0x00000010ff1b7819 */ /* 0x000fc4000001160a */
[----:B------:R-:W-:Y:S02]  /*15d0*/  IADD3 R10, R44, -0x80, RZ ;  /* 0xffffff802c0a7810 */ /* 0x000fe40007ffe0ff */
[----:B------:R-:W3:Y:S01]  /*15e0*/  I2F.F16 R13, R13 ;  /* 0x0000000d000d7306 */ /* 0x000ee20000200c00 */
[----:B------:R-:W-:Y:S01]  /*15f0*/  FFMA.FTZ R43, R45, R42, R43 ;  /* 0x0000002a2d2b7223 */ /* 0x000fe2000001002b */
[--C-:B------:R-:W-:Y:S01]  /*1600*/  SHF.R.U32.HI R42, RZ, 0x8, R11.reuse ;  /* 0x00000008ff2a7819 */ /* 0x100fe2000001160b */
[----:B-1----:R-:W-:Y:S01]  /*1610*/  HADD2.F32 R41, -RZ, R41.H0_H0 ;  /* 0x20000029ff297230 */ /* 0x002fe20000004100 */
[----:B------:R-:W-:Y:S01]  /*1620*/  IADD3 R25, R47, -0x80, RZ ;  /* 0xffffff802f197810 */ /* 0x000fe20007ffe0ff */
[----:B------:R-:W-:Y:S01]  /*1630*/  HADD2.F32 R47, -RZ, R35.H0_H0 ;  /* 0x20000023ff2f7230 */ /* 0x000fe20000004100 */
[----:B------:R-:W-:Y:S01]  /*1640*/  LOP3.LUT R42, R42, 0xff, RZ, 0xc0, !PT ;  /* 0x000000ff2a2a7812 */ /* 0x000fe200078ec0ff */
[----:B------:R-:W-:Y:S01]  /*1650*/  FFMA.FTZ R6, R39, R45, R6 ;  /* 0x0000002d27067223 */ /* 0x000fe20000010006 */
[----:B------:R-:W1:Y:S01]  /*1660*/  I2F.F16 R12, R12 ;  /* 0x0000000c000c7306 */ /* 0x000e620000200c00 */
[----:B------:R-:W-:Y:S01]  /*1670*/  SHF.R.U32.HI R35, RZ, 0x10, R11 ;  /* 0x00000010ff237819 */ /* 0x000fe2000001160b */
[----:B------:R-:W-:Y:S01]  /*1680*/  FFMA.FTZ R26, R45, R41, R26 ;  /* 0x000000292d1a7223 */ /* 0x000fe2000001001a */
[----:B------:R-:W-:Y:S01]  /*1690*/  IADD3 R11, R42, -0x80, RZ ;  /* 0xffffff802a0b7810 */ /* 0x000fe20007ffe0ff */
[----:B0-----:R-:W-:Y:S01]  /*16a0*/  HADD2.F32 R41, -RZ, R18.H0_H0 ;  /* 0x20000012ff297230 */ /* 0x001fe20000004100 */
[----:B------:R-:W-:Y:S01]  /*16b0*/  LOP3.LUT R27, R27, 0xff, RZ, 0xc0, !PT ;  /* 0x000000ff1b1b7812 */ /* 0x000fe200078ec0ff */
[----:B------:R-:W-:Y:S01]  /*16c0*/  FFMA.FTZ R46, R45, R47, R46 ;  /* 0x0000002f2d2e7223 */ /* 0x000fe2000001002e */
[----:B------:R-:W-:Y:S01]  /*16d0*/  LOP3.LUT R39, R35, 0xff, RZ, 0xc0, !PT ;  /* 0x000000ff23277812 */ /* 0x000fe200078ec0ff */
[----:B------:R-:W0:Y:S01]  /*16e0*/  I2F.F16 R19, R50 ;  /* 0x0000003200137306 */ /* 0x000e220000200c00 */
[----:B------:R-:W-:Y:S01]  /*16f0*/  IADD3 R27, R27, -0x80, RZ ;  /* 0xffffff801b1b7810 */ /* 0x000fe20007ffe0ff */
[----:B---3--:R-:W-:Y:S01]  /*1700*/  HADD2.F32 R13, -RZ, R13.H0_H0 ;  /* 0x2000000dff0d7230 */ /* 0x008fe20000004100 */
[----:B------:R-:W-:Y:S01]  /*1710*/  IADD3 R39, R39, -0x80, RZ ;  /* 0xffffff8027277810 */ /* 0x000fe20007ffe0ff */
[----:B-1----:R-:W-:-:S04]  /*1720*/  HADD2.F32 R42, -RZ, R12.H0_H0 ;  /* 0x2000000cff2a7230 */ /* 0x002fc80000004100 */
[----:B------:R-:W1:Y:S01]  /*1730*/  I2F.F16 R10, R10 ;  /* 0x0000000a000a7306 */ /* 0x000e620000200c00 */
[--C-:B--2---:R-:W-:Y:S02]  /*1740*/  HADD2.F32 R35, -RZ, R4.reuse.H0_H0 ;  /* 0x20000004ff237230 */ /* 0x104fe40000004100 */
[----:B------:R-:W-:-:S05]  /*1750*/  HADD2.F32 R4, -RZ, R4.H1_H1 ;  /* 0x30000004ff047230 */ /* 0x000fca0000004100 */
[----:B------:R-:W2:Y:S01]  /*1760*/  I2F.F16 R9, R9 ;  /* 0x0000000900097306 */ /* 0x000ea20000200c00 */
[----:B------:R-:W-:Y:S02]  /*1770*/  HADD2.F32 R18, -RZ, R5.H0_H0 ;  /* 0x20000005ff127230 */ /* 0x000fe40000004100 */
[----:B------:R-:W-:Y:S01]  /*1780*/  FFMA.FTZ R6, R41, R35, R6 ;  /* 0x0000002329067223 */ /* 0x000fe20000010006 */
[----:B0-----:R-:W-:Y:S02]  /*1790*/  HADD2.F32 R41, -RZ, R19.H0_H0 ;  /* 0x20000013ff297230 */ /* 0x001fe40000004100 */
[C---:B------:R-:W-:Y:S01]  /*17a0*/  FFMA.FTZ R19, R35.reuse, R13, R26 ;  /* 0x0000000d23137223 */ /* 0x040fe2000001001a */
[----:B------:R-:W-:Y:S01]  /*17b0*/  FFMA.FTZ R43, R35, R42, R43 ;  /* 0x0000002a232b7223 */ /* 0x000fe2000001002b */
[----:B------:R-:W-:Y:S01]  /*17c0*/  HADD2.F32 R5, -RZ, R5.H1_H1 ;  /* 0x30000005ff057230 */ /* 0x000fe20000004100 */
[----:B------:R-:W0:Y:S01]  /*17d0*/  I2F.F16 R7, R7 ;  /* 0x0000000700077306 */ /* 0x000e220000200c00 */
[----:B-1----:R-:W-:-:S02]  /*17e0*/  HADD2.F32 R13, -RZ, R10.H0_H0 ;  /* 0x2000000aff0d7230 */ /* 0x002fc40000004100 */
[----:B------:R-:W-:-:S03]  /*17f0*/  FFMA.FTZ R46, R35, R41, R46 ;  /* 0x00000029232e7223 */ /* 0x000fc6000001002e */
[C---:B------:R-:W-:Y:S01]  /*1800*/  FFMA.FTZ R13, R4.reuse, R13, R19 ;  /* 0x0000000d040d7223 */ /* 0x040fe20000010013 */
[----:B--2---:R-:W-:Y:S01]  /*1810*/  HADD2.F32 R9, -RZ, R9.H0_H0 ;  /* 0x20000009ff097230 */ /* 0x004fe20000004100 */
[----:B------:R-:W1:Y:S04]  /*1820*/  I2F.F16 R11, R11 ;  /* 0x0000000b000b7306 */ /* 0x000e680000200c00 */
        /* <DEDUP_REMOVED lines=13> */
[----:B------:R-:W-:Y:S01]  /*1900*/  FFMA.FTZ R7, R8, R18, R7 ;  /* 0x0000001208077223 */ /* 0x000fe20000010007 */
[----:B------:R-:W-:Y:S02]  /*1910*/  HADD2.F32 R8, -RZ, R34.H0_H0 ;  /* 0x20000022ff087230 */ /* 0x000fe40000004100 */
[----:B0-----:R-:W-:-:S04]  /*1920*/  HADD2.F32 R4, -RZ, R37.H0_H0 ;  /* 0x20000025ff047230 */ /* 0x001fc80000004100 */
        /* <DEDUP_REMOVED lines=8> */
[----:B0-----:R-:W-:Y:S01]  /*19b0*/  HADD2.F32 R12, -RZ, R12.H0_H0 ;  /* 0x2000000cff0c7230 */ /* 0x001fe20000004100 */
[----:B------:R-:W0:Y:S04]  /*19c0*/  I2F.F16 R36, R36 ;  /* 0x0000002400247306 */ /* 0x000e280000200c00 */
[----:B------:R-:W-:Y:S01]  /*19d0*/  FFMA.FTZ R12, R18, R12, R11 ;  /* 0x0000000c120c7223 */ /* 0x000fe2000001000b */
[----:B------:R-:W-:Y:S02]  /*19e0*/  HADD2.F32 R11, -RZ, R34.H1_H1 ;  /* 0x30000022ff0b7230 */ /* 0x000fe40000004100 */
[----:B-1----:R-:W-:Y:S01]  /*19f0*/  HADD2.F32 R38, -RZ, R38.H0_H0 ;  /* 0x20000026ff267230 */ /* 0x002fe20000004100 */
[----:B------:R-:W1:Y:S04]  /*1a00*/  I2F.F16 R10, R40 ;  /* 0x00000028000a7306 */ /* 0x000e680000200c00 */
[----:B------:R-:W-:Y:S01]  /*1a10*/  FFMA.FTZ R7, R38, R5, R7 ;  /* 0x0000000526077223 */ /* 0x000fe20000010007 */
[----:B0-----:R-:W-:-:S03]  /*1a20*/  HADD2.F32 R36, -RZ, R36.H0_H0 ;  /* 0x20000024ff247230 */ /* 0x001fc60000004100 */
[----:B------:R-:W-:Y:S02]  /*1a30*/  FMUL.FTZ R4, R7, R4 ;  /* 0x0000000407047220 */ /* 0x000fe40000410000 */
[----:B------:R-:W-:-:S03]  /*1a40*/  FFMA.FTZ R13, R5, R36, R13 ;  /* 0x00000024050d7223 */ /* 0x000fc6000001000d */
[----:B------:R-:W-:Y:S01]  /*1a50*/  F2FP.F16.F32.PACK_AB R4, RZ, R4 ;  /* 0x00000004ff04723e */ /* 0x000fe200000000ff */
[----:B-1----:R-:W-:Y:S02]  /*1a60*/  HADD2.F32 R10, -RZ, R10.H0_H0 ;  /* 0x2000000aff0a7230 */ /* 0x002fe40000004100 */
[----:B------:R-:W-:Y:S01]  /*1a70*/  FMUL.FTZ R8, R13, R8 ;  /* 0x000000080d087220 */ /* 0x000fe20000410000 */
[----:B------:R-:W-:Y:S02]  /*1a80*/  PRMT R4, R4, 0x5410, R6 ;  /* 0x0000541004047816 */ /* 0x000fe40000000006 */
[----:B------:R-:W-:Y:S02]  /*1a90*/  FFMA.FTZ R10, R5, R10, R12 ;  /* 0x0000000a050a7223 */ /* 0x000fe4000001000c */
[----:B------:R-:W-:Y:S02]  /*1aa0*/  F2FP.F16.F32.PACK_AB R8, RZ, R8 ;  /* 0x00000008ff08723e */ /* 0x000fe400000000ff */
[----:B------:R-:W-:Y:S01]  /*1ab0*/  HFMA2.MMA R31, R4, 1, 1, R31 ;  /* 0x3c003c00041f7835 */ /* 0x000fe2000000001f */
[----:B------:R-:W-:-:S05]  /*1ac0*/  FMUL.FTZ R10, R10, R11 ;  /* 0x0000000b0a0a7220 */ /* 0x000fca0000410000 */
[----:B------:R-:W-:-:S04]  /*1ad0*/  F2FP.F16.F32.PACK_AB R10, RZ, R10 ;  /* 0x0000000aff0a723e */ /* 0x000fc800000000ff */
[----:B------:R-:W-:-:S05]  /*1ae0*/  PRMT R8, R8, 0x5410, R10 ;  /* 0x0000541008087816 */ /* 0x000fca000000000a */
[----:B------:R-:W-:-:S07]  /*1af0*/  HADD2 R29, R8, R29 ;  /* 0x0000001d081d7230 */ /* 0x000fce0000000000 */
.L_x_4766:
[----:B------:R0:W5:Y:S04]  /*1b00*/  LDG.E.128.CONSTANT R4, desc[UR6][R32.64] ;  /* 0x0000000620047981 */ /* 0x000168000c1e9d00 */
[----:B------:R0:W5:Y:S04]  /*1b10*/  LDG.E.128.CONSTANT R8, desc[UR6][R22.64] ;  /* 0x0000000616087981 */ /* 0x000168000c1e9d00 */
[----:B------:R-:W5:Y:S01]  /*1b20*/  LDG.E.128.CONSTANT R12, desc[UR6][R14.64] ;  /* 0x000000060e0c7981 */ /* 0x000f62000c1e9d00 */
[----:B------:R-:W-:Y:S01]  /*1b30*/  UIADD3 UR4, UR5, 0x40, URZ ;  /* 0x0000004005047890 */ /* 0x000fe2000fffe03f */
[----:B------:R-:W-:Y:S01]  /*1b40*/  IMAD.WIDE R36, R3, 0x8, R16 ;  /* 0x0000000803247825 */ /* 0x000fe200078e0210 */
[----:B------:R-:W-:Y:S10]  /*1b50*/  @P1 BRA `(.L_x_4767) ;  /* 0x0000000c000c1947 */ /* 0x000ff40003800000 */
[----:B------:R-:W2:Y:S01]  /*1b60*/  LDG.E.128.CONSTANT R16, desc[UR6][R36.64] ;  /* 0x0000000624107981 */ /* 0x000ea2000c1e9d00 */
[----:B-----5:R-:W-:Y:S02]  /*1b70*/  LOP3.LUT R25, R12, 0xff, RZ, 0xc0, !PT ;  /* 0x000000ff0c197812 */ /* 0x020fe400078ec0ff */
[----:B0-----:R-:W-:Y:S01]  /*1b80*/  LOP3.LUT R33, R15, 0xff, RZ, 0xc0, !PT ;  /* 0x000000ff0f217812 */ /* 0x001fe200078ec0ff */
[----:B------:R-:W0:Y:S01]  /*1b90*/  LDS.64 R26, [UR5+0x10] ;  /* 0x00001005ff1a7984 */ /* 0x000e220008000a00 */
[----:B------:R-:W-:Y:S02]  /*1ba0*/  IADD3 R46, R25, -0x80, RZ ;  /* 0xffffff80192e7810 */ /* 0x000fe40007ffe0ff */
[----:B------:R-:W-:Y:S02]  /*1bb0*/  LOP3.LUT R25, R13, 0xff, RZ, 0xc0, !PT ;  /* 0x000000ff0d197812 */ /* 0x000fe400078ec0ff */
[----:B------:R-:W-:Y:S02]  /*1bc0*/  SHF.R.U32.HI R35, RZ, 0x8, R12 ;  /* 0x00000008ff237819 */ /* 0x000fe4000001160c */
[----:B------:R-:W-:Y:S01]  /*1bd0*/  IADD3 R43, R25, -0x80, RZ ;  /* 0xffffff80192b7810 */ /* 0x000fe20007ffe0ff */
[----:B------:R-:W-:Y:S01]  /*1be0*/  I2F.F16 R46, R46 ;  /* 0x0000002e002e7306 */ /* 0x000fe20000200c00 */
[----:B------:R-:W-:-:S02]  /*1bf0*/  LOP3.LUT R25, R14, 0xff, RZ, 0xc0, !PT ;  /* 0x000000ff0e197812 */ /* 0x000fc400078ec0ff */
[----:B------:R-:W-:Y:S02]  /*1c00*/  IADD3 R33, R33, -0x80, RZ ;  /* 0xffffff8021217810 */ /* 0x000fe40007ffe0ff */
[----:B------:R-:W-:Y:S02]  /*1c10*/  IADD3 R25, R25, -0x80, RZ ;  /* 0xffffff8019197810 */ /* 0x000fe40007ffe0ff */
[----:B------:R-:W-:Y:S01]  /*1c20*/  LOP3.LUT R42, R35, 0xff, RZ, 0xc0, !PT ;  /* 0x000000ff232a7812 */ /* 0x000fe200078ec0ff */
[----:B------:R-:W1:Y:S01]  /*1c30*/  I2F.F16 R43, R43 ;  /* 0x0000002b002b7306 */ /* 0x000e620000200c00 */
[----:B------:R-:W-:Y:S02]  /*1c40*/  LEA.HI R40, R12, 0xffffff80, RZ, 0x8 ;  /* 0xffffff800c287811 */ /* 0x000fe400078f40ff */
[----:B------:R-:W-:Y:S02]  /*1c50*/  SHF.R.U32.HI R12, RZ, 0x10, R12 ;  /* 0x00000010ff0c7819 */ /* 0x000fe4000001160c */
[----:B------:R-:W-:-:S02]  /*1c60*/  IADD3 R44, R42, -0x80, RZ ;  /* 0xffffff802a2c7810 */ /* 0x000fc40007ffe0ff */
[----:B------:R-:W-:Y:S01]  /*1c70*/  LOP3.LUT R12, R12, 0xff, RZ, 0xc0, !PT ;  /* 0x000000ff0c0c7812 */ /* 0x000fe200078ec0ff */
[----:B------:R-:W3:Y:S01]  /*1c80*/  I2F.F16 R25, R25 ;  /* 0x0000001900197306 */ /* 0x000ee20000200c00 */
[--C-:B------:R-:W-:Y:S02]  /*1c90*/  SHF.R.U32.HI R45, RZ, 0x8, R13.reuse ;  /* 0x00000008ff2d7819 */ /* 0x100fe4000001160d */
[----:B------:R-:W-:Y:S02]  /*1ca0*/  LEA.HI R41, R13, 0xffffff80, RZ, 0x8 ;  /* 0xffffff800d297811 */ /* 0x000fe400078f40ff */
[----:B------:R-:W-:Y:S02]  /*1cb0*/  IADD3 R42, R12, -0x80, RZ ;  /* 0xffffff800c2a7810 */ /* 0x000fe40007ffe0ff */
[----:B------:R-:W-:Y:S01]  /*1cc0*/  SHF.R.U32.HI R13, RZ, 0x10, R13 ;  /* 0x00000010ff0d7819 */ /* 0x000fe2000001160d */
[----:B------:R-:W4:Y:S01]  /*1cd0*/  I2F.F16 R33, R33 ;  /* 0x0000002100217306 */ /* 0x000f220000200c00 */
[----:B------:R-:W-:Y:S01]  /*1ce0*/  LOP3.LUT R12, R45, 0xff, RZ, 0xc0, !PT ;  /* 0x000000ff2d0c7812 */ /* 0x000fe200078ec0ff */
[----:B-1----:R-:W-:Y:S01]  /*1cf0*/  HADD2.F32 R49, -RZ, R43.H0_H0 ;  /* 0x2000002bff317230 */ /* 0x002fe20000004100 */
[----:B------:R-:W-:Y:S01]  /*1d00*/  LOP3.LUT R45, R13, 0xff, RZ, 0xc0, !PT ;  /* 0x000000ff0d2d7812 */ /* 0x000fe200078ec0ff */
[----:B------:R-:W-:Y:S01]  /*1d10*/  HADD2.F32 R13, -RZ, R46.H0_H0 ;  /* 0x2000002eff0d7230 */ /* 0x000fe20000004100 */
[----:B------:R-:W-:Y:S01]  /*1d20*/  IADD3 R48, R12, -0x80, RZ ;  /* 0xffffff800c307810 */ /* 0x000fe20007ffe0ff */
[----:B---3--:R-:W-:-:S02]  /*1d30*/  HADD2.F32 R25, -RZ, R25.H0_H0 ;  /* 0x20000019ff197230 */ /* 0x008fc40000004100 */
[----:B------:R-:W1:Y:S01]  /*1d40*/  I2F.F16 R44, R44 ;  /* 0x0000002c002c7306 */ /* 0x000e620000200c00 */
[--C-:B0-----:R-:W-:Y:S01]  /*1d50*/  HADD2.F32 R12, -RZ, R26.reuse.H0_H0 ;  /* 0x2000001aff0c7230 */ /* 0x101fe20000004100 */
[----:B------:R-:W-:Y:S01]  /*1d60*/  LEA.HI R39, R14, 0xffffff80, RZ, 0x8 ;  /* 0xffffff800e277811 */ /* 0x000fe200078f40ff */
[----:B------:R-:W-:Y:S01]  /*1d70*/  HADD2.F32 R46, -RZ, R26.H1_H1 ;  /* 0x3000001aff2e7230 */ /* 0x000fe20000004100 */
[----:B------:R-:W-:Y:S02]  /*1d80*/  IADD3 R45, R45, -0x80, RZ ;  /* 0xffffff802d2d7810 */ /* 0x000fe40007ffe0ff */
[----:B------:R-:W-:Y:S01]  /*1d90*/  FFMA.FTZ R25, R12, R25, RZ ;  /* 0x000000190c197223 */ /* 0x000fe200000100ff */
[----:B----4-:R-:W-:Y:S01]  /*1da0*/  HADD2.F32 R33, -RZ, R33.H0_H0 ;  /* 0x20000021ff217230 */ /* 0x010fe20000004100 */
[----:B------:R0:W3:Y:S01]  /*1db0*/  I2F.F16 R43, R48 ;  /* 0x00000030002b7306 */ /* 0x0000e20000200c00 */
[----:B------:R-:W-:-:S03]  /*1dc0*/  LEA.HI R32, R15, 0xffffff80, RZ, 0x8 ;  /* 0xffffff800f207811 */ /* 0x000fc600078f40ff */
[----:B------:R-:W-:Y:S01]  /*1dd0*/  FFMA.FTZ R33, R12, R33, RZ ;  /* 0x000000210c217223 */ /* 0x000fe200000100ff */
[----:B-1----:R-:W-:-:S03]  /*1de0*/  HADD2.F32 R44, -RZ, R44.H0_H0 ;  /* 0x2000002cff2c7230 */ /* 0x002fc60000004100 */
[----:B------:R1:W4:Y:S01]  /*1df0*/  I2F.F16 R26, R45 ;  /* 0x0000002d001a7306 */ /* 0x0003220000200c00 */
[----:B0-----:R-:W-:-:S04]  /*1e00*/  SHF.R.U32.HI R48, RZ, 0x10, R14 ;  /* 0x00000010ff307819 */ /* 0x001fc8000001160e */
[----:B------:R-:W-:Y:S01]  /*1e10*/  LOP3.LUT R48, R48, 0xff, RZ, 0xc0, !PT ;  /* 0x000000ff30307812 */ /* 0x000fe200078ec0ff */
[----:B---3--:R-:W-:Y:S02]  /*1e20*/  HADD2.F32 R43, -RZ, R43.H0_H0 ;  /* 0x2000002bff2b7230 */ /* 0x008fe40000004100 */
[----:B------:R-:W-:Y:S01]  /*1e30*/  I2F.F16 R42, R42 ;  /* 0x0000002a002a7306 */ /* 0x000fe20000200c00 */
[----:B-1----:R-:W-:-:S04]  /*1e40*/  SHF.R.U32.HI R45, RZ, 0x10, R15 ;  /* 0x00000010ff2d7819 */ /* 0x002fc8000001160f */
[----:B------:R-:W-:Y:S01]  /*1e50*/  LOP3.LUT R45, R45, 0xff, RZ, 0xc0, !PT ;  /* 0x000000ff2d2d7812 */ /* 0x000fe200078ec0ff */
[----:B----4-:R-:W-:Y:S02]  /*1e60*/  HADD2.F32 R26, -RZ, R26.H0_H0 ;  /* 0x2000001aff1a7230 */ /* 0x010fe40000004100 */
[----:B------:R-:W-:Y:S08]  /*1e70*/  I2F.F16 R41, R41 ;  /* 0x0000002900297306 */ /* 0x000ff00000200c00 */
[----:B------:R-:W0:Y:S08]  /*1e80*/  I2F.F16 R40, R40 ;  /* 0x0000002800287306 */ /* 0x000e300000200c00 */
[----:B------:R-:W-:Y:S08]  /*1e90*/  I2F.F16 R32, R32 ;  /* 0x0000002000207306 */ /* 0x000ff00000200c00 */
[----:B------:R-:W-:Y:S01]  /*1ea0*/  I2F.F16 R39, R39 ;  /* 0x0000002700277306 */ /* 0x000fe20000200c00 */
[----:B--2---:R-:W-:-:S02]  /*1eb0*/  LEA.HI R47, R17, 0xffffff80, RZ, 0x8 ;  /* 0xffffff80112f7811 */ /* 0x004fc400078f40ff */
[----:B------:R-:W-:-:S05]  /*1ec0*/  LEA.HI R38, R16, 0xffffff80, RZ, 0x8 ;  /* 0xffffff8010267811 */ /* 0x000fca00078f40ff */
[----:B------:R1:W-:Y:S08]  /*1ed0*/  I2F.F16 R35, R47 ;  /* 0x0000002f00237306 */ /* 0x0003f00000200c00 */
[----:B------:R-:W2:Y:S01]  /*1ee0*/  I2F.F16 R38, R38 ;  /* 0x0000002600267306 */ /* 0x000ea20000200c00 */
[----:B-1----:R-:W-:Y:S01]  /*1ef0*/  FFMA.FTZ R47, R13, R12, RZ ;  /* 0x0000000c0d2f7223 */ /* 0x002fe200000100ff */
[----:B------:R-:W-:Y:S01]  /*1f00*/  FFMA.FTZ R13, R12, R49, RZ ;  /* 0x000000310c0d7223 */ /* 0x000fe200000100ff */
[----:B------:R-:W-:Y:S01]  /*1f10*/  SHF.R.U32.HI R12, RZ, 0x8, R14 ;  /* 0x00000008ff0c7819 */ /* 0x000fe2000001160e */
[----:B0-----:R-:W-:-:S02]  /*1f20*/  HADD2.F32 R49, -RZ, R40.H0_H0 ;  /* 0x20000028ff317230 */ /* 0x001fc40000004100 */
[----:B------:R-:W-:Y:S01]  /*1f30*/  FFMA.FTZ R44, R44, R46, R47 ;  /* 0x0000002e2c2c7223 */ /* 0x000fe2000001002f */
[----:B------:R-:W-:Y:S01]  /*1f40*/  SHF.R.U32.HI R47, RZ, 0x8, R15 ;  /* 0x00000008ff2f7819 */ /* 0x000fe2000001160f */
[----:B------:R-:W-:Y:S01]  /*1f50*/  FFMA.FTZ R43, R46, R43, R13 ;  /* 0x0000002b2e2b7223 */ /* 0x000fe2000001000d */
[----:B------:R-:W-:Y:S02]  /*1f60*/  LOP3.LUT R12, R12, 0xff, RZ, 0xc0, !PT ;  /* 0x000000ff0c0c7812 */ /* 0x000fe400078ec0ff */
[----:B------:R-:W-:Y:S02]  /*1f70*/  LOP3.LUT R47, R47, 0xff, RZ, 0xc0, !PT ;  /* 0x000000ff2f2f7812 */ /* 0x000fe400078ec0ff */
[----:B------:R-:W-:Y:S02]  /*1f80*/  IADD3 R14, R12, -0x80, RZ ;  /* 0xffffff800c0e7810 */ /* 0x000fe40007ffe0ff */
[----:B------:R-:W-:Y:S01]  /*1f90*/  IADD3 R15, R47, -0x80, RZ ;  /* 0xffffff802f0f7810 */ /* 0x000fe20007ffe0ff */
[----:B--2---:R-:W-:Y:S01]  /*1fa0*/  HADD2.F32 R38, -RZ, R38.H0_H0 ;  /* 0x20000026ff267230 */ /* 0x004fe20000004100 */
[----:B------:R-:W-:-:S02]  /*1fb0*/  IADD3 R12, R48, -0x80, RZ ;  /* 0xffffff80300c7810 */ /* 0x000fc40007ffe0ff */
[----:B------:R-:W0:Y:S01]  /*1fc0*/  I2F.F16 R14, R14 ;  /* 0x0000000e000e7306 */ /* 0x000e220000200c00 */
[----:B------:R-:W-:Y:S02]  /*1fd0*/  IADD3 R47, R45, -0x80, RZ ;  /* 0xffffff802d2f7810 */ /* 0x000fe40007ffe0ff */
[----:B------:R-:W-:Y:S02]  /*1fe0*/  LOP3.LUT R45, R16, 0xff, RZ, 0xc0, !PT ;  /* 0x000000ff102d7812 */ /* 0x000fe400078ec0ff */
[----:B------:R-:W-:-:S03]  /*1ff0*/  SHF.R.U32.HI R40, RZ, 0x10, R17 ;  /* 0x00000010ff287819 */ /* 0x000fc60000011611 */
[----:B------:R-:W1:Y:S01]  /*2000*/  I2F.F16 R15, R15 ;  /* 0x0000000f000f7306 */ /* 0x000e620000200c00 */
[----:B------:R-:W-:-:S04]  /*2010*/  LOP3.LUT R40, R40, 0xff, RZ, 0xc0, !PT ;  /* 0x000000ff28287812 */ /* 0x000fc800078ec0ff */
[----:B------:R-:W-:Y:S01]  /*2020*/  IADD3 R40, R40, -0x80, RZ ;  /* 0xffffff8028287810 */ /* 0x000fe20007ffe0ff */
[----:B0-----:R-:W-:Y:S02]  /*2030*/  HADD2.F32 R48, -RZ, R14.H0_H0 ;  /* 0x2000000eff307230 */ /* 0x001fe40000004100 */
[----:B------:R-:W0:Y:S01]  /*2040*/  I2F.F16 R12, R12 ;  /* 0x0000000c000c7306 */ /* 0x000e220000200c00 */
[----:B------:R-:W-:Y:S02]  /*2050*/  IADD3 R14, R45, -0x80, RZ ;  /* 0xffffff802d0e7810 */ /* 0x000fe40007ffe0ff */
[----:B------:R-:W-:Y:S01]  /*2060*/  FFMA.FTZ R45, R46, R48, R25 ;  /* 0x000000302e2d7223 */ /* 0x000fe20000010019 */
[----:B------:R-:W-:Y:S01]  /*2070*/  LOP3.LUT R25, R17, 0xff, RZ, 0xc0, !PT ;  /* 0x000000ff11197812 */ /* 0x000fe200078ec0ff */
[----:B-1----:R-:W-:-:S03]  /*2080*/  HADD2.F32 R48, -RZ, R15.H0_H0 ;  /* 0x2000000fff307230 */ /* 0x002fc60000004100 */
[----:B------:R-:W1:Y:S01]  /*2090*/  I2F.F16 R13, R47 ;  /* 0x0000002f000d7306 */ /* 0x000e620000200c00 */
[----:B------:R-:W-:Y:S02]  /*20a0*/  IADD3 R15, R25, -0x80, RZ ;  /* 0xffffff80190f7810 */ /* 0x000fe40007ffe0ff */
[----:B------:R-:W-:Y:S01]  /*20b0*/  LOP3.LUT R25, R18, 0xff, RZ, 0xc0, !PT ;  /* 0x000000ff12197812 */ /* 0x000fe200078ec0ff */
[----:B------:R-:W-:Y:S01]  /*20c0*/  FFMA.FTZ R46, R46, R48, R33 ;  /* 0x000000302e2e7223 */ /* 0x000fe20000010021 */
[----:B------:R-:W-:Y:S02]  /*20d0*/  HADD2.F32 R48, -RZ, R27.H0_H0 ;  /* 0x2000001bff307230 */ /* 0x000fe40000004100 */
[----:B------:R-:W-:Y:S01]  /*20e0*/  HADD2.F32 R33, -RZ, R42.H0_H0 ;  /* 0x2000002aff217230 */ /* 0x000fe20000004100 */
[----:B------:R-:W-:Y:S01]  /*20f0*/  I2F.F16 R14, R14 ;  /* 0x0000000e000e7306 */ /* 0x000fe20000200c00 */
[----:B0-----:R-:W-:Y:S02]  /*2100*/  HADD2.F32 R42, -RZ, R12.H0_H0 ;  /* 0x2000000cff2a7230 */ /* 0x001fe40000004100 */
[C---:B------:R-:W-:Y:S01]  /*2110*/  FFMA.FTZ R43, R48.reuse, R26, R43 ;  /* 0x0000001a302b7223 */ /* 0x040fe2000001002b */
[----:B------:R-:W-:Y:S01]  /*2120*/  LOP3.LUT R26, R19, 0xff, RZ, 0xc0, !PT ;  /* 0x000000ff131a7812 */ /* 0x000fe200078ec0ff */
[----:B------:R-:W-:Y:S01]  /*2130*/  FFMA.FTZ R44, R33, R48, R44 ;  /* 0x00000030212c7223 */ /* 0x000fe2000001002c */
[----:B------:R-:W-:Y:S01]  /*2140*/  SHF.R.U32.HI R12, RZ, 0x8, R16 ;  /* 0x00000008ff0c7819 */ /* 0x000fe20000011610 */
[----:B------:R-:W-:Y:S01]  /*2150*/  FFMA.FTZ R42, R48, R42, R45 ;  /* 0x0000002a302a7223 */ /* 0x000fe2000001002d */
[----:B-1----:R-:W-:Y:S01]  /*2160*/  HADD2.F32 R13, -RZ, R13.H0_H0 ;  /* 0x2000000dff0d7230 */ /* 0x002fe20000004100 */
[----:B------:R-:W-:Y:S01]  /*2170*/  IADD3 R33, R26, -0x80, RZ ;  /* 0xffffff801a217810 */ /* 0x000fe20007ffe0ff */
[----:B------:R-:W0:Y:S01]  /*2180*/  I2F.F16 R15, R15 ;  /* 0x0000000f000f7306 */ /* 0x000e220000200c00 */
[----:B------:R-:W-:-:S02]  /*2190*/  LOP3.LUT R45, R12, 0xff, RZ, 0xc0, !PT ;  /* 0x000000ff0c2d7812 */ /* 0x000fc400078ec0ff */
[----:B------:R-:W-:Y:S01]  /*21a0*/  FFMA.FTZ R26, R48, R13, R46 ;  /* 0x0000000d301a7223 */ /* 0x000fe2000001002e */
[----:B------:R-:W-:Y:S01]  /*21b0*/  SHF.R.U32.HI R46, RZ, 0x10, R16 ;  /* 0x00000010ff2e7819 */ /* 0x000fe20000011610 */
[----:B------:R-:W1:Y:S01]  /*21c0*/  LDS.64 R12, [UR5+0x18] ;  /* 0x00001805ff0c7984 */ /* 0x000e620008000a00 */
[----:B------:R-:W-:Y:S01]  /*21d0*/  SHF.R.U32.HI R47, RZ, 0x8, R17 ;  /* 0x00000008ff2f7819 */ /* 0x000fe20000011611 */
[----:B------:R-:W-:Y:S01]  /*21e0*/  HADD2.F32 R48, -RZ, R41.H0_H0 ;  /* 0x20000029ff307230 */ /* 0x000fe20000004100 */
[----:B------:R-:W-:Y:S01]  /*21f0*/  LOP3.LUT R46, R46, 0xff, RZ, 0xc0, !PT ;  /* 0x000000ff2e2e7812 */ /* 0x000fe200078ec0ff */
[----:B------:R-:W-:Y:S01]  /*2200*/  I2F.F16 R33, R33 ;  /* 0x0000002100217306 */ /* 0x000fe20000200c00 */
[----:B------:R-:W-:Y:S02]  /*2210*/  SHF.R.U32.HI R41, RZ, 0x8, R18 ;  /* 0x00000008ff297819 */ /* 0x000fe40000011612 */
[----:B------:R-:W-:Y:S02]  /*2220*/  LOP3.LUT R47, R47, 0xff, RZ, 0xc0, !PT ;  /* 0x000000ff2f2f7812 */ /* 0x000fe400078ec0ff */
[----:B------:R-:W-:-:S02]  /*2230*/  IADD3 R46, R46, -0x80, RZ ;  /* 0xffffff802e2e7810 */ /* 0x000fc40007ffe0ff */
[----:B------:R-:W-:Y:S01]  /*2240*/  LOP3.LUT R41, R41, 0xff, RZ, 0xc0, !PT ;  /* 0x000000ff29297812 */ /* 0x000fe200078ec0ff */
[----:B------:R-:W2:Y:S01]  /*2250*/  I2F.F16 R40, R40 ;  /* 0x0000002800287306 */ /* 0x000ea20000200c00 */
[----:B------:R-:W-:Y:S01]  /*2260*/  IADD3 R16, R45, -0x80, RZ ;  /* 0xffffff802d107810 */ /* 0x000fe20007ffe0ff */
[----:B------:R-:W-:Y:S01]  /*2270*/  HADD2.F32 R45, -RZ, R27.H1_H1 ;  /* 0x3000001bff2d7230 */ /* 0x000fe20000004100 */
[----:B------:R-:W-:Y:S01]  /*2280*/  IADD3 R17, R47, -0x80, RZ ;  /* 0xffffff802f117810 */ /* 0x000fe20007ffe0ff */
[----:B------:R-:W-:Y:S01]  /*2290*/  HADD2.F32 R47, -RZ, R32.H0_H0 ;  /* 0x20000020ff2f7230 */ /* 0x000fe20000004100 */
[----:B------:R-:W-:Y:S02]  /*22a0*/  IADD3 R32, R41, -0x80, RZ ;  /* 0xffffff8029207810 */ /* 0x000fe40007ffe0ff */
[----:B------:R-:W-:Y:S01]  /*22b0*/  SHF.R.U32.HI R41, RZ, 0x8, R19 ;  /* 0x00000008ff297819 */ /* 0x000fe20000011613 */
[----:B------:R3:W4:Y:S01]  /*22c0*/  I2F.F16 R27, R46 ;  /* 0x0000002e001b7306 */ /* 0x0007220000200c00 */
[----:B------:R-:W-:Y:S01]  /*22d0*/  IADD3 R25, R25, -0x80, RZ ;  /* 0xffffff8019197810 */ /* 0x000fe20007ffe0ff */
[----:B------:R-:W-:Y:S01]  /*22e0*/  FFMA.FTZ R44, R49, R45, R44 ;  /* 0x0000002d312c7223 */ /* 0x000fe2000001002c */
[----:B------:R-:W-:Y:S01]  /*22f0*/  LOP3.LUT R41, R41, 0xff, RZ, 0xc0, !PT ;  /* 0x000000ff29297812 */ /* 0x000fe200078ec0ff */
[----:B------:R-:W-:Y:S01]  /*2300*/  FFMA.FTZ R43, R45, R48, R43 ;  /* 0x000000302d2b7223 */ /* 0x000fe2000001002b */
[----:B0-----:R-:W-:-:S02]  /*2310*/  HADD2.F32 R48, -RZ, R15.H0_H0 ;  /* 0x2000000fff307230 */ /* 0x001fc40000004100 */
[----:B--2---:R-:W-:Y:S01]  /*2320*/  HADD2.F32 R40, -RZ, R40.H0_H0 ;  /* 0x20000028ff287230 */ /* 0x004fe20000004100 */
[----:B------:R-:W0:Y:S01]  /*2330*/  I2F.F16 R25, R25 ;  /* 0x0000001900197306 */ /* 0x000e220000200c00 */
[----:B---3--:R-:W-:Y:S01]  /*2340*/  HADD2.F32 R46, -RZ, R39.H0_H0 ;  /* 0x20000027ff2e7230 */ /* 0x008fe20000004100 */
[----:B------:R-:W-:Y:S02]  /*2350*/  SHF.R.U32.HI R39, RZ, 0x10, R18 ;  /* 0x00000010ff277819 */ /* 0x000fe40000011612 */
[----:B------:R-:W-:Y:S02]  /*2360*/  LEA.HI R18, R18, 0xffffff80, RZ, 0x8 ;  /* 0xffffff8012127811 */ /* 0x000fe400078f40ff */
[C---:B------:R-:W-:Y:S01]  /*2370*/  FFMA.FTZ R42, R45.reuse, R46, R42 ;  /* 0x0000002e2d2a7223 */ /* 0x040fe2000001002a */
[----:B------:R-:W-:Y:S01]  /*2380*/  FFMA.FTZ R45, R45, R47, R26 ;  /* 0x0000002f2d2d7223 */ /* 0x000fe2000001001a */
[----:B------:R-:W-:Y:S01]  /*2390*/  SHF.R.U32.HI R46, RZ, 0x10, R19 ;  /* 0x00000010ff2e7819 */ /* 0x000fe20000011613 */
[----:B------:R-:W-:Y:S01]  /*23a0*/  HADD2.F32 R47, -RZ, R14.H0_H0 ;  /* 0x2000000eff2f7230 */ /* 0x000fe20000004100 */
[----:B------:R-:W2:Y:S01]  /*23b0*/  I2F.F16 R16, R16 ;  /* 0x0000001000107306 */ /* 0x000ea20000200c00 */
[----:B------:R-:W-:Y:S01]  /*23c0*/  IADD3 R14, R41, -0x80, RZ ;  /* 0xffffff80290e7810 */ /* 0x000fe20007ffe0ff */
[----:B-1----:R-:W-:Y:S01]  /*23d0*/  HADD2.F32 R15, -RZ, R13.H0_H0 ;  /* 0x2000000dff0f7230 */ /* 0x002fe20000004100 */
[----:B------:R-:W-:Y:S01]  /*23e0*/  LOP3.LUT R39, R39, 0xff, RZ, 0xc0, !PT ;  /* 0x000000ff27277812 */ /* 0x000fe200078ec0ff */
[----:B----4-:R-:W-:Y:S01]  /*23f0*/  HADD2.F32 R27, -RZ, R27.H0_H0 ;  /* 0x2000001bff1b7230 */ /* 0x010fe20000004100 */
[----:B------:R-:W-:Y:S01]  /*2400*/  LOP3.LUT R46, R46, 0xff, RZ, 0xc0, !PT ;  /* 0x000000ff2e2e7812 */ /* 0x000fe200078ec0ff */
[----:B------:R-:W-:Y:S01]  /*2410*/  HADD2.F32 R13, -RZ, R13.H1_H1 ;  /* 0x3000000dff0d7230 */ /* 0x000fe20000004100 */
[----:B------:R-:W-:Y:S01]  /*2420*/  IADD3 R26, R39, -0x80, RZ ;  /* 0xffffff80271a7810 */ /* 0x000fe20007ffe0ff */
[----:B------:R-:W1:Y:S01]  /*2430*/  I2F.F16 R17, R17 ;  /* 0x0000001100117306 */ /* 0x000e620000200c00 */
[----:B------:R-:W-:Y:S01]  /*2440*/  IADD3 R41, R46, -0x80, RZ ;  /* 0xffffff802e297810 */ /* 0x000fe20007ffe0ff */
[----:B------:R-:W-:Y:S01]  /*2450*/  HADD2.F32 R39, -RZ, R12.H0_H0 ;  /* 0x2000000cff277230 */ /* 0x000fe20000004100 */
[----:B------:R-:W-:Y:S01]  /*2460*/  LEA.HI R19, R19, 0xffffff80, RZ, 0x8 ;  /* 0xffffff8013137811 */ /* 0x000fe200078f40ff */
[----:B0-----:R-:W-:-:S02]  /*2470*/  HADD2.F32 R46, -RZ, R25.H0_H0 ;  /* 0x20000019ff2e7230 */ /* 0x001fc40000004100 */
[----:B------:R-:W-:Y:S02]  /*2480*/  HADD2.F32 R12, -RZ, R12.H1_H1 ;  /* 0x3000000cff0c7230 */ /* 0x000fe40000004100 */
[----:B------:R-:W-:Y:S01]  /*2490*/  FFMA.FTZ R44, R47, R39, R44 ;  /* 0x000000272f2c7223 */ /* 0x000fe2000001002c */
[----:B------:R-:W0:Y:S01]  /*24a0*/  I2F.F16 R32, R32 ;  /* 0x0000002000207306 */ /* 0x000e220000200c00 */
[----:B--2---:R-:W-:Y:S02]  /*24b0*/  HADD2.F32 R25, -RZ, R16.H0_H0 ;  /* 0x20000010ff197230 */ /* 0x004fe40000004100 */
[----:B------:R-:W-:Y:S01]  /*24c0*/  FFMA.FTZ R43, R39, R48, R43 ;  /* 0x00000030272b7223 */ /* 0x000fe2000001002b */
[----:B------:R-:W-:Y:S02]  /*24d0*/  HADD2.F32 R48, -RZ, R33.H0_H0 ;  /* 0x20000021ff307230 */ /* 0x000fe40000004100 */
[----:B------:R-:W-:Y:S01]  /*24e0*/  FFMA.FTZ R44, R25, R12, R44 ;  /* 0x0000000c192c7223 */ /* 0x000fe2000001002c */
[----:B-1----:R-:W-:Y:S01]  /*24f0*/  HADD2.F32 R16, -RZ, R17.H0_H0 ;  /* 0x20000011ff107230 */ /* 0x002fe20000004100 */
[----:B------:R-:W1:Y:S01]  /*2500*/  I2F.F16 R14, R14 ;  /* 0x0000000e000e7306 */ /* 0x000e620000200c00 */
[C---:B------:R-:W-:Y:S01]  /*2510*/  FFMA.FTZ R17, R39.reuse, R46, R42 ;  /* 0x0000002e27117223 */ /* 0x040fe2000001002a */
[----:B------:R-:W-:Y:S01]  /*2520*/  FFMA.FTZ R48, R39, R48, R45 ;  /* 0x0000003027307223 */ /* 0x000fe2000001002d */
[----:B------:R-:W-:Y:S01]  /*2530*/  FFMA.FTZ R27, R27, R15, R44 ;  /* 0x0000000f1b1b7223 */ /* 0x000fe2000001002c */
[----:B------:R-:W-:Y:S01]  /*2540*/  FFMA.FTZ R16, R12, R16, R43 ;  /* 0x000000100c107223 */ /* 0x000fe2000001002b */
[----:B0-----:R-:W-:-:S03]  /*2550*/  HADD2.F32 R32, -RZ, R32.H0_H0 ;  /* 0x20000020ff207230 */ /* 0x001fc60000004100 */
[----:B------:R-:W0:Y:S01]  /*2560*/  I2F.F16 R26, R26 ;  /* 0x0000001a001a7306 */ /* 0x000e220000200c00 */
[----:B------:R-:W-:Y:S01]  /*2570*/  FFMA.FTZ R16, R15, R40, R16 ;  /* 0x000000280f107223 */ /* 0x000fe20000010010 */
[----:B------:R-:W-:Y:S01]  /*2580*/  FFMA.FTZ R27, R38, R13, R27 ;  /* 0x0000000d261b7223 */ /* 0x000fe2000001001b */
[----:B------:R-:W-:Y:S01]  /*2590*/  FFMA.FTZ R32, R12, R32, R17 ;  /* 0x000000200c207223 */ /* 0x000fe20000010011 */
        /* <DEDUP_REMOVED lines=8> */
[----:B------:R-:W-:Y:S01]  /*2620*/  FFMA.FTZ R17, R15, R26, R32 ;  /* 0x0000001a0f117223 */ /* 0x000fe20000010020 */
[----:B-1----:R-:W-:-:S03]  /*2630*/  HADD2.F32 R41, -RZ, R41.H0_H0 ;  /* 0x20000029ff297230 */ /* 0x002fc60000004100 */
[----:B------:R-:W1:Y:S01]  /*2640*/  I2F.F16 R19, R19 ;  /* 0x0000001300137306 */ /* 0x000e620000200c00 */
[----:B------:R-:W-:Y:S01]  /*2650*/  FMUL.FTZ R27, R16, R27 ;  /* 0x0000001b101b7220 */ /* 0x000fe20000410000 */
[----:B------:R-:W-:Y:S01]  /*2660*/  FFMA.FTZ R48, R15, R41, R48 ;  /* 0x000000290f307223 */ /* 0x000fe20000010030 */
[----:B------:R-:W-:-:S03]  /*2670*/  HADD2.F32 R15, -RZ, R0.H1_H1 ;  /* 0x30000000ff0f7230 */ /* 0x000fc60000004100 */
[----:B------:R-:W-:Y:S01]  /*2680*/  F2FP.F16.F32.PACK_AB R27, RZ, R27 ;  /* 0x0000001bff1b723e */ /* 0x000fe200000000ff */
[----:B0-----:R-:W-:Y:S02]  /*2690*/  HADD2.F32 R18, -RZ, R18.H0_H0 ;  /* 0x20000012ff127230 */ /* 0x001fe40000004100 */
[----:B------:R-:W-:-:S03]  /*26a0*/  FMUL.FTZ R12, R15, R12 ;  /* 0x0000000c0f0c7220 */ /* 0x000fc60000410000 */
[C---:B------:R-:W-:Y:S01]  /*26b0*/  FFMA.FTZ R17, R13.reuse, R18, R17 ;  /* 0x000000120d117223 */ /* 0x040fe20000010011 */
[--C-:B------:R-:W-:Y:S02]  /*26c0*/  HADD2.F32 R18, -RZ, R34.reuse.H0_H0 ;  /* 0x20000022ff127230 */ /* 0x100fe40000004100 */
[----:B-1----:R-:W-:Y:S01]  /*26d0*/  HADD2.F32 R14, -RZ, R19.H0_H0 ;  /* 0x20000013ff0e7230 */ /* 0x002fe20000004100 */
[----:B------:R-:W-:Y:S01]  /*26e0*/  F2FP.F16.F32.PACK_AB R12, RZ, R12 ;  /* 0x0000000cff0c723e */ /* 0x000fe200000000ff */
[----:B------:R-:W-:Y:S02]  /*26f0*/  HADD2.F32 R19, -RZ, R34.H1_H1 ;  /* 0x30000022ff137230 */ /* 0x000fe40000004100 */
[----:B------:R-:W-:Y:S01]  /*2700*/  FMUL.FTZ R17, R18, R17 ;  /* 0x0000001112117220 */ /* 0x000fe20000410000 */
[----:B------:R-:W-:Y:S01]  /*2710*/  FFMA.FTZ R14, R13, R14, R48 ;  /* 0x0000000e0d0e7223 */ /* 0x000fe20000010030 */
[----:B------:R-:W-:-:S03]  /*2720*/  PRMT R27, R27, 0x5410, R12 ;  /* 0x000054101b1b7816 */ /* 0x000fc6000000000c */
[----:B------:R-:W-:Y:S01]  /*2730*/  F2FP.F16.F32.PACK_AB R17, RZ, R17 ;  /* 0x00000011ff11723e */ /* 0x000fe200000000ff */
[----:B------:R-:W-:Y:S02]  /*2740*/  FMUL.FTZ R14, R19, R14 ;  /* 0x0000000e130e7220 */ /* 0x000fe40000410000 */
[----:B------:R-:W-:-:S03]  /*2750*/  HFMA2.MMA R31, R27, 1, 1, R31 ;  /* 0x3c003c001b1f7835 */ /* 0x000fc6000000001f */
[----:B------:R-:W-:-:S04]  /*2760*/  F2FP.F16.F32.PACK_AB R14, RZ, R14 ;  /* 0x0000000eff0e723e */ /* 0x000fc800000000ff */
[----:B------:R-:W-:-:S05]  /*2770*/  PRMT R17, R17, 0x5410, R14 ;  /* 0x0000541011117816 */ /* 0x000fca000000000e */
[----:B------:R-:W-:-:S07]  /*2780*/  HADD2 R29, R17, R29 ;  /* 0x0000001d111d7230 */ /* 0x000fce0000000000 */
.L_x_4767:
[----:B------:R-:W-:Y:S01]  /*2790*/  IMAD.WIDE R36, R3, 0x8, R36 ;  /* 0x0000000803247825 */ /* 0x000fe200078e0224 */
[----:B------:R-:W-:Y:S06]  /*27a0*/  @P1 BRA `(.L_x_4768) ;  /* 0x0000000c000c1947 */ /* 0x000fec0003800000 */
[----:B-----5:R-:W2:Y:S01]  /*27b0*/  LDG.E.128.CONSTANT R12, desc[UR6][R36.64] ;  /* 0x00000006240c7981 */ /* 0x020ea2000c1e9d00 */
[----:B------:R-:W-:Y:S02]  /*27c0*/  LOP3.LUT R16, R4, 0xff, RZ, 0xc0, !PT ;  /* 0x000000ff04107812 */ /* 0x000fe400078ec0ff */
[----:B------:R-:W-:Y:S02]  /*27d0*/  LOP3.LUT R17, R5, 0xff, RZ, 0xc0, !PT ;  /* 0x000000ff05117812 */ /* 0x000fe400078ec0ff */
[----:B------:R-:W-:Y:S02]  /*27e0*/  IADD3 R16, R16, -0x80, RZ ;  /* 0xffffff8010107810 */ /* 0x000fe40007ffe0ff */
[----:B------:R-:W-:Y:S02]  /*27f0*/  IADD3 R17, R17, -0x80, RZ ;  /* 0xffffff8011117810 */ /* 0x000fe40007ffe0ff */
[----:B------:R1:W-:Y:S01]  /*2800*/  I2F.F16 R46, R16 ;  /* 0x00000010002e7306 */ /* 0x0003e20000200c00 */
[----:B------:R-:W-:-:S02]  /*2810*/  LOP3.LUT R19, R6, 0xff, RZ, 0xc0, !PT ;  /* 0x000000ff06137812 */ /* 0x000fc400078ec0ff */
[----:B0-----:R-:W-:Y:S02]  /*2820*/  LEA.HI R32, R4, 0xffffff80, RZ, 0x8 ;  /* 0xffffff8004207811 */ /* 0x001fe400078f40ff */
[----:B------:R-:W-:Y:S02]  /*2830*/  IADD3 R45, R19, -0x80, RZ ;  /* 0xffffff80132d7810 */ /* 0x000fe40007ffe0ff */
[----:B------:R-:W-:Y:S01]  /*2840*/  LOP3.LUT R19, R7, 0xff, RZ, 0xc0, !PT ;  /* 0x000000ff07137812 */ /* 0x000fe200078ec0ff */
[----:B------:R0:W3:Y:S01]  /*2850*/  I2F.F16 R40, R17 ;  /* 0x0000001100287306 */ /* 0x0000e20000200c00 */
[--C-:B-1----:R-:W-:Y:S02]  /*2860*/  SHF.R.U32.HI R16, RZ, 0x8, R4.reuse ;  /* 0x00000008ff107819 */ /* 0x102fe40000011604 */
[----:B------:R-:W-:Y:S02]  /*2870*/  SHF.R.U32.HI R4, RZ, 0x10, R4 ;  /* 0x00000010ff047819 */ /* 0x000fe40000011604 */
[----:B------:R-:W-:-:S02]  /*2880*/  LOP3.LUT R16, R16, 0xff, RZ, 0xc0, !PT ;  /* 0x000000ff10107812 */ /* 0x000fc400078ec0ff */
[----:B------:R-:W-:Y:S01]  /*2890*/  LOP3.LUT R4, R4, 0xff, RZ, 0xc0, !PT ;  /* 0x000000ff04047812 */ /* 0x000fe200078ec0ff */
[----:B------:R-:W-:Y:S01]  /*28a0*/  I2F.F16 R45, R45 ;  /* 0x0000002d002d7306 */ /* 0x000fe20000200c00 */
[----:B------:R-:W-:Y:S02]  /*28b0*/  IADD3 R44, R16, -0x80, RZ ;  /* 0xffffff80102c7810 */ /* 0x000fe40007ffe0ff */
[--C-:B------:R-:W-:Y:S02]  /*28c0*/  SHF.R.U32.HI R16, RZ, 0x8, R5.reuse ;  /* 0x00000008ff107819 */ /* 0x100fe40000011605 */
[----:B------:R-:W-:Y:S02]  /*28d0*/  LEA.HI R18, R5, 0xffffff80, RZ, 0x8 ;  /* 0xffffff8005127811 */ /* 0x000fe400078f40ff */
[----:B------:R-:W-:Y:S01]  /*28e0*/  LOP3.LUT R35, R16, 0xff, RZ, 0xc0, !PT ;  /* 0x000000ff10237812 */ /* 0x000fe200078ec0ff */
[----:B------:R-:W-:Y:S01]  /*28f0*/  I2F.F16 R44, R44 ;  /* 0x0000002c002c7306 */ /* 0x000fe20000200c00 */
[----:B0-----:R-:W0:Y:S01]  /*2900*/  LDS.64 R16, [UR5+0x20] ;  /* 0x00002005ff107984 */ /* 0x001e220008000a00 */
[----:B------:R-:W-:Y:S01]  /*2910*/  IADD3 R19, R19, -0x80, RZ ;  /* 0xffffff8013137810 */ /* 0x000fe20007ffe0ff */
[----:B---3--:R-:W-:Y:S01]  /*2920*/  HADD2.F32 R51, -RZ, R40.H0_H0 ;  /* 0x20000028ff337230 */ /* 0x008fe20000004100 */
[----:B------:R-:W-:-:S02]  /*2930*/  SHF.R.U32.HI R5, RZ, 0x10, R5 ;  /* 0x00000010ff057819 */ /* 0x000fc40000011605 */
[----:B------:R-:W-:Y:S02]  /*2940*/  IADD3 R4, R4, -0x80, RZ ;  /* 0xffffff8004047810 */ /* 0x000fe40007ffe0ff */
[----:B------:R-:W-:Y:S01]  /*2950*/  IADD3 R43, R35, -0x80, RZ ;  /* 0xffffff80232b7810 */ /* 0x000fe20007ffe0ff */
[----:B------:R-:W1:Y:S01]  /*2960*/  I2F.F16 R19, R19 ;  /* 0x0000001300137306 */ /* 0x000e620000200c00 */
[----:B------:R-:W-:Y:S02]  /*2970*/  LOP3.LUT R5, R5, 0xff, RZ, 0xc0, !PT ;  /* 0x000000ff05057812 */ /* 0x000fe400078ec0ff */
[----:B------:R-:W-:Y:S02]  /*2980*/  SHF.R.U32.HI R35, RZ, 0x8, R6 ;  /* 0x00000008ff237819 */ /* 0x000fe40000011606 */
[----:B------:R-:W-:Y:S02]  /*2990*/  IADD3 R5, R5, -0x80, RZ ;  /* 0xffffff8005057810 */ /* 0x000fe40007ffe0ff */
[----:B------:R-:W-:Y:S01]  /*29a0*/  LEA.HI R27, R7, 0xffffff80, RZ, 0x8 ;  /* 0xffffff80071b7811 */ /* 0x000fe200078f40ff */
[----:B------:R3:W-:Y:S01]  /*29b0*/  I2F.F16 R38, R4 ;  /* 0x0000000400267306 */ /* 0x0007e20000200c00 */
[----:B------:R-:W-:-:S02]  /*29c0*/  LOP3.LUT R39, R35, 0xff, RZ, 0xc0, !PT ;  /* 0x000000ff23277812 */ /* 0x000fc400078ec0ff */
[----:B------:R-:W-:Y:S02]  /*29d0*/  LEA.HI R33, R6, 0xffffff80, RZ, 0x8 ;  /* 0xffffff8006217811 */ /* 0x000fe400078f40ff */
[----:B------:R-:W-:Y:S01]  /*29e0*/  IADD3 R39, R39, -0x80, RZ ;  /* 0xffffff8027277810 */ /* 0x000fe20007ffe0ff */
[----:B-1----:R-:W-:Y:S02]  /*29f0*/  HADD2.F32 R19, -RZ, R19.H0_H0 ;  /* 0x20000013ff137230 */ /* 0x002fe40000004100 */
[----:B------:R-:W-:Y:S01]  /*2a00*/  I2F.F16 R43, R43 ;  /* 0x0000002b002b7306 */ /* 0x000fe20000200c00 */
[--C-:B---3--:R-:W-:Y:S02]  /*2a10*/  SHF.R.U32.HI R4, RZ, 0x8, R7.reuse ;  /* 0x00000008ff047819 */ /* 0x108fe40000011607 */
[----:B------:R-:W-:Y:S02]  /*2a20*/  SHF.R.U32.HI R7, RZ, 0x10, R7 ;  /* 0x00000010ff077819 */ /* 0x000fe40000011607 */
[----:B------:R-:W-:-:S02]  /*2a30*/  LOP3.LUT R4, R4, 0xff, RZ, 0xc0, !PT ;  /* 0x000000ff04047812 */ /* 0x000fc400078ec0ff */
[----:B------:R-:W-:Y:S01]  /*2a40*/  LOP3.LUT R7, R7, 0xff, RZ, 0xc0, !PT ;  /* 0x000000ff07077812 */ /* 0x000fe200078ec0ff */
[----:B------:R-:W-:Y:S01]  /*2a50*/  I2F.F16 R35, R5 ;  /* 0x0000000500237306 */ /* 0x000fe20000200c00 */
[----:B------:R-:W-:Y:S02]  /*2a60*/  IADD3 R41, R4, -0x80, RZ ;  /* 0xffffff8004297810 */ /* 0x000fe40007ffe0ff */
[----:B------:R-:W-:Y:S01]  /*2a70*/  IADD3 R50, R7, -0x80, RZ ;  /* 0xffffff8007327810 */ /* 0x000fe20007ffe0ff */
[----:B------:R-:W-:Y:S01]  /*2a80*/  HADD2.F32 R7, -RZ, R45.H0_H0 ;  /* 0x2000002dff077230 */ /* 0x000fe20000004100 */
[----:B------:R-:W-:-:S03]  /*2a90*/  SHF.R.U32.HI R6, RZ, 0x10, R6 ;  /* 0x00000010ff067819 */ /* 0x000fc60000011606 */
[----:B------:R-:W-:Y:S01]  /*2aa0*/  I2F.F16 R42, R39 ;  /* 0x00000027002a7306 */ /* 0x000fe20000200c00 */
[----:B0-----:R-:W-:Y:S01]  /*2ab0*/  HADD2.F32 R4, -RZ, R16.H0_H0 ;  /* 0x20000010ff047230 */ /* 0x001fe20000004100 */
[----:B------:R-:W-:-:S04]  /*2ac0*/  LOP3.LUT R6, R6, 0xff, RZ, 0xc0, !PT ;  /* 0x000000ff06067812 */ /* 0x000fc800078ec0ff */
[----:B------:R-:W-:Y:S01]  /*2ad0*/  FFMA.FTZ R45, R4, R51, RZ ;  /* 0x00000033042d7223 */ /* 0x000fe200000100ff */
[----:B------:R-:W-:Y:S01]  /*2ae0*/  IADD3 R6, R6, -0x80, RZ ;  /* 0xffffff8006067810 */ /* 0x000fe20007ffe0ff */
[----:B------:R-:W-:Y:S08]  /*2af0*/  I2F.F16 R41, R41 ;  /* 0x0000002900297306 */ /* 0x000ff00000200c00 */
[----:B------:R-:W-:Y:S08]  /*2b00*/  I2F.F16 R39, R50 ;  /* 0x0000003200277306 */ /* 0x000ff00000200c00 */
[----:B------:R-:W-:Y:S08]  /*2b10*/  I2F.F16 R32, R32 ;  /* 0x0000002000207306 */ /* 0x000ff00000200c00 */
[----:B------:R-:W0:Y:S08]  /*2b20*/  I2F.F16 R6, R6 ;  /* 0x0000000600067306 */ /* 0x000e300000200c00 */
[----:B------:R-:W1:Y:S01]  /*2b30*/  I2F.F16 R18, R18 ;  /* 0x0000001200127306 */ /* 0x000e620000200c00 */
[----:B0-----:R-:W-:-:S07]  /*2b40*/  HADD2.F32 R50, -RZ, R6.H0_H0 ;  /* 0x20000006ff327230 */ /* 0x001fce0000004100 */
[----:B------:R-:W-:Y:S08]  /*2b50*/  I2F.F16 R27, R27 ;  /* 0x0000001b001b7306 */ /* 0x000ff00000200c00 */
[----:B------:R-:W0:Y:S01]  /*2b60*/  I2F.F16 R33, R33 ;  /* 0x0000002100217306 */ /* 0x000e220000200c00 */
[----:B--2---:R-:W-:Y:S02]  /*2b70*/  LOP3.LUT R5, R12, 0xff, RZ, 0xc0, !PT ;  /* 0x000000ff0c057812 */ /* 0x004fe400078ec0ff */
[----:B------:R-:W-:-:S02]  /*2b80*/  LOP3.LUT R48, R13, 0xff, RZ, 0xc0, !PT ;  /* 0x000000ff0d307812 */ /* 0x000fc400078ec0ff */
[----:B------:R-:W-:Y:S01]  /*2b90*/  IADD3 R49, R5, -0x80, RZ ;  /* 0xffffff8005317810 */ /* 0x000fe20007ffe0ff */
[----:B------:R-:W-:Y:S02]  /*2ba0*/  HADD2.F32 R5, -RZ, R46.H0_H0 ;  /* 0x2000002eff057230 */ /* 0x000fe40000004100 */
[C---:B------:R-:W-:Y:S01]  /*2bb0*/  FFMA.FTZ R46, R4.reuse, R19, RZ ;  /* 0x00000013042e7223 */ /* 0x040fe200000100ff */
[----:B------:R-:W-:Y:S01]  /*2bc0*/  HADD2.F32 R19, -RZ, R43.H0_H0 ;  /* 0x2000002bff137230 */ /* 0x000fe20000004100 */
[----:B------:R-:W-:Y:S01]  /*2bd0*/  SHF.R.U32.HI R43, RZ, 0x8, R12 ;  /* 0x00000008ff2b7819 */ /* 0x000fe2000001160c */
[----:B------:R-:W2:Y:S01]  /*2be0*/  I2F.F16 R40, R49 ;  /* 0x0000003100287306 */ /* 0x000ea20000200c00 */
[----:B------:R-:W-:Y:S01]  /*2bf0*/  FFMA.FTZ R47, R5, R4, RZ ;  /* 0x00000004052f7223 */ /* 0x000fe200000100ff */
[----:B------:R-:W-:Y:S01]  /*2c00*/  FFMA.FTZ R5, R4, R7, RZ ;  /* 0x0000000704057223 */ /* 0x000fe200000100ff */
[----:B------:R-:W-:Y:S01]  /*2c10*/  IADD3 R7, R48, -0x80, RZ ;  /* 0xffffff8030077810 */ /* 0x000fe20007ffe0ff */
[----:B------:R-:W-:Y:S01]  /*2c20*/  HADD2.F32 R48, -RZ, R16.H1_H1 ;  /* 0x30000010ff307230 */ /* 0x000fe20000004100 */
[----:B------:R-:W-:Y:S01]  /*2c30*/  LOP3.LUT R43, R43, 0xff, RZ, 0xc0, !PT ;  /* 0x000000ff2b2b7812 */ /* 0x000fe200078ec0ff */
[----:B------:R-:W-:Y:S01]  /*2c40*/  HADD2.F32 R4, -RZ, R44.H0_H0 ;  /* 0x2000002cff047230 */ /* 0x000fe20000004100 */
[----:B------:R-:W-:-:S02]  /*2c50*/  LOP3.LUT R44, R15, 0xff, RZ, 0xc0, !PT ;  /* 0x000000ff0f2c7812 */ /* 0x000fc400078ec0ff */
[----:B------:R-:W-:Y:S01]  /*2c60*/  FFMA.FTZ R19, R48, R19, R45 ;  /* 0x0000001330137223 */ /* 0x000fe2000001002d */
[----:B------:R-:W-:Y:S02]  /*2c70*/  HADD2.F32 R45, -RZ, R42.H0_H0 ;  /* 0x2000002aff2d7230 */ /* 0x000fe40000004100 */
[----:B------:R-:W-:Y:S01]  /*2c80*/  FFMA.FTZ R4, R4, R48, R47 ;  /* 0x0000003004047223 */ /* 0x000fe2000001002f */
[----:B------:R-:W-:Y:S01]  /*2c90*/  HADD2.F32 R47, -RZ, R41.H0_H0 ;  /* 0x20000029ff2f7230 */ /* 0x000fe20000004100 */
[----:B------:R-:W-:Y:S01]  /*2ca0*/  LEA.HI R26, R12, 0xffffff80, RZ, 0x8 ;  /* 0xffffff800c1a7811 */ /* 0x000fe200078f40ff */
[----:B------:R-:W3:Y:S01]  /*2cb0*/  I2F.F16 R7, R7 ;  /* 0x0000000700077306 */ /* 0x000ee20000200c00 */
[C---:B------:R-:W-:Y:S01]  /*2cc0*/  FFMA.FTZ R41, R48.reuse, R45, R5 ;  /* 0x0000002d30297223 */ /* 0x040fe20000010005 */
[----:B------:R-:W-:Y:S01]  /*2cd0*/  SHF.R.U32.HI R5, RZ, 0x10, R12 ;  /* 0x00000010ff057819 */ /* 0x000fe2000001160c */
[----:B------:R-:W-:Y:S01]  /*2ce0*/  FFMA.FTZ R46, R48, R47, R46 ;  /* 0x0000002f302e7223 */ /* 0x000fe2000001002e */
[----:B------:R-:W-:Y:S01]  /*2cf0*/  IADD3 R12, R43, -0x80, RZ ;  /* 0xffffff802b0c7810 */ /* 0x000fe20007ffe0ff */
[----:B------:R-:W-:Y:S01]  /*2d00*/  HADD2.F32 R43, -RZ, R17.H0_H0 ;  /* 0x20000011ff2b7230 */ /* 0x000fe20000004100 */
[----:B------:R-:W-:Y:S01]  /*2d10*/  IADD3 R44, R44, -0x80, RZ ;  /* 0xffffff802c2c7810 */ /* 0x000fe20007ffe0ff */
[----:B------:R-:W-:Y:S01]  /*2d20*/  HADD2.F32 R47, -RZ, R38.H0_H0 ;  /* 0x20000026ff2f7230 */ /* 0x000fe20000004100 */
[----:B------:R-:W-:Y:S01]  /*2d30*/  LOP3.LUT R5, R5, 0xff, RZ, 0xc0, !PT ;  /* 0x000000ff05057812 */ /* 0x000fe200078ec0ff */
[----:B------:R-:W-:Y:S01]  /*2d40*/  HADD2.F32 R48, -RZ, R35.H0_H0 ;  /* 0x20000023ff307230 */ /* 0x000fe20000004100 */
[----:B------:R4:W3:Y:S01]  /*2d50*/  I2F.F16 R42, R44 ;  /* 0x0000002c002a7306 */ /* 0x0008e20000200c00 */
[----:B------:R-:W-:Y:S01]  /*2d60*/  SHF.R.U32.HI R35, RZ, 0x8, R14 ;  /* 0x00000008ff237819 */ /* 0x000fe2000001160e */
[----:B------:R-:W-:Y:S01]  /*2d70*/  FFMA.FTZ R41, R43, R50, R41 ;  /* 0x000000322b297223 */ /* 0x000fe20000010029 */
[----:B------:R-:W-:Y:S01]  /*2d80*/  IADD3 R38, R5, -0x80, RZ ;  /* 0xffffff8005267810 */ /* 0x000fe20007ffe0ff */
[----:B------:R-:W-:Y:S01]  /*2d90*/  FFMA.FTZ R19, R43, R48, R19 ;  /* 0x000000302b137223 */ /* 0x000fe20000010013 */
[----:B------:R-:W-:Y:S01]  /*2da0*/  HADD2.F32 R48, -RZ, R17.H1_H1 ;  /* 0x30000011ff307230 */ /* 0x000fe20000004100 */
[----:B------:R-:W-:-:S02]  /*2db0*/  LOP3.LUT R35, R35, 0xff, RZ, 0xc0, !PT ;  /* 0x000000ff23237812 */ /* 0x000fc400078ec0ff */
[----:B------:R-:W-:Y:S01]  /*2dc0*/  SHF.R.U32.HI R45, RZ, 0x8, R13 ;  /* 0x00000008ff2d7819 */ /* 0x000fe2000001160d */
[----:B----4-:R-:W-:Y:S01]  /*2dd0*/  FFMA.FTZ R44, R47, R43, R4 ;  /* 0x0000002b2f2c7223 */ /* 0x010fe20000010004 */
[----:B------:R-:W-:Y:S01]  /*2de0*/  HADD2.F32 R47, -RZ, R39.H0_H0 ;  /* 0x20000027ff2f7230 */ /* 0x000fe20000004100 */
[----:B------:R-:W4:Y:S01]  /*2df0*/  LDS.64 R4, [UR5+0x28] ;  /* 0x00002805ff047984 */ /* 0x000f220008000a00 */
[----:B------:R-:W-:Y:S01]  /*2e00*/  HADD2.F32 R39, -RZ, R32.H0_H0 ;  /* 0x20000020ff277230 */ /* 0x000fe20000004100 */
[----:B------:R-:W-:Y:S01]  /*2e10*/  SHF.R.U32.HI R32, RZ, 0x10, R14 ;  /* 0x00000010ff207819 */ /* 0x000fe2000001160e */
[----:B------:R-:W-:Y:S01]  /*2e20*/  I2F.F16 R12, R12 ;  /* 0x0000000c000c7306 */ /* 0x000fe20000200c00 */
[----:B------:R-:W-:Y:S01]  /*2e30*/  IADD3 R17, R35, -0x80, RZ ;  /* 0xffffff8023117810 */ /* 0x000fe20007ffe0ff */
[----:B------:R-:W-:Y:S01]  /*2e40*/  FFMA.FTZ R43, R43, R47, R46 ;  /* 0x0000002f2b2b7223 */ /* 0x000fe2000001002e */
[----:B------:R-:W-:Y:S01]  /*2e50*/  LOP3.LUT R32, R32, 0xff, RZ, 0xc0, !PT ;  /* 0x000000ff20207812 */ /* 0x000fe200078ec0ff */
[----:B------:R-:W-:Y:S01]  /*2e60*/  FFMA.FTZ R44, R39, R48, R44 ;  /* 0x00000030272c7223 */ /* 0x000fe2000001002c */
[----:B------:R-:W-:Y:S01]  /*2e70*/  LEA.HI R25, R13, 0xffffff80, RZ, 0x8 ;  /* 0xffffff800d197811 */ /* 0x000fe200078f40ff */
[----:B-1----:R-:W-:Y:S01]  /*2e80*/  HADD2.F32 R39, -RZ, R18.H0_H0 ;  /* 0x20000012ff277230 */ /* 0x002fe20000004100 */
[----:B------:R-:W-:Y:S01]  /*2e90*/  LOP3.LUT R16, R14, 0xff, RZ, 0xc0, !PT ;  /* 0x000000ff0e107812 */ /* 0x000fe200078ec0ff */
[----:B0-----:R-:W-:Y:S01]  /*2ea0*/  HADD2.F32 R46, -RZ, R33.H0_H0 ;  /* 0x20000021ff2e7230 */ /* 0x001fe20000004100 */
[----:B------:R-:W-:Y:S01]  /*2eb0*/  SHF.R.U32.HI R35, RZ, 0x8, R15 ;  /* 0x00000008ff237819 */ /* 0x000fe2000001160f */
[----:B------:R-:W-:Y:S01]  /*2ec0*/  I2F.F16 R17, R17 ;  /* 0x0000001100117306 */ /* 0x000fe20000200c00 */
[----:B------:R-:W-:Y:S01]  /*2ed0*/  SHF.R.U32.HI R13, RZ, 0x10, R13 ;  /* 0x00000010ff0d7819 */ /* 0x000fe2000001160d */
[----:B------:R-:W-:Y:S01]  /*2ee0*/  FFMA.FTZ R19, R48, R39, R19 ;  /* 0x0000002730137223 */ /* 0x000fe20000010013 */
[----:B------:R-:W-:Y:S01]  /*2ef0*/  IADD3 R18, R32, -0x80, RZ ;  /* 0xffffff8020127810 */ /* 0x000fe20007ffe0ff */
[----:B------:R-:W-:Y:S01]  /*2f00*/  HADD2.F32 R32, -RZ, R27.H0_H0 ;  /* 0x2000001bff207230 */ /* 0x000fe20000004100 */
[----:B------:R-:W-:Y:S01]  /*2f10*/  LOP3.LUT R45, R45, 0xff, RZ, 0xc0, !PT ;  /* 0x000000ff2d2d7812 */ /* 0x000fe200078ec0ff */
[----:B--2---:R-:W-:Y:S01]  /*2f20*/  HADD2.F32 R39, -RZ, R40.H0_H0 ;  /* 0x20000028ff277230 */ /* 0x004fe20000004100 */
[----:B------:R-:W-:Y:S01]  /*2f30*/  IADD3 R16, R16, -0x80, RZ ;  /* 0xffffff8010107810 */ /* 0x000fe20007ffe0ff */
[----:B---3--:R-:W-:Y:S01]  /*2f40*/  HADD2.F32 R40, -RZ, R7.H0_H0 ;  /* 0x20000007ff287230 */ /* 0x008fe20000004100 */
[----:B------:R-:W-:Y:S01]  /*2f50*/  LOP3.LUT R35, R35, 0xff, RZ, 0xc0, !PT ;  /* 0x000000ff23237812 */ /* 0x000fe200078ec0ff */
[C---:B------:R-:W-:Y:S01]  /*2f60*/  FFMA.FTZ R43, R48.reuse, R32, R43 ;  /* 0x00000020302b7223 */ /* 0x040fe2000001002b */
[----:B------:R-:W-:Y:S01]  /*2f70*/  LOP3.LUT R13, R13, 0xff, RZ, 0xc0, !PT ;  /* 0x000000ff0d0d7812 */ /* 0x000fe200078ec0ff */
[----:B------:R-:W-:Y:S01]  /*2f80*/  I2F.F16 R38, R38 ;  /* 0x0000002600267306 */ /* 0x000fe20000200c00 */
[----:B------:R-:W-:Y:S01]  /*2f90*/  IADD3 R45, R45, -0x80, RZ ;  /* 0xffffff802d2d7810 */ /* 0x000fe20007ffe0ff */
[----:B------:R-:W-:Y:S01]  /*2fa0*/  HADD2.F32 R42, -RZ, R42.H0_H0 ;  /* 0x2000002aff2a7230 */ /* 0x000fe20000004100 */
[----:B------:R-:W-:Y:S01]  /*2fb0*/  IADD3 R27, R35, -0x80, RZ ;  /* 0xffffff80231b7810 */ /* 0x000fe20007ffe0ff */
[----:B------:R-:W-:Y:S01]  /*2fc0*/  FFMA.FTZ R41, R48, R46, R41 ;  /* 0x0000002e30297223 */ /* 0x000fe20000010029 */
[----:B------:R-:W-:-:S02]  /*2fd0*/  IADD3 R13, R13, -0x80, RZ ;  /* 0xffffff800d0d7810 */ /* 0x000fc40007ffe0ff */
[----:B------:R-:W-:Y:S01]  /*2fe0*/  SHF.R.U32.HI R32, RZ, 0x10, R15 ;  /* 0x00000010ff207819 */ /* 0x000fe2000001160f */
[----:B------:R-:W0:Y:S01]  /*2ff0*/  I2F.F16 R16, R16 ;  /* 0x0000001000107306 */ /* 0x000e220000200c00 */
[----:B------:R-:W-:Y:S02]  /*3000*/  LEA.HI R14, R14, 0xffffff80, RZ, 0x8 ;  /* 0xffffff800e0e7811 */ /* 0x000fe400078f40ff */
[----:B------:R-:W-:Y:S02]  /*3010*/  LOP3.LUT R33, R32, 0xff, RZ, 0xc0, !PT ;  /* 0x000000ff20217812 */ /* 0x000fe400078ec0ff */
[----:B------:R-:W-:Y:S01]  /*3020*/  LEA.HI R15, R15, 0xffffff80, RZ, 0x8 ;  /* 0xffffff800f0f7811 */ /* 0x000fe200078f40ff */
[--C-:B----4-:R-:W-:Y:S02]  /*3030*/  HADD2.F32 R32, -RZ, R4.reuse.H0_H0 ;  /* 0x20000004ff207230 */ /* 0x110fe40000004100 */
[----:B------:R1:W2:Y:S01]  /*3040*/  I2F.F16 R6, R45 ;  /* 0x0000002d00067306 */ /* 0x0002a20000200c00 */
[----:B------:R-:W-:Y:S01]  /*3050*/  IADD3 R35, R33, -0x80, RZ ;  /* 0xffffff8021237810 */ /* 0x000fe20007ffe0ff */
[----:B------:R-:W-:-:S02]  /*3060*/  HADD2.F32 R4, -RZ, R4.H1_H1 ;  /* 0x30000004ff047230 */ /* 0x000fc40000004100 */
[----:B------:R-:W-:Y:S01]  /*3070*/  FFMA.FTZ R44, R39, R32, R44 ;  /* 0x00000020272c7223 */ /* 0x000fe2000001002c */
[--C-:B------:R-:W-:Y:S02]  /*3080*/  HADD2.F32 R33, -RZ, R5.reuse.H0_H0 ;  /* 0x20000005ff217230 */ /* 0x100fe40000004100 */
[C---:B------:R-:W-:Y:S01]  /*3090*/  FFMA.FTZ R42, R32.reuse, R42, R43 ;  /* 0x0000002a202a7223 */ /* 0x040fe2000001002b */
[----:B0-----:R-:W-:Y:S01]  /*30a0*/  HADD2.F32 R16, -RZ, R16.H0_H0 ;  /* 0x20000010ff107230 */ /* 0x001fe20000004100 */
[----:B------:R-:W0:Y:S01]  /*30b0*/  I2F.F16 R27, R27 ;  /* 0x0000001b001b7306 */ /* 0x000e220000200c00 */
[C---:B-1----:R-:W-:Y:S01]  /*30c0*/  FFMA.FTZ R45, R32.reuse, R40, R19 ;  /* 0x00000028202d7223 */ /* 0x042fe20000010013 */
[----:B------:R-:W-:Y:S02]  /*30d0*/  HADD2.F32 R19, -RZ, R12.H0_H0 ;  /* 0x2000000cff137230 */ /* 0x000fe40000004100 */
[----:B------:R-:W-:Y:S01]  /*30e0*/  FFMA.FTZ R41, R32, R16, R41 ;  /* 0x0000001020297223 */ /* 0x000fe20000010029 */
[----:B------:R-:W-:-:S02]  /*30f0*/  HADD2.F32 R5, -RZ, R5.H1_H1 ;  /* 0x30000005ff057230 */ /* 0x000fc40000004100 */
[----:B--2---:R-:W-:Y:S01]  /*3100*/  HADD2.F32 R39, -RZ, R6.H0_H0 ;  /* 0x20000006ff277230 */ /* 0x004fe20000004100 */
[----:B------:R-:W1:Y:S01]  /*3110*/  I2F.F16 R13, R13 ;  /* 0x0000000d000d7306 */ /* 0x000e620000200c00 */
[----:B------:R-:W-:Y:S01]  /*3120*/  FFMA.FTZ R44, R19, R4, R44 ;  /* 0x00000004132c7223 */ /* 0x000fe2000001002c */
[----:B------:R-:W-:Y:S02]  /*3130*/  HADD2.F32 R19, -RZ, R17.H0_H0 ;  /* 0x20000011ff137230 */ /* 0x000fe40000004100 */
[C---:B------:R-:W-:Y:S01]  /*3140*/  FFMA.FTZ R6, R4.reuse, R39, R45 ;  /* 0x0000002704067223 */ /* 0x040fe2000001002d */
[----:B------:R-:W-:Y:S02]  /*3150*/  HADD2.F32 R17, -RZ, R38.H0_H0 ;  /* 0x20000026ff117230 */ /* 0x000fe40000004100 */
[----:B0-----:R-:W-:Y:S01]  /*3160*/  HADD2.F32 R27, -RZ, R27.H0_H0 ;  /* 0x2000001bff1b7230 */ /* 0x001fe20000004100 */
[----:B------:R-:W0:Y:S01]  /*3170*/  I2F.F16 R25, R25 ;  /* 0x0000001900197306 */ /* 0x000e220000200c00 */
[----:B------:R-:W-:Y:S01]  /*3180*/  FFMA.FTZ R12, R4, R19, R41 ;  /* 0x00000013040c7223 */ /* 0x000fe20000010029 */
[----:B------:R-:W-:-:S02]  /*3190*/  FFMA.FTZ R17, R17, R33, R44 ;  /* 0x0000002111117223 */ /* 0x000fc4000001002c */
        /* <DEDUP_REMOVED lines=9> */
[----:B0-----:R-:W-:-:S07]  /*3230*/  HADD2.F32 R13, -RZ, R7.H0_H0 ;  /* 0x20000007ff0d7230 */ /* 0x001fce0000004100 */
[----:B------:R-:W0:Y:S01]  /*3240*/  I2F.F16 R14, R14 ;  /* 0x0000000e000e7306 */ /* 0x000e220000200c00 */
[C---:B------:R-:W-:Y:S01]  /*3250*/  FFMA.FTZ R7, R33.reuse, R18, R12 ;  /* 0x0000001221077223 */ /* 0x040fe2000001000c */
[--C-:B------:R-:W-:Y:S02]  /*3260*/  HADD2.F32 R12, -RZ, R0.reuse.H0_H0 ;  /* 0x20000000ff0c7230 */ /* 0x100fe40000004100 */
[----:B------:R-:W-:Y:S01]  /*3270*/  FFMA.FTZ R42, R33, R13, R42 ;  /* 0x0000000d212a7223 */ /* 0x000fe2000001002a */
[----:B------:R-:W-:Y:S02]  /*3280*/  HADD2.F32 R13, -RZ, R0.H1_H1 ;  /* 0x30000000ff0d7230 */ /* 0x000fe40000004100 */
[----:B-1----:R-:W-:Y:S01]  /*3290*/  HADD2.F32 R26, -RZ, R26.H0_H0 ;  /* 0x2000001aff1a7230 */ /* 0x002fe20000004100 */
[----:B------:R-:W1:Y:S02]  /*32a0*/  I2F.F16 R15, R15 ;  /* 0x0000000f000f7306 */ /* 0x000e640000200c00 */
[----:B------:R-:W-:-:S02]  /*32b0*/  FMUL.FTZ R4, R13, R4 ;  /* 0x000000040d047220 */ /* 0x000fc40000410000 */
[----:B------:R-:W-:Y:S01]  /*32c0*/  FFMA.FTZ R17, R26, R5, R17 ;  /* 0x000000051a117223 */ /* 0x000fe20000010011 */
[----:B0-----:R-:W-:-:S03]  /*32d0*/  HADD2.F32 R14, -RZ, R14.H0_H0 ;  /* 0x2000000eff0e7230 */ /* 0x001fc60000004100 */
[----:B------:R-:W-:Y:S01]  /*32e0*/  FMUL.FTZ R17, R12, R17 ;  /* 0x000000110c117220 */ /* 0x000fe20000410000 */
[----:B------:R-:W-:Y:S01]  /*32f0*/  F2FP.F16.F32.PACK_AB R4, RZ, R4 ;  /* 0x00000004ff04723e */ /* 0x000fe200000000ff */
[----:B------:R-:W-:Y:S01]  /*3300*/  FFMA.FTZ R7, R5, R14, R7 ;  /* 0x0000000e05077223 */ /* 0x000fe20000010007 */
[--C-:B------:R-:W-:Y:S02]  /*3310*/  HADD2.F32 R14, -RZ, R34.reuse.H0_H0 ;  /* 0x20000022ff0e7230 */ /* 0x100fe40000004100 */
[----:B------:R-:W-:Y:S01]  /*3320*/  F2FP.F16.F32.PACK_AB R17, RZ, R17 ;  /* 0x00000011ff11723e */ /* 0x000fe200000000ff */
[----:B-1----:R-:W-:Y:S02]  /*3330*/  HADD2.F32 R6, -RZ, R15.H0_H0 ;  /* 0x2000000fff067230 */ /* 0x002fe40000004100 */
[----:B------:R-:W-:Y:S02]  /*3340*/  HADD2.F32 R15, -RZ, R34.H1_H1 ;  /* 0x30000022ff0f7230 */ /* 0x000fe40000004100 */
        /* <DEDUP_REMOVED lines=9> */
.L_x_4768:
[----:B-----5:R-:W-:Y:S01]  /*33e0*/  @!P0 IADD3 R30, R24, R21, RZ ;  /* 0x00000015181e8210 */ /* 0x020fe20007ffe0ff */
        /* <DEDUP_REMOVED lines=11> */
[----:B------:R-:W-:Y:S01]  /*34a0*/  IADD3 R41, R15, -0x80, RZ ;  /* 0xffffff800f297810 */ /* 0x000fe20007ffe0ff */
[----:B------:R3:W4:Y:S01]  /*34b0*/  I2F.F16 R39, R13 ;  /* 0x0000000d00277306 */ /* 0x0007220000200c00 */
[--C-:B-1----:R-:W-:Y:S02]  /*34c0*/  SHF.R.U32.HI R12, RZ, 0x8, R8.reuse ;  /* 0x00000008ff0c7819 */ /* 0x102fe40000011608 */
[----:B------:R-:W-:Y:S02]  /*34d0*/  SHF.R.U32.HI R8, RZ, 0x10, R8 ;  /* 0x00000010ff087819 */ /* 0x000fe40000011608 */
[----:B------:R-:W-:-:S02]  /*34e0*/  LOP3.LUT R12, R12, 0xff, RZ, 0xc0, !PT ;  /* 0x000000ff0c0c7812 */ /* 0x000fc400078ec0ff */
[----:B------:R-:W-:Y:S01]  /*34f0*/  LOP3.LUT R8, R8, 0xff, RZ, 0xc0, !PT ;  /* 0x000000ff08087812 */ /* 0x000fe200078ec0ff */
[----:B------:R-:W-:Y:S01]  /*3500*/  I2F.F16 R41, R41 ;  /* 0x0000002900297306 */ /* 0x000fe20000200c00 */
[----:B---3--:R-:W-:Y:S02]  /*3510*/  SHF.R.U32.HI R13, RZ, 0x8, R9 ;  /* 0x00000008ff0d7819 */ /* 0x008fe40000011609 */
[----:B------:R-:W-:Y:S02]  /*3520*/  IADD3 R12, R12, -0x80, RZ ;  /* 0xffffff800c0c7810 */ /* 0x000fe40007ffe0ff */
[----:B------:R-:W-:Y:S02]  /*3530*/  LOP3.LUT R13, R13, 0xff, RZ, 0xc0, !PT ;  /* 0x000000ff0d0d7812 */ /* 0x000fe400078ec0ff */
[----:B------:R-:W-:Y:S01]  /*3540*/  LOP3.LUT R15, R11, 0xff, RZ, 0xc0, !PT ;  /* 0x000000ff0b0f7812 */ /* 0x000fe200078ec0ff */
[----:B------:R1:W-:Y:S01]  /*3550*/  I2F.F16 R27, R12 ;  /* 0x0000000c001b7306 */ /* 0x0003e20000200c00 */
[----:B------:R-:W-:Y:S01]  /*3560*/  IADD3 R38, R13, -0x80, RZ ;  /* 0xffffff800d267810 */ /* 0x000fe20007ffe0ff */
[----:B----4-:R-:W-:Y:S01]  /*3570*/  HADD2.F32 R39, -RZ, R39.H0_H0 ;  /* 0x20000027ff277230 */ /* 0x010fe20000004100 */
[----:B------:R-:W-:-:S02]  /*3580*/  IADD3 R8, R8, -0x80, RZ ;  /* 0xffffff8008087810 */ /* 0x000fc40007ffe0ff */
[----:B------:R-:W-:Y:S02]  /*3590*/  SHF.R.U32.HI R9, RZ, 0x10, R9 ;  /* 0x00000010ff097819 */ /* 0x000fe40000011609 */
[----:B------:R-:W-:Y:S01]  /*35a0*/  IADD3 R26, R15, -0x80, RZ ;  /* 0xffffff800f1a7810 */ /* 0x000fe20007ffe0ff */
[----:B------:R3:W4:Y:S01]  /*35b0*/  I2F.F16 R24, R8 ;  /* 0x0000000800187306 */ /* 0x0007220000200c00 */
[----:B-1----:R-:W1:Y:S01]  /*35c0*/  LDS.64 R12, [UR5+0x30] ;  /* 0x00003005ff0c7984 */ /* 0x002e620008000a00 */
[----:B------:R-:W-:Y:S02]  /*35d0*/  LOP3.LUT R9, R9, 0xff, RZ, 0xc0, !PT ;  /* 0x000000ff09097812 */ /* 0x000fe400078ec0ff */
[----:B------:R-:W-:Y:S02]  /*35e0*/  SHF.R.U32.HI R25, RZ, 0x8, R10 ;  /* 0x00000008ff197819 */ /* 0x000fe4000001160a */
[----:B------:R-:W-:Y:S02]  /*35f0*/  IADD3 R9, R9, -0x80, RZ ;  /* 0xffffff8009097810 */ /* 0x000fe40007ffe0ff */
[----:B0-----:R-:W-:Y:S01]  /*3600*/  LOP3.LUT R32, R25, 0xff, RZ, 0xc0, !PT ;  /* 0x000000ff19207812 */ /* 0x001fe200078ec0ff */
[----:B------:R-:W-:Y:S01]  /*3610*/  I2F.F16 R26, R26 ;  /* 0x0000001a001a7306 */ /* 0x000fe20000200c00 */
[----:B---3--:R-:W-:-:S02]  /*3620*/  SHF.R.U32.HI R8, RZ, 0x8, R11 ;  /* 0x00000008ff087819 */ /* 0x008fc4000001160b */
[----:B------:R-:W-:Y:S02]  /*3630*/  LEA.HI R17, R11, 0xffffff80, RZ, 0x8 ;  /* 0xffffff800b117811 */ /* 0x000fe400078f40ff */
[----:B------:R-:W-:Y:S01]  /*3640*/  LOP3.LUT R8, R8, 0xff, RZ, 0xc0, !PT ;  /* 0x000000ff08087812 */ /* 0x000fe200078ec0ff */
[----:B----4-:R-:W-:Y:S01]  /*3650*/  HADD2.F32 R24, -RZ, R24.H0_H0 ;  /* 0x20000018ff187230 */ /* 0x010fe20000004100 */
[----:B------:R-:W-:Y:S01]  /*3660*/  SHF.R.U32.HI R11, RZ, 0x10, R11 ;  /* 0x00000010ff0b7819 */ /* 0x000fe2000001160b */
[----:B------:R-:W0:Y:S01]  /*3670*/  I2F.F16 R25, R9 ;  /* 0x0000000900197306 */ /* 0x000e220000200c00 */
[----:B------:R-:W-:Y:S02]  /*3680*/  IADD3 R32, R32, -0x80, RZ ;  /* 0xffffff8020207810 */ /* 0x000fe40007ffe0ff */
[----:B------:R-:W-:Y:S02]  /*3690*/  IADD3 R44, R8, -0x80, RZ ;  /* 0xffffff80082c7810 */ /* 0x000fe40007ffe0ff */
[----:B------:R-:W-:-:S02]  /*36a0*/  LOP3.LUT R11, R11, 0xff, RZ, 0xc0, !PT ;  /* 0x000000ff0b0b7812 */ /* 0x000fc400078ec0ff */
[----:B------:R-:W-:Y:S01]  /*36b0*/  LEA.HI R19, R10, 0xffffff80, RZ, 0x8 ;  /* 0xffffff800a137811 */ /* 0x000fe200078f40ff */
[----:B------:R-:W3:Y:S01]  /*36c0*/  I2F.F16 R40, R32 ;  /* 0x0000002000287306 */ /* 0x000ee20000200c00 */
[----:B------:R-:W-:Y:S02]  /*36d0*/  IADD3 R11, R11, -0x80, RZ ;  /* 0xffffff800b0b7810 */ /* 0x000fe40007ffe0ff */
[----:B------:R-:W-:-:S04]  /*36e0*/  SHF.R.U32.HI R10, RZ, 0x10, R10 ;  /* 0x00000010ff0a7819 */ /* 0x000fc8000001160a */
[----:B------:R-:W-:Y:S01]  /*36f0*/  LOP3.LUT R10, R10, 0xff, RZ, 0xc0, !PT ;  /* 0x000000ff0a0a7812 */ /* 0x000fe200078ec0ff */
[----:B------:R-:W4:Y:S01]  /*3700*/  I2F.F16 R38, R38 ;  /* 0x0000002600267306 */ /* 0x000f220000200c00 */
[----:B0-----:R-:W-:Y:S02]  /*3710*/  HADD2.F32 R25, -RZ, R25.H0_H0 ;  /* 0x20000019ff197230 */ /* 0x001fe40000004100 */
[----:B------:R-:W-:Y:S01]  /*3720*/  IADD3 R10, R10, -0x80, RZ ;  /* 0xffffff800a0a7810 */ /* 0x000fe20007ffe0ff */
[----:B---3--:R-:W-:-:S04]  /*3730*/  HADD2.F32 R40, -RZ, R40.H0_H0 ;  /* 0x20000028ff287230 */ /* 0x008fc80000004100 */
[----:B------:R0:W-:Y:S01]  /*3740*/  I2F.F16 R35, R11 ;  /* 0x0000000b00237306 */ /* 0x0001e20000200c00 */
[--C-:B-1----:R-:W-:Y:S02]  /*3750*/  HADD2.F32 R42, -RZ, R13.reuse.H0_H0 ;  /* 0x2000000dff2a7230 */ /* 0x102fe40000004100 */
[----:B------:R-:W-:Y:S02]  /*3760*/  HADD2.F32 R46, -RZ, R13.H1_H1 ;  /* 0x3000000dff2e7230 */ /* 0x000fe40000004100 */
[----:B------:R-:W-:Y:S02]  /*3770*/  HADD2.F32 R13, -RZ, R26.H0_H0 ;  /* 0x2000001aff0d7230 */ /* 0x000fe40000004100 */
[----:B----4-:R-:W-:Y:S01]  /*3780*/  HADD2.F32 R38, -RZ, R38.H0_H0 ;  /* 0x20000026ff267230 */ /* 0x010fe20000004100 */
[----:B------:R-:W1:Y:S01]  /*3790*/  I2F.F16 R44, R44 ;  /* 0x0000002c002c7306 */ /* 0x000e620000200c00 */
[----:B0-----:R-:W-:-:S07]  /*37a0*/  HADD2.F32 R11, -RZ, R41.H0_H0 ;  /* 0x20000029ff0b7230 */ /* 0x001fce0000004100 */
[----:B------:R-:W0:Y:S01]  /*37b0*/  I2F.F16 R10, R10 ;  /* 0x0000000a000a7306 */ /* 0x000e220000200c00 */
[----:B-1----:R-:W-:-:S07]  /*37c0*/  HADD2.F32 R44, -RZ, R44.H0_H0 ;  /* 0x2000002cff2c7230 */ /* 0x002fce0000004100 */
[----:B------:R-:W-:Y:S08]  /*37d0*/  I2F.F16 R18, R18 ;  /* 0x0000001200127306 */ /* 0x000ff00000200c00 */
[----:B------:R-:W1:Y:S08]  /*37e0*/  I2F.F16 R14, R14 ;  /* 0x0000000e000e7306 */ /* 0x000e700000200c00 */
[----:B------:R-:W3:Y:S08]  /*37f0*/  I2F.F16 R19, R19 ;  /* 0x0000001300137306 */ /* 0x000ef00000200c00 */
[----:B------:R-:W4:Y:S01]  /*3800*/  I2F.F16 R17, R17 ;  /* 0x0000001100117306 */ /* 0x000f220000200c00 */
[----:B--2---:R-:W-:-:S02]  /*3810*/  LOP3.LUT R8, R4, 0xff, RZ, 0xc0, !PT ;  /* 0x000000ff04087812 */ /* 0x004fc400078ec0ff */
[----:B------:R-:W-:Y:S02]  /*3820*/  LOP3.LUT R9, R6, 0xff, RZ, 0xc0, !PT ;  /* 0x000000ff06097812 */ /* 0x000fe400078ec0ff */
[----:B------:R-:W-:Y:S02]  /*3830*/  IADD3 R32, R8, -0x80, RZ ;  /* 0xffffff8008207810 */ /* 0x000fe40007ffe0ff */
[----:B------:R-:W-:Y:S02]  /*3840*/  IADD3 R43, R9, -0x80, RZ ;  /* 0xffffff80092b7810 */ /* 0x000fe40007ffe0ff */
[----:B------:R-:W-:Y:S02]  /*3850*/  LOP3.LUT R8, R5, 0xff, RZ, 0xc0, !PT ;  /* 0x000000ff05087812 */ /* 0x000fe400078ec0ff */
[----:B------:R-:W-:Y:S01]  /*3860*/  LOP3.LUT R9, R7, 0xff, RZ, 0xc0, !PT ;  /* 0x000000ff07097812 */ /* 0x000fe200078ec0ff */
[----:B------:R-:W2:Y:S01]  /*3870*/  I2F.F16 R32, R32 ;  /* 0x0000002000207306 */ /* 0x000ea20000200c00 */
[----:B------:R-:W-:-:S02]  /*3880*/  LEA.HI R16, R4, 0xffffff80, RZ, 0x8 ;  /* 0xffffff8004107811 */ /* 0x000fc400078f40ff */
[--C-:B------:R-:W-:Y:S02]  /*3890*/  SHF.R.U32.HI R47, RZ, 0x8, R4.reuse ;  /* 0x00000008ff2f7819 */ /* 0x100fe40000011604 */
        /* <DEDUP_REMOVED lines=13> */
[----:B------:R-:W-:Y:S01]  /*3970*/  FFMA.FTZ R13, R12, R44, R13 ;  /* 0x0000002c0c0d7223 */ /* 0x000fe2000001000d */
[----:B------:R-:W-:Y:S01]  /*3980*/  HADD2.F32 R44, -RZ, R35.H0_H0 ;  /* 0x20000023ff2c7230 */ /* 0x000fe20000004100 */
[----:B------:R-:W-:Y:S01]  /*3990*/  LOP3.LUT R47, R47, 0xff, RZ, 0xc0, !PT ;  /* 0x000000ff2f2f7812 */ /* 0x000fe200078ec0ff */
[----:B------:R-:W-:Y:S01]  /*39a0*/  FFMA.FTZ R27, R8, R12, R41 ;  /* 0x0000000c081b7223 */ /* 0x000fe20000010029 */
[----:B------:R-:W-:Y:S01]  /*39b0*/  SHF.R.U32.HI R8, RZ, 0x8, R5 ;  /* 0x00000008ff087819 */ /* 0x000fe20000011605 */
[----:B------:R-:W-:Y:S01]  /*39c0*/  FFMA.FTZ R41, R12, R40, R9 ;  /* 0x000000280c297223 */ /* 0x000fe20000010009 */
[--C-:B------:R-:W-:Y:S01]  /*39d0*/  SHF.R.U32.HI R12, RZ, 0x8, R6.reuse ;  /* 0x00000008ff0c7819 */ /* 0x100fe20000011606 */
[----:B------:R-:W-:Y:S01]  /*39e0*/  FFMA.FTZ R27, R24, R42, R27 ;  /* 0x0000002a181b7223 */ /* 0x000fe2000001001b */
[----:B------:R-:W-:Y:S01]  /*39f0*/  LOP3.LUT R38, R8, 0xff, RZ, 0xc0, !PT ;  /* 0x000000ff08267812 */ /* 0x000fe200078ec0ff */
[----:B0-----:R-:W-:Y:S01]  /*3a00*/  HADD2.F32 R24, -RZ, R10.H0_H0 ;  /* 0x2000000aff187230 */ /* 0x001fe20000004100 */
[----:B------:R-:W0:Y:S01]  /*3a10*/  LDS.64 R8, [UR5+0x38] ;  /* 0x00003805ff087984 */ /* 0x000e220008000a00 */
[----:B------:R-:W-:Y:S01]  /*3a20*/  SHF.R.U32.HI R40, RZ, 0x10, R5 ;  /* 0x00000010ff287819 */ /* 0x000fe20000011605 */
[----:B-1----:R-:W-:Y:S01]  /*3a30*/  HADD2.F32 R35, -RZ, R14.H0_H0 ;  /* 0x2000000eff237230 */ /* 0x002fe20000004100 */
[----:B------:R-:W-:Y:S01]  /*3a40*/  IADD3 R5, R38, -0x80, RZ ;  /* 0xffffff8026057810 */ /* 0x000fe20007ffe0ff */
[----:B------:R-:W-:Y:S01]  /*3a50*/  FFMA.FTZ R41, R42, R24, R41 ;  /* 0x000000182a297223 */ /* 0x000fe20000010029 */
[----:B------:R-:W-:Y:S01]  /*3a60*/  SHF.R.U32.HI R24, RZ, 0x10, R6 ;  /* 0x00000010ff187819 */ /* 0x000fe20000011606 */
[----:B------:R-:W-:Y:S01]  /*3a70*/  HADD2.F32 R38, -RZ, R18.H0_H0 ;  /* 0x20000012ff267230 */ /* 0x000fe20000004100 */
[----:B------:R-:W-:Y:S01]  /*3a80*/  LOP3.LUT R12, R12, 0xff, RZ, 0xc0, !PT ;  /* 0x000000ff0c0c7812 */ /* 0x000fe200078ec0ff */
[----:B------:R-:W-:Y:S01]  /*3a90*/  FFMA.FTZ R39, R42, R25, R39 ;  /* 0x000000192a277223 */ /* 0x000fe20000010027 */
[----:B------:R-:W-:Y:S01]  /*3aa0*/  LOP3.LUT R24, R24, 0xff, RZ, 0xc0, !PT ;  /* 0x000000ff18187812 */ /* 0x000fe200078ec0ff */
[----:B------:R-:W-:Y:S01]  /*3ab0*/  FFMA.FTZ R25, R42, R44, R13 ;  /* 0x0000002c2a197223 */ /* 0x000fe2000001000d */
[----:B------:R-:W-:Y:S01]  /*3ac0*/  IADD3 R18, R12, -0x80, RZ ;  /* 0xffffff800c127810 */ /* 0x000fe20007ffe0ff */
[----:B------:R-:W-:Y:S01]  /*3ad0*/  FFMA.FTZ R12, R38, R46, R27 ;  /* 0x0000002e260c7223 */ /* 0x000fe2000001001b */
[----:B------:R-:W-:Y:S01]  /*3ae0*/  SHF.R.U32.HI R27, RZ, 0x8, R7 ;  /* 0x00000008ff1b7819 */ /* 0x000fe20000011607 */
[----:B---3--:R-:W-:Y:S01]  /*3af0*/  HADD2.F32 R38, -RZ, R19.H0_H0 ;  /* 0x20000013ff267230 */ /* 0x008fe20000004100 */
[----:B------:R-:W-:Y:S01]  /*3b00*/  IADD3 R14, R24, -0x80, RZ ;  /* 0xffffff80180e7810 */ /* 0x000fe20007ffe0ff */
[----:B----4-:R-:W-:Y:S01]  /*3b10*/  HADD2.F32 R24, -RZ, R17.H0_H0 ;  /* 0x20000011ff187230 */ /* 0x010fe20000004100 */
[----:B------:R1:W3:Y:S01]  /*3b20*/  I2F.F16 R13, R18 ;  /* 0x00000012000d7306 */ /* 0x0002e20000200c00 */
[----:B------:R-:W-:Y:S01]  /*3b30*/  LOP3.LUT R27, R27, 0xff, RZ, 0xc0, !PT ;  /* 0x000000ff1b1b7812 */ /* 0x000fe200078ec0ff */
[C---:B------:R-:W-:Y:S01]  /*3b40*/  FFMA.FTZ R39, R46.reuse, R35, R39 ;  /* 0x000000232e277223 */ /* 0x040fe20000010027 */
[C---:B------:R-:W-:Y:S01]  /*3b50*/  FFMA.FTZ R17, R46.reuse, R38, R41 ;  /* 0x000000262e117223 */ /* 0x040fe20000010029 */
[----:B------:R-:W-:Y:S01]  /*3b60*/  IADD3 R11, R47, -0x80, RZ ;  /* 0xffffff802f0b7810 */ /* 0x000fe20007ffe0ff */
[----:B------:R-:W-:Y:S01]  /*3b70*/  FFMA.FTZ R46, R46, R24, R25 ;  /* 0x000000182e2e7223 */ /* 0x000fe20000010019 */
[----:B------:R-:W-:Y:S01]  /*3b80*/  LOP3.LUT R48, R48, 0xff, RZ, 0xc0, !PT ;  /* 0x000000ff30307812 */ /* 0x000fe200078ec0ff */
[----:B--2---:R-:W-:Y:S01]  /*3b90*/  HADD2.F32 R25, -RZ, R32.H0_H0 ;  /* 0x20000020ff197230 */ /* 0x004fe20000004100 */
[----:B------:R-:W2:Y:S01]  /*3ba0*/  I2F.F16 R33, R33 ;  /* 0x0000002100217306 */ /* 0x000ea20000200c00 */
[----:B-1----:R-:W-:-:S02]  /*3bb0*/  SHF.R.U32.HI R18, RZ, 0x10, R7 ;  /* 0x00000010ff127819 */ /* 0x002fc40000011607 */
[----:B------:R-:W-:Y:S02]  /*3bc0*/  LOP3.LUT R40, R40, 0xff, RZ, 0xc0, !PT ;  /* 0x000000ff28287812 */ /* 0x000fe400078ec0ff */
[----:B------:R-:W-:Y:S02]  /*3bd0*/  IADD3 R19, R27, -0x80, RZ ;  /* 0xffffff801b137810 */ /* 0x000fe40007ffe0ff */
[----:B------:R-:W-:Y:S01]  /*3be0*/  LOP3.LUT R24, R18, 0xff, RZ, 0xc0, !PT ;  /* 0x000000ff12187812 */ /* 0x000fe200078ec0ff */
[----:B------:R-:W1:Y:S01]  /*3bf0*/  I2F.F16 R43, R43 ;  /* 0x0000002b002b7306 */ /* 0x000e620000200c00 */
[----:B------:R-:W-:Y:S01]  /*3c00*/  IADD3 R26, R48, -0x80, RZ ;  /* 0xffffff80301a7810 */ /* 0x000fe20007ffe0ff */
[----:B---3--:R-:W-:Y:S01]  /*3c10*/  HADD2.F32 R13, -RZ, R13.H0_H0 ;  /* 0x2000000dff0d7230 */ /* 0x008fe20000004100 */
[----:B------:R-:W-:Y:S02]  /*3c20*/  IADD3 R40, R40, -0x80, RZ ;  /* 0xffffff8028287810 */ /* 0x000fe40007ffe0ff */
[----:B------:R-:W-:-:S02]  /*3c30*/  IADD3 R24, R24, -0x80, RZ ;  /* 0xffffff8018187810 */ /* 0x000fc40007ffe0ff */
[----:B------:R-:W-:Y:S01]  /*3c40*/  LEA.HI R6, R6, 0xffffff80, RZ, 0x8 ;  /* 0xffffff8006067811 */ /* 0x000fe200078f40ff */
[----:B------:R-:W3:Y:S01]  /*3c50*/  I2F.F16 R4, R4 ;  /* 0x0000000400047306 */ /* 0x000ee20000200c00 */
[----:B------:R-:W-:Y:S01]  /*3c60*/  LEA.HI R7, R7, 0xffffff80, RZ, 0x8 ;  /* 0xffffff8007077811 */ /* 0x000fe200078f40ff */
[--C-:B0-----:R-:W-:Y:S02]  /*3c70*/  HADD2.F32 R38, -RZ, R8.reuse.H0_H0 ;  /* 0x20000008ff267230 */ /* 0x101fe40000004100 */
[----:B--2---:R-:W-:Y:S02]  /*3c80*/  HADD2.F32 R33, -RZ, R33.H0_H0 ;  /* 0x20000021ff217230 */ /* 0x004fe40000004100 */
[----:B------:R-:W-:Y:S02]  /*3c90*/  HADD2.F32 R18, -RZ, R8.H1_H1 ;  /* 0x30000008ff127230 */ /* 0x000fe40000004100 */
[----:B------:R-:W-:Y:S01]  /*3ca0*/  FFMA.FTZ R12, R25, R38, R12 ;  /* 0x00000026190c7223 */ /* 0x000fe2000001000c */
[----:B------:R-:W0:Y:S01]  /*3cb0*/  I2F.F16 R5, R5 ;  /* 0x0000000500057306 */ /* 0x000e220000200c00 */
[----:B-1----:R-:W-:-:S02]  /*3cc0*/  HADD2.F32 R43, -RZ, R43.H0_H0 ;  /* 0x2000002bff2b7230 */ /* 0x002fc40000004100 */
[C---:B------:R-:W-:Y:S01]  /*3cd0*/  FFMA.FTZ R33, R38.reuse, R33, R39 ;  /* 0x0000002126217223 */ /* 0x040fe20000010027 */
[--C-:B------:R-:W-:Y:S02]  /*3ce0*/  HADD2.F32 R8, -RZ, R9.reuse.H0_H0 ;  /* 0x20000009ff087230 */ /* 0x100fe40000004100 */
[----:B------:R-:W-:Y:S02]  /*3cf0*/  HADD2.F32 R9, -RZ, R9.H1_H1 ;  /* 0x30000009ff097230 */ /* 0x000fe40000004100 */
[----:B------:R-:W-:Y:S01]  /*3d00*/  FFMA.FTZ R17, R38, R43, R17 ;  /* 0x0000002b26117223 */ /* 0x000fe20000010011 */
[----:B---3--:R-:W-:Y:S01]  /*3d10*/  HADD2.F32 R25, -RZ, R4.H0_H0 ;  /* 0x20000004ff197230 */ /* 0x008fe20000004100 */
[----:B------:R-:W1:Y:S02]  /*3d20*/  I2F.F16 R11, R11 ;  /* 0x0000000b000b7306 */ /* 0x000e640000200c00 */
[----:B------:R-:W-:Y:S02]  /*3d30*/  FFMA.FTZ R13, R18, R13, R17 ;  /* 0x0000000d120d7223 */ /* 0x000fe40000010011 */
        /* <DEDUP_REMOVED lines=30> */
[----:B------:R-:W-:-:S04]  /*3f20*/  FFMA.FTZ R11, R16, R9, R11 ;  /* 0x00000009100b7223 */ /* 0x000fc8000001000b */
[----:B------:R-:W-:Y:S01]  /*3f30*/  F2FP.F16.F32.PACK_AB R4, RZ, R4 ;  /* 0x00000004ff04723e */ /* 0x000fe200000000ff */
[----:B-1----:R-:W-:Y:S02]  /*3f40*/  HADD2.F32 R6, -RZ, R6.H0_H0 ;  /* 0x20000006ff067230 */ /* 0x002fe40000004100 */
[----:B------:R-:W-:-:S03]  /*3f50*/  FMUL.FTZ R11, R10, R11 ;  /* 0x0000000b0a0b7220 */ /* 0x000fc60000410000 */
[----:B------:R-:W-:Y:S01]  /*3f60*/  FFMA.FTZ R6, R9, R6, R13 ;  /* 0x0000000609067223 */ /* 0x000fe2000001000d */
[--C-:B------:R-:W-:Y:S01]  /*3f70*/  HADD2.F32 R13, -RZ, R34.reuse.H1_H1 ;  /* 0x30000022ff0d7230 */ /* 0x100fe20000004100 */
[----:B------:R-:W-:Y:S01]  /*3f80*/  F2FP.F16.F32.PACK_AB R11, RZ, R11 ;  /* 0x0000000bff0b723e */ /* 0x000fe200000000ff */
[----:B0-----:R-:W-:Y:S02]  /*3f90*/  HADD2.F32 R8, -RZ, R7.H0_H0 ;  /* 0x20000007ff087230 */ /* 0x001fe40000004100 */
        /* <DEDUP_REMOVED lines=10> */
.L_x_4769:
[----:B------:R-:W-:Y:S01]  /*4040*/  IADD3 R21, R21, 0x20, RZ ;  /* 0x0000002015157810 */ /* 0x000fe20007ffe0ff */
[----:B------:R-:W-:Y:S01]  /*4050*/  UMOV UR5, UR4 ;  /* 0x0000000400057c82 */ /* 0x000fe20008000000 */
[----:B------:R-:W-:Y:S02]  /*4060*/  IMAD.WIDE R36, R3, 0x8, R36 ;  /* 0x0000000803247825 */ /* 0x000fe400078e0224 */
[C---:B------:R-:W-:Y:S02]  /*4070*/  ISETP.GE.AND P0, PT, R21.reuse, UR8, PT ;  /* 0x0000000815007c0c */ /* 0x040fe4000bf06270 */
[----:B------:R-:W-:Y:S01]  /*4080*/  ISETP.LT.AND P2, PT, R21, R20, PT ;  /* 0x000000141500720c */ /* 0x000fe20003f41270 */
[----:B------:R-:W-:-:S12]  /*4090*/  IMAD.WIDE R16, R3, 0x8, R22 ;  /* 0x0000000803107825 */ /* 0x000fd800078e0216 */
[----:B------:R-:W-:Y:S05]  /*40a0*/  @!P0 BRA P2, `(.L_x_4770) ;  /* 0xffffffcc00308947 */ /* 0x000fea000103ffff */
.L_x_4765:
[C---:B------:R-:W-:Y:S01]  /*40b0*/  ISETP.GE.AND P0, PT, R21.reuse, R20, PT ;  /* 0x000000141500720c */ /* 0x040fe20003f06270 */
[----:B------:R-:W-:Y:S01]  /*40c0*/  ULDC UR5, c[0x0][0x260] ;  /* 0x0000980000057ab9 */ /* 0x000fe20000000800 */
[----:B------:R-:W-:Y:S02]  /*40d0*/  ULDC UR8, c[0x0][0x240] ;  /* 0x0000900000087ab9 */ /* 0x000fe40000000800 */
[----:B------:R-:W-:Y:S01]  /*40e0*/  ISETP.GE.OR P0, PT, R21, UR5, P0 ;  /* 0x0000000515007c0c */ /* 0x000fe20008706670 */
[----:B------:R-:W-:-:S12]  /*40f0*/  ULDC UR5, c[0x0][0x260] ;  /* 0x0000980000057ab9 */ /* 0x000fd80000000800 */
[----:B------:R-:W-:Y:S05]  /*4100*/  @P0 BRA `(.L_x_4771) ;  /* 0x0000001400a40947 */ /* 0x000fea0003800000 */
.L_x_4773:
[----:B------:R-:W-:Y:S01]  /*4110*/  ISETP.NE.AND P0, PT, R21, R30, PT ;  /* 0x0000001e1500720c */ /* 0x000fe20003f05270 */
[----:B------:R-:W1:-:S12]  /*4120*/  LDC R3, c[0x0][0x23c] ;  /* 0x00008f00ff037b82 */ /* 0x000e580000000800 */
[----:B0-----:R-:W0:Y:S01]  /*4130*/  @!P0 LDC.64 R22, c[0x0][0x248] ;  /* 0x00009200ff168b82 */ /* 0x001e220000000a00 */
[----:B------:R-:W-:Y:S02]  /*4140*/  MOV R24, R16 ;  /* 0x0000001000187202 */ /* 0x000fe40000000f00 */
[----:B------:R-:W-:Y:S02]  /*4150*/  MOV R25, R17 ;  /* 0x0000001100197202 */ /* 0x000fe40000000f00 */
[----:B------:R-:W-:Y:S02]  /*4160*/  @!P0 IADD3 R28, R28, 0x1, RZ ;  /* 0x000000011c1c8810 */ /* 0x000fe40007ffe0ff */
[----:B------:R-:W-:Y:S02]  /*4170*/  @!P0 LEA R5, R21, 0x1, 0x1 ;  /* 0x0000000115058811 */ /* 0x000fe400078e08ff */
[----:B------:R-:W-:Y:S01]  /*4180*/  @!P0 LEA R12, R28, R1, 0x3 ;  /* 0x000000011c0c8211 */ /* 0x000fe200078e18ff */
[----:B-1----:R-:W-:-:S02]  /*4190*/  IMAD.WIDE R16, R3, 0x4, R24 ;  /* 0x0000000403107825 */ /* 0x002fc400078e0218 */
[----:B------:R-:W5:Y:S04]  /*41a0*/  LDG.E.128.CONSTANT R24, desc[UR6][R24.64] ;  /* 0x0000000618187981 */ /* 0x000f68000c1e9d00 */
[----:B------:R-:W2:Y:S01]  /*41b0*/  @!P0 LDL.64 R12, [R12] ;  /* 0x000000000c0c8983 */ /* 0x000ea20000100a00 */
[----:B0-----:R-:W-:-:S04]  /*41c0*/  @!P0 IMAD.WIDE R22, R5, 0x2, R22 ;  /* 0x0000000205168825 */ /* 0x001fc800078e0216 */
[C---:B------:R-:W-:Y:S02]  /*41d0*/  IMAD.WIDE R4, R3.reuse, 0x4, R16 ;  /* 0x0000000403047825 */ /* 0x040fe400078e0210 */
[----:B------:R-:W3:Y:S02]  /*41e0*/  @!P0 LDG.E.U16.CONSTANT R22, desc[UR6][R22.64] ;  /* 0x0000000616168981 */ /* 0x000ee4000c1e9500 */
[----:B------:R-:W-:Y:S02]  /*41f0*/  IMAD.WIDE R14, R3, 0x4, R4 ;  /* 0x00000004030e7825 */ /* 0x000fe400078e0204 */
[----:B------:R-:W5:Y:S04]  /*4200*/  LDG.E.128.CONSTANT R16, desc[UR6][R16.64] ;  /* 0x0000000610107981 */ /* 0x000f68000c1e9d00 */
[----:B------:R-:W5:Y:S04]  /*4210*/  LDG.E.128.CONSTANT R4, desc[UR6][R4.64] ;  /* 0x0000000604047981 */ /* 0x000f68000c1e9d00 */
[----:B------:R0:W5:Y:S01]  /*4220*/  LDG.E.128.CONSTANT R8, desc[UR6][R14.64] ;  /* 0x000000060e087981 */ /* 0x000162000c1e9d00 */
[----:B------:R-:W-:-:S02]  /*4230*/  LEA R20, R2, 0x40, 0x6 ;  /* 0x0000004002147811 */ /* 0x000fc400078e30ff */
[----:B------:R-:W-:Y:S02]  /*4240*/  IADD3 R35, R21, 0x20, RZ ;  /* 0x0000002015237810 */ /* 0x000fe40007ffe0ff */
[----:B------:R-:W-:Y:S01]  /*4250*/  VIMNMX R20, R20, UR8, PT ;  /* 0x0000000814147c48 */ /* 0x000fe2000bfe0100 */
[----:B------:R-:W-:-:S03]  /*4260*/  IMAD.WIDE R32, R3, 0x4, R14 ;  /* 0x0000000403207825 */ /* 0x000fc600078e020e */
[----:B------:R-:W-:Y:S02]  /*4270*/  ISETP.LT.AND P2, PT, R35, R20, PT ;  /* 0x000000142300720c */ /* 0x000fe40003f41270 */
[----:B--2---:R-:W-:Y:S02]  /*4280*/  @!P0 PRMT R0, R12, 0x7610, R0 ;  /* 0x000076100c008816 */ /* 0x004fe40000000000 */
[----:B------:R-:W-:Y:S02]  /*4290*/  @!P0 PRMT R34, R13, 0x7610, R34 ;  /* 0x000076100d228816 */ /* 0x000fe40000000022 */
[----:B------:R-:W-:Y:S02]  /*42a0*/  @!P0 PRMT R0, R0, 0x7610, R12 ;  /* 0x0000761000008816 */ /* 0x000fe4000000000c */
[----:B------:R-:W-:Y:S02]  /*42b0*/  @!P0 PRMT R34, R34, 0x7610, R13 ;  /* 0x0000761022228816 */ /* 0x000fe4000000000d */
[----:B---3--:R-:W-:Y:S01]  /*42c0*/  @!P0 IADD3 R30, R22, R21, RZ ;  /* 0x00000015161e8210 */ /* 0x008fe20007ffe0ff */
[----:B0-----:R-:W-:Y:S06]  /*42d0*/  @P1 BRA `(.L_x_4772) ;  /* 0x00000014001c1947 */ /* 0x001fec0003800000 */
[----:B------:R-:W2:Y:S01]  /*42e0*/  LDG.E.128.CONSTANT R12, desc[UR6][R32.64] ;  /* 0x00000006200c7981 */ /* 0x000ea2000c1e9d00 */
[----:B-----5:R-:W-:Y:S01]  /*42f0*/  SHF.R.U32.HI R36, RZ, 0xf, R24 ;  /* 0x0000000fff247819 */ /* 0x020fe20000011618 */
[----:B------:R-:W-:Y:S01]  /*4300*/  HFMA2.MMA R44, -RZ, RZ, 0, 0.03125 ;  /* 0x00002800ff2c7435 */ /* 0x000fe200000001ff */
        /* <DEDUP_REMOVED lines=309> */
[----:B------:R-:W-:-:S02]  /*5660*/  HFMA2 R19, R38, R5, R19 ;  /* 0x0000000526137231 */ /* 0x000fc40000000013 */
[----:B------:R-:W-:Y:S02]  /*5670*/  HADD2 R4, R15, -1040, -1040 ;  /* 0xe410e4100f047430 */ /* 0x000fe40000000000 */
[----:B------:R-:W-:Y:S02]  /*5680*/  HADD2 R20, R20, -1040, -1040 ;  /* 0xe410e41014147430 */ /* 0x000fe40000000000 */
[----:B------:R-:W-:Y:S02]  /*5690*/  HFMA2 R19, R4, R6, R19 ;  /* 0x0000000604137231 */ /* 0x000fe40000000013 */
        /* <DEDUP_REMOVED lines=11> */
.L_x_4772:
[----:B------:R-:W-:Y:S01]  /*5750*/  ISETP.GE.AND P0, PT, R35, UR5, PT ;  /* 0x0000000523007c0c */ /* 0x000fe2000bf06270 */
[----:B------:R-:W-:Y:S01]  /*5760*/  UIADD3 UR4, UR4, 0x40, URZ ;  /* 0x0000004004047890 */ /* 0x000fe2000fffe03f */
[----:B-----5:R-:W-:Y:S01]  /*5770*/  IMAD.WIDE R16, R3, 0x4, R32 ;  /* 0x0000000403107825 */ /* 0x020fe200078e0220 */
[----:B------:R-:W-:-:S10]  /*5780*/  MOV R21, R35 ;  /* 0x0000002300157202 */ /* 0x000fd40000000f00 */
[----:B------:R-:W-:Y:S05]  /*5790*/  @!P0 BRA P2, `(.L_x_4773) ;  /* 0xffffffe8005c8947 */ /* 0x000fea000103ffff */
.L_x_4771:
[----:B------:R-:W-:Y:S01]  /*57a0*/  LEA R24, R2, 0x40, 0x6 ;  /* 0x0000004002187811 */ /* 0x000fe200078e30ff */
[----:B------:R-:W-:-:S03]  /*57b0*/  ULDC UR5, c[0x0][0x240] ;  /* 0x0000900000057ab9 */ /* 0x000fc60000000800 */
[----:B------:R-:W-:Y:S01]  /*57c0*/  VIMNMX R24, R24, UR5, PT ;  /* 0x0000000518187c48 */ /* 0x000fe2000bfe0100 */
[----:B------:R-:W-:-:S03]  /*57d0*/  ULDC UR5, c[0x0][0x264] ;  /* 0x0000990000057ab9 */ /* 0x000fc60000000800 */
[----:B------:R-:W-:-:S04]  /*57e0*/  ISETP.GE.AND P0, PT, R21, R24, PT ;  /* 0x000000181500720c */ /* 0x000fc80003f06270 */
[----:B------:R-:W-:-:S13]  /*57f0*/  ISETP.GE.OR P0, PT, R21, UR5, P0 ;  /* 0x0000000515007c0c */ /* 0x000fda0008706670 */
[----:B------:R-:W-:Y:S05]  /*5800*/  @P0 BRA `(.L_x_4774) ;  /* 0x0000002400380947 */ /* 0x000fea0003800000 */
[----:B0-----:R-:W-:Y:S01]  /*5810*/  SHF.R.S32.HI R22, RZ, 0x1f, R3 ;  /* 0x0000001fff167819 */ /* 0x001fe20000011403 */
[----:B------:R-:W-:-:S06]  /*5820*/  ULDC UR5, c[0x0][0x264] ;  /* 0x0000990000057ab9 */ /* 0x000fcc0000000800 */
.L_x_4776:
        /* <DEDUP_REMOVED lines=15> */
[----:B------:R-:W0:Y:S03]  /*5920*/  LDC R23, c[0x0][0x23c] ;  /* 0x00008f00ff177b82 */ /* 0x000e260000000800 */
[----:B------:R-:W1:Y:S01]  /*5930*/  LDS.64 R26, [UR4] ;  /* 0x00000004ff1a7984 */ /* 0x000e620008000a00 */
[----:B0-----:R-:W-:-:S04]  /*5940*/  LEA R2, P0, R23, R16, 0x2 ;  /* 0x0000001017027211 */ /* 0x001fc800078010ff */
[----:B------:R-:W-:-:S05]  /*5950*/  LEA.HI.X R3, R23, R17, R22, 0x2, P0 ;  /* 0x0000001117037211 */ /* 0x000fca00000f1416 */
[----:B------:R1:W3:Y:S01]  /*5960*/  LDG.E.128.CONSTANT R8, desc[UR6][R2.64] ;  /* 0x0000000602087981 */ /* 0x0002e2000c1e9d00 */
[----:B------:R-:W-:-:S05]  /*5970*/  IMAD.WIDE R18, R23, 0x4, R2 ;  /* 0x0000000417127825 */ /* 0x000fca00078e0202 */
[----:B------:R0:W4:Y:S01]  /*5980*/  LDG.E.128.CONSTANT R4, desc[UR6][R18.64] ;  /* 0x0000000612047981 */ /* 0x000122000c1e9d00 */
[----:B------:R-:W-:Y:S01]  /*5990*/  MOV R20, 0x2c00 ;  /* 0x00002c0000147802 */ /* 0x000fe20000000f00 */
[--C-:B-1----:R-:W-:Y:S02]  /*59a0*/  HADD2.F32 R2, -RZ, R26.reuse.H0_H0 ;  /* 0x2000001aff027230 */ /* 0x102fe40000004100 */
[----:B------:R-:W-:Y:S02]  /*59b0*/  HADD2.F32 R39, -RZ, R26.H1_H1 ;  /* 0x3000001aff277230 */ /* 0x000fe40000004100 */
[----:B------:R-:W-:Y:S01]  /*59c0*/  HADD2.F32 R40, -RZ, R27.H0_H0 ;  /* 0x2000001bff287230 */ /* 0x000fe20000004100 */
[C---:B--2---:R-:W-:Y:S02]  /*59d0*/  LOP3.LUT R41, R13.reuse, 0xf000f, RZ, 0xc0, !PT ;  /* 0x000f000f0d297812 */ /* 0x044fe400078ec0ff */
[----:B------:R-:W-:Y:S02]  /*59e0*/  LOP3.LUT R35, R13, 0xf000f0, RZ, 0xc0, !PT ;  /* 0x00f000f00d237812 */ /* 0x000fe400078ec0ff */
[----:B------:R-:W-:-:S02]  /*59f0*/  SHF.R.U32.HI R25, RZ, 0x8, R13 ;  /* 0x00000008ff197819 */ /* 0x000fc4000001160d */
[----:B------:R-:W-:Y:S02]  /*5a00*/  LOP3.LUT R38, R12, 0xf000f, RZ, 0xc0, !PT ;  /* 0x000f000f0c267812 */ /* 0x000fe400078ec0ff */
[----:B------:R-:W-:Y:S02]  /*5a10*/  LOP3.LUT R13, R14, 0xf000f, RZ, 0xc0, !PT ;  /* 0x000f000f0e0d7812 */ /* 0x000fe400078ec0ff */
[C---:B------:R-:W-:Y:S02]  /*5a20*/  LOP3.LUT R42, R15.reuse, 0xf000f, RZ, 0xc0, !PT ;  /* 0x000f000f0f2a7812 */ /* 0x040fe400078ec0ff */
[----:B------:R-:W-:Y:S02]  /*5a30*/  LOP3.LUT R37, R15, 0xf000f0, RZ, 0xc0, !PT ;  /* 0x00f000f00f257812 */ /* 0x000fe400078ec0ff */
[----:B------:R-:W-:Y:S02]  /*5a40*/  SHF.R.U32.HI R32, RZ, 0x8, R15 ;  /* 0x00000008ff207819 */ /* 0x000fe4000001160f */
[----:B------:R-:W-:Y:S01]  /*5a50*/  LOP3.LUT R3, R38, 0x64006400, RZ, 0xfc, !PT ;  /* 0x6400640026037812 */ /* 0x000fe200078efcff */
[----:B------:R-:W-:Y:S01]  /*5a60*/  HADD2.F32 R38, -RZ, R27.H1_H1 ;  /* 0x3000001bff267230 */ /* 0x000fe20000004100 */
[----:B------:R-:W-:Y:S01]  /*5a70*/  LOP3.LUT R41, R41, 0x64006400, RZ, 0xfc, !PT ;  /* 0x6400640029297812 */ /* 0x000fe200078efcff */
[----:B------:R-:W1:Y:S01]  /*5a80*/  LDS.64 R26, [UR4+0x8] ;  /* 0x00000804ff1a7984 */ /* 0x000e620008000a00 */
[----:B------:R-:W-:Y:S01]  /*5a90*/  LOP3.LUT R13, R13, 0x64006400, RZ, 0xfc, !PT ;  /* 0x640064000d0d7812 */ /* 0x000fe200078efcff */
[----:B------:R-:W-:Y:S01]  /*5aa0*/  HADD2 R44, R3, -1032, -1032 ;  /* 0xe408e408032c7430 */ /* 0x000fe20000000000 */
[----:B------:R-:W-:Y:S01]  /*5ab0*/  LOP3.LUT R15, R42, 0x64006400, RZ, 0xfc, !PT ;  /* 0x640064002a0f7812 */ /* 0x000fe200078efcff */
[----:B------:R-:W-:Y:S01]  /*5ac0*/  HADD2 R42, R41, -1032, -1032 ;  /* 0xe408e408292a7430 */ /* 0x000fe20000000000 */
[----:B------:R-:W-:Y:S01]  /*5ad0*/  LOP3.LUT R33, R12, 0xf000f0, RZ, 0xc0, !PT ;  /* 0x00f000f00c217812 */ /* 0x000fe200078ec0ff */
[----:B------:R-:W-:-:S02]  /*5ae0*/  HADD2 R43, R13, -1032, -1032 ;  /* 0xe408e4080d2b7430 */ /* 0x000fc40000000000 */
[----:B------:R-:W-:Y:S02]  /*5af0*/  HADD2.F32 R3, -RZ, R44.H0_H0 ;  /* 0x2000002cff037230 */ /* 0x000fe40000004100 */
[----:B------:R-:W-:Y:S02]  /*5b00*/  HADD2 R41, R15, -1032, -1032 ;  /* 0xe408e4080f297430 */ /* 0x000fe40000000000 */
[----:B------:R-:W-:Y:S01]  /*5b10*/  HADD2.F32 R45, -RZ, R42.H0_H0 ;  /* 0x2000002aff2d7230 */ /* 0x000fe20000004100 */
[----:B------:R-:W-:Y:S01]  /*5b20*/  LOP3.LUT R36, R14, 0xf000f0, RZ, 0xc0, !PT ;  /* 0x00f000f00e247812 */ /* 0x000fe200078ec0ff */
[----:B------:R-:W-:Y:S02]  /*5b30*/  HADD2.F32 R13, -RZ, R43.H0_H0 ;  /* 0x2000002bff0d7230 */ /* 0x000fe40000004100 */
[----:B------:R-:W-:Y:S01]  /*5b40*/  FFMA.FTZ R3, R3, R2, RZ ;  /* 0x0000000203037223 */ /* 0x000fe200000100ff */
[----:B------:R-:W-:Y:S02]  /*5b50*/  HADD2.F32 R15, -RZ, R41.H0_H0 ;  /* 0x20000029ff0f7230 */ /* 0x000fe40000004100 */
[----:B------:R-:W-:Y:S01]  /*5b60*/  FFMA.FTZ R46, R2, R45, RZ ;  /* 0x0000002d022e7223 */ /* 0x000fe200000100ff */
[----:B------:R-:W-:-:S02]  /*5b70*/  HADD2.F32 R48, -RZ, R44.H1_H1 ;  /* 0x3000002cff307230 */ /* 0x000fc40000004100 */
[C---:B------:R-:W-:Y:S01]  /*5b80*/  FFMA.FTZ R44, R2.reuse, R13, RZ ;  /* 0x0000000d022c7223 */ /* 0x040fe200000100ff */
[----:B------:R-:W-:Y:S01]  /*5b90*/  LOP3.LUT R33, R33, 0x64006400, RZ, 0xfc, !PT ;  /* 0x6400640021217812 */ /* 0x000fe200078efcff */
[----:B------:R-:W-:Y:S01]  /*5ba0*/  FFMA.FTZ R2, R2, R15, RZ ;  /* 0x0000000f02027223 */ /* 0x000fe200000100ff */
[----:B------:R-:W-:Y:S01]  /*5bb0*/  HADD2.F32 R15, -RZ, R43.H1_H1 ;  /* 0x3000002bff0f7230 */ /* 0x000fe20000004100 */
[----:B------:R-:W-:Y:S01]  /*5bc0*/  LOP3.LUT R43, R35, 0x64006400, RZ, 0xfc, !PT ;  /* 0x64006400232b7812 */ /* 0x000fe200078efcff */
[----:B------:R-:W-:Y:S01]  /*5bd0*/  HADD2.F32 R13, -RZ, R42.H1_H1 ;  /* 0x3000002aff0d7230 */ /* 0x000fe20000004100 */
[----:B------:R-:W-:Y:S01]  /*5be0*/  LOP3.LUT R45, R36, 0x64006400, RZ, 0xfc, !PT ;  /* 0x64006400242d7812 */ /* 0x000fe200078efcff */
[-C--:B------:R-:W-:Y:S02]  /*5bf0*/  HFMA2 R35, R33, R20.reuse.H0_H0, -72, -72 ;  /* 0xd480d48021237431 */ /* 0x080fe40000040014 */
[----:B------:R-:W-:Y:S01]  /*5c00*/  FFMA.FTZ R15, R39, R15, R44 ;  /* 0x0000000f270f7223 */ /* 0x000fe2000001002c */
[----:B------:R-:W-:Y:S01]  /*5c10*/  HFMA2 R33, R43, R20.H0_H0, -72, -72 ;  /* 0xd480d4802b217431 */ /* 0x000fe20000040014 */
[----:B------:R-:W-:Y:S01]  /*5c20*/  LOP3.LUT R43, R37, 0x64006400, RZ, 0xfc, !PT ;  /* 0x64006400252b7812 */ /* 0x000fe200078efcff */
[----:B------:R-:W-:-:S02]  /*5c30*/  HADD2.F32 R44, -RZ, R41.H1_H1 ;  /* 0x30000029ff2c7230 */ /* 0x000fc40000004100 */
[-C--:B------:R-:W-:Y:S02]  /*5c40*/  HFMA2 R37, R45, R20.reuse.H0_H0, -72, -72 ;  /* 0xd480d4802d257431 */ /* 0x080fe40000040014 */
[----:B------:R-:W-:Y:S01]  /*5c50*/  FFMA.FTZ R3, R48, R39, R3 ;  /* 0x0000002730037223 */ /* 0x000fe20000010003 */
[C---:B------:R-:W-:Y:S01]  /*5c60*/  FFMA.FTZ R13, R39.reuse, R13, R46 ;  /* 0x0000000d270d7223 */ /* 0x040fe2000001002e */
[----:B------:R-:W-:Y:S02]  /*5c70*/  HADD2.F32 R42, -RZ, R35.H0_H0 ;  /* 0x20000023ff2a7230 */ /* 0x000fe40000004100 */
[----:B------:R-:W-:Y:S01]  /*5c80*/  FFMA.FTZ R39, R39, R44, R2 ;  /* 0x0000002c27277223 */ /* 0x000fe20000010002 */
[----:B------:R-:W-:Y:S02]  /*5c90*/  HADD2.F32 R2, -RZ, R37.H0_H0 ;  /* 0x20000025ff027230 */ /* 0x000fe40000004100 */
[----:B------:R-:W-:Y:S02]  /*5ca0*/  HFMA2 R36, R43, R20.H0_H0, -72, -72 ;  /* 0xd480d4802b247431 */ /* 0x000fe40000040014 */
[----:B------:R-:W-:-:S02]  /*5cb0*/  HADD2.F32 R35, -RZ, R35.H1_H1 ;  /* 0x30000023ff237230 */ /* 0x000fc40000004100 */
[----:B------:R-:W-:Y:S01]  /*5cc0*/  FFMA.FTZ R42, R42, R40, R3 ;  /* 0x000000282a2a7223 */ /* 0x000fe20000010003 */
[----:B------:R-:W-:Y:S02]  /*5cd0*/  HADD2.F32 R3, -RZ, R37.H1_H1 ;  /* 0x30000025ff037230 */ /* 0x000fe40000004100 */
[----:B------:R-:W-:Y:S01]  /*5ce0*/  FFMA.FTZ R2, R40, R2, R15 ;  /* 0x0000000228027223 */ /* 0x000fe2000001000f */
[----:B------:R-:W-:Y:S01]  /*5cf0*/  SHF.R.U32.HI R12, RZ, 0x8, R12 ;  /* 0x00000008ff0c7819 */ /* 0x000fe2000001160c */
[--C-:B------:R-:W-:Y:S02]  /*5d00*/  HADD2.F32 R41, -RZ, R33.reuse.H0_H0 ;  /* 0x20000021ff297230 */ /* 0x100fe40000004100 */
[----:B------:R-:W-:Y:S01]  /*5d10*/  FFMA.FTZ R15, R35, R38, R42 ;  /* 0x00000026230f7223 */ /* 0x000fe2000001002a */
[----:B------:R-:W-:Y:S02]  /*5d20*/  HADD2.F32 R44, -RZ, R36.H0_H0 ;  /* 0x20000024ff2c7230 */ /* 0x000fe40000004100 */
[----:B------:R-:W-:Y:S01]  /*5d30*/  FFMA.FTZ R35, R38, R3, R2 ;  /* 0x0000000326237223 */ /* 0x000fe20000010002 */
[----:B------:R-:W-:Y:S01]  /*5d40*/  LOP3.LUT R2, R12, 0xf000f, RZ, 0xc0, !PT ;  /* 0x000f000f0c027812 */ /* 0x000fe200078ec0ff */
[----:B------:R-:W-:-:S02]  /*5d50*/  HADD2.F32 R33, -RZ, R33.H1_H1 ;  /* 0x30000021ff217230 */ /* 0x000fc40000004100 */
[C---:B------:R-:W-:Y:S01]  /*5d60*/  FFMA.FTZ R13, R40.reuse, R41, R13 ;  /* 0x00000029280d7223 */ /* 0x040fe2000001000d */
[----:B------:R-:W-:Y:S01]  /*5d70*/  FFMA.FTZ R44, R40, R44, R39 ;  /* 0x0000002c282c7223 */ /* 0x000fe20000010027 */
[----:B------:R-:W-:Y:S01]  /*5d80*/  SHF.R.U32.HI R14, RZ, 0x8, R14 ;  /* 0x00000008ff0e7819 */ /* 0x000fe2000001160e */
[----:B------:R-:W-:Y:S01]  /*5d90*/  HADD2.F32 R39, -RZ, R36.H1_H1 ;  /* 0x30000024ff277230 */ /* 0x000fe20000004100 */
[----:B------:R-:W-:Y:S01]  /*5da0*/  LOP3.LUT R2, R2, 0x64006400, RZ, 0xfc, !PT ;  /* 0x6400640002027812 */ /* 0x000fe200078efcff */
[----:B------:R-:W-:Y:S01]  /*5db0*/  FFMA.FTZ R37, R38, R33, R13 ;  /* 0x0000002126257223 */ /* 0x000fe2000001000d */
[----:B------:R-:W-:Y:S01]  /*5dc0*/  LOP3.LUT R33, R14, 0xf000f, RZ, 0xc0, !PT ;  /* 0x000f000f0e217812 */ /* 0x000fe200078ec0ff */
[--C-:B-1----:R-:W-:Y:S01]  /*5dd0*/  HADD2.F32 R36, -RZ, R26.reuse.H0_H0 ;  /* 0x2000001aff247230 */ /* 0x102fe20000004100 */
[----:B------:R-:W-:Y:S01]  /*5de0*/  LOP3.LUT R3, R25, 0xf000f, RZ, 0xc0, !PT ;  /* 0x000f000f19037812 */ /* 0x000fe200078ec0ff */
[----:B------:R-:W-:Y:S01]  /*5df0*/  FFMA.FTZ R38, R38, R39, R44 ;  /* 0x0000002726267223 */ /* 0x000fe2000001002c */
[----:B------:R-:W-:Y:S01]  /*5e00*/  LOP3.LUT R40, R32, 0xf000f, RZ, 0xc0, !PT ;  /* 0x000f000f20287812 */ /* 0x000fe200078ec0ff */
[----:B------:R-:W-:Y:S01]  /*5e10*/  HADD2 R39, R2, -1032, -1032 ;  /* 0xe408e40802277430 */ /* 0x000fe20000000000 */
[----:B------:R-:W-:Y:S01]  /*5e20*/  LOP3.LUT R33, R33, 0x64006400, RZ, 0xfc, !PT ;  /* 0x6400640021217812 */ /* 0x000fe200078efcff */
[----:B------:R-:W-:Y:S01]  /*5e30*/  HADD2.F32 R13, -RZ, R26.H1_H1 ;  /* 0x3000001aff0d7230 */ /* 0x000fe20000004100 */
[----:B------:R-:W-:Y:S01]  /*5e40*/  LOP3.LUT R3, R3, 0x64006400, RZ, 0xfc, !PT ;  /* 0x6400640003037812 */ /* 0x000fe200078efcff */
[----:B------:R-:W-:Y:S01]  /*5e50*/  HADD2.F32 R2, -RZ, R27.H1_H1 ;  /* 0x3000001bff027230 */ /* 0x000fe20000004100 */
[----:B------:R-:W-:Y:S01]  /*5e60*/  LOP3.LUT R40, R40, 0x64006400, RZ, 0xfc, !PT ;  /* 0x6400640028287812 */ /* 0x000fe200078efcff */
[----:B------:R-:W-:-:S02]  /*5e70*/  HADD2.F32 R42, -RZ, R39.H0_H0 ;  /* 0x20000027ff2a7230 */ /* 0x000fc40000004100 */
[----:B------:R-:W-:Y:S01]  /*5e80*/  HADD2 R43, R33, -1032, -1032 ;  /* 0xe408e408212b7430 */ /* 0x000fe20000000000 */
[----:B------:R-:W-:Y:S01]  /*5e90*/  LOP3.LUT R12, R12, 0xf000f0, RZ, 0xc0, !PT ;  /* 0x00f000f00c0c7812 */ /* 0x000fe200078ec0ff */
[----:B------:R-:W-:Y:S02]  /*5ea0*/  HADD2 R26, R3, -1032, -1032 ;  /* 0xe408e408031a7430 */ /* 0x000fe40000000000 */
[----:B------:R-:W-:Y:S02]  /*5eb0*/  HADD2.F32 R3, -RZ, R27.H0_H0 ;  /* 0x2000001bff037230 */ /* 0x000fe40000004100 */
[----:B------:R-:W-:Y:S02]  /*5ec0*/  HADD2 R33, R40, -1032, -1032 ;  /* 0xe408e40828217430 */ /* 0x000fe40000000000 */
[----:B------:R-:W-:Y:S02]  /*5ed0*/  HADD2.F32 R40, -RZ, R39.H1_H1 ;  /* 0x30000027ff287230 */ /* 0x000fe40000004100 */
[----:B------:R-:W-:Y:S01]  /*5ee0*/  FFMA.FTZ R15, R42, R36, R15 ;  /* 0x000000242a0f7223 */ /* 0x000fe2000001000f */
[----:B------:R-:W-:Y:S01]  /*5ef0*/  HADD2.F32 R41, -RZ, R26.H0_H0 ;  /* 0x2000001aff297230 */ /* 0x000fe20000004100 */
[----:B------:R-:W-:Y:S01]  /*5f00*/  LOP3.LUT R14, R14, 0xf000f0, RZ, 0xc0, !PT ;  /* 0x00f000f00e0e7812 */ /* 0x000fe200078ec0ff */
[----:B------:R-:W-:-:S02]  /*5f10*/  HADD2.F32 R27, -RZ, R43.H0_H0 ;  /* 0x2000002bff1b7230 */ /* 0x000fc40000004100 */
[----:B------:R-:W-:Y:S01]  /*5f20*/  FFMA.FTZ R40, R40, R13, R15 ;  /* 0x0000000d28287223 */ /* 0x000fe2000001000f */
[----:B------:R-:W-:Y:S01]  /*5f30*/  LOP3.LUT R15, R25, 0xf000f0, RZ, 0xc0, !PT ;  /* 0x00f000f0190f7812 */ /* 0x000fe200078ec0ff */
[C---:B------:R-:W-:Y:S01]  /*5f40*/  FFMA.FTZ R44, R36.reuse, R41, R37 ;  /* 0x00000029242c7223 */ /* 0x040fe20000010025 */
[----:B------:R-:W-:Y:S02]  /*5f50*/  HADD2.F32 R37, -RZ, R33.H0_H0 ;  /* 0x20000021ff257230 */ /* 0x000fe40000004100 */
[----:B------:R-:W-:Y:S01]  /*5f60*/  FFMA.FTZ R27, R36, R27, R35 ;  /* 0x0000001b241b7223 */ /* 0x000fe20000010023 */
[----:B------:R-:W-:Y:S01]  /*5f70*/  LOP3.LUT R15, R15, 0x64006400, RZ, 0xfc, !PT ;  /* 0x640064000f0f7812 */ /* 0x000fe200078efcff */
[----:B------:R-:W-:Y:S01]  /*5f80*/  HADD2.F32 R26, -RZ, R26.H1_H1 ;  /* 0x3000001aff1a7230 */ /* 0x000fe20000004100 */
[----:B------:R-:W-:Y:S01]  /*5f90*/  LOP3.LUT R25, R12, 0x64006400, RZ, 0xfc, !PT ;  /* 0x640064000c197812 */ /* 0x000fe200078efcff */
[----:B------:R-:W-:Y:S01]  /*5fa0*/  HADD2.F32 R46, -RZ, R43.H1_H1 ;  /* 0x3000002bff2e7230 */ /* 0x000fe20000004100 */
[----:B------:R-:W-:Y:S01]  /*5fb0*/  LOP3.LUT R12, R32, 0xf000f0, RZ, 0xc0, !PT ;  /* 0x00f000f0200c7812 */ /* 0x000fe200078ec0ff */
[----:B------:R-:W-:-:S02]  /*5fc0*/  HADD2.F32 R35, -RZ, R33.H1_H1 ;  /* 0x30000021ff237230 */ /* 0x000fc40000004100 */
[----:B------:R-:W-:Y:S01]  /*5fd0*/  FFMA.FTZ R42, R36, R37, R38 ;  /* 0x00000025242a7223 */ /* 0x000fe20000010026 */
[----:B------:R-:W-:Y:S02]  /*5fe0*/  HFMA2 R32, R15, R20.H0_H0, -72, -72 ;  /* 0xd480d4800f207431 */ /* 0x000fe40000040014 */
[C---:B------:R-:W-:Y:S01]  /*5ff0*/  FFMA.FTZ R38, R13.reuse, R26, R44 ;  /* 0x0000001a0d267223 */ /* 0x040fe2000001002c */
[C---:B------:R-:W-:Y:S01]  /*6000*/  FFMA.FTZ R36, R13.reuse, R46, R27 ;  /* 0x0000002e0d247223 */ /* 0x040fe2000001001b */
[----:B------:R-:W-:Y:S01]  /*6010*/  LOP3.LUT R33, R14, 0x64006400, RZ, 0xfc, !PT ;  /* 0x640064000e217812 */ /* 0x000fe200078efcff */
[----:B------:R-:W-:Y:S01]  /*6020*/  FFMA.FTZ R42, R13, R35, R42 ;  /* 0x000000230d2a7223 */ /* 0x000fe2000001002a */
[----:B------:R-:W-:Y:S01]  /*6030*/  LOP3.LUT R15, R12, 0x64006400, RZ, 0xfc, !PT ;  /* 0x640064000c0f7812 */ /* 0x000fe200078efcff */
[----:B------:R-:W-:Y:S01]  /*6040*/  HADD2.F32 R14, -RZ, R32.H0_H0 ;  /* 0x20000020ff0e7230 */ /* 0x000fe20000004100 */
[----:B------:R-:W1:Y:S01]  /*6050*/  LDS.64 R26, [UR4+0x10] ;  /* 0x00001004ff1a7984 */ /* 0x000e620008000a00 */
[----:B------:R-:W-:-:S04]  /*6060*/  IMAD.WIDE R12, R23, 0x4, R18 ;  /* 0x00000004170c7825 */ /* 0x000fc800078e0212 */
[-C--:B------:R-:W-:Y:S02]  /*6070*/  HFMA2 R33, R33, R20.reuse.H0_H0, -72, -72 ;  /* 0xd480d48021217431 */ /* 0x080fe40000040014 */
[-C--:B------:R-:W-:Y:S02]  /*6080*/  HFMA2 R37, R15, R20.reuse.H0_H0, -72, -72 ;  /* 0xd480d4800f257431 */ /* 0x080fe40000040014 */
[----:B------:R-:W-:Y:S01]  /*6090*/  FFMA.FTZ R23, R3, R14, R38 ;  /* 0x0000000e03177223 */ /* 0x000fe20000010026 */
[----:B------:R-:W-:Y:S01]  /*60a0*/  HFMA2 R25, R25, R20.H0_H0, -72, -72 ;  /* 0xd480d48019197431 */ /* 0x000fe20000040014 */
[----:B------:R-:W2:Y:S01]  /*60b0*/  LDG.E.128.CONSTANT R12, desc[UR6][R12.64] ;  /* 0x000000060c0c7981 */ /* 0x000ea2000c1e9d00 */
[----:B0-----:R-:W-:-:S03]  /*60c0*/  HADD2.F32 R19, -RZ, R33.H0_H0 ;  /* 0x20000021ff137230 */ /* 0x001fc60000004100 */
[----:B------:R-:W-:Y:S02]  /*60d0*/  HADD2.F32 R35, -RZ, R25.H0_H0 ;  /* 0x20000019ff237230 */ /* 0x000fe40000004100 */
[----:B------:R-:W-:Y:S02]  /*60e0*/  HADD2.F32 R18, -RZ, R37.H0_H0 ;  /* 0x20000025ff127230 */ /* 0x000fe40000004100 */
[----:B------:R-:W-:Y:S01]  /*60f0*/  FFMA.FTZ R36, R3, R19, R36 ;  /* 0x0000001303247223 */ /* 0x000fe20000010024 */
[----:B------:R-:W-:Y:S02]  /*6100*/  HADD2.F32 R25, -RZ, R25.H1_H1 ;  /* 0x30000019ff197230 */ /* 0x000fe40000004100 */
[----:B------:R-:W-:Y:S01]  /*6110*/  FFMA.FTZ R40, R35, R3, R40 ;  /* 0x0000000323287223 */ /* 0x000fe20000010028 */
[----:B------:R-:W-:Y:S02]  /*6120*/  HADD2.F32 R19, -RZ, R32.H1_H1 ;  /* 0x30000020ff137230 */ /* 0x000fe40000004100 */
[----:B------:R-:W-:Y:S01]  /*6130*/  FFMA.FTZ R18, R3, R18, R42 ;  /* 0x0000001203127223 */ /* 0x000fe2000001002a */
[----:B------:R-:W-:-:S02]  /*6140*/  HADD2.F32 R35, -RZ, R33.H1_H1 ;  /* 0x30000021ff237230 */ /* 0x000fc40000004100 */
[----:B------:R-:W-:Y:S02]  /*6150*/  HADD2.F32 R37, -RZ, R37.H1_H1 ;  /* 0x30000025ff257230 */ /* 0x000fe40000004100 */
[----:B------:R-:W-:Y:S01]  /*6160*/  FFMA.FTZ R32, R25, R2, R40 ;  /* 0x0000000219207223 */ /* 0x000fe20000010028 */
[----:B------:R-:W-:Y:S01]  /*6170*/  FFMA.FTZ R33, R2, R19, R23 ;  /* 0x0000001302217223 */ /* 0x000fe20000010017 */
[----:B---3--:R-:W-:Y:S01]  /*6180*/  LOP3.LUT R3, R8, 0xf000f, RZ, 0xc0, !PT ;  /* 0x000f000f08037812 */ /* 0x008fe200078ec0ff */
[C---:B------:R-:W-:Y:S01]  /*6190*/  FFMA.FTZ R23, R2.reuse, R35, R36 ;  /* 0x0000002302177223 */ /* 0x040fe20000010024 */
[----:B------:R-:W-:Y:S01]  /*61a0*/  FFMA.FTZ R25, R2, R37, R18 ;  /* 0x0000002502197223 */ /* 0x000fe20000010012 */
[C---:B------:R-:W-:Y:S02]  /*61b0*/  LOP3.LUT R18, R9.reuse, 0xf000f, RZ, 0xc0, !PT ;  /* 0x000f000f09127812 */ /* 0x040fe400078ec0ff */
        /* <DEDUP_REMOVED lines=12> */
[----:B-1----:R-:W-:Y:S01]  /*6280*/  HADD2.F32 R2, -RZ, R26.H0_H0 ;  /* 0x2000001aff027230 */ /* 0x002fe20000004100 */
[----:B------:R-:W-:Y:S01]  /*6290*/  LOP3.LUT R40, R11, 0xf000f0, RZ, 0xc0, !PT ;  /* 0x00f000f00b287812 */ /* 0x000fe200078ec0ff */
[--C-:B------:R-:W-:Y:S01]  /*62a0*/  HADD2.F32 R3, -RZ, R9.reuse.H0_H0 ;  /* 0x20000009ff037230 */ /* 0x100fe20000004100 */
[----:B------:R-:W-:Y:S01]  /*62b0*/  SHF.R.U32.HI R37, RZ, 0x8, R11 ;  /* 0x00000008ff257819 */ /* 0x000fe2000001160b */
[----:B------:R-:W-:Y:S01]  /*62c0*/  HADD2.F32 R47, -RZ, R9.H1_H1 ;  /* 0x30000009ff2f7230 */ /* 0x000fe20000004100 */
[----:B------:R-:W-:Y:S01]  /*62d0*/  LOP3.LUT R36, R8, 0xf000f0, RZ, 0xc0, !PT ;  /* 0x00f000f008247812 */ /* 0x000fe200078ec0ff */
[----:B------:R-:W-:Y:S01]  /*62e0*/  HADD2.F32 R49, -RZ, R44.H0_H0 ;  /* 0x2000002cff317230 */ /* 0x000fe20000004100 */
[----:B------:R-:W0:Y:S01]  /*62f0*/  LDS.64 R18, [UR4+0x18] ;  /* 0x00001804ff127984 */ /* 0x000e220008000a00 */
[----:B------:R-:W-:-:S02]  /*6300*/  HADD2.F32 R9, -RZ, R43.H0_H0 ;  /* 0x2000002bff097230 */ /* 0x000fc40000004100 */
[----:B------:R-:W-:Y:S02]  /*6310*/  HADD2.F32 R11, -RZ, R42.H0_H0 ;  /* 0x2000002aff0b7230 */ /* 0x000fe40000004100 */
        /* <DEDUP_REMOVED lines=25> */
[----:B------:R-:W-:Y:S01]  /*64b0*/  HADD2.F32 R2, -RZ, R3.H1_H1 ;  /* 0x30000003ff027230 */ /* 0x000fe20000004100 */
[----:B------:R-:W-:Y:S01]  /*64c0*/  SHF.R.U32.HI R8, RZ, 0x8, R8 ;  /* 0x00000008ff087819 */ /* 0x000fe20000011608 */
[----:B------:R-:W-:Y:S02]  /*64d0*/  HADD2.F32 R42, -RZ, R39.H0_H0 ;  /* 0x20000027ff2a7230 */ /* 0x000fe40000004100 */
[----:B------:R-:W-:Y:S01]  /*64e0*/  FFMA.FTZ R44, R26, R44, R11 ;  /* 0x0000002c1a2c7223 */ /* 0x000fe2000001000b */
[--C-:B------:R-:W-:Y:S02]  /*64f0*/  HADD2.F32 R47, -RZ, R40.reuse.H0_H0 ;  /* 0x20000028ff2f7230 */ /* 0x100fe40000004100 */
[C---:B------:R-:W-:Y:S01]  /*6500*/  FFMA.FTZ R11, R41.reuse, R43, R38 ;  /* 0x0000002b290b7223 */ /* 0x040fe20000010026 */
        /* <DEDUP_REMOVED lines=32> */
[----:B------:R-:W-:-:S02]  /*6710*/  HADD2.F32 R46, -RZ, R3.H0_H0 ;  /* 0x20000003ff2e7230 */ /* 0x000fc40000004100 */
[----:B------:R-:W-:Y:S01]  /*6720*/  FFMA.FTZ R39, R36, R44, R11 ;  /* 0x0000002c24277223 */ /* 0x000fe2000001000b */
[----:B------:R-:W-:Y:S01]  /*6730*/  FFMA.FTZ R11, R9, R18, R42 ;  /* 0x00000012090b7223 */ /* 0x000fe2000001002a */
[----:B------:R-:W-:Y:S01]  /*6740*/  LOP3.LUT R26, R35, 0xf000f0, RZ, 0xc0, !PT ;  /* 0x00f000f0231a7812 */ /* 0x000fe200078ec0ff */
[----:B------:R-:W-:Y:S01]  /*6750*/  FFMA.FTZ R9, R18, R43, R41 ;  /* 0x0000002b12097223 */ /* 0x000fe20000010029 */
[----:B------:R-:W-:Y:S01]  /*6760*/  FFMA.FTZ R27, R36, R46, R27 ;  /* 0x0000002e241b7223 */ /* 0x000fe2000001001b */
[----:B------:R-:W-:Y:S02]  /*6770*/  LOP3.LUT R41, R10, 0x64006400, RZ, 0xfc, !PT ;  /* 0x640064000a297812 */ /* 0x000fe400078efcff */
[----:B------:R-:W-:Y:S02]  /*6780*/  LOP3.LUT R36, R37, 0xf000f0, RZ, 0xc0, !PT ;  /* 0x00f000f025247812 */ /* 0x000fe400078ec0ff */
[----:B------:R-:W-:Y:S02]  /*6790*/  LOP3.LUT R8, R8, 0xf000f0, RZ, 0xc0, !PT ;  /* 0x00f000f008087812 */ /* 0x000fe400078ec0ff */
[----:B------:R-:W-:Y:S01]  /*67a0*/  LOP3.LUT R37, R26, 0x64006400, RZ, 0xfc, !PT ;  /* 0x640064001a257812 */ /* 0x000fe200078efcff */
[----:B------:R-:W-:-:S02]  /*67b0*/  HFMA2 R41, R41, R20.H0_H0, -72, -72 ;  /* 0xd480d48029297431 */ /* 0x000fc40000040014 */
[----:B------:R-:W-:Y:S01]  /*67c0*/  HADD2.F32 R38, -RZ, R38.H1_H1 ;  /* 0x30000026ff267230 */ /* 0x000fe20000004100 */
[----:B------:R-:W-:Y:S02]  /*67d0*/  LOP3.LUT R35, R8, 0x64006400, RZ, 0xfc, !PT ;  /* 0x6400640008237812 */ /* 0x000fe400078efcff */
[----:B------:R-:W-:Y:S01]  /*67e0*/  LOP3.LUT R43, R36, 0x64006400, RZ, 0xfc, !PT ;  /* 0x64006400242b7812 */ /* 0x000fe200078efcff */
[-C--:B------:R-:W-:Y:S02]  /*67f0*/  HFMA2 R37, R37, R20.reuse.H0_H0, -72, -72 ;  /* 0xd480d48025257431 */ /* 0x080fe40000040014 */
[----:B------:R-:W-:Y:S02]  /*6800*/  HADD2.F32 R3, -RZ, R3.H1_H1 ;  /* 0x30000003ff037230 */ /* 0x000fe40000004100 */
[----:B------:R-:W-:Y:S01]  /*6810*/  FFMA.FTZ R39, R18, R38, R39 ;  /* 0x0000002612277223 */ /* 0x000fe20000010027 */
[----:B------:R-:W-:Y:S02]  /*6820*/  HADD2.F32 R2, -RZ, R19.H0_H0 ;  /* 0x20000013ff027230 */ /* 0x000fe40000004100 */
[----:B------:R-:W-:-:S02]  /*6830*/  HFMA2 R35, R35, R20.H0_H0, -72, -72 ;  /* 0xd480d48023237431 */ /* 0x000fc40000040014 */
[----:B------:R-:W-:Y:S02]  /*6840*/  HADD2.F32 R36, -RZ, R41.H0_H0 ;  /* 0x20000029ff247230 */ /* 0x000fe40000004100 */
[----:B------:R-:W-:Y:S02]  /*6850*/  HFMA2 R8, R43, R20.H0_H0, -72, -72 ;  /* 0xd480d4802b087431 */ /* 0x000fe40000040014 */
[----:B------:R-:W-:Y:S02]  /*6860*/  HADD2.F32 R26, -RZ, R37.H0_H0 ;  /* 0x20000025ff1a7230 */ /* 0x000fe40000004100 */
[----:B------:R-:W-:Y:S01]  /*6870*/  FFMA.FTZ R43, R18, R3, R27 ;  /* 0x00000003122b7223 */ /* 0x000fe2000001001b */
[--C-:B------:R-:W-:Y:S02]  /*6880*/  HADD2.F32 R10, -RZ, R35.reuse.H0_H0 ;  /* 0x20000023ff0a7230 */ /* 0x100fe40000004100 */
[----:B------:R-:W-:Y:S01]  /*6890*/  FFMA.FTZ R27, R2, R36, R39 ;  /* 0x00000024021b7223 */ /* 0x000fe20000010027 */
[----:B------:R-:W-:-:S02]  /*68a0*/  HADD2.F32 R36, -RZ, R35.H1_H1 ;  /* 0x30000023ff247230 */ /* 0x000fc40000004100 */
[----:B------:R-:W-:Y:S01]  /*68b0*/  FFMA.FTZ R26, R2, R26, R9 ;  /* 0x0000001a021a7223 */ /* 0x000fe20000010009 */
[--C-:B------:R-:W-:Y:S02]  /*68c0*/  HADD2.F32 R38, -RZ, R8.reuse.H0_H0 ;  /* 0x20000008ff267230 */ /* 0x100fe40000004100 */
[----:B------:R-:W-:Y:S02]  /*68d0*/  HADD2.F32 R35, -RZ, R8.H1_H1 ;  /* 0x30000008ff237230 */ /* 0x000fe40000004100 */
[----:B------:R-:W0:Y:S01]  /*68e0*/  LDS.64 R8, [UR4+0x20] ;  /* 0x00002004ff087984 */ /* 0x000e220008000a00 */
[----:B------:R-:W-:Y:S01]  /*68f0*/  FFMA.FTZ R3, R10, R2, R11 ;  /* 0x000000020a037223 */ /* 0x000fe2000001000b */
[--C-:B------:R-:W-:Y:S02]  /*6900*/  HADD2.F32 R11, -RZ, R0.reuse.H0_H0 ;  /* 0x20000000ff0b7230 */ /* 0x100fe40000004100 */
[----:B------:R-:W-:Y:S02]  /*6910*/  HADD2.F32 R10, -RZ, R0.H1_H1 ;  /* 0x30000000ff0a7230 */ /* 0x000fe40000004100 */
[----:B------:R-:W-:-:S02]  /*6920*/  HADD2.F32 R19, -RZ, R19.H1_H1 ;  /* 0x30000013ff137230 */ /* 0x000fc40000004100 */
[----:B------:R-:W-:Y:S02]  /*6930*/  HADD2.F32 R18, -RZ, R37.H1_H1 ;  /* 0x30000025ff127230 */ /* 0x000fe40000004100 */
[----:B------:R-:W-:Y:S01]  /*6940*/  FMUL.FTZ R32, R11, R32 ;  /* 0x000000200b207220 */ /* 0x000fe20000410000 */
[----:B------:R-:W-:Y:S01]  /*6950*/  FMUL.FTZ R33, R10, R33 ;  /* 0x000000210a217220 */ /* 0x000fe20000410000 */
[----:B------:R-:W-:Y:S01]  /*6960*/  FFMA.FTZ R36, R36, R19, R3 ;  /* 0x0000001324247223 */ /* 0x000fe20000010003 */
[----:B------:R-:W-:Y:S01]  /*6970*/  FFMA.FTZ R3, R19, R18, R26 ;  /* 0x0000001213037223 */ /* 0x000fe2000001001a */
[--C-:B------:R-:W-:Y:S01]  /*6980*/  HADD2.F32 R26, -RZ, R34.reuse.H0_H0 ;  /* 0x20000022ff1a7230 */ /* 0x100fe20000004100 */
[----:B------:R-:W-:Y:S01]  /*6990*/  F2FP.F16.F32.PACK_AB R32, RZ, R32 ;  /* 0x00000020ff20723e */ /* 0x000fe200000000ff */
[----:B------:R-:W-:Y:S01]  /*69a0*/  HADD2.F32 R18, -RZ, R34.H1_H1 ;  /* 0x30000022ff127230 */ /* 0x000fe20000004100 */
[----:B------:R-:W-:Y:S01]  /*69b0*/  F2FP.F16.F32.PACK_AB R33, RZ, R33 ;  /* 0x00000021ff21723e */ /* 0x000fe200000000ff */
[----:B------:R-:W-:Y:S01]  /*69c0*/  FFMA.FTZ R2, R2, R38, R43 ;  /* 0x0000002602027223 */ /* 0x000fe2000001002b */
[----:B------:R-:W-:Y:S01]  /*69d0*/  FMUL.FTZ R36, R11, R36 ;  /* 0x000000240b247220 */ /* 0x000fe20000410000 */
[----:B------:R-:W-:Y:S01]  /*69e0*/  FMUL.FTZ R3, R10, R3 ;  /* 0x000000030a037220 */ /* 0x000fe20000410000 */
[----:B------:R-:W-:-:S02]  /*69f0*/  HADD2.F32 R38, -RZ, R41.H1_H1 ;  /* 0x30000029ff267230 */ /* 0x000fc40000004100 */
[----:B------:R-:W-:Y:S01]  /*6a00*/  FMUL.FTZ R23, R26, R23 ;  /* 0x000000171a177220 */ /* 0x000fe20000410000 */
[----:B------:R-:W-:Y:S01]  /*6a10*/  FMUL.FTZ R25, R18, R25 ;  /* 0x0000001912197220 */ /* 0x000fe20000410000 */
[----:B------:R-:W-:Y:S01]  /*6a20*/  PRMT R32, R32, 0x5410, R33 ;  /* 0x0000541020207816 */ /* 0x000fe20000000021 */
[C---:B------:R-:W-:Y:S01]  /*6a30*/  FFMA.FTZ R35, R19.reuse, R35, R2 ;  /* 0x0000002313237223 */ /* 0x040fe20000010002 */
[----:B------:R-:W-:Y:S01]  /*6a40*/  F2FP.F16.F32.PACK_AB R36, RZ, R36 ;  /* 0x00000024ff24723e */ /* 0x000fe200000000ff */
[----:B------:R-:W-:Y:S01]  /*6a50*/  FFMA.FTZ R27, R19, R38, R27 ;  /* 0x00000026131b7223 */ /* 0x000fe2000001001b */
[----:B------:R-:W-:Y:S02]  /*6a60*/  F2FP.F16.F32.PACK_AB R3, RZ, R3 ;  /* 0x00000003ff03723e */ /* 0x000fe400000000ff */
[----:B------:R-:W-:Y:S01]  /*6a70*/  F2FP.F16.F32.PACK_AB R2, RZ, R23 ;  /* 0x00000017ff02723e */ /* 0x000fe200000000ff */
[----:B------:R-:W-:Y:S01]  /*6a80*/  HFMA2.MMA R23, R32, 1, 1, R31 ;  /* 0x3c003c0020177835 */ /* 0x000fe2000000001f */
[----:B------:R-:W-:Y:S01]  /*6a90*/  F2FP.F16.F32.PACK_AB R25, RZ, R25 ;  /* 0x00000019ff19723e */ /* 0x000fe200000000ff */
[----:B------:R-:W-:Y:S01]  /*6aa0*/  FMUL.FTZ R27, R26, R27 ;  /* 0x0000001b1a1b7220 */ /* 0x000fe20000410000 */
[----:B------:R-:W-:Y:S01]  /*6ab0*/  PRMT R36, R36, 0x5410, R3 ;  /* 0x0000541024247816 */ /* 0x000fe20000000003 */
[----:B------:R-:W-:Y:S01]  /*6ac0*/  FMUL.FTZ R35, R18, R35 ;  /* 0x0000002312237220 */ /* 0x000fe20000410000 */
[----:B------:R-:W-:-:S02]  /*6ad0*/  PRMT R2, R2, 0x5410, R25 ;  /* 0x0000541002027816 */ /* 0x000fc40000000019 */
[----:B----4-:R-:W-:Y:S02]  /*6ae0*/  LOP3.LUT R3, R4, 0xf000f, RZ, 0xc0, !PT ;  /* 0x000f000f04037812 */ /* 0x010fe400078ec0ff */
[----:B------:R-:W-:Y:S01]  /*6af0*/  F2FP.F16.F32.PACK_AB R27, RZ, R27 ;  /* 0x0000001bff1b723e */ /* 0x000fe200000000ff */
[----:B------:R-:W-:Y:S01]  /*6b00*/  HADD2 R19, R2, R29 ;  /* 0x0000001d02137230 */ /* 0x000fe20000000000 */
[----:B------:R-:W-:Y:S01]  /*6b10*/  F2FP.F16.F32.PACK_AB R35, RZ, R35 ;  /* 0x00000023ff23723e */ /* 0x000fe200000000ff */
[----:B------:R-:W-:Y:S01]  /*6b20*/  HFMA2.MMA R23, R36, 1, 1, R23 ;  /* 0x3c003c0024177835 */ /* 0x000fe20000000017 */
[C---:B------:R-:W-:Y:S02]  /*6b30*/  LOP3.LUT R36, R5.reuse, 0xf000f, RZ, 0xc0, !PT ;  /* 0x000f000f05247812 */ /* 0x040fe400078ec0ff */
[----:B------:R-:W-:Y:S02]  /*6b40*/  LOP3.LUT R29, R5, 0xf000f0, RZ, 0xc0, !PT ;  /* 0x00f000f0051d7812 */ /* 0x000fe400078ec0ff */
[----:B------:R-:W-:-:S02]  /*6b50*/  SHF.R.U32.HI R25, RZ, 0x8, R5 ;  /* 0x00000008ff197819 */ /* 0x000fc40000011605 */
[C---:B------:R-:W-:Y:S02]  /*6b60*/  LOP3.LUT R5, R6.reuse, 0xf000f, RZ, 0xc0, !PT ;  /* 0x000f000f06057812 */ /* 0x040fe400078ec0ff */
[----:B------:R-:W-:Y:S01]  /*6b70*/  LOP3.LUT R3, R3, 0x64006400, RZ, 0xfc, !PT ;  /* 0x6400640003037812 */ /* 0x000fe200078efcff */
[--C-:B0-----:R-:W-:Y:S01]  /*6b80*/  HADD2.F32 R2, -RZ, R8.reuse.H0_H0 ;  /* 0x20000008ff027230 */ /* 0x101fe20000004100 */
[----:B------:R-:W-:Y:S01]  /*6b90*/  PRMT R27, R27, 0x5410, R35 ;  /* 0x000054101b1b7816 */ /* 0x000fe20000000023 */
[----:B------:R-:W-:Y:S01]  /*6ba0*/  HADD2.F32 R33, -RZ, R8.H1_H1 ;  /* 0x30000008ff217230 */ /* 0x000fe20000004100 */
[----:B------:R-:W-:Y:S01]  /*6bb0*/  LOP3.LUT R8, R5, 0x64006400, RZ, 0xfc, !PT ;  /* 0x6400640005087812 */ /* 0x000fe200078efcff */
[----:B------:R-:W-:Y:S01]  /*6bc0*/  HADD2 R5, R3, -1032, -1032 ;  /* 0xe408e40803057430 */ /* 0x000fe20000000000 */
[----:B------:R-:W-:Y:S01]  /*6bd0*/  LOP3.LUT R35, R6, 0xf000f0, RZ, 0xc0, !PT ;  /* 0x00f000f006237812 */ /* 0x000fe200078ec0ff */
[----:B------:R-:W-:Y:S01]  /*6be0*/  HADD2 R19, R27, R19 ;  /* 0x000000131b137230 */ /* 0x000fe20000000000 */
[----:B------:R-:W-:-:S02]  /*6bf0*/  SHF.R.U32.HI R27, RZ, 0x8, R6 ;  /* 0x00000008ff1b7819 */ /* 0x000fc40000011606 */
[C---:B------:R-:W-:Y:S01]  /*6c00*/  LOP3.LUT R38, R7.reuse, 0xf000f, RZ, 0xc0, !PT ;  /* 0x000f000f07267812 */ /* 0x040fe200078ec0ff */
[----:B------:R-:W-:Y:S01]  /*6c10*/  HADD2.F32 R3, -RZ, R5.H0_H0 ;  /* 0x20000005ff037230 */ /* 0x000fe20000004100 */
[----:B------:R-:W-:Y:S02]  /*6c20*/  LOP3.LUT R31, R7, 0xf000f0, RZ, 0xc0, !PT ;  /* 0x00f000f0071f7812 */ /* 0x000fe400078ec0ff */
[----:B------:R-:W-:Y:S01]  /*6c30*/  SHF.R.U32.HI R6, RZ, 0x8, R7 ;  /* 0x00000008ff067819 */ /* 0x000fe20000011607 */
[--C-:B------:R-:W-:Y:S01]  /*6c40*/  HADD2.F32 R37, -RZ, R9.reuse.H0_H0 ;  /* 0x20000009ff257230 */ /* 0x100fe20000004100 */
[----:B------:R-:W-:Y:S01]  /*6c50*/  LOP3.LUT R7, R36, 0x64006400, RZ, 0xfc, !PT ;  /* 0x6400640024077812 */ /* 0x000fe200078efcff */
[----:B------:R-:W-:Y:S02]  /*6c60*/  HADD2.F32 R36, -RZ, R9.H1_H1 ;  /* 0x30000009ff247230 */ /* 0x000fe40000004100 */
[----:B------:R-:W-:Y:S01]  /*6c70*/  HADD2 R41, R8, -1032, -1032 ;  /* 0xe408e40808297430 */ /* 0x000fe20000000000 */
[----:B------:R-:W-:Y:S01]  /*6c80*/  LOP3.LUT R38, R38, 0x64006400, RZ, 0xfc, !PT ;  /* 0x6400640026267812 */ /* 0x000fe200078efcff */
[----:B------:R-:W0:Y:S01]  /*6c90*/  LDS.64 R8, [UR4+0x28] ;  /* 0x00002804ff087984 */ /* 0x000e220008000a00 */
[----:B------:R-:W-:-:S02]  /*6ca0*/  HADD2.F32 R40, -RZ, R5.H1_H1 ;  /* 0x30000005ff287230 */ /* 0x000fc40000004100 */
[----:B------:R-:W-:Y:S01]  /*6cb0*/  FFMA.FTZ R3, R3, R2, RZ ;  /* 0x0000000203037223 */ /* 0x000fe200000100ff */
[----:B------:R-:W-:Y:S01]  /*6cc0*/  LOP3.LUT R32, R4, 0xf000f0, RZ, 0xc0, !PT ;  /* 0x00f000f004207812 */ /* 0x000fe200078ec0ff */
[----:B------:R-:W-:Y:S02]  /*6cd0*/  HADD2 R39, R7, -1032, -1032 ;  /* 0xe408e40807277430 */ /* 0x000fe40000000000 */
[----:B------:R-:W-:Y:S02]  /*6ce0*/  HADD2 R38, R38, -1032, -1032 ;  /* 0xe408e40826267430 */ /* 0x000fe40000000000 */
[----:B------:R-:W-:Y:S02]  /*6cf0*/  HADD2.F32 R5, -RZ, R41.H0_H0 ;  /* 0x20000029ff057230 */ /* 0x000fe40000004100 */
[----:B------:R-:W-:Y:S01]  /*6d00*/  FFMA.FTZ R40, R40, R33, R3 ;  /* 0x0000002128287223 */ /* 0x000fe20000010003 */
[----:B------:R-:W-:Y:S01]  /*6d10*/  LOP3.LUT R3, R32, 0x64006400, RZ, 0xfc, !PT ;  /* 0x6400640020037812 */ /* 0x000fe200078efcff */
[--C-:B------:R-:W-:Y:S01]  /*6d20*/  HADD2.F32 R43, -RZ, R39.reuse.H0_H0 ;  /* 0x20000027ff2b7230 */ /* 0x100fe20000004100 */
[----:B------:R-:W-:Y:S01]  /*6d30*/  LOP3.LUT R29, R29, 0x64006400, RZ, 0xfc, !PT ;  /* 0x640064001d1d7812 */ /* 0x000fe200078efcff */
[----:B------:R-:W-:Y:S01]  /*6d40*/  HADD2.F32 R7, -RZ, R38.H0_H0 ;  /* 0x20000026ff077230 */ /* 0x000fe20000004100 */
[----:B------:R-:W-:Y:S01]  /*6d50*/  LOP3.LUT R31, R31, 0x64006400, RZ, 0xfc, !PT ;  /* 0x640064001f1f7812 */ /* 0x000fe200078efcff */
[----:B------:R-:W-:-:S02]  /*6d60*/  HADD2.F32 R42, -RZ, R39.H1_H1 ;  /* 0x30000027ff2a7230 */ /* 0x000fc40000004100 */
[C---:B------:R-:W-:Y:S01]  /*6d70*/  FFMA.FTZ R39, R2.reuse, R5, RZ ;  /* 0x0000000502277223 */ /* 0x040fe200000100ff */
[----:B------:R-:W-:Y:S01]  /*6d80*/  LOP3.LUT R5, R35, 0x64006400, RZ, 0xfc, !PT ;  /* 0x6400640023057812 */ /* 0x000fe200078efcff */
[-C--:B------:R-:W-:Y:S02]  /*6d90*/  HFMA2 R3, R3, R20.reuse.H0_H0, -72, -72 ;  /* 0xd480d48003037431 */ /* 0x080fe40000040014 */
[C---:B------:R-:W-:Y:S01]  /*6da0*/  FFMA.FTZ R44, R2.reuse, R43, RZ ;  /* 0x0000002b022c7223 */ /* 0x040fe200000100ff */
[----:B------:R-:W-:Y:S02]  /*6db0*/  HADD2.F32 R46, -RZ, R41.H1_H1 ;  /* 0x30000029ff2e7230 */ /* 0x000fe40000004100 */
[-C--:B------:R-:W-:Y:S02]  /*6dc0*/  HFMA2 R29, R29, R20.reuse.H0_H0, -72, -72 ;  /* 0xd480d4801d1d7431 */ /* 0x080fe40000040014 */
[----:B------:R-:W-:Y:S02]  /*6dd0*/  HADD2.F32 R38, -RZ, R38.H1_H1 ;  /* 0x30000026ff267230 */ /* 0x000fe40000004100 */
[----:B------:R-:W-:Y:S01]  /*6de0*/  FFMA.FTZ R2, R2, R7, RZ ;  /* 0x0000000702027223 */ /* 0x000fe200000100ff */
[----:B------:R-:W-:-:S02]  /*6df0*/  HFMA2 R31, R31, R20.H0_H0, -72, -72 ;  /* 0xd480d4801f1f7431 */ /* 0x000fc40000040014 */
[C---:B------:R-:W-:Y:S01]  /*6e00*/  FFMA.FTZ R32, R33.reuse, R42, R44 ;  /* 0x0000002a21207223 */ /* 0x040fe2000001002c */
[----:B------:R-:W-:Y:S02]  /*6e10*/  HFMA2 R5, R5, R20.H0_H0, -72, -72 ;  /* 0xd480d48005057431 */ /* 0x000fe40000040014 */
[----:B------:R-:W-:Y:S02]  /*6e20*/  HADD2.F32 R7, -RZ, R3.H0_H0 ;  /* 0x20000003ff077230 */ /* 0x000fe40000004100 */
[C---:B------:R-:W-:Y:S01]  /*6e30*/  FFMA.FTZ R42, R33.reuse, R46, R39 ;  /* 0x0000002e212a7223 */ /* 0x040fe20000010027 */
[----:B------:R-:W-:Y:S02]  /*6e40*/  HADD2.F32 R35, -RZ, R29.H0_H0 ;  /* 0x2000001dff237230 */ /* 0x000fe40000004100 */
[----:B------:R-:W-:Y:S01]  /*6e50*/  FFMA.FTZ R2, R33, R38, R2 ;  /* 0x0000002621027223 */ /* 0x000fe20000010002 */
[----:B------:R-:W-:Y:S01]  /*6e60*/  HADD2.F32 R33, -RZ, R31.H0_H0 ;  /* 0x2000001fff217230 */ /* 0x000fe20000004100 */
[----:B------:R-:W-:Y:S01]  /*6e70*/  SHF.R.U32.HI R4, RZ, 0x8, R4 ;  /* 0x00000008ff047819 */ /* 0x000fe20000011604 */
[----:B------:R-:W-:-:S02]  /*6e80*/  HADD2.F32 R3, -RZ, R3.H1_H1 ;  /* 0x30000003ff037230 */ /* 0x000fc40000004100 */
[----:B------:R-:W-:Y:S01]  /*6e90*/  FFMA.FTZ R40, R7, R37, R40 ;  /* 0x0000002507287223 */ /* 0x000fe20000010028 */
[----:B------:R-:W-:Y:S02]  /*6ea0*/  HADD2.F32 R39, -RZ, R5.H0_H0 ;  /* 0x20000005ff277230 */ /* 0x000fe40000004100 */
[C---:B------:R-:W-:Y:S01]  /*6eb0*/  FFMA.FTZ R35, R37.reuse, R35, R32 ;  /* 0x0000002325237223 */ /* 0x040fe20000010020 */
[----:B------:R-:W-:Y:S01]  /*6ec0*/  FFMA.FTZ R32, R37, R33, R2 ;  /* 0x0000002125207223 */ /* 0x000fe20000010002 */
[----:B------:R-:W-:Y:S01]  /*6ed0*/  HADD2.F32 R7, -RZ, R29.H1_H1 ;  /* 0x3000001dff077230 */ /* 0x000fe20000004100 */
[----:B------:R-:W-:Y:S01]  /*6ee0*/  LOP3.LUT R2, R4, 0xf000f, RZ, 0xc0, !PT ;  /* 0x000f000f04027812 */ /* 0x000fe200078ec0ff */
[----:B------:R-:W-:Y:S01]  /*6ef0*/  FFMA.FTZ R29, R3, R36, R40 ;  /* 0x00000024031d7223 */ /* 0x000fe20000010028 */
[----:B------:R-:W-:Y:S01]  /*6f00*/  FFMA.FTZ R42, R37, R39, R42 ;  /* 0x00000027252a7223 */ /* 0x000fe2000001002a */
[----:B------:R-:W-:Y:S01]  /*6f10*/  HADD2.F32 R5, -RZ, R5.H1_H1 ;  /* 0x30000005ff057230 */ /* 0x000fe20000004100 */
[----:B------:R-:W-:Y:S01]  /*6f20*/  LOP3.LUT R3, R25, 0xf000f, RZ, 0xc0, !PT ;  /* 0x000f000f19037812 */ /* 0x000fe200078ec0ff */
[----:B------:R-:W-:Y:S01]  /*6f30*/  HADD2.F32 R31, -RZ, R31.H1_H1 ;  /* 0x3000001fff1f7230 */ /* 0x000fe20000004100 */
[----:B------:R-:W-:-:S02]  /*6f40*/  LOP3.LUT R33, R27, 0xf000f, RZ, 0xc0, !PT ;  /* 0x000f000f1b217812 */ /* 0x000fc400078ec0ff */
[----:B------:R-:W-:Y:S02]  /*6f50*/  LOP3.LUT R37, R6, 0xf000f, RZ, 0xc0, !PT ;  /* 0x000f000f06257812 */ /* 0x000fe400078ec0ff */
[----:B------:R-:W-:Y:S01]  /*6f60*/  LOP3.LUT R2, R2, 0x64006400, RZ, 0xfc, !PT ;  /* 0x6400640002027812 */ /* 0x000fe200078efcff */
[C---:B------:R-:W-:Y:S01]  /*6f70*/  FFMA.FTZ R7, R36.reuse, R7, R35 ;  /* 0x0000000724077223 */ /* 0x040fe20000010023 */
[----:B------:R-:W-:Y:S01]  /*6f80*/  LOP3.LUT R3, R3, 0x64006400, RZ, 0xfc, !PT ;  /* 0x6400640003037812 */ /* 0x000fe200078efcff */
[C---:B------:R-:W-:Y:S01]  /*6f90*/  FFMA.FTZ R5, R36.reuse, R5, R42 ;  /* 0x0000000524057223 */ /* 0x040fe2000001002a */
[----:B------:R-:W-:Y:S01]  /*6fa0*/  LOP3.LUT R35, R33, 0x64006400, RZ, 0xfc, !PT ;  /* 0x6400640021237812 */ /* 0x000fe200078efcff */
[----:B------:R-:W-:Y:S01]  /*6fb0*/  FFMA.FTZ R36, R36, R31, R32 ;  /* 0x0000001f24247223 */ /* 0x000fe20000010020 */
[----:B------:R-:W-:Y:S01]  /*6fc0*/  LOP3.LUT R37, R37, 0x64006400, RZ, 0xfc, !PT ;  /* 0x6400640025257812 */ /* 0x000fe200078efcff */
[----:B------:R-:W-:Y:S02]  /*6fd0*/  HADD2 R31, R2, -1032, -1032 ;  /* 0xe408e408021f7430 */ /* 0x000fe40000000000 */
[----:B------:R-:W-:-:S02]  /*6fe0*/  HADD2 R33, R3, -1032, -1032 ;  /* 0xe408e40803217430 */ /* 0x000fc40000000000 */
[----:B------:R-:W-:Y:S02]  /*6ff0*/  HADD2 R35, R35, -1032, -1032 ;  /* 0xe408e40823237430 */ /* 0x000fe40000000000 */
[----:B------:R-:W-:Y:S02]  /*7000*/  HADD2 R3, R37, -1032, -1032 ;  /* 0xe408e40825037430 */ /* 0x000fe40000000000 */
[----:B0-----:R-:W-:Y:S02]  /*7010*/  HADD2.F32 R32, -RZ, R8.H0_H0 ;  /* 0x20000008ff207230 */ /* 0x001fe40000004100 */
[----:B------:R-:W-:Y:S02]  /*7020*/  HADD2.F32 R38, -RZ, R31.H0_H0 ;  /* 0x2000001fff267230 */ /* 0x000fe40000004100 */
[----:B------:R-:W-:Y:S02]  /*7030*/  HADD2.F32 R37, -RZ, R33.H0_H0 ;  /* 0x20000021ff257230 */ /* 0x000fe40000004100 */
[----:B------:R-:W-:-:S02]  /*7040*/  HADD2.F32 R40, -RZ, R35.H0_H0 ;  /* 0x20000023ff287230 */ /* 0x000fc40000004100 */
[----:B------:R-:W-:Y:S02]  /*7050*/  HADD2.F32 R41, -RZ, R3.H0_H0 ;  /* 0x20000003ff297230 */ /* 0x000fe40000004100 */
[----:B------:R-:W-:Y:S01]  /*7060*/  FFMA.FTZ R38, R38, R32, R29 ;  /* 0x0000002026267223 */ /* 0x000fe2000001001d */
[----:B------:R-:W-:Y:S02]  /*7070*/  HADD2.F32 R29, -RZ, R31.H1_H1 ;  /* 0x3000001fff1d7230 */ /* 0x000fe40000004100 */
[C---:B------:R-:W-:Y:S01]  /*7080*/  FFMA.FTZ R37, R32.reuse, R37, R7 ;  /* 0x0000002520257223 */ /* 0x040fe20000010007 */
[----:B------:R-:W-:Y:S02]  /*7090*/  HADD2.F32 R31, -RZ, R33.H1_H1 ;  /* 0x30000021ff1f7230 */ /* 0x000fe40000004100 */
[C---:B------:R-:W-:Y:S01]  /*70a0*/  FFMA.FTZ R39, R32.reuse, R40, R5 ;  /* 0x0000002820277223 */ /* 0x040fe20000010005 */
[----:B------:R-:W-:Y:S01]  /*70b0*/  FFMA.FTZ R7, R32, R41, R36 ;  /* 0x0000002920077223 */ /* 0x000fe20000010024 */
[----:B------:R-:W-:-:S02]  /*70c0*/  LOP3.LUT R33, R25, 0xf000f0, RZ, 0xc0, !PT ;  /* 0x00f000f019217812 */ /* 0x000fc400078ec0ff */
[----:B------:R-:W-:Y:S02]  /*70d0*/  LOP3.LUT R32, R4, 0xf000f0, RZ, 0xc0, !PT ;  /* 0x00f000f004207812 */ /* 0x000fe400078ec0ff */
[----:B------:R-:W0:Y:S01]  /*70e0*/  LDS.64 R4, [UR4+0x30] ;  /* 0x00003004ff047984 */ /* 0x000e220008000a00 */
        /* <DEDUP_REMOVED lines=8> */
[-C--:B------:R-:W-:Y:S01]  /*7170*/  HFMA2 R33, R33, R20.reuse.H0_H0, -72, -72 ;  /* 0xd480d48021217431 */ /* 0x080fe20000040014 */
[----:B------:R-:W-:Y:S01]  /*7180*/  LOP3.LUT R35, R6, 0x64006400, RZ, 0xfc, !PT ;  /* 0x6400640006237812 */ /* 0x000fe200078efcff */
[----:B------:R-:W-:-:S02]  /*7190*/  HFMA2 R25, R25, R20.H0_H0, -72, -72 ;  /* 0xd480d48019197431 */ /* 0x000fc40000040014 */
[----:B------:R-:W-:Y:S02]  /*71a0*/  HADD2.F32 R32, -RZ, R3.H1_H1 ;  /* 0x30000003ff207230 */ /* 0x000fe40000004100 */
[-C--:B------:R-:W-:Y:S02]  /*71b0*/  HFMA2 R27, R27, R20.reuse.H0_H0, -72, -72 ;  /* 0xd480d4801b1b7431 */ /* 0x080fe40000040014 */
[----:B------:R-:W-:Y:S02]  /*71c0*/  HADD2.F32 R2, -RZ, R9.H0_H0 ;  /* 0x20000009ff027230 */ /* 0x000fe40000004100 */
[----:B------:R-:W-:Y:S01]  /*71d0*/  FFMA.FTZ R31, R8, R31, R37 ;  /* 0x0000001f081f7223 */ /* 0x000fe20000010025 */
[----:B------:R-:W-:Y:S02]  /*71e0*/  HADD2.F32 R3, -RZ, R33.H0_H0 ;  /* 0x20000021ff037230 */ /* 0x000fe40000004100 */
[----:B------:R-:W-:Y:S02]  /*71f0*/  HFMA2 R35, R35, R20.H0_H0, -72, -72 ;  /* 0xd480d48023237431 */ /* 0x000fe40000040014 */
[----:B------:R-:W-:-:S02]  /*7200*/  HADD2.F32 R6, -RZ, R25.H0_H0 ;  /* 0x20000019ff067230 */ /* 0x000fc40000004100 */
[----:B------:R-:W-:Y:S01]  /*7210*/  FFMA.FTZ R29, R29, R8, R38 ;  /* 0x000000081d1d7223 */ /* 0x000fe20000010026 */
        /* <DEDUP_REMOVED lines=29> */
[----:B------:R-:W-:Y:S01]  /*73f0*/  HADD2.F32 R35, -RZ, R4.H1_H1 ;  /* 0x30000004ff237230 */ /* 0x000fe20000004100 */
[----:B------:R-:W-:Y:S01]  /*7400*/  LOP3.LUT R32, R12, 0xf000f0, RZ, 0xc0, !PT ;  /* 0x00f000f00c207812 */ /* 0x000fe200078ec0ff */
[--C-:B------:R-:W-:Y:S01]  /*7410*/  HADD2.F32 R4, -RZ, R5.reuse.H0_H0 ;  /* 0x20000005ff047230 */ /* 0x100fe20000004100 */
[----:B------:R-:W-:Y:S01]  /*7420*/  LOP3.LUT R33, R13, 0xf000f0, RZ, 0xc0, !PT ;  /* 0x00f000f00d217812 */ /* 0x000fe200078ec0ff */
[----:B------:R-:W-:Y:S01]  /*7430*/  HADD2.F32 R36, -RZ, R5.H1_H1 ;  /* 0x30000005ff247230 */ /* 0x000fe20000004100 */
[----:B------:R-:W0:Y:S01]  /*7440*/  LDS.64 R8, [UR4+0x38] ;  /* 0x00003804ff087984 */ /* 0x000e220008000a00 */
[----:B------:R-:W-:-:S02]  /*7450*/  HADD2.F32 R43, -RZ, R40.H0_H0 ;  /* 0x20000028ff2b7230 */ /* 0x000fc40000004100 */
[----:B------:R-:W-:Y:S02]  /*7460*/  HADD2.F32 R3, -RZ, R39.H0_H0 ;  /* 0x20000027ff037230 */ /* 0x000fe40000004100 */
[----:B------:R-:W-:Y:S02]  /*7470*/  HADD2.F32 R5, -RZ, R41.H0_H0 ;  /* 0x20000029ff057230 */ /* 0x000fe40000004100 */
[----:B------:R-:W-:Y:S02]  /*7480*/  HADD2.F32 R7, -RZ, R38.H0_H0 ;  /* 0x20000026ff077230 */ /* 0x000fe40000004100 */
[----:B------:R-:W-:Y:S01]  /*7490*/  FFMA.FTZ R44, R2, R43, RZ ;  /* 0x0000002b022c7223 */ /* 0x000fe200000100ff */
[----:B------:R-:W-:Y:S01]  /*74a0*/  LOP3.LUT R37, R14, 0xf000f0, RZ, 0xc0, !PT ;  /* 0x00f000f00e257812 */ /* 0x000fe200078ec0ff */
[----:B------:R-:W-:Y:S01]  /*74b0*/  FFMA.FTZ R3, R3, R2, RZ ;  /* 0x0000000203037223 */ /* 0x000fe200000100ff */
[----:B------:R-:W-:Y:S01]  /*74c0*/  FFMA.FTZ R43, R2, R5, RZ ;  /* 0x00000005022b7223 */ /* 0x000fe200000100ff */
[----:B------:R-:W-:Y:S01]  /*74d0*/  LOP3.LUT R31, R15, 0xf000f0, RZ, 0xc0, !PT ;  /* 0x00f000f00f1f7812 */ /* 0x000fe200078ec0ff */
[----:B------:R-:W-:-:S02]  /*74e0*/  HADD2.F32 R42, -RZ, R39.H1_H1 ;  /* 0x30000027ff2a7230 */ /* 0x000fc40000004100 */
[----:B------:R-:W-:Y:S01]  /*74f0*/  FFMA.FTZ R2, R2, R7, RZ ;  /* 0x0000000702027223 */ /* 0x000fe200000100ff */
[----:B------:R-:W-:Y:S02]  /*7500*/  LOP3.LUT R7, R32, 0x64006400, RZ, 0xfc, !PT ;  /* 0x6400640020077812 */ /* 0x000fe400078efcff */
[----:B------:R-:W-:Y:S02]  /*7510*/  LOP3.LUT R39, R33, 0x64006400, RZ, 0xfc, !PT ;  /* 0x6400640021277812 */ /* 0x000fe400078efcff */
[----:B------:R-:W-:Y:S02]  /*7520*/  LOP3.LUT R37, R37, 0x64006400, RZ, 0xfc, !PT ;  /* 0x6400640025257812 */ /* 0x000fe400078efcff */
[----:B------:R-:W-:Y:S01]  /*7530*/  LOP3.LUT R31, R31, 0x64006400, RZ, 0xfc, !PT ;  /* 0x640064001f1f7812 */ /* 0x000fe200078efcff */
[----:B------:R-:W-:Y:S02]  /*7540*/  HFMA2 R33, R7, R20.H0_H0, -72, -72 ;  /* 0xd480d48007217431 */ /* 0x000fe40000040014 */
[----:B------:R-:W-:-:S02]  /*7550*/  HADD2.F32 R40, -RZ, R40.H1_H1 ;  /* 0x30000028ff287230 */ /* 0x000fc40000004100 */
[-C--:B------:R-:W-:Y:S02]  /*7560*/  HFMA2 R32, R39, R20.reuse.H0_H0, -72, -72 ;  /* 0xd480d48027207431 */ /* 0x080fe40000040014 */
[----:B------:R-:W-:Y:S01]  /*7570*/  FFMA.FTZ R3, R42, R35, R3 ;  /* 0x000000232a037223 */ /* 0x000fe20000010003 */
[-C--:B------:R-:W-:Y:S02]  /*7580*/  HFMA2 R7, R37, R20.reuse.H0_H0, -72, -72 ;  /* 0xd480d48025077431 */ /* 0x080fe40000040014 */
[----:B------:R-:W-:Y:S02]  /*7590*/  HADD2.F32 R39, -RZ, R38.H1_H1 ;  /* 0x30000026ff277230 */ /* 0x000fe40000004100 */
[----:B------:R-:W-:Y:S02]  /*75a0*/  HFMA2 R31, R31, R20.H0_H0, -72, -72 ;  /* 0xd480d4801f1f7431 */ /* 0x000fe40000040014 */
[----:B------:R-:W-:Y:S02]  /*75b0*/  HADD2.F32 R42, -RZ, R41.H1_H1 ;  /* 0x30000029ff2a7230 */ /* 0x000fe40000004100 */
        /* <DEDUP_REMOVED lines=8> */
[----:B------:R-:W-:Y:S01]  /*7640*/  FFMA.FTZ R37, R4, R37, R5 ;  /* 0x0000002504257223 */ /* 0x000fe20000010005 */
[----:B------:R-:W-:-:S02]  /*7650*/  HADD2.F32 R33, -RZ, R33.H1_H1 ;  /* 0x30000021ff217230 */ /* 0x000fc40000004100 */
[C---:B------:R-:W-:Y:S01]  /*7660*/  FFMA.FTZ R40, R4.reuse, R40, R43 ;  /* 0x0000002804287223 */ /* 0x040fe2000001002b */
[----:B------:R-:W-:Y:S02]  /*7670*/  HADD2.F32 R5, -RZ, R32.H1_H1 ;  /* 0x30000020ff057230 */ /* 0x000fe40000004100 */
[----:B------:R-:W-:Y:S02]  /*7680*/  HADD2.F32 R3, -RZ, R7.H1_H1 ;  /* 0x30000007ff037230 */ /* 0x000fe40000004100 */
[----:B------:R-:W-:Y:S01]  /*7690*/  FFMA.FTZ R2, R4, R2, R39 ;  /* 0x0000000204027223 */ /* 0x000fe20000010027 */
[----:B------:R-:W-:Y:S01]  /*76a0*/  HADD2.F32 R31, -RZ, R31.H1_H1 ;  /* 0x3000001fff1f7230 */ /* 0x000fe20000004100 */
[----:B------:R-:W-:Y:S01]  /*76b0*/  SHF.R.U32.HI R14, RZ, 0x8, R14 ;  /* 0x00000008ff0e7819 */ /* 0x000fe2000001160e */
[----:B------:R-:W-:Y:S01]  /*76c0*/  FFMA.FTZ R7, R33, R36, R38 ;  /* 0x0000002421077223 */ /* 0x000fe20000010026 */
[C---:B------:R-:W-:Y:S01]  /*76d0*/  FFMA.FTZ R5, R36.reuse, R5, R37 ;  /* 0x0000000524057223 */ /* 0x040fe20000010025 */
[C---:B------:R-:W-:Y:S01]  /*76e0*/  FFMA.FTZ R4, R36.reuse, R3, R40 ;  /* 0x0000000324047223 */ /* 0x040fe20000010028 */
[----:B------:R-:W-:Y:S01]  /*76f0*/  SHF.R.U32.HI R12, RZ, 0x8, R12 ;  /* 0x00000008ff0c7819 */ /* 0x000fe2000001160c */
[----:B------:R-:W-:Y:S01]  /*7700*/  FFMA.FTZ R36, R36, R31, R2 ;  /* 0x0000001f24247223 */ /* 0x000fe20000010002 */
[----:B------:R-:W-:-:S02]  /*7710*/  LOP3.LUT R31, R14, 0xf000f, RZ, 0xc0, !PT ;  /* 0x000f000f0e1f7812 */ /* 0x000fc400078ec0ff */
[----:B------:R-:W-:Y:S02]  /*7720*/  SHF.R.U32.HI R13, RZ, 0x8, R13 ;  /* 0x00000008ff0d7819 */ /* 0x000fe4000001160d */
[----:B------:R-:W-:Y:S02]  /*7730*/  LOP3.LUT R2, R12, 0xf000f, RZ, 0xc0, !PT ;  /* 0x000f000f0c027812 */ /* 0x000fe400078ec0ff */
[----:B------:R-:W-:Y:S02]  /*7740*/  LOP3.LUT R35, R31, 0x64006400, RZ, 0xfc, !PT ;  /* 0x640064001f237812 */ /* 0x000fe400078efcff */
[----:B------:R-:W-:Y:S02]  /*7750*/  SHF.R.U32.HI R15, RZ, 0x8, R15 ;  /* 0x00000008ff0f7819 */ /* 0x000fe4000001160f */
[----:B------:R-:W-:Y:S02]  /*7760*/  LOP3.LUT R3, R13, 0xf000f, RZ, 0xc0, !PT ;  /* 0x000f000f0d037812 */ /* 0x000fe400078ec0ff */
[----:B------:R-:W-:Y:S01]  /*7770*/  LOP3.LUT R2, R2, 0x64006400, RZ, 0xfc, !PT ;  /* 0x6400640002027812 */ /* 0x000fe200078efcff */
[----:B------:R-:W-:Y:S01]  /*7780*/  HADD2 R35, R35, -1032, -1032 ;  /* 0xe408e40823237430 */ /* 0x000fe20000000000 */
[----:B------:R-:W-:-:S02]  /*7790*/  LOP3.LUT R33, R15, 0xf000f, RZ, 0xc0, !PT ;  /* 0x000f000f0f217812 */ /* 0x000fc400078ec0ff */
[----:B------:R-:W-:Y:S01]  /*77a0*/  LOP3.LUT R3, R3, 0x64006400, RZ, 0xfc, !PT ;  /* 0x6400640003037812 */ /* 0x000fe200078efcff */
[----:B------:R-:W-:Y:S02]  /*77b0*/  HADD2 R31, R2, -1032, -1032 ;  /* 0xe408e408021f7430 */ /* 0x000fe40000000000 */
[----:B0-----:R-:W-:Y:S01]  /*77c0*/  HADD2.F32 R32, -RZ, R8.H0_H0 ;  /* 0x20000008ff207230 */ /* 0x001fe20000004100 */
[----:B------:R-:W-:Y:S01]  /*77d0*/  LOP3.LUT R37, R33, 0x64006400, RZ, 0xfc, !PT ;  /* 0x6400640021257812 */ /* 0x000fe200078efcff */
[----:B------:R-:W-:Y:S02]  /*77e0*/  HADD2.F32 R39, -RZ, R35.H0_H0 ;  /* 0x20000023ff277230 */ /* 0x000fe40000004100 */
[----:B------:R-:W-:Y:S02]  /*77f0*/  HADD2 R33, R3, -1032, -1032 ;  /* 0xe408e40803217430 */ /* 0x000fe40000000000 */
[----:B------:R-:W-:Y:S02]  /*7800*/  HADD2.F32 R38, -RZ, R31.H0_H0 ;  /* 0x2000001fff267230 */ /* 0x000fe40000004100 */
[----:B------:R-:W-:-:S02]  /*7810*/  HADD2 R3, R37, -1032, -1032 ;  /* 0xe408e40825037430 */ /* 0x000fc40000000000 */
[----:B------:R-:W-:Y:S01]  /*7820*/  FFMA.FTZ R39, R32, R39, R4 ;  /* 0x0000002720277223 */ /* 0x000fe20000010004 */
[----:B------:R-:W-:Y:S01]  /*7830*/  LOP3.LUT R4, R13, 0xf000f0, RZ, 0xc0, !PT ;  /* 0x00f000f00d047812 */ /* 0x000fe200078ec0ff */
[----:B------:R-:W-:Y:S02]  /*7840*/  HADD2.F32 R37, -RZ, R33.H0_H0 ;  /* 0x20000021ff257230 */ /* 0x000fe40000004100 */
[----:B------:R-:W-:Y:S01]  /*7850*/  FFMA.FTZ R38, R38, R32, R7 ;  /* 0x0000002026267223 */ /* 0x000fe20000010007 */
[----:B------:R-:W-:Y:S01]  /*7860*/  LOP3.LUT R12, R12, 0xf000f0, RZ, 0xc0, !PT ;  /* 0x00f000f00c0c7812 */ /* 0x000fe200078ec0ff */
[----:B------:R-:W-:Y:S01]  /*7870*/  HADD2.F32 R7, -RZ, R31.H1_H1 ;  /* 0x3000001fff077230 */ /* 0x000fe20000004100 */
[----:B------:R-:W-:Y:S01]  /*7880*/  LOP3.LUT R14, R14, 0xf000f0, RZ, 0xc0, !PT ;  /* 0x00f000f00e0e7812 */ /* 0x000fe200078ec0ff */
[----:B------:R-:W-:Y:S01]  /*7890*/  HADD2.F32 R8, -RZ, R8.H1_H1 ;  /* 0x30000008ff087230 */ /* 0x000fe20000004100 */
[----:B------:R-:W-:Y:S01]  /*78a0*/  LOP3.LUT R31, R4, 0x64006400, RZ, 0xfc, !PT ;  /* 0x64006400041f7812 */ /* 0x000fe200078efcff */
[----:B------:R-:W-:Y:S01]  /*78b0*/  HADD2.F32 R33, -RZ, R33.H1_H1 ;  /* 0x30000021ff217230 */ /* 0x000fe20000004100 */
[----:B------:R-:W-:Y:S01]  /*78c0*/  LOP3.LUT R4, R15, 0xf000f0, RZ, 0xc0, !PT ;  /* 0x00f000f00f047812 */ /* 0x000fe200078ec0ff */
[----:B------:R-:W-:-:S02]  /*78d0*/  HADD2.F32 R41, -RZ, R3.H0_H0 ;  /* 0x20000003ff297230 */ /* 0x000fc40000004100 */
[----:B------:R-:W-:Y:S01]  /*78e0*/  FFMA.FTZ R37, R32, R37, R5 ;  /* 0x0000002520257223 */ /* 0x000fe20000010005 */
[----:B------:R-:W-:Y:S02]  /*78f0*/  LOP3.LUT R13, R12, 0x64006400, RZ, 0xfc, !PT ;  /* 0x640064000c0d7812 */ /* 0x000fe400078efcff */
[----:B------:R-:W-:Y:S01]  /*7900*/  LOP3.LUT R15, R14, 0x64006400, RZ, 0xfc, !PT ;  /* 0x640064000e0f7812 */ /* 0x000fe200078efcff */
[----:B------:R-:W-:Y:S02]  /*7910*/  HADD2.F32 R35, -RZ, R35.H1_H1 ;  /* 0x30000023ff237230 */ /* 0x000fe40000004100 */
[----:B------:R-:W-:Y:S01]  /*7920*/  FFMA.FTZ R37, R8, R33, R37 ;  /* 0x0000002108257223 */ /* 0x000fe20000010025 */
[----:B------:R-:W-:Y:S02]  /*7930*/  HADD2.F32 R12, -RZ, R3.H1_H1 ;  /* 0x30000003ff0c7230 */ /* 0x000fe40000004100 */
[----:B------:R-:W-:Y:S01]  /*7940*/  FFMA.FTZ R5, R32, R41, R36 ;  /* 0x0000002920057223 */ /* 0x000fe20000010024 */
[-C--:B------:R-:W-:Y:S01]  /*7950*/  HFMA2 R13, R13, R20.reuse.H0_H0, -72, -72 ;  /* 0xd480d4800d0d7431 */ /* 0x080fe20000040014 */
[----:B------:R-:W-:Y:S01]  /*7960*/  LOP3.LUT R33, R4, 0x64006400, RZ, 0xfc, !PT ;  /* 0x6400640004217812 */ /* 0x000fe200078efcff */
[----:B------:R-:W-:-:S02]  /*7970*/  HFMA2 R15, R15, R20.H0_H0, -72, -72 ;  /* 0xd480d4800f0f7431 */ /* 0x000fc40000040014 */
[-C--:B------:R-:W-:Y:S02]  /*7980*/  HFMA2 R31, R31, R20.reuse.H0_H0, -72, -72 ;  /* 0xd480d4801f1f7431 */ /* 0x080fe40000040014 */
[----:B------:R-:W-:Y:S01]  /*7990*/  FFMA.FTZ R7, R7, R8, R38 ;  /* 0x0000000807077223 */ /* 0x000fe20000010026 */
[C---:B------:R-:W-:Y:S01]  /*79a0*/  FFMA.FTZ R35, R8.reuse, R35, R39 ;  /* 0x0000002308237223 */ /* 0x040fe20000010027 */
[----:B------:R-:W-:Y:S01]  /*79b0*/  FFMA.FTZ R5, R8, R12, R5 ;  /* 0x0000000c08057223 */ /* 0x000fe20000010005 */
[----:B------:R-:W-:Y:S02]  /*79c0*/  HADD2.F32 R2, -RZ, R9.H0_H0 ;  /* 0x20000009ff027230 */ /* 0x000fe40000004100 */
[----:B------:R-:W-:Y:S02]  /*79d0*/  HFMA2 R20, R33, R20.H0_H0, -72, -72 ;  /* 0xd480d48021147431 */ /* 0x000fe40000040014 */
[----:B------:R-:W-:Y:S02]  /*79e0*/  HADD2.F32 R4, -RZ, R13.H0_H0 ;  /* 0x2000000dff047230 */ /* 0x000fe40000004100 */
[----:B------:R-:W-:-:S02]  /*79f0*/  HADD2.F32 R8, -RZ, R15.H0_H0 ;  /* 0x2000000fff087230 */ /* 0x000fc40000004100 */
[----:B------:R-:W-:Y:S02]  /*7a00*/  HADD2.F32 R3, -RZ, R31.H0_H0 ;  /* 0x2000001fff037230 */ /* 0x000fe40000004100 */
[----:B------:R-:W-:Y:S01]  /*7a10*/  FFMA.FTZ R7, R4, R2, R7 ;  /* 0x0000000204077223 */ /* 0x000fe20000010007 */
[----:B------:R-:W-:Y:S02]  /*7a20*/  HADD2.F32 R32, -RZ, R20.H0_H0 ;  /* 0x20000014ff207230 */ /* 0x000fe40000004100 */
[C---:B------:R-:W-:Y:S01]  /*7a30*/  FFMA.FTZ R35, R2.reuse, R8, R35 ;  /* 0x0000000802237223 */ /* 0x040fe20000010023 */
[----:B------:R-:W-:Y:S02]  /*7a40*/  HADD2.F32 R9, -RZ, R9.H1_H1 ;  /* 0x30000009ff097230 */ /* 0x000fe40000004100 */
[----:B------:R-:W-:Y:S01]  /*7a50*/  FFMA.FTZ R12, R2, R3, R37 ;  /* 0x00000003020c7223 */ /* 0x000fe20000010025 */
[----:B------:R-:W-:Y:S02]  /*7a60*/  HADD2.F32 R4, -RZ, R13.H1_H1 ;  /* 0x3000000dff047230 */ /* 0x000fe40000004100 */
[----:B------:R-:W-:Y:S01]  /*7a70*/  FMUL.FTZ R6, R11, R6 ;  /* 0x000000060b067220 */ /* 0x000fe20000410000 */
[----:B------:R-:W-:-:S02]  /*7a80*/  HADD2.F32 R8, -RZ, R31.H1_H1 ;  /* 0x3000001fff087230 */ /* 0x000fc40000004100 */
[----:B------:R-:W-:Y:S01]  /*7a90*/  FMUL.FTZ R25, R10, R25 ;  /* 0x000000190a197220 */ /* 0x000fe20000410000 */
[----:B------:R-:W-:Y:S02]  /*7aa0*/  HADD2.F32 R14, -RZ, R15.H1_H1 ;  /* 0x3000000fff0e7230 */ /* 0x000fe40000004100 */
[----:B------:R-:W-:Y:S01]  /*7ab0*/  FFMA.FTZ R5, R2, R32, R5 ;  /* 0x0000002002057223 */ /* 0x000fe20000010005 */
[----:B------:R-:W-:Y:S02]  /*7ac0*/  HADD2.F32 R20, -RZ, R20.H1_H1 ;  /* 0x30000014ff147230 */ /* 0x000fe40000004100 */
        /* <DEDUP_REMOVED lines=26> */
.L_x_4775:
        /* <DEDUP_REMOVED lines=8> */
.L_x_4774:
[----:B------:R-:W-:Y:S05]  /*7cf0*/  @P1 EXIT ;  /* 0x000000000000194d */ /* 0x000fea0003800000 */
[----:B------:R-:W1:Y:S01]  /*7d00*/  S2R R0, SR_CTAID.X ;  /* 0x0000000000007919 */ /* 0x000e620000002500 */
[----:B------:R-:W2:Y:S01]  /*7d10*/  S2UR UR4, SR_CTAID.Y ;  /* 0x00000000000479c3 */ /* 0x000ea20000002600 */
[----:B------:R-:W1:Y:S07]  /*7d20*/  S2R R7, SR_TID.X ;  /* 0x0000000000077919 */ /* 0x000e6e0000002100 */
        /* <DEDUP_REMOVED lines=12> */
.L_x_4780:
[----:B------:R-:W1:Y:S02]  /*7df0*/  LDS R2, [R0] ;  /* 0x0000000000027984 */ /* 0x000e640000000800 */
[----:B-1----:R-:W-:-:S10]  /*7e00*/  HFMA2.MMA R3, R2, 1, 1, R31 ;  /* 0x3c003c0002037835 */ /* 0x002fd4000000001f */
[----:B------:R-:W1:Y:S02]  /*7e10*/  ATOMS.CAST.SPIN R3, [R0], R2, R3 ;  /* 0x000000020003738d */ /* 0x000e640001800003 */
[----:B-1----:R-:W-:-:S13]  /*7e20*/  ISETP.EQ.U32.AND P0, PT, R3, 0x1, PT ;  /* 0x000000010300780c */ /* 0x002fda0003f02070 */
[----:B------:R-:W-:Y:S05]  /*7e30*/  @!P0 BRA `(.L_x_4780) ;  /* 0xfffffffc00ec8947 */ /* 0x000fea000383ffff */
[----:B------:R-:W-:Y:S05]  /*7e40*/  BRA `(.L_x_4778) ;  /* 0x00000000000c7947 */ /* 0x000fea0003800000 */
.L_x_4779:
[----:B------:R-:W2:Y:S02]  /*7e50*/  LD.E R0, desc[UR6][R4.64] ;  /* 0x0000000604007980 */ /* 0x000ea4000c101900 */
[----:B--2---:R-:W-:-:S05]  /*7e60*/  IADD3 R3, R31, R0, RZ ;  /* 0x000000001f037210 */ /* 0x004fca0007ffe0ff */
[----:B------:R1:W-:Y:S02]  /*7e70*/  ST.E desc[UR6][R4.64], R3 ;  /* 0x0000000304007985 */ /* 0x0003e4000c101906 */
.L_x_4778:
[----:B------:R-:W-:Y:S05]  /*7e80*/  BSYNC B0 ;  /* 0x0000000000007941 */ /* 0x000fea0003800000 */
.L_x_4777:
[----:B------:R2:W-:Y:S02]  /*7e90*/  ATOM.E.ADD.F16x2.RN.STRONG.GPU P0, RZ, desc[UR6][R4.64+0x4], R29 ;  /* 0x0000041d04ff79a2 */ /* 0x0005e4000810e1c6 */
[----:B--2---:R-:W-:Y:S05]  /*7ea0*/  @P0 EXIT ;  /* 0x000000000000094d */ /* 0x004fea0003800000 */
[----:B------:R-:W2:Y:S02]  /*7eb0*/  QSPC.E.S P0, RZ, [R4+0x4] ;  /* 0x0000040004ff73aa */ /* 0x000ea40000000500 */
[----:B--2---:R-:W-:Y:S05]  /*7ec0*/  @!P0 BRA `(.L_x_4781) ;  /* 0x0000000000208947 */ /* 0x004fea0003800000 */
[----:B------:R-:W-:-:S04]  /*7ed0*/  MOV R2, R4 ;  /* 0x0000000400027202 */ /* 0x000fc80000000f00 */
[----:B------:R-:W-:-:S07]  /*7ee0*/  MOV R0, R2 ;  /* 0x0000000200007202 */ /* 0x000fce0000000f00 */
.L_x_4782:
[----:B------:R-:W1:Y:S02]  /*7ef0*/  LDS R2, [R0+0x4] ;  /* 0x0000040000027984 */ /* 0x000e640000000800 */
[----:B-1----:R-:W-:-:S06]  /*7f00*/  HADD2 R3, R2, R29 ;  /* 0x0000001d02037230 */ /* 0x002fcc0000000000 */
[----:B------:R-:W1:Y:S02]  /*7f10*/  ATOMS.CAST.SPIN R3, [R0+0x4], R2, R3 ;  /* 0x000004020003738d */ /* 0x000e640001800003 */
[----:B-1----:R-:W-:-:S13]  /*7f20*/  ISETP.EQ.U32.AND P0, PT, R3, 0x1, PT ;  /* 0x000000010300780c */ /* 0x002fda0003f02070 */
[----:B------:R-:W-:Y:S05]  /*7f30*/  @!P0 BRA `(.L_x_4782) ;  /* 0xfffffffc00ec8947 */ /* 0x000fea000383ffff */
[----:B------:R-:W-:Y:S05]  /*7f40*/  EXIT ;  /* 0x000000000000794d */ /* 0x000fea0003800000 */
.L_x_4781:
[----:B------:R-:W1:Y:S02]  /*7f50*/  LD.E R0, desc[UR6][R4.64+0x4] ;  /* 0x0000040604007980 */ /* 0x000e64000c101900 */
[----:B-1----:R-:W-:-:S05]  /*7f60*/  IADD3 R3, R29, R0, RZ ;  /* 0x000000001d037210 */ /* 0x002fca0007ffe0ff */
[----:B------:R-:W-:Y:S01]  /*7f70*/  ST.E desc[UR6][R4.64+0x4], R3 ;  /* 0x0000040304007985 */ /* 0x000fe2000c101906 */
[----:B------:R-:W-:Y:S05]  /*7f80*/  EXIT ;  /* 0x000000000000794d */ /* 0x000fea0003800000 */
.L_x_4783:
        /* <DEDUP_REMOVED lines=15> */
.L_x_5256:


//--------------------- .text._Z23gemm_half_q_half_kernelILi1ELi140ELb1ELb0ELi64EEvPK6__halfPKjS4_S2_PS0_iiiiPKtS7_iiiiiibS2_i --------------------------
	.section	.text._Z23gemm_half_q_half_kernelILi1ELi140ELb1ELb0ELi64EEvPK6__halfPKjS4_S2_PS0_iiiiPKtS7_iiiiiibS2_i,"ax",@progbits
	.align	128
        .global         _Z23gemm_half_q_half_kernelILi1ELi140ELb1ELb0ELi64EEvPK6__halfPKjS4_S2_PS0_iiiiPKtS7_iiiiiibS2_i
        .type           _Z23gemm_half_q_half_kernelILi1ELi140ELb1ELb0ELi64EEvPK6__halfPKjS4_S2_PS0_iiiiPKtS7_iiiiiibS2_i,@function
        .size           _Z23gemm_half_q_half_kernelILi1ELi140ELb1ELb0ELi64EEvPK6__halfPKjS4_S2_PS0_iiiiPKtS7_iiiiiibS2_i,(.L_x_5257 - _Z23gemm_half_q_half_kernelILi1ELi140ELb1ELb0ELi64EEvPK6__halfPKjS4_S2_PS0_iiiiPKtS7_iiiiiibS2_i)
        .other          _Z23gemm_half_q_half_kernelILi1ELi140ELb1ELb0ELi64EEvPK6__halfPKjS4_S2_PS0_iiiiPKtS7_iiiiiibS2_i,@"STO_CUDA_ENTRY STV_DEFAULT"
_Z23gemm_half_q_half_kernelILi1ELi140ELb1ELb0ELi64EEvPK6__halfPKjS4_S2_PS0_iiiiPKtS7_iiiiiibS2_i:
.text._Z23gemm_half_q_half_kernelILi1ELi140ELb1ELb0ELi64EEvPK6__halfPKjS4_S2_PS0_iiiiPKtS7_iiiiiibS2_i:
        /* <DEDUP_REMOVED lines=49> */
.L_x_4785:
[----:B------:R-:W-:Y:S05]  /*0310*/  BSYNC B0 ;  /* 0x0000000000007941 */ /* 0x000fea0003800000 */
.L_x_4784:
[----:B------:R-:W-:Y:S01]  /*0320*/  ULDC UR4, c[0x0][0x23c] ;  /* 0x00008f0000047ab9 */ /* 0x000fe20000000800 */
[----:B0-----:R-:W-:Y:S02]  /*0330*/  SHF.L.U32 R5, R9, 0x2, RZ ;  /* 0x0000000209057819 */ /* 0x001fe400000006ff */
[----:B------:R-:W-:-:S04]  /*0340*/  MOV R2, UR4 ;  /* 0x0000000400027c02 */ /* 0x000fc80008000f00 */
        /* <DEDUP_REMOVED lines=28> */
.L_x_4787:
        /* <DEDUP_REMOVED lines=42> */
.L_x_4786:
        /* <DEDUP_REMOVED lines=16> */
.L_x_4788:
        /* <DEDUP_REMOVED lines=8> */
.L_x_4789:
        /* <DEDUP_REMOVED lines=13> */
.L_x_4790:
        /* <DEDUP_REMOVED lines=8> */
.L_x_4791:
        /* <DEDUP_REMOVED lines=11> */
.L_x_4792:
[----:B------:R-:W-:Y:S01]  /*0b30*/  VIMNMX R8, R21, UR8, PT ;  /* 0x0000000815087c48 */ /* 0x000fe2000bfe0100 */
[----:B------:R-:W0:Y:S01]  /*0b40*/  S2UR UR5, SR_CgaCtaId ;  /* 0x00000000000579c3 */ /* 0x000e220000008800 */
[----:B------:R-:W-:Y:S01]  /*0b50*/  ULDC.64 UR10, c[0x0][0x218] ;  /* 0x00008600000a7ab9 */ /* 0x000fe20000000a00 */
[----:B------:R-:W-:Y:S01]  /*0b60*/  UMOV UR4, 0x400 ;  /* 0x0000040000047882 */ /* 0x000fe20000000000 */
[----:B------:R-:W-:Y:S02]  /*0b70*/  SHF.R.S32.HI R9, RZ, 0x1f, R8 ;  /* 0x0000001fff097819 */ /* 0x000fe40000011408 */
[----:B-----5:R-:W-:Y:S02]  /*0b80*/  PRMT R27, R12, 0x7610, R12 ;  /* 0x000076100c1b7816 */ /* 0x020fe4000000000c */
[----:B------:R-:W-:Y:S02]  /*0b90*/  LEA.HI R9, R9, R8, RZ, 0x5 ;  /* 0x0000000809097211 */ /* 0x000fe400078f28ff */
[----:B------:R-:W-:-:S02]  /*0ba0*/  PRMT R28, R13, 0x7610, R13 ;  /* 0x000076100d1c7816 */ /* 0x000fc4000000000d */
[----:B------:R-:W-:Y:S02]  /*0bb0*/  SHF.R.S32.HI R9, RZ, 0x5, R9 ;  /* 0x00000005ff097819 */ /* 0x000fe40000011409 */
[----:B------:R-:W-:Y:S02]  /*0bc0*/  MOV R24, RZ ;  /* 0x000000ff00187202 */ /* 0x000fe40000000f00 */
[----:B------:R-:W-:Y:S02]  /*0bd0*/  LEA R4, R9, R4, 0x3 ;  /* 0x0000000409047211 */ /* 0x000fe400078e18ff */
[----:B------:R-:W-:Y:S02]  /*0be0*/  PRMT R26, RZ, 0x5410, RZ ;  /* 0x00005410ff1a7816 */ /* 0x000fe400000000ff */
[----:B------:R-:W-:Y:S02]  /*0bf0*/  IADD3 R3, R14, R4, R3 ;  /* 0x000000040e037210 */ /* 0x000fe40007ffe003 */
[----:B------:R-:W-:-:S02]  /*0c00*/  SHF.R.S32.HI R4, RZ, 0x1f, R5 ;  /* 0x0000001fff047819 */ /* 0x000fc40000011405 */
[----:B------:R-:W-:Y:S01]  /*0c10*/  IADD3 R3, R7, R3, R6 ;  /* 0x0000000307037210 */ /* 0x000fe20007ffe006 */
[----:B0-----:R-:W-:Y:S01]  /*0c20*/  ULEA UR4, UR5, UR4, 0x18 ;  /* 0x0000000405047291 */ /* 0x001fe2000f8ec03f */
[----:B------:R-:W-:-:S03]  /*0c30*/  IADD3 R25, R21, R10, RZ ;  /* 0x0000000a15197210 */ /* 0x000fc60007ffe0ff */
[----:B------:R-:W-:Y:S01]  /*0c40*/  IMAD R8, R3, R2, RZ ;  /* 0x0000000203087224 */ /* 0x000fe200078e02ff */
[----:B------:R-:W-:-:S04]  /*0c50*/  PRMT R3, RZ, 0x5410, RZ ;  /* 0x00005410ff037816 */ /* 0x000fc800000000ff */
[----:B------:R-:W-:Y:S02]  /*0c60*/  SHF.R.S32.HI R7, RZ, 0x1f, R8 ;  /* 0x0000001fff077819 */ /* 0x000fe40000011408 */
[----:B------:R-:W-:-:S04]  /*0c70*/  IADD3 R17, P0, R5, R8, RZ ;  /* 0x0000000805117210 */ /* 0x000fc80007f1e0ff */
[----:B------:R-:W-:Y:S02]  /*0c80*/  IADD3.X R6, R7, R4, RZ, P0, !PT ;  /* 0x0000000407067210 */ /* 0x000fe400007fe4ff */
[----:B-1----:R-:W-:-:S04]  /*0c90*/  LEA R16, P0, R17, UR10, 0x2 ;  /* 0x0000000a11107c11 */ /* 0x002fc8000f8010ff */
[----:B------:R-:W-:Y:S02]  /*0ca0*/  LEA.HI.X R17, R17, UR11, R6, 0x2, P0 ;  /* 0x0000000b11117c11 */ /* 0x000fe400080f1406 */
[----:B------:R-:W-:-:S04]  /*0cb0*/  ISETP.GE.AND P0, PT, R21, R0, PT ;  /* 0x000000001500720c */ /* 0x000fc80003f06270 */
        /* <DEDUP_REMOVED lines=11> */
.L_x_4798:
[----:B------:R-:W-:Y:S01]  /*0d70*/  ISETP.NE.AND P0, PT, R21, R25, PT ;  /* 0x000000191500720c */ /* 0x000fe20003f05270 */
[----:B------:R-:W0:-:S12]  /*0d80*/  LDC R2, c[0x0][0x23c] ;  /* 0x00008f00ff027b82 */ /* 0x000e180000000800 */
[----:B------:R-:W-:Y:S01]  /*0d90*/  @!P0 IADD3 R24, R24, 0x1, RZ ;  /* 0x0000000118188810 */ /* 0x000fe20007ffe0ff */
[----:B-1----:R-:W1:Y:S03]  /*0da0*/  @!P0 LDC.64 R14, c[0x0][0x248] ;  /* 0x00009200ff0e8b82 */ /* 0x002e660000000a00 */
[----:B------:R-:W-:-:S06]  /*0db0*/  @!P0 LEA R4, R24, R1, 0x3 ;  /* 0x0000000118048211 */ /* 0x000fcc00078e18ff */
[----:B------:R-:W2:Y:S01]  /*0dc0*/  @!P0 LDL.64 R4, [R4] ;  /* 0x0000000004048983 */ /* 0x000ea20000100a00 */
        /* <DEDUP_REMOVED lines=11> */
[----:B------:R-:W-:Y:S02]  /*0e80*/  IADD3 R37, R29, -0x80, RZ ;  /* 0xffffff801d257810 */ /* 0x000fe40007ffe0ff */
[----:B------:R-:W-:Y:S02]  /*0e90*/  LOP3.LUT R29, R6, 0xff, RZ, 0xc0, !PT ;  /* 0x000000ff061d7812 */ /* 0x000fe400078ec0ff */
[----:B------:R-:W-:Y:S02]  /*0ea0*/  LOP3.LUT R36, R7, 0xff, RZ, 0xc0, !PT ;  /* 0x000000ff07247812 */ /* 0x000fe400078ec0ff */
[----:B------:R-:W-:Y:S01]  /*0eb0*/  IADD3 R29, R29, -0x80, RZ ;  /* 0xffffff801d1d7810 */ /* 0x000fe20007ffe0ff */
[----:B------:R-:W1:Y:S01]  /*0ec0*/  I2F.F16 R37, R37 ;  /* 0x0000002500257306 */ /* 0x000e620000200c00 */
[----:B------:R-:W-:Y:S02]  /*0ed0*/  SHF.R.U32.HI R31, RZ, 0x8, R4 ;  /* 0x00000008ff1f7819 */ /* 0x000fe40000011604 */
[----:B------:R-:W-:-:S02]  /*0ee0*/  IADD3 R16, R16, -0x80, RZ ;  /* 0xffffff8010107810 */ /* 0x000fc40007ffe0ff */
[----:B------:R-:W-:Y:S02]  /*0ef0*/  IADD3 R40, R36, -0x80, RZ ;  /* 0xffffff8024287810 */ /* 0x000fe40007ffe0ff */
[----:B------:R-:W-:Y:S01]  /*0f00*/  LOP3.LUT R36, R31, 0xff, RZ, 0xc0, !PT ;  /* 0x000000ff1f247812 */ /* 0x000fe200078ec0ff */
[----:B------:R2:W4:Y:S01]  /*0f10*/  I2F.F16 R17, R16 ;  /* 0x0000001000117306 */ /* 0x0005220000200c00 */
[----:B---3--:R-:W-:Y:S02]  /*0f20*/  LOP3.LUT R39, R8, 0xff, RZ, 0xc0, !PT ;  /* 0x000000ff08277812 */ /* 0x008fe400078ec0ff */
[----:B------:R-:W-:Y:S02]  /*0f30*/  IADD3 R38, R36, -0x80, RZ ;  /* 0xffffff8024267810 */ /* 0x000fe40007ffe0ff */
[----:B------:R-:W-:Y:S01]  /*0f40*/  IADD3 R39, R39, -0x80, RZ ;  /* 0xffffff8027277810 */ /* 0x000fe20007ffe0ff */
[----:B-1----:R-:W-:Y:S02]  /*0f50*/  HADD2.F32 R37, -RZ, R37.H0_H0 ;  /* 0x20000025ff257230 */ /* 0x002fe40000004100 */
[----:B------:R-:W1:Y:S01]  /*0f60*/  I2F.F16 R29, R29 ;  /* 0x0000001d001d7306 */ /* 0x000e620000200c00 */
[----:B--2---:R-:W-:-:S02]  /*0f70*/  SHF.R.U32.HI R16, RZ, 0x8, R5 ;  /* 0x00000008ff107819 */ /* 0x004fc40000011605 */
[----:B------:R-:W-:Y:S02]  /*0f80*/  LEA.HI R35, R4, 0xffffff80, RZ, 0x8 ;  /* 0xffffff8004237811 */ /* 0x000fe400078f40ff */
[----:B------:R-:W-:Y:S01]  /*0f90*/  LOP3.LUT R36, R16, 0xff, RZ, 0xc0, !PT ;  /* 0x000000ff10247812 */ /* 0x000fe200078ec0ff */
[--C-:B0-----:R-:W-:Y:S01]  /*0fa0*/  HADD2.F32 R16, -RZ, R22.reuse.H0_H0 ;  /* 0x20000016ff107230 */ /* 0x101fe20000004100 */
[----:B------:R-:W-:Y:S01]  /*0fb0*/  SHF.R.U32.HI R4, RZ, 0x10, R4 ;  /* 0x00000010ff047819 */ /* 0x000fe20000011604 */
[----:B------:R0:W2:Y:S01]  /*0fc0*/  I2F.F16 R31, R40 ;  /* 0x00000028001f7306 */ /* 0x0000a20000200c00 */
[----:B----4-:R-:W-:Y:S01]  /*0fd0*/  HADD2.F32 R17, -RZ, R17.H0_H0 ;  /* 0x20000011ff117230 */ /* 0x010fe20000004100 */
[----:B------:R-:W-:Y:S01]  /*0fe0*/  IADD3 R36, R36, -0x80, RZ ;  /* 0xffffff8024247810 */ /* 0x000fe20007ffe0ff */
[----:B------:R-:W-:Y:S01]  /*0ff0*/  FFMA.FTZ R37, R16, R37, RZ ;  /* 0x0000002510257223 */ /* 0x000fe200000100ff */
[----:B------:R-:W-:Y:S01]  /*1000*/  SHF.R.U32.HI R42, RZ, 0x8, R6 ;  /* 0x00000008ff2a7819 */ /* 0x000fe20000011606 */
[----:B------:R-:W-:-:S02]  /*1010*/  HADD2.F32 R22, -RZ, R22.H1_H1 ;  /* 0x30000016ff167230 */ /* 0x000fc40000004100 */
[----:B------:R-:W-:Y:S01]  /*1020*/  FFMA.FTZ R17, R17, R16, RZ ;  /* 0x0000001011117223 */ /* 0x000fe200000100ff */
[----:B-1----:R-:W-:Y:S01]  /*1030*/  HADD2.F32 R29, -RZ, R29.H0_H0 ;  /* 0x2000001dff1d7230 */ /* 0x002fe20000004100 */
[----:B------:R-:W1:Y:S01]  /*1040*/  I2F.F16 R36, R36 ;  /* 0x0000002400247306 */ /* 0x000e620000200c00 */
[----:B0-----:R-:W-:Y:S02]  /*1050*/  LOP3.LUT R40, R9, 0xff, RZ, 0xc0, !PT ;  /* 0x000000ff09287812 */ /* 0x001fe400078ec0ff */
[----:B------:R-:W-:Y:S01]  /*1060*/  LOP3.LUT R4, R4, 0xff, RZ, 0xc0, !PT ;  /* 0x000000ff04047812 */ /* 0x000fe200078ec0ff */
[----:B------:R-:W-:Y:S01]  /*1070*/  FFMA.FTZ R29, R16, R29, RZ ;  /* 0x0000001d101d7223 */ /* 0x000fe200000100ff */
[----:B------:R-:W-:Y:S01]  /*1080*/  LOP3.LUT R42, R42, 0xff, RZ, 0xc0, !PT ;  /* 0x000000ff2a2a7812 */ /* 0x000fe200078ec0ff */
[----:B--2---:R-:W-:Y:S01]  /*1090*/  HADD2.F32 R31, -RZ, R31.H0_H0 ;  /* 0x2000001fff1f7230 */ /* 0x004fe20000004100 */
[----:B------:R-:W-:Y:S01]  /*10a0*/  IADD3 R41, R40, -0x80, RZ ;  /* 0xffffff8028297810 */ /* 0x000fe20007ffe0ff */
[----:B------:R-:W0:Y:S01]  /*10b0*/  I2F.F16 R38, R38 ;  /* 0x0000002600267306 */ /* 0x000e220000200c00 */
[----:B------:R-:W-:-:S02]  /*10c0*/  IADD3 R40, R4, -0x80, RZ ;  /* 0xffffff8004287810 */ /* 0x000fc40007ffe0ff */
[----:B------:R-:W-:Y:S01]  /*10d0*/  FFMA.FTZ R31, R16, R31, RZ ;  /* 0x0000001f101f7223 */ /* 0x000fe200000100ff */
[----:B------:R-:W-:Y:S02]  /*10e0*/  IADD3 R4, R42, -0x80, RZ ;  /* 0xffffff802a047810 */ /* 0x000fe40007ffe0ff */
[----:B------:R-:W-:Y:S01]  /*10f0*/  LEA.HI R34, R5, 0xffffff80, RZ, 0x8 ;  /* 0xffffff8005227811 */ /* 0x000fe200078f40ff */
[----:B-1----:R-:W-:Y:S01]  /*1100*/  HADD2.F32 R36, -RZ, R36.H0_H0 ;  /* 0x20000024ff247230 */ /* 0x002fe20000004100 */
[----:B------:R1:W-:Y:S01]  /*1110*/  I2F.F16 R16, R39 ;  /* 0x0000002700107306 */ /* 0x0003e20000200c00 */
[----:B------:R-:W-:Y:S02]  /*1120*/  SHF.R.U32.HI R5, RZ, 0x10, R5 ;  /* 0x00000010ff057819 */ /* 0x000fe40000011605 */
[----:B------:R-:W-:Y:S01]  /*1130*/  LEA.HI R20, R6, 0xffffff80, RZ, 0x8 ;  /* 0xffffff8006147811 */ /* 0x000fe200078f40ff */
[----:B------:R-:W-:Y:S01]  /*1140*/  FFMA.FTZ R36, R22, R36, R37 ;  /* 0x0000002416247223 */ /* 0x000fe20000010025 */
[----:B------:R-:W-:-:S02]  /*1150*/  LOP3.LUT R5, R5, 0xff, RZ, 0xc0, !PT ;  /* 0x000000ff05057812 */ /* 0x000fc400078ec0ff */
[----:B------:R-:W-:Y:S01]  /*1160*/  SHF.R.U32.HI R6, RZ, 0x10, R6 ;  /* 0x00000010ff067819 */ /* 0x000fe20000011606 */
[----:B------:R-:W2:Y:S01]  /*1170*/  I2F.F16 R4, R4 ;  /* 0x0000000400047306 */ /* 0x000ea20000200c00 */
[----:B-1----:R-:W-:Y:S01]  /*1180*/  SHF.R.U32.HI R39, RZ, 0x8, R7 ;  /* 0x00000008ff277819 */ /* 0x002fe20000011607 */
[----:B0-----:R-:W-:Y:S01]  /*1190*/  HADD2.F32 R38, -RZ, R38.H0_H0 ;  /* 0x20000026ff267230 */ /* 0x001fe20000004100 */
[----:B------:R-:W-:Y:S02]  /*11a0*/  IADD3 R5, R5, -0x80, RZ ;  /* 0xffffff8005057810 */ /* 0x000fe40007ffe0ff */
[----:B------:R-:W-:Y:S02]  /*11b0*/  LOP3.LUT R39, R39, 0xff, RZ, 0xc0, !PT ;  /* 0x000000ff27277812 */ /* 0x000fe400078ec0ff */
[----:B------:R-:W-:Y:S01]  /*11c0*/  LOP3.LUT R6, R6, 0xff, RZ, 0xc0, !PT ;  /* 0x000000ff06067812 */ /* 0x000fe200078ec0ff */
[----:B------:R0:W1:Y:S01]  /*11d0*/  I2F.F16 R37, R40 ;  /* 0x0000002800257306 */ /* 0x0000620000200c00 */
[----:B------:R-:W-:Y:S01]  /*11e0*/  IADD3 R39, R39, -0x80, RZ ;  /* 0xffffff8027277810 */ /* 0x000fe20007ffe0ff */
[----:B------:R-:W-:Y:S01]  /*11f0*/  FFMA.FTZ R38, R38, R22, R17 ;  /* 0x0000001626267223 */ /* 0x000fe20000010011 */
[----:B------:R-:W-:-:S02]  /*1200*/  LEA.HI R30, R7, 0xffffff80, RZ, 0x8 ;  /* 0xffffff80071e7811 */ /* 0x000fc400078f40ff */
[----:B------:R-:W-:Y:S02]  /*1210*/  LEA.HI R33, R8, 0xffffff80, RZ, 0x8 ;  /* 0xffffff8008217811 */ /* 0x000fe400078f40ff */
[----:B------:R-:W-:Y:S01]  /*1220*/  LEA.HI R32, R9, 0xffffff80, RZ, 0x8 ;  /* 0xffffff8009207811 */ /* 0x000fe200078f40ff */
[----:B------:R-:W3:Y:S01]  /*1230*/  I2F.F16 R39, R39 ;  /* 0x0000002700277306 */ /* 0x000ee20000200c00 */
[----:B0-----:R-:W-:Y:S02]  /*1240*/  SHF.R.U32.HI R40, RZ, 0x10, R7 ;  /* 0x00000010ff287819 */ /* 0x001fe40000011607 */
[----:B------:R-:W-:Y:S02]  /*1250*/  IADD3 R7, R6, -0x80, RZ ;  /* 0xffffff8006077810 */ /* 0x000fe40007ffe0ff */
[----:B------:R-:W-:Y:S01]  /*1260*/  LOP3.LUT R6, R40, 0xff, RZ, 0xc0, !PT ;  /* 0x000000ff28067812 */ /* 0x000fe200078ec0ff */
[----:B--2---:R-:W-:Y:S02]  /*1270*/  HADD2.F32 R40, -RZ, R4.H0_H0 ;  /* 0x20000004ff287230 */ /* 0x004fe40000004100 */
[----:B------:R-:W0:Y:S01]  /*1280*/  I2F.F16 R5, R5 ;  /* 0x0000000500057306 */ /* 0x000e220000200c00 */
[----:B-1----:R-:W-:-:S02]  /*1290*/  HADD2.F32 R37, -RZ, R37.H0_H0 ;  /* 0x20000025ff257230 */ /* 0x002fc40000004100 */
[----:B------:R-:W-:Y:S01]  /*12a0*/  FFMA.FTZ R29, R22, R40, R29 ;  /* 0x00000028161d7223 */ /* 0x000fe2000001001d */
[----:B---3--:R-:W-:-:S04]  /*12b0*/  HADD2.F32 R42, -RZ, R39.H0_H0 ;  /* 0x20000027ff2a7230 */ /* 0x008fc80000004100 */
[----:B------:R1:W-:Y:S01]  /*12c0*/  I2F.F16 R17, R41 ;  /* 0x0000002900117306 */ /* 0x0003e20000200c00 */
[--C-:B------:R-:W-:Y:S02]  /*12d0*/  HADD2.F32 R39, -RZ, R23.reuse.H0_H0 ;  /* 0x20000017ff277230 */ /* 0x100fe40000004100 */
[----:B------:R-:W-:Y:S02]  /*12e0*/  HADD2.F32 R23, -RZ, R23.H1_H1 ;  /* 0x30000017ff177230 */ /* 0x000fe40000004100 */
[----:B------:R-:W-:Y:S01]  /*12f0*/  FFMA.FTZ R31, R22, R42, R31 ;  /* 0x0000002a161f7223 */ /* 0x000fe2000001001f */
[----:B------:R-:W-:Y:S01]  /*1300*/  FFMA.FTZ R38, R37, R39, R38 ;  /* 0x0000002725267223 */ /* 0x000fe20000010026 */
[----:B0-----:R-:W-:Y:S01]  /*1310*/  HADD2.F32 R37, -RZ, R5.H0_H0 ;  /* 0x20000005ff257230 */ /* 0x001fe20000004100 */
[----:B------:R-:W0:Y:S01]  /*1320*/  I2F.F16 R4, R7 ;  /* 0x0000000700047306 */ /* 0x000e220000200c00 */
[----:B-1----:R-:W-:Y:S02]  /*1330*/  IADD3 R41, R6, -0x80, RZ ;  /* 0xffffff8006297810 */ /* 0x002fe40007ffe0ff */
[----:B------:R-:W-:Y:S01]  /*1340*/  SHF.R.U32.HI R5, RZ, 0x8, R8 ;  /* 0x00000008ff057819 */ /* 0x000fe20000011608 */
[----:B------:R-:W-:Y:S01]  /*1350*/  FFMA.FTZ R36, R39, R37, R36 ;  /* 0x0000002527247223 */ /* 0x000fe20000010024 */
[----:B------:R-:W-:-:S02]  /*1360*/  LOP3.LUT R6, R10, 0xff, RZ, 0xc0, !PT ;  /* 0x000000ff0a067812 */ /* 0x000fc400078ec0ff */
[----:B------:R-:W-:Y:S01]  /*1370*/  LOP3.LUT R5, R5, 0xff, RZ, 0xc0, !PT ;  /* 0x000000ff05057812 */ /* 0x000fe200078ec0ff */
[----:B------:R-:W1:Y:S01]  /*1380*/  I2F.F16 R22, R41 ;  /* 0x0000002900167306 */ /* 0x000e620000200c00 */
[----:B------:R-:W-:Y:S02]  /*1390*/  IADD3 R40, R6, -0x80, RZ ;  /* 0xffffff8006287810 */ /* 0x000fe40007ffe0ff */
[----:B------:R-:W-:Y:S02]  /*13a0*/  IADD3 R37, R5, -0x80, RZ ;  /* 0xffffff8005257810 */ /* 0x000fe40007ffe0ff */
[----:B------:R-:W-:Y:S01]  /*13b0*/  LOP3.LUT R6, R11, 0xff, RZ, 0xc0, !PT ;  /* 0x000000ff0b067812 */ /* 0x000fe200078ec0ff */
[----:B0-----:R-:W-:Y:S01]  /*13c0*/  HADD2.F32 R42, -RZ, R4.H0_H0 ;  /* 0x20000004ff2a7230 */ /* 0x001fe20000004100 */
[----:B------:R-:W-:Y:S01]  /*13d0*/  SHF.R.U32.HI R4, RZ, 0x10, R8 ;  /* 0x00000010ff047819 */ /* 0x000fe20000011608 */
[----:B------:R-:W0:Y:S01]  /*13e0*/  I2F.F16 R35, R35 ;  /* 0x0000002300237306 */ /* 0x000e220000200c00 */
[----:B------:R-:W-:Y:S01]  /*13f0*/  IADD3 R6, R6, -0x80, RZ ;  /* 0xffffff8006067810 */ /* 0x000fe20007ffe0ff */
[----:B-1----:R-:W-:-:S02]  /*1400*/  HADD2.F32 R44, -RZ, R22.H0_H0 ;  /* 0x20000016ff2c7230 */ /* 0x002fc40000004100 */
[----:B------:R-:W-:Y:S01]  /*1410*/  FFMA.FTZ R22, R39, R42, R29 ;  /* 0x0000002a27167223 */ /* 0x000fe2000001001d */
[----:B------:R-:W-:-:S03]  /*1420*/  LOP3.LUT R29, R4, 0xff, RZ, 0xc0, !PT ;  /* 0x000000ff041d7812 */ /* 0x000fc600078ec0ff */
[----:B------:R-:W-:Y:S01]  /*1430*/  I2F.F16 R34, R34 ;  /* 0x0000002200227306 */ /* 0x000fe20000200c00 */
[----:B------:R-:W1:Y:S01]  /*1440*/  LDS.64 R4, [UR4+0x8] ;  /* 0x00000804ff047984 */ /* 0x000e620008000a00 */
[----:B------:R-:W-:Y:S01]  /*1450*/  FFMA.FTZ R8, R39, R44, R31 ;  /* 0x0000002c27087223 */ /* 0x000fe2000001001f */
[--C-:B------:R-:W-:Y:S02]  /*1460*/  SHF.R.U32.HI R39, RZ, 0x8, R9.reuse ;  /* 0x00000008ff277819 */ /* 0x100fe40000011609 */
[----:B------:R-:W-:Y:S02]  /*1470*/  IADD3 R29, R29, -0x80, RZ ;  /* 0xffffff801d1d7810 */ /* 0x000fe40007ffe0ff */
[----:B------:R-:W-:Y:S01]  /*1480*/  LOP3.LUT R39, R39, 0xff, RZ, 0xc0, !PT ;  /* 0x000000ff27277812 */ /* 0x000fe200078ec0ff */
[----:B------:R-:W-:Y:S08]  /*1490*/  I2F.F16 R30, R30 ;  /* 0x0000001e001e7306 */ /* 0x000ff00000200c00 */
[----:B------:R2:W3:Y:S08]  /*14a0*/  I2F.F16 R7, R40 ;  /* 0x0000002800077306 */ /* 0x0004f00000200c00 */
[----:B------:R-:W4:Y:S01]  /*14b0*/  I2F.F16 R20, R20 ;  /* 0x0000001400147306 */ /* 0x000f220000200c00 */
[----:B--2---:R-:W-:-:S02]  /*14c0*/  SHF.R.U32.HI R40, RZ, 0x10, R9 ;  /* 0x00000010ff287819 */ /* 0x004fc40000011609 */
[----:B------:R-:W-:Y:S01]  /*14d0*/  IADD3 R9, R39, -0x80, RZ ;  /* 0xffffff8027097810 */ /* 0x000fe20007ffe0ff */
[----:B0-----:R-:W-:Y:S01]  /*14e0*/  HADD2.F32 R39, -RZ, R35.H0_H0 ;  /* 0x20000023ff277230 */ /* 0x001fe20000004100 */
[----:B------:R-:W-:Y:S01]  /*14f0*/  LOP3.LUT R40, R40, 0xff, RZ, 0xc0, !PT ;  /* 0x000000ff28287812 */ /* 0x000fe200078ec0ff */
[----:B---3--:R-:W-:Y:S02]  /*1500*/  HADD2.F32 R7, -RZ, R7.H0_H0 ;  /* 0x20000007ff077230 */ /* 0x008fe40000004100 */
[----:B------:R0:W-:Y:S01]  /*1510*/  I2F.F16 R31, R37 ;  /* 0x00000025001f7306 */ /* 0x0001e20000200c00 */
[----:B------:R-:W-:Y:S01]  /*1520*/  IADD3 R35, R40, -0x80, RZ ;  /* 0xffffff8028237810 */ /* 0x000fe20007ffe0ff */
[----:B------:R-:W-:Y:S02]  /*1530*/  HADD2.F32 R40, -RZ, R34.H0_H0 ;  /* 0x20000022ff287230 */ /* 0x000fe40000004100 */
[----:B------:R-:W-:Y:S01]  /*1540*/  FFMA.FTZ R38, R39, R23, R38 ;  /* 0x0000001727267223 */ /* 0x000fe20000010026 */
[----:B------:R-:W-:-:S02]  /*1550*/  SHF.R.U32.HI R39, RZ, 0x10, R10 ;  /* 0x00000010ff277819 */ /* 0x000fc4000001160a */
[----:B------:R-:W-:Y:S01]  /*1560*/  FFMA.FTZ R36, R23, R40, R36 ;  /* 0x0000002817247223 */ /* 0x000fe20000010024 */
[----:B----4-:R-:W-:Y:S01]  /*1570*/  HADD2.F32 R40, -RZ, R20.H0_H0 ;  /* 0x20000014ff287230 */ /* 0x010fe20000004100 */
[----:B0-----:R-:W-:Y:S01]  /*1580*/  SHF.R.U32.HI R37, RZ, 0x8, R10 ;  /* 0x00000008ff257819 */ /* 0x001fe2000001160a */
[----:B------:R-:W0:Y:S01]  /*1590*/  I2F.F16 R6, R6 ;  /* 0x0000000600067306 */ /* 0x000e220000200c00 */
[----:B------:R-:W-:Y:S02]  /*15a0*/  LOP3.LUT R39, R39, 0xff, RZ, 0xc0, !PT ;  /* 0x000000ff27277812 */ /* 0x000fe400078ec0ff */
[----:B------:R-:W-:Y:S01]  /*15b0*/  LOP3.LUT R37, R37, 0xff, RZ, 0xc0, !PT ;  /* 0x000000ff25257812 */ /* 0x000fe200078ec0ff */
[----:B------:R-:W-:Y:S01]  /*15c0*/  FFMA.FTZ R22, R23, R40, R22 ;  /* 0x0000002817167223 */ /* 0x000fe20000010016 */
[----:B------:R-:W-:Y:S01]  /*15d0*/  IADD3 R20, R39, -0x80, RZ ;  /* 0xffffff8027147810 */ /* 0x000fe20007ffe0ff */
[----:B------:R-:W-:Y:S01]  /*15e0*/  HADD2.F32 R39, -RZ, R16.H0_H0 ;  /* 0x20000010ff277230 */ /* 0x000fe20000004100 */
[----:B------:R-:W-:Y:S01]  /*15f0*/  IADD3 R34, R37, -0x80, RZ ;  /* 0xffffff8025227810 */ /* 0x000fe20007ffe0ff */
[----:B------:R-:W-:Y:S01]  /*1600*/  HADD2.F32 R37, -RZ, R30.H0_H0 ;  /* 0x2000001eff257230 */ /* 0x000fe20000004100 */
[--C-:B------:R-:W-:Y:S01]  /*1610*/  SHF.R.U32.HI R30, RZ, 0x8, R11.reuse ;  /* 0x00000008ff1e7819 */ /* 0x100fe2000001160b */
[----:B------:R-:W2:Y:S01]  /*1620*/  I2F.F16 R9, R9 ;  /* 0x0000000900097306 */ /* 0x000ea20000200c00 */
[----:B------:R-:W-:Y:S01]  /*1630*/  LEA.HI R10, R10, 0xffffff80, RZ, 0x8 ;  /* 0xffffff800a0a7811 */ /* 0x000fe200078f40ff */
[----:B------:R-:W-:Y:S01]  /*1640*/  HADD2.F32 R40, -RZ, R17.H0_H0 ;  /* 0x20000011ff287230 */ /* 0x000fe20000004100 */
[----:B------:R-:W-:Y:S01]  /*1650*/  LOP3.LUT R30, R30, 0xff, RZ, 0xc0, !PT ;  /* 0x000000ff1e1e7812 */ /* 0x000fe200078ec0ff */
[----:B------:R-:W-:Y:S01]  /*1660*/  FFMA.FTZ R8, R23, R37, R8 ;  /* 0x0000002517087223 */ /* 0x000fe20000010008 */
[----:B------:R-:W-:Y:S01]  /*1670*/  SHF.R.U32.HI R37, RZ, 0x10, R11 ;  /* 0x00000010ff257819 */ /* 0x000fe2000001160b */
[----:B-1----:R-:W-:Y:S01]  /*1680*/  HADD2.F32 R23, -RZ, R4.H0_H0 ;  /* 0x20000004ff177230 */ /* 0x002fe20000004100 */
[----:B------:R-:W-:Y:S01]  /*1690*/  IADD3 R30, R30, -0x80, RZ ;  /* 0xffffff801e1e7810 */ /* 0x000fe20007ffe0ff */
[----:B------:R-:W1:Y:S01]  /*16a0*/  I2F.F16 R34, R34 ;  /* 0x0000002200227306 */ /* 0x000e620000200c00 */
[----:B------:R-:W-:Y:S01]  /*16b0*/  LOP3.LUT R37, R37, 0xff, RZ, 0xc0, !PT ;  /* 0x000000ff25257812 */ /* 0x000fe200078ec0ff */
[----:B0-----:R-:W-:-:S02]  /*16c0*/  HADD2.F32 R41, -RZ, R6.H0_H0 ;  /* 0x20000006ff297230 */ /* 0x001fc40000004100 */
[----:B------:R-:W-:Y:S01]  /*16d0*/  FFMA.FTZ R38, R39, R23, R38 ;  /* 0x0000001727267223 */ /* 0x000fe20000010026 */
[----:B------:R-:W-:Y:S01]  /*16e0*/  LEA.HI R11, R11, 0xffffff80, RZ, 0x8 ;  /* 0xffffff800b0b7811 */ /* 0x000fe200078f40ff */
[----:B------:R-:W-:Y:S01]  /*16f0*/  HADD2.F32 R31, -RZ, R31.H0_H0 ;  /* 0x2000001fff1f7230 */ /* 0x000fe20000004100 */
[----:B------:R-:W-:Y:S01]  /*1700*/  IADD3 R39, R37, -0x80, RZ ;  /* 0xffffff8025277810 */ /* 0x000fe20007ffe0ff */
[----:B------:R-:W-:Y:S01]  /*1710*/  HADD2.F32 R37, -RZ, R4.H1_H1 ;  /* 0x30000004ff257230 */ /* 0x000fe20000004100 */
[----:B------:R-:W0:Y:S01]  /*1720*/  I2F.F16 R16, R30 ;  /* 0x0000001e00107306 */ /* 0x000e220000200c00 */
[C---:B------:R-:W-:Y:S01]  /*1730*/  FFMA.FTZ R22, R23.reuse, R7, R22 ;  /* 0x0000000717167223 */ /* 0x040fe20000010016 */
[----:B--2---:R-:W-:Y:S02]  /*1740*/  HADD2.F32 R9, -RZ, R9.H0_H0 ;  /* 0x20000009ff097230 */ /* 0x004fe40000004100 */
[C---:B------:R-:W-:Y:S01]  /*1750*/  FFMA.FTZ R41, R23.reuse, R41, R8 ;  /* 0x0000002917297223 */ /* 0x040fe20000010008 */
[----:B------:R-:W-:Y:S01]  /*1760*/  FFMA.FTZ R36, R23, R40, R36 ;  /* 0x0000002817247223 */ /* 0x000fe20000010024 */
[----:B------:R-:W-:-:S02]  /*1770*/  HADD2.F32 R4, -RZ, R5.H0_H0 ;  /* 0x20000005ff047230 */ /* 0x000fc40000004100 */
[----:B------:R-:W-:Y:S01]  /*1780*/  FFMA.FTZ R31, R31, R37, R38 ;  /* 0x000000251f1f7223 */ /* 0x000fe20000010026 */
[----:B-1----:R-:W-:Y:S01]  /*1790*/  HADD2.F32 R34, -RZ, R34.H0_H0 ;  /* 0x20000022ff227230 */ /* 0x002fe20000004100 */
[----:B------:R-:W1:Y:S01]  /*17a0*/  I2F.F16 R29, R29 ;  /* 0x0000001d001d7306 */ /* 0x000e620000200c00 */
[C---:B------:R-:W-:Y:S01]  /*17b0*/  FFMA.FTZ R9, R37.reuse, R9, R36 ;  /* 0x0000000925097223 */ /* 0x040fe20000010024 */
[----:B------:R-:W-:Y:S02]  /*17c0*/  HADD2.F32 R5, -RZ, R5.H1_H1 ;  /* 0x30000005ff057230 */ /* 0x000fe40000004100 */
        /* <DEDUP_REMOVED lines=16> */
[----:B------:R-:W-:Y:S02]  /*18d0*/  HADD2.F32 R17, -RZ, R28.H1_H1 ;  /* 0x3000001cff117230 */ /* 0x000fe40000004100 */
        /* <DEDUP_REMOVED lines=25> */
.L_x_4794:
        /* <DEDUP_REMOVED lines=72> */
[----:B------:R-:W1:Y:S01]  /*1ef0*/  I2F.F16 R10, R10 ;  /* 0x0000000a000a7306 */ /* 0x000e620000200c00 */
[----:B------:R-:W-:Y:S01]  /*1f00*/  IADD3 R38, R38, -0x80, RZ ;  /* 0xffffff8026267810 */ /* 0x000fe20007ffe0ff */
[----:B0-----:R-:W-:-:S06]  /*1f10*/  HADD2.F32 R39, -RZ, R39.H0_H0 ;  /* 0x20000027ff277230 */ /* 0x001fcc0000004100 */
        /* <DEDUP_REMOVED lines=33> */
[----:B------:R-:W-:Y:S01]  /*2130*/  IADD3 R42, R37, -0x80, RZ ;  /* 0xffffff80252a7810 */ /* 0x000fe20007ffe0ff */
[----:B------:R-:W2:Y:S01]  /*2140*/  I2F.F16 R11, R11 ;  /* 0x0000000b000b7306 */ /* 0x000ea20000200c00 */
[----:B-1----:R-:W-:Y:S01]  /*2150*/  HADD2.F32 R39, -RZ, R32.H0_H0 ;  /* 0x20000020ff277230 */ /* 0x002fe20000004100 */
[----:B------:R-:W-:Y:S02]  /*2160*/  LOP3.LUT R37, R33, 0xff, RZ, 0xc0, !PT ;  /* 0x000000ff21257812 */ /* 0x000fe400078ec0ff */
[----:B------:R-:W-:Y:S02]  /*2170*/  SHF.R.U32.HI R32, RZ, 0x10, R12 ;  /* 0x00000010ff207819 */ /* 0x000fe4000001160c */
[----:B------:R-:W-:Y:S01]  /*2180*/  FFMA.FTZ R40, R23, R39, R40 ;  /* 0x0000002717287223 */ /* 0x000fe20000010028 */
[----:B------:R-:W-:Y:S01]  /*2190*/  SHF.R.U32.HI R23, RZ, 0x8, R13 ;  /* 0x00000008ff177819 */ /* 0x000fe2000001160d */
[----:B------:R1:W3:Y:S01]  /*21a0*/  I2F.F16 R22, R41 ;  /* 0x0000002900167306 */ /* 0x0002e20000200c00 */
[----:B------:R-:W-:-:S02]  /*21b0*/  IADD3 R12, R37, -0x80, RZ ;  /* 0xffffff80250c7810 */ /* 0x000fc40007ffe0ff */
[----:B------:R-:W-:Y:S02]  /*21c0*/  LOP3.LUT R37, R23, 0xff, RZ, 0xc0, !PT ;  /* 0x000000ff17257812 */ /* 0x000fe400078ec0ff */
[----:B------:R-:W-:Y:S02]  /*21d0*/  LOP3.LUT R32, R32, 0xff, RZ, 0xc0, !PT ;  /* 0x000000ff20207812 */ /* 0x000fe400078ec0ff */
[----:B------:R-:W-:Y:S01]  /*21e0*/  LEA.HI R38, R13, 0xffffff80, RZ, 0x8 ;  /* 0xffffff800d267811 */ /* 0x000fe200078f40ff */
[----:B------:R-:W4:Y:S01]  /*21f0*/  I2F.F16 R33, R42 ;  /* 0x0000002a00217306 */ /* 0x000f220000200c00 */
[----:B------:R-:W-:Y:S01]  /*2200*/  SHF.R.U32.HI R39, RZ, 0x10, R13 ;  /* 0x00000010ff277819 */ /* 0x000fe2000001160d */
[----:B--2---:R-:W-:Y:S01]  /*2210*/  HADD2.F32 R44, -RZ, R11.H0_H0 ;  /* 0x2000000bff2c7230 */ /* 0x004fe20000004100 */
[----:B------:R-:W-:Y:S01]  /*2220*/  IADD3 R13, R37, -0x80, RZ ;  /* 0xffffff80250d7810 */ /* 0x000fe20007ffe0ff */
[----:B-1----:R-:W-:Y:S01]  /*2230*/  HADD2.F32 R41, -RZ, R29.H0_H0 ;  /* 0x2000001dff297230 */ /* 0x002fe20000004100 */
[----:B------:R-:W-:-:S02]  /*2240*/  IADD3 R32, R32, -0x80, RZ ;  /* 0xffffff8020207810 */ /* 0x000fc40007ffe0ff */
[----:B------:R-:W-:Y:S01]  /*2250*/  SHF.R.U32.HI R37, RZ, 0x8, R14 ;  /* 0x00000008ff257819 */ /* 0x000fe2000001160e */
[----:B------:R-:W1:Y:S01]  /*2260*/  I2F.F16 R12, R12 ;  /* 0x0000000c000c7306 */ /* 0x000e620000200c00 */
[----:B------:R-:W-:Y:S01]  /*2270*/  LOP3.LUT R39, R39, 0xff, RZ, 0xc0, !PT ;  /* 0x000000ff27277812 */ /* 0x000fe200078ec0ff */
[----:B0-----:R-:W-:Y:S01]  /*2280*/  HADD2.F32 R23, -RZ, R8.H0_H0 ;  /* 0x20000008ff177230 */ /* 0x001fe20000004100 */
[----:B------:R-:W-:Y:S02]  /*2290*/  LOP3.LUT R37, R37, 0xff, RZ, 0xc0, !PT ;  /* 0x000000ff25257812 */ /* 0x000fe400078ec0ff */
[----:B------:R-:W-:Y:S01]  /*22a0*/  IADD3 R29, R39, -0x80, RZ ;  /* 0xffffff80271d7810 */ /* 0x000fe20007ffe0ff */
[----:B---3--:R-:W-:Y:S01]  /*22b0*/  HADD2.F32 R39, -RZ, R22.H0_H0 ;  /* 0x20000016ff277230 */ /* 0x008fe20000004100 */
[----:B------:R-:W-:Y:S01]  /*22c0*/  IADD3 R22, R37, -0x80, RZ ;  /* 0xffffff8025167810 */ /* 0x000fe20007ffe0ff */
[----:B------:R0:W-:Y:S01]  /*22d0*/  I2F.F16 R11, R32 ;  /* 0x00000020000b7306 */ /* 0x0001e20000200c00 */
[----:B----4-:R-:W-:Y:S01]  /*22e0*/  HADD2.F32 R37, -RZ, R33.H0_H0 ;  /* 0x20000021ff257230 */ /* 0x010fe20000004100 */
[----:B------:R-:W-:Y:S01]  /*22f0*/  SHF.R.U32.HI R33, RZ, 0x8, R15 ;  /* 0x00000008ff217819 */ /* 0x000fe2000001160f */
[C---:B------:R-:W-:Y:S01]  /*2300*/  FFMA.FTZ R34, R23.reuse, R39, R34 ;  /* 0x0000002717227223 */ /* 0x040fe20000010022 */
[----:B------:R-:W-:Y:S01]  /*2310*/  FFMA.FTZ R35, R44, R23, R35 ;  /* 0x000000172c237223 */ /* 0x000fe20000010023 */
[----:B------:R-:W-:Y:S01]  /*2320*/  FFMA.FTZ R10, R23, R41, R10 ;  /* 0x00000029170a7223 */ /* 0x000fe2000001000a */
[----:B------:R-:W-:Y:S01]  /*2330*/  LOP3.LUT R33, R33, 0xff, RZ, 0xc0, !PT ;  /* 0x000000ff21217812 */ /* 0x000fe200078ec0ff */
[----:B------:R-:W-:Y:S01]  /*2340*/  FFMA.FTZ R40, R23, R37, R40 ;  /* 0x0000002517287223 */ /* 0x000fe20000010028 */
[----:B------:R-:W2:Y:S01]  /*2350*/  I2F.F16 R13, R13 ;  /* 0x0000000d000d7306 */ /* 0x000ea20000200c00 */
[----:B0-----:R-:W-:Y:S01]  /*2360*/  SHF.R.U32.HI R32, RZ, 0x10, R14 ;  /* 0x00000010ff207819 */ /* 0x001fe2000001160e */
[----:B------:R-:W-:Y:S01]  /*2370*/  HADD2.F32 R37, -RZ, R8.H1_H1 ;  /* 0x30000008ff257230 */ /* 0x000fe20000004100 */
[----:B------:R-:W-:Y:S01]  /*2380*/  IADD3 R33, R33, -0x80, RZ ;  /* 0xffffff8021217810 */ /* 0x000fe20007ffe0ff */
[----:B-1----:R-:W-:Y:S01]  /*2390*/  HADD2.F32 R12, -RZ, R12.H0_H0 ;  /* 0x2000000cff0c7230 */ /* 0x002fe20000004100 */
[----:B------:R-:W-:-:S02]  /*23a0*/  LOP3.LUT R32, R32, 0xff, RZ, 0xc0, !PT ;  /* 0x000000ff20207812 */ /* 0x000fc400078ec0ff */
[----:B------:R-:W-:Y:S01]  /*23b0*/  LEA.HI R8, R14, 0xffffff80, RZ, 0x8 ;  /* 0xffffff800e087811 */ /* 0x000fe200078f40ff */
[----:B------:R-:W0:Y:S01]  /*23c0*/  I2F.F16 R22, R22 ;  /* 0x0000001600167306 */ /* 0x000e220000200c00 */
[----:B------:R-:W-:Y:S01]  /*23d0*/  IADD3 R39, R32, -0x80, RZ ;  /* 0xffffff8020277810 */ /* 0x000fe20007ffe0ff */
[----:B------:R-:W-:Y:S01]  /*23e0*/  FFMA.FTZ R35, R12, R37, R35 ;  /* 0x000000250c237223 */ /* 0x000fe20000010023 */
[----:B------:R-:W-:Y:S01]  /*23f0*/  SHF.R.U32.HI R32, RZ, 0x10, R15 ;  /* 0x00000010ff207819 */ /* 0x000fe2000001160f */
[--C-:B------:R-:W-:Y:S01]  /*2400*/  HADD2.F32 R12, -RZ, R9.reuse.H0_H0 ;  /* 0x20000009ff0c7230 */ /* 0x100fe20000004100 */
[----:B------:R-:W-:Y:S01]  /*2410*/  LEA.HI R15, R15, 0xffffff80, RZ, 0x8 ;  /* 0xffffff800f0f7811 */ /* 0x000fe200078f40ff */
[----:B------:R-:W-:Y:S01]  /*2420*/  HADD2.F32 R9, -RZ, R9.H1_H1 ;  /* 0x30000009ff097230 */ /* 0x000fe20000004100 */
[----:B------:R-:W-:Y:S01]  /*2430*/  LOP3.LUT R32, R32, 0xff, RZ, 0xc0, !PT ;  /* 0x000000ff20207812 */ /* 0x000fe200078ec0ff */
[----:B------:R-:W1:Y:S01]  /*2440*/  I2F.F16 R33, R33 ;  /* 0x0000002100217306 */ /* 0x000e620000200c00 */
[----:B--2---:R-:W-:-:S02]  /*2450*/  HADD2.F32 R13, -RZ, R13.H0_H0 ;  /* 0x2000000dff0d7230 */ /* 0x004fc40000004100 */
[----:B------:R-:W-:Y:S01]  /*2460*/  IADD3 R32, R32, -0x80, RZ ;  /* 0xffffff8020207810 */ /* 0x000fe20007ffe0ff */
[----:B------:R-:W-:Y:S02]  /*2470*/  HADD2.F32 R14, -RZ, R27.H0_H0 ;  /* 0x2000001bff0e7230 */ /* 0x000fe40000004100 */
[----:B------:R-:W-:Y:S01]  /*2480*/  FFMA.FTZ R13, R37, R13, R10 ;  /* 0x0000000d250d7223 */ /* 0x000fe2000001000a */
[----:B0-----:R-:W-:Y:S01]  /*2490*/  HADD2.F32 R22, -RZ, R22.H0_H0 ;  /* 0x20000016ff167230 */ /* 0x001fe20000004100 */
[----:B------:R-:W0:Y:S01]  /*24a0*/  I2F.F16 R23, R39 ;  /* 0x0000002700177306 */ /* 0x000e220000200c00 */
[----:B------:R-:W-:-:S03]  /*24b0*/  HADD2.F32 R10, -RZ, R11.H0_H0 ;  /* 0x2000000bff0a7230 */ /* 0x000fc60000004100 */
[C---:B------:R-:W-:Y:S02]  /*24c0*/  FFMA.FTZ R11, R37.reuse, R22, R34 ;  /* 0x00000016250b7223 */ /* 0x040fe40000010022 */
[----:B------:R-:W-:Y:S01]  /*24d0*/  FFMA.FTZ R35, R10, R12, R35 ;  /* 0x0000000c0a237223 */ /* 0x000fe20000010023 */
[----:B-1----:R-:W-:Y:S01]  /*24e0*/  HADD2.F32 R33, -RZ, R33.H0_H0 ;  /* 0x20000021ff217230 */ /* 0x002fe20000004100 */
        /* <DEDUP_REMOVED lines=8> */
[----:B------:R-:W-:Y:S02]  /*2570*/  HADD2.F32 R13, -RZ, R28.H0_H0 ;  /* 0x2000001cff0d7230 */ /* 0x000fe40000004100 */
[----:B0-----:R-:W-:-:S04]  /*2580*/  HADD2.F32 R32, -RZ, R32.H0_H0 ;  /* 0x20000020ff207230 */ /* 0x001fc80000004100 */
        /* <DEDUP_REMOVED lines=8> */
[----:B------:R-:W-:Y:S01]  /*2610*/  FMUL.FTZ R8, R13, R8 ;  /* 0x000000080d087220 */ /* 0x000fe20000410000 */
[----:B------:R-:W-:-:S04]  /*2620*/  FFMA.FTZ R35, R36, R9, R35 ;  /* 0x0000000924237223 */ /* 0x000fc80000010023 */
[----:B------:R-:W-:Y:S01]  /*2630*/  F2FP.F16.F32.PACK_AB R8, RZ, R8 ;  /* 0x00000008ff08723e */ /* 0x000fe200000000ff */
[----:B-1----:R-:W-:Y:S02]  /*2640*/  HADD2.F32 R38, -RZ, R38.H0_H0 ;  /* 0x20000026ff267230 */ /* 0x002fe40000004100 */
[----:B------:R-:W-:-:S03]  /*2650*/  FMUL.FTZ R35, R14, R35 ;  /* 0x000000230e237220 */ /* 0x000fc60000410000 */
[----:B------:R-:W-:Y:S02]  /*2660*/  FFMA.FTZ R10, R9, R38, R10 ;  /* 0x00000026090a7223 */ /* 0x000fe4000001000a */
[----:B------:R-:W-:Y:S01]  /*2670*/  F2FP.F16.F32.PACK_AB R35, RZ, R35 ;  /* 0x00000023ff23723e */ /* 0x000fe200000000ff */
[----:B0-----:R-:W-:Y:S02]  /*2680*/  HADD2.F32 R12, -RZ, R15.H0_H0 ;  /* 0x2000000fff0c7230 */ /* 0x001fe40000004100 */
        /* <DEDUP_REMOVED lines=10> */
.L_x_4795:
        /* <DEDUP_REMOVED lines=8> */
[----:B------:R-:W-:Y:S02]  /*27b0*/  LOP3.LUT R30, R10, 0xff, RZ, 0xc0, !PT ;  /* 0x000000ff0a1e7812 */ /* 0x000fe400078ec0ff */
[----:B------:R-:W-:Y:S02]  /*27c0*/  IADD3 R29, R29, -0x80, RZ ;  /* 0xffffff801d1d7810 */ /* 0x000fe40007ffe0ff */
[----:B------:R-:W-:Y:S01]  /*27d0*/  IADD3 R32, R30, -0x80, RZ ;  /* 0xffffff801e207810 */ /* 0x000fe20007ffe0ff */
[----:B------:R-:W1:Y:S01]  /*27e0*/  I2F.F16 R42, R42 ;  /* 0x0000002a002a7306 */ /* 0x000e620000200c00 */
[----:B------:R-:W-:-:S02]  /*27f0*/  LOP3.LUT R36, R11, 0xff, RZ, 0xc0, !PT ;  /* 0x000000ff0b247812 */ /* 0x000fc400078ec0ff */
[----:B------:R-:W-:Y:S02]  /*2800*/  SHF.R.U32.HI R30, RZ, 0x8, R8 ;  /* 0x00000008ff1e7819 */ /* 0x000fe40000011608 */
[----:B------:R-:W-:Y:S02]  /*2810*/  IADD3 R39, R36, -0x80, RZ ;  /* 0xffffff8024277810 */ /* 0x000fe40007ffe0ff */
[----:B------:R-:W-:Y:S01]  /*2820*/  LOP3.LUT R36, R30, 0xff, RZ, 0xc0, !PT ;  /* 0x000000ff1e247812 */ /* 0x000fe200078ec0ff */
[----:B------:R3:W4:Y:S01]  /*2830*/  I2F.F16 R34, R29 ;  /* 0x0000001d00227306 */ /* 0x0007220000200c00 */
[----:B------:R-:W-:Y:S02]  /*2840*/  SHF.R.U32.HI R38, RZ, 0x8, R10 ;  /* 0x00000008ff267819 */ /* 0x000fe4000001160a */
[----:B------:R-:W-:Y:S02]  /*2850*/  IADD3 R37, R36, -0x80, RZ ;  /* 0xffffff8024257810 */ /* 0x000fe40007ffe0ff */
[----:B------:R-:W-:Y:S01]  /*2860*/  LOP3.LUT R38, R38, 0xff, RZ, 0xc0, !PT ;  /* 0x000000ff26267812 */ /* 0x000fe200078ec0ff */
[----:B-1----:R-:W-:-:S02]  /*2870*/  HADD2.F32 R42, -RZ, R42.H0_H0 ;  /* 0x2000002aff2a7230 */ /* 0x002fc40000004100 */
[----:B------:R-:W1:Y:S01]  /*2880*/  I2F.F16 R32, R32 ;  /* 0x0000002000207306 */ /* 0x000e620000200c00 */
[----:B---3--:R-:W-:Y:S02]  /*2890*/  SHF.R.U32.HI R29, RZ, 0x8, R9 ;  /* 0x00000008ff1d7819 */ /* 0x008fe40000011609 */
[----:B------:R-:W-:Y:S02]  /*28a0*/  IADD3 R38, R38, -0x80, RZ ;  /* 0xffffff8026267810 */ /* 0x000fe40007ffe0ff */
[----:B------:R-:W-:Y:S01]  /*28b0*/  LOP3.LUT R29, R29, 0xff, RZ, 0xc0, !PT ;  /* 0x000000ff1d1d7812 */ /* 0x000fe200078ec0ff */
[----:B----4-:R-:W-:Y:S02]  /*28c0*/  HADD2.F32 R34, -RZ, R34.H0_H0 ;  /* 0x20000022ff227230 */ /* 0x010fe40000004100 */
[----:B------:R-:W3:Y:S01]  /*28d0*/  I2F.F16 R37, R37 ;  /* 0x0000002500257306 */ /* 0x000ee20000200c00 */
[----:B------:R-:W-:Y:S02]  /*28e0*/  IADD3 R36, R29, -0x80, RZ ;  /* 0xffffff801d247810 */ /* 0x000fe40007ffe0ff */
[----:B------:R-:W-:-:S02]  /*28f0*/  LEA.HI R31, R8, 0xffffff80, RZ, 0x8 ;  /* 0xffffff80081f7811 */ /* 0x000fc400078f40ff */
[----:B------:R-:W-:Y:S01]  /*2900*/  LEA.HI R33, R9, 0xffffff80, RZ, 0x8 ;  /* 0xffffff8009217811 */ /* 0x000fe200078f40ff */
[----:B-1----:R-:W-:Y:S02]  /*2910*/  HADD2.F32 R32, -RZ, R32.H0_H0 ;  /* 0x20000020ff207230 */ /* 0x002fe40000004100 */
[----:B------:R-:W1:Y:S01]  /*2920*/  I2F.F16 R36, R36 ;  /* 0x0000002400247306 */ /* 0x000e620000200c00 */
[----:B0-----:R-:W-:Y:S01]  /*2930*/  HADD2.F32 R29, -RZ, R18.H0_H0 ;  /* 0x20000012ff1d7230 */ /* 0x001fe20000004100 */
[----:B------:R-:W-:Y:S02]  /*2940*/  SHF.R.U32.HI R9, RZ, 0x10, R9 ;  /* 0x00000010ff097819 */ /* 0x000fe40000011609 */
[----:B------:R-:W-:Y:S02]  /*2950*/  SHF.R.U32.HI R41, RZ, 0x10, R10 ;  /* 0x00000010ff297819 */ /* 0x000fe4000001160a */
[----:B------:R-:W-:Y:S01]  /*2960*/  FFMA.FTZ R40, R34, R29, RZ ;  /* 0x0000001d22287223 */ /* 0x000fe200000100ff */
[----:B---3--:R-:W-:Y:S01]  /*2970*/  HADD2.F32 R37, -RZ, R37.H0_H0 ;  /* 0x20000025ff257230 */ /* 0x008fe20000004100 */
[----:B------:R-:W0:Y:S01]  /*2980*/  I2F.F16 R38, R38 ;  /* 0x0000002600267306 */ /* 0x000e220000200c00 */
[C---:B------:R-:W-:Y:S01]  /*2990*/  FFMA.FTZ R34, R29.reuse, R42, RZ ;  /* 0x0000002a1d227223 */ /* 0x040fe200000100ff */
[----:B------:R-:W-:Y:S01]  /*29a0*/  FFMA.FTZ R32, R29, R32, RZ ;  /* 0x000000201d207223 */ /* 0x000fe200000100ff */
[----:B------:R-:W-:-:S02]  /*29b0*/  LEA.HI R35, R10, 0xffffff80, RZ, 0x8 ;  /* 0xffffff800a237811 */ /* 0x000fc400078f40ff */
[----:B------:R-:W-:Y:S01]  /*29c0*/  LOP3.LUT R41, R41, 0xff, RZ, 0xc0, !PT ;  /* 0x000000ff29297812 */ /* 0x000fe200078ec0ff */
[----:B-1----:R-:W-:Y:S02]  /*29d0*/  HADD2.F32 R36, -RZ, R36.H0_H0 ;  /* 0x20000024ff247230 */ /* 0x002fe40000004100 */
        /* <DEDUP_REMOVED lines=18> */
[----:B------:R-:W-:-:S04]  /*2b00*/  LOP3.LUT R37, R9, 0xff, RZ, 0xc0, !PT ;  /* 0x000000ff09257812 */ /* 0x000fc800078ec0ff */
[----:B------:R-:W-:Y:S01]  /*2b10*/  IADD3 R10, R37, -0x80, RZ ;  /* 0xffffff80250a7810 */ /* 0x000fe20007ffe0ff */
[----:B------:R-:W1:Y:S01]  /*2b20*/  I2F.F16 R9, R42 ;  /* 0x0000002a00097306 */ /* 0x000e620000200c00 */
[----:B------:R-:W-:Y:S02]  /*2b30*/  SHF.R.U32.HI R37, RZ, 0x10, R11 ;  /* 0x00000010ff257819 */ /* 0x000fe4000001160b */
[----:B------:R-:W-:Y:S02]  /*2b40*/  IADD3 R11, R41, -0x80, RZ ;  /* 0xffffff80290b7810 */ /* 0x000fe40007ffe0ff */
[----:B------:R-:W-:Y:S01]  /*2b50*/  LOP3.LUT R37, R37, 0xff, RZ, 0xc0, !PT ;  /* 0x000000ff25257812 */ /* 0x000fe200078ec0ff */
[----:B0-----:R-:W-:Y:S02]  /*2b60*/  HADD2.F32 R33, -RZ, R33.H0_H0 ;  /* 0x20000021ff217230 */ /* 0x001fe40000004100 */
[----:B------:R-:W0:Y:S01]  /*2b70*/  I2F.F16 R36, R36 ;  /* 0x0000002400247306 */ /* 0x000e220000200c00 */
[----:B------:R-:W-:Y:S01]  /*2b80*/  IADD3 R41, R37, -0x80, RZ ;  /* 0xffffff8025297810 */ /* 0x000fe20007ffe0ff */
[----:B-1----:R-:W-:-:S06]  /*2b90*/  HADD2.F32 R9, -RZ, R9.H0_H0 ;  /* 0x20000009ff097230 */ /* 0x002fcc0000004100 */
        /* <DEDUP_REMOVED lines=49> */
[----:B------:R-:W1:Y:S01]  /*2eb0*/  I2F.F16 R37, R42 ;  /* 0x0000002a00257306 */ /* 0x000e620000200c00 */
[----:B------:R-:W-:Y:S01]  /*2ec0*/  IADD3 R13, R39, -0x80, RZ ;  /* 0xffffff80270d7810 */ /* 0x000fe20007ffe0ff */
[----:B---3--:R-:W-:Y:S01]  /*2ed0*/  HADD2.F32 R39, -RZ, R10.H0_H0 ;  /* 0x2000000aff277230 */ /* 0x008fe20000004100 */
[----:B------:R-:W-:Y:S01]  /*2ee0*/  LOP3.LUT R35, R19, 0xff, RZ, 0xc0, !PT ;  /* 0x000000ff13237812 */ /* 0x000fe200078ec0ff */
[----:B--2---:R-:W-:Y:S01]  /*2ef0*/  HADD2.F32 R11, -RZ, R11.H0_H0 ;  /* 0x2000000bff0b7230 */ /* 0x004fe20000004100 */
[----:B------:R-:W-:-:S02]  /*2f00*/  LOP3.LUT R40, R40, 0xff, RZ, 0xc0, !PT ;  /* 0x000000ff28287812 */ /* 0x000fc400078ec0ff */
[----:B------:R-:W-:Y:S01]  /*2f10*/  IADD3 R10, R35, -0x80, RZ ;  /* 0xffffff80230a7810 */ /* 0x000fe20007ffe0ff */
[----:B------:R-:W2:Y:S01]  /*2f20*/  I2F.F16 R12, R12 ;  /* 0x0000000c000c7306 */ /* 0x000ea20000200c00 */
[----:B------:R-:W-:Y:S02]  /*2f30*/  SHF.R.U32.HI R35, RZ, 0x10, R14 ;  /* 0x00000010ff237819 */ /* 0x000fe4000001160e */
[----:B------:R-:W-:Y:S01]  /*2f40*/  IADD3 R18, R40, -0x80, RZ ;  /* 0xffffff8028127810 */ /* 0x000fe20007ffe0ff */
[----:B------:R-:W-:Y:S01]  /*2f50*/  HADD2.F32 R40, -RZ, R31.H0_H0 ;  /* 0x2000001fff287230 */ /* 0x000fe20000004100 */
[----:B------:R-:W-:Y:S01]  /*2f60*/  LOP3.LUT R35, R35, 0xff, RZ, 0xc0, !PT ;  /* 0x000000ff23237812 */ /* 0x000fe200078ec0ff */
[----:B-1----:R-:W-:Y:S01]  /*2f70*/  HADD2.F32 R37, -RZ, R37.H0_H0 ;  /* 0x20000025ff257230 */ /* 0x002fe20000004100 */
[----:B------:R-:W-:Y:S01]  /*2f80*/  LEA.HI R14, R14, 0xffffff80, RZ, 0x8 ;  /* 0xffffff800e0e7811 */ /* 0x000fe200078f40ff */
[--C-:B0-----:R-:W-:Y:S01]  /*2f90*/  HADD2.F32 R19, -RZ, R8.reuse.H0_H0 ;  /* 0x20000008ff137230 */ /* 0x101fe20000004100 */
[----:B------:R-:W0:Y:S04]  /*2fa0*/  I2F.F16 R13, R13 ;  /* 0x0000000d000d7306 */ /* 0x000e280000200c00 */
[----:B------:R-:W-:Y:S01]  /*2fb0*/  FFMA.FTZ R38, R39, R19, R38 ;  /* 0x0000001327267223 */ /* 0x000fe20000010026 */
[C---:B------:R-:W-:Y:S01]  /*2fc0*/  FFMA.FTZ R36, R19.reuse, R11, R36 ;  /* 0x0000000b13247223 */ /* 0x040fe20000010024 */
[--C-:B------:R-:W-:Y:S01]  /*2fd0*/  SHF.R.U32.HI R39, RZ, 0x8, R15.reuse ;  /* 0x00000008ff277819 */ /* 0x100fe2000001160f */
[----:B------:R-:W-:Y:S01]  /*2fe0*/  FFMA.FTZ R30, R19, R40, R30 ;  /* 0x00000028131e7223 */ /* 0x000fe2000001001e */
[----:B------:R-:W-:Y:S01]  /*2ff0*/  IADD3 R11, R35, -0x80, RZ ;  /* 0xffffff80230b7810 */ /* 0x000fe20007ffe0ff */
[----:B------:R-:W1:Y:S01]  /*3000*/  I2F.F16 R10, R10 ;  /* 0x0000000a000a7306 */ /* 0x000e620000200c00 */
[----:B------:R-:W-:Y:S01]  /*3010*/  SHF.R.U32.HI R35, RZ, 0x10, R15 ;  /* 0x00000010ff237819 */ /* 0x000fe2000001160f */
[----:B------:R-:W-:Y:S01]  /*3020*/  FFMA.FTZ R34, R19, R37, R34 ;  /* 0x0000002513227223 */ /* 0x000fe20000010022 */
[----:B------:R-:W-:Y:S01]  /*3030*/  LOP3.LUT R39, R39, 0xff, RZ, 0xc0, !PT ;  /* 0x000000ff27277812 */ /* 0x000fe200078ec0ff */
[----:B------:R-:W-:Y:S01]  /*3040*/  HADD2.F32 R19, -RZ, R8.H1_H1 ;  /* 0x30000008ff137230 */ /* 0x000fe20000004100 */
[----:B------:R-:W-:Y:S01]  /*3050*/  LOP3.LUT R35, R35, 0xff, RZ, 0xc0, !PT ;  /* 0x000000ff23237812 */ /* 0x000fe200078ec0ff */
[----:B--2---:R-:W-:Y:S01]  /*3060*/  HADD2.F32 R37, -RZ, R12.H0_H0 ;  /* 0x2000000cff257230 */ /* 0x004fe20000004100 */
[----:B------:R-:W-:Y:S01]  /*3070*/  IADD3 R39, R39, -0x80, RZ ;  /* 0xffffff8027277810 */ /* 0x000fe20007ffe0ff */
[----:B------:R-:W2:Y:S01]  /*3080*/  I2F.F16 R33, R33 ;  /* 0x0000002100217306 */ /* 0x000ea20000200c00 */
[----:B------:R-:W-:Y:S01]  /*3090*/  IADD3 R35, R35, -0x80, RZ ;  /* 0xffffff8023237810 */ /* 0x000fe20007ffe0ff */
[----:B0-----:R-:W-:Y:S01]  /*30a0*/  HADD2.F32 R40, -RZ, R13.H0_H0 ;  /* 0x2000000dff287230 */ /* 0x001fe20000004100 */
[----:B------:R-:W-:Y:S01]  /*30b0*/  LEA.HI R15, R15, 0xffffff80, RZ, 0x8 ;  /* 0xffffff800f0f7811 */ /* 0x000fe200078f40ff */
[----:B------:R-:W-:Y:S01]  /*30c0*/  FFMA.FTZ R13, R37, R19, R38 ;  /* 0x00000013250d7223 */ /* 0x000fe20000010026 */
[----:B------:R-:W-:-:S02]  /*30d0*/  HADD2.F32 R8, -RZ, R9.H0_H0 ;  /* 0x20000009ff087230 */ /* 0x000fc40000004100 */
[----:B------:R-:W-:Y:S01]  /*30e0*/  FFMA.FTZ R37, R19, R40, R36 ;  /* 0x0000002813257223 */ /* 0x000fe20000010024 */
[----:B------:R-:W0:Y:S01]  /*30f0*/  I2F.F16 R31, R39 ;  /* 0x00000027001f7306 */ /* 0x000e220000200c00 */
[----:B-1----:R-:W-:Y:S02]  /*3100*/  HADD2.F32 R36, -RZ, R10.H0_H0 ;  /* 0x2000000aff247230 */ /* 0x002fe40000004100 */
[----:B------:R-:W-:Y:S02]  /*3110*/  HADD2.F32 R9, -RZ, R9.H1_H1 ;  /* 0x30000009ff097230 */ /* 0x000fe40000004100 */
[----:B--2---:R-:W-:-:S03]  /*3120*/  HADD2.F32 R10, -RZ, R33.H0_H0 ;  /* 0x20000021ff0a7230 */ /* 0x004fc60000004100 */
[----:B------:R-:W1:Y:S02]  /*3130*/  I2F.F16 R18, R18 ;  /* 0x0000001200127306 */ /* 0x000e640000200c00 */
[----:B------:R-:W-:Y:S01]  /*3140*/  FFMA.FTZ R13, R10, R8, R13 ;  /* 0x000000080a0d7223 */ /* 0x000fe2000001000d */
[----:B------:R-:W-:Y:S02]  /*3150*/  HADD2.F32 R10, -RZ, R29.H0_H0 ;  /* 0x2000001dff0a7230 */ /* 0x000fe40000004100 */
[----:B0-----:R-:W-:-:S03]  /*3160*/  HADD2.F32 R39, -RZ, R31.H0_H0 ;  /* 0x2000001fff277230 */ /* 0x001fc60000004100 */
[----:B------:R-:W0:Y:S01]  /*3170*/  I2F.F16 R11, R11 ;  /* 0x0000000b000b7306 */ /* 0x000e220000200c00 */
[C---:B------:R-:W-:Y:S01]  /*3180*/  FFMA.FTZ R31, R19.reuse, R36, R30 ;  /* 0x00000024131f7223 */ /* 0x040fe2000001001e */
[----:B------:R-:W-:Y:S01]  /*3190*/  FFMA.FTZ R10, R10, R9, R13 ;  /* 0x000000090a0a7223 */ /* 0x000fe2000001000d */
[----:B------:R-:W-:Y:S02]  /*31a0*/  HADD2.F32 R13, -RZ, R27.H0_H0 ;  /* 0x2000001bff0d7230 */ /* 0x000fe40000004100 */
[----:B------:R-:W-:Y:S01]  /*31b0*/  FFMA.FTZ R39, R19, R39, R34 ;  /* 0x0000002713277223 */ /* 0x000fe20000010022 */
[----:B------:R-:W-:Y:S02]  /*31c0*/  HADD2.F32 R19, -RZ, R28.H1_H1 ;  /* 0x3000001cff137230 */ /* 0x000fe40000004100 */
[----:B-1----:R-:W-:Y:S01]  /*31d0*/  HADD2.F32 R18, -RZ, R18.H0_H0 ;  /* 0x20000012ff127230 */ /* 0x002fe20000004100 */
[----:B------:R-:W1:Y:S01]  /*31e0*/  I2F.F16 R35, R35 ;  /* 0x0000002300237306 */ /* 0x000e620000200c00 */
[----:B------:R-:W-:-:S03]  /*31f0*/  FMUL.FTZ R10, R13, R10 ;  /* 0x0000000a0d0a7220 */ /* 0x000fc60000410000 */
[----:B------:R-:W-:Y:S02]  /*3200*/  FFMA.FTZ R18, R8, R18, R37 ;  /* 0x0000001208127223 */ /* 0x000fe40000010025 */
[----:B------:R-:W-:Y:S01]  /*3210*/  F2FP.F16.F32.PACK_AB R10, RZ, R10 ;  /* 0x0000000aff0a723e */ /* 0x000fe200000000ff */
[----:B0-----:R-:W-:Y:S01]  /*3220*/  HADD2.F32 R11, -RZ, R11.H0_H0 ;  /* 0x2000000bff0b7230 */ /* 0x001fe20000004100 */
[----:B------:R1:W0:Y:S01]  /*3230*/  I2F.F16 R12, R14 ;  /* 0x0000000e000c7306 */ /* 0x0002220000200c00 */
[----:B------:R-:W-:-:S03]  /*3240*/  FFMA.FTZ R18, R9, R32, R18 ;  /* 0x0000002009127223 */ /* 0x000fc60000010012 */
[----:B------:R-:W-:-:S04]  /*3250*/  FFMA.FTZ R11, R8, R11, R31 ;  /* 0x0000000b080b7223 */ /* 0x000fc8000001001f */
[----:B------:R-:W2:Y:S01]  /*3260*/  I2F.F16 R15, R15 ;  /* 0x0000000f000f7306 */ /* 0x000ea20000200c00 */
[----:B-1----:R-:W-:-:S05]  /*3270*/  HADD2.F32 R14, -RZ, R35.H0_H0 ;  /* 0x20000023ff0e7230 */ /* 0x002fca0000004100 */
[----:B------:R-:W-:Y:S01]  /*3280*/  FFMA.FTZ R14, R8, R14, R39 ;  /* 0x0000000e080e7223 */ /* 0x000fe20000010027 */
[----:B0-----:R-:W-:-:S05]  /*3290*/  HADD2.F32 R12, -RZ, R12.H0_H0 ;  /* 0x2000000cff0c7230 */ /* 0x001fca0000004100 */
        /* <DEDUP_REMOVED lines=15> */
.L_x_4796:
        /* <DEDUP_REMOVED lines=11> */
[----:B------:R-:W-:Y:S02]  /*3440*/  IADD3 R35, R15, -0x80, RZ ;  /* 0xffffff800f237810 */ /* 0x000fe40007ffe0ff */
        /* <DEDUP_REMOVED lines=10> */
[----:B------:R-:W-:Y:S01]  /*34f0*/  SHF.R.U32.HI R32, RZ, 0x8, R5 ;  /* 0x00000008ff207819 */ /* 0x000fe20000011605 */
[----:B----4-:R-:W-:Y:S01]  /*3500*/  HADD2.F32 R41, -RZ, R38.H0_H0 ;  /* 0x20000026ff297230 */ /* 0x010fe20000004100 */
[----:B------:R-:W-:Y:S01]  /*3510*/  IADD3 R4, R4, -0x80, RZ ;  /* 0xffffff8004047810 */ /* 0x000fe20007ffe0ff */
[----:B------:R-:W1:Y:S01]  /*3520*/  I2F.F16 R31, R31 ;  /* 0x0000001f001f7306 */ /* 0x000e620000200c00 */
[----:B------:R-:W-:-:S02]  /*3530*/  SHF.R.U32.HI R34, RZ, 0x8, R6 ;  /* 0x00000008ff227819 */ /* 0x000fc40000011606 */
[----:B------:R-:W-:Y:S02]  /*3540*/  LOP3.LUT R33, R32, 0xff, RZ, 0xc0, !PT ;  /* 0x000000ff20217812 */ /* 0x000fe400078ec0ff */
[----:B------:R-:W-:Y:S02]  /*3550*/  LEA.HI R14, R5, 0xffffff80, RZ, 0x8 ;  /* 0xffffff80050e7811 */ /* 0x000fe400078f40ff */
[----:B------:R-:W-:Y:S01]  /*3560*/  SHF.R.U32.HI R5, RZ, 0x10, R5 ;  /* 0x00000010ff057819 */ /* 0x000fe20000011605 */
[----:B------:R-:W3:Y:S01]  /*3570*/  I2F.F16 R15, R15 ;  /* 0x0000000f000f7306 */ /* 0x000ee20000200c00 */
[----:B------:R-:W-:Y:S02]  /*3580*/  LOP3.LUT R36, R34, 0xff, RZ, 0xc0, !PT ;  /* 0x000000ff22247812 */ /* 0x000fe400078ec0ff */
[----:B------:R-:W-:Y:S02]  /*3590*/  IADD3 R33, R33, -0x80, RZ ;  /* 0xffffff8021217810 */ /* 0x000fe40007ffe0ff */
[----:B------:R-:W-:-:S02]  /*35a0*/  LEA.HI R20, R7, 0xffffff80, RZ, 0x8 ;  /* 0xffffff8007147811 */ /* 0x000fc400078f40ff */
[----:B------:R-:W-:Y:S01]  /*35b0*/  LOP3.LUT R5, R5, 0xff, RZ, 0xc0, !PT ;  /* 0x000000ff05057812 */ /* 0x000fe200078ec0ff */
[----:B------:R4:W-:Y:S01]  /*35c0*/  I2F.F16 R32, R4 ;  /* 0x0000000400207306 */ /* 0x0009e20000200c00 */
[----:B------:R-:W-:Y:S01]  /*35d0*/  IADD3 R36, R36, -0x80, RZ ;  /* 0xffffff8024247810 */ /* 0x000fe20007ffe0ff */
[----:B-1----:R-:W-:Y:S01]  /*35e0*/  HADD2.F32 R42, -RZ, R31.H0_H0 ;  /* 0x2000001fff2a7230 */ /* 0x002fe20000004100 */
[----:B------:R-:W-:Y:S02]  /*35f0*/  IADD3 R5, R5, -0x80, RZ ;  /* 0xffffff8005057810 */ /* 0x000fe40007ffe0ff */
[----:B------:R-:W-:Y:S01]  /*3600*/  LEA.HI R30, R6, 0xffffff80, RZ, 0x8 ;  /* 0xffffff80061e7811 */ /* 0x000fe200078f40ff */
        /* <DEDUP_REMOVED lines=8> */
[--C-:B0-----:R-:W-:Y:S01]  /*3690*/  HADD2.F32 R4, -RZ, R12.reuse.H0_H0 ;  /* 0x2000000cff047230 */ /* 0x101fe20000004100 */
[----:B------:R-:W-:Y:S01]  /*36a0*/  IADD3 R40, R7, -0x80, RZ ;  /* 0xffffff8007287810 */ /* 0x000fe20007ffe0ff */
[----:B------:R-:W-:Y:S01]  /*36b0*/  HADD2.F32 R7, -RZ, R35.H0_H0 ;  /* 0x20000023ff077230 */ /* 0x000fe20000004100 */
[----:B------:R-:W-:Y:S01]  /*36c0*/  SHF.R.U32.HI R6, RZ, 0x10, R6 ;  /* 0x00000010ff067819 */ /* 0x000fe20000011606 */
[----:B------:R-:W-:-:S02]  /*36d0*/  HADD2.F32 R12, -RZ, R12.H1_H1 ;  /* 0x3000000cff0c7230 */ /* 0x000fc40000004100 */
[C---:B------:R-:W-:Y:S01]  /*36e0*/  FFMA.FTZ R38, R4.reuse, R41, RZ ;  /* 0x0000002904267223 */ /* 0x040fe200000100ff */
[----:B------:R0:W-:Y:S01]  /*36f0*/  I2F.F16 R34, R5 ;  /* 0x0000000500227306 */ /* 0x0001e20000200c00 */
[C---:B------:R-:W-:Y:S01]  /*3700*/  FFMA.FTZ R7, R4.reuse, R7, RZ ;  /* 0x0000000704077223 */ /* 0x040fe200000100ff */
[----:B------:R-:W-:Y:S01]  /*3710*/  FFMA.FTZ R15, R4, R15, RZ ;  /* 0x0000000f040f7223 */ /* 0x000fe200000100ff */
[----:B-1----:R-:W-:Y:S01]  /*3720*/  HADD2.F32 R33, -RZ, R33.H0_H0 ;  /* 0x20000021ff217230 */ /* 0x002fe20000004100 */
[----:B------:R-:W-:Y:S01]  /*3730*/  LOP3.LUT R6, R6, 0xff, RZ, 0xc0, !PT ;  /* 0x000000ff06067812 */ /* 0x000fe200078ec0ff */
[----:B------:R-:W-:Y:S02]  /*3740*/  HADD2.F32 R32, -RZ, R32.H0_H0 ;  /* 0x20000020ff207230 */ /* 0x000fe40000004100 */
[----:B---3--:R-:W-:Y:S01]  /*3750*/  HADD2.F32 R36, -RZ, R36.H0_H0 ;  /* 0x20000024ff247230 */ /* 0x008fe20000004100 */
[----:B------:R-:W1:Y:S01]  /*3760*/  I2F.F16 R37, R37 ;  /* 0x0000002500257306 */ /* 0x000e620000200c00 */
[----:B0-----:R-:W-:-:S02]  /*3770*/  HADD2.F32 R5, -RZ, R39.H0_H0 ;  /* 0x20000027ff057230 */ /* 0x001fc40000004100 */
[----:B------:R-:W-:Y:S01]  /*3780*/  FFMA.FTZ R41, R12, R33, R38 ;  /* 0x000000210c297223 */ /* 0x000fe20000010026 */
[----:B------:R-:W-:Y:S01]  /*3790*/  IADD3 R6, R6, -0x80, RZ ;  /* 0xffffff8006067810 */ /* 0x000fe20007ffe0ff */
[----:B------:R-:W-:Y:S01]  /*37a0*/  FFMA.FTZ R33, R12, R36, R7 ;  /* 0x000000240c217223 */ /* 0x000fe20000010007 */
[----:B------:R-:W-:Y:S02]  /*37b0*/  FFMA.FTZ R5, R5, R4, RZ ;  /* 0x0000000405057223 */ /* 0x000fe400000100ff */
[----:B------:R-:W-:Y:S02]  /*37c0*/  I2F.F16 R35, R40 ;  /* 0x0000002800237306 */ /* 0x000fe40000200c00 */
[----:B------:R-:W-:Y:S01]  /*37d0*/  FFMA.FTZ R5, R42, R12, R5 ;  /* 0x0000000c2a057223 */ /* 0x000fe20000010005 */
[----:B-1----:R-:W-:-:S05]  /*37e0*/  HADD2.F32 R37, -RZ, R37.H0_H0 ;  /* 0x20000025ff257230 */ /* 0x002fca0000004100 */
[----:B------:R-:W-:Y:S01]  /*37f0*/  I2F.F16 R6, R6 ;  /* 0x0000000600067306 */ /* 0x000fe20000200c00 */
[----:B------:R-:W-:-:S07]  /*3800*/  FFMA.FTZ R15, R12, R37, R15 ;  /* 0x000000250c0f7223 */ /* 0x000fce000001000f */
[----:B------:R-:W-:Y:S08]  /*3810*/  I2F.F16 R29, R29 ;  /* 0x0000001d001d7306 */ /* 0x000ff00000200c00 */
[----:B------:R-:W0:Y:S08]  /*3820*/  I2F.F16 R20, R20 ;  /* 0x0000001400147306 */ /* 0x000e300000200c00 */
[----:B------:R-:W-:Y:S01]  /*3830*/  I2F.F16 R14, R14 ;  /* 0x0000000e000e7306 */ /* 0x000fe20000200c00 */
[----:B0-----:R-:W-:-:S07]  /*3840*/  HADD2.F32 R20, -RZ, R20.H0_H0 ;  /* 0x20000014ff147230 */ /* 0x001fce0000004100 */
[----:B------:R-:W0:Y:S02]  /*3850*/  I2F.F16 R30, R30 ;  /* 0x0000001e001e7306 */ /* 0x000e240000200c00 */
[----:B0-----:R-:W-:Y:S01]  /*3860*/  HADD2.F32 R30, -RZ, R30.H0_H0 ;  /* 0x2000001eff1e7230 */ /* 0x001fe20000004100 */
[----:B--2---:R-:W-:Y:S02]  /*3870*/  LOP3.LUT R4, R9, 0xff, RZ, 0xc0, !PT ;  /* 0x000000ff09047812 */ /* 0x004fe400078ec0ff */
[----:B------:R-:W-:Y:S02]  /*3880*/  LOP3.LUT R36, R11, 0xff, RZ, 0xc0, !PT ;  /* 0x000000ff0b247812 */ /* 0x000fe400078ec0ff */
[----:B------:R-:W-:Y:S02]  /*3890*/  IADD3 R31, R4, -0x80, RZ ;  /* 0xffffff80041f7810 */ /* 0x000fe40007ffe0ff */
[----:B------:R-:W-:Y:S02]  /*38a0*/  LOP3.LUT R4, R10, 0xff, RZ, 0xc0, !PT ;  /* 0x000000ff0a047812 */ /* 0x000fe400078ec0ff */
[----:B------:R-:W-:-:S02]  /*38b0*/  SHF.R.U32.HI R37, RZ, 0x10, R8 ;  /* 0x00000010ff257819 */ /* 0x000fc40000011608 */
[----:B------:R-:W-:Y:S01]  /*38c0*/  IADD3 R38, R4, -0x80, RZ ;  /* 0xffffff8004267810 */ /* 0x000fe20007ffe0ff */
[----:B------:R-:W0:Y:S01]  /*38d0*/  I2F.F16 R31, R31 ;  /* 0x0000001f001f7306 */ /* 0x000e220000200c00 */
[----:B------:R-:W-:Y:S02]  /*38e0*/  SHF.R.U32.HI R4, RZ, 0x8, R8 ;  /* 0x00000008ff047819 */ /* 0x000fe40000011608 */
[----:B------:R-:W-:Y:S01]  /*38f0*/  IADD3 R40, R36, -0x80, RZ ;  /* 0xffffff8024287810 */ /* 0x000fe20007ffe0ff */
[----:B------:R-:W-:Y:S01]  /*3900*/  HADD2.F32 R36, -RZ, R13.H0_H0 ;  /* 0x2000000dff247230 */ /* 0x000fe20000004100 */
[----:B------:R-:W-:Y:S02]  /*3910*/  LOP3.LUT R4, R4, 0xff, RZ, 0xc0, !PT ;  /* 0x000000ff04047812 */ /* 0x000fe400078ec0ff */
[C---:B------:R-:W-:Y:S01]  /*3920*/  LEA.HI R19, R8.reuse, 0xffffff80, RZ, 0x8 ;  /* 0xffffff8008137811 */ /* 0x040fe200078f40ff */
[----:B------:R1:W-:Y:S01]  /*3930*/  I2F.F16 R7, R38 ;  /* 0x0000002600077306 */ /* 0x0003e20000200c00 */
[----:B------:R-:W-:-:S02]  /*3940*/  LOP3.LUT R39, R8, 0xff, RZ, 0xc0, !PT ;  /* 0x000000ff08277812 */ /* 0x000fc400078ec0ff */
[----:B------:R-:W-:Y:S02]  /*3950*/  IADD3 R8, R4, -0x80, RZ ;  /* 0xffffff8004087810 */ /* 0x000fe40007ffe0ff */
[----:B------:R-:W-:Y:S02]  /*3960*/  LOP3.LUT R37, R37, 0xff, RZ, 0xc0, !PT ;  /* 0x000000ff25257812 */ /* 0x000fe400078ec0ff */
[----:B------:R-:W-:Y:S01]  /*3970*/  SHF.R.U32.HI R4, RZ, 0x8, R9 ;  /* 0x00000008ff047819 */ /* 0x000fe20000011609 */
[----:B------:R2:W-:Y:S01]  /*3980*/  I2F.F16 R12, R40 ;  /* 0x00000028000c7306 */ /* 0x0005e20000200c00 */
[----:B-1----:R-:W-:Y:S02]  /*3990*/  HADD2.F32 R38, -RZ, R34.H0_H0 ;  /* 0x20000022ff267230 */ /* 0x002fe40000004100 */
[----:B------:R-:W-:Y:S01]  /*39a0*/  FFMA.FTZ R34, R32, R36, R5 ;  /* 0x0000002420227223 */ /* 0x000fe20000010005 */
[----:B------:R-:W-:Y:S02]  /*39b0*/  IADD3 R32, R37, -0x80, RZ ;  /* 0xffffff8025207810 */ /* 0x000fe40007ffe0ff */
[----:B------:R-:W-:Y:S01]  /*39c0*/  LOP3.LUT R37, R4, 0xff, RZ, 0xc0, !PT ;  /* 0x000000ff04257812 */ /* 0x000fe200078ec0ff */
[C---:B------:R-:W-:Y:S01]  /*39d0*/  FFMA.FTZ R41, R36.reuse, R38, R41 ;  /* 0x0000002624297223 */ /* 0x040fe20000010029 */
[----:B------:R-:W1:Y:S01]  /*39e0*/  LDS.64 R4, [UR4+0x38] ;  /* 0x00003804ff047984 */ /* 0x000e620008000a00 */
[----:B------:R-:W-:Y:S01]  /*39f0*/  HADD2.F32 R38, -RZ, R6.H0_H0 ;  /* 0x20000006ff267230 */ /* 0x000fe20000004100 */
[----:B------:R-:W-:Y:S01]  /*3a00*/  IADD3 R39, R39, -0x80, RZ ;  /* 0xffffff8027277810 */ /* 0x000fe20007ffe0ff */
[----:B--2---:R-:W-:Y:S01]  /*3a10*/  HADD2.F32 R40, -RZ, R35.H0_H0 ;  /* 0x20000023ff287230 */ /* 0x004fe20000004100 */
        /* <DEDUP_REMOVED lines=9> */
[----:B------:R-:W-:Y:S01]  /*3ab0*/  IADD3 R13, R35, -0x80, RZ ;  /* 0xffffff80230d7810 */ /* 0x000fe20007ffe0ff */
[----:B------:R-:W2:Y:S01]  /*3ac0*/  I2F.F16 R39, R39 ;  /* 0x0000002700277306 */ /* 0x000ea20000200c00 */
[----:B------:R-:W-:Y:S01]  /*3ad0*/  SHF.R.U32.HI R29, RZ, 0x10, R10 ;  /* 0x00000010ff1d7819 */ /* 0x000fe2000001160a */
[C---:B------:R-:W-:Y:S01]  /*3ae0*/  FFMA.FTZ R15, R36.reuse, R20, R15 ;  /* 0x00000014240f7223 */ /* 0x040fe2000001000f */
[----:B------:R-:W-:Y:S01]  /*3af0*/  SHF.R.U32.HI R35, RZ, 0x8, R11 ;  /* 0x00000008ff237819 */ /* 0x000fe2000001160b */
[----:B------:R-:W-:Y:S01]  /*3b00*/  FFMA.FTZ R34, R37, R36, R34 ;  /* 0x0000002425227223 */ /* 0x000fe20000010022 */
[----:B------:R-:W-:Y:S01]  /*3b10*/  SHF.R.U32.HI R9, RZ, 0x10, R9 ;  /* 0x00000010ff097819 */ /* 0x000fe20000011609 */
[----:B------:R-:W-:Y:S01]  /*3b20*/  HADD2.F32 R37, -RZ, R14.H0_H0 ;  /* 0x2000000eff257230 */ /* 0x000fe20000004100 */
[----:B------:R-:W-:Y:S01]  /*3b30*/  LOP3.LUT R29, R29, 0xff, RZ, 0xc0, !PT ;  /* 0x000000ff1d1d7812 */ /* 0x000fe200078ec0ff */
[----:B------:R-:W3:Y:S01]  /*3b40*/  I2F.F16 R6, R6 ;  /* 0x0000000600067306 */ /* 0x000ee20000200c00 */
[----:B------:R-:W-:Y:S01]  /*3b50*/  LOP3.LUT R35, R35, 0xff, RZ, 0xc0, !PT ;  /* 0x000000ff23237812 */ /* 0x000fe200078ec0ff */
[C---:B------:R-:W-:Y:S01]  /*3b60*/  FFMA.FTZ R33, R36.reuse, R30, R33 ;  /* 0x0000001e24217223 */ /* 0x040fe20000010021 */
[----:B------:R-:W-:Y:S01]  /*3b70*/  LOP3.LUT R9, R9, 0xff, RZ, 0xc0, !PT ;  /* 0x000000ff09097812 */ /* 0x000fe200078ec0ff */
[----:B------:R-:W-:Y:S01]  /*3b80*/  FFMA.FTZ R41, R36, R37, R41 ;  /* 0x0000002524297223 */ /* 0x000fe20000010029 */
[----:B------:R-:W-:Y:S01]  /*3b90*/  IADD3 R14, R29, -0x80, RZ ;  /* 0xffffff801d0e7810 */ /* 0x000fe20007ffe0ff */
[----:B0-----:R-:W-:Y:S01]  /*3ba0*/  HADD2.F32 R37, -RZ, R31.H0_H0 ;  /* 0x2000001fff257230 */ /* 0x001fe20000004100 */
[----:B------:R-:W-:Y:S01]  /*3bb0*/  IADD3 R20, R35, -0x80, RZ ;  /* 0xffffff8023147810 */ /* 0x000fe20007ffe0ff */
[----:B------:R-:W0:Y:S01]  /*3bc0*/  I2F.F16 R13, R13 ;  /* 0x0000000d000d7306 */ /* 0x000e220000200c00 */
[----:B------:R-:W-:Y:S01]  /*3bd0*/  SHF.R.U32.HI R29, RZ, 0x10, R11 ;  /* 0x00000010ff1d7819 */ /* 0x000fe2000001160b */
[----:B--2---:R-:W-:Y:S01]  /*3be0*/  HADD2.F32 R35, -RZ, R39.H0_H0 ;  /* 0x20000027ff237230 */ /* 0x004fe20000004100 */
[----:B------:R-:W-:Y:S01]  /*3bf0*/  IADD3 R9, R9, -0x80, RZ ;  /* 0xffffff8009097810 */ /* 0x000fe20007ffe0ff */
[----:B------:R-:W-:Y:S01]  /*3c00*/  HADD2.F32 R12, -RZ, R12.H0_H0 ;  /* 0x2000000cff0c7230 */ /* 0x000fe20000004100 */
[----:B------:R-:W-:Y:S01]  /*3c10*/  LOP3.LUT R29, R29, 0xff, RZ, 0xc0, !PT ;  /* 0x000000ff1d1d7812 */ /* 0x000fe200078ec0ff */
[----:B------:R-:W-:Y:S01]  /*3c20*/  HADD2.F32 R8, -RZ, R8.H0_H0 ;  /* 0x20000008ff087230 */ /* 0x000fe20000004100 */
[----:B------:R-:W-:Y:S01]  /*3c30*/  LEA.HI R10, R10, 0xffffff80, RZ, 0x8 ;  /* 0xffffff800a0a7811 */ /* 0x000fe200078f40ff */
[----:B------:R-:W2:Y:S01]  /*3c40*/  I2F.F16 R20, R20 ;  /* 0x0000001400147306 */ /* 0x000ea20000200c00 */
[----:B------:R-:W-:Y:S01]  /*3c50*/  IADD3 R36, R29, -0x80, RZ ;  /* 0xffffff801d247810 */ /* 0x000fe20007ffe0ff */
[--C-:B-1----:R-:W-:Y:S01]  /*3c60*/  HADD2.F32 R30, -RZ, R4.reuse.H0_H0 ;  /* 0x20000004ff1e7230 */ /* 0x102fe20000004100 */
[----:B------:R-:W-:Y:S01]  /*3c70*/  LEA.HI R11, R11, 0xffffff80, RZ, 0x8 ;  /* 0xffffff800b0b7811 */ /* 0x000fe200078f40ff */
[----:B------:R-:W-:-:S02]  /*3c80*/  HADD2.F32 R4, -RZ, R4.H1_H1 ;  /* 0x30000004ff047230 */ /* 0x000fc40000004100 */
[----:B------:R-:W-:Y:S02]  /*3c90*/  HADD2.F32 R29, -RZ, R5.H0_H0 ;  /* 0x20000005ff1d7230 */ /* 0x000fe40000004100 */
[----:B------:R-:W-:Y:S01]  /*3ca0*/  FFMA.FTZ R35, R35, R30, R34 ;  /* 0x0000001e23237223 */ /* 0x000fe20000010022 */
[----:B------:R-:W1:Y:S01]  /*3cb0*/  I2F.F16 R32, R32 ;  /* 0x0000002000207306 */ /* 0x000e620000200c00 */
[----:B------:R-:W-:Y:S02]  /*3cc0*/  HADD2.F32 R34, -RZ, R7.H0_H0 ;  /* 0x20000007ff227230 */ /* 0x000fe40000004100 */
[----:B------:R-:W-:Y:S01]  /*3cd0*/  FFMA.FTZ R37, R30, R37, R41 ;  /* 0x000000251e257223 */ /* 0x000fe20000010029 */
[----:B---3--:R-:W-:Y:S02]  /*3ce0*/  HADD2.F32 R7, -RZ, R6.H0_H0 ;  /* 0x20000006ff077230 */ /* 0x008fe40000004100 */
[----:B------:R-:W-:Y:S01]  /*3cf0*/  FFMA.FTZ R8, R8, R4, R35 ;  /* 0x0000000408087223 */ /* 0x000fe20000010023 */
[----:B0-----:R-:W-:-:S02]  /*3d00*/  HADD2.F32 R13, -RZ, R13.H0_H0 ;  /* 0x2000000dff0d7230 */ /* 0x001fc40000004100 */
[C---:B------:R-:W-:Y:S01]  /*3d10*/  FFMA.FTZ R33, R30.reuse, R34, R33 ;  /* 0x000000221e217223 */ /* 0x040fe20000010021 */
[----:B------:R-:W-:Y:S01]  /*3d20*/  FFMA.FTZ R30, R30, R12, R15 ;  /* 0x0000000c1e1e7223 */ /* 0x000fe2000001000f */
[----:B------:R-:W0:Y:S01]  /*3d30*/  I2F.F16 R9, R9 ;  /* 0x0000000900097306 */ /* 0x000e220000200c00 */
[----:B--2---:R-:W-:Y:S02]  /*3d40*/  HADD2.F32 R15, -RZ, R20.H0_H0 ;  /* 0x20000014ff0f7230 */ /* 0x004fe40000004100 */
[C---:B------:R-:W-:Y:S01]  /*3d50*/  FFMA.FTZ R6, R4.reuse, R7, R37 ;  /* 0x0000000704067223 */ /* 0x040fe20000010025 */
[C---:B------:R-:W-:Y:S01]  /*3d60*/  FFMA.FTZ R12, R4.reuse, R13, R33 ;  /* 0x0000000d040c7223 */ /* 0x040fe20000010021 */
[----:B------:R-:W-:Y:S02]  /*3d70*/  HADD2.F32 R5, -RZ, R5.H1_H1 ;  /* 0x30000005ff057230 */ /* 0x000fe40000004100 */
        /* <DEDUP_REMOVED lines=18> */
[----:B------:R-:W-:Y:S01]  /*3ea0*/  FFMA.FTZ R30, R29, R31, R30 ;  /* 0x0000001f1d1e7223 */ /* 0x000fe2000001001e */
[----:B0-----:R-:W-:-:S05]  /*3eb0*/  HADD2.F32 R18, -RZ, R18.H0_H0 ;  /* 0x20000012ff127230 */ /* 0x001fca0000004100 */
        /* <DEDUP_REMOVED lines=19> */
.L_x_4797:
        /* <DEDUP_REMOVED lines=9> */
.L_x_4793:
[----:B------:R-:W-:Y:S01]  /*4080*/  ISETP.GE.AND P0, PT, R21, R0, PT ;  /* 0x000000001500720c */ /* 0x000fe20003f06270 */
[----:B------:R-:W-:-:S03]  /*4090*/  ULDC UR5, c[0x0][0x264] ;  /* 0x0000990000057ab9 */ /* 0x000fc60000000800 */
[----:B------:R-:W-:-:S13]  /*40a0*/  ISETP.GE.OR P0, PT, R21, UR5, P0 ;  /* 0x0000000515007c0c */ /* 0x000fda0008706670 */
[----:B------:R-:W-:Y:S05]  /*40b0*/  @P0 BRA `(.L_x_4799) ;  /* 0x00000024003c0947 */ /* 0x000fea0003800000 */
[----:B------:R-:W-:Y:S01]  /*40c0*/  SHF.R.S32.HI R20, RZ, 0x1f, R2 ;  /* 0x0000001fff147819 */ /* 0x000fe20000011402 */
[----:B------:R-:W-:-:S06]  /*40d0*/  ULDC UR5, c[0x0][0x264] ;  /* 0x0000990000057ab9 */ /* 0x000fcc0000000800 */
.L_x_4801:
        /* <DEDUP_REMOVED lines=16> */
[----:B------:R-:W3:Y:S01]  /*41e0*/  LDS.64 R18, [UR4] ;  /* 0x00000004ff127984 */ /* 0x000ee20008000a00 */
[----:B0-----:R-:W-:-:S04]  /*41f0*/  LEA R22, P0, R29, R16, 0x2 ;  /* 0x000000101d167211 */ /* 0x001fc800078010ff */
[----:B------:R-:W-:-:S05]  /*4200*/  LEA.HI.X R23, R29, R17, R20, 0x2, P0 ;  /* 0x000000111d177211 */ /* 0x000fca00000f1414 */
[----:B-----5:R0:W4:Y:S01]  /*4210*/  LDG.E.128.CONSTANT R8, desc[UR6][R22.64] ;  /* 0x0000000616087981 */ /* 0x020122000c1e9d00 */
[----:B-1----:R-:W-:-:S05]  /*4220*/  IMAD.WIDE R30, R29, 0x4, R22 ;  /* 0x000000041d1e7825 */ /* 0x002fca00078e0216 */
[----:B------:R1:W4:Y:S01]  /*4230*/  LDG.E.128.CONSTANT R4, desc[UR6][R30.64] ;  /* 0x000000061e047981 */ /* 0x000322000c1e9d00 */
[----:B------:R-:W-:Y:S01]  /*4240*/  MOV R36, 0x2c00 ;  /* 0x00002c0000247802 */ /* 0x000fe20000000f00 */
[----:B---3--:R-:W-:Y:S01]  /*4250*/  HADD2.F32 R40, -RZ, R19.H0_H0 ;  /* 0x20000013ff287230 */ /* 0x008fe20000004100 */
[----:B--2---:R-:W-:Y:S02]  /*4260*/  LOP3.LUT R2, R12, 0xf000f, RZ, 0xc0, !PT ;  /* 0x000f000f0c027812 */ /* 0x004fe400078ec0ff */
[----:B------:R-:W-:Y:S02]  /*4270*/  LOP3.LUT R32, R13, 0xf000f, RZ, 0xc0, !PT ;  /* 0x000f000f0d207812 */ /* 0x000fe400078ec0ff */
[----:B------:R-:W-:Y:S02]  /*4280*/  LOP3.LUT R33, R14, 0xf000f, RZ, 0xc0, !PT ;  /* 0x000f000f0e217812 */ /* 0x000fe400078ec0ff */
[----:B------:R-:W-:Y:S02]  /*4290*/  LOP3.LUT R34, R15, 0xf000f, RZ, 0xc0, !PT ;  /* 0x000f000f0f227812 */ /* 0x000fe400078ec0ff */
[----:B------:R-:W-:-:S02]  /*42a0*/  LOP3.LUT R2, R2, 0x64006400, RZ, 0xfc, !PT ;  /* 0x6400640002027812 */ /* 0x000fc400078efcff */
[----:B------:R-:W-:Y:S02]  /*42b0*/  LOP3.LUT R32, R32, 0x64006400, RZ, 0xfc, !PT ;  /* 0x6400640020207812 */ /* 0x000fe400078efcff */
[----:B------:R-:W-:Y:S01]  /*42c0*/  LOP3.LUT R35, R33, 0x64006400, RZ, 0xfc, !PT ;  /* 0x6400640021237812 */ /* 0x000fe200078efcff */
[----:B0-----:R-:W-:Y:S01]  /*42d0*/  HADD2 R23, R2, -1032, -1032 ;  /* 0xe408e40802177430 */ /* 0x001fe20000000000 */
[----:B------:R-:W-:Y:S01]  /*42e0*/  LOP3.LUT R34, R34, 0x64006400, RZ, 0xfc, !PT ;  /* 0x6400640022227812 */ /* 0x000fe200078efcff */
[----:B------:R-:W-:Y:S01]  /*42f0*/  HADD2 R33, R32, -1032, -1032 ;  /* 0xe408e40820217430 */ /* 0x000fe20000000000 */
[----:B------:R-:W-:Y:S01]  /*4300*/  PRMT R2, R36, 0x7610, R2 ;  /* 0x0000761024027816 */ /* 0x000fe20000000002 */
[----:B------:R-:W-:Y:S02]  /*4310*/  HADD2 R35, R35, -1032, -1032 ;  /* 0xe408e40823237430 */ /* 0x000fe40000000000 */
[----:B------:R-:W-:Y:S02]  /*4320*/  HADD2.F32 R22, -RZ, R23.H0_H0 ;  /* 0x20000017ff167230 */ /* 0x000fe40000004100 */
[----:B------:R-:W-:-:S02]  /*4330*/  HADD2 R36, R34, -1032, -1032 ;  /* 0xe408e40822247430 */ /* 0x000fc40000000000 */
[----:B------:R-:W-:Y:S02]  /*4340*/  HADD2.F32 R37, -RZ, R23.H1_H1 ;  /* 0x30000017ff257230 */ /* 0x000fe40000004100 */
[----:B------:R-:W-:Y:S02]  /*4350*/  HADD2.F32 R23, -RZ, R18.H0_H0 ;  /* 0x20000012ff177230 */ /* 0x000fe40000004100 */
[----:B------:R-:W-:Y:S02]  /*4360*/  HADD2.F32 R38, -RZ, R33.H0_H0 ;  /* 0x20000021ff267230 */ /* 0x000fe40000004100 */
[----:B------:R-:W-:Y:S02]  /*4370*/  HADD2.F32 R32, -RZ, R35.H0_H0 ;  /* 0x20000023ff207230 */ /* 0x000fe40000004100 */
[----:B------:R-:W-:Y:S02]  /*4380*/  HADD2.F32 R34, -RZ, R36.H0_H0 ;  /* 0x20000024ff227230 */ /* 0x000fe40000004100 */
[----:B------:R-:W-:Y:S01]  /*4390*/  FFMA.FTZ R22, R22, R23, RZ ;  /* 0x0000001716167223 */ /* 0x000fe200000100ff */
[----:B------:R-:W-:-:S02]  /*43a0*/  HADD2.F32 R18, -RZ, R18.H1_H1 ;  /* 0x30000012ff127230 */ /* 0x000fc40000004100 */
[C---:B------:R-:W-:Y:S01]  /*43b0*/  FFMA.FTZ R41, R23.reuse, R38, RZ ;  /* 0x0000002617297223 */ /* 0x040fe200000100ff */
[C---:B------:R-:W-:Y:S01]  /*43c0*/  FFMA.FTZ R39, R23.reuse, R32, RZ ;  /* 0x0000002017277223 */ /* 0x040fe200000100ff */
[----:B------:R-:W-:Y:S01]  /*43d0*/  FFMA.FTZ R23, R23, R34, RZ ;  /* 0x0000002217177223 */ /* 0x000fe200000100ff */
[----:B------:R-:W-:Y:S02]  /*43e0*/  HADD2.F32 R32, -RZ, R33.H1_H1 ;  /* 0x30000021ff207230 */ /* 0x000fe40000004100 */
[----:B------:R-:W-:Y:S01]  /*43f0*/  FFMA.FTZ R33, R37, R18, R22 ;  /* 0x0000001225217223 */ /* 0x000fe20000010016 */
[----:B------:R-:W-:Y:S01]  /*4400*/  HADD2.F32 R34, -RZ, R35.H1_H1 ;  /* 0x30000023ff227230 */ /* 0x000fe20000004100 */
[----:B------:R-:W-:Y:S01]  /*4410*/  LOP3.LUT R22, R12, 0xf000f0, RZ, 0xc0, !PT ;  /* 0x00f000f00c167812 */ /* 0x000fe200078ec0ff */
[----:B------:R-:W-:Y:S02]  /*4420*/  HADD2.F32 R36, -RZ, R36.H1_H1 ;  /* 0x30000024ff247230 */ /* 0x000fe40000004100 */
[C---:B------:R-:W-:Y:S01]  /*4430*/  FFMA.FTZ R41, R18.reuse, R32, R41 ;  /* 0x0000002012297223 */ /* 0x040fe20000010029 */
[----:B------:R-:W-:Y:S01]  /*4440*/  FFMA.FTZ R35, R18, R34, R39 ;  /* 0x0000002212237223 */ /* 0x000fe20000010027 */
[----:B------:R-:W-:Y:S01]  /*4450*/  LOP3.LUT R37, R22, 0x64006400, RZ, 0xfc, !PT ;  /* 0x6400640016257812 */ /* 0x000fe200078efcff */
[----:B------:R-:W-:Y:S01]  /*4460*/  FFMA.FTZ R39, R18, R36, R23 ;  /* 0x0000002412277223 */ /* 0x000fe20000010017 */
[----:B------:R-:W-:Y:S01]  /*4470*/  LOP3.LUT R18, R13, 0xf000f0, RZ, 0xc0, !PT ;  /* 0x00f000f00d127812 */ /* 0x000fe200078ec0ff */
[----:B------:R-:W0:Y:S01]  /*4480*/  LDS.64 R22, [UR4+0x8] ;  /* 0x00000804ff167984 */ /* 0x000e220008000a00 */
[----:B------:R-:W-:Y:S01]  /*4490*/  LOP3.LUT R32, R14, 0xf000f0, RZ, 0xc0, !PT ;  /* 0x00f000f00e207812 */ /* 0x000fe200078ec0ff */
[----:B------:R-:W-:Y:S01]  /*44a0*/  HFMA2 R38, R37, R2.H0_H0, -72, -72 ;  /* 0xd480d48025267431 */ /* 0x000fe20000040002 */
[----:B------:R-:W-:-:S02]  /*44b0*/  LOP3.LUT R37, R18, 0x64006400, RZ, 0xfc, !PT ;  /* 0x6400640012257812 */ /* 0x000fc400078efcff */
[----:B------:R-:W-:Y:S02]  /*44c0*/  LOP3.LUT R34, R15, 0xf000f0, RZ, 0xc0, !PT ;  /* 0x00f000f00f227812 */ /* 0x000fe400078ec0ff */
[----:B------:R-:W-:Y:S01]  /*44d0*/  LOP3.LUT R43, R32, 0x64006400, RZ, 0xfc, !PT ;  /* 0x64006400202b7812 */ /* 0x000fe200078efcff */
[----:B------:R-:W-:Y:S01]  /*44e0*/  HADD2.F32 R18, -RZ, R38.H0_H0 ;  /* 0x20000026ff127230 */ /* 0x000fe20000004100 */
[----:B------:R-:W-:Y:S01]  /*44f0*/  LOP3.LUT R45, R34, 0x64006400, RZ, 0xfc, !PT ;  /* 0x64006400222d7812 */ /* 0x000fe200078efcff */
[-C--:B------:R-:W-:Y:S02]  /*4500*/  HFMA2 R36, R37, R2.reuse.H0_H0, -72, -72 ;  /* 0xd480d48025247431 */ /* 0x080fe40000040002 */
[-C--:B------:R-:W-:Y:S02]  /*4510*/  HFMA2 R37, R43, R2.reuse.H0_H0, -72, -72 ;  /* 0xd480d4802b257431 */ /* 0x080fe40000040002 */
[----:B------:R-:W-:Y:S01]  /*4520*/  FFMA.FTZ R33, R18, R40, R33 ;  /* 0x0000002812217223 */ /* 0x000fe20000010021 */
[----:B------:R-:W-:-:S02]  /*4530*/  HFMA2 R34, R45, R2.H0_H0, -72, -72 ;  /* 0xd480d4802d227431 */ /* 0x000fc40000040002 */
[----:B------:R-:W-:Y:S02]  /*4540*/  HADD2.F32 R18, -RZ, R37.H0_H0 ;  /* 0x20000025ff127230 */ /* 0x000fe40000004100 */
[----:B------:R-:W-:Y:S02]  /*4550*/  HADD2.F32 R32, -RZ, R36.H0_H0 ;  /* 0x20000024ff207230 */ /* 0x000fe40000004100 */
[----:B------:R-:W-:Y:S02]  /*4560*/  HADD2.F32 R42, -RZ, R34.H0_H0 ;  /* 0x20000022ff2a7230 */ /* 0x000fe40000004100 */
[C---:B------:R-:W-:Y:S01]  /*4570*/  FFMA.FTZ R18, R40.reuse, R18, R35 ;  /* 0x0000001228127223 */ /* 0x040fe20000010023 */
[----:B------:R-:W-:Y:S02]  /*4580*/  HADD2.F32 R35, -RZ, R19.H1_H1 ;  /* 0x30000013ff237230 */ /* 0x000fe40000004100 */
[----:B------:R-:W-:Y:S02]  /*4590*/  HADD2.F32 R37, -RZ, R37.H1_H1 ;  /* 0x30000025ff257230 */ /* 0x000fe40000004100 */
[----:B------:R-:W-:Y:S01]  /*45a0*/  FFMA.FTZ R32, R40, R32, R41 ;  /* 0x0000002028207223 */ /* 0x000fe20000010029 */
[----:B------:R-:W-:Y:S01]  /*45b0*/  HADD2.F32 R36, -RZ, R36.H1_H1 ;  /* 0x30000024ff247230 */ /* 0x000fe20000004100 */
[----:B------:R-:W-:Y:S01]  /*45c0*/  SHF.R.U32.HI R12, RZ, 0x8, R12 ;  /* 0x00000008ff0c7819 */ /* 0x000fe2000001160c */
[----:B------:R-:W-:-:S02]  /*45d0*/  HADD2.F32 R34, -RZ, R34.H1_H1 ;  /* 0x30000022ff227230 */ /* 0x000fc40000004100 */
[----:B------:R-:W-:Y:S01]  /*45e0*/  FFMA.FTZ R19, R40, R42, R39 ;  /* 0x0000002a28137223 */ /* 0x000fe20000010027 */
[----:B------:R-:W-:Y:S01]  /*45f0*/  SHF.R.U32.HI R14, RZ, 0x8, R14 ;  /* 0x00000008ff0e7819 */ /* 0x000fe2000001160e */
[C---:B------:R-:W-:Y:S01]  /*4600*/  FFMA.FTZ R37, R35.reuse, R37, R18 ;  /* 0x0000002523257223 */ /* 0x040fe20000010012 */
[----:B------:R-:W-:Y:S02]  /*4610*/  SHF.R.U32.HI R13, RZ, 0x8, R13 ;  /* 0x00000008ff0d7819 */ /* 0x000fe4000001160d */
[----:B------:R-:W-:Y:S01]  /*4620*/  SHF.R.U32.HI R15, RZ, 0x8, R15 ;  /* 0x00000008ff0f7819 */ /* 0x000fe2000001160f */
[----:B------:R-:W-:Y:S02]  /*4630*/  HADD2.F32 R38, -RZ, R38.H1_H1 ;  /* 0x30000026ff267230 */ /* 0x000fe40000004100 */
[C---:B------:R-:W-:Y:S01]  /*4640*/  FFMA.FTZ R36, R35.reuse, R36, R32 ;  /* 0x0000002423247223 */ /* 0x040fe20000010020 */
[----:B------:R-:W-:Y:S01]  /*4650*/  LOP3.LUT R18, R12, 0xf000f, RZ, 0xc0, !PT ;  /* 0x000f000f0c127812 */ /* 0x000fe200078ec0ff */
[----:B------:R-:W-:Y:S01]  /*4660*/  FFMA.FTZ R39, R35, R34, R19 ;  /* 0x0000002223277223 */ /* 0x000fe20000010013 */
[----:B------:R-:W-:-:S02]  /*4670*/  LOP3.LUT R32, R14, 0xf000f, RZ, 0xc0, !PT ;  /* 0x000f000f0e207812 */ /* 0x000fc400078ec0ff */
[----:B------:R-:W-:Y:S02]  /*4680*/  LOP3.LUT R19, R13, 0xf000f, RZ, 0xc0, !PT ;  /* 0x000f000f0d137812 */ /* 0x000fe400078ec0ff */
[----:B------:R-:W-:Y:S01]  /*4690*/  LOP3.LUT R34, R15, 0xf000f, RZ, 0xc0, !PT ;  /* 0x000f000f0f227812 */ /* 0x000fe200078ec0ff */
[----:B------:R-:W-:Y:S01]  /*46a0*/  FFMA.FTZ R33, R38, R35, R33 ;  /* 0x0000002326217223 */ /* 0x000fe20000010021 */
        /* <DEDUP_REMOVED lines=8> */
[----:B0-----:R-:W-:Y:S02]  /*4730*/  HADD2.F32 R40, -RZ, R22.H0_H0 ;  /* 0x20000016ff287230 */ /* 0x001fe40000004100 */
[----:B------:R-:W-:Y:S02]  /*4740*/  HADD2.F32 R19, -RZ, R34.H0_H0 ;  /* 0x20000022ff137230 */ /* 0x000fe40000004100 */
[----:B------:R-:W-:-:S02]  /*4750*/  HADD2.F32 R35, -RZ, R38.H0_H0 ;  /* 0x20000026ff237230 */ /* 0x000fc40000004100 */
[----:B------:R-:W-:Y:S02]  /*4760*/  HADD2.F32 R44, -RZ, R18.H0_H0 ;  /* 0x20000012ff2c7230 */ /* 0x000fe40000004100 */
[----:B------:R-:W-:Y:S02]  /*4770*/  HADD2.F32 R42, -RZ, R32.H0_H0 ;  /* 0x20000020ff2a7230 */ /* 0x000fe40000004100 */
[----:B------:R-:W-:Y:S01]  /*4780*/  FFMA.FTZ R19, R19, R40, R33 ;  /* 0x0000002813137223 */ /* 0x000fe20000010021 */
[----:B------:R-:W-:Y:S01]  /*4790*/  LOP3.LUT R12, R12, 0xf000f0, RZ, 0xc0, !PT ;  /* 0x00f000f00c0c7812 */ /* 0x000fe200078ec0ff */
[C---:B------:R-:W-:Y:S01]  /*47a0*/  FFMA.FTZ R35, R40.reuse, R35, R36 ;  /* 0x0000002328237223 */ /* 0x040fe20000010024 */
[C---:B------:R-:W-:Y:S01]  /*47b0*/  FFMA.FTZ R37, R40.reuse, R44, R37 ;  /* 0x0000002c28257223 */ /* 0x040fe20000010025 */
[----:B------:R-:W-:Y:S01]  /*47c0*/  FFMA.FTZ R33, R40, R42, R39 ;  /* 0x0000002a28217223 */ /* 0x000fe20000010027 */
[----:B------:R-:W-:Y:S01]  /*47d0*/  HADD2.F32 R40, -RZ, R18.H1_H1 ;  /* 0x30000012ff287230 */ /* 0x000fe20000004100 */
[----:B------:R-:W-:-:S02]  /*47e0*/  LOP3.LUT R18, R13, 0xf000f0, RZ, 0xc0, !PT ;  /* 0x00f000f00d127812 */ /* 0x000fc400078ec0ff */
[----:B------:R-:W-:Y:S02]  /*47f0*/  LOP3.LUT R13, R12, 0x64006400, RZ, 0xfc, !PT ;  /* 0x640064000c0d7812 */ /* 0x000fe400078efcff */
[----:B------:R-:W-:Y:S02]  /*4800*/  LOP3.LUT R14, R14, 0xf000f0, RZ, 0xc0, !PT ;  /* 0x00f000f00e0e7812 */ /* 0x000fe400078ec0ff */
[----:B------:R-:W-:Y:S01]  /*4810*/  LOP3.LUT R41, R18, 0x64006400, RZ, 0xfc, !PT ;  /* 0x6400640012297812 */ /* 0x000fe200078efcff */
[----:B------:R-:W-:Y:S01]  /*4820*/  HADD2.F32 R36, -RZ, R34.H1_H1 ;  /* 0x30000022ff247230 */ /* 0x000fe20000004100 */
[----:B------:R-:W-:Y:S01]  /*4830*/  LOP3.LUT R12, R15, 0xf000f0, RZ, 0xc0, !PT ;  /* 0x00f000f00f0c7812 */ /* 0x000fe200078ec0ff */
[-C--:B------:R-:W-:Y:S02]  /*4840*/  HFMA2 R15, R13, R2.reuse.H0_H0, -72, -72 ;  /* 0xd480d4800d0f7431 */ /* 0x080fe40000040002 */
[----:B------:R-:W-:Y:S01]  /*4850*/  HADD2.F32 R34, -RZ, R22.H1_H1 ;  /* 0x30000016ff227230 */ /* 0x000fe20000004100 */
[----:B------:R-:W-:Y:S01]  /*4860*/  LOP3.LUT R43, R14, 0x64006400, RZ, 0xfc, !PT ;  /* 0x640064000e2b7812 */ /* 0x000fe200078efcff */
[----:B------:R-:W-:-:S02]  /*4870*/  HFMA2 R14, R41, R2.H0_H0, -72, -72 ;  /* 0xd480d480290e7431 */ /* 0x000fc40000040002 */
[----:B------:R-:W-:Y:S01]  /*4880*/  HADD2.F32 R38, -RZ, R38.H1_H1 ;  /* 0x30000026ff267230 */ /* 0x000fe20000004100 */
[----:B------:R-:W-:Y:S01]  /*4890*/  LOP3.LUT R13, R12, 0x64006400, RZ, 0xfc, !PT ;  /* 0x640064000c0d7812 */ /* 0x000fe200078efcff */
[----:B------:R-:W-:Y:S02]  /*48a0*/  HADD2.F32 R41, -RZ, R32.H1_H1 ;  /* 0x30000020ff297230 */ /* 0x000fe40000004100 */
[----:B------:R-:W-:Y:S01]  /*48b0*/  FFMA.FTZ R39, R36, R34, R19 ;  /* 0x0000002224277223 */ /* 0x000fe20000010013 */
[----:B------:R-:W-:Y:S02]  /*48c0*/  HADD2.F32 R22, -RZ, R23.H0_H0 ;  /* 0x20000017ff167230 */ /* 0x000fe40000004100 */
[C---:B------:R-:W-:Y:S01]  /*48d0*/  FFMA.FTZ R35, R34.reuse, R38, R35 ;  /* 0x0000002622237223 */ /* 0x040fe20000010023 */
[----:B------:R-:W-:Y:S02]  /*48e0*/  HADD2.F32 R12, -RZ, R15.H0_H0 ;  /* 0x2000000fff0c7230 */ /* 0x000fe40000004100 */
[C---:B------:R-:W-:Y:S01]  /*48f0*/  FFMA.FTZ R37, R34.reuse, R40, R37 ;  /* 0x0000002822257223 */ /* 0x040fe20000010025 */
[----:B------:R-:W-:Y:S01]  /*4900*/  FFMA.FTZ R41, R34, R41, R33 ;  /* 0x0000002922297223 */ /* 0x000fe20000010021 */
[----:B------:R-:W-:-:S02]  /*4910*/  HFMA2 R33, R13, R2.H0_H0, -72, -72 ;  /* 0xd480d4800d217431 */ /* 0x000fc40000040002 */
[--C-:B------:R-:W-:Y:S02]  /*4920*/  HADD2.F32 R36, -RZ, R14.reuse.H0_H0 ;  /* 0x2000000eff247230 */ /* 0x100fe40000004100 */
[----:B------:R-:W-:Y:S01]  /*4930*/  FFMA.FTZ R34, R12, R22, R39 ;  /* 0x000000160c227223 */ /* 0x000fe20000010027 */
[----:B------:R-:W-:Y:S01]  /*4940*/  IMAD.WIDE R12, R29, 0x4, R30 ;  /* 0x000000041d0c7825 */ /* 0x000fe200078e021e */
[----:B------:R-:W0:Y:S03]  /*4950*/  LDS.64 R18, [UR4+0x10] ;  /* 0x00001004ff127984 */ /* 0x000e260008000a00 */
[----:B------:R-:W-:Y:S02]  /*4960*/  HADD2.F32 R29, -RZ, R15.H1_H1 ;  /* 0x3000000fff1d7230 */ /* 0x000fe40000004100 */
[----:B-1----:R-:W-:Y:S02]  /*4970*/  HADD2.F32 R30, -RZ, R14.H1_H1 ;  /* 0x3000000eff1e7230 */ /* 0x002fe40000004100 */
[----:B------:R-:W2:Y:S01]  /*4980*/  LDG.E.128.CONSTANT R12, desc[UR6][R12.64] ;  /* 0x000000060c0c7981 */ /* 0x000ea2000c1e9d00 */
[----:B------:R-:W-:-:S02]  /*4990*/  HFMA2 R32, R43, R2.H0_H0, -72, -72 ;  /* 0xd480d4802b207431 */ /* 0x000fc40000040002 */
[C---:B------:R-:W-:Y:S01]  /*49a0*/  FFMA.FTZ R36, R22.reuse, R36, R35 ;  /* 0x0000002416247223 */ /* 0x040fe20000010023 */
[----:B------:R-:W-:Y:S02]  /*49b0*/  HADD2.F32 R35, -RZ, R33.H0_H0 ;  /* 0x20000021ff237230 */ /* 0x000fe40000004100 */
[--C-:B------:R-:W-:Y:S02]  /*49c0*/  HADD2.F32 R38, -RZ, R32.reuse.H0_H0 ;  /* 0x20000020ff267230 */ /* 0x100fe40000004100 */
[----:B------:R-:W-:Y:S02]  /*49d0*/  HADD2.F32 R23, -RZ, R23.H1_H1 ;  /* 0x30000017ff177230 */ /* 0x000fe40000004100 */
[----:B------:R-:W-:Y:S02]  /*49e0*/  HADD2.F32 R31, -RZ, R32.H1_H1 ;  /* 0x30000020ff1f7230 */ /* 0x000fe40000004100 */
[C---:B------:R-:W-:Y:S01]  /*49f0*/  FFMA.FTZ R38, R22.reuse, R38, R37 ;  /* 0x0000002616267223 */ /* 0x040fe20000010025 */
[----:B------:R-:W-:Y:S01]  /*4a00*/  FFMA.FTZ R22, R22, R35, R41 ;  /* 0x0000002316167223 */ /* 0x000fe20000010029 */
[----:B----4-:R-:W-:Y:S01]  /*4a10*/  LOP3.LUT R35, R8, 0xf000f, RZ, 0xc0, !PT ;  /* 0x000f000f08237812 */ /* 0x010fe200078ec0ff */
[----:B------:R-:W-:Y:S01]  /*4a20*/  FFMA.FTZ R32, R29, R23, R34 ;  /* 0x000000171d207223 */ /* 0x000fe20000010022 */
[----:B------:R-:W-:Y:S01]  /*4a30*/  FFMA.FTZ R29, R23, R31, R38 ;  /* 0x0000001f171d7223 */ /* 0x000fe20000010026 */
[----:B------:R-:W-:-:S02]  /*4a40*/  HADD2.F32 R31, -RZ, R33.H1_H1 ;  /* 0x30000021ff1f7230 */ /* 0x000fc40000004100 */
[----:B------:R-:W-:Y:S01]  /*4a50*/  FFMA.FTZ R30, R23, R30, R36 ;  /* 0x0000001e171e7223 */ /* 0x000fe20000010024 */
[----:B------:R-:W-:Y:S02]  /*4a60*/  LOP3.LUT R34, R10, 0xf000f, RZ, 0xc0, !PT ;  /* 0x000f000f0a227812 */ /* 0x000fe400078ec0ff */
[----:B------:R-:W-:Y:S02]  /*4a70*/  LOP3.LUT R35, R35, 0x64006400, RZ, 0xfc, !PT ;  /* 0x6400640023237812 */ /* 0x000fe400078efcff */
[----:B------:R-:W-:Y:S02]  /*4a80*/  LOP3.LUT R33, R9, 0xf000f, RZ, 0xc0, !PT ;  /* 0x000f000f09217812 */ /* 0x000fe400078ec0ff */
[----:B------:R-:W-:Y:S01]  /*4a90*/  LOP3.LUT R36, R11, 0xf000f, RZ, 0xc0, !PT ;  /* 0x000f000f0b247812 */ /* 0x000fe200078ec0ff */
[----:B------:R-:W-:Y:S01]  /*4aa0*/  FFMA.FTZ R31, R23, R31, R22 ;  /* 0x0000001f171f7223 */ /* 0x000fe20000010016 */
[----:B------:R-:W-:Y:S01]  /*4ab0*/  LOP3.LUT R34, R34, 0x64006400, RZ, 0xfc, !PT ;  /* 0x6400640022227812 */ /* 0x000fe200078efcff */
[----:B------:R-:W-:Y:S01]  /*4ac0*/  HADD2 R35, R35, -1032, -1032 ;  /* 0xe408e40823237430 */ /* 0x000fe20000000000 */
[----:B------:R-:W-:-:S02]  /*4ad0*/  LOP3.LUT R33, R33, 0x64006400, RZ, 0xfc, !PT ;  /* 0x6400640021217812 */ /* 0x000fc400078efcff */
[----:B------:R-:W-:Y:S01]  /*4ae0*/  LOP3.LUT R22, R36, 0x64006400, RZ, 0xfc, !PT ;  /* 0x6400640024167812 */ /* 0x000fe200078efcff */
[----:B------:R-:W-:Y:S02]  /*4af0*/  HADD2 R37, R34, -1032, -1032 ;  /* 0xe408e40822257430 */ /* 0x000fe40000000000 */
[--C-:B------:R-:W-:Y:S02]  /*4b00*/  HADD2.F32 R23, -RZ, R35.reuse.H0_H0 ;  /* 0x20000023ff177230 */ /* 0x100fe40000004100 */
[----:B------:R-:W-:Y:S02]  /*4b10*/  HADD2 R36, R33, -1032, -1032 ;  /* 0xe408e40821247430 */ /* 0x000fe40000000000 */
[----:B------:R-:W-:Y:S02]  /*4b20*/  HADD2 R34, R22, -1032, -1032 ;  /* 0xe408e40816227430 */ /* 0x000fe40000000000 */
[----:B0-----:R-:W-:Y:S01]  /*4b30*/  HADD2.F32 R22, -RZ, R18.H0_H0 ;  /* 0x20000012ff167230 */ /* 0x001fe20000004100 */
[----:B------:R-:W-:Y:S01]  /*4b40*/  LOP3.LUT R38, R8, 0xf000f0, RZ, 0xc0, !PT ;  /* 0x00f000f008267812 */ /* 0x000fe200078ec0ff */
[----:B------:R-:W-:-:S02]  /*4b50*/  HADD2.F32 R39, -RZ, R35.H1_H1 ;  /* 0x30000023ff277230 */ /* 0x000fc40000004100 */
[----:B------:R-:W-:Y:S02]  /*4b60*/  HADD2.F32 R18, -RZ, R18.H1_H1 ;  /* 0x30000012ff127230 */ /* 0x000fe40000004100 */
[----:B------:R-:W-:Y:S01]  /*4b70*/  FFMA.FTZ R40, R23, R22, RZ ;  /* 0x0000001617287223 */ /* 0x000fe200000100ff */
[----:B------:R-:W-:Y:S01]  /*4b80*/  HADD2.F32 R41, -RZ, R36.H0_H0 ;  /* 0x20000024ff297230 */ /* 0x000fe20000004100 */
[----:B------:R-:W-:Y:S01]  /*4b90*/  LOP3.LUT R43, R38, 0x64006400, RZ, 0xfc, !PT ;  /* 0x64006400262b7812 */ /* 0x000fe200078efcff */
[----:B------:R-:W-:Y:S02]  /*4ba0*/  HADD2.F32 R35, -RZ, R37.H0_H0 ;  /* 0x20000025ff237230 */ /* 0x000fe40000004100 */
[----:B------:R-:W-:Y:S02]  /*4bb0*/  HADD2.F32 R33, -RZ, R34.H0_H0 ;  /* 0x20000022ff217230 */ /* 0x000fe40000004100 */
[----:B------:R-:W-:Y:S01]  /*4bc0*/  FFMA.FTZ R41, R22, R41, RZ ;  /* 0x0000002916297223 */ /* 0x000fe200000100ff */
[----:B------:R-:W-:-:S02]  /*4bd0*/  HADD2.F32 R36, -RZ, R36.H1_H1 ;  /* 0x30000024ff247230 */ /* 0x000fc40000004100 */
[C---:B------:R-:W-:Y:S01]  /*4be0*/  FFMA.FTZ R35, R22.reuse, R35, RZ ;  /* 0x0000002316237223 */ /* 0x040fe200000100ff */
[----:B------:R-:W-:Y:S02]  /*4bf0*/  HADD2.F32 R37, -RZ, R37.H1_H1 ;  /* 0x30000025ff257230 */ /* 0x000fe40000004100 */
[----:B------:R-:W-:Y:S01]  /*4c00*/  FFMA.FTZ R33, R22, R33, RZ ;  /* 0x0000002116217223 */ /* 0x000fe200000100ff */
[----:B------:R-:W-:Y:S01]  /*4c10*/  FFMA.FTZ R23, R39, R18, R40 ;  /* 0x0000001227177223 */ /* 0x000fe20000010028 */
[----:B------:R-:W-:Y:S01]  /*4c20*/  HFMA2 R39, R43, R2.H0_H0, -72, -72 ;  /* 0xd480d4802b277431 */ /* 0x000fe20000040002 */
[----:B------:R-:W-:Y:S01]  /*4c30*/  LOP3.LUT R22, R9, 0xf000f0, RZ, 0xc0, !PT ;  /* 0x00f000f009167812 */ /* 0x000fe200078ec0ff */
[C---:B------:R-:W-:Y:S01]  /*4c40*/  FFMA.FTZ R41, R18.reuse, R36, R41 ;  /* 0x0000002412297223 */ /* 0x040fe20000010029 */
[----:B------:R-:W-:Y:S01]  /*4c50*/  FFMA.FTZ R37, R18, R37, R35 ;  /* 0x0000002512257223 */ /* 0x000fe20000010023 */
[----:B------:R-:W-:Y:S01]  /*4c60*/  HADD2.F32 R36, -RZ, R34.H1_H1 ;  /* 0x30000022ff247230 */ /* 0x000fe20000004100 */
[----:B------:R-:W-:Y:S01]  /*4c70*/  LOP3.LUT R35, R22, 0x64006400, RZ, 0xfc, !PT ;  /* 0x6400640016237812 */ /* 0x000fe200078efcff */
[----:B------:R-:W-:Y:S01]  /*4c80*/  HADD2.F32 R38, -RZ, R19.H0_H0 ;  /* 0x20000013ff267230 */ /* 0x000fe20000004100 */
[----:B------:R-:W-:Y:S01]  /*4c90*/  LOP3.LUT R22, R11, 0xf000f0, RZ, 0xc0, !PT ;  /* 0x00f000f00b167812 */ /* 0x000fe200078ec0ff */
[----:B------:R-:W-:-:S02]  /*4ca0*/  HADD2.F32 R34, -RZ, R39.H0_H0 ;  /* 0x20000027ff227230 */ /* 0x000fc40000004100 */
[----:B------:R-:W-:Y:S01]  /*4cb0*/  FFMA.FTZ R33, R18, R36, R33 ;  /* 0x0000002412217223 */ /* 0x000fe20000010021 */
[----:B------:R-:W-:Y:S02]  /*4cc0*/  LOP3.LUT R18, R10, 0xf000f0, RZ, 0xc0, !PT ;  /* 0x00f000f00a127812 */ /* 0x000fe400078ec0ff */
[----:B------:R-:W-:Y:S01]  /*4cd0*/  LOP3.LUT R45, R22, 0x64006400, RZ, 0xfc, !PT ;  /* 0x64006400162d7812 */ /* 0x000fe200078efcff */
[----:B------:R-:W-:Y:S02]  /*4ce0*/  FFMA.FTZ R34, R34, R38, R23 ;  /* 0x0000002622227223 */ /* 0x000fe40000010017 */
[----:B------:R-:W0:Y:S01]  /*4cf0*/  LDS.64 R22, [UR4+0x18] ;  /* 0x00001804ff167984 */ /* 0x000e220008000a00 */
[-C--:B------:R-:W-:Y:S01]  /*4d00*/  HFMA2 R35, R35, R2.reuse.H0_H0, -72, -72 ;  /* 0xd480d48023237431 */ /* 0x080fe20000040002 */
[----:B------:R-:W-:Y:S01]  /*4d10*/  LOP3.LUT R43, R18, 0x64006400, RZ, 0xfc, !PT ;  /* 0x64006400122b7812 */ /* 0x000fe200078efcff */
[----:B------:R-:W-:-:S03]  /*4d20*/  HFMA2 R40, R45, R2.H0_H0, -72, -72 ;  /* 0xd480d4802d287431 */ /* 0x000fc60000040002 */
[----:B------:R-:W-:Y:S02]  /*4d30*/  HADD2.F32 R18, -RZ, R35.H0_H0 ;  /* 0x20000023ff127230 */ /* 0x000fe40000004100 */
[----:B------:R-:W-:Y:S02]  /*4d40*/  HFMA2 R36, R43, R2.H0_H0, -72, -72 ;  /* 0xd480d4802b247431 */ /* 0x000fe40000040002 */
[----:B------:R-:W-:Y:S02]  /*4d50*/  HADD2.F32 R42, -RZ, R40.H0_H0 ;  /* 0x20000028ff2a7230 */ /* 0x000fe40000004100 */
[C---:B------:R-:W-:Y:S01]  /*4d60*/  FFMA.FTZ R18, R38.reuse, R18, R41 ;  /* 0x0000001226127223 */ /* 0x040fe20000010029 */
[----:B------:R-:W-:Y:S02]  /*4d70*/  HADD2.F32 R41, -RZ, R36.H0_H0 ;  /* 0x20000024ff297230 */ /* 0x000fe40000004100 */
[----:B------:R-:W-:Y:S01]  /*4d80*/  FFMA.FTZ R42, R38, R42, R33 ;  /* 0x0000002a262a7223 */ /* 0x000fe20000010021 */
[----:B------:R-:W-:-:S02]  /*4d90*/  HADD2.F32 R19, -RZ, R19.H1_H1 ;  /* 0x30000013ff137230 */ /* 0x000fc40000004100 */
[----:B------:R-:W-:Y:S02]  /*4da0*/  HADD2.F32 R39, -RZ, R39.H1_H1 ;  /* 0x30000027ff277230 */ /* 0x000fe40000004100 */
[----:B------:R-:W-:Y:S01]  /*4db0*/  FFMA.FTZ R44, R38, R41, R37 ;  /* 0x00000029262c7223 */ /* 0x000fe20000010025 */
[----:B------:R-:W-:Y:S02]  /*4dc0*/  HADD2.F32 R35, -RZ, R35.H1_H1 ;  /* 0x30000023ff237230 */ /* 0x000fe40000004100 */
[----:B------:R-:W-:Y:S02]  /*4dd0*/  HADD2.F32 R33, -RZ, R36.H1_H1 ;  /* 0x30000024ff217230 */ /* 0x000fe40000004100 */
[----:B------:R-:W-:Y:S01]  /*4de0*/  HADD2.F32 R37, -RZ, R40.H1_H1 ;  /* 0x30000028ff257230 */ /* 0x000fe20000004100 */
[----:B------:R-:W-:Y:S02]  /*4df0*/  SHF.R.U32.HI R8, RZ, 0x8, R8 ;  /* 0x00000008ff087819 */ /* 0x000fe40000011608 */
[----:B------:R-:W-:-:S02]  /*4e00*/  SHF.R.U32.HI R10, RZ, 0x8, R10 ;  /* 0x00000008ff0a7819 */ /* 0x000fc4000001160a */
[----:B------:R-:W-:Y:S02]  /*4e10*/  SHF.R.U32.HI R9, RZ, 0x8, R9 ;  /* 0x00000008ff097819 */ /* 0x000fe40000011609 */
[----:B------:R-:W-:Y:S01]  /*4e20*/  SHF.R.U32.HI R11, RZ, 0x8, R11 ;  /* 0x00000008ff0b7819 */ /* 0x000fe2000001160b */
[----:B------:R-:W-:Y:S01]  /*4e30*/  FFMA.FTZ R34, R39, R19, R34 ;  /* 0x0000001327227223 */ /* 0x000fe20000010022 */
[C---:B------:R-:W-:Y:S01]  /*4e40*/  FFMA.FTZ R18, R19.reuse, R35, R18 ;  /* 0x0000002313127223 */ /* 0x040fe20000010012 */
[C---:B------:R-:W-:Y:S01]  /*4e50*/  FFMA.FTZ R33, R19.reuse, R33, R44 ;  /* 0x0000002113217223 */ /* 0x040fe2000001002c */
[----:B------:R-:W-:Y:S01]  /*4e60*/  FFMA.FTZ R37, R19, R37, R42 ;  /* 0x0000002513257223 */ /* 0x000fe2000001002a */
        /* <DEDUP_REMOVED lines=18> */
[----:B------:R-:W-:Y:S01]  /*4f90*/  HADD2.F32 R22, -RZ, R22.H1_H1 ;  /* 0x30000016ff167230 */ /* 0x000fe20000004100 */
[----:B------:R-:W-:Y:S01]  /*4fa0*/  LOP3.LUT R8, R8, 0xf000f0, RZ, 0xc0, !PT ;  /* 0x00f000f008087812 */ /* 0x000fe200078ec0ff */
[----:B------:R-:W-:Y:S02]  /*4fb0*/  HADD2.F32 R38, -RZ, R38.H1_H1 ;  /* 0x30000026ff267230 */ /* 0x000fe40000004100 */
[C---:B------:R-:W-:Y:S01]  /*4fc0*/  FFMA.FTZ R18, R35.reuse, R40, R18 ;  /* 0x0000002823127223 */ /* 0x040fe20000010012 */
[C---:B------:R-:W-:Y:S01]  /*4fd0*/  FFMA.FTZ R33, R35.reuse, R42, R33 ;  /* 0x0000002a23217223 */ /* 0x040fe20000010021 */
[----:B------:R-:W-:Y:S01]  /*4fe0*/  FFMA.FTZ R37, R35, R44, R37 ;  /* 0x0000002c23257223 */ /* 0x000fe20000010025 */
[----:B------:R-:W-:Y:S01]  /*4ff0*/  HADD2.F32 R41, -RZ, R19.H1_H1 ;  /* 0x30000013ff297230 */ /* 0x000fe20000004100 */
[----:B------:R-:W-:Y:S01]  /*5000*/  LOP3.LUT R10, R10, 0xf000f0, RZ, 0xc0, !PT ;  /* 0x00f000f00a0a7812 */ /* 0x000fe200078ec0ff */
[----:B------:R-:W-:-:S02]  /*5010*/  HADD2.F32 R35, -RZ, R23.H0_H0 ;  /* 0x20000017ff237230 */ /* 0x000fc40000004100 */
[----:B------:R-:W-:Y:S01]  /*5020*/  HADD2.F32 R19, -RZ, R23.H1_H1 ;  /* 0x30000017ff137230 */ /* 0x000fe20000004100 */
[----:B------:R-:W-:Y:S01]  /*5030*/  LOP3.LUT R23, R9, 0xf000f0, RZ, 0xc0, !PT ;  /* 0x00f000f009177812 */ /* 0x000fe200078ec0ff */
[----:B------:R-:W-:Y:S01]  /*5040*/  FFMA.FTZ R38, R22, R38, R33 ;  /* 0x0000002616267223 */ /* 0x000fe20000010021 */
[----:B------:R-:W-:Y:S02]  /*5050*/  LOP3.LUT R9, R8, 0x64006400, RZ, 0xfc, !PT ;  /* 0x6400640008097812 */ /* 0x000fe400078efcff */
[----:B------:R-:W-:Y:S02]  /*5060*/  LOP3.LUT R33, R11, 0xf000f0, RZ, 0xc0, !PT ;  /* 0x00f000f00b217812 */ /* 0x000fe400078ec0ff */
[----:B------:R-:W-:Y:S02]  /*5070*/  LOP3.LUT R23, R23, 0x64006400, RZ, 0xfc, !PT ;  /* 0x6400640017177812 */ /* 0x000fe400078efcff */
[----:B------:R-:W-:Y:S01]  /*5080*/  LOP3.LUT R11, R10, 0x64006400, RZ, 0xfc, !PT ;  /* 0x640064000a0b7812 */ /* 0x000fe200078efcff */
[----:B------:R-:W-:-:S02]  /*5090*/  HFMA2 R10, R9, R2.H0_H0, -72, -72 ;  /* 0xd480d480090a7431 */ /* 0x000fc40000040002 */
[----:B------:R-:W-:Y:S01]  /*50a0*/  HADD2.F32 R39, -RZ, R39.H1_H1 ;  /* 0x30000027ff277230 */ /* 0x000fe20000004100 */
[----:B------:R-:W-:Y:S01]  /*50b0*/  LOP3.LUT R33, R33, 0x64006400, RZ, 0xfc, !PT ;  /* 0x6400640021217812 */ /* 0x000fe200078efcff */
[----:B------:R-:W-:Y:S02]  /*50c0*/  HADD2.F32 R36, -RZ, R36.H1_H1 ;  /* 0x30000024ff247230 */ /* 0x000fe40000004100 */
[-C--:B------:R-:W-:Y:S02]  /*50d0*/  HFMA2 R8, R23, R2.reuse.H0_H0, -72, -72 ;  /* 0xd480d48017087431 */ /* 0x080fe40000040002 */
[-C--:B------:R-:W-:Y:S02]  /*50e0*/  HFMA2 R9, R11, R2.reuse.H0_H0, -72, -72 ;  /* 0xd480d4800b097431 */ /* 0x080fe40000040002 */
[----:B------:R-:W-:Y:S02]  /*50f0*/  HADD2.F32 R23, -RZ, R10.H0_H0 ;  /* 0x2000000aff177230 */ /* 0x000fe40000004100 */
[----:B------:R-:W-:Y:S01]  /*5100*/  FFMA.FTZ R34, R41, R22, R34 ;  /* 0x0000001629227223 */ /* 0x000fe20000010022 */
[----:B------:R-:W-:Y:S01]  /*5110*/  FFMA.FTZ R18, R22, R39, R18 ;  /* 0x0000002716127223 */ /* 0x000fe20000010012 */
[----:B------:R-:W-:-:S02]  /*5120*/  HFMA2 R11, R33, R2.H0_H0, -72, -72 ;  /* 0xd480d480210b7431 */ /* 0x000fc40000040002 */
[----:B------:R-:W-:Y:S01]  /*5130*/  FFMA.FTZ R36, R22, R36, R37 ;  /* 0x0000002416247223 */ /* 0x000fe20000010025 */
[----:B------:R-:W-:Y:S02]  /*5140*/  HADD2.F32 R22, -RZ, R8.H0_H0 ;  /* 0x20000008ff167230 */ /* 0x000fe40000004100 */
[--C-:B------:R-:W-:Y:S02]  /*5150*/  HADD2.F32 R33, -RZ, R9.reuse.H0_H0 ;  /* 0x20000009ff217230 */ /* 0x100fe40000004100 */
[----:B------:R-:W-:Y:S01]  /*5160*/  FFMA.FTZ R23, R23, R35, R34 ;  /* 0x0000002317177223 */ /* 0x000fe20000010022 */
[----:B------:R-:W-:Y:S02]  /*5170*/  HADD2.F32 R10, -RZ, R10.H1_H1 ;  /* 0x3000000aff0a7230 */ /* 0x000fe40000004100 */
[C---:B------:R-:W-:Y:S01]  /*5180*/  FFMA.FTZ R18, R35.reuse, R22, R18 ;  /* 0x0000001623127223 */ /* 0x040fe20000010012 */
[----:B------:R-:W-:Y:S02]  /*5190*/  HADD2.F32 R8, -RZ, R8.H1_H1 ;  /* 0x30000008ff087230 */ /* 0x000fe40000004100 */
[----:B------:R-:W-:Y:S01]  /*51a0*/  FFMA.FTZ R38, R35, R33, R38 ;  /* 0x0000002123267223 */ /* 0x000fe20000010026 */
[----:B------:R-:W-:-:S02]  /*51b0*/  HADD2.F32 R9, -RZ, R9.H1_H1 ;  /* 0x30000009ff097230 */ /* 0x000fc40000004100 */
[----:B------:R-:W-:Y:S01]  /*51c0*/  FFMA.FTZ R10, R10, R19, R23 ;  /* 0x000000130a0a7223 */ /* 0x000fe20000010017 */
[----:B------:R-:W-:Y:S02]  /*51d0*/  HADD2.F32 R37, -RZ, R11.H0_H0 ;  /* 0x2000000bff257230 */ /* 0x000fe40000004100 */
[--C-:B------:R-:W-:Y:S02]  /*51e0*/  HADD2.F32 R33, -RZ, R27.reuse.H0_H0 ;  /* 0x2000001bff217230 */ /* 0x100fe40000004100 */
[----:B------:R-:W-:Y:S02]  /*51f0*/  HADD2.F32 R23, -RZ, R27.H1_H1 ;  /* 0x3000001bff177230 */ /* 0x000fe40000004100 */
[C---:B------:R-:W-:Y:S01]  /*5200*/  FFMA.FTZ R34, R19.reuse, R8, R18 ;  /* 0x0000000813227223 */ /* 0x040fe20000010012 */
[----:B------:R-:W-:Y:S02]  /*5210*/  HADD2.F32 R22, -RZ, R11.H1_H1 ;  /* 0x3000000bff167230 */ /* 0x000fe40000004100 */
[----:B------:R-:W-:Y:S01]  /*5220*/  FFMA.FTZ R11, R19, R9, R38 ;  /* 0x00000009130b7223 */ /* 0x000fe20000010026 */
[----:B------:R-:W-:Y:S01]  /*5230*/  FFMA.FTZ R37, R35, R37, R36 ;  /* 0x0000002523257223 */ /* 0x000fe20000010024 */
[----:B------:R-:W0:Y:S01]  /*5240*/  LDS.64 R8, [UR4+0x20] ;  /* 0x00002004ff087984 */ /* 0x000e220008000a00 */
[----:B------:R-:W-:Y:S01]  /*5250*/  FMUL.FTZ R32, R33, R32 ;  /* 0x0000002021207220 */ /* 0x000fe20000410000 */
[----:B------:R-:W-:Y:S01]  /*5260*/  FMUL.FTZ R30, R23, R30 ;  /* 0x0000001e171e7220 */ /* 0x000fe20000410000 */
[----:B------:R-:W-:Y:S01]  /*5270*/  FFMA.FTZ R19, R19, R22, R37 ;  /* 0x0000001613137223 */ /* 0x000fe20000010025 */
[----:B------:R-:W-:-:S02]  /*5280*/  HADD2.F32 R22, -RZ, R28.H0_H0 ;  /* 0x2000001cff167230 */ /* 0x000fc40000004100 */
[----:B------:R-:W-:Y:S01]  /*5290*/  HADD2.F32 R18, -RZ, R28.H1_H1 ;  /* 0x3000001cff127230 */ /* 0x000fe20000004100 */
[----:B------:R-:W-:Y:S02]  /*52a0*/  F2FP.F16.F32.PACK_AB R32, RZ, R32 ;  /* 0x00000020ff20723e */ /* 0x000fe400000000ff */
[----:B------:R-:W-:Y:S01]  /*52b0*/  F2FP.F16.F32.PACK_AB R30, RZ, R30 ;  /* 0x0000001eff1e723e */ /* 0x000fe200000000ff */
[----:B------:R-:W-:Y:S01]  /*52c0*/  FMUL.FTZ R29, R22, R29 ;  /* 0x0000001d161d7220 */ /* 0x000fe20000410000 */
[----:B------:R-:W-:Y:S01]  /*52d0*/  FMUL.FTZ R31, R18, R31 ;  /* 0x0000001f121f7220 */ /* 0x000fe20000410000 */
[----:B------:R-:W-:Y:S01]  /*52e0*/  FMUL.FTZ R34, R23, R34 ;  /* 0x0000002217227220 */ /* 0x000fe20000410000 */
[----:B------:R-:W-:Y:S01]  /*52f0*/  PRMT R32, R32, 0x5410, R30 ;  /* 0x0000541020207816 */ /* 0x000fe2000000001e */
[----:B------:R-:W-:Y:S01]  /*5300*/  FMUL.FTZ R30, R33, R10 ;  /* 0x0000000a211e7220 */ /* 0x000fe20000410000 */
[----:B------:R-:W-:Y:S02]  /*5310*/  F2FP.F16.F32.PACK_AB R10, RZ, R29 ;  /* 0x0000001dff0a723e */ /* 0x000fe400000000ff */
[----:B------:R-:W-:-:S02]  /*5320*/  F2FP.F16.F32.PACK_AB R31, RZ, R31 ;  /* 0x0000001fff1f723e */ /* 0x000fc400000000ff */
[----:B------:R-:W-:Y:S02]  /*5330*/  F2FP.F16.F32.PACK_AB R30, RZ, R30 ;  /* 0x0000001eff1e723e */ /* 0x000fe400000000ff */
[----:B------:R-:W-:Y:S01]  /*5340*/  F2FP.F16.F32.PACK_AB R34, RZ, R34 ;  /* 0x00000022ff22723e */ /* 0x000fe200000000ff */
[----:B------:R-:W-:Y:S01]  /*5350*/  HFMA2.MMA R29, R32, 1, 1, R26 ;  /* 0x3c003c00201d7835 */ /* 0x000fe2000000001a */
[----:B------:R-:W-:Y:S02]  /*5360*/  PRMT R10, R10, 0x5410, R31 ;  /* 0x000054100a0a7816 */ /* 0x000fe4000000001f */
[----:B------:R-:W-:Y:S01]  /*5370*/  PRMT R30, R30, 0x5410, R34 ;  /* 0x000054101e1e7816 */ /* 0x000fe20000000022 */
[----:B------:R-:W-:Y:S02]  /*5380*/  FMUL.FTZ R11, R22, R11 ;  /* 0x0000000b160b7220 */ /* 0x000fe40000410000 */
[----:B------:R-:W-:Y:S01]  /*5390*/  HADD2 R26, R10, R3 ;  /* 0x000000030a1a7230 */ /* 0x000fe20000000000 */
[----:B------:R-:W-:Y:S01]  /*53a0*/  LOP3.LUT R3, R4, 0xf000f, RZ, 0xc0, !PT ;  /* 0x000f000f04037812 */ /* 0x000fe200078ec0ff */
[----:B------:R-:W-:Y:S01]  /*53b0*/  FMUL.FTZ R19, R18, R19 ;  /* 0x0000001312137220 */ /* 0x000fe20000410000 */
[----:B------:R-:W-:Y:S01]  /*53c0*/  HFMA2.MMA R29, R30, 1, 1, R29 ;  /* 0x3c003c001e1d7835 */ /* 0x000fe2000000001d */
[----:B------:R-:W-:-:S02]  /*53d0*/  LOP3.LUT R10, R5, 0xf000f, RZ, 0xc0, !PT ;  /* 0x000f000f050a7812 */ /* 0x000fc400078ec0ff */
[----:B------:R-:W-:Y:S02]  /*53e0*/  LOP3.LUT R30, R6, 0xf000f, RZ, 0xc0, !PT ;  /* 0x000f000f061e7812 */ /* 0x000fe400078ec0ff */
[----:B------:R-:W-:Y:S02]  /*53f0*/  LOP3.LUT R31, R7, 0xf000f, RZ, 0xc0, !PT ;  /* 0x000f000f071f7812 */ /* 0x000fe400078ec0ff */
[----:B------:R-:W-:Y:S02]  /*5400*/  LOP3.LUT R3, R3, 0x64006400, RZ, 0xfc, !PT ;  /* 0x6400640003037812 */ /* 0x000fe400078efcff */
[----:B------:R-:W-:Y:S02]  /*5410*/  F2FP.F16.F32.PACK_AB R11, RZ, R11 ;  /* 0x0000000bff0b723e */ /* 0x000fe400000000ff */
[----:B------:R-:W-:Y:S02]  /*5420*/  F2FP.F16.F32.PACK_AB R19, RZ, R19 ;  /* 0x00000013ff13723e */ /* 0x000fe400000000ff */
[----:B------:R-:W-:-:S02]  /*5430*/  LOP3.LUT R34, R10, 0x64006400, RZ, 0xfc, !PT ;  /* 0x640064000a227812 */ /* 0x000fc400078efcff */
[----:B------:R-:W-:Y:S02]  /*5440*/  LOP3.LUT R30, R30, 0x64006400, RZ, 0xfc, !PT ;  /* 0x640064001e1e7812 */ /* 0x000fe400078efcff */
[----:B------:R-:W-:Y:S01]  /*5450*/  LOP3.LUT R31, R31, 0x64006400, RZ, 0xfc, !PT ;  /* 0x640064001f1f7812 */ /* 0x000fe200078efcff */
[----:B------:R-:W-:Y:S01]  /*5460*/  HADD2 R10, R3, -1032, -1032 ;  /* 0xe408e408030a7430 */ /* 0x000fe20000000000 */
[----:B------:R-:W-:Y:S01]  /*5470*/  PRMT R11, R11, 0x5410, R19 ;  /* 0x000054100b0b7816 */ /* 0x000fe20000000013 */
[----:B------:R-:W-:Y:S02]  /*5480*/  HADD2 R34, R34, -1032, -1032 ;  /* 0xe408e40822227430 */ /* 0x000fe40000000000 */
[----:B------:R-:W-:Y:S02]  /*5490*/  HADD2 R30, R30, -1032, -1032 ;  /* 0xe408e4081e1e7430 */ /* 0x000fe40000000000 */
[----:B------:R-:W-:Y:S02]  /*54a0*/  HADD2 R31, R31, -1032, -1032 ;  /* 0xe408e4081f1f7430 */ /* 0x000fe40000000000 */
[----:B------:R-:W-:-:S02]  /*54b0*/  HADD2.F32 R3, -RZ, R10.H0_H0 ;  /* 0x2000000aff037230 */ /* 0x000fc40000004100 */
[----:B------:R-:W-:Y:S01]  /*54c0*/  HADD2.F32 R37, -RZ, R10.H1_H1 ;  /* 0x3000000aff257230 */ /* 0x000fe20000004100 */
[----:B------:R-:W-:Y:S01]  /*54d0*/  HFMA2.MMA R26, R11, 1, 1, R26 ;  /* 0x3c003c000b1a7835 */ /* 0x000fe2000000001a */
[----:B0-----:R-:W-:Y:S02]  /*54e0*/  HADD2.F32 R10, -RZ, R8.H0_H0 ;  /* 0x20000008ff0a7230 */ /* 0x001fe40000004100 */
[----:B------:R-:W-:Y:S02]  /*54f0*/  HADD2.F32 R35, -RZ, R34.H0_H0 ;  /* 0x20000022ff237230 */ /* 0x000fe40000004100 */
[----:B------:R-:W-:Y:S02]  /*5500*/  HADD2.F32 R11, -RZ, R30.H0_H0 ;  /* 0x2000001eff0b7230 */ /* 0x000fe40000004100 */
[----:B------:R-:W-:Y:S02]  /*5510*/  HADD2.F32 R19, -RZ, R31.H0_H0 ;  /* 0x2000001fff137230 */ /* 0x000fe40000004100 */
[----:B------:R-:W-:Y:S01]  /*5520*/  FFMA.FTZ R32, R3, R10, RZ ;  /* 0x0000000a03207223 */ /* 0x000fe200000100ff */
[C---:B------:R-:W-:Y:S01]  /*5530*/  FFMA.FTZ R3, R10.reuse, R35, RZ ;  /* 0x000000230a037223 */ /* 0x040fe200000100ff */
[C---:B------:R-:W-:Y:S01]  /*5540*/  FFMA.FTZ R35, R10.reuse, R11, RZ ;  /* 0x0000000b0a237223 */ /* 0x040fe200000100ff */
[----:B------:R-:W-:-:S02]  /*5550*/  FFMA.FTZ R19, R10, R19, RZ ;  /* 0x000000130a137223 */ /* 0x000fc400000100ff */
[----:B------:R-:W0:Y:S01]  /*5560*/  LDS.64 R10, [UR4+0x28] ;  /* 0x00002804ff0a7984 */ /* 0x000e220008000a00 */
[----:B------:R-:W-:Y:S02]  /*5570*/  HADD2.F32 R8, -RZ, R8.H1_H1 ;  /* 0x30000008ff087230 */ /* 0x000fe40000004100 */
[----:B------:R-:W-:Y:S01]  /*5580*/  HADD2.F32 R36, -RZ, R34.H1_H1 ;  /* 0x30000022ff247230 */ /* 0x000fe20000004100 */
[----:B------:R-:W-:Y:S02]  /*5590*/  LOP3.LUT R34, R4, 0xf000f0, RZ, 0xc0, !PT ;  /* 0x00f000f004227812 */ /* 0x000fe400078ec0ff */
[----:B------:R-:W-:Y:S01]  /*55a0*/  FFMA.FTZ R32, R37, R8, R32 ;  /* 0x0000000825207223 */ /* 0x000fe20000010020 */
[----:B------:R-:W-:Y:S01]  /*55b0*/  LOP3.LUT R37, R5, 0xf000f0, RZ, 0xc0, !PT ;  /* 0x00f000f005257812 */ /* 0x000fe200078ec0ff */
[----:B------:R-:W-:Y:S01]  /*55c0*/  FFMA.FTZ R3, R8, R36, R3 ;  /* 0x0000002408037223 */ /* 0x000fe20000010003 */
[----:B------:R-:W-:Y:S01]  /*55d0*/  LOP3.LUT R39, R6, 0xf000f0, RZ, 0xc0, !PT ;  /* 0x00f000f006277812 */ /* 0x000fe200078ec0ff */
[----:B------:R-:W-:-:S02]  /*55e0*/  HADD2.F32 R30, -RZ, R30.H1_H1 ;  /* 0x3000001eff1e7230 */ /* 0x000fc40000004100 */
[----:B------:R-:W-:Y:S01]  /*55f0*/  HADD2.F32 R36, -RZ, R31.H1_H1 ;  /* 0x3000001fff247230 */ /* 0x000fe20000004100 */
[----:B------:R-:W-:Y:S02]  /*5600*/  LOP3.LUT R31, R34, 0x64006400, RZ, 0xfc, !PT ;  /* 0x64006400221f7812 */ /* 0x000fe400078efcff */
[----:B------:R-:W-:Y:S02]  /*5610*/  LOP3.LUT R37, R37, 0x64006400, RZ, 0xfc, !PT ;  /* 0x6400640025257812 */ /* 0x000fe400078efcff */
[----:B------:R-:W-:Y:S01]  /*5620*/  LOP3.LUT R39, R39, 0x64006400, RZ, 0xfc, !PT ;  /* 0x6400640027277812 */ /* 0x000fe200078efcff */
[C---:B------:R-:W-:Y:S01]  /*5630*/  FFMA.FTZ R35, R8.reuse, R30, R35 ;  /* 0x0000001e08237223 */ /* 0x040fe20000010023 */
[----:B------:R-:W-:Y:S01]  /*5640*/  LOP3.LUT R38, R7, 0xf000f0, RZ, 0xc0, !PT ;  /* 0x00f000f007267812 */ /* 0x000fe200078ec0ff */
[----:B------:R-:W-:Y:S01]  /*5650*/  FFMA.FTZ R19, R8, R36, R19 ;  /* 0x0000002408137223 */ /* 0x000fe20000010013 */
[-C--:B------:R-:W-:Y:S02]  /*5660*/  HFMA2 R8, R31, R2.reuse.H0_H0, -72, -72 ;  /* 0xd480d4801f087431 */ /* 0x080fe40000040002 */
[-C--:B------:R-:W-:Y:S01]  /*5670*/  HFMA2 R30, R37, R2.reuse.H0_H0, -72, -72 ;  /* 0xd480d480251e7431 */ /* 0x080fe20000040002 */
[----:B------:R-:W-:Y:S01]  /*5680*/  LOP3.LUT R37, R38, 0x64006400, RZ, 0xfc, !PT ;  /* 0x6400640026257812 */ /* 0x000fe200078efcff */
[----:B------:R-:W-:-:S02]  /*5690*/  HFMA2 R31, R39, R2.H0_H0, -72, -72 ;  /* 0xd480d480271f7431 */ /* 0x000fc40000040002 */
[----:B------:R-:W-:Y:S02]  /*56a0*/  HADD2.F32 R34, -RZ, R9.H0_H0 ;  /* 0x20000009ff227230 */ /* 0x000fe40000004100 */
[----:B------:R-:W-:Y:S02]  /*56b0*/  HFMA2 R36, R37, R2.H0_H0, -72, -72 ;  /* 0xd480d48025247431 */ /* 0x000fe40000040002 */
[----:B------:R-:W-:Y:S02]  /*56c0*/  HADD2.F32 R38, -RZ, R31.H0_H0 ;  /* 0x2000001fff267230 */ /* 0x000fe40000004100 */
[----:B------:R-:W-:Y:S02]  /*56d0*/  HADD2.F32 R40, -RZ, R30.H0_H0 ;  /* 0x2000001eff287230 */ /* 0x000fe40000004100 */
[----:B------:R-:W-:Y:S02]  /*56e0*/  HADD2.F32 R39, -RZ, R8.H0_H0 ;  /* 0x20000008ff277230 */ /* 0x000fe40000004100 */
[----:B------:R-:W-:Y:S01]  /*56f0*/  FFMA.FTZ R38, R34, R38, R35 ;  /* 0x0000002622267223 */ /* 0x000fe20000010023 */
[----:B------:R-:W-:-:S02]  /*5700*/  HADD2.F32 R35, -RZ, R36.H0_H0 ;  /* 0x20000024ff237230 */ /* 0x000fc40000004100 */
[C---:B------:R-:W-:Y:S01]  /*5710*/  FFMA.FTZ R40, R34.reuse, R40, R3 ;  /* 0x0000002822287223 */ /* 0x040fe20000010003 */
[----:B------:R-:W-:Y:S01]  /*5720*/  HADD2.F32 R9, -RZ, R9.H1_H1 ;  /* 0x30000009ff097230 */ /* 0x000fe20000004100 */
[----:B------:R-:W-:Y:S01]  /*5730*/  SHF.R.U32.HI R7, RZ, 0x8, R7 ;  /* 0x00000008ff077819 */ /* 0x000fe20000011607 */
[----:B------:R-:W-:Y:S01]  /*5740*/  HADD2.F32 R30, -RZ, R30.H1_H1 ;  /* 0x3000001eff1e7230 */ /* 0x000fe20000004100 */
[----:B------:R-:W-:Y:S01]  /*5750*/  SHF.R.U32.HI R6, RZ, 0x8, R6 ;  /* 0x00000008ff067819 */ /* 0x000fe20000011606 */
[----:B------:R-:W-:Y:S02]  /*5760*/  HADD2.F32 R3, -RZ, R8.H1_H1 ;  /* 0x30000008ff037230 */ /* 0x000fe40000004100 */
[----:B------:R-:W-:Y:S01]  /*5770*/  FFMA.FTZ R32, R39, R34, R32 ;  /* 0x0000002227207223 */ /* 0x000fe20000010020 */
[----:B------:R-:W-:Y:S02]  /*5780*/  HADD2.F32 R31, -RZ, R31.H1_H1 ;  /* 0x3000001fff1f7230 */ /* 0x000fe40000004100 */
[----:B------:R-:W-:Y:S01]  /*5790*/  FFMA.FTZ R19, R34, R35, R19 ;  /* 0x0000002322137223 */ /* 0x000fe20000010013 */
[----:B------:R-:W-:-:S02]  /*57a0*/  HADD2.F32 R42, -RZ, R36.H1_H1 ;  /* 0x30000024ff2a7230 */ /* 0x000fc40000004100 */
[----:B------:R-:W-:Y:S01]  /*57b0*/  FFMA.FTZ R36, R9, R30, R40 ;  /* 0x0000001e09247223 */ /* 0x000fe20000010028 */
[----:B------:R-:W-:Y:S01]  /*57c0*/  LOP3.LUT R35, R7, 0xf000f, RZ, 0xc0, !PT ;  /* 0x000f000f07237812 */ /* 0x000fe200078ec0ff */
[----:B------:R-:W-:Y:S01]  /*57d0*/  FFMA.FTZ R34, R3, R9, R32 ;  /* 0x0000000903227223 */ /* 0x000fe20000010020 */
[----:B------:R-:W-:Y:S01]  /*57e0*/  SHF.R.U32.HI R4, RZ, 0x8, R4 ;  /* 0x00000008ff047819 */ /* 0x000fe20000011604 */
[C---:B------:R-:W-:Y:S01]  /*57f0*/  FFMA.FTZ R8, R9.reuse, R31, R38 ;  /* 0x0000001f09087223 */ /* 0x040fe20000010026 */
[----:B------:R-:W-:Y:S01]  /*5800*/  SHF.R.U32.HI R5, RZ, 0x8, R5 ;  /* 0x00000008ff057819 */ /* 0x000fe20000011605 */
[----:B------:R-:W-:Y:S01]  /*5810*/  FFMA.FTZ R32, R9, R42, R19 ;  /* 0x0000002a09207223 */ /* 0x000fe20000010013 */
[----:B------:R-:W-:Y:S01]  /*5820*/  LOP3.LUT R30, R6, 0xf000f, RZ, 0xc0, !PT ;  /* 0x000f000f061e7812 */ /* 0x000fe200078ec0ff */
[--C-:B0-----:R-:W-:Y:S02]  /*5830*/  HADD2.F32 R31, -RZ, R10.reuse.H0_H0 ;  /* 0x2000000aff1f7230 */ /* 0x101fe40000004100 */
[----:B------:R-:W-:Y:S01]  /*5840*/  HADD2.F32 R19, -RZ, R10.H1_H1 ;  /* 0x3000000aff137230 */ /* 0x000fe20000004100 */
[----:B------:R-:W-:-:S02]  /*5850*/  LOP3.LUT R10, R35, 0x64006400, RZ, 0xfc, !PT ;  /* 0x64006400230a7812 */ /* 0x000fc400078efcff */
[----:B------:R-:W-:Y:S02]  /*5860*/  LOP3.LUT R3, R4, 0xf000f, RZ, 0xc0, !PT ;  /* 0x000f000f04037812 */ /* 0x000fe400078ec0ff */
[----:B------:R-:W-:Y:S02]  /*5870*/  LOP3.LUT R9, R5, 0xf000f, RZ, 0xc0, !PT ;  /* 0x000f000f05097812 */ /* 0x000fe400078ec0ff */
[----:B------:R-:W-:Y:S01]  /*5880*/  LOP3.LUT R30, R30, 0x64006400, RZ, 0xfc, !PT ;  /* 0x640064001e1e7812 */ /* 0x000fe200078efcff */
[----:B------:R-:W-:Y:S01]  /*5890*/  HADD2 R10, R10, -1032, -1032 ;  /* 0xe408e4080a0a7430 */ /* 0x000fe20000000000 */
[----:B------:R-:W-:Y:S02]  /*58a0*/  LOP3.LUT R3, R3, 0x64006400, RZ, 0xfc, !PT ;  /* 0x6400640003037812 */ /* 0x000fe400078efcff */
[----:B------:R-:W-:Y:S01]  /*58b0*/  LOP3.LUT R9, R9, 0x64006400, RZ, 0xfc, !PT ;  /* 0x6400640009097812 */ /* 0x000fe200078efcff */
[----:B------:R-:W-:Y:S02]  /*58c0*/  HADD2 R30, R30, -1032, -1032 ;  /* 0xe408e4081e1e7430 */ /* 0x000fe40000000000 */
[----:B------:R-:W-:-:S02]  /*58d0*/  HADD2.F32 R37, -RZ, R10.H0_H0 ;  /* 0x2000000aff257230 */ /* 0x000fc40000004100 */
[----:B------:R-:W-:Y:S02]  /*58e0*/  HADD2 R35, R3, -1032, -1032 ;  /* 0xe408e40803237430 */ /* 0x000fe40000000000 */
[----:B------:R-:W-:Y:S02]  /*58f0*/  HADD2 R9, R9, -1032, -1032 ;  /* 0xe408e40809097430 */ /* 0x000fe40000000000 */
[--C-:B------:R-:W-:Y:S02]  /*5900*/  HADD2.F32 R39, -RZ, R30.reuse.H0_H0 ;  /* 0x2000001eff277230 */ /* 0x100fe40000004100 */
[C---:B------:R-:W-:Y:S01]  /*5910*/  FFMA.FTZ R32, R31.reuse, R37, R32 ;  /* 0x000000251f207223 */ /* 0x040fe20000010020 */
[----:B------:R-:W-:Y:S02]  /*5920*/  HADD2.F32 R41, -RZ, R35.H0_H0 ;  /* 0x20000023ff297230 */ /* 0x000fe40000004100 */
[--C-:B------:R-:W-:Y:S02]  /*5930*/  HADD2.F32 R38, -RZ, R9.reuse.H0_H0 ;  /* 0x20000009ff267230 */ /* 0x100fe40000004100 */
[----:B------:R-:W-:Y:S01]  /*5940*/  FFMA.FTZ R8, R31, R39, R8 ;  /* 0x000000271f087223 */ /* 0x000fe20000010008 */
[----:B------:R-:W-:Y:S01]  /*5950*/  HADD2.F32 R37, -RZ, R9.H1_H1 ;  /* 0x30000009ff257230 */ /* 0x000fe20000004100 */
[----:B------:R-:W-:Y:S01]  /*5960*/  LOP3.LUT R9, R4, 0xf000f0, RZ, 0xc0, !PT ;  /* 0x00f000f004097812 */ /* 0x000fe200078ec0ff */
[----:B------:R-:W-:-:S02]  /*5970*/  HADD2.F32 R39, -RZ, R30.H1_H1 ;  /* 0x3000001eff277230 */ /* 0x000fc40000004100 */
[----:B------:R-:W-:Y:S01]  /*5980*/  FFMA.FTZ R34, R41, R31, R34 ;  /* 0x0000001f29227223 */ /* 0x000fe20000010022 */
[----:B------:R-:W-:Y:S01]  /*5990*/  FFMA.FTZ R36, R31, R38, R36 ;  /* 0x000000261f247223 */ /* 0x000fe20000010024 */
[----:B------:R-:W-:Y:S01]  /*59a0*/  LOP3.LUT R31, R5, 0xf000f0, RZ, 0xc0, !PT ;  /* 0x00f000f0051f7812 */ /* 0x000fe200078ec0ff */
[----:B------:R-:W-:Y:S02]  /*59b0*/  HADD2.F32 R35, -RZ, R35.H1_H1 ;  /* 0x30000023ff237230 */ /* 0x000fe40000004100 */
[----:B------:R-:W-:Y:S01]  /*59c0*/  FFMA.FTZ R4, R19, R39, R8 ;  /* 0x0000002713047223 */ /* 0x000fe20000010008 */
[----:B------:R-:W-:Y:S02]  /*59d0*/  LOP3.LUT R5, R9, 0x64006400, RZ, 0xfc, !PT ;  /* 0x6400640009057812 */ /* 0x000fe400078efcff */
[----:B------:R-:W0:Y:S01]  /*59e0*/  LDS.64 R8, [UR4+0x30] ;  /* 0x00003004ff087984 */ /* 0x000e220008000a00 */
[----:B------:R-:W-:Y:S01]  /*59f0*/  FFMA.FTZ R30, R35, R19, R34 ;  /* 0x00000013231e7223 */ /* 0x000fe20000010022 */
[----:B------:R-:W-:-:S02]  /*5a00*/  LOP3.LUT R34, R6, 0xf000f0, RZ, 0xc0, !PT ;  /* 0x00f000f006227812 */ /* 0x000fc400078ec0ff */
[----:B------:R-:W-:Y:S02]  /*5a10*/  LOP3.LUT R35, R7, 0xf000f0, RZ, 0xc0, !PT ;  /* 0x00f000f007237812 */ /* 0x000fe400078ec0ff */
[----:B------:R-:W-:Y:S02]  /*5a20*/  LOP3.LUT R7, R34, 0x64006400, RZ, 0xfc, !PT ;  /* 0x6400640022077812 */ /* 0x000fe400078efcff */
[----:B------:R-:W-:Y:S02]  /*5a30*/  LOP3.LUT R31, R31, 0x64006400, RZ, 0xfc, !PT ;  /* 0x640064001f1f7812 */ /* 0x000fe400078efcff */
[----:B------:R-:W-:Y:S01]  /*5a40*/  LOP3.LUT R35, R35, 0x64006400, RZ, 0xfc, !PT ;  /* 0x6400640023237812 */ /* 0x000fe200078efcff */
[----:B------:R-:W-:Y:S01]  /*5a50*/  FFMA.FTZ R36, R19, R37, R36 ;  /* 0x0000002513247223 */ /* 0x000fe20000010024 */
[----:B------:R-:W-:Y:S02]  /*5a60*/  HADD2.F32 R37, -RZ, R10.H1_H1 ;  /* 0x3000000aff257230 */ /* 0x000fe40000004100 */
[----:B------:R-:W-:-:S02]  /*5a70*/  HFMA2 R6, R5, R2.H0_H0, -72, -72 ;  /* 0xd480d48005067431 */ /* 0x000fc40000040002 */
[-C--:B------:R-:W-:Y:S02]  /*5a80*/  HFMA2 R10, R7, R2.reuse.H0_H0, -72, -72 ;  /* 0xd480d480070a7431 */ /* 0x080fe40000040002 */
[-C--:B------:R-:W-:Y:S02]  /*5a90*/  HFMA2 R5, R31, R2.reuse.H0_H0, -72, -72 ;  /* 0xd480d4801f057431 */ /* 0x080fe40000040002 */
[----:B------:R-:W-:Y:S02]  /*5aa0*/  HFMA2 R7, R35, R2.H0_H0, -72, -72 ;  /* 0xd480d48023077431 */ /* 0x000fe40000040002 */
[----:B------:R-:W-:Y:S01]  /*5ab0*/  FFMA.FTZ R38, R19, R37, R32 ;  /* 0x0000002513267223 */ /* 0x000fe20000010020 */
[----:B------:R-:W-:Y:S02]  /*5ac0*/  HADD2.F32 R3, -RZ, R11.H0_H0 ;  /* 0x2000000bff037230 */ /* 0x000fe40000004100 */
[----:B------:R-:W-:Y:S02]  /*5ad0*/  HADD2.F32 R19, -RZ, R10.H0_H0 ;  /* 0x2000000aff137230 */ /* 0x000fe40000004100 */
[----:B------:R-:W-:-:S02]  /*5ae0*/  HADD2.F32 R31, -RZ, R6.H0_H0 ;  /* 0x20000006ff1f7230 */ /* 0x000fc40000004100 */
[----:B------:R-:W-:Y:S02]  /*5af0*/  HADD2.F32 R34, -RZ, R5.H0_H0 ;  /* 0x20000005ff227230 */ /* 0x000fe40000004100 */
[----:B------:R-:W-:Y:S02]  /*5b00*/  HADD2.F32 R35, -RZ, R7.H0_H0 ;  /* 0x20000007ff237230 */ /* 0x000fe40000004100 */
[----:B------:R-:W-:Y:S01]  /*5b10*/  FFMA.FTZ R19, R3, R19, R4 ;  /* 0x0000001303137223 */ /* 0x000fe20000010004 */
[----:B------:R-:W-:Y:S01]  /*5b20*/  FFMA.FTZ R31, R31, R3, R30 ;  /* 0x000000031f1f7223 */ /* 0x000fe2000001001e */
[C---:B------:R-:W-:Y:S01]  /*5b30*/  FFMA.FTZ R34, R3.reuse, R34, R36 ;  /* 0x0000002203227223 */ /* 0x040fe20000010024 */
[----:B------:R-:W-:Y:S01]  /*5b40*/  FFMA.FTZ R4, R3, R35, R38 ;  /* 0x0000002303047223 */ /* 0x000fe20000010026 */
[----:B--2---:R-:W-:Y:S01]  /*5b50*/  LOP3.LUT R3, R12, 0xf000f, RZ, 0xc0, !PT ;  /* 0x000f000f0c037812 */ /* 0x004fe200078ec0ff */
[----:B------:R-:W-:Y:S02]  /*5b60*/  HADD2.F32 R11, -RZ, R11.H1_H1 ;  /* 0x3000000bff0b7230 */ /* 0x000fe40000004100 */
[----:B------:R-:W-:Y:S01]  /*5b70*/  HADD2.F32 R32, -RZ, R5.H1_H1 ;  /* 0x30000005ff207230 */ /* 0x000fe20000004100 */
[----:B------:R-:W-:Y:S01]  /*5b80*/  LOP3.LUT R5, R13, 0xf000f, RZ, 0xc0, !PT ;  /* 0x000f000f0d057812 */ /* 0x000fe200078ec0ff */
[----:B------:R-:W-:Y:S01]  /*5b90*/  HADD2.F32 R6, -RZ, R6.H1_H1 ;  /* 0x30000006ff067230 */ /* 0x000fe20000004100 */
[----:B------:R-:W-:Y:S01]  /*5ba0*/  LOP3.LUT R3, R3, 0x64006400, RZ, 0xfc, !PT ;  /* 0x6400640003037812 */ /* 0x000fe200078efcff */
[----:B------:R-:W-:-:S02]  /*5bb0*/  HADD2.F32 R36, -RZ, R10.H1_H1 ;  /* 0x3000000aff247230 */ /* 0x000fc40000004100 */
[----:B------:R-:W-:Y:S01]  /*5bc0*/  FFMA.FTZ R10, R11, R32, R34 ;  /* 0x000000200b0a7223 */ /* 0x000fe20000010022 */
[----:B------:R-:W-:Y:S01]  /*5bd0*/  LOP3.LUT R34, R5, 0x64006400, RZ, 0xfc, !PT ;  /* 0x6400640005227812 */ /* 0x000fe200078efcff */
[----:B------:R-:W-:Y:S01]  /*5be0*/  FFMA.FTZ R30, R6, R11, R31 ;  /* 0x0000000b061e7223 */ /* 0x000fe2000001001f */
[----:B------:R-:W-:Y:S01]  /*5bf0*/  LOP3.LUT R6, R14, 0xf000f, RZ, 0xc0, !PT ;  /* 0x000f000f0e067812 */ /* 0x000fe200078ec0ff */
[----:B------:R-:W-:Y:S01]  /*5c00*/  HADD2.F32 R7, -RZ, R7.H1_H1 ;  /* 0x30000007ff077230 */ /* 0x000fe20000004100 */
[----:B------:R-:W-:Y:S01]  /*5c10*/  LOP3.LUT R31, R15, 0xf000f, RZ, 0xc0, !PT ;  /* 0x000f000f0f1f7812 */ /* 0x000fe200078ec0ff */
[----:B------:R-:W-:Y:S02]  /*5c20*/  HADD2 R5, R3, -1032, -1032 ;  /* 0xe408e40803057430 */ /* 0x000fe40000000000 */
[----:B------:R-:W-:Y:S01]  /*5c30*/  FFMA.FTZ R19, R11, R36, R19 ;  /* 0x000000240b137223 */ /* 0x000fe20000010013 */
[----:B------:R-:W-:Y:S01]  /*5c40*/  LOP3.LUT R6, R6, 0x64006400, RZ, 0xfc, !PT ;  /* 0x6400640006067812 */ /* 0x000fe200078efcff */
[----:B------:R-:W-:Y:S01]  /*5c50*/  HADD2 R34, R34, -1032, -1032 ;  /* 0xe408e40822227430 */ /* 0x000fe20000000000 */
[----:B------:R-:W-:Y:S01]  /*5c60*/  LOP3.LUT R31, R31, 0x64006400, RZ, 0xfc, !PT ;  /* 0x640064001f1f7812 */ /* 0x000fe200078efcff */
[----:B------:R-:W-:Y:S01]  /*5c70*/  FFMA.FTZ R11, R11, R7, R4 ;  /* 0x000000070b0b7223 */ /* 0x000fe20000010004 */
[----:B------:R-:W-:-:S02]  /*5c80*/  HADD2.F32 R3, -RZ, R5.H0_H0 ;  /* 0x20000005ff037230 */ /* 0x000fc40000004100 */
[----:B0-----:R-:W-:Y:S02]  /*5c90*/  HADD2.F32 R4, -RZ, R8.H0_H0 ;  /* 0x20000008ff047230 */ /* 0x001fe40000004100 */
[----:B------:R-:W-:Y:S02]  /*5ca0*/  HADD2 R6, R6, -1032, -1032 ;  /* 0xe408e40806067430 */ /* 0x000fe40000000000 */
[----:B------:R-:W-:Y:S02]  /*5cb0*/  HADD2.F32 R35, -RZ, R34.H0_H0 ;  /* 0x20000022ff237230 */ /* 0x000fe40000004100 */
[----:B------:R-:W-:Y:S02]  /*5cc0*/  HADD2 R31, R31, -1032, -1032 ;  /* 0xe408e4081f1f7430 */ /* 0x000fe40000000000 */
[----:B------:R-:W-:Y:S02]  /*5cd0*/  HADD2.F32 R37, -RZ, R5.H1_H1 ;  /* 0x30000005ff257230 */ /* 0x000fe40000004100 */
[----:B------:R-:W-:Y:S01]  /*5ce0*/  FFMA.FTZ R32, R3, R4, RZ ;  /* 0x0000000403207223 */ /* 0x000fe200000100ff */
[----:B------:R-:W-:-:S02]  /*5cf0*/  HADD2.F32 R8, -RZ, R8.H1_H1 ;  /* 0x30000008ff087230 */ /* 0x000fc40000004100 */
[----:B------:R-:W-:Y:S01]  /*5d00*/  FFMA.FTZ R3, R4, R35, RZ ;  /* 0x0000002304037223 */ /* 0x000fe200000100ff */
[----:B------:R-:W-:Y:S02]  /*5d10*/  HADD2.F32 R36, -RZ, R34.H1_H1 ;  /* 0x30000022ff247230 */ /* 0x000fe40000004100 */
[--C-:B------:R-:W-:Y:S02]  /*5d20*/  HADD2.F32 R5, -RZ, R6.reuse.H0_H0 ;  /* 0x20000006ff057230 */ /* 0x100fe40000004100 */
[----:B------:R-:W-:Y:S01]  /*5d30*/  FFMA.FTZ R32, R37, R8, R32 ;  /* 0x0000000825207223 */ /* 0x000fe20000010020 */
[----:B------:R-:W-:Y:S01]  /*5d40*/  HADD2.F32 R7, -RZ, R31.H0_H0 ;  /* 0x2000001fff077230 */ /* 0x000fe20000004100 */
[----:B------:R-:W-:Y:S01]  /*5d50*/  LOP3.LUT R37, R13, 0xf000f0, RZ, 0xc0, !PT ;  /* 0x00f000f00d257812 */ /* 0x000fe200078ec0ff */
[----:B------:R-:W-:Y:S01]  /*5d60*/  FFMA.FTZ R3, R8, R36, R3 ;  /* 0x0000002408037223 */ /* 0x000fe20000010003 */
[----:B------:R-:W-:Y:S01]  /*5d70*/  FFMA.FTZ R35, R4, R5, RZ ;  /* 0x0000000504237223 */ /* 0x000fe200000100ff */
[----:B------:R-:W-:-:S02]  /*5d80*/  HADD2.F32 R6, -RZ, R6.H1_H1 ;  /* 0x30000006ff067230 */ /* 0x000fc40000004100 */
[----:B------:R-:W-:Y:S01]  /*5d90*/  FFMA.FTZ R7, R4, R7, RZ ;  /* 0x0000000704077223 */ /* 0x000fe200000100ff */
[----:B------:R-:W-:Y:S01]  /*5da0*/  HADD2.F32 R36, -RZ, R31.H1_H1 ;  /* 0x3000001fff247230 */ /* 0x000fe20000004100 */
[----:B------:R-:W0:Y:S01]  /*5db0*/  LDS.64 R4, [UR4+0x38] ;  /* 0x00003804ff047984 */ /* 0x000e220008000a00 */
[----:B------:R-:W-:Y:S02]  /*5dc0*/  LOP3.LUT R34, R12, 0xf000f0, RZ, 0xc0, !PT ;  /* 0x00f000f00c227812 */ /* 0x000fe400078ec0ff */
[----:B------:R-:W-:Y:S02]  /*5dd0*/  LOP3.LUT R37, R37, 0x64006400, RZ, 0xfc, !PT ;  /* 0x6400640025257812 */ /* 0x000fe400078efcff */
[----:B------:R-:W-:Y:S02]  /*5de0*/  LOP3.LUT R39, R14, 0xf000f0, RZ, 0xc0, !PT ;  /* 0x00f000f00e277812 */ /* 0x000fe400078ec0ff */
[----:B------:R-:W-:Y:S01]  /*5df0*/  LOP3.LUT R38, R15, 0xf000f0, RZ, 0xc0, !PT ;  /* 0x00f000f00f267812 */ /* 0x000fe200078ec0ff */
[----:B------:R-:W-:Y:S01]  /*5e00*/  FFMA.FTZ R35, R8, R6, R35 ;  /* 0x0000000608237223 */ /* 0x000fe20000010023 */
[----:B------:R-:W-:Y:S01]  /*5e10*/  LOP3.LUT R31, R34, 0x64006400, RZ, 0xfc, !PT ;  /* 0x64006400221f7812 */ /* 0x000fe200078efcff */
[----:B------:R-:W-:Y:S01]  /*5e20*/  FFMA.FTZ R7, R8, R36, R7 ;  /* 0x0000002408077223 */ /* 0x000fe20000010007 */
[----:B------:R-:W-:Y:S01]  /*5e30*/  LOP3.LUT R39, R39, 0x64006400, RZ, 0xfc, !PT ;  /* 0x6400640027277812 */ /* 0x000fe200078efcff */
[-C--:B------:R-:W-:Y:S01]  /*5e40*/  HFMA2 R8, R37, R2.reuse.H0_H0, -72, -72 ;  /* 0xd480d48025087431 */ /* 0x080fe20000040002 */
[----:B------:R-:W-:Y:S01]  /*5e50*/  LOP3.LUT R37, R38, 0x64006400, RZ, 0xfc, !PT ;  /* 0x6400640026257812 */ /* 0x000fe200078efcff */
[----:B------:R-:W-:-:S02]  /*5e60*/  HFMA2 R6, R31, R2.H0_H0, -72, -72 ;  /* 0xd480d4801f067431 */ /* 0x000fc40000040002 */
[----:B------:R-:W-:Y:S02]  /*5e70*/  HADD2.F32 R34, -RZ, R9.H0_H0 ;  /* 0x20000009ff227230 */ /* 0x000fe40000004100 */
[-C--:B------:R-:W-:Y:S02]  /*5e80*/  HFMA2 R31, R39, R2.reuse.H0_H0, -72, -72 ;  /* 0xd480d480271f7431 */ /* 0x080fe40000040002 */
[----:B------:R-:W-:Y:S02]  /*5e90*/  HADD2.F32 R40, -RZ, R8.H0_H0 ;  /* 0x20000008ff287230 */ /* 0x000fe40000004100 */
[----:B------:R-:W-:Y:S02]  /*5ea0*/  HFMA2 R36, R37, R2.H0_H0, -72, -72 ;  /* 0xd480d48025247431 */ /* 0x000fe40000040002 */
[----:B------:R-:W-:Y:S02]  /*5eb0*/  HADD2.F32 R38, -RZ, R31.H0_H0 ;  /* 0x2000001fff267230 */ /* 0x000fe40000004100 */
[----:B------:R-:W-:Y:S01]  /*5ec0*/  FFMA.FTZ R40, R34, R40, R3 ;  /* 0x0000002822287223 */ /* 0x000fe20000010003 */
[----:B------:R-:W-:-:S02]  /*5ed0*/  HADD2.F32 R3, -RZ, R36.H0_H0 ;  /* 0x20000024ff037230 */ /* 0x000fc40000004100 */
[----:B------:R-:W-:Y:S02]  /*5ee0*/  HADD2.F32 R9, -RZ, R9.H1_H1 ;  /* 0x30000009ff097230 */ /* 0x000fe40000004100 */
[----:B------:R-:W-:Y:S02]  /*5ef0*/  HADD2.F32 R8, -RZ, R8.H1_H1 ;  /* 0x30000008ff087230 */ /* 0x000fe40000004100 */
[C---:B------:R-:W-:Y:S01]  /*5f00*/  FFMA.FTZ R38, R34.reuse, R38, R35 ;  /* 0x0000002622267223 */ /* 0x040fe20000010023 */
[----:B------:R-:W-:Y:S02]  /*5f10*/  HADD2.F32 R31, -RZ, R31.H1_H1 ;  /* 0x3000001fff1f7230 */ /* 0x000fe40000004100 */
[----:B------:R-:W-:Y:S01]  /*5f20*/  FFMA.FTZ R3, R34, R3, R7 ;  /* 0x0000000322037223 */ /* 0x000fe20000010007 */
[----:B------:R-:W-:Y:S01]  /*5f30*/  HADD2.F32 R36, -RZ, R36.H1_H1 ;  /* 0x30000024ff247230 */ /* 0x000fe20000004100 */
[----:B------:R-:W-:Y:S01]  /*5f40*/  SHF.R.U32.HI R12, RZ, 0x8, R12 ;  /* 0x00000008ff0c7819 */ /* 0x000fe2000001160c */
[--C-:B------:R-:W-:Y:S01]  /*5f50*/  HADD2.F32 R39, -RZ, R6.reuse.H0_H0 ;  /* 0x20000006ff277230 */ /* 0x100fe20000004100 */
[----:B------:R-:W-:Y:S01]  /*5f60*/  SHF.R.U32.HI R13, RZ, 0x8, R13 ;  /* 0x00000008ff0d7819 */ /* 0x000fe2000001160d */
[C---:B------:R-:W-:Y:S01]  /*5f70*/  FFMA.FTZ R35, R9.reuse, R8, R40 ;  /* 0x0000000809237223 */ /* 0x040fe20000010028 */
[----:B------:R-:W-:Y:S01]  /*5f80*/  SHF.R.U32.HI R14, RZ, 0x8, R14 ;  /* 0x00000008ff0e7819 */ /* 0x000fe2000001160e */
[----:B------:R-:W-:Y:S01]  /*5f90*/  FFMA.FTZ R8, R9, R31, R38 ;  /* 0x0000001f09087223 */ /* 0x000fe20000010026 */
[----:B------:R-:W-:Y:S01]  /*5fa0*/  SHF.R.U32.HI R15, RZ, 0x8, R15 ;  /* 0x00000008ff0f7819 */ /* 0x000fe2000001160f */
[----:B------:R-:W-:-:S02]  /*5fb0*/  HADD2.F32 R37, -RZ, R6.H1_H1 ;  /* 0x30000006ff257230 */ /* 0x000fc40000004100 */
[----:B------:R-:W-:Y:S01]  /*5fc0*/  FFMA.FTZ R31, R9, R36, R3 ;  /* 0x00000024091f7223 */ /* 0x000fe20000010003 */
[----:B------:R-:W-:Y:S01]  /*5fd0*/  FFMA.FTZ R32, R39, R34, R32 ;  /* 0x0000002227207223 */ /* 0x000fe20000010020 */
[----:B------:R-:W-:Y:S02]  /*5fe0*/  LOP3.LUT R3, R12, 0xf000f, RZ, 0xc0, !PT ;  /* 0x000f000f0c037812 */ /* 0x000fe400078ec0ff */
[----:B------:R-:W-:Y:S02]  /*5ff0*/  LOP3.LUT R6, R13, 0xf000f, RZ, 0xc0, !PT ;  /* 0x000f000f0d067812 */ /* 0x000fe400078ec0ff */
[----:B------:R-:W-:Y:S02]  /*6000*/  LOP3.LUT R7, R14, 0xf000f, RZ, 0xc0, !PT ;  /* 0x000f000f0e077812 */ /* 0x000fe400078ec0ff */
[----:B------:R-:W-:Y:S01]  /*6010*/  LOP3.LUT R34, R15, 0xf000f, RZ, 0xc0, !PT ;  /* 0x000f000f0f227812 */ /* 0x000fe200078ec0ff */
        /* <DEDUP_REMOVED lines=15> */
[----:B------:R-:W-:Y:S01]  /*6110*/  LOP3.LUT R12, R12, 0xf000f0, RZ, 0xc0, !PT ;  /* 0x00f000f00c0c7812 */ /* 0x000fe200078ec0ff */
[C---:B------:R-:W-:Y:S01]  /*6120*/  FFMA.FTZ R37, R32.reuse, R40, R35 ;  /* 0x0000002820257223 */ /* 0x040fe20000010023 */
[----:B------:R-:W-:Y:S01]  /*6130*/  LOP3.LUT R13, R13, 0xf000f0, RZ, 0xc0, !PT ;  /* 0x00f000f00d0d7812 */ /* 0x000fe200078ec0ff */
[C---:B------:R-:W-:Y:S01]  /*6140*/  FFMA.FTZ R35, R32.reuse, R39, R8 ;  /* 0x0000002720237223 */ /* 0x040fe20000010008 */
[----:B------:R-:W-:Y:S01]  /*6150*/  FFMA.FTZ R31, R32, R36, R31 ;  /* 0x00000024201f7223 */ /* 0x000fe2000001001f */
[----:B------:R-:W-:Y:S01]  /*6160*/  LOP3.LUT R14, R14, 0xf000f0, RZ, 0xc0, !PT ;  /* 0x00f000f00e0e7812 */ /* 0x000fe200078ec0ff */
[----:B------:R-:W-:-:S02]  /*6170*/  HADD2.F32 R4, -RZ, R4.H1_H1 ;  /* 0x30000004ff047230 */ /* 0x000fc40000004100 */
[----:B------:R-:W-:Y:S02]  /*6180*/  HADD2.F32 R8, -RZ, R9.H1_H1 ;  /* 0x30000009ff087230 */ /* 0x000fe40000004100 */
[----:B------:R-:W-:Y:S01]  /*6190*/  HADD2.F32 R32, -RZ, R7.H1_H1 ;  /* 0x30000007ff207230 */ /* 0x000fe20000004100 */
[----:B------:R-:W-:Y:S02]  /*61a0*/  LOP3.LUT R7, R12, 0x64006400, RZ, 0xfc, !PT ;  /* 0x640064000c077812 */ /* 0x000fe400078efcff */
[----:B------:R-:W-:Y:S02]  /*61b0*/  LOP3.LUT R13, R13, 0x64006400, RZ, 0xfc, !PT ;  /* 0x640064000d0d7812 */ /* 0x000fe400078efcff */
[----:B------:R-:W-:Y:S02]  /*61c0*/  LOP3.LUT R12, R15, 0xf000f0, RZ, 0xc0, !PT ;  /* 0x00f000f00f0c7812 */ /* 0x000fe400078ec0ff */
[----:B------:R-:W-:Y:S01]  /*61d0*/  LOP3.LUT R15, R14, 0x64006400, RZ, 0xfc, !PT ;  /* 0x640064000e0f7812 */ /* 0x000fe200078efcff */
[C---:B------:R-:W-:Y:S01]  /*61e0*/  FFMA.FTZ R37, R4.reuse, R8, R37 ;  /* 0x0000000804257223 */ /* 0x040fe20000010025 */
[----:B------:R-:W-:Y:S01]  /*61f0*/  FFMA.FTZ R35, R4, R32, R35 ;  /* 0x0000002004237223 */ /* 0x000fe20000010023 */
[----:B------:R-:W-:-:S02]  /*6200*/  HFMA2 R8, R7, R2.H0_H0, -72, -72 ;  /* 0xd480d48007087431 */ /* 0x000fc40000040002 */
[----:B------:R-:W-:Y:S02]  /*6210*/  HADD2.F32 R34, -RZ, R34.H1_H1 ;  /* 0x30000022ff227230 */ /* 0x000fe40000004100 */
[-C--:B------:R-:W-:Y:S02]  /*6220*/  HFMA2 R7, R13, R2.reuse.H0_H0, -72, -72 ;  /* 0xd480d4800d077431 */ /* 0x080fe40000040002 */
[----:B------:R-:W-:Y:S01]  /*6230*/  HADD2.F32 R32, -RZ, R3.H1_H1 ;  /* 0x30000003ff207230 */ /* 0x000fe20000004100 */
[----:B------:R-:W-:Y:S01]  /*6240*/  LOP3.LUT R13, R12, 0x64006400, RZ, 0xfc, !PT ;  /* 0x640064000c0d7812 */ /* 0x000fe200078efcff */
[-C--:B------:R-:W-:Y:S02]  /*6250*/  HFMA2 R3, R15, R2.reuse.H0_H0, -72, -72 ;  /* 0xd480d4800f037431 */ /* 0x080fe40000040002 */
[----:B------:R-:W-:Y:S01]  /*6260*/  FFMA.FTZ R9, R34, R4, R41 ;  /* 0x0000000422097223 */ /* 0x000fe20000010029 */
[----:B------:R-:W-:Y:S02]  /*6270*/  HADD2.F32 R6, -RZ, R5.H0_H0 ;  /* 0x20000005ff067230 */ /* 0x000fe40000004100 */
[----:B------:R-:W-:Y:S01]  /*6280*/  FFMA.FTZ R31, R4, R32, R31 ;  /* 0x00000020041f7223 */ /* 0x000fe2000001001f */
[----:B------:R-:W-:-:S02]  /*6290*/  HFMA2 R2, R13, R2.H0_H0, -72, -72 ;  /* 0xd480d4800d027431 */ /* 0x000fc40000040002 */
[----:B------:R-:W-:Y:S02]  /*62a0*/  HADD2.F32 R4, -RZ, R3.H0_H0 ;  /* 0x20000003ff047230 */ /* 0x000fe40000004100 */
[----:B------:R-:W-:Y:S02]  /*62b0*/  HADD2.F32 R12, -RZ, R8.H0_H0 ;  /* 0x20000008ff0c7230 */ /* 0x000fe40000004100 */
[----:B------:R-:W-:Y:S02]  /*62c0*/  HADD2.F32 R14, -RZ, R7.H0_H0 ;  /* 0x20000007ff0e7230 */ /* 0x000fe40000004100 */
[----:B------:R-:W-:Y:S01]  /*62d0*/  FFMA.FTZ R35, R6, R4, R35 ;  /* 0x0000000406237223 */ /* 0x000fe20000010023 */
[----:B------:R-:W-:Y:S02]  /*62e0*/  HADD2.F32 R32, -RZ, R2.H0_H0 ;  /* 0x20000002ff207230 */ /* 0x000fe40000004100 */
[----:B------:R-:W-:Y:S01]  /*62f0*/  FFMA.FTZ R9, R12, R6, R9 ;  /* 0x000000060c097223 */ /* 0x000fe20000010009 */
[----:B------:R-:W-:-:S02]  /*6300*/  HADD2.F32 R5, -RZ, R5.H1_H1 ;  /* 0x30000005ff057230 */ /* 0x000fc40000004100 */
[C---:B------:R-:W-:Y:S01]  /*6310*/  FFMA.FTZ R14, R6.reuse, R14, R37 ;  /* 0x0000000e060e7223 */ /* 0x040fe20000010025 */
        /* <DEDUP_REMOVED lines=33> */
.L_x_4800:
        /* <DEDUP_REMOVED lines=8> */
.L_x_4799:
[----:B------:R-:W-:Y:S01]  /*65b0*/  ISETP.GE.AND P0, PT, R21, R0, PT ;  /* 0x000000001500720c */ /* 0x000fe20003f06270 */
[----:B------:R-:W-:-:S03]  /*65c0*/  ULDC UR5, c[0x0][0x268] ;  /* 0x00009a0000057ab9 */ /* 0x000fc60000000800 */
[----:B------:R-:W-:Y:S01]  /*65d0*/  ISETP.GE.OR P0, PT, R21, UR5, P0 ;  /* 0x0000000515007c0c */ /* 0x000fe20008706670 */
[----:B------:R-:W-:-:S12]  /*65e0*/  ULDC UR5, c[0x0][0x268] ;  /* 0x00009a0000057ab9 */ /* 0x000fd80000000800 */
[----:B------:R-:W-:Y:S05]  /*65f0*/  @P0 BRA `(.L_x_4802) ;  /* 0x0000001400280947 */ /* 0x000fea0003800000 */
.L_x_4804:
[----:B------:R-:W-:Y:S01]  /*6600*/  ISETP.NE.AND P0, PT, R21, R25, PT ;  /* 0x000000191500720c */ /* 0x000fe20003f05270 */
[----:B------:R-:W0:-:S12]  /*6610*/  LDC R2, c[0x0][0x23c] ;  /* 0x00008f00ff027b82 */ /* 0x000e180000000800 */
[----:B-----5:R-:W2:Y:S01]  /*6620*/  @!P0 LDC.64 R10, c[0x0][0x248] ;  /* 0x00009200ff0a8b82 */ /* 0x020ea20000000a00 */
[----:B------:R-:W-:Y:S02]  /*6630*/  @!P0 IADD3 R24, R24, 0x1, RZ ;  /* 0x0000000118188810 */ /* 0x000fe40007ffe0ff */
[----:B------:R-:W-:Y:S02]  /*6640*/  @!P0 LEA R5, R21, 0x1, 0x1 ;  /* 0x0000000115058811 */ /* 0x000fe400078e08ff */
[----:B------:R-:W-:-:S06]  /*6650*/  @!P0 LEA R8, R24, R1, 0x3 ;  /* 0x0000000118088211 */ /* 0x000fcc00078e18ff */
[----:B------:R-:W3:Y:S01]  /*6660*/  @!P0 LDL.64 R8, [R8] ;  /* 0x0000000008088983 */ /* 0x000ee20000100a00 */
[----:B0-----:R-:W-:-:S03]  /*6670*/  IMAD.WIDE R12, R2, 0x4, R16 ;  /* 0x00000004020c7825 */ /* 0x001fc600078e0210 */
[----:B------:R-:W5:Y:S01]  /*6680*/  LDG.E.128.CONSTANT R16, desc[UR6][R16.64] ;  /* 0x0000000610107981 */ /* 0x000f62000c1e9d00 */
[----:B--2---:R-:W-:-:S03]  /*6690*/  @!P0 IMAD.WIDE R10, R5, 0x2, R10 ;  /* 0x00000002050a8825 */ /* 0x004fc600078e020a */
[----:B------:R0:W5:Y:S04]  /*66a0*/  LDG.E.128.CONSTANT R4, desc[UR6][R12.64] ;  /* 0x000000060c047981 */ /* 0x000168000c1e9d00 */
[----:B------:R-:W2:Y:S01]  /*66b0*/  @!P0 LDG.E.U16.CONSTANT R10, desc[UR6][R10.64] ;  /* 0x000000060a0a8981 */ /* 0x000ea2000c1e9500 */
        /* <DEDUP_REMOVED lines=11> */
[----:B-----5:R-:W-:Y:S02]  /*6770*/  SHF.R.U32.HI R12, RZ, 0xf, R17 ;  /* 0x0000000fff0c7819 */ /* 0x020fe40000011611 */
[----:B------:R-:W0:Y:S01]  /*6780*/  LDS.128 R20, [UR4] ;  /* 0x00000004ff147984 */ /* 0x000e220008000c00 */
[----:B------:R-:W-:Y:S02]  /*6790*/  MOV R32, 0x3000 ;  /* 0x0000300000207802 */ /* 0x000fe40000000f00 */
[----:B------:R-:W-:Y:S02]  /*67a0*/  SHF.R.U32.HI R33, RZ, 0xe, R5 ;  /* 0x0000000eff217819 */ /* 0x000fe40000011605 */
[----:B------:R-:W-:Y:S02]  /*67b0*/  LOP3.LUT R12, R12, 0x10001, RZ, 0xc0, !PT ;  /* 0x000100010c0c7812 */ /* 0x000fe400078ec0ff */
[----:B------:R-:W-:-:S02]  /*67c0*/  PRMT R32, R13, 0x5410, R32 ;  /* 0x000054100d207816 */ /* 0x000fc40000000020 */
[C---:B------:R-:W-:Y:S02]  /*67d0*/  LOP3.LUT R13, R17.reuse, 0x70007, RZ, 0xc0, !PT ;  /* 0x00070007110d7812 */ /* 0x040fe400078ec0ff */
        /* <DEDUP_REMOVED lines=10> */
[----:B------:R-:W-:Y:S01]  /*6880*/  HFMA2 R34, R15, R32.H1_H1, -132, -132 ;  /* 0xd820d8200f227431 */ /* 0x000fe20000060020 */
[----:B------:R-:W-:Y:S01]  /*6890*/  LOP3.LUT R35, R35, 0x64006400, RZ, 0xfc, !PT ;  /* 0x6400640023237812 */ /* 0x000fe200078efcff */
[----:B------:R-:W-:Y:S01]  /*68a0*/  HADD2 R15, R12, -1028, -1028 ;  /* 0xe404e4040c0f7430 */ /* 0x000fe20000000000 */
[----:B------:R-:W-:Y:S01]  /*68b0*/  SHF.R.U32.HI R17, RZ, 0x6, R17 ;  /* 0x00000006ff117819 */ /* 0x000fe20000011611 */
[----:B------:R-:W-:Y:S01]  /*68c0*/  HADD2 R37, R14, -1028, -1028 ;  /* 0xe404e4040e257430 */ /* 0x000fe20000000000 */
[----:B------:R-:W-:Y:S01]  /*68d0*/  LOP3.LUT R38, R19, 0x380038, RZ, 0xc0, !PT ;  /* 0x0038003813267812 */ /* 0x000fe200078ec0ff */
[----:B------:R-:W-:Y:S01]  /*68e0*/  HADD2 R35, R35, -1028, -1028 ;  /* 0xe404e40423237430 */ /* 0x000fe20000000000 */
[-C--:B0-----:R-:W-:Y:S01]  /*68f0*/  HFMA2.MMA R13, R13, R20.reuse, RZ ;  /* 0x000000140d0d7235 */ /* 0x081fe200000000ff */
[-C--:B------:R-:W-:Y:S01]  /*6900*/  HFMA2 R14, R15, R20.reuse, RZ.H0_H0 ;  /* 0x000000140f0e7231 */ /* 0x080fe200000400ff */
[----:B------:R-:W-:Y:S01]  /*6910*/  LOP3.LUT R15, R16, 0x380038, RZ, 0xc0, !PT ;  /* 0x00380038100f7812 */ /* 0x000fe200078ec0ff */
[----:B------:R-:W-:Y:S01]  /*6920*/  HFMA2.MMA R12, R37, R20, RZ ;  /* 0x00000014250c7235 */ /* 0x000fe200000000ff */
[----:B------:R-:W-:Y:S01]  /*6930*/  HFMA2 R37, R35, R20, RZ.H0_H0 ;  /* 0x0000001423257231 */ /* 0x000fe200000400ff */
[----:B------:R-:W-:-:S02]  /*6940*/  LOP3.LUT R35, R18, 0x380038, RZ, 0xc0, !PT ;  /* 0x0038003812237812 */ /* 0x000fc400078ec0ff */
[----:B------:R-:W-:Y:S01]  /*6950*/  LOP3.LUT R39, R15, 0x64006400, RZ, 0xfc, !PT ;  /* 0x640064000f277812 */ /* 0x000fe200078efcff */
[-C--:B------:R-:W-:Y:S01]  /*6960*/  HFMA2.MMA R13, R34, R21.reuse, R13 ;  /* 0x00000015220d7235 */ /* 0x080fe2000000000d */
[----:B------:R-:W-:Y:S02]  /*6970*/  SHF.R.U32.HI R34, RZ, 0x6, R16 ;  /* 0x00000006ff227819 */ /* 0x000fe40000011610 */
[----:B------:R-:W-:Y:S01]  /*6980*/  LOP3.LUT R20, R17, 0x70007, RZ, 0xc0, !PT ;  /* 0x0007000711147812 */ /* 0x000fe200078ec0ff */
[-C--:B------:R-:W-:Y:S01]  /*6990*/  HFMA2 R39, R39, R32.reuse.H1_H1, -132, -132 ;  /* 0xd820d82027277431 */ /* 0x080fe20000060020 */
[----:B------:R-:W-:Y:S02]  /*69a0*/  LOP3.LUT R35, R35, 0x64006400, RZ, 0xfc, !PT ;  /* 0x6400640023237812 */ /* 0x000fe400078efcff */
[----:B------:R-:W-:Y:S02]  /*69b0*/  LOP3.LUT R36, R34, 0x70007, RZ, 0xc0, !PT ;  /* 0x0007000722247812 */ /* 0x000fe400078ec0ff */
[----:B------:R-:W-:Y:S01]  /*69c0*/  LOP3.LUT R20, R20, 0x64006400, RZ, 0xfc, !PT ;  /* 0x6400640014147812 */ /* 0x000fe200078efcff */
[----:B------:R-:W-:Y:S01]  /*69d0*/  HFMA2 R35, R35, R32.H1_H1, -132, -132 ;  /* 0xd820d82023237431 */ /* 0x000fe20000060020 */
[----:B------:R-:W-:Y:S01]  /*69e0*/  LOP3.LUT R15, R38, 0x64006400, RZ, 0xfc, !PT ;  /* 0x64006400260f7812 */ /* 0x000fe200078efcff */
[----:B------:R-:W-:Y:S01]  /*69f0*/  HFMA2.MMA R14, R39, R21, R14 ;  /* 0x00000015270e7235 */ /* 0x000fe2000000000e */
[----:B------:R-:W-:Y:S01]  /*6a00*/  LOP3.LUT R36, R36, 0x64006400, RZ, 0xfc, !PT ;  /* 0x6400640024247812 */ /* 0x000fe200078efcff */
[----:B------:R-:W-:-:S02]  /*6a10*/  HADD2 R38, R20, -1028, -1028 ;  /* 0xe404e40414267430 */ /* 0x000fc40000000000 */
[----:B------:R-:W-:Y:S01]  /*6a20*/  HFMA2 R40, R15, R32.H1_H1, -132, -132 ;  /* 0xd820d8200f287431 */ /* 0x000fe20000060020 */
[----:B------:R-:W-:Y:S01]  /*6a30*/  HFMA2.MMA R20, R35, R21, R12 ;  /* 0x0000001523147235 */ /* 0x000fe2000000000c */
[----:B------:R-:W-:Y:S01]  /*6a40*/  HADD2 R15, R36, -1028, -1028 ;  /* 0xe404e404240f7430 */ /* 0x000fe20000000000 */
[----:B------:R-:W-:Y:S01]  /*6a50*/  SHF.R.U32.HI R35, RZ, 0x6, R18 ;  /* 0x00000006ff237819 */ /* 0x000fe20000011612 */
[----:B------:R-:W-:Y:S01]  /*6a60*/  HFMA2.MMA R13, R38, R22, R13 ;  /* 0x00000016260d7235 */ /* 0x000fe2000000000d */
[----:B------:R-:W-:Y:S01]  /*6a70*/  SHF.R.U32.HI R38, RZ, 0xf, R16 ;  /* 0x0000000fff267819 */ /* 0x000fe20000011610 */
[----:B------:R-:W-:Y:S01]  /*6a80*/  HFMA2 R12, R15, R22, R14 ;  /* 0x000000160f0c7231 */ /* 0x000fe2000000000e */
[----:B------:R-:W-:Y:S01]  /*6a90*/  LOP3.LUT R16, R35, 0x70007, RZ, 0xc0, !PT ;  /* 0x0007000723107812 */ /* 0x000fe200078ec0ff */
[----:B------:R-:W-:Y:S01]  /*6aa0*/  HFMA2 R37, R40, R21, R37 ;  /* 0x0000001528257231 */ /* 0x000fe20000000025 */
[----:B------:R-:W-:Y:S02]  /*6ab0*/  LOP3.LUT R15, R17, 0x380038, RZ, 0xc0, !PT ;  /* 0x00380038110f7812 */ /* 0x000fe400078ec0ff */
[----:B------:R-:W-:-:S02]  /*6ac0*/  SHF.R.U32.HI R36, RZ, 0x6, R19 ;  /* 0x00000006ff247819 */ /* 0x000fc40000011613 */
[----:B------:R-:W-:Y:S02]  /*6ad0*/  LOP3.LUT R16, R16, 0x64006400, RZ, 0xfc, !PT ;  /* 0x6400640010107812 */ /* 0x000fe400078efcff */
[----:B------:R-:W-:Y:S02]  /*6ae0*/  LOP3.LUT R15, R15, 0x64006400, RZ, 0xfc, !PT ;  /* 0x640064000f0f7812 */ /* 0x000fe400078efcff */
[----:B------:R-:W-:Y:S01]  /*6af0*/  LOP3.LUT R14, R36, 0x70007, RZ, 0xc0, !PT ;  /* 0x00070007240e7812 */ /* 0x000fe200078ec0ff */
[----:B------:R-:W-:Y:S01]  /*6b00*/  HADD2 R39, R16, -1028, -1028 ;  /* 0xe404e40410277430 */ /* 0x000fe20000000000 */
[----:B------:R-:W-:Y:S01]  /*6b10*/  LOP3.LUT R40, R34, 0x380038, RZ, 0xc0, !PT ;  /* 0x0038003822287812 */ /* 0x000fe200078ec0ff */
[-C--:B------:R-:W-:Y:S01]  /*6b20*/  HFMA2 R16, R15, R32.reuse.H1_H1, -132, -132 ;  /* 0xd820d8200f107431 */ /* 0x080fe20000060020 */
[----:B------:R-:W-:Y:S02]  /*6b30*/  LOP3.LUT R14, R14, 0x64006400, RZ, 0xfc, !PT ;  /* 0x640064000e0e7812 */ /* 0x000fe400078efcff */
[----:B------:R-:W-:Y:S01]  /*6b40*/  LOP3.LUT R41, R40, 0x64006400, RZ, 0xfc, !PT ;  /* 0x6400640028297812 */ /* 0x000fe200078efcff */
[----:B------:R-:W-:Y:S01]  /*6b50*/  HFMA2.MMA R20, R39, R22, R20 ;  /* 0x0000001627147235 */ /* 0x000fe20000000014 */
[----:B------:R-:W-:Y:S01]  /*6b60*/  LOP3.LUT R39, R35, 0x380038, RZ, 0xc0, !PT ;  /* 0x0038003823277812 */ /* 0x000fe200078ec0ff */
[----:B------:R-:W-:Y:S01]  /*6b70*/  HADD2 R14, R14, -1028, -1028 ;  /* 0xe404e4040e0e7430 */ /* 0x000fe20000000000 */
[----:B------:R-:W-:Y:S01]  /*6b80*/  HFMA2.MMA R16, R16, R23, R13 ;  /* 0x0000001710107235 */ /* 0x000fe2000000000d */
[----:B------:R-:W-:Y:S01]  /*6b90*/  HFMA2 R41, R41, R32.H1_H1, -132, -132 ;  /* 0xd820d82029297431 */ /* 0x000fe20000060020 */
[----:B------:R-:W-:-:S02]  /*6ba0*/  SHF.R.U32.HI R13, RZ, 0xf, R18 ;  /* 0x0000000fff0d7819 */ /* 0x000fc40000011612 */
[----:B------:R-:W-:Y:S01]  /*6bb0*/  LOP3.LUT R39, R39, 0x64006400, RZ, 0xfc, !PT ;  /* 0x6400640027277812 */ /* 0x000fe200078efcff */
[----:B------:R-:W-:Y:S01]  /*6bc0*/  HFMA2 R18, R41, R23, R12 ;  /* 0x0000001729127231 */ /* 0x000fe2000000000c */
[----:B------:R-:W-:Y:S01]  /*6bd0*/  HFMA2.MMA R37, R14, R22, R37 ;  /* 0x000000160e257235 */ /* 0x000fe20000000025 */
[----:B------:R-:W-:Y:S02]  /*6be0*/  LOP3.LUT R41, R13, 0x10001, RZ, 0xc0, !PT ;  /* 0x000100010d297812 */ /* 0x000fe400078ec0ff */
[----:B------:R-:W0:Y:S01]  /*6bf0*/  LDS.128 R12, [UR4+0x10] ;  /* 0x00001004ff0c7984 */ /* 0x000e220008000c00 */
[----:B------:R-:W-:Y:S01]  /*6c00*/  SHF.R.U32.HI R21, RZ, 0xe, R4 ;  /* 0x0000000eff157819 */ /* 0x000fe20000011604 */
[----:B------:R-:W-:Y:S01]  /*6c10*/  HFMA2 R39, R39, R32.H1_H1, -132, -132 ;  /* 0xd820d82027277431 */ /* 0x000fe20000060020 */
[----:B------:R-:W-:Y:S02]  /*6c20*/  LOP3.LUT R38, R38, 0x10001, RZ, 0xc0, !PT ;  /* 0x0001000126267812 */ /* 0x000fe400078ec0ff */
[----:B------:R-:W-:-:S02]  /*6c30*/  SHF.R.U32.HI R22, RZ, 0xe, R6 ;  /* 0x0000000eff167819 */ /* 0x000fc40000011606 */
[----:B------:R-:W-:Y:S02]  /*6c40*/  LOP3.LUT R21, R38, 0x20002, R21, 0xf8, !PT ;  /* 0x0002000226157812 */ /* 0x000fe400078ef815 */
[----:B------:R-:W-:Y:S01]  /*6c50*/  SHF.R.U32.HI R38, RZ, 0xf, R19 ;  /* 0x0000000fff267819 */ /* 0x000fe20000011613 */
[----:B------:R-:W-:Y:S01]  /*6c60*/  HFMA2.MMA R19, R39, R23, R20 ;  /* 0x0000001727137235 */ /* 0x000fe20000000014 */
[----:B------:R-:W-:Y:S02]  /*6c70*/  LOP3.LUT R39, R36, 0x380038, RZ, 0xc0, !PT ;  /* 0x0038003824277812 */ /* 0x000fe400078ec0ff */
[----:B------:R-:W-:Y:S02]  /*6c80*/  LOP3.LUT R22, R41, 0x20002, R22, 0xf8, !PT ;  /* 0x0002000229167812 */ /* 0x000fe400078ef816 */
[----:B------:R-:W-:Y:S02]  /*6c90*/  LOP3.LUT R39, R39, 0x64006400, RZ, 0xfc, !PT ;  /* 0x6400640027277812 */ /* 0x000fe400078efcff */
[----:B------:R-:W-:-:S02]  /*6ca0*/  SHF.R.U32.HI R41, RZ, 0xe, R7 ;  /* 0x0000000eff297819 */ /* 0x000fc40000011607 */
[----:B------:R-:W-:Y:S02]  /*6cb0*/  LOP3.LUT R38, R38, 0x10001, RZ, 0xc0, !PT ;  /* 0x0001000126267812 */ /* 0x000fe400078ec0ff */
[----:B------:R-:W-:Y:S02]  /*6cc0*/  LOP3.LUT R34, R34, 0x1c001c0, RZ, 0xc0, !PT ;  /* 0x01c001c022227812 */ /* 0x000fe400078ec0ff */
[----:B------:R-:W-:Y:S02]  /*6cd0*/  LOP3.LUT R38, R38, 0x20002, R41, 0xf8, !PT ;  /* 0x0002000226267812 */ /* 0x000fe400078ef829 */
[----:B------:R-:W-:Y:S02]  /*6ce0*/  LOP3.LUT R17, R17, 0x1c001c0, RZ, 0xc0, !PT ;  /* 0x01c001c011117812 */ /* 0x000fe400078ec0ff */
[----:B------:R-:W-:Y:S02]  /*6cf0*/  LOP3.LUT R36, R36, 0x1c001c0, RZ, 0xc0, !PT ;  /* 0x01c001c024247812 */ /* 0x000fe400078ec0ff */
[----:B--2---:R-:W-:-:S02]  /*6d00*/  SHF.R.U32.HI R40, RZ, 0xd, R8 ;  /* 0x0000000dff287819 */ /* 0x004fc40000011608 */
[----:B------:R-:W-:Y:S02]  /*6d10*/  SHF.R.U32.HI R20, RZ, 0xd, R9 ;  /* 0x0000000dff147819 */ /* 0x000fe40000011609 */
[----:B------:R-:W-:Y:S01]  /*6d20*/  LOP3.LUT R21, R21, 0x40004, R40, 0xf8, !PT ;  /* 0x0004000415157812 */ /* 0x000fe200078ef828 */
[----:B------:R-:W-:Y:S01]  /*6d30*/  HFMA2 R40, R39, R32.H1_H1, -132, -132 ;  /* 0xd820d82027287431 */ /* 0x000fe20000060020 */
[----:B------:R-:W-:Y:S02]  /*6d40*/  LOP3.LUT R20, R33, 0x40004, R20, 0xf8, !PT ;  /* 0x0004000421147812 */ /* 0x000fe400078ef814 */
[----:B------:R-:W-:Y:S02]  /*6d50*/  SHF.R.U32.HI R33, RZ, 0xd, R10 ;  /* 0x0000000dff217819 */ /* 0x000fe4000001160a */
[----:B------:R-:W-:Y:S01]  /*6d60*/  SHF.R.U32.HI R39, RZ, 0xd, R11 ;  /* 0x0000000dff277819 */ /* 0x000fe2000001160b */
[----:B------:R-:W-:Y:S01]  /*6d70*/  HFMA2.MMA R37, R40, R23, R37 ;  /* 0x0000001728257235 */ /* 0x000fe20000000025 */
[----:B------:R-:W-:-:S02]  /*6d80*/  LOP3.LUT R23, R34, 0x64006400, RZ, 0xfc, !PT ;  /* 0x6400640022177812 */ /* 0x000fc400078efcff */
[----:B------:R-:W-:Y:S02]  /*6d90*/  LOP3.LUT R22, R22, 0x40004, R33, 0xf8, !PT ;  /* 0x0004000416167812 */ /* 0x000fe400078ef821 */
[----:B------:R-:W-:Y:S01]  /*6da0*/  LOP3.LUT R33, R38, 0x40004, R39, 0xf8, !PT ;  /* 0x0004000426217812 */ /* 0x000fe200078ef827 */
[-C--:B------:R-:W-:Y:S01]  /*6db0*/  HFMA2 R41, R23, R32.reuse.H0_H0, -20, -20 ;  /* 0xcd00cd0017297431 */ /* 0x080fe20000040020 */
[----:B------:R-:W-:Y:S02]  /*6dc0*/  LOP3.LUT R38, R35, 0x1c001c0, RZ, 0xc0, !PT ;  /* 0x01c001c023267812 */ /* 0x000fe400078ec0ff */
[----:B------:R-:W-:Y:S02]  /*6dd0*/  LOP3.LUT R35, R17, 0x64006400, RZ, 0xfc, !PT ;  /* 0x6400640011237812 */ /* 0x000fe400078efcff */
[----:B------:R-:W-:Y:S01]  /*6de0*/  LOP3.LUT R17, R36, 0x64006400, RZ, 0xfc, !PT ;  /* 0x6400640024117812 */ /* 0x000fe200078efcff */
[----:B0-----:R-:W-:Y:S01]  /*6df0*/  HFMA2.MMA R18, R41, R12, R18 ;  /* 0x0000000c29127235 */ /* 0x001fe20000000012 */
[----:B------:R-:W-:Y:S01]  /*6e00*/  LOP3.LUT R34, R4, 0x70007, RZ, 0xc0, !PT ;  /* 0x0007000704227812 */ /* 0x000fe200078ec0ff */
[-C--:B------:R-:W-:Y:S01]  /*6e10*/  HFMA2 R35, R35, R32.reuse.H0_H0, -20, -20 ;  /* 0xcd00cd0023237431 */ /* 0x080fe20000040020 */
[----:B------:R-:W-:Y:S01]  /*6e20*/  LOP3.LUT R39, R38, 0x64006400, RZ, 0xfc, !PT ;  /* 0x6400640026277812 */ /* 0x000fe200078efcff */
[----:B------:R-:W-:Y:S01]  /*6e30*/  HFMA2 R36, R17, R32.H0_H0, -20, -20 ;  /* 0xcd00cd0011247431 */ /* 0x000fe20000040020 */
[----:B------:R-:W-:-:S02]  /*6e40*/  LOP3.LUT R23, R34, 0x64006400, RZ, 0xfc, !PT ;  /* 0x6400640022177812 */ /* 0x000fc400078efcff */
[----:B------:R-:W-:Y:S01]  /*6e50*/  LOP3.LUT R17, R6, 0x70007, RZ, 0xc0, !PT ;  /* 0x0007000706117812 */ /* 0x000fe200078ec0ff */
[----:B------:R-:W-:Y:S01]  /*6e60*/  HFMA2 R34, R39, R32.H0_H0, -20, -20 ;  /* 0xcd00cd0027227431 */ /* 0x000fe20000040020 */
[-C--:B------:R-:W-:Y:S01]  /*6e70*/  HFMA2.MMA R16, R35, R12.reuse, R16 ;  /* 0x0000000c23107235 */ /* 0x080fe20000000010 */
[----:B------:R-:W-:Y:S01]  /*6e80*/  HADD2 R23, R23, -1028, -1028 ;  /* 0xe404e40417177430 */ /* 0x000fe20000000000 */
[----:B------:R-:W-:Y:S01]  /*6e90*/  HFMA2.MMA R37, R36, R12, R37 ;  /* 0x0000000c24257235 */ /* 0x000fe20000000025 */
[----:B------:R-:W-:Y:S01]  /*6ea0*/  HFMA2 R19, R34, R12, R19 ;  /* 0x0000000c22137231 */ /* 0x000fe20000000013 */
[----:B------:R-:W-:Y:S01]  /*6eb0*/  LOP3.LUT R12, R5, 0x70007, RZ, 0xc0, !PT ;  /* 0x00070007050c7812 */ /* 0x000fe200078ec0ff */
[----:B------:R-:W-:Y:S01]  /*6ec0*/  HFMA2 R34, R23, R13, R18 ;  /* 0x0000000d17227231 */ /* 0x000fe20000000012 */
        /* <DEDUP_REMOVED lines=11> */
[----:B------:R-:W-:Y:S01]  /*6f80*/  HFMA2 R23, R18, R13, R19 ;  /* 0x0000000d12177231 */ /* 0x000fe20000000013 */
[----:B------:R-:W-:Y:S01]  /*6f90*/  SHF.R.U32.HI R4, RZ, 0x6, R4 ;  /* 0x00000006ff047819 */ /* 0x000fe20000011604 */
[----:B------:R-:W-:Y:S01]  /*6fa0*/  HADD2 R36, R17, -1028, -1028 ;  /* 0xe404e40411247430 */ /* 0x000fe20000000000 */
[----:B------:R-:W-:Y:S01]  /*6fb0*/  SHF.R.U32.HI R5, RZ, 0x6, R5 ;  /* 0x00000006ff057819 */ /* 0x000fe20000011605 */
[-C--:B------:R-:W-:Y:S01]  /*6fc0*/  HFMA2 R35, R35, R32.reuse.H1_H1, -132, -132 ;  /* 0xd820d82023237431 */ /* 0x080fe20000060020 */
[----:B------:R-:W0:Y:S01]  /*6fd0*/  LDS.128 R16, [UR4+0x20] ;  /* 0x00002004ff107984 */ /* 0x000e220008000c00 */
[----:B------:R-:W-:Y:S01]  /*6fe0*/  HFMA2 R39, R39, R32.H1_H1, -132, -132 ;  /* 0xd820d82027277431 */ /* 0x000fe20000060020 */
[----:B------:R-:W-:Y:S01]  /*6ff0*/  LOP3.LUT R38, R4, 0x70007, RZ, 0xc0, !PT ;  /* 0x0007000704267812 */ /* 0x000fe200078ec0ff */
[----:B------:R-:W-:Y:S01]  /*7000*/  HFMA2 R34, R35, R14, R34 ;  /* 0x0000000e23227231 */ /* 0x000fe20000000022 */
[----:B------:R-:W-:Y:S01]  /*7010*/  LOP3.LUT R35, R6, 0x380038, RZ, 0xc0, !PT ;  /* 0x0038003806237812 */ /* 0x000fe200078ec0ff */
[----:B------:R-:W-:Y:S01]  /*7020*/  HFMA2.MMA R13, R36, R13, R37 ;  /* 0x0000000d240d7235 */ /* 0x000fe20000000025 */
[----:B------:R-:W-:Y:S01]  /*7030*/  LOP3.LUT R37, R7, 0x380038, RZ, 0xc0, !PT ;  /* 0x0038003807257812 */ /* 0x000fe200078ec0ff */
[----:B------:R-:W-:Y:S01]  /*7040*/  HFMA2.MMA R12, R39, R14, R12 ;  /* 0x0000000e270c7235 */ /* 0x000fe2000000000c */
[----:B------:R-:W-:-:S02]  /*7050*/  LOP3.LUT R35, R35, 0x64006400, RZ, 0xfc, !PT ;  /* 0x6400640023237812 */ /* 0x000fc400078efcff */
[----:B------:R-:W-:Y:S02]  /*7060*/  LOP3.LUT R37, R37, 0x64006400, RZ, 0xfc, !PT ;  /* 0x6400640025257812 */ /* 0x000fe400078efcff */
[----:B------:R-:W-:Y:S01]  /*7070*/  LOP3.LUT R36, R5, 0x70007, RZ, 0xc0, !PT ;  /* 0x0007000705247812 */ /* 0x000fe200078ec0ff */
[-C--:B------:R-:W-:Y:S01]  /*7080*/  HFMA2 R40, R35, R32.reuse.H1_H1, -132, -132 ;  /* 0xd820d82023287431 */ /* 0x080fe20000060020 */
[----:B------:R-:W-:Y:S01]  /*7090*/  LOP3.LUT R38, R38, 0x64006400, RZ, 0xfc, !PT ;  /* 0x6400640026267812 */ /* 0x000fe200078efcff */
[----:B------:R-:W-:Y:S01]  /*70a0*/  HFMA2 R42, R37, R32.H1_H1, -132, -132 ;  /* 0xd820d820252a7431 */ /* 0x000fe20000060020 */
[----:B------:R-:W-:Y:S02]  /*70b0*/  LOP3.LUT R36, R36, 0x64006400, RZ, 0xfc, !PT ;  /* 0x6400640024247812 */ /* 0x000fe400078efcff */
[----:B------:R-:W-:Y:S01]  /*70c0*/  SHF.R.U32.HI R6, RZ, 0x6, R6 ;  /* 0x00000006ff067819 */ /* 0x000fe20000011606 */
[----:B------:R-:W-:Y:S01]  /*70d0*/  HFMA2.MMA R23, R40, R14, R23 ;  /* 0x0000000e28177235 */ /* 0x000fe20000000017 */
[----:B------:R-:W-:Y:S01]  /*70e0*/  SHF.R.U32.HI R7, RZ, 0x6, R7 ;  /* 0x00000006ff077819 */ /* 0x000fe20000011607 */
[----:B------:R-:W-:Y:S01]  /*70f0*/  HFMA2 R13, R42, R14, R13 ;  /* 0x0000000e2a0d7231 */ /* 0x000fe2000000000d */
[----:B------:R-:W-:Y:S01]  /*7100*/  LOP3.LUT R14, R6, 0x70007, RZ, 0xc0, !PT ;  /* 0x00070007060e7812 */ /* 0x000fe200078ec0ff */
[----:B------:R-:W-:Y:S01]  /*7110*/  HADD2 R35, R38, -1028, -1028 ;  /* 0xe404e40426237430 */ /* 0x000fe20000000000 */
[----:B------:R-:W-:Y:S01]  /*7120*/  LOP3.LUT R38, R7, 0x70007, RZ, 0xc0, !PT ;  /* 0x0007000707267812 */ /* 0x000fe200078ec0ff */
[----:B------:R-:W-:Y:S01]  /*7130*/  HADD2 R37, R36, -1028, -1028 ;  /* 0xe404e40424257430 */ /* 0x000fe20000000000 */
[----:B------:R-:W-:-:S02]  /*7140*/  LOP3.LUT R36, R14, 0x64006400, RZ, 0xfc, !PT ;  /* 0x640064000e247812 */ /* 0x000fc400078efcff */
[----:B------:R-:W-:Y:S01]  /*7150*/  LOP3.LUT R14, R38, 0x64006400, RZ, 0xfc, !PT ;  /* 0x64006400260e7812 */ /* 0x000fe200078efcff */
[----:B------:R-:W-:Y:S01]  /*7160*/  HFMA2 R12, R37, R15, R12 ;  /* 0x0000000f250c7231 */ /* 0x000fe2000000000c */
[----:B------:R-:W-:Y:S01]  /*7170*/  LOP3.LUT R37, R5, 0x380038, RZ, 0xc0, !PT ;  /* 0x0038003805257812 */ /* 0x000fe200078ec0ff */
[-C--:B------:R-:W-:Y:S01]  /*7180*/  HFMA2.MMA R34, R35, R15.reuse, R34 ;  /* 0x0000000f23227235 */ /* 0x080fe20000000022 */
[----:B------:R-:W-:Y:S01]  /*7190*/  LOP3.LUT R35, R6, 0x380038, RZ, 0xc0, !PT ;  /* 0x0038003806237812 */ /* 0x000fe200078ec0ff */
[----:B------:R-:W-:Y:S01]  /*71a0*/  HADD2 R14, R14, -1028, -1028 ;  /* 0xe404e4040e0e7430 */ /* 0x000fe20000000000 */
[----:B------:R-:W-:Y:S01]  /*71b0*/  LOP3.LUT R37, R37, 0x64006400, RZ, 0xfc, !PT ;  /* 0x6400640025257812 */ /* 0x000fe200078efcff */
[----:B------:R-:W-:Y:S01]  /*71c0*/  HADD2 R36, R36, -1028, -1028 ;  /* 0xe404e40424247430 */ /* 0x000fe20000000000 */
[----:B------:R-:W-:Y:S02]  /*71d0*/  LOP3.LUT R35, R35, 0x64006400, RZ, 0xfc, !PT ;  /* 0x6400640023237812 */ /* 0x000fe400078efcff */
[C---:B------:R-:W-:Y:S01]  /*71e0*/  LOP3.LUT R39, R4.reuse, 0x380038, RZ, 0xc0, !PT ;  /* 0x0038003804277812 */ /* 0x040fe200078ec0ff */
[-C--:B------:R-:W-:Y:S01]  /*71f0*/  HFMA2 R37, R37, R32.reuse.H1_H1, -132, -132 ;  /* 0xd820d82025257431 */ /* 0x080fe20000060020 */
[-C--:B------:R-:W-:Y:S01]  /*7200*/  HFMA2.MMA R13, R14, R15.reuse, R13 ;  /* 0x0000000f0e0d7235 */ /* 0x080fe2000000000d */
[----:B------:R-:W-:Y:S01]  /*7210*/  LOP3.LUT R14, R7, 0x380038, RZ, 0xc0, !PT ;  /* 0x00380038070e7812 */ /* 0x000fe200078ec0ff */
[----:B------:R-:W-:Y:S01]  /*7220*/  HFMA2.MMA R23, R36, R15, R23 ;  /* 0x0000000f24177235 */ /* 0x000fe20000000017 */
[----:B------:R-:W-:Y:S01]  /*7230*/  LOP3.LUT R4, R4, 0x1c001c0, RZ, 0xc0, !PT ;  /* 0x01c001c004047812 */ /* 0x000fe200078ec0ff */
[----:B------:R-:W-:Y:S01]  /*7240*/  HFMA2 R36, R35, R32.H1_H1, -132, -132 ;  /* 0xd820d82023247431 */ /* 0x000fe20000060020 */
[----:B0-----:R-:W-:Y:S01]  /*7250*/  HFMA2.MMA R15, R37, R16, R12 ;  /* 0x00000010250f7235 */ /* 0x001fe2000000000c */
[----:B------:R-:W-:-:S02]  /*7260*/  LOP3.LUT R12, R5, 0x1c001c0, RZ, 0xc0, !PT ;  /* 0x01c001c0050c7812 */ /* 0x000fc400078ec0ff */
[----:B------:R-:W-:Y:S02]  /*7270*/  LOP3.LUT R35, R14, 0x64006400, RZ, 0xfc, !PT ;  /* 0x640064000e237812 */ /* 0x000fe400078efcff */
[----:B------:R-:W-:Y:S02]  /*7280*/  LOP3.LUT R5, R4, 0x64006400, RZ, 0xfc, !PT ;  /* 0x6400640004057812 */ /* 0x000fe400078efcff */
[----:B------:R-:W-:Y:S01]  /*7290*/  LOP3.LUT R39, R39, 0x64006400, RZ, 0xfc, !PT ;  /* 0x6400640027277812 */ /* 0x000fe200078efcff */
[----:B------:R-:W-:Y:S01]  /*72a0*/  HFMA2 R23, R36, R16, R23 ;  /* 0x0000001024177231 */ /* 0x000fe20000000017 */
[----:B------:R-:W-:Y:S01]  /*72b0*/  LOP3.LUT R6, R6, 0x1c001c0, RZ, 0xc0, !PT ;  /* 0x01c001c006067812 */ /* 0x000fe200078ec0ff */
[-C--:B------:R-:W-:Y:S01]  /*72c0*/  HFMA2 R37, R5, R32.reuse.H0_H0, -20, -20 ;  /* 0xcd00cd0005257431 */ /* 0x080fe20000040020 */
[----:B------:R-:W-:Y:S01]  /*72d0*/  LOP3.LUT R4, R7, 0x1c001c0, RZ, 0xc0, !PT ;  /* 0x01c001c007047812 */ /* 0x000fe200078ec0ff */
[-C--:B------:R-:W-:Y:S01]  /*72e0*/  HFMA2 R39, R39, R32.reuse.H1_H1, -132, -132 ;  /* 0xd820d82027277431 */ /* 0x080fe20000060020 */
[----:B------:R-:W-:Y:S01]  /*72f0*/  LOP3.LUT R7, R12, 0x64006400, RZ, 0xfc, !PT ;  /* 0x640064000c077812 */ /* 0x000fe200078efcff */
[----:B------:R-:W-:Y:S01]  /*7300*/  HFMA2 R12, R35, R32.H1_H1, -132, -132 ;  /* 0xd820d820230c7431 */ /* 0x000fe20000060020 */
[----:B------:R-:W-:Y:S01]  /*7310*/  LOP3.LUT R5, R6, 0x64006400, RZ, 0xfc, !PT ;  /* 0x6400640006057812 */ /* 0x000fe200078efcff */
[----:B------:R-:W-:Y:S01]  /*7320*/  HFMA2 R34, R39, R16, R34 ;  /* 0x0000001027227231 */ /* 0x000fe20000000022 */
[----:B------:R-:W-:Y:S01]  /*7330*/  LOP3.LUT R35, R4, 0x64006400, RZ, 0xfc, !PT ;  /* 0x6400640004237812 */ /* 0x000fe200078efcff */
[-C--:B------:R-:W-:Y:S01]  /*7340*/  HFMA2 R14, R7, R32.reuse.H0_H0, -20, -20 ;  /* 0xcd00cd00070e7431 */ /* 0x080fe20000040020 */
[C---:B------:R-:W-:Y:S01]  /*7350*/  LOP3.LUT R38, R9.reuse, 0x70007, RZ, 0xc0, !PT ;  /* 0x0007000709267812 */ /* 0x040fe200078ec0ff */
[----:B------:R-:W-:Y:S01]  /*7360*/  HFMA2.MMA R13, R12, R16, R13 ;  /* 0x000000100c0d7235 */ /* 0x000fe2000000000d */
[-C--:B------:R-:W-:Y:S01]  /*7370*/  HFMA2 R16, R5, R32.reuse.H0_H0, -20, -20 ;  /* 0xcd00cd0005107431 */ /* 0x080fe20000040020 */
[----:B------:R-:W-:Y:S01]  /*7380*/  LOP3.LUT R36, R10, 0x70007, RZ, 0xc0, !PT ;  /* 0x000700070a247812 */ /* 0x000fe200078ec0ff */
[----:B------:R-:W0:Y:S01]  /*7390*/  LDS.128 R4, [UR4+0x30] ;  /* 0x00003004ff047984 */ /* 0x000e220008000c00 */
[-C--:B------:R-:W-:Y:S01]  /*73a0*/  HFMA2.MMA R15, R14, R17.reuse, R15 ;  /* 0x000000110e0f7235 */ /* 0x080fe2000000000f */
[----:B------:R-:W-:Y:S01]  /*73b0*/  LOP3.LUT R14, R8, 0x70007, RZ, 0xc0, !PT ;  /* 0x00070007080e7812 */ /* 0x000fe200078ec0ff */
[-C--:B------:R-:W-:Y:S01]  /*73c0*/  HFMA2 R12, R37, R17.reuse, R34 ;  /* 0x00000011250c7231 */ /* 0x080fe20000000022 */
[----:B------:R-:W-:Y:S01]  /*73d0*/  LOP3.LUT R38, R38, 0x64006400, RZ, 0xfc, !PT ;  /* 0x6400640026267812 */ /* 0x000fe200078efcff */
[----:B------:R-:W-:Y:S01]  /*73e0*/  HFMA2 R34, R35, R32.H0_H0, -20, -20 ;  /* 0xcd00cd0023227431 */ /* 0x000fe20000040020 */
[----:B------:R-:W-:Y:S01]  /*73f0*/  LOP3.LUT R37, R14, 0x64006400, RZ, 0xfc, !PT ;  /* 0x640064000e257812 */ /* 0x000fe200078efcff */
[----:B------:R-:W-:Y:S01]  /*7400*/  HFMA2 R23, R16, R17, R23 ;  /* 0x0000001110177231 */ /* 0x000fe20000000017 */
[----:B------:R-:W-:Y:S01]  /*7410*/  LOP3.LUT R35, R8, 0x380038, RZ, 0xc0, !PT ;  /* 0x0038003808237812 */ /* 0x000fe200078ec0ff */
[----:B------:R-:W-:Y:S01]  /*7420*/  HADD2 R38, R38, -1028, -1028 ;  /* 0xe404e40426267430 */ /* 0x000fe20000000000 */
[----:B------:R-:W-:Y:S01]  /*7430*/  LOP3.LUT R36, R36, 0x64006400, RZ, 0xfc, !PT ;  /* 0x6400640024247812 */ /* 0x000fe200078efcff */
[----:B------:R-:W-:Y:S01]  /*7440*/  HFMA2.MMA R17, R34, R17, R13 ;  /* 0x0000001122117235 */ /* 0x000fe2000000000d */
[----:B------:R-:W-:Y:S01]  /*7450*/  HADD2 R37, R37, -1028, -1028 ;  /* 0xe404e40425257430 */ /* 0x000fe20000000000 */
[----:B------:R-:W-:-:S02]  /*7460*/  LOP3.LUT R34, R9, 0x380038, RZ, 0xc0, !PT ;  /* 0x0038003809227812 */ /* 0x000fc400078ec0ff */
[----:B------:R-:W-:Y:S01]  /*7470*/  LOP3.LUT R35, R35, 0x64006400, RZ, 0xfc, !PT ;  /* 0x6400640023237812 */ /* 0x000fe200078efcff */
[----:B------:R-:W-:Y:S01]  /*7480*/  HFMA2 R12, R37, R18, R12 ;  /* 0x00000012250c7231 */ /* 0x000fe2000000000c */
[----:B------:R-:W-:Y:S01]  /*7490*/  SHF.R.U32.HI R13, RZ, 0x6, R8 ;  /* 0x00000006ff0d7819 */ /* 0x000fe20000011608 */
[----:B------:R-:W-:Y:S01]  /*74a0*/  HADD2 R36, R36, -1028, -1028 ;  /* 0xe404e40424247430 */ /* 0x000fe20000000000 */
[----:B------:R-:W-:Y:S01]  /*74b0*/  LOP3.LUT R37, R34, 0x64006400, RZ, 0xfc, !PT ;  /* 0x6400640022257812 */ /* 0x000fe200078efcff */
[-C--:B------:R-:W-:Y:S01]  /*74c0*/  HFMA2.MMA R34, R38, R18.reuse, R15 ;  /* 0x0000001226227235 */ /* 0x080fe2000000000f */
[----:B------:R-:W-:Y:S01]  /*74d0*/  SHF.R.U32.HI R8, RZ, 0x6, R9 ;  /* 0x00000006ff087819 */ /* 0x000fe20000011609 */
[-C--:B------:R-:W-:Y:S01]  /*74e0*/  HFMA2 R15, R35, R32.reuse.H1_H1, -132, -132 ;  /* 0xd820d820230f7431 */ /* 0x080fe20000060020 */
[----:B------:R-:W-:Y:S01]  /*74f0*/  LOP3.LUT R16, R10, 0x380038, RZ, 0xc0, !PT ;  /* 0x003800380a107812 */ /* 0x000fe200078ec0ff */
[----:B------:R-:W-:Y:S01]  /*7500*/  HFMA2 R37, R37, R32.H1_H1, -132, -132 ;  /* 0xd820d82025257431 */ /* 0x000fe20000060020 */
[----:B------:R-:W-:Y:S01]  /*7510*/  SHF.R.U32.HI R9, RZ, 0x6, R10 ;  /* 0x00000006ff097819 */ /* 0x000fe2000001160a */
[----:B------:R-:W-:Y:S01]  /*7520*/  HFMA2.MMA R23, R36, R18, R23 ;  /* 0x0000001224177235 */ /* 0x000fe20000000017 */
[----:B------:R-:W-:Y:S01]  /*7530*/  LOP3.LUT R10, R11, 0x380038, RZ, 0xc0, !PT ;  /* 0x003800380b0a7812 */ /* 0x000fe200078ec0ff */
[----:B------:R-:W-:Y:S01]  /*7540*/  HFMA2 R15, R15, R19, R12 ;  /* 0x000000130f0f7231 */ /* 0x000fe2000000000c */
        /* <DEDUP_REMOVED lines=20> */
[----:B------:R-:W-:Y:S01]  /*7690*/  HFMA2 R11, R16, R5, R11 ;  /* 0x00000005100b7231 */ /* 0x000fe2000000000b */
[----:B------:R-:W-:Y:S01]  /*76a0*/  LOP3.LUT R10, R8, 0x380038, RZ, 0xc0, !PT ;  /* 0x00380038080a7812 */ /* 0x000fe200078ec0ff */
[----:B------:R-:W-:Y:S01]  /*76b0*/  HFMA2.MMA R17, R38, R18, R17 ;  /* 0x0000001226117235 */ /* 0x000fe20000000011 */
[C---:B------:R-:W-:Y:S01]  /*76c0*/  LOP3.LUT R16, R9.reuse, 0x70007, RZ, 0xc0, !PT ;  /* 0x0007000709107812 */ /* 0x040fe200078ec0ff */
[----:B------:R-:W-:Y:S01]  /*76d0*/  HFMA2.MMA R12, R15, R4, R12 ;  /* 0x000000040f0c7235 */ /* 0x000fe2000000000c */
[----:B------:R-:W-:Y:S01]  /*76e0*/  LOP3.LUT R18, R9, 0x380038, RZ, 0xc0, !PT ;  /* 0x0038003809127812 */ /* 0x000fe200078ec0ff */
[----:B------:R-:W-:Y:S01]  /*76f0*/  HFMA2 R23, R36, R19, R23 ;  /* 0x0000001324177231 */ /* 0x000fe20000000017 */
[----:B------:R-:W-:-:S02]  /*7700*/  LOP3.LUT R15, R10, 0x64006400, RZ, 0xfc, !PT ;  /* 0x640064000a0f7812 */ /* 0x000fc400078efcff */
        /* <DEDUP_REMOVED lines=8> */
[----:B------:R-:W-:Y:S01]  /*7790*/  HFMA2.MMA R17, R34, R19, R17 ;  /* 0x0000001322117235 */ /* 0x000fe20000000011 */
[----:B------:R-:W-:Y:S01]  /*77a0*/  HFMA2 R16, R35, R32.H1_H1, -132, -132 ;  /* 0xd820d82023107431 */ /* 0x000fe20000060020 */
[----:B------:R-:W-:Y:S01]  /*77b0*/  LOP3.LUT R13, R13, 0x64006400, RZ, 0xfc, !PT ;  /* 0x640064000d0d7812 */ /* 0x000fe200078efcff */
[----:B------:R-:W-:Y:S01]  /*77c0*/  HFMA2 R23, R18, R4, R23 ;  /* 0x0000000412177231 */ /* 0x000fe20000000017 */
[----:B------:R-:W-:Y:S01]  /*77d0*/  LOP3.LUT R18, R15, 0x64006400, RZ, 0xfc, !PT ;  /* 0x640064000f127812 */ /* 0x000fe200078efcff */
[-C--:B------:R-:W-:Y:S01]  /*77e0*/  HFMA2 R10, R39, R32.reuse.H1_H1, -132, -132 ;  /* 0xd820d820270a7431 */ /* 0x080fe20000060020 */
[----:B------:R-:W-:Y:S01]  /*77f0*/  LOP3.LUT R15, R9, 0x1c001c0, RZ, 0xc0, !PT ;  /* 0x01c001c0090f7812 */ /* 0x000fe200078ec0ff */
[-C--:B------:R-:W-:Y:S01]  /*7800*/  HFMA2.MMA R12, R37, R5.reuse, R12 ;  /* 0x00000005250c7235 */ /* 0x080fe2000000000c */
[----:B------:R-:W-:Y:S01]  /*7810*/  LOP3.LUT R14, R14, 0x1c001c0, RZ, 0xc0, !PT ;  /* 0x01c001c00e0e7812 */ /* 0x000fe200078ec0ff */
[----:B------:R-:W-:Y:S01]  /*7820*/  HADD2 R18, R18, -1028, -1028 ;  /* 0xe404e40412127430 */ /* 0x000fe20000000000 */
[----:B------:R-:W-:Y:S01]  /*7830*/  HFMA2.MMA R23, R16, R5, R23 ;  /* 0x0000000510177235 */ /* 0x000fe20000000017 */
[----:B------:R-:W-:Y:S01]  /*7840*/  LOP3.LUT R9, R8, 0x64006400, RZ, 0xfc, !PT ;  /* 0x6400640008097812 */ /* 0x000fe200078efcff */
[----:B------:R-:W-:Y:S01]  /*7850*/  HFMA2 R8, R13, R32.H0_H0, -20, -20 ;  /* 0xcd00cd000d087431 */ /* 0x000fe20000040020 */
[----:B------:R-:W-:-:S02]  /*7860*/  LOP3.LUT R15, R15, 0x64006400, RZ, 0xfc, !PT ;  /* 0x640064000f0f7812 */ /* 0x000fc400078efcff */
[----:B------:R-:W-:Y:S01]  /*7870*/  HFMA2.MMA R17, R18, R4, R17 ;  /* 0x0000000412117235 */ /* 0x000fe20000000011 */
        /* <DEDUP_REMOVED lines=8> */
[----:B------:R-:W-:Y:S01]  /*7900*/  HFMA2.MMA R12, R9, R6, R12 ;  /* 0x00000006090c7235 */ /* 0x000fe2000000000c */
[----:B------:R-:W-:Y:S01]  /*7910*/  HFMA2 R17, R10, R5, R17 ;  /* 0x000000050a117231 */ /* 0x000fe20000000011 */
[----:B------:R-:W-:Y:S01]  /*7920*/  LOP3.LUT R22, R22, 0x64006400, RZ, 0xfc, !PT ;  /* 0x6400640016167812 */ /* 0x000fe200078efcff */
[----:B------:R-:W-:-:S02]  /*7930*/  HFMA2 R11, R8, R6, R11 ;  /* 0x00000006080b7231 */ /* 0x000fc4000000000b */
[----:B------:R-:W-:Y:S02]  /*7940*/  HADD2 R4, R21, -1028, -1028 ;  /* 0xe404e40415047430 */ /* 0x000fe40000000000 */
[----:B------:R-:W-:Y:S01]  /*7950*/  HFMA2.MMA R17, R32, R6, R17 ;  /* 0x0000000620117235 */ /* 0x000fe20000000011 */
[----:B------:R-:W-:Y:S02]  /*7960*/  HADD2 R5, R20, -1028, -1028 ;  /* 0xe404e40414057430 */ /* 0x000fe40000000000 */
[----:B------:R-:W-:Y:S02]  /*7970*/  HFMA2 R11, R4, R7, R11 ;  /* 0x00000007040b7231 */ /* 0x000fe4000000000b */
[----:B------:R-:W-:Y:S02]  /*7980*/  HADD2 R4, R33, -1028, -1028 ;  /* 0xe404e40421047430 */ /* 0x000fe40000000000 */
[----:B------:R-:W-:Y:S01]  /*7990*/  HADD2 R22, R22, -1028, -1028 ;  /* 0xe404e40416167430 */ /* 0x000fe20000000000 */
[----:B------:R-:W-:Y:S01]  /*79a0*/  HFMA2.MMA R12, R5, R7, R12 ;  /* 0x00000007050c7235 */ /* 0x000fe2000000000c */
[----:B------:R-:W-:-:S02]  /*79b0*/  HADD2 R11, R11.H0_H0, R11.H1_H1 ;  /* 0x3000000b0b0b7230 */ /* 0x000fc40000000800 */
[----:B------:R-:W-:Y:S01]  /*79c0*/  HFMA2.MMA R17, R4, R7, R17 ;  /* 0x0000000704117235 */ /* 0x000fe20000000011 */
[----:B------:R-:W-:-:S04]  /*79d0*/  HFMA2 R23, R22, R7, R23 ;  /* 0x0000000716177231 */ /* 0x000fc80000000017 */
[----:B------:R-:W-:Y:S02]  /*79e0*/  HADD2 R23, R23.H0_H0, R23.H1_H1 ;  /* 0x3000001717177230 */ /* 0x000fe40000000800 */
[----:B------:R-:W-:-:S03]  /*79f0*/  HADD2 R12, R12.H0_H0, R12.H1_H1 ;  /* 0x3000000c0c0c7230 */ /* 0x000fc60000000800 */
[----:B------:R-:W-:Y:S02]  /*7a00*/  HADD2 R17, R17.H0_H0, R17.H1_H1 ;  /* 0x3000001111117230 */ /* 0x000fe40000000800 */
[----:B------:R-:W-:-:S03]  /*7a10*/  PRMT R11, R11, 0x5410, R12 ;  /* 0x000054100b0b7816 */ /* 0x000fc6000000000c */
[----:B------:R-:W-:Y:S02]  /*7a20*/  PRMT R23, R23, 0x5410, R17 ;  /* 0x0000541017177816 */ /* 0x000fe40000000011 */
[----:B------:R-:W-:-:S04]  /*7a30*/  HFMA2 R26, R11, R27, R26 ;  /* 0x0000001b0b1a7231 */ /* 0x000fc8000000001a */
[----:B------:R-:W-:-:S11]  /*7a40*/  HFMA2.MMA R3, R23, R28, R3 ;  /* 0x0000001c17037235 */ /* 0x000fd60000000003 */
.L_x_4803:
[----:B------:R-:W-:Y:S01]  /*7a50*/  ISETP.LT.AND P0, PT, R29, R0, PT ;  /* 0x000000001d00720c */ /* 0x000fe20003f01270 */
[----:B------:R-:W-:Y:S01]  /*7a60*/  UIADD3 UR4, UR4, 0x40, URZ ;  /* 0x0000004004047890 */ /* 0x000fe2000fffe03f */
[----:B-----5:R-:W-:Y:S01]  /*7a70*/  IMAD.WIDE R16, R2, 0x4, R30 ;  /* 0x0000000402107825 */ /* 0x020fe200078e021e */
[----:B------:R-:W-:-:S10]  /*7a80*/  MOV R21, R29 ;  /* 0x0000001d00157202 */ /* 0x000fd40000000f00 */
[----:B------:R-:W-:Y:S05]  /*7a90*/  @!P2 BRA P0, `(.L_x_4804) ;  /* 0xffffffe800d8a947 */ /* 0x000fea000003ffff */
.L_x_4802:
[----:B------:R-:W-:Y:S05]  /*7aa0*/  @P1 EXIT ;  /* 0x000000000000194d */ /* 0x000fea0003800000 */
[----:B------:R-:W0:Y:S01]  /*7ab0*/  S2R R0, SR_CTAID.X ;  /* 0x0000000000007919 */ /* 0x000e220000002500 */
[----:B------:R-:W2:Y:S01]  /*7ac0*/  S2UR UR4, SR_CTAID.Y ;  /* 0x00000000000479c3 */ /* 0x000ea20000002600 */
[----:B------:R-:W0:Y:S07]  /*7ad0*/  S2R R7, SR_TID.X ;  /* 0x0000000000077919 */ /* 0x000e2e0000002100 */
        /* <DEDUP_REMOVED lines=12> */
.L_x_4808:
[----:B------:R-:W0:Y:S02]  /*7ba0*/  LDS R4, [R0] ;  /* 0x0000000000047984 */ /* 0x000e240000000800 */
[----:B0-----:R-:W-:-:S06]  /*7bb0*/  HADD2 R5, R4, R26 ;  /* 0x0000001a04057230 */ /* 0x001fcc0000000000 */
[----:B------:R-:W0:Y:S02]  /*7bc0*/  ATOMS.CAST.SPIN R5, [R0], R4, R5 ;  /* 0x000000040005738d */ /* 0x000e240001800005 */
[----:B0-----:R-:W-:-:S13]  /*7bd0*/  ISETP.EQ.U32.AND P0, PT, R5, 0x1, PT ;  /* 0x000000010500780c */ /* 0x001fda0003f02070 */
[----:B------:R-:W-:Y:S05]  /*7be0*/  @!P0 BRA `(.L_x_4808) ;  /* 0xfffffffc00ec8947 */ /* 0x000fea000383ffff */
[----:B------:R-:W-:Y:S05]  /*7bf0*/  BRA `(.L_x_4806) ;  /* 0x00000000000c7947 */ /* 0x000fea0003800000 */
.L_x_4807:
[----:B------:R-:W2:Y:S02]  /*7c00*/  LD.E R0, desc[UR6][R6.64] ;  /* 0x0000000606007980 */ /* 0x000ea4000c101900 */
[----:B--2---:R-:W-:-:S05]  /*7c10*/  IADD3 R5, R26, R0, RZ ;  /* 0x000000001a057210 */ /* 0x004fca0007ffe0ff */
[----:B------:R0:W-:Y:S02]  /*7c20*/  ST.E desc[UR6][R6.64], R5 ;  /* 0x0000000506007985 */ /* 0x0001e4000c101906 */
.L_x_4806:
[----:B------:R-:W-:Y:S05]  /*7c30*/  BSYNC B0 ;  /* 0x0000000000007941 */ /* 0x000fea0003800000 */
.L_x_4805:
[----:B------:R2:W-:Y:S02]  /*7c40*/  ATOM.E.ADD.F16x2.RN.STRONG.GPU P0, RZ, desc[UR6][R6.64+0x4], R3 ;  /* 0x0000040306ff79a2 */ /* 0x0005e4000810e1c6 */
[----:B--2---:R-:W-:Y:S05]  /*7c50*/  @P0 EXIT ;  /* 0x000000000000094d */ /* 0x004fea0003800000 */
[----:B------:R-:W2:Y:S02]  /*7c60*/  QSPC.E.S P0, RZ, [R6+0x4] ;  /* 0x0000040006ff73aa */ /* 0x000ea40000000500 */
[----:B--2---:R-:W-:Y:S05]  /*7c70*/  @!P0 BRA `(.L_x_4809) ;  /* 0x0000000000248947 */ /* 0x004fea0003800000 */
[----:B------:R-:W-:-:S04]  /*7c80*/  MOV R4, R6 ;  /* 0x0000000600047202 */ /* 0x000fc80000000f00 */
[----:B------:R-:W-:Y:S02]  /*7c90*/  MOV R4, R4 ;  /* 0x0000000400047202 */ /* 0x000fe40000000f00 */
[----:B0-----:R-:W-:-:S07]  /*7ca0*/  MOV R5, R3 ;  /* 0x0000000300057202 */ /* 0x001fce0000000f00 */
.L_x_4810:
[----:B------:R-:W0:Y:S02]  /*7cb0*/  LDS R2, [R4+0x4] ;  /* 0x0000040004027984 */ /* 0x000e240000000800 */
[----:B0-----:R-:W-:-:S10]  /*7cc0*/  HFMA2.MMA R3, R2, 1, 1, R5 ;  /* 0x3c003c0002037835 */ /* 0x001fd40000000005 */
[----:B------:R-:W0:Y:S02]  /*7cd0*/  ATOMS.CAST.SPIN R3, [R4+0x4], R2, R3 ;  /* 0x000004020403738d */ /* 0x000e240001800003 */
[----:B0-----:R-:W-:-:S13]  /*7ce0*/  ISETP.EQ.U32.AND P0, PT, R3, 0x1, PT ;  /* 0x000000010300780c */ /* 0x001fda0003f02070 */
[----:B------:R-:W-:Y:S05]  /*7cf0*/  @!P0 BRA `(.L_x_4810) ;  /* 0xfffffffc00ec8947 */ /* 0x000fea000383ffff */
[----:B------:R-:W-:Y:S05]  /*7d00*/  EXIT ;  /* 0x000000000000794d */ /* 0x000fea0003800000 */
.L_x_4809:
[----:B------:R-:W2:Y:S02]  /*7d10*/  LD.E R0, desc[UR6][R6.64+0x4] ;  /* 0x0000040606007980 */ /* 0x000ea4000c101900 */
[----:B--2---:R-:W-:-:S05]  /*7d20*/  IADD3 R3, R3, R0, RZ ;  /* 0x0000000003037210 */ /* 0x004fca0007ffe0ff */
[----:B------:R-:W-:Y:S01]  /*7d30*/  ST.E desc[UR6][R6.64+0x4], R3 ;  /* 0x0000040306007985 */ /* 0x000fe2000c101906 */
[----:B------:R-:W-:Y:S05]  /*7d40*/  EXIT ;  /* 0x000000000000794d */ /* 0x000fea0003800000 */
.L_x_4811:
        /* <DEDUP_REMOVED lines=11> */
.L_x_5257:


//--------------------- .text._Z23gemm_half_q_half_kernelILi1ELi20ELb1ELb0ELi64EEvPK6__halfPKjS4_S2_PS0_iiiiPKtS7_iiiiiibS2_i --------------------------
	.section	.text._Z23gemm_half_q_half_kernelILi1ELi20ELb1ELb0ELi64EEvPK6__halfPKjS4_S2_PS0_iiiiPKtS7_iiiiiibS2_i,"ax",@progbits
	.align	128
        .global         _Z23gemm_half_q_half_kernelILi1ELi20ELb1ELb0ELi64EEvPK6__halfPKjS4_S2_PS0_iiiiPKtS7_iiiiiibS2_i
        .type           _Z23gemm_half_q_half_kernelILi1ELi20ELb1ELb0ELi64EEvPK6__halfPKjS4_S2_PS0_iiiiPKtS7_iiiiiibS2_i,@function
        .size           _Z23gemm_half_q_half_kernelILi1ELi20ELb1ELb0ELi64EEvPK6__halfPKjS4_S2_PS0_iiiiPKtS7_iiiiiibS2_i,(.L_x_5258 - _Z23gemm_half_q_half_kernelILi1ELi20ELb1ELb0ELi64EEvPK6__halfPKjS4_S2_PS0_iiiiPKtS7_iiiiiibS2_i)
        .other          _Z23gemm_half_q_half_kernelILi1ELi20ELb1ELb0ELi64EEvPK6__halfPKjS4_S2_PS0_iiiiPKtS7_iiiiiibS2_i,@"STO_CUDA_ENTRY STV_DEFAULT"
_Z23gemm_half_q_half_kernelILi1ELi20ELb1ELb0ELi64EEvPK6__halfPKjS4_S2_PS0_iiiiPKtS7_iiiiiibS2_i:
.text._Z23gemm_half_q_half_kernelILi1ELi20ELb1ELb0ELi64EEvPK6__halfPKjS4_S2_PS0_iiiiPKtS7_iiiiiibS2_i:
        /* <DEDUP_REMOVED lines=34> */
[--C-:B------:R-:W-:Y:S01]  /*0220*/  @!P0 IMAD.X R0, R7, 0x1, R4.reuse, P2 ;  /* 0x0000000107008824 */ /* 0x100fe200010e0604 */
[C---:B------:R-:W-:Y:S01]  /*0230*/  @!P0 LEA R6, P2, R5.reuse, UR4, 0x1 ;  /* 0x0000000405068c11 */ /* 0x040fe2000f8408ff */
[----:B------:R-:W-:Y:S01]  /*0240*/  @P0 IMAD.X R13, RZ, RZ, R4, P3 ;  /* 0x000000ffff0d0224 */ /* 0x000fe200018e0604 */
        /* <DEDUP_REMOVED lines=11> */
.L_x_4813:
[----:B------:R-:W-:Y:S05]  /*0300*/  BSYNC B0 ;  /* 0x0000000000007941 */ /* 0x000fea0003800000 */
.L_x_4812:
        /* <DEDUP_REMOVED lines=24> */
[----:B------:R-:W-:Y:S02]  /*0490*/  IMAD.SHL.U32 R8, R11, 0x4, RZ ;  /* 0x000000040b087824 */ /* 0x000fe400078e00ff */
[----:B------:R-:W-:Y:S01]  /*04a0*/  IMAD.MOV.U32 R18, RZ, RZ, RZ ;  /* 0x000000ffff127224 */ /* 0x000fe200078e00ff */
[----:B------:R-:W-:Y:S01]  /*04b0*/  LEA.HI R10, R10, R11, RZ, 0x3 ;  /* 0x0000000b0a0a7211 */ /* 0x000fe200078f18ff */
[----:B------:R-:W-:Y:S01]  /*04c0*/  IMAD.MOV.U32 R20, RZ, RZ, R36 ;  /* 0x000000ffff147224 */ /* 0x000fe200078e0024 */
[----:B------:R-:W-:Y:S01]  /*04d0*/  LOP3.LUT R8, R8, 0x10, RZ, 0xc0, !PT ;  /* 0x0000001008087812 */ /* 0x000fe200078ec0ff */
[----:B------:R-:W2:Y:S01]  /*04e0*/  LDC.64 R6, c[0x0][0x228] ;  /* 0x00008a00ff067b82 */ /* 0x000ea20000000a00 */
[----:B0-----:R-:W-:-:S07]  /*04f0*/  SHF.R.S32.HI R10, RZ, 0x3, R10 ;  /* 0x00000003ff0a7819 */ /* 0x001fce000001140a */
.L_x_4815:
[----:B-----5:R-:W-:-:S04]  /*0500*/  IMAD.IADD R15, R0, 0x1, R18 ;  /* 0x00000001000f7824 */ /* 0x020fc800078e0212 */
        /* <DEDUP_REMOVED lines=21> */
[----:B------:R-:W-:Y:S01]  /*0660*/  LOP3.LUT R12, R12, 0xf, RZ, 0xc0, !PT ;  /* 0x0000000f0c0c7812 */ /* 0x000fe200078ec0ff */
[----:B------:R-:W-:-:S02]  /*0670*/  VIADD R22, R22, 0x1 ;  /* 0x0000000116167836 */ /* 0x000fc40000000000 */
[----:B------:R-:W-:Y:S01]  /*0680*/  VIADD R19, R19, 0x1 ;  /* 0x0000000113137836 */ /* 0x000fe20000000000 */
[----:B------:R-:W-:Y:S01]  /*0690*/  I2F.F16 R21, R21 ;  /* 0x0000001500157306 */ /* 0x000fe20000200c00 */
[----:B------:R-:W-:Y:S01]  /*06a0*/  VIADD R12, R12, 0x1 ;  /* 0x000000010c0c7836 */ /* 0x000fe20000000000 */
[----:B------:R-:W-:Y:S01]  /*06b0*/  ISETP.GE.AND P2, PT, R20, R29, PT ;  /* 0x0000001d1400720c */ /* 0x000fe20003f46270 */
[----:B------:R-:W-:Y:S02]  /*06c0*/  IMAD R22, R22, R22, RZ ;  /* 0x0000001616167224 */ /* 0x000fe400078e02ff */
[----:B------:R-:W-:Y:S02]  /*06d0*/  IMAD R19, R19, R19, RZ ;  /* 0x0000001313137224 */ /* 0x000fe400078e02ff */
[----:B0-----:R-:W-:Y:S02]  /*06e0*/  IMAD R15, R12, R12, RZ ;  /* 0x0000000c0c0f7224 */ /* 0x001fe400078e02ff */
[----:B------:R-:W0:Y:S08]  /*06f0*/  I2F.F16 R22, R22 ;  /* 0x0000001600167306 */ /* 0x000e300000200c00 */
[----:B------:R-:W-:Y:S01]  /*0700*/  I2F.F16 R12, R15 ;  /* 0x0000000f000c7306 */ /* 0x000fe20000200c00 */
[----:B0-----:R-:W-:-:S07]  /*0710*/  PRMT R21, R21, 0x5410, R22 ;  /* 0x0000541015157816 */ /* 0x001fce0000000016 */
[----:B------:R-:W0:Y:S02]  /*0720*/  I2F.F16 R19, R19 ;  /* 0x0000001300137306 */ /* 0x000e240000200c00 */
[----:B0-----:R-:W-:Y:S01]  /*0730*/  PRMT R13, R19, 0x5410, R12 ;  /* 0x00005410130d7816 */ /* 0x001fe2000000000c */
[----:B--2---:R-:W-:-:S04]  /*0740*/  HMUL2 R12, R21, R14.H0_H0 ;  /* 0x2000000e150c7232 */ /* 0x004fc80000000000 */
[----:B------:R-:W-:Y:S02]  /*0750*/  HMUL2 R13, R13, R14.H0_H0 ;  /* 0x2000000e0d0d7232 */ /* 0x000fe40000000000 */
[C---:B------:R-:W-:Y:S02]  /*0760*/  IMAD R14, R18.reuse, 0x8, R1 ;  /* 0x00000008120e7824 */ /* 0x040fe400078e0201 */
[----:B------:R-:W-:-:S03]  /*0770*/  VIADD R18, R18, 0x1 ;  /* 0x0000000112127836 */ /* 0x000fc60000000000 */
[----:B------:R0:W-:Y:S01]  /*0780*/  STL.64 [R14], R12 ;  /* 0x0000000c0e007387 */ /* 0x0001e20000100a00 */
[----:B------:R-:W-:Y:S05]  /*0790*/  @!P2 BRA `(.L_x_4815) ;  /* 0xfffffffc0058a947 */ /* 0x000fea000383ffff */
.L_x_4814:
[----:B------:R2:W5:Y:S01]  /*07a0*/  LDL.64 R6, [R1] ;  /* 0x0000000001067983 */ /* 0x0005620000100a00 */
[----:B------:R-:W3:Y:S01]  /*07b0*/  LDC R3, c[0x0][0x25c] ;  /* 0x00009700ff037b82 */ /* 0x000ee20000000800 */
[----:B------:R-:W-:Y:S01]  /*07c0*/  ULDC UR4, c[0x0][0x258] ;  /* 0x0000960000047ab9 */ /* 0x000fe20000000800 */
[----:B------:R-:W-:Y:S01]  /*07d0*/  IMAD.MOV.U32 R0, RZ, RZ, RZ ;  /* 0x000000ffff007224 */ /* 0x000fe200078e00ff */
[----:B------:R-:W-:Y:S01]  /*07e0*/  ISETP.GT.AND P2, PT, R36, UR4, PT ;  /* 0x0000000424007c0c */ /* 0x000fe2000bf44270 */
[----:B------:R-:W-:-:S04]  /*07f0*/  IMAD.MOV.U32 R2, RZ, RZ, RZ ;  /* 0x000000ffff027224 */ /* 0x000fc800078e00ff */
[----:B-1----:R-:W1:Y:S01]  /*0800*/  LDC R4, c[0x0][0x264] ;  /* 0x00009900ff047b82 */ /* 0x002e620000000800 */
        /* <DEDUP_REMOVED lines=9> */
.L_x_4816:
[----:B------:R-:W-:Y:S05]  /*08a0*/  @!P3 BRA `(.L_x_4817) ;  /* 0x00000000001cb947 */ /* 0x000fea0003800000 */
[----:B------:R-:W2:Y:S02]  /*08b0*/  LDC R5, c[0x0][0x260] ;  /* 0x00009800ff057b82 */ /* 0x000ea40000000800 */
[----:B--2---:R-:W-:-:S05]  /*08c0*/  VIMNMX R0, R36, R5, PT ;  /* 0x0000000524007248 */ /* 0x004fca0003fe0100 */
[----:B------:R-:W-:-:S05]  /*08d0*/  IMAD.IADD R0, R0, 0x1, -R3 ;  /* 0x0000000100007824 */ /* 0x000fca00078e0a03 */
[----:B------:R-:W-:-:S04]  /*08e0*/  SHF.R.S32.HI R3, RZ, 0x1f, R0 ;  /* 0x0000001fff037819 */ /* 0x000fc80000011400 */
[----:B------:R-:W-:-:S04]  /*08f0*/  LEA.HI R3, R3, R0, RZ, 0x5 ;  /* 0x0000000003037211 */ /* 0x000fc800078f28ff */
[----:B------:R-:W-:-:S05]  /*0900*/  SHF.R.S32.HI R3, RZ, 0x5, R3 ;  /* 0x00000005ff037819 */ /* 0x000fca0000011403 */
[----:B------:R-:W-:-:S07]  /*0910*/  IMAD R0, R3, 0x5, RZ ;  /* 0x0000000503007824 */ /* 0x000fce00078e02ff */
.L_x_4817:
[----:B------:R-:W-:Y:S01]  /*0920*/  ULDC UR10, c[0x0][0x260] ;  /* 0x00009800000a7ab9 */ /* 0x000fe20000000800 */
[C---:B-1----:R-:W-:Y:S01]  /*0930*/  ISETP.GT.AND P3, PT, R36.reuse, R4, PT ;  /* 0x000000042400720c */ /* 0x042fe20003f64270 */
[----:B------:R-:W-:Y:S01]  /*0940*/  IMAD.MOV.U32 R3, RZ, RZ, RZ ;  /* 0x000000ffff037224 */ /* 0x000fe200078e00ff */
[----:B------:R-:W-:Y:S01]  /*0950*/  ISETP.GT.AND P2, PT, R36, UR10, PT ;  /* 0x0000000a24007c0c */ /* 0x000fe2000bf44270 */
[----:B------:R-:W-:-:S12]  /*0960*/  IMAD.MOV.U32 R5, RZ, RZ, RZ ;  /* 0x000000ffff057224 */ /* 0x000fd800078e00ff */
        /* <DEDUP_REMOVED lines=8> */
.L_x_4818:
        /* <DEDUP_REMOVED lines=8> */
.L_x_4819:
[----:B------:R-:W-:Y:S01]  /*0a70*/  ULDC UR5, c[0x0][0x268] ;  /* 0x00009a0000057ab9 */ /* 0x000fe20000000800 */
[----:B------:R-:W-:Y:S01]  /*0a80*/  IMAD.MOV.U32 R4, RZ, RZ, RZ ;  /* 0x000000ffff047224 */ /* 0x000fe200078e00ff */
[----:B------:R-:W-:-:S13]  /*0a90*/  ISETP.GT.AND P2, PT, R36, UR5, PT ;  /* 0x0000000524007c0c */ /* 0x000fda000bf44270 */
[----:B------:R-:W-:Y:S05]  /*0aa0*/  @!P2 BRA `(.L_x_4820) ;  /* 0x00000000001ca947 */ /* 0x000fea0003800000 */
[----:B0-----:R-:W0:Y:S02]  /*0ab0*/  LDC R13, c[0x0][0x26c] ;  /* 0x00009b00ff0d7b82 */ /* 0x001e240000000800 */
[----:B0-----:R-:W-:-:S05]  /*0ac0*/  VIMNMX R4, R36, R13, PT ;  /* 0x0000000d24047248 */ /* 0x001fca0003fe0100 */
[----:B------:R-:W-:-:S05]  /*0ad0*/  VIADD R4, R4, -UR5 ;  /* 0x8000000504047c36 */ /* 0x000fca0008000000 */
[----:B------:R-:W-:-:S04]  /*0ae0*/  SHF.R.S32.HI R13, RZ, 0x1f, R4 ;  /* 0x0000001fff0d7819 */ /* 0x000fc80000011404 */
[----:B------:R-:W-:-:S04]  /*0af0*/  LEA.HI R13, R13, R4, RZ, 0x5 ;  /* 0x000000040d0d7211 */ /* 0x000fc800078f28ff */
[----:B------:R-:W-:-:S05]  /*0b00*/  SHF.R.S32.HI R13, RZ, 0x5, R13 ;  /* 0x00000005ff0d7819 */ /* 0x000fca000001140d */
[----:B------:R-:W-:-:S07]  /*0b10*/  IMAD.SHL.U32 R4, R13, 0x2, RZ ;  /* 0x000000020d047824 */ /* 0x000fce00078e00ff */
.L_x_4820:
[C---:B------:R-:W-:Y:S01]  /*0b20*/  VIMNMX R8, R36.reuse, UR4, PT ;  /* 0x0000000424087c48 */ /* 0x040fe2000bfe0100 */
[----:B------:R-:W1:Y:S01]  /*0b30*/  S2UR UR5, SR_CgaCtaId ;  /* 0x00000000000579c3 */ /* 0x000e620000008800 */
[----:B------:R-:W-:Y:S01]  /*0b40*/  ISETP.GE.OR P0, PT, R36, UR10, P0 ;  /* 0x0000000a24007c0c */ /* 0x000fe20008706670 */
[----:B------:R-:W-:Y:S01]  /*0b50*/  ULDC.64 UR8, c[0x0][0x218] ;  /* 0x0000860000087ab9 */ /* 0x000fe20000000a00 */
[----:B0-----:R-:W-:Y:S01]  /*0b60*/  SHF.R.S32.HI R13, RZ, 0x1f, R8 ;  /* 0x0000001fff0d7819 */ /* 0x001fe20000011408 */
[----:B------:R-:W-:Y:S01]  /*0b70*/  UMOV UR4, 0x400 ;  /* 0x0000040000047882 */ /* 0x000fe20000000000 */
[----:B------:R-:W-:Y:S01]  /*0b80*/  IMAD.MOV.U32 R32, RZ, RZ, RZ ;  /* 0x000000ffff207224 */ /* 0x000fe200078e00ff */
[----:B------:R-:W-:Y:S02]  /*0b90*/  PRMT R31, RZ, 0x5410, RZ ;  /* 0x00005410ff1f7816 */ /* 0x000fe400000000ff */
[----:B------:R-:W-:Y:S02]  /*0ba0*/  LEA.HI R13, R13, R8, RZ, 0x5 ;  /* 0x000000080d0d7211 */ /* 0x000fe400078f28ff */
[----:B------:R-:W-:-:S02]  /*0bb0*/  PRMT R30, RZ, 0x5410, RZ ;  /* 0x00005410ff1e7816 */ /* 0x000fc400000000ff */
[----:B------:R-:W-:-:S05]  /*0bc0*/  SHF.R.S32.HI R13, RZ, 0x5, R13 ;  /* 0x00000005ff0d7819 */ /* 0x000fca000001140d */
[----:B------:R-:W-:-:S05]  /*0bd0*/  IMAD R2, R13, 0x8, R2 ;  /* 0x000000080d027824 */ /* 0x000fca00078e0202 */
[----:B------:R-:W-:Y:S01]  /*0be0*/  IADD3 R0, R5, R2, R0 ;  /* 0x0000000205007210 */ /* 0x000fe20007ffe000 */
[----:B-1----:R-:W-:Y:S01]  /*0bf0*/  ULEA UR4, UR5, UR4, 0x18 ;  /* 0x0000000405047291 */ /* 0x002fe2000f8ec03f */
[----:B-----5:R-:W-:Y:S02]  /*0c00*/  PRMT R2, R6, 0x7610, R6 ;  /* 0x0000761006027816 */ /* 0x020fe40000000006 */
[----:B------:R-:W-:-:S05]  /*0c10*/  IADD3 R3, R4, R0, R3 ;  /* 0x0000000004037210 */ /* 0x000fca0007ffe003 */
[----:B------:R-:W-:Y:S01]  /*0c20*/  IMAD R0, R3, R28, RZ ;  /* 0x0000001c03007224 */ /* 0x000fe200078e02ff */
[----:B------:R-:W-:-:S04]  /*0c30*/  SHF.R.S32.HI R3, RZ, 0x1f, R11 ;  /* 0x0000001fff037819 */ /* 0x000fc8000001140b */
[----:B------:R-:W-:-:S04]  /*0c40*/  IADD3 R11, P2, R11, R0, RZ ;  /* 0x000000000b0b7210 */ /* 0x000fc80007f5e0ff */
[----:B------:R-:W-:Y:S01]  /*0c50*/  LEA.HI.X.SX32 R0, R0, R3, 0x1, P2 ;  /* 0x0000000300007211 */ /* 0x000fe200010f0eff */
[----:B------:R-:W-:Y:S01]  /*0c60*/  IMAD.IADD R3, R36, 0x1, R9 ;  /* 0x0000000124037824 */ /* 0x000fe200078e0209 */
[----:B------:R-:W-:-:S04]  /*0c70*/  LEA R38, P2, R11, UR8, 0x2 ;  /* 0x000000080b267c11 */ /* 0x000fc8000f8410ff */
[----:B------:R-:W-:Y:S02]  /*0c80*/  LEA.HI.X R39, R11, UR9, R0, 0x2, P2 ;  /* 0x000000090b277c11 */ /* 0x000fe400090f1400 */
[----:B------:R-:W-:Y:S01]  /*0c90*/  PRMT R0, R7, 0x7610, R7 ;  /* 0x0000761007007816 */ /* 0x000fe20000000007 */
[----:B------:R-:W-:Y:S06]  /*0ca0*/  @P0 BRA `(.L_x_4821) ;  /* 0x0000001400bc0947 */ /* 0x000fec0003800000 */
[----:B------:R-:W-:Y:S01]  /*0cb0*/  IMAD.MOV.U32 R32, RZ, RZ, RZ ;  /* 0x000000ffff207224 */ /* 0x000fe200078e00ff */
[----:B------:R-:W-:Y:S01]  /*0cc0*/  PRMT R30, RZ, 0x5410, RZ ;  /* 0x00005410ff1e7816 */ /* 0x000fe200000000ff */
[----:B------:R-:W-:Y:S01]  /*0cd0*/  ULDC UR8, c[0x0][0x260] ;  /* 0x0000980000087ab9 */ /* 0x000fe20000000800 */
[----:B------:R-:W-:Y:S01]  /*0ce0*/  PRMT R31, RZ, 0x5410, RZ ;  /* 0x00005410ff1f7816 */ /* 0x000fe200000000ff */
[----:B------:R-:W-:-:S06]  /*0cf0*/  ULDC UR9, c[0x0][0x240] ;  /* 0x0000900000097ab9 */ /* 0x000fcc0000000800 */
.L_x_4823:
[----:B------:R-:W0:Y:S01]  /*0d00*/  LDC R28, c[0x0][0x23c] ;  /* 0x00008f00ff1c7b82 */ /* 0x000e220000000800 */
[----:B------:R-:W2:Y:S01]  /*0d10*/  LDG.E.128.CONSTANT R24, desc[UR6][R38.64] ;  /* 0x0000000626187981 */ /* 0x000ea2000c1e9d00 */
[----:B------:R-:W-:-:S13]  /*0d20*/  ISETP.NE.AND P0, PT, R36, R3, PT ;  /* 0x000000032400720c */ /* 0x000fda0003f05270 */
[----:B------:R-:W-:Y:S01]  /*0d30*/  @!P0 VIADD R32, R32, 0x1 ;  /* 0x0000000120208836 */ /* 0x000fe20000000000 */
[----:B------:R-:W1:Y:S03]  /*0d40*/  @!P0 LDC.64 R8, c[0x0][0x248] ;  /* 0x00009200ff088b82 */ /* 0x000e660000000a00 */
[----:B------:R-:W-:Y:S02]  /*0d50*/  @!P0 IMAD R33, R32, 0x8, R1 ;  /* 0x0000000820218824 */ /* 0x000fe400078e0201 */
[----:B0-----:R-:W-:-:S03]  /*0d60*/  IMAD.WIDE R10, R28, 0x4, R38 ;  /* 0x000000041c0a7825 */ /* 0x001fc600078e0226 */
[----:B------:R0:W3:Y:S04]  /*0d70*/  @!P0 LDL.64 R46, [R33] ;  /* 0x00000000212e8983 */ /* 0x0000e80000100a00 */
[----:B------:R4:W3:Y:S01]  /*0d80*/  LDG.E.128.CONSTANT R20, desc[UR6][R10.64] ;  /* 0x000000060a147981 */ /* 0x0008e2000c1e9d00 */
[----:B------:R-:W-:-:S05]  /*0d90*/  IMAD.WIDE R40, R28, 0x4, R10 ;  /* 0x000000041c287825 */ /* 0x000fca00078e020a */
[----:B------:R-:W3:Y:S01]  /*0da0*/  LDG.E.128.CONSTANT R16, desc[UR6][R40.64] ;  /* 0x0000000628107981 */ /* 0x000ee2000c1e9d00 */
[----:B------:R-:W-:-:S05]  /*0db0*/  IMAD.WIDE R42, R28, 0x4, R40 ;  /* 0x000000041c2a7825 */ /* 0x000fca00078e0228 */
[----:B------:R-:W3:Y:S01]  /*0dc0*/  LDG.E.128.CONSTANT R12, desc[UR6][R42.64] ;  /* 0x000000062a0c7981 */ /* 0x000ee2000c1e9d00 */
[----:B------:R-:W-:-:S05]  /*0dd0*/  IMAD.WIDE R34, R28, 0x4, R42 ;  /* 0x000000041c227825 */ /* 0x000fca00078e022a */
[----:B------:R-:W3:Y:S01]  /*0de0*/  LDG.E.128.CONSTANT R4, desc[UR6][R34.64] ;  /* 0x0000000622047981 */ /* 0x000ee2000c1e9d00 */
[----:B0-----:R-:W-:Y:S01]  /*0df0*/  @!P0 IMAD.SHL.U32 R33, R36, 0x2, RZ ;  /* 0x0000000224218824 */ /* 0x001fe200078e00ff */
[----:B----4-:R-:W-:-:S03]  /*0e00*/  PRMT R10, R44, 0x9910, RZ ;  /* 0x000099102c0a7816 */ /* 0x010fc600000000ff */
[----:B-1----:R-:W-:Y:S01]  /*0e10*/  @!P0 IMAD.WIDE R8, R33, 0x2, R8 ;  /* 0x0000000221088825 */ /* 0x002fe200078e0208 */
[----:B------:R-:W-:-:S04]  /*0e20*/  ISETP.EQ.OR P2, PT, R10, RZ, P1 ;  /* 0x000000ff0a00720c */ /* 0x000fc80000f42670 */
[----:B------:R2:W5:Y:S01]  /*0e30*/  @!P0 LDG.E.U16.CONSTANT R37, desc[UR6][R8.64+0x2] ;  /* 0x0000020608258981 */ /* 0x000562000c1e9500 */
[----:B------:R-:W0:Y:S01]  /*0e40*/  S2UR UR5, SR_CTAID.Z ;  /* 0x00000000000579c3 */ /* 0x000e220000002700 */
[----:B------:R-:W-:Y:S01]  /*0e50*/  IMAD.MOV.U32 R45, RZ, RZ, 0x2800 ;  /* 0x00002800ff2d7424 */ /* 0x000fe200078e00ff */
[----:B0-----:R-:W-:-:S04]  /*0e60*/  ULEA UR5, UR5, 0x40, 0x6 ;  /* 0x0000004005057891 */ /* 0x001fc8000f8e303f */
[----:B------:R-:W-:-:S04]  /*0e70*/  UISETP.LT.AND UP0, UPT, UR5, UR9, UPT ;  /* 0x000000090500728c */ /* 0x000fc8000bf01270 */
[----:B------:R-:W-:Y:S01]  /*0e80*/  USEL UR5, UR5, UR9, UP0 ;  /* 0x0000000905057287 */ /* 0x000fe20008000000 */
[----:B--2---:R-:W-:Y:S02]  /*0e90*/  SHF.R.U32.HI R9, RZ, 0xf, R26 ;  /* 0x0000000fff097819 */ /* 0x004fe4000001161a */
[----:B------:R-:W-:Y:S02]  /*0ea0*/  SHF.R.U32.HI R11, RZ, 0xf, R27 ;  /* 0x0000000fff0b7819 */ /* 0x000fe4000001161b */
[----:B------:R-:W-:Y:S02]  /*0eb0*/  SHF.R.U32.HI R8, RZ, 0xf, R25 ;  /* 0x0000000fff087819 */ /* 0x000fe40000011619 */
[----:B------:R-:W-:Y:S02]  /*0ec0*/  SHF.R.U32.HI R10, RZ, 0xf, R24 ;  /* 0x0000000fff0a7819 */ /* 0x000fe40000011618 */
[----:B------:R-:W-:Y:S02]  /*0ed0*/  LOP3.LUT R33, R9, 0x10001, RZ, 0xc0, !PT ;  /* 0x0001000109217812 */ /* 0x000fe400078ec0ff */
[----:B------:R-:W-:-:S02]  /*0ee0*/  LOP3.LUT R39, R11, 0x10001, RZ, 0xc0, !PT ;  /* 0x000100010b277812 */ /* 0x000fc400078ec0ff */
[----:B------:R-:W-:Y:S02]  /*0ef0*/  LOP3.LUT R8, R8, 0x10001, RZ, 0xc0, !PT ;  /* 0x0001000108087812 */ /* 0x000fe400078ec0ff */
[----:B------:R-:W-:Y:S02]  /*0f00*/  LOP3.LUT R10, R10, 0x10001, RZ, 0xc0, !PT ;  /* 0x000100010a0a7812 */ /* 0x000fe400078ec0ff */
[----:B---3--:R-:W-:Y:S02]  /*0f10*/  SHF.R.U32.HI R38, RZ, 0xe, R22 ;  /* 0x0000000eff267819 */ /* 0x008fe40000011616 */
[----:B------:R-:W-:Y:S02]  /*0f20*/  SHF.R.U32.HI R11, RZ, 0xe, R21 ;  /* 0x0000000eff0b7819 */ /* 0x000fe40000011615 */
[----:B------:R-:W-:Y:S02]  /*0f30*/  SHF.R.U32.HI R9, RZ, 0xe, R20 ;  /* 0x0000000eff097819 */ /* 0x000fe40000011614 */
[----:B------:R-:W-:-:S02]  /*0f40*/  LOP3.LUT R38, R33, 0x20002, R38, 0xf8, !PT ;  /* 0x0002000221267812 */ /* 0x000fc400078ef826 */
[----:B------:R-:W-:Y:S02]  /*0f50*/  LOP3.LUT R11, R8, 0x20002, R11, 0xf8, !PT ;  /* 0x00020002080b7812 */ /* 0x000fe400078ef80b */
[----:B------:R-:W-:Y:S02]  /*0f60*/  SHF.R.U32.HI R33, RZ, 0xd, R18 ;  /* 0x0000000dff217819 */ /* 0x000fe40000011612 */
[----:B------:R-:W-:Y:S02]  /*0f70*/  LOP3.LUT R9, R10, 0x20002, R9, 0xf8, !PT ;  /* 0x000200020a097812 */ /* 0x000fe400078ef809 */
[----:B------:R-:W-:Y:S02]  /*0f80*/  SHF.R.U32.HI R8, RZ, 0xd, R16 ;  /* 0x0000000dff087819 */ /* 0x000fe40000011610 */
[----:B------:R-:W-:Y:S02]  /*0f90*/  LOP3.LUT R38, R38, 0x40004, R33, 0xf8, !PT ;  /* 0x0004000426267812 */ /* 0x000fe400078ef821 */
[----:B------:R-:W-:-:S02]  /*0fa0*/  SHF.R.U32.HI R10, RZ, 0xd, R17 ;  /* 0x0000000dff0a7819 */ /* 0x000fc40000011611 */
[----:B------:R-:W-:Y:S02]  /*0fb0*/  LOP3.LUT R9, R9, 0x40004, R8, 0xf8, !PT ;  /* 0x0004000409097812 */ /* 0x000fe400078ef808 */
[----:B------:R-:W-:Y:S02]  /*0fc0*/  SHF.R.U32.HI R33, RZ, 0xc, R14 ;  /* 0x0000000cff217819 */ /* 0x000fe4000001160e */
[----:B------:R-:W-:Y:S02]  /*0fd0*/  SHF.R.U32.HI R40, RZ, 0xe, R23 ;  /* 0x0000000eff287819 */ /* 0x000fe40000011617 */
[----:B------:R-:W-:Y:S02]  /*0fe0*/  SHF.R.U32.HI R8, RZ, 0xc, R12 ;  /* 0x0000000cff087819 */ /* 0x000fe4000001160c */
[----:B------:R-:W-:Y:S02]  /*0ff0*/  LOP3.LUT R11, R11, 0x40004, R10, 0xf8, !PT ;  /* 0x000400040b0b7812 */ /* 0x000fe400078ef80a */
[----:B------:R-:W-:-:S02]  /*1000*/  LOP3.LUT R33, R38, 0x80008, R33, 0xf8, !PT ;  /* 0x0008000826217812 */ /* 0x000fc400078ef821 */
[----:B------:R-:W-:Y:S02]  /*1010*/  LOP3.LUT R40, R39, 0x20002, R40, 0xf8, !PT ;  /* 0x0002000227287812 */ /* 0x000fe400078ef828 */
[----:B------:R-:W-:Y:S02]  /*1020*/  SHF.R.U32.HI R10, RZ, 0xc, R13 ;  /* 0x0000000cff0a7819 */ /* 0x000fe4000001160d */
[----:B------:R-:W-:Y:S02]  /*1030*/  LOP3.LUT R9, R9, 0x80008, R8, 0xf8, !PT ;  /* 0x0008000809097812 */ /* 0x000fe400078ef808 */
[----:B------:R-:W-:Y:S02]  /*1040*/  SHF.R.U32.HI R38, RZ, 0xb, R4 ;  /* 0x0000000bff267819 */ /* 0x000fe40000011604 */
[----:B------:R-:W-:Y:S02]  /*1050*/  SHF.R.U32.HI R39, RZ, 0xd, R19 ;  /* 0x0000000dff277819 */ /* 0x000fe40000011613 */
[----:B------:R-:W-:-:S02]  /*1060*/  LOP3.LUT R10, R11, 0x80008, R10, 0xf8, !PT ;  /* 0x000800080b0a7812 */ /* 0x000fc400078ef80a */
[----:B------:R-:W-:Y:S02]  /*1070*/  LOP3.LUT R38, R9, 0x100010, R38, 0xf8, !PT ;  /* 0x0010001009267812 */ /* 0x000fe400078ef826 */
[----:B------:R-:W-:Y:S02]  /*1080*/  LOP3.LUT R8, R24, 0x3e003e0, RZ, 0xc0, !PT ;  /* 0x03e003e018087812 */ /* 0x000fe400078ec0ff */
[----:B------:R-:W-:Y:S02]  /*1090*/  LOP3.LUT R40, R40, 0x40004, R39, 0xf8, !PT ;  /* 0x0004000428287812 */ /* 0x000fe400078ef827 */
[----:B------:R-:W-:Y:S02]  /*10a0*/  SHF.R.U32.HI R43, RZ, 0xb, R5 ;  /* 0x0000000bff2b7819 */ /* 0x000fe40000011605 */
[----:B------:R-:W-:Y:S02]  /*10b0*/  LOP3.LUT R9, R25, 0x3e003e0, RZ, 0xc0, !PT ;  /* 0x03e003e019097812 */ /* 0x000fe400078ec0ff */
[----:B------:R-:W-:-:S02]  /*10c0*/  LOP3.LUT R11, R27, 0x3e003e0, RZ, 0xc0, !PT ;  /* 0x03e003e01b0b7812 */ /* 0x000fc400078ec0ff */
[----:B------:R-:W-:Y:S02]  /*10d0*/  SHF.R.U32.HI R39, RZ, 0xc, R15 ;  /* 0x0000000cff277819 */ /* 0x000fe4000001160f */
[----:B------:R-:W-:Y:S02]  /*10e0*/  LOP3.LUT R8, R8, 0x64006400, RZ, 0xfc, !PT ;  /* 0x6400640008087812 */ /* 0x000fe400078efcff */
[----:B------:R-:W-:Y:S02]  /*10f0*/  @!P0 PRMT R2, R46, 0x7610, R2 ;  /* 0x000076102e028816 */ /* 0x000fe40000000002 */
[----:B------:R-:W-:Y:S02]  /*1100*/  LOP3.LUT R43, R10, 0x100010, R43, 0xf8, !PT ;  /* 0x001000100a2b7812 */ /* 0x000fe400078ef82b */
[----:B------:R-:W-:Y:S02]  /*1110*/  LOP3.LUT R64, R9, 0x64006400, RZ, 0xfc, !PT ;  /* 0x6400640009407812 */ /* 0x000fe400078efcff */
[----:B------:R-:W-:-:S02]  /*1120*/  LOP3.LUT R58, R11, 0x64006400, RZ, 0xfc, !PT ;  /* 0x640064000b3a7812 */ /* 0x000fc400078efcff */
[----:B------:R-:W-:Y:S02]  /*1130*/  LOP3.LUT R40, R40, 0x80008, R39, 0xf8, !PT ;  /* 0x0008000828287812 */ /* 0x000fe400078ef827 */
[----:B------:R-:W-:Y:S02]  /*1140*/  LOP3.LUT R10, R26, 0x3e003e0, RZ, 0xc0, !PT ;  /* 0x03e003e01a0a7812 */ /* 0x000fe400078ec0ff */
[----:B------:R-:W-:Y:S02]  /*1150*/  LOP3.LUT R9, R20, 0x3e003e0, RZ, 0xc0, !PT ;  /* 0x03e003e014097812 */ /* 0x000fe400078ec0ff */
[----:B------:R-:W-:Y:S02]  /*1160*/  LOP3.LUT R11, R22, 0x3e003e0, RZ, 0xc0, !PT ;  /* 0x03e003e0160b7812 */ /* 0x000fe400078ec0ff */
[----:B------:R-:W-:Y:S01]  /*1170*/  LOP3.LUT R39, R23, 0x3e003e0, RZ, 0xc0, !PT ;  /* 0x03e003e017277812 */ /* 0x000fe200078ec0ff */
[----:B------:R-:W-:Y:S01]  /*1180*/  HFMA2 R61, R8, R45.H0_H0, -48, -48 ;  /* 0xd200d200083d7431 */ /* 0x000fe2000004002d */
[----:B------:R-:W-:-:S02]  /*1190*/  @!P0 PRMT R2, R2, 0x7610, R46 ;  /* 0x0000761002028816 */ /* 0x000fc4000000002e */
[----:B------:R-:W-:Y:S02]  /*11a0*/  @!P0 PRMT R0, R47, 0x7610, R0 ;  /* 0x000076102f008816 */ /* 0x000fe40000000000 */
        /* <DEDUP_REMOVED lines=9> */
[----:B------:R-:W-:Y:S02]  /*1240*/  @!P0 PRMT R0, R0, 0x7610, R47 ;  /* 0x0000761000008816 */ /* 0x000fe4000000002f */
        /* <DEDUP_REMOVED lines=27> */
[----:B------:R-:W-:Y:S02]  /*1400*/  SHF.R.U32.HI R42, RZ, 0xb, R6 ;  /* 0x0000000bff2a7819 */ /* 0x000fe40000011606 */
[----:B------:R-:W-:Y:S01]  /*1410*/  LOP3.LUT R66, R39, 0x64006400, RZ, 0xfc, !PT ;  /* 0x6400640027427812 */ /* 0x000fe200078efcff */
[-C--:B------:R-:W-:Y:S01]  /*1420*/  HFMA2 R49, R46, R45.reuse.H0_H0, -48, -48 ;  /* 0xd200d2002e317431 */ /* 0x080fe2000004002d */
[----:B------:R-:W-:Y:S01]  /*1430*/  LOP3.LUT R42, R33, 0x100010, R42, 0xf8, !PT ;  /* 0x00100010212a7812 */ /* 0x000fe200078ef82a */
[----:B------:R-:W-:Y:S02]  /*1440*/  HFMA2 R64, R64, R45.H0_H0, -48, -48 ;  /* 0xd200d20040407431 */ /* 0x000fe4000004002d */
[----:B------:R-:W-:-:S02]  /*1450*/  VIADD R33, R36, 0x20 ;  /* 0x0000002024217836 */ /* 0x000fc40000000000 */
[-C--:B------:R-:W-:Y:S02]  /*1460*/  HFMA2 R62, R62, R45.reuse.H0_H0, -48, -48 ;  /* 0xd200d2003e3e7431 */ /* 0x080fe4000004002d */
[-C--:B------:R-:W-:Y:S02]  /*1470*/  HFMA2 R58, R58, R45.reuse.H0_H0, -48, -48 ;  /* 0xd200d2003a3a7431 */ /* 0x080fe4000004002d */
[-C--:B------:R-:W-:Y:S02]  /*1480*/  HFMA2 R56, R56, R45.reuse.H0_H0, -48, -48 ;  /* 0xd200d20038387431 */ /* 0x080fe4000004002d */
[-C--:B------:R-:W-:Y:S02]  /*1490*/  HFMA2 R54, R54, R45.reuse.H0_H0, -48, -48 ;  /* 0xd200d20036367431 */ /* 0x080fe4000004002d */
[-C--:B------:R-:W-:Y:S02]  /*14a0*/  HFMA2 R52, R52, R45.reuse.H0_H0, -48, -48 ;  /* 0xd200d20034347431 */ /* 0x080fe4000004002d */
[----:B------:R-:W-:-:S02]  /*14b0*/  HFMA2 R50, R50, R45.H0_H0, -48, -48 ;  /* 0xd200d20032327431 */ /* 0x000fc4000004002d */
[-C--:B------:R-:W-:Y:S02]  /*14c0*/  HFMA2 R48, R48, R45.reuse.H0_H0, -48, -48 ;  /* 0xd200d20030307431 */ /* 0x080fe4000004002d */
[-C--:B------:R-:W-:Y:S02]  /*14d0*/  HFMA2 R47, R10, R45.reuse.H0_H0, -48, -48 ;  /* 0xd200d2000a2f7431 */ /* 0x080fe4000004002d */
        /* <DEDUP_REMOVED lines=12> */
[----:B------:R-:W-:-:S02]  /*15a0*/  SHF.R.U32.HI R63, RZ, 0xa, R27 ;  /* 0x0000000aff3f7819 */ /* 0x000fc4000001161b */
[----:B------:R-:W-:Y:S02]  /*15b0*/  LOP3.LUT R27, R20, 0x1f001f, RZ, 0xc0, !PT ;  /* 0x001f001f141b7812 */ /* 0x000fe400078ec0ff */
[----:B------:R-:W-:Y:S02]  /*15c0*/  SHF.R.U32.HI R65, RZ, 0xa, R20 ;  /* 0x0000000aff417819 */ /* 0x000fe40000011614 */
[----:B------:R-:W-:Y:S02]  /*15d0*/  LOP3.LUT R66, R21, 0x1f001f, RZ, 0xc0, !PT ;  /* 0x001f001f15427812 */ /* 0x000fe400078ec0ff */
[----:B------:R-:W-:Y:S02]  /*15e0*/  SHF.R.U32.HI R69, RZ, 0xa, R21 ;  /* 0x0000000aff457819 */ /* 0x000fe40000011615 */
[----:B------:R-:W-:Y:S02]  /*15f0*/  LOP3.LUT R60, R60, 0x64006400, RZ, 0xfc, !PT ;  /* 0x640064003c3c7812 */ /* 0x000fe400078efcff */
[----:B------:R-:W-:-:S02]  /*1600*/  LOP3.LUT R20, R16, 0x1f001f, RZ, 0xc0, !PT ;  /* 0x001f001f10147812 */ /* 0x000fc400078ec0ff */
[----:B------:R-:W-:Y:S01]  /*1610*/  SHF.R.U32.HI R21, RZ, 0xa, R16 ;  /* 0x0000000aff157819 */ /* 0x000fe20000011610 */
[----:B------:R-:W-:Y:S01]  /*1620*/  HADD2 R85, R60, -1040, -1040 ;  /* 0xe410e4103c557430 */ /* 0x000fe20000000000 */
[----:B------:R-:W-:Y:S02]  /*1630*/  LOP3.LUT R78, R12, 0x1f001f, RZ, 0xc0, !PT ;  /* 0x001f001f0c4e7812 */ /* 0x000fe400078ec0ff */
[----:B------:R-:W-:Y:S02]  /*1640*/  SHF.R.U32.HI R16, RZ, 0xa, R12 ;  /* 0x0000000aff107819 */ /* 0x000fe4000001160c */
[----:B------:R-:W-:Y:S02]  /*1650*/  LOP3.LUT R67, R67, 0x64006400, RZ, 0xfc, !PT ;  /* 0x6400640043437812 */ /* 0x000fe400078efcff */
[----:B------:R-:W-:Y:S02]  /*1660*/  LOP3.LUT R75, R75, 0x64006400, RZ, 0xfc, !PT ;  /* 0x640064004b4b7812 */ /* 0x000fe400078efcff */
[----:B------:R-:W-:Y:S01]  /*1670*/  LOP3.LUT R72, R22, 0x1f001f, RZ, 0xc0, !PT ;  /* 0x001f001f16487812 */ /* 0x000fe200078ec0ff */
[----:B------:R-:W-:Y:S01]  /*1680*/  HADD2 R67, R67, -1040, -1040 ;  /* 0xe410e41043437430 */ /* 0x000fe20000000000 */
[----:B------:R-:W-:Y:S01]  /*1690*/  SHF.R.U32.HI R73, RZ, 0xa, R22 ;  /* 0x0000000aff497819 */ /* 0x000fe20000011616 */
[----:B------:R-:W-:Y:S01]  /*16a0*/  HADD2 R75, R75, -1040, -1040 ;  /* 0xe410e4104b4b7430 */ /* 0x000fe20000000000 */
[----:B------:R-:W-:Y:S01]  /*16b0*/  LOP3.LUT R22, R17, 0x1f001f, RZ, 0xc0, !PT ;  /* 0x001f001f11167812 */ /* 0x000fe200078ec0ff */
[-C--:B0-----:R-:W-:Y:S01]  /*16c0*/  HFMA2.MMA R12, R71, R8.reuse, RZ ;  /* 0x00000008470c7235 */ /* 0x081fe200000000ff */
[----:B------:R-:W-:Y:S01]  /*16d0*/  SHF.R.U32.HI R68, RZ, 0xa, R17 ;  /* 0x0000000aff447819 */ /* 0x000fe20000011611 */
[----:B------:R-:W-:Y:S01]  /*16e0*/  HFMA2.MMA R85, R85, R8, RZ ;  /* 0x0000000855557235 */ /* 0x000fe200000000ff */
[----:B------:R-:W-:Y:S01]  /*16f0*/  LOP3.LUT R70, R18, 0x1f001f, RZ, 0xc0, !PT ;  /* 0x001f001f12467812 */ /* 0x000fe200078ec0ff */
[-C--:B------:R-:W-:Y:S01]  /*1700*/  HFMA2 R84, R67, R8.reuse, RZ.H0_H0 ;  /* 0x0000000843547231 */ /* 0x080fe200000400ff */
[----:B------:R-:W-:Y:S01]  /*1710*/  SHF.R.U32.HI R74, RZ, 0xa, R18 ;  /* 0x0000000aff4a7819 */ /* 0x000fe20000011612 */
[----:B------:R-:W-:Y:S01]  /*1720*/  HFMA2 R86, R75, R8, RZ.H0_H0 ;  /* 0x000000084b567231 */ /* 0x000fe200000400ff */
[----:B------:R-:W-:Y:S01]  /*1730*/  LOP3.LUT R76, R19, 0x1f001f, RZ, 0xc0, !PT ;  /* 0x001f001f134c7812 */ /* 0x000fe200078ec0ff */
[-C--:B------:R-:W-:Y:S01]  /*1740*/  HFMA2.MMA R8, R62, R9.reuse, R12 ;  /* 0x000000093e087235 */ /* 0x080fe2000000000c */
[----:B------:R-:W-:Y:S01]  /*1750*/  SHF.R.U32.HI R79, RZ, 0xa, R19 ;  /* 0x0000000aff4f7819 */ /* 0x000fe20000011613 */
[----:B------:R-:W-:Y:S01]  /*1760*/  HFMA2.MMA R85, R61, R9, R85 ;  /* 0x000000093d557235 */ /* 0x000fe20000000055 */
[----:B------:R-:W-:Y:S01]  /*1770*/  LOP3.LUT R80, R13, 0x1f001f, RZ, 0xc0, !PT ;  /* 0x001f001f0d507812 */ /* 0x000fe200078ec0ff */
[----:B------:R-:W-:Y:S01]  /*1780*/  HFMA2 R84, R64, R9, R84 ;  /* 0x0000000940547231 */ /* 0x000fe20000000054 */
[----:B------:R-:W-:-:S02]  /*1790*/  SHF.R.U32.HI R17, RZ, 0xa, R13 ;  /* 0x0000000aff117819 */ /* 0x000fc4000001160d */
[----:B------:R-:W-:Y:S02]  /*17a0*/  LOP3.LUT R81, R14, 0x1f001f, RZ, 0xc0, !PT ;  /* 0x001f001f0e517812 */ /* 0x000fe400078ec0ff */
[----:B------:R-:W-:Y:S02]  /*17b0*/  SHF.R.U32.HI R18, RZ, 0xa, R14 ;  /* 0x0000000aff127819 */ /* 0x000fe4000001160e */
[----:B------:R-:W-:Y:S02]  /*17c0*/  LOP3.LUT R82, R15, 0x1f001f, RZ, 0xc0, !PT ;  /* 0x001f001f0f527812 */ /* 0x000fe400078ec0ff */
[----:B------:R-:W-:Y:S02]  /*17d0*/  SHF.R.U32.HI R19, RZ, 0xa, R15 ;  /* 0x0000000aff137819 */ /* 0x000fe4000001160f */
[----:B------:R-:W0:Y:S01]  /*17e0*/  LDS.128 R12, [UR4+0x10] ;  /* 0x00001004ff0c7984 */ /* 0x000e220008000c00 */
[----:B------:R-:W-:Y:S02]  /*17f0*/  SHF.R.U32.HI R24, RZ, 0xa, R24 ;  /* 0x0000000aff187819 */ /* 0x000fe40000011618 */
[----:B------:R-:W-:-:S02]  /*1800*/  SHF.R.U32.HI R26, RZ, 0xa, R26 ;  /* 0x0000000aff1a7819 */ /* 0x000fc4000001161a */
[----:B------:R-:W-:Y:S02]  /*1810*/  LOP3.LUT R24, R24, 0x1f001f, RZ, 0xc0, !PT ;  /* 0x001f001f18187812 */ /* 0x000fe400078ec0ff */
[----:B------:R-:W-:Y:S02]  /*1820*/  LOP3.LUT R26, R26, 0x1f001f, RZ, 0xc0, !PT ;  /* 0x001f001f1a1a7812 */ /* 0x000fe400078ec0ff */
[----:B------:R-:W-:Y:S02]  /*1830*/  LOP3.LUT R24, R24, 0x64006400, RZ, 0xfc, !PT ;  /* 0x6400640018187812 */ /* 0x000fe400078efcff */
[----:B------:R-:W-:Y:S02]  /*1840*/  LOP3.LUT R26, R26, 0x64006400, RZ, 0xfc, !PT ;  /* 0x640064001a1a7812 */ /* 0x000fe400078efcff */
[----:B------:R-:W-:Y:S01]  /*1850*/  SHF.R.U32.HI R25, RZ, 0xa, R25 ;  /* 0x0000000aff197819 */ /* 0x000fe20000011619 */
[----:B------:R-:W-:Y:S01]  /*1860*/  HADD2 R24, R24, -1040, -1040 ;  /* 0xe410e41018187430 */ /* 0x000fe20000000000 */
[----:B------:R-:W-:-:S02]  /*1870*/  LOP3.LUT R75, R7, 0x1f001f, RZ, 0xc0, !PT ;  /* 0x001f001f074b7812 */ /* 0x000fc400078ec0ff */
[----:B------:R-:W-:Y:S01]  /*1880*/  SHF.R.U32.HI R83, RZ, 0xa, R7 ;  /* 0x0000000aff537819 */ /* 0x000fe20000011607 */
[----:B------:R-:W-:Y:S01]  /*1890*/  HADD2 R7, R26, -1040, -1040 ;  /* 0xe410e4101a077430 */ /* 0x000fe20000000000 */
[----:B------:R-:W-:Y:S01]  /*18a0*/  LOP3.LUT R25, R25, 0x1f001f, RZ, 0xc0, !PT ;  /* 0x001f001f19197812 */ /* 0x000fe200078ec0ff */
[-C--:B------:R-:W-:Y:S01]  /*18b0*/  HFMA2.MMA R85, R24, R10.reuse, R85 ;  /* 0x0000000a18557235 */ /* 0x080fe20000000055 */
[----:B------:R-:W-:Y:S02]  /*18c0*/  LOP3.LUT R63, R63, 0x1f001f, RZ, 0xc0, !PT ;  /* 0x001f001f3f3f7812 */ /* 0x000fe400078ec0ff */
[----:B------:R-:W-:Y:S01]  /*18d0*/  LOP3.LUT R27, R27, 0x64006400, RZ, 0xfc, !PT ;  /* 0x640064001b1b7812 */ /* 0x000fe200078efcff */
[----:B------:R-:W-:Y:S01]  /*18e0*/  HFMA2.MMA R8, R7, R10, R8 ;  /* 0x0000000a07087235 */ /* 0x000fe20000000008 */
[----:B------:R-:W-:Y:S02]  /*18f0*/  LOP3.LUT R72, R72, 0x64006400, RZ, 0xfc, !PT ;  /* 0x6400640048487812 */ /* 0x000fe400078efcff */
[----:B------:R-:W-:-:S02]  /*1900*/  LOP3.LUT R25, R25, 0x64006400, RZ, 0xfc, !PT ;  /* 0x6400640019197812 */ /* 0x000fc400078efcff */
[----:B------:R-:W-:Y:S02]  /*1910*/  LOP3.LUT R63, R63, 0x64006400, RZ, 0xfc, !PT ;  /* 0x640064003f3f7812 */ /* 0x000fe400078efcff */
[----:B------:R-:W-:Y:S01]  /*1920*/  LOP3.LUT R77, R23, 0x1f001f, RZ, 0xc0, !PT ;  /* 0x001f001f174d7812 */ /* 0x000fe200078ec0ff */
[----:B------:R-:W-:Y:S01]  /*1930*/  HADD2 R25, R25, -1040, -1040 ;  /* 0xe410e41019197430 */ /* 0x000fe20000000000 */
[----:B------:R-:W-:Y:S02]  /*1940*/  LOP3.LUT R62, R5, 0x1f001f, RZ, 0xc0, !PT ;  /* 0x001f001f053e7812 */ /* 0x000fe400078ec0ff */
[----:B------:R-:W-:Y:S01]  /*1950*/  SHF.R.U32.HI R64, RZ, 0xa, R5 ;  /* 0x0000000aff407819 */ /* 0x000fe20000011605 */
[----:B------:R-:W-:Y:S01]  /*1960*/  HFMA2 R5, R58, R9, R86 ;  /* 0x000000093a057231 */ /* 0x000fe20000000056 */
[----:B------:R-:W-:Y:S01]  /*1970*/  LOP3.LUT R67, R6, 0x1f001f, RZ, 0xc0, !PT ;  /* 0x001f001f06437812 */ /* 0x000fe200078ec0ff */
[----:B------:R-:W-:Y:S01]  /*1980*/  HADD2 R9, R72, -1040, -1040 ;  /* 0xe410e41048097430 */ /* 0x000fe20000000000 */
[----:B------:R-:W-:Y:S01]  /*1990*/  SHF.R.U32.HI R71, RZ, 0xa, R6 ;  /* 0x0000000aff477819 */ /* 0x000fe20000011606 */
[----:B------:R-:W-:Y:S01]  /*19a0*/  HADD2 R6, R27, -1040, -1040 ;  /* 0xe410e4101b067430 */ /* 0x000fe20000000000 */
[----:B------:R-:W-:Y:S01]  /*19b0*/  LOP3.LUT R60, R4, 0x1f001f, RZ, 0xc0, !PT ;  /* 0x001f001f043c7812 */ /* 0x000fe200078ec0ff */
[-C--:B------:R-:W-:Y:S01]  /*19c0*/  HFMA2 R84, R25, R10.reuse, R84 ;  /* 0x0000000a19547231 */ /* 0x080fe20000000054 */
[----:B------:R-:W-:Y:S01]  /*19d0*/  SHF.R.U32.HI R61, RZ, 0xa, R4 ;  /* 0x0000000aff3d7819 */ /* 0x000fe20000011604 */
        /* <DEDUP_REMOVED lines=8> */
[----:B------:R-:W-:Y:S01]  /*1a60*/  HADD2 R10, R77, -1040, -1040 ;  /* 0xe410e4104d0a7430 */ /* 0x000fe20000000000 */
[----:B------:R-:W-:Y:S01]  /*1a70*/  LOP3.LUT R73, R73, 0x1f001f, RZ, 0xc0, !PT ;  /* 0x001f001f49497812 */ /* 0x000fe200078ec0ff */
[-C--:B------:R-:W-:Y:S01]  /*1a80*/  HFMA2 R84, R7, R11.reuse, R84 ;  /* 0x0000000b07547231 */ /* 0x080fe20000000054 */
[-C--:B0-----:R-:W-:Y:S01]  /*1a90*/  HFMA2.MMA R8, R59, R12.reuse, R6 ;  /* 0x0000000c3b087235 */ /* 0x081fe20000000006 */
[----:B------:R-:W-:Y:S01]  /*1aa0*/  HFMA2 R5, R10, R11, R5 ;  /* 0x0000000b0a057231 */ /* 0x000fe20000000005 */
[----:B------:R-:W-:Y:S01]  /*1ab0*/  HFMA2.MMA R9, R57, R12, R4 ;  /* 0x0000000c39097235 */ /* 0x000fe20000000004 */
[-C--:B------:R-:W-:Y:S01]  /*1ac0*/  HFMA2 R84, R55, R12.reuse, R84 ;  /* 0x0000000c37547231 */ /* 0x080fe20000000054 */
[----:B------:R-:W-:Y:S01]  /*1ad0*/  LOP3.LUT R65, R65, 0x64006400, RZ, 0xfc, !PT ;  /* 0x6400640041417812 */ /* 0x000fe200078efcff */
[----:B------:R-:W-:Y:S01]  /*1ae0*/  HFMA2 R12, R56, R12, R5 ;  /* 0x0000000c380c7231 */ /* 0x000fe20000000005 */
[----:B------:R-:W-:Y:S01]  /*1af0*/  LOP3.LUT R73, R73, 0x64006400, RZ, 0xfc, !PT ;  /* 0x6400640049497812 */ /* 0x000fe200078efcff */
[----:B------:R-:W0:Y:S01]  /*1b00*/  LDS.128 R4, [UR4+0x20] ;  /* 0x00002004ff047984 */ /* 0x000e220008000c00 */
[----:B------:R-:W-:Y:S01]  /*1b10*/  SHF.R.U32.HI R23, RZ, 0xa, R23 ;  /* 0x0000000aff177819 */ /* 0x000fe20000011617 */
[----:B------:R-:W-:Y:S01]  /*1b20*/  HADD2 R65, R65, -1040, -1040 ;  /* 0xe410e41041417430 */ /* 0x000fe20000000000 */
[----:B------:R-:W-:Y:S01]  /*1b30*/  LOP3.LUT R20, R20, 0x64006400, RZ, 0xfc, !PT ;  /* 0x6400640014147812 */ /* 0x000fe200078efcff */
[----:B------:R-:W-:Y:S01]  /*1b40*/  HADD2 R10, R73, -1040, -1040 ;  /* 0xe410e410490a7430 */ /* 0x000fe20000000000 */
[----:B------:R-:W-:-:S02]  /*1b50*/  LOP3.LUT R70, R70, 0x64006400, RZ, 0xfc, !PT ;  /* 0x6400640046467812 */ /* 0x000fc400078efcff */
        /* <DEDUP_REMOVED lines=13> */
[----:B------:R-:W-:Y:S01]  /*1c30*/  LOP3.LUT R21, R21, 0x1f001f, RZ, 0xc0, !PT ;  /* 0x001f001f15157812 */ /* 0x000fe200078ec0ff */
[----:B------:R-:W-:Y:S01]  /*1c40*/  HFMA2.MMA R9, R70, R14, R9 ;  /* 0x0000000e46097235 */ /* 0x000fe20000000009 */
[----:B------:R-:W-:Y:S01]  /*1c50*/  LOP3.LUT R74, R74, 0x1f001f, RZ, 0xc0, !PT ;  /* 0x001f001f4a4a7812 */ /* 0x000fe200078ec0ff */
[-C--:B------:R-:W-:Y:S01]  /*1c60*/  HFMA2 R84, R69, R13.reuse, R84 ;  /* 0x0000000d45547231 */ /* 0x080fe20000000054 */
[----:B------:R-:W-:Y:S01]  /*1c70*/  LOP3.LUT R68, R68, 0x1f001f, RZ, 0xc0, !PT ;  /* 0x001f001f44447812 */ /* 0x000fe200078ec0ff */
[----:B------:R-:W-:Y:S01]  /*1c80*/  HFMA2 R12, R23, R13, R12 ;  /* 0x0000000d170c7231 */ /* 0x000fe2000000000c */
[----:B------:R-:W-:Y:S01]  /*1c90*/  LOP3.LUT R79, R79, 0x1f001f, RZ, 0xc0, !PT ;  /* 0x001f001f4f4f7812 */ /* 0x000fe200078ec0ff */
[----:B------:R-:W-:Y:S01]  /*1ca0*/  HADD2 R13, R22, -1040, -1040 ;  /* 0xe410e410160d7430 */ /* 0x000fe20000000000 */
[----:B------:R-:W-:Y:S01]  /*1cb0*/  LOP3.LUT R21, R21, 0x64006400, RZ, 0xfc, !PT ;  /* 0x6400640015157812 */ /* 0x000fe200078efcff */
[----:B------:R-:W-:Y:S01]  /*1cc0*/  HADD2 R23, R76, -1040, -1040 ;  /* 0xe410e4104c177430 */ /* 0x000fe20000000000 */
[----:B------:R-:W-:Y:S01]  /*1cd0*/  LOP3.LUT R74, R74, 0x64006400, RZ, 0xfc, !PT ;  /* 0x640064004a4a7812 */ /* 0x000fe200078efcff */
[-C--:B------:R-:W-:Y:S01]  /*1ce0*/  HFMA2 R84, R13, R14.reuse, R84 ;  /* 0x0000000e0d547231 */ /* 0x080fe20000000054 */
[----:B------:R-:W-:Y:S01]  /*1cf0*/  LOP3.LUT R68, R68, 0x64006400, RZ, 0xfc, !PT ;  /* 0x6400640044447812 */ /* 0x000fe200078efcff */
[-C--:B------:R-:W-:Y:S01]  /*1d00*/  HFMA2.MMA R8, R54, R15.reuse, R8 ;  /* 0x0000000f36087235 */ /* 0x080fe20000000008 */
[----:B------:R-:W-:Y:S01]  /*1d10*/  LOP3.LUT R79, R79, 0x64006400, RZ, 0xfc, !PT ;  /* 0x640064004f4f7812 */ /* 0x000fe200078efcff */
[----:B------:R-:W-:Y:S01]  /*1d20*/  HFMA2.MMA R9, R52, R15, R9 ;  /* 0x0000000f34097235 */ /* 0x000fe20000000009 */
        /* <DEDUP_REMOVED lines=28> */
[-C--:B------:R-:W-:Y:S01]  /*1ef0*/  HFMA2 R84, R23, R5.reuse, R84 ;  /* 0x0000000517547231 */ /* 0x080fe20000000054 */
[----:B------:R-:W-:Y:S01]  /*1f00*/  LOP3.LUT R60, R60, 0x64006400, RZ, 0xfc, !PT ;  /* 0x640064003c3c7812 */ /* 0x000fe200078efcff */
[----:B------:R-:W-:Y:S01]  /*1f10*/  HFMA2 R15, R82, R5, R15 ;  /* 0x00000005520f7231 */ /* 0x000fe2000000000f */
[----:B------:R-:W-:Y:S01]  /*1f20*/  LOP3.LUT R67, R67, 0x64006400, RZ, 0xfc, !PT ;  /* 0x6400640043437812 */ /* 0x000fe200078efcff */
[----:B------:R-:W-:Y:S01]  /*1f30*/  HADD2 R5, R16, -1040, -1040 ;  /* 0xe410e41010057430 */ /* 0x000fe20000000000 */
        /* <DEDUP_REMOVED lines=11> */
[----:B------:R-:W-:Y:S01]  /*1ff0*/  HFMA2 R15, R6, R7, R15 ;  /* 0x00000007060f7231 */ /* 0x000fe2000000000f */
[----:B------:R-:W-:Y:S01]  /*2000*/  LOP3.LUT R17, R17, 0x64006400, RZ, 0xfc, !PT ;  /* 0x6400640011117812 */ /* 0x000fe200078efcff */
[----:B------:R-:W-:Y:S01]  /*2010*/  HADD2 R6, R67, -1040, -1040 ;  /* 0xe410e41043067430 */ /* 0x000fe20000000000 */
[----:B------:R-:W-:-:S02]  /*2020*/  LOP3.LUT R71, R71, 0x1f001f, RZ, 0xc0, !PT ;  /* 0x001f001f47477812 */ /* 0x000fc400078ec0ff */
[----:B------:R-:W-:Y:S01]  /*2030*/  LOP3.LUT R61, R61, 0x64006400, RZ, 0xfc, !PT ;  /* 0x640064003d3d7812 */ /* 0x000fe200078efcff */
[----:B------:R-:W-:Y:S01]  /*2040*/  HADD2 R17, R17, -1040, -1040 ;  /* 0xe410e41011117430 */ /* 0x000fe20000000000 */
[----:B------:R-:W-:Y:S02]  /*2050*/  LOP3.LUT R71, R71, 0x64006400, RZ, 0xfc, !PT ;  /* 0x6400640047477812 */ /* 0x000fe400078efcff */
[----:B------:R-:W-:Y:S01]  /*2060*/  LOP3.LUT R62, R62, 0x64006400, RZ, 0xfc, !PT ;  /* 0x640064003e3e7812 */ /* 0x000fe200078efcff */
[----:B------:R-:W-:Y:S01]  /*2070*/  HFMA2 R84, R17, R7, R84 ;  /* 0x0000000711547231 */ /* 0x000fe20000000054 */
[----:B------:R-:W-:Y:S02]  /*2080*/  LOP3.LUT R75, R75, 0x64006400, RZ, 0xfc, !PT ;  /* 0x640064004b4b7812 */ /* 0x000fe400078efcff */
[----:B------:R-:W-:Y:S01]  /*2090*/  LOP3.LUT R64, R64, 0x1f001f, RZ, 0xc0, !PT ;  /* 0x001f001f40407812 */ /* 0x000fe200078ec0ff */
[-C--:B0-----:R-:W-:Y:S01]  /*20a0*/  HFMA2.MMA R4, R5, R8.reuse, R4 ;  /* 0x0000000805047235 */ /* 0x081fe20000000004 */
[----:B------:R-:W-:Y:S01]  /*20b0*/  LOP3.LUT R38, R38, 0x64006400, RZ, 0xfc, !PT ;  /* 0x6400640026267812 */ /* 0x000fe200078efcff */
[----:B------:R-:W-:Y:S01]  /*20c0*/  HFMA2.MMA R13, R6, R8, R13 ;  /* 0x00000008060d7235 */ /* 0x000fe2000000000d */
[----:B------:R-:W-:Y:S01]  /*20d0*/  HADD2 R6, R71, -1040, -1040 ;  /* 0xe410e41047067430 */ /* 0x000fe20000000000 */
[----:B------:R-:W-:Y:S01]  /*20e0*/  LOP3.LUT R83, R83, 0x1f001f, RZ, 0xc0, !PT ;  /* 0x001f001f53537812 */ /* 0x000fe200078ec0ff */
[----:B------:R-:W-:Y:S01]  /*20f0*/  HADD2 R7, R62, -1040, -1040 ;  /* 0xe410e4103e077430 */ /* 0x000fe20000000000 */
        /* <DEDUP_REMOVED lines=8> */
[----:B------:R-:W-:Y:S01]  /*2180*/  HADD2 R38, R38, -1040, -1040 ;  /* 0xe410e41026267430 */ /* 0x000fe20000000000 */
[----:B------:R-:W-:Y:S01]  /*2190*/  LOP3.LUT R43, R43, 0x64006400, RZ, 0xfc, !PT ;  /* 0x640064002b2b7812 */ /* 0x000fe200078efcff */
[-C--:B------:R-:W-:Y:S01]  /*21a0*/  HFMA2.MMA R5, R4, R10.reuse, R5 ;  /* 0x0000000a04057235 */ /* 0x080fe20000000005 */
[----:B------:R-:W-:Y:S01]  /*21b0*/  HFMA2 R15, R12, R8, R15 ;  /* 0x000000080c0f7231 */ /* 0x000fe2000000000f */
[----:B------:R-:W-:Y:S01]  /*21c0*/  HFMA2.MMA R13, R6, R10, R13 ;  /* 0x0000000a060d7235 */ /* 0x000fe2000000000d */
[----:B------:R-:W-:Y:S01]  /*21d0*/  HADD2 R42, R42, -1040, -1040 ;  /* 0xe410e4102a2a7430 */ /* 0x000fe20000000000 */
[----:B------:R-:W-:Y:S01]  /*21e0*/  LOP3.LUT R41, R41, 0x64006400, RZ, 0xfc, !PT ;  /* 0x6400640029297812 */ /* 0x000fe200078efcff */
[----:B------:R-:W-:-:S02]  /*21f0*/  HFMA2 R84, R40, R9, R84 ;  /* 0x0000000928547231 */ /* 0x000fc40000000054 */
[----:B------:R-:W-:Y:S01]  /*2200*/  HADD2 R7, R64, -1040, -1040 ;  /* 0xe410e41040077430 */ /* 0x000fe20000000000 */
[-C--:B------:R-:W-:Y:S01]  /*2210*/  HFMA2.MMA R5, R38, R11.reuse, R5 ;  /* 0x0000000b26057235 */ /* 0x080fe20000000005 */
        /* <DEDUP_REMOVED lines=17> */
.L_x_4822:
[C---:B------:R-:W-:Y:S01]  /*2330*/  ISETP.GE.AND P2, PT, R33.reuse, UR8, PT ;  /* 0x0000000821007c0c */ /* 0x040fe2000bf46270 */
[----:B------:R-:W-:Y:S01]  /*2340*/  UIADD3 UR4, UR4, 0x40, URZ ;  /* 0x0000004004047890 */ /* 0x000fe2000fffe03f */
[----:B------:R-:W-:Y:S01]  /*2350*/  ISETP.LT.AND P3, PT, R33, UR5, PT ;  /* 0x0000000521007c0c */ /* 0x000fe2000bf61270 */
[----:B-----5:R-:W-:Y:S02]  /*2360*/  @!P0 IMAD.IADD R3, R37, 0x1, R36 ;  /* 0x0000000125038824 */ /* 0x020fe400078e0224 */
[----:B------:R-:W-:Y:S02]  /*2370*/  IMAD.MOV.U32 R36, RZ, RZ, R33 ;  /* 0x000000ffff247224 */ /* 0x000fe400078e0021 */
[----:B------:R-:W-:-:S08]  /*2380*/  IMAD.WIDE R38, R28, 0x4, R34 ;  /* 0x000000041c267825 */ /* 0x000fd000078e0222 */
[----:B------:R-:W-:Y:S05]  /*2390*/  @!P2 BRA P3, `(.L_x_4823) ;  /* 0xffffffe80058a947 */ /* 0x000fea000183ffff */
.L_x_4821:
[----:B------:R-:W-:Y:S01]  /*23a0*/  ISETP.GE.AND P0, PT, R36, R29, PT ;  /* 0x0000001d2400720c */ /* 0x000fe20003f06270 */
[----:B------:R-:W-:-:S03]  /*23b0*/  ULDC UR5, c[0x0][0x268] ;  /* 0x00009a0000057ab9 */ /* 0x000fc60000000800 */
[----:B------:R-:W-:Y:S01]  /*23c0*/  ISETP.GE.OR P0, PT, R36, UR5, P0 ;  /* 0x0000000524007c0c */ /* 0x000fe20008706670 */
[----:B------:R-:W-:-:S12]  /*23d0*/  ULDC UR5, c[0x0][0x268] ;  /* 0x00009a0000057ab9 */ /* 0x000fd80000000800 */
[----:B------:R-:W-:Y:S05]  /*23e0*/  @P0 BRA `(.L_x_4824) ;  /* 0x00000014002c0947 */ /* 0x000fea0003800000 */
.L_x_4826:
[----:B------:R-:W-:Y:S01]  /*23f0*/  ISETP.NE.AND P0, PT, R36, R3, PT ;  /* 0x000000032400720c */ /* 0x000fe20003f05270 */
[----:B------:R-:W0:Y:S01]  /*2400*/  LDC R28, c[0x0][0x23c] ;  /* 0x00008f00ff1c7b82 */ /* 0x000e220000000800 */
[----:B------:R-:W2:Y:S11]  /*2410*/  LDG.E.128.CONSTANT R12, desc[UR6][R38.64] ;  /* 0x00000006260c7981 */ /* 0x000eb6000c1e9d00 */
[----:B------:R-:W1:Y:S01]  /*2420*/  @!P0 LDC.64 R16, c[0x0][0x248] ;  /* 0x00009200ff108b82 */ /* 0x000e620000000a00 */
[----:B------:R-:W-:Y:S01]  /*2430*/  @!P0 VIADD R32, R32, 0x1 ;  /* 0x0000000120208836 */ /* 0x000fe20000000000 */
[----:B------:R-:W-:-:S03]  /*2440*/  @!P0 LEA R5, R36, 0x1, 0x1 ;  /* 0x0000000124058811 */ /* 0x000fc600078e08ff */
[----:B------:R-:W-:-:S06]  /*2450*/  @!P0 IMAD R22, R32, 0x8, R1 ;  /* 0x0000000820168824 */ /* 0x000fcc00078e0201 */
[----:B------:R-:W3:Y:S01]  /*2460*/  @!P0 LDL.64 R22, [R22] ;  /* 0x0000000016168983 */ /* 0x000ee20000100a00 */
[----:B0-----:R-:W-:-:S05]  /*2470*/  IMAD.WIDE R18, R28, 0x4, R38 ;  /* 0x000000041c127825 */ /* 0x001fca00078e0226 */
[----:B------:R-:W4:Y:S01]  /*2480*/  LDG.E.128.CONSTANT R8, desc[UR6][R18.64] ;  /* 0x0000000612087981 */ /* 0x000f22000c1e9d00 */
[----:B-1----:R-:W-:-:S06]  /*2490*/  @!P0 IMAD.WIDE R16, R5, 0x2, R16 ;  /* 0x0000000205108825 */ /* 0x002fcc00078e0210 */
[----:B------:R0:W5:Y:S01]  /*24a0*/  @!P0 LDG.E.U16.CONSTANT R17, desc[UR6][R16.64] ;  /* 0x0000000610118981 */ /* 0x000162000c1e9500 */
[----:B------:R-:W-:-:S05]  /*24b0*/  IMAD.WIDE R20, R28, 0x4, R18 ;  /* 0x000000041c147825 */ /* 0x000fca00078e0212 */
[----:B------:R-:W5:Y:S01]  /*24c0*/  LDG.E.128.CONSTANT R4, desc[UR6][R20.64] ;  /* 0x0000000614047981 */ /* 0x000f62000c1e9d00 */
[----:B------:R-:W-:Y:S01]  /*24d0*/  PRMT R24, R44, 0x9910, RZ ;  /* 0x000099102c187816 */ /* 0x000fe200000000ff */
[----:B------:R-:W-:-:S03]  /*24e0*/  IMAD.MOV.U32 R25, RZ, RZ, 0x2400 ;  /* 0x00002400ff197424 */ /* 0x000fc600078e00ff */
[----:B------:R-:W-:Y:S02]  /*24f0*/  ISETP.EQ.OR P2, PT, R24, RZ, P1 ;  /* 0x000000ff1800720c */ /* 0x000fe40000f42670 */
[----:B0-----:R-:W-:Y:S01]  /*2500*/  PRMT R16, R25, 0x7610, R16 ;  /* 0x0000761019107816 */ /* 0x001fe20000000010 */
[----:B------:R-:W-:Y:S01]  /*2510*/  IMAD.MOV.U32 R43, RZ, RZ, 0x3000 ;  /* 0x00003000ff2b7424 */ /* 0x000fe200078e00ff */
[----:B--2---:R-:W-:Y:S02]  /*2520*/  SHF.R.U32.HI R18, RZ, 0xf, R13 ;  /* 0x0000000fff127819 */ /* 0x004fe4000001160d */
[----:B------:R-:W-:Y:S02]  /*2530*/  SHF.R.U32.HI R24, RZ, 0xf, R15 ;  /* 0x0000000fff187819 */ /* 0x000fe4000001160f */
[----:B------:R-:W-:Y:S02]  /*2540*/  LOP3.LUT R19, R18, 0x10001, RZ, 0xc0, !PT ;  /* 0x0001000112137812 */ /* 0x000fe400078ec0ff */
[----:B------:R-:W-:-:S02]  /*2550*/  LOP3.LUT R25, R24, 0x10001, RZ, 0xc0, !PT ;  /* 0x0001000118197812 */ /* 0x000fc400078ec0ff */
[----:B---3--:R-:W-:Y:S02]  /*2560*/  @!P0 PRMT R2, R22, 0x7610, R2 ;  /* 0x0000761016028816 */ /* 0x008fe40000000002 */
[----:B------:R-:W-:Y:S02]  /*2570*/  @!P0 PRMT R0, R23, 0x7610, R0 ;  /* 0x0000761017008816 */ /* 0x000fe40000000000 */
[----:B------:R-:W-:Y:S02]  /*2580*/  @!P0 PRMT R2, R2, 0x7610, R22 ;  /* 0x0000761002028816 */ /* 0x000fe40000000016 */
[----:B------:R-:W-:Y:S02]  /*2590*/  SHF.R.U32.HI R22, RZ, 0xf, R14 ;  /* 0x0000000fff167819 */ /* 0x000fe4000001160e */
[----:B------:R-:W-:Y:S02]  /*25a0*/  @!P0 PRMT R0, R0, 0x7610, R23 ;  /* 0x0000761000008816 */ /* 0x000fe40000000017 */
[----:B------:R-:W-:-:S02]  /*25b0*/  LOP3.LUT R23, R22, 0x10001, RZ, 0xc0, !PT ;  /* 0x0001000116177812 */ /* 0x000fc400078ec0ff */
[----:B----4-:R-:W-:Y:S02]  /*25c0*/  SHF.R.U32.HI R18, RZ, 0xe, R8 ;  /* 0x0000000eff127819 */ /* 0x010fe40000011608 */
[----:B------:R-:W-:Y:S01]  /*25d0*/  SHF.R.U32.HI R22, RZ, 0xe, R9 ;  /* 0x0000000eff167819 */ /* 0x000fe20000011609 */
[----:B-----5:R-:W-:Y:S01]  /*25e0*/  @!P0 IMAD.IADD R3, R17, 0x1, R36 ;  /* 0x0000000111038824 */ /* 0x020fe200078e0224 */
[----:B------:R-:W-:Y:S02]  /*25f0*/  SHF.R.U32.HI R17, RZ, 0xf, R12 ;  /* 0x0000000fff117819 */ /* 0x000fe4000001160c */
[----:B------:R-:W-:Y:S02]  /*2600*/  SHF.R.U32.HI R24, RZ, 0xe, R10 ;  /* 0x0000000eff187819 */ /* 0x000fe4000001160a */
[----:B------:R-:W-:Y:S02]  /*2610*/  LOP3.LUT R17, R17, 0x10001, RZ, 0xc0, !PT ;  /* 0x0001000111117812 */ /* 0x000fe400078ec0ff */
[----:B------:R-:W-:-:S02]  /*2620*/  SHF.R.U32.HI R34, RZ, 0xe, R11 ;  /* 0x0000000eff227819 */ /* 0x000fc4000001160b */
[----:B------:R-:W-:Y:S02]  /*2630*/  LOP3.LUT R18, R17, 0x20002, R18, 0xf8, !PT ;  /* 0x0002000211127812 */ /* 0x000fe400078ef812 */
[----:B------:R-:W-:Y:S02]  /*2640*/  LOP3.LUT R19, R19, 0x20002, R22, 0xf8, !PT ;  /* 0x0002000213137812 */ /* 0x000fe400078ef816 */
[----:B------:R-:W-:Y:S02]  /*2650*/  LOP3.LUT R26, R23, 0x20002, R24, 0xf8, !PT ;  /* 0x00020002171a7812 */ /* 0x000fe400078ef818 */
[----:B------:R-:W-:Y:S02]  /*2660*/  LOP3.LUT R17, R25, 0x20002, R34, 0xf8, !PT ;  /* 0x0002000219117812 */ /* 0x000fe400078ef822 */
[----:B------:R-:W-:Y:S02]  /*2670*/  SHF.R.U32.HI R22, RZ, 0xd, R7 ;  /* 0x0000000dff167819 */ /* 0x000fe40000011607 */
[----:B------:R-:W-:-:S02]  /*2680*/  SHF.R.U32.HI R23, RZ, 0xd, R6 ;  /* 0x0000000dff177819 */ /* 0x000fc40000011606 */
        /* <DEDUP_REMOVED lines=8> */
[----:B------:R-:W-:Y:S02]  /*2710*/  LOP3.LUT R25, R18, 0x40004, R25, 0xf8, !PT ;  /* 0x0004000412197812 */ /* 0x000fe400078ef819 */
[----:B------:R-:W-:Y:S02]  /*2720*/  LOP3.LUT R24, R19, 0x40004, R24, 0xf8, !PT ;  /* 0x0004000413187812 */ /* 0x000fe400078ef818 */
        /* <DEDUP_REMOVED lines=14> */
[----:B------:R-:W-:Y:S02]  /*2810*/  SHF.R.U32.HI R64, RZ, 0x6, R8 ;  /* 0x00000006ff407819 */ /* 0x000fe40000011608 */
[----:B------:R-:W-:Y:S01]  /*2820*/  LOP3.LUT R26, R10, 0x380038, RZ, 0xc0, !PT ;  /* 0x003800380a1a7812 */ /* 0x000fe200078ec0ff */
[----:B------:R-:W-:Y:S01]  /*2830*/  HFMA2 R79, R18, R43.H0_H0, -132, -132 ;  /* 0xd820d820124f7431 */ /* 0x000fe2000004002b */
        /* <DEDUP_REMOVED lines=8> */
[----:B------:R-:W-:Y:S01]  /*28c0*/  SHF.R.U32.HI R26, RZ, 0x6, R4 ;  /* 0x00000006ff1a7819 */ /* 0x000fe20000011604 */
[----:B------:R-:W-:Y:S01]  /*28d0*/  HFMA2 R71, R38, R43.H0_H0, -132, -132 ;  /* 0xd820d82026477431 */ /* 0x000fe2000004002b */
[----:B------:R-:W-:-:S02]  /*28e0*/  LOP3.LUT R27, R11, 0x380038, RZ, 0xc0, !PT ;  /* 0x003800380b1b7812 */ /* 0x000fc400078ec0ff */
[----:B------:R-:W-:Y:S02]  /*28f0*/  LOP3.LUT R42, R19, 0x64006400, RZ, 0xfc, !PT ;  /* 0x64006400132a7812 */ /* 0x000fe400078efcff */
[----:B------:R-:W-:Y:S02]  /*2900*/  LOP3.LUT R35, R62, 0x380038, RZ, 0xc0, !PT ;  /* 0x003800383e237812 */ /* 0x000fe400078ec0ff */
[----:B------:R-:W-:Y:S02]  /*2910*/  LOP3.LUT R19, R4, 0x380038, RZ, 0xc0, !PT ;  /* 0x0038003804137812 */ /* 0x000fe400078ec0ff */
[----:B------:R-:W-:Y:S02]  /*2920*/  SHF.R.U32.HI R33, RZ, 0x6, R6 ;  /* 0x00000006ff217819 */ /* 0x000fe40000011606 */
        /* <DEDUP_REMOVED lines=12> */
[----:B------:R-:W-:Y:S02]  /*29f0*/  LOP3.LUT R35, R33, 0x380038, RZ, 0xc0, !PT ;  /* 0x0038003821237812 */ /* 0x000fe400078ec0ff */
[----:B------:R-:W-:-:S02]  /*2a00*/  SHF.R.U32.HI R34, RZ, 0x6, R7 ;  /* 0x00000006ff227819 */ /* 0x000fc40000011607 */
        /* <DEDUP_REMOVED lines=57> */
[----:B------:R-:W-:Y:S01]  /*2da0*/  VIADD R36, R36, 0x20 ;  /* 0x0000002024247836 */ /* 0x000fe20000000000 */
[----:B------:R-:W-:-:S02]  /*2db0*/  LOP3.LUT R51, R48, 0x64006400, RZ, 0xfc, !PT ;  /* 0x6400640030337812 */ /* 0x000fc400078efcff */
[----:B------:R-:W-:Y:S02]  /*2dc0*/  LOP3.LUT R19, R18, 0x64006400, RZ, 0xfc, !PT ;  /* 0x6400640012137812 */ /* 0x000fe400078efcff */
[----:B------:R-:W-:Y:S02]  /*2dd0*/  LOP3.LUT R49, R46, 0x64006400, RZ, 0xfc, !PT ;  /* 0x640064002e317812 */ /* 0x000fe400078efcff */
[----:B------:R-:W-:Y:S01]  /*2de0*/  LOP3.LUT R83, R50, 0x64006400, RZ, 0xfc, !PT ;  /* 0x6400640032537812 */ /* 0x000fe200078efcff */
[-C--:B------:R-:W-:Y:S01]  /*2df0*/  HFMA2 R46, R47, R16.reuse.H0_H0, -20, -20 ;  /* 0xcd00cd002f2e7431 */ /* 0x080fe20000040010 */
[----:B------:R-:W-:Y:S01]  /*2e00*/  ISETP.GE.AND P0, PT, R36, UR5, PT ;  /* 0x0000000524007c0c */ /* 0x000fe2000bf06270 */
[-C--:B------:R-:W-:Y:S02]  /*2e10*/  HFMA2 R50, R51, R16.reuse.H0_H0, -20, -20 ;  /* 0xcd00cd0033327431 */ /* 0x080fe40000040010 */
[-C--:B------:R-:W-:Y:S02]  /*2e20*/  HFMA2 R67, R67, R16.reuse.H0_H0, -20, -20 ;  /* 0xcd00cd0043437431 */ /* 0x080fe40000040010 */
[----:B------:R-:W-:-:S02]  /*2e30*/  HFMA2 R54, R17, R16.H0_H0, -20, -20 ;  /* 0xcd00cd0011367431 */ /* 0x000fc40000040010 */
        /* <DEDUP_REMOVED lines=32> */
[----:B------:R-:W-:Y:S01]  /*3040*/  LOP3.LUT R8, R8, 0x70007, RZ, 0xc0, !PT ;  /* 0x0007000708087812 */ /* 0x000fe200078ec0ff */
[-C--:B0-----:R-:W-:Y:S01]  /*3050*/  HFMA2 R81, R13, R16.reuse, RZ.H0_H0 ;  /* 0x000000100d517231 */ /* 0x081fe200000400ff */
[-C--:B------:R-:W-:Y:S01]  /*3060*/  HFMA2.MMA R85, R85, R16.reuse, RZ ;  /* 0x0000001055557235 */ /* 0x080fe200000000ff */
[----:B------:R-:W-:Y:S01]  /*3070*/  HFMA2 R86, R15, R16, RZ.H0_H0 ;  /* 0x000000100f567231 */ /* 0x000fe200000400ff */
[----:B------:R-:W-:Y:S01]  /*3080*/  HFMA2.MMA R82, R83, R16, RZ ;  /* 0x0000001053527235 */ /* 0x000fe200000000ff */
[----:B------:R-:W0:Y:S01]  /*3090*/  LDS.128 R12, [UR4+0x10] ;  /* 0x00001004ff0c7984 */ /* 0x000e220008000c00 */
[----:B------:R-:W-:Y:S01]  /*30a0*/  LOP3.LUT R83, R6, 0x70007, RZ, 0xc0, !PT ;  /* 0x0007000706537812 */ /* 0x000fe200078ec0ff */
[-C--:B------:R-:W-:Y:S01]  /*30b0*/  HFMA2 R81, R79, R17.reuse, R81 ;  /* 0x000000114f517231 */ /* 0x080fe20000000051 */
[----:B------:R-:W-:Y:S01]  /*30c0*/  LOP3.LUT R16, R4, 0x70007, RZ, 0xc0, !PT ;  /* 0x0007000704107812 */ /* 0x000fe200078ec0ff */
[----:B------:R-:W-:Y:S01]  /*30d0*/  HADD2 R4, R75, -1028, -1028 ;  /* 0xe404e4044b047430 */ /* 0x000fe20000000000 */
[-C--:B------:R-:W-:Y:S01]  /*30e0*/  HFMA2.MMA R85, R80, R17.reuse, R85 ;  /* 0x0000001150557235 */ /* 0x080fe20000000055 */
[----:B------:R-:W-:Y:S01]  /*30f0*/  LOP3.LUT R80, R5, 0x70007, RZ, 0xc0, !PT ;  /* 0x0007000705507812 */ /* 0x000fe200078ec0ff */
[----:B------:R-:W-:Y:S01]  /*3100*/  HFMA2.MMA R82, R78, R17, R82 ;  /* 0x000000114e527235 */ /* 0x000fe20000000052 */
[----:B------:R-:W-:Y:S01]  /*3110*/  HADD2 R5, R76, -1028, -1028 ;  /* 0xe404e4044c057430 */ /* 0x000fe20000000000 */
[----:B------:R-:W-:Y:S01]  /*3120*/  LOP3.LUT R9, R9, 0x64006400, RZ, 0xfc, !PT ;  /* 0x6400640009097812 */ /* 0x000fe200078efcff */
[----:B------:R-:W-:Y:S01]  /*3130*/  HFMA2 R86, R77, R17, R86 ;  /* 0x000000114d567231 */ /* 0x000fe20000000056 */
[----:B------:R-:W-:Y:S01]  /*3140*/  LOP3.LUT R10, R10, 0x64006400, RZ, 0xfc, !PT ;  /* 0x640064000a0a7812 */ /* 0x000fe200078efcff */
[-C--:B------:R-:W-:Y:S01]  /*3150*/  HFMA2 R81, R4, R18.reuse, R81 ;  /* 0x0000001204517231 */ /* 0x080fe20000000051 */
[-C--:B------:R-:W-:Y:S01]  /*3160*/  HFMA2.MMA R85, R74, R18.reuse, R85 ;  /* 0x000000124a557235 */ /* 0x080fe20000000055 */
[----:B------:R-:W-:Y:S01]  /*3170*/  HFMA2 R86, R5, R18, R86 ;  /* 0x0000001205567231 */ /* 0x000fe20000000056 */
[----:B------:R-:W-:Y:S01]  /*3180*/  HFMA2.MMA R82, R73, R18, R82 ;  /* 0x0000001249527235 */ /* 0x000fe20000000052 */
[-C--:B------:R-:W-:Y:S01]  /*3190*/  HFMA2 R81, R71, R19.reuse, R81 ;  /* 0x0000001347517231 */ /* 0x080fe20000000051 */
[----:B------:R-:W-:Y:S01]  /*31a0*/  LOP3.LUT R8, R8, 0x64006400, RZ, 0xfc, !PT ;  /* 0x6400640008087812 */ /* 0x000fe200078efcff */
[----:B------:R-:W-:Y:S01]  /*31b0*/  HFMA2 R86, R69, R19, R86 ;  /* 0x0000001345567231 */ /* 0x000fe20000000056 */
[----:B------:R-:W-:-:S02]  /*31c0*/  LOP3.LUT R58, R58, 0x70007, RZ, 0xc0, !PT ;  /* 0x000700073a3a7812 */ /* 0x000fc400078ec0ff */
[-C--:B------:R-:W-:Y:S01]  /*31d0*/  HFMA2.MMA R6, R72, R19.reuse, R85 ;  /* 0x0000001348067235 */ /* 0x080fe20000000055 */
[----:B------:R-:W-:Y:S01]  /*31e0*/  HADD2 R8, R8, -1028, -1028 ;  /* 0xe404e40408087430 */ /* 0x000fe20000000000 */
[----:B------:R-:W-:Y:S01]  /*31f0*/  HFMA2.MMA R82, R70, R19, R82 ;  /* 0x0000001346527235 */ /* 0x000fe20000000052 */
        /* <DEDUP_REMOVED lines=10> */
[-C--:B0-----:R-:W-:Y:S01]  /*32a0*/  HFMA2.MMA R17, R68, R12.reuse, R6 ;  /* 0x0000000c44117235 */ /* 0x081fe20000000006 */
[-C--:B------:R-:W-:Y:S01]  /*32b0*/  HFMA2 R81, R67, R12.reuse, R81 ;  /* 0x0000000c43517231 */ /* 0x080fe20000000051 */
[----:B------:R-:W0:Y:S01]  /*32c0*/  LDS.128 R4, [UR4+0x20] ;  /* 0x00002004ff047984 */ /* 0x000e220008000c00 */
[----:B------:R-:W-:Y:S01]  /*32d0*/  HFMA2.MMA R82, R66, R12, R82 ;  /* 0x0000000c42527235 */ /* 0x000fe20000000052 */
[----:B------:R-:W-:Y:S01]  /*32e0*/  HFMA2 R86, R56, R12, R86 ;  /* 0x0000000c38567231 */ /* 0x000fe20000000056 */
[----:B------:R-:W-:Y:S01]  /*32f0*/  LOP3.LUT R63, R63, 0x64006400, RZ, 0xfc, !PT ;  /* 0x640064003f3f7812 */ /* 0x000fe200078efcff */
[----:B------:R-:W-:Y:S01]  /*3300*/  HADD2 R12, R9, -1028, -1028 ;  /* 0xe404e404090c7430 */ /* 0x000fe20000000000 */
[----:B------:R-:W-:Y:S01]  /*3310*/  LOP3.LUT R16, R16, 0x64006400, RZ, 0xfc, !PT ;  /* 0x6400640010107812 */ /* 0x000fe200078efcff */
[----:B------:R-:W-:Y:S01]  /*3320*/  HADD2 R9, R10, -1028, -1028 ;  /* 0xe404e4040a097430 */ /* 0x000fe20000000000 */
[-C--:B------:R-:W-:Y:S01]  /*3330*/  HFMA2.MMA R17, R8, R13.reuse, R17 ;  /* 0x0000000d08117235 */ /* 0x080fe20000000011 */
[-C--:B------:R-:W-:Y:S01]  /*3340*/  HFMA2 R86, R11, R13.reuse, R86 ;  /* 0x0000000d0b567231 */ /* 0x080fe20000000056 */
[----:B------:R-:W-:Y:S01]  /*3350*/  LOP3.LUT R83, R83, 0x64006400, RZ, 0xfc, !PT ;  /* 0x6400640053537812 */ /* 0x000fe200078efcff */
[----:B------:R-:W-:Y:S01]  /*3360*/  HFMA2 R81, R12, R13, R81 ;  /* 0x0000000d0c517231 */ /* 0x000fe20000000051 */
[----:B------:R-:W-:Y:S01]  /*3370*/  LOP3.LUT R84, R84, 0x64006400, RZ, 0xfc, !PT ;  /* 0x6400640054547812 */ /* 0x000fe200078efcff */
[----:B------:R-:W-:Y:S01]  /*3380*/  HFMA2.MMA R82, R9, R13, R82 ;  /* 0x0000000d09527235 */ /* 0x000fe20000000052 */
[----:B------:R-:W-:Y:S01]  /*3390*/  HADD2 R9, R58, -1028, -1028 ;  /* 0xe404e4043a097430 */ /* 0x000fe20000000000 */
[----:B------:R-:W-:Y:S01]  /*33a0*/  LOP3.LUT R26, R26, 0x70007, RZ, 0xc0, !PT ;  /* 0x000700071a1a7812 */ /* 0x000fe200078ec0ff */
        /* <DEDUP_REMOVED lines=9> */
[----:B------:R-:W-:Y:S01]  /*3440*/  HADD2 R63, R63, -1028, -1028 ;  /* 0xe404e4043f3f7430 */ /* 0x000fe20000000000 */
[----:B------:R-:W-:Y:S01]  /*3450*/  LOP3.LUT R80, R80, 0x64006400, RZ, 0xfc, !PT ;  /* 0x6400640050507812 */ /* 0x000fe200078efcff */
[----:B------:R-:W-:Y:S01]  /*3460*/  HADD2 R16, R16, -1028, -1028 ;  /* 0xe404e40410107430 */ /* 0x000fe20000000000 */
[----:B------:R-:W-:Y:S01]  /*3470*/  LOP3.LUT R27, R27, 0x70007, RZ, 0xc0, !PT ;  /* 0x000700071b1b7812 */ /* 0x000fe200078ec0ff */
[----:B------:R-:W-:Y:S01]  /*3480*/  HFMA2.MMA R82, R9, R15, R82 ;  /* 0x0000000f09527235 */ /* 0x000fe20000000052 */
[-C--:B------:R-:W-:Y:S01]  /*3490*/  HFMA2 R81, R62, R15.reuse, R81 ;  /* 0x0000000f3e517231 */ /* 0x080fe20000000051 */
[----:B------:R-:W1:Y:S01]  /*34a0*/  LDS.128 R8, [UR4+0x30] ;  /* 0x00003004ff087984 */ /* 0x000e620008000c00 */
        /* <DEDUP_REMOVED lines=8> */
[-C--:B0-----:R-:W-:Y:S01]  /*3530*/  HFMA2.MMA R17, R57, R4.reuse, R17 ;  /* 0x0000000439117235 */ /* 0x081fe20000000011 */
[-C--:B------:R-:W-:Y:S01]  /*3540*/  HFMA2 R81, R53, R4.reuse, R81 ;  /* 0x0000000435517231 */ /* 0x080fe20000000051 */
[----:B------:R-:W-:Y:S01]  /*3550*/  HFMA2.MMA R82, R52, R4, R82 ;  /* 0x0000000434527235 */ /* 0x000fe20000000052 */
[----:B------:R-:W-:Y:S01]  /*3560*/  HFMA2 R86, R55, R4, R86 ;  /* 0x0000000437567231 */ /* 0x000fe20000000056 */
[----:B------:R-:W-:Y:S01]  /*3570*/  LOP3.LUT R23, R23, 0x64006400, RZ, 0xfc, !PT ;  /* 0x6400640017177812 */ /* 0x000fe200078efcff */
[-C--:B------:R-:W-:Y:S01]  /*3580*/  HFMA2 R81, R45, R5.reuse, R81 ;  /* 0x000000052d517231 */ /* 0x080fe20000000051 */
[----:B------:R-:W-:Y:S01]  /*3590*/  LOP3.LUT R24, R24, 0x64006400, RZ, 0xfc, !PT ;  /* 0x6400640018187812 */ /* 0x000fe200078efcff */
[----:B------:R-:W-:Y:S01]  /*35a0*/  HFMA2 R86, R47, R5, R86 ;  /* 0x000000052f567231 */ /* 0x000fe20000000056 */
[-C--:B------:R-:W-:Y:S01]  /*35b0*/  HFMA2.MMA R17, R54, R5.reuse, R17 ;  /* 0x0000000536117235 */ /* 0x080fe20000000011 */
[----:B------:R-:W-:Y:S01]  /*35c0*/  HFMA2 R81, R80, R6, R81 ;  /* 0x0000000650517231 */ /* 0x000fe20000000051 */
[----:B------:R-:W-:Y:S01]  /*35d0*/  HFMA2.MMA R82, R46, R5, R82 ;  /* 0x000000052e527235 */ /* 0x000fe20000000052 */
[----:B------:R-:W-:Y:S01]  /*35e0*/  HADD2 R5, R84, -1028, -1028 ;  /* 0xe404e40454057430 */ /* 0x000fe20000000000 */
[----:B------:R-:W-:Y:S01]  /*35f0*/  LOP3.LUT R22, R22, 0x64006400, RZ, 0xfc, !PT ;  /* 0x6400640016167812 */ /* 0x000fe200078efcff */
[----:B------:R-:W-:-:S02]  /*3600*/  HFMA2 R81, R37, R7, R81 ;  /* 0x0000000725517231 */ /* 0x000fc40000000051 */
[----:B------:R-:W-:Y:S01]  /*3610*/  HFMA2 R86, R5, R6, R86 ;  /* 0x0000000605567231 */ /* 0x000fe20000000056 */
[-C--:B------:R-:W-:Y:S01]  /*3620*/  HFMA2.MMA R17, R16, R6.reuse, R17 ;  /* 0x0000000610117235 */ /* 0x080fe20000000011 */
[----:B------:R-:W-:Y:S01]  /*3630*/  HADD2 R5, R26, -1028, -1028 ;  /* 0xe404e4041a057430 */ /* 0x000fe20000000000 */
[----:B------:R-:W-:Y:S01]  /*3640*/  HFMA2.MMA R82, R83, R6, R82 ;  /* 0x0000000653527235 */ /* 0x000fe20000000052 */
[----:B------:R-:W-:Y:S02]  /*3650*/  HADD2 R6, R27, -1028, -1028 ;  /* 0xe404e4041b067430 */ /* 0x000fe40000000000 */
[----:B------:R-:W-:Y:S02]  /*3660*/  HFMA2 R86, R39, R7, R86 ;  /* 0x0000000727567231 */ /* 0x000fe40000000056 */
[----:B------:R-:W-:Y:S01]  /*3670*/  HADD2 R23, R23, -1028, -1028 ;  /* 0xe404e40417177430 */ /* 0x000fe20000000000 */
[-C--:B------:R-:W-:Y:S01]  /*3680*/  HFMA2.MMA R4, R35, R7.reuse, R17 ;  /* 0x0000000723047235 */ /* 0x080fe20000000011 */
[----:B------:R-:W-:Y:S01]  /*3690*/  HADD2 R24, R24, -1028, -1028 ;  /* 0xe404e40418187430 */ /* 0x000fe20000000000 */
[----:B------:R-:W-:Y:S01]  /*36a0*/  HFMA2.MMA R82, R38, R7, R82 ;  /* 0x0000000726527235 */ /* 0x000fe20000000052 */
[----:B------:R-:W-:-:S02]  /*36b0*/  HADD2 R7, R34, -1028, -1028 ;  /* 0xe404e40422077430 */ /* 0x000fc40000000000 */
[----:B-1----:R-:W-:-:S03]  /*36c0*/  HFMA2 R81, R6, R8, R81 ;  /* 0x0000000806517231 */ /* 0x002fc60000000051 */
[-C--:B------:R-:W-:Y:S01]  /*36d0*/  HFMA2.MMA R4, R5, R8.reuse, R4 ;  /* 0x0000000805047235 */ /* 0x080fe20000000004 */
[----:B------:R-:W-:Y:S01]  /*36e0*/  HFMA2 R86, R7, R8, R86 ;  /* 0x0000000807567231 */ /* 0x000fe20000000056 */
[----:B------:R-:W-:Y:S01]  /*36f0*/  HFMA2.MMA R82, R33, R8, R82 ;  /* 0x0000000821527235 */ /* 0x000fe20000000052 */
[-C--:B------:R-:W-:Y:S02]  /*3700*/  HFMA2 R81, R41, R9.reuse, R81 ;  /* 0x0000000929517231 */ /* 0x080fe40000000051 */
[----:B------:R-:W-:Y:S02]  /*3710*/  HFMA2 R86, R43, R9, R86 ;  /* 0x000000092b567231 */ /* 0x000fe40000000056 */
[-C--:B------:R-:W-:Y:S01]  /*3720*/  HFMA2 R81, R49, R10.reuse, R81 ;  /* 0x0000000a31517231 */ /* 0x080fe20000000051 */
[-C--:B------:R-:W-:Y:S01]  /*3730*/  HFMA2.MMA R5, R40, R9.reuse, R4 ;  /* 0x0000000928057235 */ /* 0x080fe20000000004 */
[----:B------:R-:W-:Y:S01]  /*3740*/  HADD2 R4, R25, -1028, -1028 ;  /* 0xe404e40419047430 */ /* 0x000fe20000000000 */
[----:B------:R-:W-:Y:S01]  /*3750*/  HFMA2.MMA R82, R42, R9, R82 ;  /* 0x000000092a527235 */ /* 0x000fe20000000052 */
[----:B------:R-:W-:-:S02]  /*3760*/  HFMA2 R86, R51, R10, R86 ;  /* 0x0000000a33567231 */ /* 0x000fc40000000056 */
[----:B------:R-:W-:Y:S02]  /*3770*/  HADD2 R7, R22, -1028, -1028 ;  /* 0xe404e40416077430 */ /* 0x000fe40000000000 */
[-C--:B------:R-:W-:Y:S01]  /*3780*/  HFMA2 R81, R24, R11.reuse, R81 ;  /* 0x0000000b18517231 */ /* 0x080fe20000000051 */
[-C--:B------:R-:W-:Y:S01]  /*3790*/  HFMA2.MMA R5, R48, R10.reuse, R5 ;  /* 0x0000000a30057235 */ /* 0x080fe20000000005 */
[----:B------:R-:W-:Y:S01]  /*37a0*/  HFMA2 R86, R7, R11, R86 ;  /* 0x0000000b07567231 */ /* 0x000fe20000000056 */
[----:B------:R-:W-:Y:S01]  /*37b0*/  HFMA2.MMA R82, R50, R10, R82 ;  /* 0x0000000a32527235 */ /* 0x000fe20000000052 */
[----:B------:R-:W-:Y:S02]  /*37c0*/  HADD2 R81, R81.H0_H0, R81.H1_H1 ;  /* 0x3000005151517230 */ /* 0x000fe40000000800 */
[----:B------:R-:W-:-:S03]  /*37d0*/  HADD2 R41, R86.H0_H0, R86.H1_H1 ;  /* 0x3000005656297230 */ /* 0x000fc60000000800 */
        /* <DEDUP_REMOVED lines=8> */
.L_x_4825:
[----:B------:R-:W-:Y:S01]  /*3860*/  ISETP.LT.AND P2, PT, R36, R29, PT ;  /* 0x0000001d2400720c */ /* 0x000fe20003f41270 */
[----:B------:R-:W-:Y:S01]  /*3870*/  UIADD3 UR4, UR4, 0x40, URZ ;  /* 0x0000004004047890 */ /* 0x000fe2000fffe03f */
[----:B------:R-:W-:-:S11]  /*3880*/  IMAD.WIDE R38, R28, 0x4, R20 ;  /* 0x000000041c267825 */ /* 0x000fd600078e0214 */
[----:B------:R-:W-:Y:S05]  /*3890*/  @!P0 BRA P2, `(.L_x_4826) ;  /* 0xffffffe800d48947 */ /* 0x000fea000103ffff */
.L_x_4824:
[----:B------:R-:W-:Y:S05]  /*38a0*/  @P1 EXIT ;  /* 0x000000000000194d */ /* 0x000fea0003800000 */
[----:B------:R-:W0:Y:S01]  /*38b0*/  S2R R0, SR_CTAID.X ;  /* 0x0000000000007919 */ /* 0x000e220000002500 */
[----:B------:R-:W1:Y:S01]  /*38c0*/  S2UR UR4, SR_CTAID.Y ;  /* 0x00000000000479c3 */ /* 0x000e620000002600 */
[----:B------:R-:W0:Y:S07]  /*38d0*/  S2R R5, SR_TID.X ;  /* 0x0000000000057919 */ /* 0x000e2e0000002100 */
[----:B------:R-:W2:Y:S01]  /*38e0*/  LDC.64 R2, c[0x0][0x230] ;  /* 0x00008c00ff027b82 */ /* 0x000ea20000000a00 */
[----:B0-----:R-:W-:-:S04]  /*38f0*/  IMAD R0, R0, 0x40, R5 ;  /* 0x0000004000007824 */ /* 0x001fc800078e0205 */
[----:B------:R-:W-:-:S04]  /*3900*/  IMAD.SHL.U32 R5, R0, 0x4, RZ ;  /* 0x0000000400057824 */ /* 0x000fc800078e00ff */
[----:B-1----:R-:W-:-:S04]  /*3910*/  IMAD R5, R28, UR4, R5 ;  /* 0x000000041c057c24 */ /* 0x002fc8000f8e0205 */
[----:B--2---:R-:W-:-:S05]  /*3920*/  IMAD.WIDE R4, R5, 0x2, R2 ;  /* 0x0000000205047825 */ /* 0x004fca00078e0202 */
[----:B------:R0:W-:Y:S01]  /*3930*/  ATOM.E.ADD.F16x2.RN.STRONG.GPU P0, RZ, desc[UR6][R4.64], R31 ;  /* 0x0000001f04ff79a2 */ /* 0x0001e2000810e1c6 */
[----:B------:R-:W-:Y:S04]  /*3940*/  BSSY B0, `(.L_x_4827) ;  /* 0x000000f000007945 */ /* 0x000fe80003800000 */
[----:B0-----:R-:W-:Y:S05]  /*3950*/  @P0 BRA `(.L_x_4828) ;  /* 0x0000000000340947 */ /* 0x001fea0003800000 */
[----:B------:R-:W0:Y:S02]  /*3960*/  QSPC.E.S P0, RZ, [R4] ;  /* 0x0000000004ff73aa */ /* 0x000e240000000500 */
[----:B0-----:R-:W-:Y:S05]  /*3970*/  @!P0 BRA `(.L_x_4829) ;  /* 0x0000000000208947 */ /* 0x001fea0003800000 */
[----:B------:R-:W-:-:S05]  /*3980*/  IMAD.MOV.U32 R2, RZ, RZ, R4 ;  /* 0x000000ffff027224 */ /* 0x000fca00078e0004 */
[----:B------:R-:W-:-:S07]  /*3990*/  MOV R0, R2 ;  /* 0x0000000200007202 */ /* 0x000fce0000000f00 */
.L_x_4830:
[----:B------:R-:W0:Y:S02]  /*39a0*/  LDS R2, [R0] ;  /* 0x0000000000027984 */ /* 0x000e240000000800 */
[----:B0-----:R-:W-:-:S06]  /*39b0*/  HADD2 R3, R2, R31 ;  /* 0x0000001f02037230 */ /* 0x001fcc0000000000 */
[----:B------:R-:W0:Y:S02]  /*39c0*/  ATOMS.CAST.SPIN R3, [R0], R2, R3 ;  /* 0x000000020003738d */ /* 0x000e240001800003 */
[----:B0-----:R-:W-:-:S13]  /*39d0*/  ISETP.EQ.U32.AND P0, PT, R3, 0x1, PT ;  /* 0x000000010300780c */ /* 0x001fda0003f02070 */
[----:B------:R-:W-:Y:S05]  /*39e0*/  @!P0 BRA `(.L_x_4830) ;  /* 0xfffffffc00ec8947 */ /* 0x000fea000383ffff */
[----:B------:R-:W-:Y:S05]  /*39f0*/  BRA `(.L_x_4828) ;  /* 0x00000000000c7947 */ /* 0x000fea0003800000 */
.L_x_4829:
[----:B------:R-:W2:Y:S02]  /*3a00*/  LD.E R0, desc[UR6][R4.64] ;  /* 0x0000000604007980 */ /* 0x000ea4000c101900 */
[----:B--2---:R-:W-:-:S05]  /*3a10*/  IMAD.IADD R3, R31, 0x1, R0 ;  /* 0x000000011f037824 */ /* 0x004fca00078e0200 */
[----:B------:R0:W-:Y:S02]  /*3a20*/  ST.E desc[UR6][R4.64], R3 ;  /* 0x0000000304007985 */ /* 0x0001e4000c101906 */
.L_x_4828:
[----:B------:R-:W-:Y:S05]  /*3a30*/  BSYNC B0 ;  /* 0x0000000000007941 */ /* 0x000fea0003800000 */
.L_x_4827:
[----:B------:R1:W-:Y:S02]  /*3a40*/  ATOM.E.ADD.F16x2.RN.STRONG.GPU P0, RZ, desc[UR6][R4.64+0x4], R30 ;  /* 0x0000041e04ff79a2 */ /* 0x0003e4000810e1c6 */
[----:B-1----:R-:W-:Y:S05]  /*3a50*/  @P0 EXIT ;  /* 0x000000000000094d */ /* 0x002fea0003800000 */
[----:B------:R-:W1:Y:S02]  /*3a60*/  QSPC.E.S P0, RZ, [R4+0x4] ;  /* 0x0000040004ff73aa */ /* 0x000e640000000500 */
[----:B-1----:R-:W-:Y:S05]  /*3a70*/  @!P0 BRA `(.L_x_4831) ;  /* 0x0000000000208947 */ /* 0x002fea0003800000 */
[----:B------:R-:W-:-:S05]  /*3a80*/  IMAD.MOV.U32 R2, RZ, RZ, R4 ;  /* 0x000000ffff027224 */ /* 0x000fca00078e0004 */
[----:B------:R-:W-:-:S07]  /*3a90*/  MOV R0, R2 ;  /* 0x0000000200007202 */ /* 0x000fce0000000f00 */
.L_x_4832:
[----:B------:R-:W0:Y:S02]  /*3aa0*/  LDS R2, [R0+0x4] ;  /* 0x0000040000027984 */ /* 0x000e240000000800 */
[----:B0-----:R-:W-:-:S10]  /*3ab0*/  HFMA2.MMA R3, R2, 1, 1, R30 ;  /* 0x3c003c0002037835 */ /* 0x001fd4000000001e */
[----:B------:R-:W0:Y:S02]  /*3ac0*/  ATOMS.CAST.SPIN R3, [R0+0x4], R2, R3 ;  /* 0x000004020003738d */ /* 0x000e240001800003 */
[----:B0-----:R-:W-:-:S13]  /*3ad0*/  ISETP.EQ.U32.AND P0, PT, R3, 0x1, PT ;  /* 0x000000010300780c */ /* 0x001fda0003f02070 */
[----:B------:R-:W-:Y:S05]  /*3ae0*/  @!P0 BRA `(.L_x_4832) ;  /* 0xfffffffc00ec8947 */ /* 0x000fea000383ffff */
[----:B------:R-:W-:Y:S05]  /*3af0*/  EXIT ;  /* 0x000000000000794d */ /* 0x000fea0003800000 */
.L_x_4831:
[----:B------:R-:W0:Y:S02]  /*3b00*/  LD.E R0, desc[UR6][R4.64+0x4] ;  /* 0x0000040604007980 */ /* 0x000e24000c101900 */
[----:B0-----:R-:W-:-:S05]  /*3b10*/  IMAD.IADD R3, R30, 0x1, R0 ;  /* 0x000000011e037824 */ /* 0x001fca00078e0200 */
[----:B------:R-:W-:Y:S01]  /*3b20*/  ST.E desc[UR6][R4.64+0x4], R3 ;  /* 0x0000040304007985 */ /* 0x000fe2000c101906 */
[----:B------:R-:W-:Y:S05]  /*3b30*/  EXIT ;  /* 0x000000000000794d */ /* 0x000fea0003800000 */
.L_x_4833:
        /* <DEDUP_REMOVED lines=12> */
.L_x_5258:


//--------------------- .text._Z23gemm_half_q_half_kernelILi1ELi38ELb1ELb0ELi64EEvPK6__halfPKjS4_S2_PS0_iiiiPKtS7_iiiiiibS2_i --------------------------
	.section	.text._Z23gemm_half_q_half_kernelILi1ELi38ELb1ELb0ELi64EEvPK6__halfPKjS4_S2_PS0_iiiiPKtS7_iiiiiibS2_i,"ax",@progbits
	.align	128
        .global         _Z23gemm_half_q_half_kernelILi1ELi38ELb1ELb0ELi64EEvPK6__halfPKjS4_S2_PS0_iiiiPKtS7_iiiiiibS2_i
        .type           _Z23gemm_half_q_half_kernelILi1ELi38ELb1ELb0ELi64EEvPK6__halfPKjS4_S2_PS0_iiiiPKtS7_iiiiiibS2_i,@function
        .size           _Z23gemm_half_q_half_kernelILi1ELi38ELb1ELb0ELi64EEvPK6__halfPKjS4_S2_PS0_iiiiPKtS7_iiiiiibS2_i,(.L_x_5259 - _Z23gemm_half_q_half_kernelILi1ELi38ELb1ELb0ELi64EEvPK6__halfPKjS4_S2_PS0_iiiiPKtS7_iiiiiibS2_i)
        .other          _Z23gemm_half_q_half_kernelILi1ELi38ELb1ELb0ELi64EEvPK6__halfPKjS4_S2_PS0_iiiiPKtS7_iiiiiibS2_i,@"STO_CUDA_ENTRY STV_DEFAULT"
_Z23gemm_half_q_half_kernelILi1ELi38ELb1ELb0ELi64EEvPK6__halfPKjS4_S2_PS0_iiiiPKtS7_iiiiiibS2_i:
.text._Z23gemm_half_q_half_kernelILi1ELi38ELb1ELb0ELi64EEvPK6__halfPKjS4_S2_PS0_iiiiPKtS7_iiiiiibS2_i:
        /* <DEDUP_REMOVED lines=13> */
[----:B------:R-:W-:Y:S01]  /*00d0*/  ULDC UR4, c[0x0][0x240] ;  /* 0x0000900000047ab9 */ /* 0x000fe20000000800 */
[----:B------:R-:W-:Y:S01]  /*00e0*/  BSSY B0, `(.L_x_4834) ;  /* 0x0000024000007945 */ /* 0x000fe20003800000 */
[----:B------:R-:W-:Y:S01]  /*00f0*/  IMAD.U32 R13, RZ, RZ, UR4 ;  /* 0x00000004ff0d7e24 */ /* 0x000fe2000f8e00ff */
[----:B------:R-:W1:Y:S01]  /*0100*/  S2R R11, SR_TID.X ;  /* 0x00000000000b7919 */ /* 0x000e620000002100 */
[----:B------:R-:W2:Y:S01]  /*0110*/  S2R R0, SR_CTAID.X ;  /* 0x0000000000007919 */ /* 0x000ea20000002500 */
[----:B0-----:R-:W-:-:S04]  /*0120*/  IMAD.SHL.U32 R2, R25, 0x40, RZ ;  /* 0x0000004019027824 */ /* 0x001fc800078e00ff */
[C---:B-1----:R-:W-:Y:S01]  /*0130*/  IMAD.IADD R7, R2.reuse, 0x1, R11 ;  /* 0x0000000102077824 */ /* 0x042fe200078e020b */
[----:B------:R-:W-:Y:S01]  /*0140*/  VIADDMNMX R3, R2, 0x40, R13, PT ;  /* 0x0000004002037846 */ /* 0x000fe2000380010d */
[----:B--2---:R-:W-:-:S03]  /*0150*/  IMAD R10, R0, 0x40, R11 ;  /* 0x00000040000a7824 */ /* 0x004fc600078e020b */
        /* <DEDUP_REMOVED lines=28> */
.L_x_4835:
[----:B------:R-:W-:Y:S05]  /*0320*/  BSYNC B0 ;  /* 0x0000000000007941 */ /* 0x000fea0003800000 */
.L_x_4834:
[----:B------:R-:W-:Y:S01]  /*0330*/  ULDC UR4, c[0x0][0x23c] ;  /* 0x00008f0000047ab9 */ /* 0x000fe20000000800 */
[----:B0-----:R-:W-:Y:S02]  /*0340*/  IMAD.SHL.U32 R9, R10, 0x4, RZ ;  /* 0x000000040a097824 */ /* 0x001fe400078e00ff */
[----:B------:R-:W-:-:S05]  /*0350*/  IMAD.U32 R24, RZ, RZ, UR4 ;  /* 0x00000004ff187e24 */ /* 0x000fca000f8e00ff */
[----:B------:R-:W-:-:S13]  /*0360*/  ISETP.GE.AND P0, PT, R9, R24, PT ;  /* 0x000000180900720c */ /* 0x000fda0003f06270 */
[----:B------:R-:W-:Y:S05]  /*0370*/  @P0 EXIT ;  /* 0x000000000000094d */ /* 0x000fea0003800000 */
[----:B------:R-:W0:Y:S01]  /*0380*/  LDC.64 R4, c[0x0][0x248] ;  /* 0x00009200ff047b82 */ /* 0x000e220000000a00 */
[----:B------:R-:W-:-:S07]  /*0390*/  IMAD.SHL.U32 R15, R25, 0x80, RZ ;  /* 0x00000080190f7824 */ /* 0x000fce00078e00ff */
        /* <DEDUP_REMOVED lines=18> */
[----:B------:R-:W-:Y:S01]  /*04c0*/  IMAD.MOV.U32 R10, RZ, RZ, R2 ;  /* 0x000000ffff0a7224 */ /* 0x000fe200078e0002 */
[----:B------:R-:W-:Y:S01]  /*04d0*/  LEA.HI R12, R8, R9, RZ, 0x3 ;  /* 0x00000009080c7211 */ /* 0x000fe200078f18ff */
[----:B------:R-:W-:Y:S01]  /*04e0*/  IMAD.MOV.U32 R8, RZ, RZ, RZ ;  /* 0x000000ffff087224 */ /* 0x000fe200078e00ff */
[----:B------:R-:W-:Y:S02]  /*04f0*/  LOP3.LUT R11, R11, 0x10, RZ, 0xc0, !PT ;  /* 0x000000100b0b7812 */ /* 0x000fe400078ec0ff */
[----:B-1----:R-:W-:-:S07]  /*0500*/  SHF.R.S32.HI R12, RZ, 0x3, R12 ;  /* 0x00000003ff0c7819 */ /* 0x002fce000001140c */
.L_x_4837:
[----:B-----5:R-:W-:-:S04]  /*0510*/  IMAD.IADD R21, R0, 0x1, R8 ;  /* 0x0000000100157824 */ /* 0x020fc800078e0208 */
[----:B-1----:R-:W-:-:S05]  /*0520*/  IMAD R14, R21, R24, RZ ;  /* 0x00000018150e7224 */ /* 0x002fca00078e02ff */
        /* <DEDUP_REMOVED lines=21> */
[----:B------:R-:W-:Y:S02]  /*0680*/  VIADD R23, R23, 0x1 ;  /* 0x0000000117177836 */ /* 0x000fe40000000000 */
[----:B------:R-:W-:Y:S01]  /*0690*/  VIADD R18, R18, 0x1 ;  /* 0x0000000112127836 */ /* 0x000fe20000000000 */
[----:B------:R-:W-:Y:S01]  /*06a0*/  I2F.F16 R22, R22 ;  /* 0x0000001600167306 */ /* 0x000fe20000200c00 */
[----:B------:R-:W-:Y:S02]  /*06b0*/  VIADD R16, R16, 0x1 ;  /* 0x0000000110107836 */ /* 0x000fe40000000000 */
[----:B------:R-:W-:Y:S02]  /*06c0*/  IMAD R23, R23, R23, RZ ;  /* 0x0000001717177224 */ /* 0x000fe400078e02ff */
[----:B0-----:R-:W-:Y:S02]  /*06d0*/  IMAD R15, R18, R18, RZ ;  /* 0x00000012120f7224 */ /* 0x001fe400078e02ff */
[----:B------:R-:W-:-:S02]  /*06e0*/  IMAD R16, R16, R16, RZ ;  /* 0x0000001010107224 */ /* 0x000fc400078e02ff */
[----:B------:R-:W0:Y:S01]  /*06f0*/  I2F.F16 R23, R23 ;  /* 0x0000001700177306 */ /* 0x000e220000200c00 */
[----:B----4-:R-:W-:-:S07]  /*0700*/  IMAD.IADD R10, R21, 0x1, R10 ;  /* 0x00000001150a7824 */ /* 0x010fce00078e020a */
[----:B------:R-:W-:Y:S01]  /*0710*/  I2F.F16 R15, R15 ;  /* 0x0000000f000f7306 */ /* 0x000fe20000200c00 */
[----:B------:R-:W-:Y:S02]  /*0720*/  ISETP.GE.AND P1, PT, R10, R3, PT ;  /* 0x000000030a00720c */ /* 0x000fe40003f26270 */
[----:B0-----:R-:W-:-:S05]  /*0730*/  PRMT R23, R22, 0x5410, R23 ;  /* 0x0000541016177816 */ /* 0x001fca0000000017 */
[----:B------:R-:W0:Y:S01]  /*0740*/  I2F.F16 R16, R16 ;  /* 0x0000001000107306 */ /* 0x000e220000200c00 */
[----:B---3--:R-:W-:Y:S01]  /*0750*/  HMUL2 R18, R23, R14.H0_H0 ;  /* 0x2000000e17127232 */ /* 0x008fe20000000000 */
[----:B0-----:R-:W-:-:S05]  /*0760*/  PRMT R15, R16, 0x5410, R15 ;  /* 0x00005410100f7816 */ /* 0x001fca000000000f */
[----:B------:R-:W-:Y:S02]  /*0770*/  HMUL2 R19, R15, R14.H0_H0 ;  /* 0x2000000e0f137232 */ /* 0x000fe40000000000 */
[C---:B------:R-:W-:Y:S02]  /*0780*/  IMAD R14, R8.reuse, 0x8, R1 ;  /* 0x00000008080e7824 */ /* 0x040fe400078e0201 */
[----:B------:R-:W-:-:S03]  /*0790*/  VIADD R8, R8, 0x1 ;  /* 0x0000000108087836 */ /* 0x000fc60000000000 */
[----:B------:R1:W-:Y:S01]  /*07a0*/  STL.64 [R14], R18 ;  /* 0x000000120e007387 */ /* 0x0003e20000100a00 */
[----:B------:R-:W-:Y:S05]  /*07b0*/  @!P1 BRA `(.L_x_4837) ;  /* 0xfffffffc00549947 */ /* 0x000fea000383ffff */
.L_x_4836:
[----:B-1----:R1:W5:Y:S01]  /*07c0*/  LDL.64 R18, [R1] ;  /* 0x0000000001127983 */ /* 0x0023620000100a00 */
[----:B------:R-:W2:Y:S01]  /*07d0*/  LDC R3, c[0x0][0x25c] ;  /* 0x00009700ff037b82 */ /* 0x000ea20000000800 */
[----:B------:R-:W-:Y:S01]  /*07e0*/  ULDC UR4, c[0x0][0x258] ;  /* 0x0000960000047ab9 */ /* 0x000fe20000000800 */
[----:B------:R-:W-:Y:S01]  /*07f0*/  IMAD.MOV.U32 R0, RZ, RZ, RZ ;  /* 0x000000ffff007224 */ /* 0x000fe200078e00ff */
[----:B------:R-:W-:Y:S01]  /*0800*/  ISETP.GT.AND P1, PT, R2, UR4, PT ;  /* 0x0000000402007c0c */ /* 0x000fe2000bf24270 */
[----:B------:R-:W-:-:S04]  /*0810*/  IMAD.MOV.U32 R4, RZ, RZ, RZ ;  /* 0x000000ffff047224 */ /* 0x000fc800078e00ff */
[----:B------:R-:W3:Y:S01]  /*0820*/  LDC R5, c[0x0][0x264] ;  /* 0x00009900ff057b82 */ /* 0x000ee20000000800 */
[----:B--2---:R-:W-:-:S07]  /*0830*/  ISETP.GT.AND P3, PT, R2, R3, PT ;  /* 0x000000030200720c */ /* 0x004fce0003f64270 */
[----:B-1----:R-:W-:Y:S06]  /*0840*/  @!P1 BRA `(.L_x_4838) ;  /* 0x00000000001c9947 */ /* 0x002fec0003800000 */
[----:B0-----:R-:W0:Y:S02]  /*0850*/  LDC R7, c[0x0][0x25c] ;  /* 0x00009700ff077b82 */ /* 0x001e240000000800 */
[----:B0-----:R-:W-:-:S05]  /*0860*/  VIMNMX R4, R2, R7, PT ;  /* 0x0000000702047248 */ /* 0x001fca0003fe0100 */
[----:B------:R-:W-:-:S05]  /*0870*/  VIADD R4, R4, -UR4 ;  /* 0x8000000404047c36 */ /* 0x000fca0008000000 */
[----:B------:R-:W-:-:S04]  /*0880*/  SHF.R.S32.HI R7, RZ, 0x1f, R4 ;  /* 0x0000001fff077819 */ /* 0x000fc80000011404 */
[----:B------:R-:W-:-:S04]  /*0890*/  LEA.HI R7, R7, R4, RZ, 0x5 ;  /* 0x0000000407077211 */ /* 0x000fc800078f28ff */
[----:B------:R-:W-:-:S05]  /*08a0*/  SHF.R.S32.HI R7, RZ, 0x5, R7 ;  /* 0x00000005ff077819 */ /* 0x000fca0000011407 */
[----:B------:R-:W-:-:S07]  /*08b0*/  IMAD R4, R7, 0x6, RZ ;  /* 0x0000000607047824 */ /* 0x000fce00078e02ff */
.L_x_4838:
[----:B------:R-:W-:Y:S05]  /*08c0*/  @!P3 BRA `(.L_x_4839) ;  /* 0x00000000001cb947 */ /* 0x000fea0003800000 */
[----:B0-----:R-:W0:Y:S02]  /*08d0*/  LDC R7, c[0x0][0x260] ;  /* 0x00009800ff077b82 */ /* 0x001e240000000800 */
[----:B0-----:R-:W-:-:S05]  /*08e0*/  VIMNMX R0, R2, R7, PT ;  /* 0x0000000702007248 */ /* 0x001fca0003fe0100 */
[----:B------:R-:W-:-:S05]  /*08f0*/  IMAD.IADD R0, R0, 0x1, -R3 ;  /* 0x0000000100007824 */ /* 0x000fca00078e0a03 */
[----:B------:R-:W-:-:S04]  /*0900*/  SHF.R.S32.HI R7, RZ, 0x1f, R0 ;  /* 0x0000001fff077819 */ /* 0x000fc80000011400 */
[----:B------:R-:W-:-:S04]  /*0910*/  LEA.HI R7, R7, R0, RZ, 0x5 ;  /* 0x0000000007077211 */ /* 0x000fc800078f28ff */
[----:B------:R-:W-:-:S05]  /*0920*/  SHF.R.S32.HI R7, RZ, 0x5, R7 ;  /* 0x00000005ff077819 */ /* 0x000fca0000011407 */
[----:B------:R-:W-:-:S07]  /*0930*/  IMAD R0, R7, 0x5, RZ ;  /* 0x0000000507007824 */ /* 0x000fce00078e02ff */
.L_x_4839:
[----:B------:R-:W-:Y:S01]  /*0940*/  ULDC UR5, c[0x0][0x260] ;  /* 0x0000980000057ab9 */ /* 0x000fe20000000800 */
[C---:B---3--:R-:W-:Y:S02]  /*0950*/  ISETP.GT.AND P3, PT, R2.reuse, R5, PT ;  /* 0x000000050200720c */ /* 0x048fe40003f64270 */
[----:B0-----:R-:W-:Y:S02]  /*0960*/  CS2R R6, SRZ ;  /* 0x0000000000067805 */ /* 0x001fe4000001ff00 */
        /* <DEDUP_REMOVED lines=9> */
.L_x_4840:
        /* <DEDUP_REMOVED lines=8> */
.L_x_4841:
[----:B------:R-:W-:Y:S01]  /*0a80*/  ULDC UR5, c[0x0][0x268] ;  /* 0x00009a0000057ab9 */ /* 0x000fe20000000800 */
[----:B------:R-:W-:Y:S01]  /*0a90*/  IMAD.MOV.U32 R5, RZ, RZ, RZ ;  /* 0x000000ffff057224 */ /* 0x000fe200078e00ff */
        /* <DEDUP_REMOVED lines=9> */
.L_x_4842:
[C---:B------:R-:W-:Y:S01]  /*0b30*/  VIMNMX R8, R2.reuse, UR4, PT ;  /* 0x0000000402087c48 */ /* 0x040fe2000bfe0100 */
[----:B------:R-:W0:Y:S01]  /*0b40*/  S2UR UR5, SR_CgaCtaId ;  /* 0x00000000000579c3 */ /* 0x000e220000008800 */
[C---:B------:R-:W-:Y:S01]  /*0b50*/  ISETP.GE.OR P0, PT, R2.reuse, R3, P0 ;  /* 0x000000030200720c */ /* 0x040fe20000706670 */
[----:B------:R-:W-:Y:S01]  /*0b60*/  ULDC.64 UR8, c[0x0][0x218] ;  /* 0x0000860000087ab9 */ /* 0x000fe20000000a00 */
[----:B------:R-:W-:Y:S01]  /*0b70*/  SHF.R.S32.HI R11, RZ, 0x1f, R8 ;  /* 0x0000001fff0b7819 */ /* 0x000fe20000011408 */
[----:B------:R-:W-:Y:S01]  /*0b80*/  UMOV UR4, 0x400 ;  /* 0x0000040000047882 */ /* 0x000fe20000000000 */
[----:B------:R-:W-:Y:S01]  /*0b90*/  IMAD.MOV.U32 R3, RZ, RZ, RZ ;  /* 0x000000ffff037224 */ /* 0x000fe200078e00ff */
[----:B------:R-:W-:Y:S01]  /*0ba0*/  PRMT R16, RZ, 0x5410, RZ ;  /* 0x00005410ff107816 */ /* 0x000fe200000000ff */
[----:B-----5:R-:W-:Y:S01]  /*0bb0*/  IMAD.IADD R17, R2, 0x1, R17 ;  /* 0x0000000102117824 */ /* 0x020fe200078e0211 */
[----:B------:R-:W-:-:S04]  /*0bc0*/  LEA.HI R11, R11, R8, RZ, 0x5 ;  /* 0x000000080b0b7211 */ /* 0x000fc800078f28ff */
[----:B------:R-:W-:-:S05]  /*0bd0*/  SHF.R.S32.HI R11, RZ, 0x5, R11 ;  /* 0x00000005ff0b7819 */ /* 0x000fca000001140b */
[----:B------:R-:W-:-:S05]  /*0be0*/  IMAD R4, R11, 0x8, R4 ;  /* 0x000000080b047824 */ /* 0x000fca00078e0204 */
[----:B------:R-:W-:Y:S01]  /*0bf0*/  IADD3 R0, R7, R4, R0 ;  /* 0x0000000407007210 */ /* 0x000fe20007ffe000 */
[----:B0-----:R-:W-:-:S03]  /*0c00*/  ULEA UR4, UR5, UR4, 0x18 ;  /* 0x0000000405047291 */ /* 0x001fc6000f8ec03f */
[----:B------:R-:W-:-:S05]  /*0c10*/  IADD3 R5, R5, R0, R6 ;  /* 0x0000000005057210 */ /* 0x000fca0007ffe006 */
[----:B------:R-:W-:Y:S01]  /*0c20*/  IMAD R0, R5, R24, RZ ;  /* 0x0000001805007224 */ /* 0x000fe200078e02ff */
[----:B------:R-:W-:-:S04]  /*0c30*/  SHF.R.S32.HI R5, RZ, 0x1f, R9 ;  /* 0x0000001fff057819 */ /* 0x000fc80000011409 */
[----:B------:R-:W-:-:S04]  /*0c40*/  IADD3 R9, P1, R9, R0, RZ ;  /* 0x0000000009097210 */ /* 0x000fc80007f3e0ff */
[----:B------:R-:W-:Y:S02]  /*0c50*/  LEA.HI.X.SX32 R0, R0, R5, 0x1, P1 ;  /* 0x0000000500007211 */ /* 0x000fe400008f0eff */
[----:B------:R-:W-:-:S04]  /*0c60*/  LEA R26, P1, R9, UR8, 0x2 ;  /* 0x00000008091a7c11 */ /* 0x000fc8000f8210ff */
[----:B------:R-:W-:Y:S02]  /*0c70*/  LEA.HI.X R27, R9, UR9, R0, 0x2, P1 ;  /* 0x00000009091b7c11 */ /* 0x000fe400088f1400 */
[----:B------:R-:W-:Y:S02]  /*0c80*/  PRMT R0, R18, 0x7610, R18 ;  /* 0x0000761012007816 */ /* 0x000fe40000000012 */
[----:B------:R-:W-:Y:S01]  /*0c90*/  PRMT R18, RZ, 0x5410, RZ ;  /* 0x00005410ff127816 */ /* 0x000fe200000000ff */
[----:B------:R-:W-:Y:S06]  /*0ca0*/  @P0 BRA `(.L_x_4843) ;  /* 0x0000001800100947 */ /* 0x000fec0003800000 */
[----:B------:R-:W0:Y:S01]  /*0cb0*/  LDC R24, c[0x0][0x23c] ;  /* 0x00008f00ff187b82 */ /* 0x000e220000000800 */
[----:B------:R-:W-:Y:S01]  /*0cc0*/  IMAD.MOV.U32 R3, RZ, RZ, RZ ;  /* 0x000000ffff037224 */ /* 0x000fe200078e00ff */
[----:B------:R-:W-:Y:S01]  /*0cd0*/  PRMT R16, RZ, 0x5410, RZ ;  /* 0x00005410ff107816 */ /* 0x000fe200000000ff */
[----:B------:R-:W-:Y:S01]  /*0ce0*/  ULDC UR5, c[0x0][0x25c] ;  /* 0x0000970000057ab9 */ /* 0x000fe20000000800 */
[----:B------:R-:W-:-:S07]  /*0cf0*/  PRMT R18, RZ, 0x5410, RZ ;  /* 0x00005410ff127816 */ /* 0x000fce00000000ff */
.L_x_4846:
[----:B------:R-:W-:-:S13]  /*0d00*/  ISETP.NE.AND P0, PT, R2, R17, PT ;  /* 0x000000110200720c */ /* 0x000fda0003f05270 */
[----:B------:R-:W1:Y:S01]  /*0d10*/  @!P0 LDC.64 R8, c[0x0][0x248] ;  /* 0x00009200ff088b82 */ /* 0x000e620000000a00 */
[----:B------:R-:W-:Y:S02]  /*0d20*/  @!P0 VIADD R3, R3, 0x1 ;  /* 0x0000000103038836 */ /* 0x000fe40000000000 */
[----:B------:R-:W-:Y:S02]  /*0d30*/  @!P0 IMAD.SHL.U32 R5, R2, 0x2, RZ ;  /* 0x0000000202058824 */ /* 0x000fe400078e00ff */
[----:B------:R-:W-:-:S06]  /*0d40*/  @!P0 IMAD R10, R3, 0x8, R1 ;  /* 0x00000008030a8824 */ /* 0x000fcc00078e0201 */
[----:B------:R-:W2:Y:S01]  /*0d50*/  @!P0 LDL.64 R10, [R10] ;  /* 0x000000000a0a8983 */ /* 0x000ea20000100a00 */
[----:B-1----:R-:W-:-:S03]  /*0d60*/  @!P0 IMAD.WIDE R8, R5, 0x2, R8 ;  /* 0x0000000205088825 */ /* 0x002fc600078e0208 */
[----:B------:R1:W5:Y:S04]  /*0d70*/  LDG.E.128.CONSTANT R4, desc[UR6][R26.64] ;  /* 0x000000061a047981 */ /* 0x000368000c1e9d00 */
[----:B------:R-:W3:Y:S01]  /*0d80*/  @!P0 LDG.E.U16.CONSTANT R9, desc[UR6][R8.64+0x2] ;  /* 0x0000020608098981 */ /* 0x000ee2000c1e9500 */
[----:B--2---:R-:W-:Y:S02]  /*0d90*/  @!P0 PRMT R0, R10, 0x7610, R0 ;  /* 0x000076100a008816 */ /* 0x004fe40000000000 */
[----:B------:R-:W-:Y:S02]  /*0da0*/  @!P0 PRMT R19, R11, 0x7610, R19 ;  /* 0x000076100b138816 */ /* 0x000fe40000000013 */
[----:B------:R-:W-:Y:S02]  /*0db0*/  @!P0 PRMT R0, R0, 0x7610, R10 ;  /* 0x0000761000008816 */ /* 0x000fe4000000000a */
[----:B------:R-:W-:Y:S01]  /*0dc0*/  @!P0 PRMT R19, R19, 0x7610, R11 ;  /* 0x0000761013138816 */ /* 0x000fe2000000000b */
[----:B---3--:R-:W-:Y:S01]  /*0dd0*/  @!P0 IMAD.IADD R17, R9, 0x1, R2 ;  /* 0x0000000109118824 */ /* 0x008fe200078e0202 */
[----:B-1----:R-:W-:Y:S06]  /*0de0*/  @P2 BRA `(.L_x_4844) ;  /* 0x0000000800c82947 */ /* 0x002fec0003800000 */
[C---:B0-----:R-:W-:Y:S01]  /*0df0*/  IMAD.WIDE R28, R24.reuse, 0x4, R26 ;  /* 0x00000004181c7825 */ /* 0x041fe200078e021a */
[----:B------:R-:W0:Y:S04]  /*0e00*/  LDS.128 R20, [UR4] ;  /* 0x00000004ff147984 */ /* 0x000e280008000c00 */
[----:B------:R1:W2:Y:S01]  /*0e10*/  LDG.E.128.CONSTANT R8, desc[UR6][R28.64] ;  /* 0x000000061c087981 */ /* 0x0002a2000c1e9d00 */
[----:B------:R-:W-:-:S06]  /*0e20*/  IMAD.WIDE R12, R24, 0x4, R28 ;  /* 0x00000004180c7825 */ /* 0x000fcc00078e021c */
[----:B------:R-:W3:Y:S01]  /*0e30*/  LDG.E.128.CONSTANT R12, desc[UR6][R12.64] ;  /* 0x000000060c0c7981 */ /* 0x000ee2000c1e9d00 */
[----:B-----5:R-:W-:Y:S02]  /*0e40*/  LOP3.LUT R33, R5, 0x3f003f, RZ, 0xc0, !PT ;  /* 0x003f003f05217812 */ /* 0x020fe400078ec0ff */
[----:B------:R-:W-:Y:S02]  /*0e50*/  LOP3.LUT R32, R4, 0x3f003f, RZ, 0xc0, !PT ;  /* 0x003f003f04207812 */ /* 0x000fe400078ec0ff */
[--C-:B------:R-:W-:Y:S02]  /*0e60*/  SHF.R.U32.HI R30, RZ, 0xc, R4.reuse ;  /* 0x0000000cff1e7819 */ /* 0x100fe40000011604 */
[----:B------:R-:W-:Y:S02]  /*0e70*/  SHF.R.U32.HI R4, RZ, 0x6, R4 ;  /* 0x00000006ff047819 */ /* 0x000fe40000011604 */
[----:B------:R-:W-:Y:S02]  /*0e80*/  LOP3.LUT R34, R6, 0x3f003f, RZ, 0xc0, !PT ;  /* 0x003f003f06227812 */ /* 0x000fe400078ec0ff */
[----:B------:R-:W-:-:S02]  /*0e90*/  LOP3.LUT R33, R33, 0x64006400, RZ, 0xfc, !PT ;  /* 0x6400640021217812 */ /* 0x000fc400078efcff */
[--C-:B------:R-:W-:Y:S02]  /*0ea0*/  SHF.R.U32.HI R31, RZ, 0xc, R5.reuse ;  /* 0x0000000cff1f7819 */ /* 0x100fe40000011605 */
[----:B------:R-:W-:Y:S01]  /*0eb0*/  LOP3.LUT R35, R7, 0x3f003f, RZ, 0xc0, !PT ;  /* 0x003f003f07237812 */ /* 0x000fe200078ec0ff */
[----:B------:R-:W-:Y:S01]  /*0ec0*/  HADD2 R39, R33, -1056, -1056 ;  /* 0xe420e42021277430 */ /* 0x000fe20000000000 */
[----:B------:R-:W-:Y:S02]  /*0ed0*/  LOP3.LUT R4, R4, 0x3f003f, RZ, 0xc0, !PT ;  /* 0x003f003f04047812 */ /* 0x000fe400078ec0ff */
[----:B------:R-:W-:Y:S02]  /*0ee0*/  SHF.R.U32.HI R5, RZ, 0x6, R5 ;  /* 0x00000006ff057819 */ /* 0x000fe40000011605 */
[----:B------:R-:W-:Y:S02]  /*0ef0*/  LOP3.LUT R32, R32, 0x64006400, RZ, 0xfc, !PT ;  /* 0x6400640020207812 */ /* 0x000fe400078efcff */
[----:B------:R-:W-:-:S02]  /*0f00*/  LOP3.LUT R34, R34, 0x64006400, RZ, 0xfc, !PT ;  /* 0x6400640022227812 */ /* 0x000fc400078efcff */
[----:B------:R-:W-:Y:S01]  /*0f10*/  LOP3.LUT R35, R35, 0x64006400, RZ, 0xfc, !PT ;  /* 0x6400640023237812 */ /* 0x000fe200078efcff */
[----:B------:R-:W-:Y:S01]  /*0f20*/  HADD2 R37, R32, -1056, -1056 ;  /* 0xe420e42020257430 */ /* 0x000fe20000000000 */
[----:B------:R-:W-:Y:S01]  /*0f30*/  LOP3.LUT R33, R4, 0x64006400, RZ, 0xfc, !PT ;  /* 0x6400640004217812 */ /* 0x000fe200078efcff */
[----:B------:R-:W-:Y:S01]  /*0f40*/  HADD2 R41, R34, -1056, -1056 ;  /* 0xe420e42022297430 */ /* 0x000fe20000000000 */
[--C-:B-1----:R-:W-:Y:S01]  /*0f50*/  SHF.R.U32.HI R28, RZ, 0xc, R6.reuse ;  /* 0x0000000cff1c7819 */ /* 0x102fe20000011606 */
[----:B------:R-:W-:Y:S01]  /*0f60*/  HADD2 R35, R35, -1056, -1056 ;  /* 0xe420e42023237430 */ /* 0x000fe20000000000 */
[----:B------:R-:W-:Y:S01]  /*0f70*/  LOP3.LUT R5, R5, 0x3f003f, RZ, 0xc0, !PT ;  /* 0x003f003f05057812 */ /* 0x000fe200078ec0ff */
[----:B------:R-:W-:Y:S01]  /*0f80*/  HADD2 R36, R33, -1056, -1056 ;  /* 0xe420e42021247430 */ /* 0x000fe20000000000 */
[----:B------:R-:W-:Y:S01]  /*0f90*/  SHF.R.U32.HI R6, RZ, 0x6, R6 ;  /* 0x00000006ff067819 */ /* 0x000fe20000011606 */
[-C--:B0-----:R-:W-:Y:S01]  /*0fa0*/  HFMA2 R32, R39, R20.reuse, RZ.H0_H0 ;  /* 0x0000001427207231 */ /* 0x081fe200000400ff */
[----:B------:R-:W-:Y:S01]  /*0fb0*/  LOP3.LUT R34, R5, 0x64006400, RZ, 0xfc, !PT ;  /* 0x6400640005227812 */ /* 0x000fe200078efcff */
[-C--:B------:R-:W-:Y:S01]  /*0fc0*/  HFMA2.MMA R5, R37, R20.reuse, RZ ;  /* 0x0000001425057235 */ /* 0x080fe200000000ff */
[--C-:B------:R-:W-:Y:S01]  /*0fd0*/  SHF.R.U32.HI R29, RZ, 0xc, R7.reuse ;  /* 0x0000000cff1d7819 */ /* 0x100fe20000011607 */
[----:B------:R-:W-:Y:S01]  /*0fe0*/  HFMA2.MMA R4, R41, R20, RZ ;  /* 0x0000001429047235 */ /* 0x000fe200000000ff */
[----:B------:R-:W-:Y:S01]  /*0ff0*/  LOP3.LUT R33, R6, 0x3f003f, RZ, 0xc0, !PT ;  /* 0x003f003f06217812 */ /* 0x000fe200078ec0ff */
[----:B------:R-:W-:Y:S01]  /*1000*/  HFMA2 R20, R35, R20, RZ.H0_H0 ;  /* 0x0000001423147231 */ /* 0x000fe200000400ff */
[----:B------:R-:W-:Y:S01]  /*1010*/  SHF.R.U32.HI R7, RZ, 0x6, R7 ;  /* 0x00000006ff077819 */ /* 0x000fe20000011607 */
[----:B------:R-:W-:Y:S01]  /*1020*/  HADD2 R35, R34, -1056, -1056 ;  /* 0xe420e42022237430 */ /* 0x000fe20000000000 */
[----:B------:R-:W-:Y:S01]  /*1030*/  LOP3.LUT R33, R33, 0x64006400, RZ, 0xfc, !PT ;  /* 0x6400640021217812 */ /* 0x000fe200078efcff */
[----:B------:R-:W-:Y:S01]  /*1040*/  HFMA2.MMA R5, R36, R21, R5 ;  /* 0x0000001524057235 */ /* 0x000fe20000000005 */
[----:B------:R-:W-:Y:S01]  /*1050*/  LOP3.LUT R7, R7, 0x3f003f, RZ, 0xc0, !PT ;  /* 0x003f003f07077812 */ /* 0x000fe200078ec0ff */
[----:B------:R-:W-:Y:S01]  /*1060*/  HFMA2 R6, R35, R21, R32 ;  /* 0x0000001523067231 */ /* 0x000fe20000000020 */
[----:B------:R-:W-:Y:S01]  /*1070*/  LOP3.LUT R37, R28, 0xf000f, RZ, 0xc0, !PT ;  /* 0x000f000f1c257812 */ /* 0x000fe200078ec0ff */
[----:B------:R-:W-:Y:S01]  /*1080*/  HADD2 R33, R33, -1056, -1056 ;  /* 0xe420e42021217430 */ /* 0x000fe20000000000 */
[----:B------:R-:W-:-:S05]  /*1090*/  LOP3.LUT R35, R7, 0x64006400, RZ, 0xfc, !PT ;  /* 0x6400640007237812 */ /* 0x000fca00078efcff */
        /* <DEDUP_REMOVED lines=38> */
[----:B------:R-:W-:-:S02]  /*1300*/  SHF.R.U32.HI R36, RZ, 0xa, R15 ;  /* 0x0000000aff247819 */ /* 0x000fc4000001160f */
[----:B------:R-:W-:Y:S01]  /*1310*/  HADD2 R34, R34, -1056, -1056 ;  /* 0xe420e42022227430 */ /* 0x000fe20000000000 */
[----:B------:R-:W-:Y:S02]  /*1320*/  SHF.R.U32.HI R11, RZ, 0xc, R11 ;  /* 0x0000000cff0b7819 */ /* 0x000fe4000001160b */
[----:B------:R-:W-:Y:S01]  /*1330*/  HFMA2.MMA R21, R32, R23, R21 ;  /* 0x0000001720157235 */ /* 0x000fe20000000015 */
[----:B------:R-:W-:Y:S01]  /*1340*/  HFMA2 R23, R34, R23, R33 ;  /* 0x0000001722177231 */ /* 0x000fe20000000021 */
[----:B------:R-:W-:Y:S02]  /*1350*/  LOP3.LUT R33, R30, 0xf000f, RZ, 0xc0, !PT ;  /* 0x000f000f1e217812 */ /* 0x000fe400078ec0ff */
[----:B------:R-:W-:Y:S02]  /*1360*/  SHF.R.U32.HI R30, RZ, 0xc, R8 ;  /* 0x0000000cff1e7819 */ /* 0x000fe40000011608 */
[----:B------:R-:W-:Y:S02]  /*1370*/  SHF.R.U32.HI R8, RZ, 0x8, R12 ;  /* 0x00000008ff087819 */ /* 0x000fe4000001160c */
[----:B------:R-:W-:-:S02]  /*1380*/  SHF.R.U32.HI R32, RZ, 0xc, R9 ;  /* 0x0000000cff207819 */ /* 0x000fc40000011609 */
[----:B------:R-:W-:Y:S02]  /*1390*/  LOP3.LUT R34, R31, 0xf000f, RZ, 0xc0, !PT ;  /* 0x000f000f1f227812 */ /* 0x000fe400078ec0ff */
[----:B------:R-:W-:Y:S02]  /*13a0*/  SHF.R.U32.HI R9, RZ, 0x8, R13 ;  /* 0x00000008ff097819 */ /* 0x000fe4000001160d */
[----:B------:R-:W-:Y:S02]  /*13b0*/  LOP3.LUT R8, R33, 0x300030, R8, 0xf8, !PT ;  /* 0x0030003021087812 */ /* 0x000fe400078ef808 */
[----:B------:R-:W-:Y:S02]  /*13c0*/  LOP3.LUT R33, R30, 0xf000f, RZ, 0xc0, !PT ;  /* 0x000f000f1e217812 */ /* 0x000fe400078ec0ff */
[----:B------:R-:W-:Y:S02]  /*13d0*/  SHF.R.U32.HI R31, RZ, 0xc, R10 ;  /* 0x0000000cff1f7819 */ /* 0x000fe4000001160a */
[----:B------:R-:W-:-:S02]  /*13e0*/  SHF.R.U32.HI R30, RZ, 0x8, R14 ;  /* 0x00000008ff1e7819 */ /* 0x000fc4000001160e */
[----:B------:R-:W-:Y:S02]  /*13f0*/  SHF.R.U32.HI R10, RZ, 0xa, R12 ;  /* 0x0000000aff0a7819 */ /* 0x000fe4000001160c */
[----:B------:R-:W-:Y:S02]  /*1400*/  LOP3.LUT R9, R34, 0x300030, R9, 0xf8, !PT ;  /* 0x0030003022097812 */ /* 0x000fe400078ef809 */
[----:B------:R-:W-:Y:S02]  /*1410*/  LOP3.LUT R34, R29, 0xf000f, RZ, 0xc0, !PT ;  /* 0x000f000f1d227812 */ /* 0x000fe400078ec0ff */
[----:B------:R-:W-:Y:S02]  /*1420*/  SHF.R.U32.HI R29, RZ, 0x8, R15 ;  /* 0x00000008ff1d7819 */ /* 0x000fe4000001160f */
[----:B------:R-:W-:Y:S02]  /*1430*/  LOP3.LUT R30, R37, 0x300030, R30, 0xf8, !PT ;  /* 0x00300030251e7812 */ /* 0x000fe400078ef81e */
[----:B------:R-:W-:-:S02]  /*1440*/  LOP3.LUT R10, R33, 0x300030, R10, 0xf8, !PT ;  /* 0x00300030210a7812 */ /* 0x000fc400078ef80a */
[----:B------:R-:W-:Y:S02]  /*1450*/  LOP3.LUT R37, R12, 0x3f003f, RZ, 0xc0, !PT ;  /* 0x003f003f0c257812 */ /* 0x000fe400078ec0ff */
[----:B------:R-:W-:Y:S02]  /*1460*/  LOP3.LUT R35, R32, 0xf000f, RZ, 0xc0, !PT ;  /* 0x000f000f20237812 */ /* 0x000fe400078ec0ff */
[----:B------:R-:W-:Y:S02]  /*1470*/  LOP3.LUT R33, R14, 0x3f003f, RZ, 0xc0, !PT ;  /* 0x003f003f0e217812 */ /* 0x000fe400078ec0ff */
[----:B------:R-:W-:Y:S02]  /*1480*/  LOP3.LUT R29, R34, 0x300030, R29, 0xf8, !PT ;  /* 0x00300030221d7812 */ /* 0x000fe400078ef81d */
[----:B------:R-:W-:Y:S02]  /*1490*/  SHF.R.U32.HI R12, RZ, 0x6, R12 ;  /* 0x00000006ff0c7819 */ /* 0x000fe4000001160c */
[----:B------:R-:W-:-:S02]  /*14a0*/  SHF.R.U32.HI R34, RZ, 0xa, R14 ;  /* 0x0000000aff227819 */ /* 0x000fc4000001160e */
[----:B------:R-:W-:Y:S02]  /*14b0*/  LOP3.LUT R37, R37, 0x64006400, RZ, 0xfc, !PT ;  /* 0x6400640025257812 */ /* 0x000fe400078efcff */
[----:B------:R-:W-:Y:S02]  /*14c0*/  LOP3.LUT R28, R35, 0x300030, R28, 0xf8, !PT ;  /* 0x00300030231c7812 */ /* 0x000fe400078ef81c */
[----:B------:R-:W-:Y:S01]  /*14d0*/  SHF.R.U32.HI R14, RZ, 0x6, R14 ;  /* 0x00000006ff0e7819 */ /* 0x000fe2000001160e */
[----:B------:R-:W-:Y:S01]  /*14e0*/  HADD2 R37, R37, -1056, -1056 ;  /* 0xe420e42025257430 */ /* 0x000fe20000000000 */
[----:B------:R-:W-:Y:S02]  /*14f0*/  LOP3.LUT R31, R31, 0xf000f, RZ, 0xc0, !PT ;  /* 0x000f000f1f1f7812 */ /* 0x000fe400078ec0ff */
[----:B------:R-:W-:Y:S02]  /*1500*/  LOP3.LUT R33, R33, 0x64006400, RZ, 0xfc, !PT ;  /* 0x6400640021217812 */ /* 0x000fe400078efcff */
[----:B------:R-:W-:Y:S01]  /*1510*/  LOP3.LUT R35, R13, 0x3f003f, RZ, 0xc0, !PT ;  /* 0x003f003f0d237812 */ /* 0x000fe200078ec0ff */
[----:B0-----:R-:W-:Y:S01]  /*1520*/  HFMA2.MMA R22, R37, R4, R22 ;  /* 0x0000000425167235 */ /* 0x001fe20000000016 */
[----:B------:R-:W-:-:S02]  /*1530*/  LOP3.LUT R32, R15, 0x3f003f, RZ, 0xc0, !PT ;  /* 0x003f003f0f207812 */ /* 0x000fc400078ec0ff */
[----:B------:R-:W-:Y:S02]  /*1540*/  SHF.R.U32.HI R13, RZ, 0x6, R13 ;  /* 0x00000006ff0d7819 */ /* 0x000fe4000001160d */
[----:B------:R-:W-:Y:S02]  /*1550*/  SHF.R.U32.HI R15, RZ, 0x6, R15 ;  /* 0x00000006ff0f7819 */ /* 0x000fe4000001160f */
[----:B------:R-:W-:Y:S02]  /*1560*/  LOP3.LUT R12, R12, 0x3f003f, RZ, 0xc0, !PT ;  /* 0x003f003f0c0c7812 */ /* 0x000fe400078ec0ff */
[----:B------:R-:W-:Y:S01]  /*1570*/  LOP3.LUT R31, R31, 0x300030, R34, 0xf8, !PT ;  /* 0x003000301f1f7812 */ /* 0x000fe200078ef822 */
[----:B------:R-:W-:Y:S01]  /*1580*/  HADD2 R34, R33, -1056, -1056 ;  /* 0xe420e42021227430 */ /* 0x000fe20000000000 */
[----:B------:R-:W-:Y:S02]  /*1590*/  LOP3.LUT R14, R14, 0x3f003f, RZ, 0xc0, !PT ;  /* 0x003f003f0e0e7812 */ /* 0x000fe400078ec0ff */
[----:B------:R-:W-:-:S02]  /*15a0*/  LOP3.LUT R35, R35, 0x64006400, RZ, 0xfc, !PT ;  /* 0x6400640023237812 */ /* 0x000fc400078efcff */
        /* <DEDUP_REMOVED lines=31> */
[----:B------:R-:W-:Y:S01]  /*17a0*/  HADD2 R5, R10, -1056, -1056 ;  /* 0xe420e4200a057430 */ /* 0x000fe20000000000 */
[----:B------:R-:W-:Y:S01]  /*17b0*/  HFMA2.MMA R21, R30, R6, R21 ;  /* 0x000000061e157235 */ /* 0x000fe20000000015 */
[----:B------:R-:W-:Y:S01]  /*17c0*/  LOP3.LUT R11, R11, 0x300030, R36, 0xf8, !PT ;  /* 0x003000300b0b7812 */ /* 0x000fe200078ef824 */
[-C--:B------:R-:W-:Y:S01]  /*17d0*/  HFMA2 R23, R4, R6.reuse, R23 ;  /* 0x0000000604177231 */ /* 0x080fe20000000017 */
[----:B------:R-:W-:Y:S01]  /*17e0*/  LOP3.LUT R28, R28, 0x64006400, RZ, 0xfc, !PT ;  /* 0x640064001c1c7812 */ /* 0x000fe200078efcff */
[----:B------:R-:W-:Y:S01]  /*17f0*/  HADD2 R9, R9, -1056, -1056 ;  /* 0xe420e42009097430 */ /* 0x000fe20000000000 */
[----:B------:R-:W-:Y:S01]  /*1800*/  LOP3.LUT R11, R11, 0x64006400, RZ, 0xfc, !PT ;  /* 0x640064000b0b7812 */ /* 0x000fe200078efcff */
[----:B------:R-:W-:Y:S01]  /*1810*/  HADD2 R4, R31, -1056, -1056 ;  /* 0xe420e4201f047430 */ /* 0x000fe20000000000 */
[----:B------:R-:W-:Y:S01]  /*1820*/  HFMA2.MMA R22, R5, R7, R22 ;  /* 0x0000000705167235 */ /* 0x000fe20000000016 */
[----:B------:R-:W-:-:S02]  /*1830*/  HFMA2 R20, R9, R6, R20 ;  /* 0x0000000609147231 */ /* 0x000fc40000000014 */
[----:B------:R-:W-:Y:S02]  /*1840*/  HADD2 R9, R28, -1056, -1056 ;  /* 0xe420e4201c097430 */ /* 0x000fe40000000000 */
[----:B------:R-:W-:Y:S01]  /*1850*/  HFMA2.MMA R21, R4, R7, R21 ;  /* 0x0000000704157235 */ /* 0x000fe20000000015 */
[----:B------:R-:W-:Y:S02]  /*1860*/  HADD2 R6, R11, -1056, -1056 ;  /* 0xe420e4200b067430 */ /* 0x000fe40000000000 */
[-C--:B------:R-:W-:Y:S02]  /*1870*/  HFMA2 R20, R9, R7.reuse, R20 ;  /* 0x0000000709147231 */ /* 0x080fe40000000014 */
[----:B------:R-:W-:Y:S02]  /*1880*/  HFMA2 R23, R6, R7, R23 ;  /* 0x0000000706177231 */ /* 0x000fe40000000017 */
[----:B------:R-:W-:Y:S02]  /*1890*/  HADD2 R22, R22.H0_H0, R22.H1_H1 ;  /* 0x3000001616167230 */ /* 0x000fe40000000800 */
[----:B------:R-:W-:-:S02]  /*18a0*/  HADD2 R11, R20.H0_H0, R20.H1_H1 ;  /* 0x30000014140b7230 */ /* 0x000fc40000000800 */
[----:B------:R-:W-:Y:S02]  /*18b0*/  HADD2 R21, R21.H0_H0, R21.H1_H1 ;  /* 0x3000001515157230 */ /* 0x000fe40000000800 */
[----:B------:R-:W-:Y:S01]  /*18c0*/  HADD2 R23, R23.H0_H0, R23.H1_H1 ;  /* 0x3000001717177230 */ /* 0x000fe20000000800 */
[----:B------:R-:W-:-:S04]  /*18d0*/  PRMT R22, R22, 0x5410, R11 ;  /* 0x0000541016167816 */ /* 0x000fc8000000000b */
[----:B------:R-:W-:Y:S02]  /*18e0*/  PRMT R21, R21, 0x5410, R23 ;  /* 0x0000541015157816 */ /* 0x000fe40000000017 */
[----:B------:R-:W-:-:S03]  /*18f0*/  HFMA2.MMA R18, R22, R0, R18 ;  /* 0x0000000016127235 */ /* 0x000fc60000000012 */
[----:B------:R-:W-:-:S08]  /*1900*/  HFMA2 R16, R21, R19, R16 ;  /* 0x0000001315107231 */ /* 0x000fd00000000010 */
.L_x_4844:
[----:B------:R-:W-:Y:S05]  /*1910*/  @P2 BRA `(.L_x_4845) ;  /* 0x0000000800d02947 */ /* 0x000fea0003800000 */
[C---:B0-----:R-:W-:Y:S01]  /*1920*/  IMAD.WIDE R28, R24.reuse, 0xc, R26 ;  /* 0x0000000c181c7825 */ /* 0x041fe200078e021a */
[----:B------:R-:W0:Y:S04]  /*1930*/  LDS.128 R20, [UR4+0x20] ;  /* 0x00002004ff147984 */ /* 0x000e280008000c00 */
[----:B-----5:R-:W2:Y:S01]  /*1940*/  LDG.E.128.CONSTANT R4, desc[UR6][R28.64] ;  /* 0x000000061c047981 */ /* 0x020ea2000c1e9d00 */
[----:B------:R-:W-:-:S05]  /*1950*/  IMAD.WIDE R32, R24, 0x4, R28 ;  /* 0x0000000418207825 */ /* 0x000fca00078e021c */
[----:B------:R1:W3:Y:S01]  /*1960*/  LDG.E.128.CONSTANT R8, desc[UR6][R32.64] ;  /* 0x0000000620087981 */ /* 0x0002e2000c1e9d00 */
[----:B------:R-:W-:-:S06]  /*1970*/  IMAD.WIDE R12, R24, 0x4, R32 ;  /* 0x00000004180c7825 */ /* 0x000fcc00078e0220 */
[----:B------:R-:W4:Y:S01]  /*1980*/  LDG.E.128.CONSTANT R12, desc[UR6][R12.64] ;  /* 0x000000060c0c7981 */ /* 0x000f22000c1e9d00 */
[----:B--2---:R-:W-:Y:S02]  /*1990*/  LOP3.LUT R34, R4, 0x3f003f, RZ, 0xc0, !PT ;  /* 0x003f003f04227812 */ /* 0x004fe400078ec0ff */
[--C-:B------:R-:W-:Y:S02]  /*19a0*/  SHF.R.U32.HI R35, RZ, 0x6, R4.reuse ;  /* 0x00000006ff237819 */ /* 0x100fe40000011604 */
[----:B-1----:R-:W-:Y:S02]  /*19b0*/  LOP3.LUT R33, R34, 0x64006400, RZ, 0xfc, !PT ;  /* 0x6400640022217812 */ /* 0x002fe400078efcff */
[----:B------:R-:W-:Y:S02]  /*19c0*/  SHF.R.U32.HI R30, RZ, 0xc, R4 ;  /* 0x0000000cff1e7819 */ /* 0x000fe40000011604 */
[----:B------:R-:W-:Y:S01]  /*19d0*/  LOP3.LUT R4, R5, 0x3f003f, RZ, 0xc0, !PT ;  /* 0x003f003f05047812 */ /* 0x000fe200078ec0ff */
[----:B------:R-:W-:Y:S01]  /*19e0*/  HADD2 R33, R33, -1056, -1056 ;  /* 0xe420e42021217430 */ /* 0x000fe20000000000 */
[----:B------:R-:W-:-:S02]  /*19f0*/  SHF.R.U32.HI R36, RZ, 0x6, R5 ;  /* 0x00000006ff247819 */ /* 0x000fc40000011605 */
[----:B------:R-:W-:Y:S02]  /*1a00*/  LOP3.LUT R35, R35, 0x3f003f, RZ, 0xc0, !PT ;  /* 0x003f003f23237812 */ /* 0x000fe400078ec0ff */
[----:B------:R-:W-:Y:S01]  /*1a10*/  LOP3.LUT R32, R7, 0x3f003f, RZ, 0xc0, !PT ;  /* 0x003f003f07207812 */ /* 0x000fe200078ec0ff */
[----:B0-----:R-:W-:Y:S01]  /*1a20*/  HFMA2.MMA R33, R33, R20, RZ ;  /* 0x0000001421217235 */ /* 0x001fe200000000ff */
[----:B------:R-:W-:Y:S02]  /*1a30*/  SHF.R.U32.HI R31, RZ, 0xc, R5 ;  /* 0x0000000cff1f7819 */ /* 0x000fe40000011605 */
[----:B------:R-:W-:Y:S02]  /*1a40*/  LOP3.LUT R5, R6, 0x3f003f, RZ, 0xc0, !PT ;  /* 0x003f003f06057812 */ /* 0x000fe400078ec0ff */
[----:B------:R-:W-:Y:S02]  /*1a50*/  LOP3.LUT R4, R4, 0x64006400, RZ, 0xfc, !PT ;  /* 0x6400640004047812 */ /* 0x000fe400078efcff */
[----:B------:R-:W-:-:S02]  /*1a60*/  LOP3.LUT R36, R36, 0x3f003f, RZ, 0xc0, !PT ;  /* 0x003f003f24247812 */ /* 0x000fc400078ec0ff */
[----:B------:R-:W-:Y:S01]  /*1a70*/  LOP3.LUT R35, R35, 0x64006400, RZ, 0xfc, !PT ;  /* 0x6400640023237812 */ /* 0x000fe200078efcff */
[----:B------:R-:W-:Y:S01]  /*1a80*/  HADD2 R37, R4, -1056, -1056 ;  /* 0xe420e42004257430 */ /* 0x000fe20000000000 */
[----:B------:R-:W-:Y:S02]  /*1a90*/  LOP3.LUT R32, R32, 0x64006400, RZ, 0xfc, !PT ;  /* 0x6400640020207812 */ /* 0x000fe400078efcff */
[--C-:B------:R-:W-:Y:S01]  /*1aa0*/  SHF.R.U32.HI R28, RZ, 0xc, R6.reuse ;  /* 0x0000000cff1c7819 */ /* 0x100fe20000011606 */
[----:B------:R-:W-:Y:S01]  /*1ab0*/  HADD2 R34, R35, -1056, -1056 ;  /* 0xe420e42023227430 */ /* 0x000fe20000000000 */
[----:B------:R-:W-:Y:S01]  /*1ac0*/  SHF.R.U32.HI R6, RZ, 0x6, R6 ;  /* 0x00000006ff067819 */ /* 0x000fe20000011606 */
[----:B------:R-:W-:Y:S01]  /*1ad0*/  HADD2 R39, R32, -1056, -1056 ;  /* 0xe420e42020277430 */ /* 0x000fe20000000000 */
[----:B------:R-:W-:Y:S01]  /*1ae0*/  LOP3.LUT R5, R5, 0x64006400, RZ, 0xfc, !PT ;  /* 0x6400640005057812 */ /* 0x000fe200078efcff */
[----:B------:R-:W-:Y:S01]  /*1af0*/  HFMA2 R4, R37, R20, RZ.H0_H0 ;  /* 0x0000001425047231 */ /* 0x000fe200000400ff */
[----:B------:R-:W-:-:S02]  /*1b00*/  LOP3.LUT R36, R36, 0x64006400, RZ, 0xfc, !PT ;  /* 0x6400640024247812 */ /* 0x000fc400078efcff */
[----:B------:R-:W-:Y:S01]  /*1b10*/  LOP3.LUT R32, R6, 0x3f003f, RZ, 0xc0, !PT ;  /* 0x003f003f06207812 */ /* 0x000fe200078ec0ff */
[----:B------:R-:W-:Y:S01]  /*1b20*/  HADD2 R5, R5, -1056, -1056 ;  /* 0xe420e42005057430 */ /* 0x000fe20000000000 */
[--C-:B------:R-:W-:Y:S01]  /*1b30*/  SHF.R.U32.HI R29, RZ, 0xc, R7.reuse ;  /* 0x0000000cff1d7819 */ /* 0x100fe20000011607 */
[----:B------:R-:W-:Y:S01]  /*1b40*/  HADD2 R35, R36, -1056, -1056 ;  /* 0xe420e42024237430 */ /* 0x000fe20000000000 */
[----:B------:R-:W-:Y:S01]  /*1b50*/  SHF.R.U32.HI R7, RZ, 0x6, R7 ;  /* 0x00000006ff077819 */ /* 0x000fe20000011607 */
[----:B------:R-:W-:Y:S01]  /*1b60*/  HFMA2.MMA R6, R34, R21, R33 ;  /* 0x0000001522067235 */ /* 0x000fe20000000021 */
[----:B------:R-:W-:Y:S01]  /*1b70*/  LOP3.LUT R33, R32, 0x64006400, RZ, 0xfc, !PT ;  /* 0x6400640020217812 */ /* 0x000fe200078efcff */
[----:B------:R-:W-:Y:S01]  /*1b80*/  HFMA2 R4, R35, R21, R4 ;  /* 0x0000001523047231 */ /* 0x000fe20000000004 */
        /* <DEDUP_REMOVED lines=18> */
[----:B----4-:R-:W-:Y:S01]  /*1cb0*/  SHF.R.U32.HI R28, RZ, 0xa, R13 ;  /* 0x0000000aff1c7819 */ /* 0x010fe2000001160d */
[----:B------:R-:W-:Y:S01]  /*1cc0*/  HFMA2 R20, R35, R21, R20 ;  /* 0x0000001523147231 */ /* 0x000fe20000000014 */
[-C--:B------:R-:W-:Y:S01]  /*1cd0*/  HFMA2.MMA R6, R7, R22.reuse, R6 ;  /* 0x0000001607067235 */ /* 0x080fe20000000006 */
[----:B------:R-:W-:Y:S01]  /*1ce0*/  HFMA2 R21, R33, R22, R4 ;  /* 0x0000001621157231 */ /* 0x000fe20000000004 */
[----:B------:R-:W-:Y:S01]  /*1cf0*/  LOP3.LUT R33, R11, 0x3f003f, RZ, 0xc0, !PT ;  /* 0x003f003f0b217812 */ /* 0x000fe200078ec0ff */
[----:B------:R-:W-:Y:S01]  /*1d00*/  HFMA2.MMA R4, R34, R22, R5 ;  /* 0x0000001622047235 */ /* 0x000fe20000000005 */
        /* <DEDUP_REMOVED lines=8> */
[----:B------:R-:W-:Y:S01]  /*1d90*/  HFMA2 R33, R33, R22, R20 ;  /* 0x0000001621217231 */ /* 0x000fe20000000014 */
[----:B------:R-:W-:-:S02]  /*1da0*/  LOP3.LUT R5, R5, 0x64006400, RZ, 0xfc, !PT ;  /* 0x6400640005057812 */ /* 0x000fc400078efcff */
[----:B------:R-:W-:Y:S01]  /*1db0*/  LOP3.LUT R32, R32, 0x64006400, RZ, 0xfc, !PT ;  /* 0x6400640020207812 */ /* 0x000fe200078efcff */
[----:B------:R-:W-:Y:S01]  /*1dc0*/  HADD2 R22, R7, -1056, -1056 ;  /* 0xe420e42007167430 */ /* 0x000fe20000000000 */
[----:B------:R-:W-:Y:S01]  /*1dd0*/  SHF.R.U32.HI R34, RZ, 0x6, R11 ;  /* 0x00000006ff227819 */ /* 0x000fe2000001160b */
[----:B------:R-:W-:Y:S01]  /*1de0*/  HADD2 R5, R5, -1056, -1056 ;  /* 0xe420e42005057430 */ /* 0x000fe20000000000 */
[----:B------:R-:W-:Y:S01]  /*1df0*/  LOP3.LUT R35, R31, 0xf000f, RZ, 0xc0, !PT ;  /* 0x000f000f1f237812 */ /* 0x000fe200078ec0ff */
[----:B------:R-:W-:Y:S01]  /*1e00*/  HADD2 R7, R32, -1056, -1056 ;  /* 0xe420e42020077430 */ /* 0x000fe20000000000 */
[----:B------:R-:W-:Y:S01]  /*1e10*/  LOP3.LUT R34, R34, 0x3f003f, RZ, 0xc0, !PT ;  /* 0x003f003f22227812 */ /* 0x000fe200078ec0ff */
[----:B------:R-:W-:Y:S01]  /*1e20*/  HFMA2 R21, R22, R23, R21 ;  /* 0x0000001716157231 */ /* 0x000fe20000000015 */
[----:B------:R-:W-:Y:S01]  /*1e30*/  SHF.R.U32.HI R32, RZ, 0xc, R9 ;  /* 0x0000000cff207819 */ /* 0x000fe20000011609 */
[-C--:B------:R-:W-:Y:S01]  /*1e40*/  HFMA2.MMA R20, R5, R23.reuse, R6 ;  /* 0x0000001705147235 */ /* 0x080fe20000000006 */
[----:B------:R-:W-:Y:S01]  /*1e50*/  LOP3.LUT R34, R34, 0x64006400, RZ, 0xfc, !PT ;  /* 0x6400640022227812 */ /* 0x000fe200078efcff */
[----:B------:R-:W-:Y:S01]  /*1e60*/  HFMA2.MMA R22, R7, R23, R4 ;  /* 0x0000001707167235 */ /* 0x000fe20000000004 */
[----:B------:R-:W-:Y:S01]  /*1e70*/  LOP3.LUT R9, R30, 0xf000f, RZ, 0xc0, !PT ;  /* 0x000f000f1e097812 */ /* 0x000fe200078ec0ff */
[----:B------:R-:W0:Y:S01]  /*1e80*/  LDS.128 R4, [UR4+0x30] ;  /* 0x00003004ff047984 */ /* 0x000e220008000c00 */
[----:B------:R-:W-:Y:S01]  /*1e90*/  SHF.R.U32.HI R30, RZ, 0x8, R13 ;  /* 0x00000008ff1e7819 */ /* 0x000fe2000001160d */
[----:B------:R-:W-:Y:S01]  /*1ea0*/  HADD2 R34, R34, -1056, -1056 ;  /* 0xe420e42022227430 */ /* 0x000fe20000000000 */
[----:B------:R-:W-:-:S02]  /*1eb0*/  SHF.R.U32.HI R31, RZ, 0xc, R10 ;  /* 0x0000000cff1f7819 */ /* 0x000fc4000001160a */
[----:B------:R-:W-:Y:S01]  /*1ec0*/  SHF.R.U32.HI R10, RZ, 0xa, R12 ;  /* 0x0000000aff0a7819 */ /* 0x000fe2000001160c */
[----:B------:R-:W-:Y:S01]  /*1ed0*/  HFMA2 R23, R34, R23, R33 ;  /* 0x0000001722177231 */ /* 0x000fe20000000021 */
[----:B------:R-:W-:Y:S02]  /*1ee0*/  SHF.R.U32.HI R33, RZ, 0xc, R8 ;  /* 0x0000000cff217819 */ /* 0x000fe40000011608 */
[----:B------:R-:W-:Y:S02]  /*1ef0*/  SHF.R.U32.HI R8, RZ, 0x8, R12 ;  /* 0x00000008ff087819 */ /* 0x000fe4000001160c */
[----:B------:R-:W-:Y:S02]  /*1f00*/  LOP3.LUT R33, R33, 0xf000f, RZ, 0xc0, !PT ;  /* 0x000f000f21217812 */ /* 0x000fe400078ec0ff */
[----:B------:R-:W-:Y:S02]  /*1f10*/  LOP3.LUT R8, R9, 0x300030, R8, 0xf8, !PT ;  /* 0x0030003009087812 */ /* 0x000fe400078ef808 */
[----:B------:R-:W-:-:S02]  /*1f20*/  LOP3.LUT R9, R35, 0x300030, R30, 0xf8, !PT ;  /* 0x0030003023097812 */ /* 0x000fc400078ef81e */
[----:B------:R-:W-:Y:S02]  /*1f30*/  SHF.R.U32.HI R30, RZ, 0x8, R14 ;  /* 0x00000008ff1e7819 */ /* 0x000fe4000001160e */
[----:B------:R-:W-:Y:S02]  /*1f40*/  LOP3.LUT R35, R32, 0xf000f, RZ, 0xc0, !PT ;  /* 0x000f000f20237812 */ /* 0x000fe400078ec0ff */
        /* <DEDUP_REMOVED lines=8> */
[----:B------:R-:W-:Y:S02]  /*1fd0*/  LOP3.LUT R32, R15, 0x3f003f, RZ, 0xc0, !PT ;  /* 0x003f003f0f207812 */ /* 0x000fe400078ec0ff */
[----:B------:R-:W-:-:S02]  /*1fe0*/  SHF.R.U32.HI R13, RZ, 0x6, R13 ;  /* 0x00000006ff0d7819 */ /* 0x000fc4000001160d */
[----:B------:R-:W-:Y:S02]  /*1ff0*/  LOP3.LUT R29, R34, 0x300030, R29, 0xf8, !PT ;  /* 0x00300030221d7812 */ /* 0x000fe400078ef81d */
[----:B------:R-:W-:Y:S02]  /*2000*/  LOP3.LUT R37, R37, 0x64006400, RZ, 0xfc, !PT ;  /* 0x6400640025257812 */ /* 0x000fe400078efcff */
[----:B------:R-:W-:Y:S02]  /*2010*/  LOP3.LUT R33, R33, 0x64006400, RZ, 0xfc, !PT ;  /* 0x6400640021217812 */ /* 0x000fe400078efcff */
[----:B------:R-:W-:Y:S01]  /*2020*/  SHF.R.U32.HI R12, RZ, 0x6, R12 ;  /* 0x00000006ff0c7819 */ /* 0x000fe2000001160c */
[----:B------:R-:W-:Y:S01]  /*2030*/  HADD2 R37, R37, -1056, -1056 ;  /* 0xe420e42025257430 */ /* 0x000fe20000000000 */
[--C-:B------:R-:W-:Y:S01]  /*2040*/  SHF.R.U32.HI R34, RZ, 0xa, R14.reuse ;  /* 0x0000000aff227819 */ /* 0x100fe2000001160e */
[----:B------:R-:W-:Y:S01]  /*2050*/  HADD2 R33, R33, -1056, -1056 ;  /* 0xe420e42021217430 */ /* 0x000fe20000000000 */
[----:B------:R-:W-:-:S02]  /*2060*/  SHF.R.U32.HI R14, RZ, 0x6, R14 ;  /* 0x00000006ff0e7819 */ /* 0x000fc4000001160e */
[----:B------:R-:W-:Y:S01]  /*2070*/  LOP3.LUT R31, R31, 0xf000f, RZ, 0xc0, !PT ;  /* 0x000f000f1f1f7812 */ /* 0x000fe200078ec0ff */
[-C--:B0-----:R-:W-:Y:S01]  /*2080*/  HFMA2.MMA R20, R37, R4.reuse, R20 ;  /* 0x0000000425147235 */ /* 0x081fe20000000014 */
[----:B------:R-:W-:Y:S01]  /*2090*/  LOP3.LUT R35, R35, 0x64006400, RZ, 0xfc, !PT ;  /* 0x6400640023237812 */ /* 0x000fe200078efcff */
[----:B------:R-:W-:Y:S01]  /*20a0*/  HFMA2.MMA R22, R33, R4, R22 ;  /* 0x0000000421167235 */ /* 0x000fe20000000016 */
[----:B------:R-:W-:Y:S02]  /*20b0*/  LOP3.LUT R32, R32, 0x64006400, RZ, 0xfc, !PT ;  /* 0x6400640020207812 */ /* 0x000fe400078efcff */
[--C-:B------:R-:W-:Y:S02]  /*20c0*/  SHF.R.U32.HI R36, RZ, 0xa, R15.reuse ;  /* 0x0000000aff247819 */ /* 0x100fe4000001160f */
[----:B------:R-:W-:Y:S01]  /*20d0*/  LOP3.LUT R13, R13, 0x3f003f, RZ, 0xc0, !PT ;  /* 0x003f003f0d0d7812 */ /* 0x000fe200078ec0ff */
[----:B------:R-:W-:Y:S01]  /*20e0*/  HADD2 R32, R32, -1056, -1056 ;  /* 0xe420e42020207430 */ /* 0x000fe20000000000 */
[----:B------:R-:W-:-:S02]  /*20f0*/  SHF.R.U32.HI R15, RZ, 0x6, R15 ;  /* 0x00000006ff0f7819 */ /* 0x000fc4000001160f */
[----:B------:R-:W-:Y:S01]  /*2100*/  LOP3.LUT R12, R12, 0x3f003f, RZ, 0xc0, !PT ;  /* 0x003f003f0c0c7812 */ /* 0x000fe200078ec0ff */
[-C--:B------:R-:W-:Y:S01]  /*2110*/  HFMA2 R23, R32, R4.reuse, R23 ;  /* 0x0000000420177231 */ /* 0x080fe20000000017 */
[----:B------:R-:W-:Y:S01]  /*2120*/  LOP3.LUT R31, R31, 0x300030, R34, 0xf8, !PT ;  /* 0x003000301f1f7812 */ /* 0x000fe200078ef822 */
[----:B------:R-:W-:Y:S01]  /*2130*/  HADD2 R34, R35, -1056, -1056 ;  /* 0xe420e42023227430 */ /* 0x000fe20000000000 */
[----:B------:R-:W-:Y:S02]  /*2140*/  LOP3.LUT R14, R14, 0x3f003f, RZ, 0xc0, !PT ;  /* 0x003f003f0e0e7812 */ /* 0x000fe400078ec0ff */
[----:B------:R-:W-:Y:S01]  /*2150*/  LOP3.LUT R13, R13, 0x64006400, RZ, 0xfc, !PT ;  /* 0x640064000d0d7812 */ /* 0x000fe200078efcff */
[----:B------:R-:W-:Y:S01]  /*2160*/  HFMA2 R21, R34, R4, R21 ;  /* 0x0000000422157231 */ /* 0x000fe20000000015 */
        /* <DEDUP_REMOVED lines=13> */
[----:B------:R-:W-:Y:S01]  /*2240*/  SHF.R.U32.HI R11, RZ, 0xc, R11 ;  /* 0x0000000cff0b7819 */ /* 0x000fe2000001160b */
        /* <DEDUP_REMOVED lines=11> */
[----:B------:R-:W-:Y:S01]  /*2300*/  LOP3.LUT R11, R11, 0x300030, R36, 0xf8, !PT ;  /* 0x003000300b0b7812 */ /* 0x000fe200078ef824 */
[----:B------:R-:W-:Y:S01]  /*2310*/  HADD2 R31, R31, -1056, -1056 ;  /* 0xe420e4201f1f7430 */ /* 0x000fe20000000000 */
[----:B------:R-:W-:Y:S01]  /*2320*/  HFMA2.MMA R22, R9, R6, R22 ;  /* 0x0000000609167235 */ /* 0x000fe20000000016 */
[----:B------:R-:W-:Y:S01]  /*2330*/  LOP3.LUT R28, R28, 0x64006400, RZ, 0xfc, !PT ;  /* 0x640064001c1c7812 */ /* 0x000fe200078efcff */
[----:B------:R-:W-:Y:S01]  /*2340*/  HFMA2 R21, R4, R6, R21 ;  /* 0x0000000604157231 */ /* 0x000fe20000000015 */
[----:B------:R-:W-:Y:S01]  /*2350*/  LOP3.LUT R11, R11, 0x64006400, RZ, 0xfc, !PT ;  /* 0x640064000b0b7812 */ /* 0x000fe200078efcff */
[----:B------:R-:W-:Y:S01]  /*2360*/  HADD2 R4, R29, -1056, -1056 ;  /* 0xe420e4201d047430 */ /* 0x000fe20000000000 */
[----:B------:R-:W-:Y:S01]  /*2370*/  HFMA2.MMA R20, R5, R7, R20 ;  /* 0x0000000705147235 */ /* 0x000fe20000000014 */
[----:B------:R-:W-:-:S02]  /*2380*/  HADD2 R28, R28, -1056, -1056 ;  /* 0xe420e4201c1c7430 */ /* 0x000fc40000000000 */
[----:B------:R-:W-:Y:S01]  /*2390*/  HFMA2.MMA R22, R31, R7, R22 ;  /* 0x000000071f167235 */ /* 0x000fe20000000016 */
[----:B------:R-:W-:Y:S02]  /*23a0*/  HFMA2 R23, R4, R6, R23 ;  /* 0x0000000604177231 */ /* 0x000fe40000000017 */
        /* <DEDUP_REMOVED lines=11> */
.L_x_4845:
[----:B------:R-:W1:Y:S01]  /*2460*/  LDC R13, c[0x0][0x240] ;  /* 0x00009000ff0d7b82 */ /* 0x000e620000000800 */
[----:B-----5:R-:W-:Y:S01]  /*2470*/  LEA R4, R25, 0x40, 0x6 ;  /* 0x0000004019047811 */ /* 0x020fe200078e30ff */
[----:B------:R-:W-:Y:S01]  /*2480*/  VIADD R2, R2, 0x20 ;  /* 0x0000002002027836 */ /* 0x000fe20000000000 */
[----:B------:R-:W-:Y:S01]  /*2490*/  UIADD3 UR4, UR4, 0x40, URZ ;  /* 0x0000004004047890 */ /* 0x000fe2000fffe03f */
[----:B0-----:R-:W-:-:S03]  /*24a0*/  IMAD.WIDE R26, R24, 0x18, R26 ;  /* 0x00000018181a7825 */ /* 0x001fc600078e021a */
[----:B------:R-:W-:Y:S02]  /*24b0*/  ISETP.GE.AND P0, PT, R2, UR5, PT ;  /* 0x0000000502007c0c */ /* 0x000fe4000bf06270 */
[----:B-1----:R-:W-:-:S04]  /*24c0*/  VIMNMX R5, R4, R13, PT ;  /* 0x0000000d04057248 */ /* 0x002fc80003fe0100 */
[----:B------:R-:W-:-:S13]  /*24d0*/  ISETP.LT.AND P1, PT, R2, R5, PT ;  /* 0x000000050200720c */ /* 0x000fda0003f21270 */
[----:B------:R-:W-:Y:S05]  /*24e0*/  @!P0 BRA P1, `(.L_x_4846) ;  /* 0xffffffe800048947 */ /* 0x000fea000083ffff */
.L_x_4843:
[----:B------:R-:W0:Y:S02]  /*24f0*/  S2UR UR5, SR_CTAID.Z ;  /* 0x00000000000579c3 */ /* 0x000e240000002700 */
[----:B0-----:R-:W-:-:S06]  /*2500*/  ULEA UR8, UR5, 0x40, 0x6 ;  /* 0x0000004005087891 */ /* 0x001fcc000f8e303f */
[----:B------:R-:W-:Y:S01]  /*2510*/  VIMNMX R13, R13, UR8, PT ;  /* 0x000000080d0d7c48 */ /* 0x000fe2000bfe0100 */
[----:B------:R-:W-:-:S03]  /*2520*/  ULDC UR8, c[0x0][0x268] ;  /* 0x00009a0000087ab9 */ /* 0x000fc60000000800 */
[----:B------:R-:W-:-:S04]  /*2530*/  ISETP.GE.AND P0, PT, R2, R13, PT ;  /* 0x0000000d0200720c */ /* 0x000fc80003f06270 */
[----:B------:R-:W-:Y:S01]  /*2540*/  ISETP.GE.OR P0, PT, R2, UR8, P0 ;  /* 0x0000000802007c0c */ /* 0x000fe20008706670 */
[----:B------:R-:W-:-:S12]  /*2550*/  ULDC UR8, c[0x0][0x268] ;  /* 0x00009a0000087ab9 */ /* 0x000fd80000000800 */
[----:B------:R-:W-:Y:S05]  /*2560*/  @P0 BRA `(.L_x_4847) ;  /* 0x0000001400300947 */ /* 0x000fea0003800000 */
.L_x_4849:
[C---:B------:R-:W-:Y:S01]  /*2570*/  ISETP.NE.AND P0, PT, R2.reuse, R17, PT ;  /* 0x000000110200720c */ /* 0x040fe20003f05270 */
[----:B------:R-:W0:Y:S01]  /*2580*/  LDC R24, c[0x0][0x23c] ;  /* 0x00008f00ff187b82 */ /* 0x000e220000000800 */
[----:B-----5:R1:W5:Y:S11]  /*2590*/  LDG.E.128.CONSTANT R20, desc[UR6][R26.64] ;  /* 0x000000061a147981 */ /* 0x020376000c1e9d00 */
[----:B------:R-:W2:Y:S01]  /*25a0*/  @!P0 LDC.64 R8, c[0x0][0x248] ;  /* 0x00009200ff088b82 */ /* 0x000ea20000000a00 */
[----:B------:R-:W-:Y:S01]  /*25b0*/  @!P0 VIADD R3, R3, 0x1 ;  /* 0x0000000103038836 */ /* 0x000fe20000000000 */
[----:B------:R-:W-:-:S03]  /*25c0*/  @!P0 LEA R5, R2, 0x1, 0x1 ;  /* 0x0000000102058811 */ /* 0x000fc600078e08ff */
[----:B------:R-:W-:-:S06]  /*25d0*/  @!P0 IMAD R12, R3, 0x8, R1 ;  /* 0x00000008030c8824 */ /* 0x000fcc00078e0201 */
[----:B------:R-:W3:Y:S01]  /*25e0*/  @!P0 LDL.64 R12, [R12] ;  /* 0x000000000c0c8983 */ /* 0x000ee20000100a00 */
[----:B0-----:R-:W-:-:S04]  /*25f0*/  IMAD.WIDE R10, R24, 0x4, R26 ;  /* 0x00000004180a7825 */ /* 0x001fc800078e021a */
[----:B--2---:R-:W-:Y:S02]  /*2600*/  @!P0 IMAD.WIDE R8, R5, 0x2, R8 ;  /* 0x0000000205088825 */ /* 0x004fe400078e0208 */
[----:B------:R0:W5:Y:S04]  /*2610*/  LDG.E.128.CONSTANT R4, desc[UR6][R10.64] ;  /* 0x000000060a047981 */ /* 0x000168000c1e9d00 */
[----:B------:R-:W2:Y:S01]  /*2620*/  @!P0 LDG.E.U16.CONSTANT R9, desc[UR6][R8.64] ;  /* 0x0000000608098981 */ /* 0x000ea2000c1e9500 */
[----:B-1----:R-:W-:Y:S01]  /*2630*/  IMAD.WIDE R26, R24, 0x4, R10 ;  /* 0x00000004181a7825 */ /* 0x002fe200078e020a */
[----:B---3--:R-:W-:Y:S02]  /*2640*/  @!P0 PRMT R0, R12, 0x7610, R0 ;  /* 0x000076100c008816 */ /* 0x008fe40000000000 */
[----:B------:R-:W-:-:S02]  /*2650*/  @!P0 PRMT R19, R13, 0x7610, R19 ;  /* 0x000076100d138816 */ /* 0x000fc40000000013 */
[----:B------:R-:W-:Y:S02]  /*2660*/  @!P0 PRMT R0, R0, 0x7610, R12 ;  /* 0x0000761000008816 */ /* 0x000fe4000000000c */
[----:B------:R-:W-:Y:S01]  /*2670*/  @!P0 PRMT R19, R19, 0x7610, R13 ;  /* 0x0000761013138816 */ /* 0x000fe2000000000d */
[----:B--2---:R-:W-:Y:S01]  /*2680*/  @!P0 IMAD.IADD R17, R9, 0x1, R2 ;  /* 0x0000000109118824 */ /* 0x004fe200078e0202 */
[----:B0-----:R-:W-:Y:S06]  /*2690*/  @P2 BRA `(.L_x_4848) ;  /* 0x0000001000c02947 */ /* 0x001fec0003800000 */
[----:B------:R-:W2:Y:S01]  /*26a0*/  LDG.E.128.CONSTANT R8, desc[UR6][R26.64] ;  /* 0x000000061a087981 */ /* 0x000ea2000c1e9d00 */
[----:B-----5:R-:W-:Y:S01]  /*26b0*/  LOP3.LUT R29, R21, 0x70007, RZ, 0xc0, !PT ;  /* 0x00070007151d7812 */ /* 0x020fe200078ec0ff */
[----:B------:R-:W-:Y:S01]  /*26c0*/  IMAD.MOV.U32 R25, RZ, RZ, 0x3000 ;  /* 0x00003000ff197424 */ /* 0x000fe200078e00ff */
[----:B------:R-:W-:Y:S01]  /*26d0*/  LOP3.LUT R30, R22, 0x70007, RZ, 0xc0, !PT ;  /* 0x00070007161e7812 */ /* 0x000fe200078ec0ff */
[----:B------:R-:W0:Y:S01]  /*26e0*/  LDS.128 R12, [UR4] ;  /* 0x00000004ff0c7984 */ /* 0x000e220008000c00 */
[----:B------:R-:W-:Y:S01]  /*26f0*/  LOP3.LUT R28, R20, 0x70007, RZ, 0xc0, !PT ;  /* 0x00070007141c7812 */ /* 0x000fe200078ec0ff */
[----:B------:R-:W-:Y:S01]  /*2700*/  IMAD.MOV.U32 R32, RZ, RZ, 0x2400 ;  /* 0x00002400ff207424 */ /* 0x000fe200078e00ff */
[----:B------:R-:W-:Y:S02]  /*2710*/  LOP3.LUT R31, R23, 0x70007, RZ, 0xc0, !PT ;  /* 0x00070007171f7812 */ /* 0x000fe400078ec0ff */
[----:B------:R-:W-:Y:S02]  /*2720*/  LOP3.LUT R29, R29, 0x64006400, RZ, 0xfc, !PT ;  /* 0x640064001d1d7812 */ /* 0x000fe400078efcff */
[----:B------:R-:W-:-:S02]  /*2730*/  LOP3.LUT R30, R30, 0x64006400, RZ, 0xfc, !PT ;  /* 0x640064001e1e7812 */ /* 0x000fc400078efcff */
        /* <DEDUP_REMOVED lines=8> */
[----:B------:R-:W-:Y:S02]  /*27c0*/  PRMT R25, R25, 0x5410, R32 ;  /* 0x0000541019197816 */ /* 0x000fe40000000020 */
[----:B------:R-:W-:-:S02]  /*27d0*/  SHF.R.U32.HI R28, RZ, 0xf, R20 ;  /* 0x0000000fff1c7819 */ /* 0x000fc40000011614 */
[----:B------:R-:W-:Y:S02]  /*27e0*/  LOP3.LUT R40, R20, 0x380038, RZ, 0xc0, !PT ;  /* 0x0038003814287812 */ /* 0x000fe400078ec0ff */
[----:B------:R-:W-:Y:S02]  /*27f0*/  LOP3.LUT R42, R23, 0x380038, RZ, 0xc0, !PT ;  /* 0x00380038172a7812 */ /* 0x000fe400078ec0ff */
[----:B------:R-:W-:Y:S02]  /*2800*/  SHF.R.U32.HI R32, RZ, 0x6, R22 ;  /* 0x00000006ff207819 */ /* 0x000fe40000011616 */
[----:B------:R-:W-:Y:S02]  /*2810*/  LOP3.LUT R40, R40, 0x64006400, RZ, 0xfc, !PT ;  /* 0x6400640028287812 */ /* 0x000fe400078efcff */
[----:B------:R-:W-:Y:S02]  /*2820*/  LOP3.LUT R42, R42, 0x64006400, RZ, 0xfc, !PT ;  /* 0x640064002a2a7812 */ /* 0x000fe400078efcff */
[----:B------:R-:W-:Y:S01]  /*2830*/  SHF.R.U32.HI R30, RZ, 0xf, R23 ;  /* 0x0000000fff1e7819 */ /* 0x000fe20000011617 */
[----:B------:R-:W-:Y:S01]  /*2840*/  HFMA2 R40, R40, R25.H0_H0, -132, -132 ;  /* 0xd820d82028287431 */ /* 0x000fe20000040019 */
[----:B------:R-:W-:-:S02]  /*2850*/  LOP3.LUT R39, R28, 0x10001, RZ, 0xc0, !PT ;  /* 0x000100011c277812 */ /* 0x000fc400078ec0ff */
[----:B------:R-:W-:Y:S01]  /*2860*/  LOP3.LUT R28, R30, 0x10001, RZ, 0xc0, !PT ;  /* 0x000100011e1c7812 */ /* 0x000fe200078ec0ff */
[-C--:B0-----:R-:W-:Y:S01]  /*2870*/  HFMA2.MMA R38, R29, R12.reuse, RZ ;  /* 0x0000000c1d267235 */ /* 0x081fe200000000ff */
[-C--:B------:R-:W-:Y:S01]  /*2880*/  HFMA2 R37, R37, R12.reuse, RZ.H0_H0 ;  /* 0x0000000c25257231 */ /* 0x080fe200000400ff */
[----:B------:R-:W-:Y:S01]  /*2890*/  HFMA2.MMA R35, R35, R12, RZ ;  /* 0x0000000c23237235 */ /* 0x000fe200000000ff */
[----:B------:R-:W-:Y:S01]  /*28a0*/  HFMA2 R36, R31, R12, RZ.H0_H0 ;  /* 0x0000000c1f247231 */ /* 0x000fe200000400ff */
[----:B------:R-:W-:Y:S01]  /*28b0*/  SHF.R.U32.HI R12, RZ, 0x6, R21 ;  /* 0x00000006ff0c7819 */ /* 0x000fe20000011615 */
[----:B------:R-:W-:Y:S01]  /*28c0*/  HFMA2 R37, R40, R13, R37 ;  /* 0x0000000d28257231 */ /* 0x000fe20000000025 */
[----:B------:R-:W-:Y:S02]  /*28d0*/  LOP3.LUT R21, R22, 0x380038, RZ, 0xc0, !PT ;  /* 0x0038003816157812 */ /* 0x000fe400078ec0ff */
[----:B------:R-:W-:Y:S02]  /*28e0*/  SHF.R.U32.HI R31, RZ, 0x6, R20 ;  /* 0x00000006ff1f7819 */ /* 0x000fe40000011614 */
[----:B------:R-:W-:-:S02]  /*28f0*/  SHF.R.U32.HI R29, RZ, 0xf, R22 ;  /* 0x0000000fff1d7819 */ /* 0x000fc40000011616 */
[----:B------:R-:W-:Y:S02]  /*2900*/  LOP3.LUT R20, R33, 0x64006400, RZ, 0xfc, !PT ;  /* 0x6400640021147812 */ /* 0x000fe400078efcff */
[----:B------:R-:W-:Y:S02]  /*2910*/  LOP3.LUT R22, R21, 0x64006400, RZ, 0xfc, !PT ;  /* 0x6400640015167812 */ /* 0x000fe400078efcff */
[----:B------:R-:W-:Y:S01]  /*2920*/  SHF.R.U32.HI R33, RZ, 0x6, R23 ;  /* 0x00000006ff217819 */ /* 0x000fe20000011617 */
[-C--:B------:R-:W-:Y:S01]  /*2930*/  HFMA2 R21, R20, R25.reuse.H0_H0, -132, -132 ;  /* 0xd820d82014157431 */ /* 0x080fe20000040019 */
[----:B------:R-:W-:Y:S01]  /*2940*/  LOP3.LUT R41, R29, 0x10001, RZ, 0xc0, !PT ;  /* 0x000100011d297812 */ /* 0x000fe200078ec0ff */
[-C--:B------:R-:W-:Y:S01]  /*2950*/  HFMA2 R20, R22, R25.reuse.H0_H0, -132, -132 ;  /* 0xd820d82016147431 */ /* 0x080fe20000040019 */
[----:B------:R-:W-:Y:S01]  /*2960*/  LOP3.LUT R22, R12, 0x70007, RZ, 0xc0, !PT ;  /* 0x000700070c167812 */ /* 0x000fe200078ec0ff */
[----:B------:R-:W-:Y:S01]  /*2970*/  HFMA2 R23, R42, R25.H0_H0, -132, -132 ;  /* 0xd820d8202a177431 */ /* 0x000fe20000040019 */
[----:B------:R-:W-:Y:S01]  /*2980*/  SHF.R.U32.HI R29, RZ, 0xe, R7 ;  /* 0x0000000eff1d7819 */ /* 0x000fe20000011607 */
[-C--:B------:R-:W-:Y:S01]  /*2990*/  HFMA2.MMA R38, R21, R13.reuse, R38 ;  /* 0x0000000d15267235 */ /* 0x080fe20000000026 */
[----:B------:R-:W-:Y:S01]  /*29a0*/  LOP3.LUT R22, R22, 0x64006400, RZ, 0xfc, !PT ;  /* 0x6400640016167812 */ /* 0x000fe200078efcff */
[----:B------:R-:W-:Y:S01]  /*29b0*/  HFMA2.MMA R20, R20, R13, R35 ;  /* 0x0000000d14147235 */ /* 0x000fe20000000023 */
[----:B------:R-:W-:Y:S01]  /*29c0*/  HFMA2 R21, R23, R13, R36 ;  /* 0x0000000d17157231 */ /* 0x000fe20000000024 */
[----:B------:R-:W-:-:S02]  /*29d0*/  LOP3.LUT R13, R34, 0x10001, RZ, 0xc0, !PT ;  /* 0x00010001220d7812 */ /* 0x000fc400078ec0ff */
[----:B------:R-:W-:Y:S02]  /*29e0*/  LOP3.LUT R23, R32, 0x70007, RZ, 0xc0, !PT ;  /* 0x0007000720177812 */ /* 0x000fe400078ec0ff */
[----:B------:R-:W-:Y:S02]  /*29f0*/  LOP3.LUT R34, R31, 0x70007, RZ, 0xc0, !PT ;  /* 0x000700071f227812 */ /* 0x000fe400078ec0ff */
[----:B------:R-:W-:Y:S02]  /*2a00*/  LOP3.LUT R35, R33, 0x70007, RZ, 0xc0, !PT ;  /* 0x0007000721237812 */ /* 0x000fe400078ec0ff */
[----:B------:R-:W-:Y:S02]  /*2a10*/  SHF.R.U32.HI R36, RZ, 0xe, R5 ;  /* 0x0000000eff247819 */ /* 0x000fe40000011605 */
[----:B------:R-:W-:Y:S02]  /*2a20*/  LOP3.LUT R23, R23, 0x64006400, RZ, 0xfc, !PT ;  /* 0x6400640017177812 */ /* 0x000fe400078efcff */
[----:B------:R-:W-:-:S02]  /*2a30*/  LOP3.LUT R34, R34, 0x64006400, RZ, 0xfc, !PT ;  /* 0x6400640022227812 */ /* 0x000fc400078efcff */
[----:B------:R-:W-:Y:S01]  /*2a40*/  LOP3.LUT R35, R35, 0x64006400, RZ, 0xfc, !PT ;  /* 0x6400640023237812 */ /* 0x000fe200078efcff */
[----:B------:R-:W-:Y:S01]  /*2a50*/  HADD2 R23, R23, -1028, -1028 ;  /* 0xe404e40417177430 */ /* 0x000fe20000000000 */
[----:B------:R-:W-:Y:S01]  /*2a60*/  LOP3.LUT R36, R13, 0x20002, R36, 0xf8, !PT ;  /* 0x000200020d247812 */ /* 0x000fe200078ef824 */
[----:B------:R-:W-:Y:S01]  /*2a70*/  HADD2 R13, R22, -1028, -1028 ;  /* 0xe404e404160d7430 */ /* 0x000fe20000000000 */
[----:B------:R-:W-:Y:S01]  /*2a80*/  LOP3.LUT R28, R28, 0x20002, R29, 0xf8, !PT ;  /* 0x000200021c1c7812 */ /* 0x000fe200078ef81d */
[----:B------:R-:W-:Y:S01]  /*2a90*/  HADD2 R34, R34, -1028, -1028 ;  /* 0xe404e40422227430 */ /* 0x000fe20000000000 */
[C---:B------:R-:W-:Y:S01]  /*2aa0*/  LOP3.LUT R40, R31.reuse, 0x380038, RZ, 0xc0, !PT ;  /* 0x003800381f287812 */ /* 0x040fe200078ec0ff */
[----:B------:R-:W-:Y:S01]  /*2ab0*/  HADD2 R22, R35, -1028, -1028 ;  /* 0xe404e40423167430 */ /* 0x000fe20000000000 */
[----:B------:R-:W-:Y:S01]  /*2ac0*/  LOP3.LUT R31, R31, 0x1c001c0, RZ, 0xc0, !PT ;  /* 0x01c001c01f1f7812 */ /* 0x000fe200078ec0ff */
[-C--:B------:R-:W-:Y:S01]  /*2ad0*/  HFMA2 R35, R34, R14.reuse, R37 ;  /* 0x0000000e22237231 */ /* 0x080fe20000000025 */
[-C--:B------:R-:W-:Y:S01]  /*2ae0*/  HFMA2.MMA R13, R13, R14.reuse, R38 ;  /* 0x0000000e0d0d7235 */ /* 0x080fe20000000026 */
[----:B------:R-:W-:Y:S01]  /*2af0*/  SHF.R.U32.HI R38, RZ, 0xe, R4 ;  /* 0x0000000eff267819 */ /* 0x000fe20000011604 */
[----:B------:R-:W-:Y:S01]  /*2b00*/  HFMA2.MMA R37, R23, R14, R20 ;  /* 0x0000000e17257235 */ /* 0x000fe20000000014 */
[----:B------:R-:W-:Y:S01]  /*2b10*/  HFMA2 R14, R22, R14, R21 ;  /* 0x0000000e160e7231 */ /* 0x000fe20000000015 */
[----:B------:R-:W-:Y:S01]  /*2b20*/  SHF.R.U32.HI R34, RZ, 0xe, R6 ;  /* 0x0000000eff227819 */ /* 0x000fe20000011606 */
[----:B------:R-:W0:Y:S01]  /*2b30*/  LDS.128 R20, [UR4+0x10] ;  /* 0x00001004ff147984 */ /* 0x000e220008000c00 */
[----:B------:R-:W-:-:S02]  /*2b40*/  LOP3.LUT R30, R39, 0x20002, R38, 0xf8, !PT ;  /* 0x00020002271e7812 */ /* 0x000fc400078ef826 */
[----:B------:R-:W-:Y:S02]  /*2b50*/  LOP3.LUT R38, R12, 0x380038, RZ, 0xc0, !PT ;  /* 0x003800380c267812 */ /* 0x000fe400078ec0ff */
[----:B------:R-:W-:Y:S02]  /*2b60*/  LOP3.LUT R34, R41, 0x20002, R34, 0xf8, !PT ;  /* 0x0002000229227812 */ /* 0x000fe400078ef822 */
[----:B------:R-:W-:Y:S02]  /*2b70*/  LOP3.LUT R38, R38, 0x64006400, RZ, 0xfc, !PT ;  /* 0x6400640026267812 */ /* 0x000fe400078efcff */
[----:B------:R-:W-:-:S03]  /*2b80*/  LOP3.LUT R40, R40, 0x64006400, RZ, 0xfc, !PT ;  /* 0x6400640028287812 */ /* 0x000fc600078efcff */
[-C--:B------:R-:W-:Y:S02]  /*2b90*/  HFMA2 R38, R38, R25.reuse.H0_H0, -132, -132 ;  /* 0xd820d82026267431 */ /* 0x080fe40000040019 */
[----:B------:R-:W-:-:S04]  /*2ba0*/  HFMA2 R40, R40, R25.H0_H0, -132, -132 ;  /* 0xd820d82028287431 */ /* 0x000fc80000040019 */
[----:B------:R-:W-:Y:S01]  /*2bb0*/  HFMA2.MMA R13, R38, R15, R13 ;  /* 0x0000000f260d7235 */ /* 0x000fe2000000000d */
[----:B------:R-:W-:Y:S01]  /*2bc0*/  LOP3.LUT R38, R12, 0x1c001c0, RZ, 0xc0, !PT ;  /* 0x01c001c00c267812 */ /* 0x000fe200078ec0ff */
[----:B------:R-:W-:-:S03]  /*2bd0*/  HFMA2 R35, R40, R15, R35 ;  /* 0x0000000f28237231 */ /* 0x000fc60000000023 */
[----:B------:R-:W-:-:S05]  /*2be0*/  LOP3.LUT R38, R38, 0x64006400, RZ, 0xfc, !PT ;  /* 0x6400640026267812 */ /* 0x000fca00078efcff */
[----:B------:R-:W-:-:S04]  /*2bf0*/  HFMA2 R38, R38, R25.H1_H1, -20, -20 ;  /* 0xcd00cd0026267431 */ /* 0x000fc80000060019 */
[----:B0-----:R-:W-:Y:S01]  /*2c00*/  HFMA2 R13, R38, R20, R13 ;  /* 0x00000014260d7231 */ /* 0x001fe2000000000d */
[----:B--2---:R-:W-:Y:S02]  /*2c10*/  SHF.R.U32.HI R29, RZ, 0xd, R9 ;  /* 0x0000000dff1d7819 */ /* 0x004fe40000011609 */
[----:B------:R-:W-:Y:S02]  /*2c20*/  SHF.R.U32.HI R39, RZ, 0xd, R8 ;  /* 0x0000000dff277819 */ /* 0x000fe40000011608 */
        /* <DEDUP_REMOVED lines=8> */
[----:B------:R-:W-:Y:S01]  /*2cb0*/  LOP3.LUT R32, R31, 0x64006400, RZ, 0xfc, !PT ;  /* 0x640064001f207812 */ /* 0x000fe200078efcff */
[-C--:B------:R-:W-:Y:S01]  /*2cc0*/  HFMA2 R41, R12, R25.reuse.H0_H0, -132, -132 ;  /* 0xd820d8200c297431 */ /* 0x080fe20000040019 */
[----:B------:R-:W-:Y:S02]  /*2cd0*/  LOP3.LUT R12, R39, 0x64006400, RZ, 0xfc, !PT ;  /* 0x64006400270c7812 */ /* 0x000fe400078efcff */
[----:B------:R-:W-:Y:S01]  /*2ce0*/  LOP3.LUT R33, R33, 0x1c001c0, RZ, 0xc0, !PT ;  /* 0x01c001c021217812 */ /* 0x000fe200078ec0ff */
[-C--:B------:R-:W-:Y:S01]  /*2cf0*/  HFMA2.MMA R31, R36, R15.reuse, R37 ;  /* 0x0000000f241f7235 */ /* 0x080fe20000000025 */
[-C--:B------:R-:W-:Y:S01]  /*2d00*/  HFMA2 R32, R32, R25.reuse.H1_H1, -20, -20 ;  /* 0xcd00cd0020207431 */ /* 0x080fe20000060019 */
[----:B------:R-:W-:Y:S01]  /*2d10*/  HFMA2.MMA R14, R41, R15, R14 ;  /* 0x0000000f290e7235 */ /* 0x000fe2000000000e */
[----:B------:R-:W-:Y:S01]  /*2d20*/  HFMA2 R12, R12, R25.H1_H1, -20, -20 ;  /* 0xcd00cd000c0c7431 */ /* 0x000fe20000060019 */
[----:B------:R-:W-:-:S02]  /*2d30*/  LOP3.LUT R36, R33, 0x64006400, RZ, 0xfc, !PT ;  /* 0x6400640021247812 */ /* 0x000fc400078efcff */
[----:B------:R-:W-:Y:S01]  /*2d40*/  LOP3.LUT R33, R6, 0x70007, RZ, 0xc0, !PT ;  /* 0x0007000706217812 */ /* 0x000fe200078ec0ff */
[-C--:B------:R-:W-:Y:S01]  /*2d50*/  HFMA2.MMA R32, R32, R20.reuse, R35 ;  /* 0x0000001420207235 */ /* 0x080fe20000000023 */
[----:B------:R-:W-:Y:S01]  /*2d60*/  LOP3.LUT R15, R5, 0x70007, RZ, 0xc0, !PT ;  /* 0x00070007050f7812 */ /* 0x000fe200078ec0ff */
[-C--:B------:R-:W-:Y:S01]  /*2d70*/  HFMA2.MMA R31, R12, R20.reuse, R31 ;  /* 0x000000140c1f7235 */ /* 0x080fe2000000001f */
[----:B------:R-:W-:Y:S01]  /*2d80*/  LOP3.LUT R12, R4, 0x70007, RZ, 0xc0, !PT ;  /* 0x00070007040c7812 */ /* 0x000fe200078ec0ff */
[----:B------:R-:W-:Y:S01]  /*2d90*/  HFMA2 R37, R36, R25.H1_H1, -20, -20 ;  /* 0xcd00cd0024257431 */ /* 0x000fe20000060019 */
        /* <DEDUP_REMOVED lines=12> */
[----:B------:R-:W-:Y:S01]  /*2e60*/  SHF.R.U32.HI R5, RZ, 0x6, R5 ;  /* 0x00000006ff057819 */ /* 0x000fe20000011605 */
[-C--:B------:R-:W-:Y:S01]  /*2e70*/  HFMA2 R31, R12, R21.reuse, R31 ;  /* 0x000000150c1f7231 */ /* 0x080fe2000000001f */
[----:B------:R-:W-:Y:S01]  /*2e80*/  LOP3.LUT R12, R4, 0x380038, RZ, 0xc0, !PT ;  /* 0x00380038040c7812 */ /* 0x000fe200078ec0ff */
[----:B------:R-:W-:Y:S01]  /*2e90*/  HFMA2 R32, R37, R21, R32 ;  /* 0x0000001525207231 */ /* 0x000fe20000000020 */
[-C--:B------:R-:W-:Y:S01]  /*2ea0*/  HFMA2.MMA R20, R20, R21.reuse, R13 ;  /* 0x0000001514147235 */ /* 0x080fe2000000000d */
[----:B------:R-:W-:Y:S01]  /*2eb0*/  SHF.R.U32.HI R4, RZ, 0x6, R4 ;  /* 0x00000006ff047819 */ /* 0x000fe20000011604 */
[----:B------:R-:W-:Y:S01]  /*2ec0*/  HFMA2.MMA R21, R35, R21, R14 ;  /* 0x0000001523157235 */ /* 0x000fe2000000000e */
[----:B------:R-:W-:-:S02]  /*2ed0*/  LOP3.LUT R38, R12, 0x64006400, RZ, 0xfc, !PT ;  /* 0x640064000c267812 */ /* 0x000fc400078efcff */
[----:B------:R-:W0:Y:S01]  /*2ee0*/  LDS.128 R12, [UR4+0x20] ;  /* 0x00002004ff0c7984 */ /* 0x000e220008000c00 */
[----:B------:R-:W-:Y:S02]  /*2ef0*/  SHF.R.U32.HI R37, RZ, 0xd, R10 ;  /* 0x0000000dff257819 */ /* 0x000fe4000001160a */
[-C--:B------:R-:W-:Y:S01]  /*2f00*/  HFMA2 R39, R38, R25.reuse.H0_H0, -132, -132 ;  /* 0xd820d82026277431 */ /* 0x080fe20000040019 */
[----:B------:R-:W-:Y:S02]  /*2f10*/  LOP3.LUT R40, R33, 0x64006400, RZ, 0xfc, !PT ;  /* 0x6400640021287812 */ /* 0x000fe400078efcff */
[----:B------:R-:W-:Y:S02]  /*2f20*/  LOP3.LUT R35, R7, 0x380038, RZ, 0xc0, !PT ;  /* 0x0038003807237812 */ /* 0x000fe400078ec0ff */
[----:B------:R-:W-:Y:S01]  /*2f30*/  LOP3.LUT R33, R4, 0x70007, RZ, 0xc0, !PT ;  /* 0x0007000704217812 */ /* 0x000fe200078ec0ff */
[----:B------:R-:W-:Y:S01]  /*2f40*/  HFMA2.MMA R32, R39, R22, R32 ;  /* 0x0000001627207235 */ /* 0x000fe20000000020 */
[----:B------:R-:W-:Y:S01]  /*2f50*/  LOP3.LUT R34, R34, 0x40004, R37, 0xf8, !PT ;  /* 0x0004000422227812 */ /* 0x000fe200078ef825 */
[----:B------:R-:W-:Y:S01]  /*2f60*/  HFMA2 R39, R40, R25.H0_H0, -132, -132 ;  /* 0xd820d82028277431 */ /* 0x000fe20000040019 */
[----:B------:R-:W-:-:S02]  /*2f70*/  LOP3.LUT R36, R36, 0x64006400, RZ, 0xfc, !PT ;  /* 0x6400640024247812 */ /* 0x000fc400078efcff */
[----:B------:R-:W-:Y:S02]  /*2f80*/  LOP3.LUT R37, R5, 0x70007, RZ, 0xc0, !PT ;  /* 0x0007000705257812 */ /* 0x000fe400078ec0ff */
[----:B------:R-:W-:Y:S01]  /*2f90*/  LOP3.LUT R38, R35, 0x64006400, RZ, 0xfc, !PT ;  /* 0x6400640023267812 */ /* 0x000fe200078efcff */
[-C--:B------:R-:W-:Y:S01]  /*2fa0*/  HFMA2 R36, R36, R25.reuse.H0_H0, -132, -132 ;  /* 0xd820d82024247431 */ /* 0x080fe20000040019 */
[----:B------:R-:W-:Y:S01]  /*2fb0*/  LOP3.LUT R35, R33, 0x64006400, RZ, 0xfc, !PT ;  /* 0x6400640021237812 */ /* 0x000fe200078efcff */
[-C--:B------:R-:W-:Y:S01]  /*2fc0*/  HFMA2.MMA R20, R39, R22.reuse, R20 ;  /* 0x0000001627147235 */ /* 0x080fe20000000014 */
[----:B------:R-:W-:Y:S01]  /*2fd0*/  LOP3.LUT R33, R37, 0x64006400, RZ, 0xfc, !PT ;  /* 0x6400640025217812 */ /* 0x000fe200078efcff */
[----:B------:R-:W-:Y:S01]  /*2fe0*/  HFMA2 R38, R38, R25.H0_H0, -132, -132 ;  /* 0xd820d82026267431 */ /* 0x000fe20000040019 */
        /* <DEDUP_REMOVED lines=20> */
[----:B------:R-:W-:Y:S01]  /*3130*/  HFMA2.MMA R31, R40, R23, R31 ;  /* 0x00000017281f7235 */ /* 0x000fe2000000001f */
[----:B------:R-:W-:Y:S01]  /*3140*/  LOP3.LUT R36, R36, 0x64006400, RZ, 0xfc, !PT ;  /* 0x6400640024247812 */ /* 0x000fe200078efcff */
[----:B0-----:R-:W-:Y:S01]  /*3150*/  HFMA2.MMA R32, R33, R12, R32 ;  /* 0x0000000c21207235 */ /* 0x001fe20000000020 */
[----:B------:R-:W-:Y:S01]  /*3160*/  LOP3.LUT R33, R7, 0x380038, RZ, 0xc0, !PT ;  /* 0x0038003807217812 */ /* 0x000fe200078ec0ff */
[----:B------:R-:W-:Y:S01]  /*3170*/  HFMA2.MMA R21, R42, R23, R21 ;  /* 0x000000172a157235 */ /* 0x000fe20000000015 */
[-C--:B------:R-:W-:Y:S01]  /*3180*/  HFMA2 R38, R38, R25.reuse.H0_H0, -132, -132 ;  /* 0xd820d82026267431 */ /* 0x080fe20000040019 */
[----:B------:R-:W-:Y:S01]  /*3190*/  LOP3.LUT R4, R4, 0x1c001c0, RZ, 0xc0, !PT ;  /* 0x01c001c004047812 */ /* 0x000fe200078ec0ff */
[----:B------:R-:W-:Y:S01]  /*31a0*/  HFMA2 R23, R36, R25.H0_H0, -132, -132 ;  /* 0xd820d82024177431 */ /* 0x000fe20000040019 */
[----:B------:R-:W-:-:S02]  /*31b0*/  LOP3.LUT R36, R33, 0x64006400, RZ, 0xfc, !PT ;  /* 0x6400640021247812 */ /* 0x000fc400078efcff */
[----:B------:R-:W-:Y:S01]  /*31c0*/  LOP3.LUT R5, R5, 0x1c001c0, RZ, 0xc0, !PT ;  /* 0x01c001c005057812 */ /* 0x000fe200078ec0ff */
[----:B------:R-:W-:Y:S01]  /*31d0*/  HFMA2 R22, R23, R12, R20 ;  /* 0x0000000c17167231 */ /* 0x000fe20000000014 */
[-C--:B------:R-:W-:Y:S01]  /*31e0*/  HFMA2.MMA R23, R38, R12.reuse, R31 ;  /* 0x0000000c26177235 */ /* 0x080fe2000000001f */
[----:B------:R-:W-:Y:S01]  /*31f0*/  LOP3.LUT R20, R6, 0x1c001c0, RZ, 0xc0, !PT ;  /* 0x01c001c006147812 */ /* 0x000fe200078ec0ff */
[-C--:B------:R-:W-:Y:S01]  /*3200*/  HFMA2 R38, R36, R25.reuse.H0_H0, -132, -132 ;  /* 0xd820d82024267431 */ /* 0x080fe20000040019 */
[----:B------:R-:W-:Y:S02]  /*3210*/  LOP3.LUT R4, R4, 0x64006400, RZ, 0xfc, !PT ;  /* 0x6400640004047812 */ /* 0x000fe400078efcff */
[----:B------:R-:W-:Y:S02]  /*3220*/  LOP3.LUT R7, R7, 0x1c001c0, RZ, 0xc0, !PT ;  /* 0x01c001c007077812 */ /* 0x000fe400078ec0ff */
[----:B------:R-:W-:Y:S01]  /*3230*/  LOP3.LUT R20, R20, 0x64006400, RZ, 0xfc, !PT ;  /* 0x6400640014147812 */ /* 0x000fe200078efcff */
[----:B------:R-:W-:Y:S01]  /*3240*/  HFMA2.MMA R12, R38, R12, R21 ;  /* 0x0000000c260c7235 */ /* 0x000fe20000000015 */
        /* <DEDUP_REMOVED lines=8> */
[-C--:B------:R-:W-:Y:S01]  /*32d0*/  HFMA2.MMA R20, R5, R13.reuse, R32 ;  /* 0x0000000d05147235 */ /* 0x080fe20000000020 */
[-C--:B------:R-:W-:Y:S01]  /*32e0*/  HFMA2 R22, R7, R13.reuse, R22 ;  /* 0x0000000d07167231 */ /* 0x080fe20000000016 */
[----:B------:R-:W-:Y:S01]  /*32f0*/  HFMA2.MMA R21, R4, R13, R23 ;  /* 0x0000000d04157235 */ /* 0x000fe20000000017 */
[----:B------:R-:W-:Y:S01]  /*3300*/  HFMA2 R13, R31, R13, R12 ;  /* 0x0000000d1f0d7231 */ /* 0x000fe2000000000c */
[----:B------:R-:W0:Y:S01]  /*3310*/  LDS.128 R4, [UR4+0x30] ;  /* 0x00003004ff047984 */ /* 0x000e220008000c00 */
        /* <DEDUP_REMOVED lines=8> */
[----:B------:R-:W-:Y:S02]  /*33a0*/  SHF.R.U32.HI R9, RZ, 0x6, R10 ;  /* 0x00000006ff097819 */ /* 0x000fe4000001160a */
[C---:B------:R-:W-:Y:S02]  /*33b0*/  LOP3.LUT R33, R11.reuse, 0x380038, RZ, 0xc0, !PT ;  /* 0x003800380b217812 */ /* 0x040fe400078ec0ff */
[----:B------:R-:W-:Y:S02]  /*33c0*/  SHF.R.U32.HI R10, RZ, 0x6, R11 ;  /* 0x00000006ff0a7819 */ /* 0x000fe4000001160b */
[----:B------:R-:W-:Y:S02]  /*33d0*/  LOP3.LUT R11, R11, 0x70007, RZ, 0xc0, !PT ;  /* 0x000700070b0b7812 */ /* 0x000fe400078ec0ff */
[----:B------:R-:W-:Y:S01]  /*33e0*/  LOP3.LUT R28, R28, 0x40004, R39, 0xf8, !PT ;  /* 0x000400041c1c7812 */ /* 0x000fe200078ef827 */
[----:B------:R-:W-:Y:S01]  /*33f0*/  HADD2 R39, R37, -1028, -1028 ;  /* 0xe404e40425277430 */ /* 0x000fe20000000000 */
[----:B------:R-:W-:-:S02]  /*3400*/  LOP3.LUT R36, R36, 0x64006400, RZ, 0xfc, !PT ;  /* 0x6400640024247812 */ /* 0x000fc400078efcff */
[----:B------:R-:W-:Y:S02]  /*3410*/  LOP3.LUT R35, R35, 0x64006400, RZ, 0xfc, !PT ;  /* 0x6400640023237812 */ /* 0x000fe400078efcff */
[----:B------:R-:W-:Y:S01]  /*3420*/  LOP3.LUT R37, R11, 0x64006400, RZ, 0xfc, !PT ;  /* 0x640064000b257812 */ /* 0x000fe200078efcff */
[----:B------:R-:W-:Y:S01]  /*3430*/  HADD2 R36, R36, -1028, -1028 ;  /* 0xe404e40424247430 */ /* 0x000fe20000000000 */
[----:B------:R-:W-:Y:S01]  /*3440*/  LOP3.LUT R32, R32, 0x64006400, RZ, 0xfc, !PT ;  /* 0x6400640020207812 */ /* 0x000fe200078efcff */
[----:B------:R-:W-:Y:S01]  /*3450*/  HADD2 R35, R35, -1028, -1028 ;  /* 0xe404e40423237430 */ /* 0x000fe20000000000 */
[-C--:B------:R-:W-:Y:S01]  /*3460*/  HFMA2.MMA R11, R39, R14.reuse, R20 ;  /* 0x0000000e270b7235 */ /* 0x080fe20000000014 */
[----:B------:R-:W-:Y:S01]  /*3470*/  HADD2 R20, R37, -1028, -1028 ;  /* 0xe404e40425147430 */ /* 0x000fe20000000000 */
[----:B------:R-:W-:Y:S01]  /*3480*/  LOP3.LUT R30, R30, 0x64006400, RZ, 0xfc, !PT ;  /* 0x640064001e1e7812 */ /* 0x000fe200078efcff */
[----:B------:R-:W-:Y:S01]  /*3490*/  HFMA2 R32, R32, R25.H0_H0, -132, -132 ;  /* 0xd820d82020207431 */ /* 0x000fe20000040019 */
[----:B------:R-:W-:Y:S01]  /*34a0*/  HFMA2.MMA R21, R36, R14, R21 ;  /* 0x0000000e24157235 */ /* 0x000fe20000000015 */
[-C--:B------:R-:W-:Y:S01]  /*34b0*/  HFMA2 R22, R35, R14.reuse, R22 ;  /* 0x0000000e23167231 */ /* 0x080fe20000000016 */
[----:B------:R-:W-:Y:S01]  /*34c0*/  LOP3.LUT R35, R10, 0x380038, RZ, 0xc0, !PT ;  /* 0x003800380a237812 */ /* 0x000fe200078ec0ff */
[----:B------:R-:W-:Y:S01]  /*34d0*/  HFMA2 R14, R20, R14, R13 ;  /* 0x0000000e140e7231 */ /* 0x000fe2000000000d */
[----:B------:R-:W-:Y:S01]  /*34e0*/  LOP3.LUT R20, R23, 0x64006400, RZ, 0xfc, !PT ;  /* 0x6400640017147812 */ /* 0x000fe200078efcff */
[----:B------:R-:W-:Y:S01]  /*34f0*/  HFMA2.MMA R11, R32, R15, R11 ;  /* 0x0000000f200b7235 */ /* 0x000fe2000000000b */
[----:B------:R-:W-:-:S02]  /*3500*/  LOP3.LUT R32, R31, 0x64006400, RZ, 0xfc, !PT ;  /* 0x640064001f207812 */ /* 0x000fc400078efcff */
[----:B------:R-:W-:Y:S01]  /*3510*/  LOP3.LUT R13, R12, 0x70007, RZ, 0xc0, !PT ;  /* 0x000700070c0d7812 */ /* 0x000fe200078ec0ff */
[-C--:B------:R-:W-:Y:S01]  /*3520*/  HFMA2 R31, R20, R25.reuse.H0_H0, -132, -132 ;  /* 0xd820d820141f7431 */ /* 0x080fe20000040019 */
[----:B------:R-:W-:Y:S01]  /*3530*/  LOP3.LUT R23, R8, 0x70007, RZ, 0xc0, !PT ;  /* 0x0007000708177812 */ /* 0x000fe200078ec0ff */
[-C--:B------:R-:W-:Y:S01]  /*3540*/  HFMA2 R32, R32, R25.reuse.H0_H0, -132, -132 ;  /* 0xd820d82020207431 */ /* 0x080fe20000040019 */
[----:B------:R-:W-:Y:S02]  /*3550*/  LOP3.LUT R20, R33, 0x64006400, RZ, 0xfc, !PT ;  /* 0x6400640021147812 */ /* 0x000fe400078efcff */
[----:B------:R-:W-:Y:S01]  /*3560*/  LOP3.LUT R13, R13, 0x64006400, RZ, 0xfc, !PT ;  /* 0x640064000d0d7812 */ /* 0x000fe200078efcff */
[-C--:B------:R-:W-:Y:S01]  /*3570*/  HFMA2.MMA R22, R31, R15.reuse, R22 ;  /* 0x0000000f1f167235 */ /* 0x080fe20000000016 */
[----:B------:R-:W-:Y:S01]  /*3580*/  LOP3.LUT R23, R23, 0x64006400, RZ, 0xfc, !PT ;  /* 0x6400640017177812 */ /* 0x000fe200078efcff */
[----:B------:R-:W-:Y:S01]  /*3590*/  HFMA2 R31, R20, R25.H0_H0, -132, -132 ;  /* 0xd820d820141f7431 */ /* 0x000fe20000040019 */
[----:B------:R-:W-:Y:S01]  /*35a0*/  LOP3.LUT R33, R10, 0x70007, RZ, 0xc0, !PT ;  /* 0x000700070a217812 */ /* 0x000fe200078ec0ff */
[----:B------:R-:W-:Y:S01]  /*35b0*/  HADD2 R20, R13, -1028, -1028 ;  /* 0xe404e4040d147430 */ /* 0x000fe20000000000 */
[----:B------:R-:W-:Y:S01]  /*35c0*/  HFMA2.MMA R13, R32, R15, R21 ;  /* 0x0000000f200d7235 */ /* 0x000fe20000000015 */
[----:B------:R-:W-:Y:S01]  /*35d0*/  HADD2 R23, R23, -1028, -1028 ;  /* 0xe404e40417177430 */ /* 0x000fe20000000000 */
[----:B------:R-:W-:Y:S01]  /*35e0*/  LOP3.LUT R21, R8, 0x380038, RZ, 0xc0, !PT ;  /* 0x0038003808157812 */ /* 0x000fe200078ec0ff */
[----:B------:R-:W-:Y:S01]  /*35f0*/  HFMA2 R15, R31, R15, R14 ;  /* 0x0000000f1f0f7231 */ /* 0x000fe2000000000e */
[C---:B------:R-:W-:Y:S01]  /*3600*/  LOP3.LUT R31, R9.reuse, 0x380038, RZ, 0xc0, !PT ;  /* 0x00380038091f7812 */ /* 0x040fe200078ec0ff */
[----:B0-----:R-:W-:Y:S01]  /*3610*/  HFMA2.MMA R14, R20, R4, R11 ;  /* 0x00000004140e7235 */ /* 0x001fe2000000000b */
[----:B------:R-:W-:Y:S01]  /*3620*/  HFMA2 R11, R23, R4, R22 ;  /* 0x00000004170b7231 */ /* 0x000fe20000000016 */
        /* <DEDUP_REMOVED lines=12> */
[-C--:B------:R-:W-:Y:S01]  /*36f0*/  HFMA2 R20, R22, R25.reuse.H0_H0, -132, -132 ;  /* 0xd820d82016147431 */ /* 0x080fe20000040019 */
[----:B------:R-:W-:Y:S01]  /*3700*/  LOP3.LUT R9, R9, 0x1c001c0, RZ, 0xc0, !PT ;  /* 0x01c001c009097812 */ /* 0x000fe200078ec0ff */
[-C--:B------:R-:W-:Y:S01]  /*3710*/  HFMA2 R22, R32, R25.reuse.H0_H0, -132, -132 ;  /* 0xd820d82020167431 */ /* 0x080fe20000040019 */
[----:B------:R-:W-:Y:S01]  /*3720*/  LOP3.LUT R12, R12, 0x64006400, RZ, 0xfc, !PT ;  /* 0x640064000c0c7812 */ /* 0x000fe200078efcff */
[----:B------:R-:W-:Y:S01]  /*3730*/  HFMA2 R15, R40, R4, R15 ;  /* 0x00000004280f7231 */ /* 0x000fe2000000000f */
[----:B------:R-:W-:Y:S01]  /*3740*/  LOP3.LUT R36, R35, 0x64006400, RZ, 0xfc, !PT ;  /* 0x6400640023247812 */ /* 0x000fe200078efcff */
[-C--:B------:R-:W-:Y:S01]  /*3750*/  HFMA2.MMA R14, R21, R5.reuse, R14 ;  /* 0x00000005150e7235 */ /* 0x080fe2000000000e */
[----:B------:R-:W-:Y:S01]  /*3760*/  LOP3.LUT R4, R9, 0x64006400, RZ, 0xfc, !PT ;  /* 0x6400640009047812 */ /* 0x000fe200078efcff */
[-C--:B------:R-:W-:Y:S01]  /*3770*/  HFMA2 R9, R12, R25.reuse.H1_H1, -20, -20 ;  /* 0xcd00cd000c097431 */ /* 0x080fe20000060019 */
[----:B------:R-:W-:Y:S01]  /*3780*/  HFMA2.MMA R13, R22, R5, R13 ;  /* 0x00000005160d7235 */ /* 0x000fe2000000000d */
[-C--:B------:R-:W-:Y:S01]  /*3790*/  HFMA2 R32, R36, R25.reuse.H0_H0, -132, -132 ;  /* 0xd820d82024207431 */ /* 0x080fe20000040019 */
[----:B------:R-:W-:Y:S01]  /*37a0*/  LOP3.LUT R8, R8, 0x1c001c0, RZ, 0xc0, !PT ;  /* 0x01c001c008087812 */ /* 0x000fe200078ec0ff */
[----:B------:R-:W-:Y:S01]  /*37b0*/  HFMA2 R4, R4, R25.H1_H1, -20, -20 ;  /* 0xcd00cd0004047431 */ /* 0x000fe20000060019 */
[----:B------:R-:W-:Y:S01]  /*37c0*/  LOP3.LUT R10, R10, 0x1c001c0, RZ, 0xc0, !PT ;  /* 0x01c001c00a0a7812 */ /* 0x000fe200078ec0ff */
[-C--:B------:R-:W-:Y:S01]  /*37d0*/  HFMA2.MMA R14, R9, R6.reuse, R14 ;  /* 0x00000006090e7235 */ /* 0x080fe2000000000e */
[----:B------:R-:W-:Y:S01]  /*37e0*/  LOP3.LUT R34, R34, 0x64006400, RZ, 0xfc, !PT ;  /* 0x6400640022227812 */ /* 0x000fe200078efcff */
[-C--:B------:R-:W-:Y:S01]  /*37f0*/  HFMA2 R11, R20, R5.reuse, R11 ;  /* 0x00000005140b7231 */ /* 0x080fe2000000000b */
[----:B------:R-:W-:Y:S01]  /*3800*/  LOP3.LUT R8, R8, 0x64006400, RZ, 0xfc, !PT ;  /* 0x6400640008087812 */ /* 0x000fe200078efcff */
[----:B------:R-:W-:Y:S01]  /*3810*/  HFMA2 R15, R32, R5, R15 ;  /* 0x00000005200f7231 */ /* 0x000fe2000000000f */
[----:B------:R-:W-:Y:S01]  /*3820*/  HFMA2.MMA R13, R4, R6, R13 ;  /* 0x00000006040d7235 */ /* 0x000fe2000000000d */
[----:B------:R-:W-:Y:S01]  /*3830*/  HADD2 R5, R30, -1028, -1028 ;  /* 0xe404e4041e057430 */ /* 0x000fe20000000000 */
[----:B------:R-:W-:Y:S01]  /*3840*/  LOP3.LUT R10, R10, 0x64006400, RZ, 0xfc, !PT ;  /* 0x640064000a0a7812 */ /* 0x000fe200078efcff */
[----:B------:R-:W-:Y:S01]  /*3850*/  HADD2 R34, R34, -1028, -1028 ;  /* 0xe404e40422227430 */ /* 0x000fe20000000000 */
[----:B------:R-:W-:Y:S01]  /*3860*/  LOP3.LUT R29, R29, 0x64006400, RZ, 0xfc, !PT ;  /* 0x640064001d1d7812 */ /* 0x000fe200078efcff */
[-C--:B------:R-:W-:Y:S01]  /*3870*/  HFMA2 R8, R8, R25.reuse.H1_H1, -20, -20 ;  /* 0xcd00cd0008087431 */ /* 0x080fe20000060019 */
[----:B------:R-:W-:Y:S01]  /*3880*/  LOP3.LUT R28, R28, 0x64006400, RZ, 0xfc, !PT ;  /* 0x640064001c1c7812 */ /* 0x000fe200078efcff */
[-C--:B------:R-:W-:Y:S01]  /*3890*/  HFMA2.MMA R14, R5, R7.reuse, R14 ;  /* 0x00000007050e7235 */ /* 0x080fe2000000000e */
[----:B------:R-:W-:Y:S01]  /*38a0*/  HFMA2 R10, R10, R25.H1_H1, -20, -20 ;  /* 0xcd00cd000a0a7431 */ /* 0x000fe20000060019 */
        /* <DEDUP_REMOVED lines=15> */
.L_x_4848:
[----:B------:R-:W0:Y:S01]  /*39a0*/  LDC R13, c[0x0][0x240] ;  /* 0x00009000ff0d7b82 */ /* 0x000e220000000800 */
[----:B------:R-:W-:Y:S01]  /*39b0*/  ULEA UR9, UR5, 0x40, 0x6 ;  /* 0x0000004005097891 */ /* 0x000fe2000f8e303f */
[----:B------:R-:W-:Y:S01]  /*39c0*/  VIADD R2, R2, 0x20 ;  /* 0x0000002002027836 */ /* 0x000fe20000000000 */
[----:B------:R-:W-:Y:S01]  /*39d0*/  UIADD3 UR4, UR4, 0x40, URZ ;  /* 0x0000004004047890 */ /* 0x000fe2000fffe03f */
[----:B------:R-:W-:-:S03]  /*39e0*/  IMAD.WIDE R26, R24, 0x4, R26 ;  /* 0x00000004181a7825 */ /* 0x000fc600078e021a */
[----:B------:R-:W-:Y:S02]  /*39f0*/  ISETP.LT.AND P1, PT, R2, UR8, PT ;  /* 0x0000000802007c0c */ /* 0x000fe4000bf21270 */
[----:B0-----:R-:W-:-:S04]  /*3a00*/  VIMNMX R13, R13, UR9, PT ;  /* 0x000000090d0d7c48 */ /* 0x001fc8000bfe0100 */
[----:B------:R-:W-:-:S13]  /*3a10*/  ISETP.GE.AND P0, PT, R2, R13, PT ;  /* 0x0000000d0200720c */ /* 0x000fda0003f06270 */
[----:B------:R-:W-:Y:S05]  /*3a20*/  @!P0 BRA P1, `(.L_x_4849) ;  /* 0xffffffe800d08947 */ /* 0x000fea000083ffff */
.L_x_4847:
[----:B------:R-:W-:Y:S01]  /*3a30*/  ISETP.GE.AND P0, PT, R2, R13, PT ;  /* 0x0000000d0200720c */ /* 0x000fe20003f06270 */
[----:B------:R-:W-:-:S03]  /*3a40*/  ULDC UR5, c[0x0][0x26c] ;  /* 0x00009b0000057ab9 */ /* 0x000fc60000000800 */
[----:B------:R-:W-:-:S13]  /*3a50*/  ISETP.GE.OR P0, PT, R2, UR5, P0 ;  /* 0x0000000502007c0c */ /* 0x000fda0008706670 */
[----:B------:R-:W-:Y:S05]  /*3a60*/  @P0 BRA `(.L_x_4850) ;  /* 0x0000000800b40947 */ /* 0x000fea0003800000 */
[----:B-----5:R-:W-:Y:S01]  /*3a70*/  SHF.R.S32.HI R5, RZ, 0x1f, R24 ;  /* 0x0000001fff057819 */ /* 0x020fe20000011418 */
[C---:B------:R-:W-:Y:S01]  /*3a80*/  IMAD.SHL.U32 R15, R24.reuse, 0x4, RZ ;  /* 0x00000004180f7824 */ /* 0x040fe200078e00ff */
[----:B------:R-:W-:Y:S02]  /*3a90*/  ULDC UR5, c[0x0][0x26c] ;  /* 0x00009b0000057ab9 */ /* 0x000fe40000000800 */
[----:B------:R-:W-:-:S07]  /*3aa0*/  SHF.L.U64.HI R24, R24, 0x2, R5 ;  /* 0x0000000218187819 */ /* 0x000fce0000010205 */
.L_x_4852:
[----:B------:R-:W-:-:S13]  /*3ab0*/  ISETP.NE.AND P0, PT, R2, R17, PT ;  /* 0x000000110200720c */ /* 0x000fda0003f05270 */
[----:B------:R-:W0:Y:S01]  /*3ac0*/  @!P0 LDC.64 R4, c[0x0][0x248] ;  /* 0x00009200ff048b82 */ /* 0x000e220000000a00 */
[----:B------:R-:W-:Y:S01]  /*3ad0*/  @!P0 VIADD R3, R3, 0x1 ;  /* 0x0000000103038836 */ /* 0x000fe20000000000 */
[----:B------:R-:W-:-:S03]  /*3ae0*/  @!P0 LEA R7, R2, 0x1, 0x1 ;  /* 0x0000000102078811 */ /* 0x000fc600078e08ff */
[----:B------:R-:W-:-:S06]  /*3af0*/  @!P0 IMAD R8, R3, 0x8, R1 ;  /* 0x0000000803088824 */ /* 0x000fcc00078e0201 */
[----:B------:R-:W2:Y:S01]  /*3b00*/  @!P0 LDL.64 R8, [R8] ;  /* 0x0000000008088983 */ /* 0x000ea20000100a00 */
[----:B0-----:R-:W-:-:S05]  /*3b10*/  @!P0 IMAD.WIDE R4, R7, 0x2, R4 ;  /* 0x0000000207048825 */ /* 0x001fca00078e0204 */
[----:B------:R0:W5:Y:S01]  /*3b20*/  @!P0 LDG.E.U16.CONSTANT R21, desc[UR6][R4.64] ;  /* 0x0000000604158981 */ /* 0x000162000c1e9500 */
[----:B------:R-:W-:-:S05]  /*3b30*/  VIADD R14, R2, 0x10 ;  /* 0x00000010020e7836 */ /* 0x000fca0000000000 */
[C---:B------:R-:W-:Y:S02]  /*3b40*/  ISETP.GE.AND P1, PT, R14.reuse, UR5, PT ;  /* 0x000000050e007c0c */ /* 0x040fe4000bf26270 */
[----:B------:R-:W-:Y:S02]  /*3b50*/  ISETP.LT.AND P4, PT, R14, R13, PT ;  /* 0x0000000d0e00720c */ /* 0x000fe40003f81270 */
[----:B--2---:R-:W-:Y:S02]  /*3b60*/  @!P0 PRMT R0, R8, 0x7610, R0 ;  /* 0x0000761008008816 */ /* 0x004fe40000000000 */
[----:B------:R-:W-:Y:S02]  /*3b70*/  @!P0 PRMT R19, R9, 0x7610, R19 ;  /* 0x0000761009138816 */ /* 0x000fe40000000013 */
[----:B------:R-:W-:Y:S02]  /*3b80*/  @!P0 PRMT R0, R0, 0x7610, R8 ;  /* 0x0000761000008816 */ /* 0x000fe40000000008 */
[----:B------:R-:W-:Y:S01]  /*3b90*/  @!P0 PRMT R19, R19, 0x7610, R9 ;  /* 0x0000761013138816 */ /* 0x000fe20000000009 */
[----:B0-----:R-:W-:Y:S06]  /*3ba0*/  @P2 BRA `(.L_x_4851) ;  /* 0x00000008004c2947 */ /* 0x001fec0003800000 */
[----:B------:R-:W2:Y:S01]  /*3bb0*/  LDG.E.128.CONSTANT R8, desc[UR6][R26.64] ;  /* 0x000000061a087981 */ /* 0x000ea2000c1e9d00 */
[----:B------:R-:W-:Y:S02]  /*3bc0*/  IMAD.MOV.U32 R12, RZ, RZ, 0x2c00 ;  /* 0x00002c00ff0c7424 */ /* 0x000fe400078e00ff */
[----:B------:R-:W-:Y:S01]  /*3bd0*/  IMAD.MOV.U32 R20, RZ, RZ, 0x2400 ;  /* 0x00002400ff147424 */ /* 0x000fe200078e00ff */
[----:B------:R-:W0:Y:S01]  /*3be0*/  LDS.128 R4, [UR4] ;  /* 0x00000004ff047984 */ /* 0x000e220008000c00 */
[----:B------:R-:W-:-:S03]  /*3bf0*/  IMAD.MOV.U32 R34, RZ, RZ, 0x3400 ;  /* 0x00003400ff227424 */ /* 0x000fc600078e00ff */
[----:B------:R-:W-:Y:S02]  /*3c00*/  PRMT R12, R20, 0x5410, R12 ;  /* 0x00005410140c7816 */ /* 0x000fe4000000000c */
[C---:B--2---:R-:W-:Y:S02]  /*3c10*/  LOP3.LUT R22, R8.reuse, 0xc000c, RZ, 0xc0, !PT ;  /* 0x000c000c08167812 */ /* 0x044fe400078ec0ff */
[----:B------:R-:W-:Y:S02]  /*3c20*/  LOP3.LUT R20, R8, 0x30003, RZ, 0xc0, !PT ;  /* 0x0003000308147812 */ /* 0x000fe400078ec0ff */
        /* <DEDUP_REMOVED lines=12> */
[----:B0-----:R-:W-:Y:S01]  /*3cf0*/  HFMA2.MMA R29, R23, R4, RZ ;  /* 0x00000004171d7235 */ /* 0x001fe200000000ff */
[----:B------:R-:W-:-:S02]  /*3d00*/  LOP3.LUT R25, R25, 0x64006400, RZ, 0xfc, !PT ;  /* 0x6400640019197812 */ /* 0x000fc400078efcff */
[----:B------:R-:W-:Y:S01]  /*3d10*/  LOP3.LUT R23, R9, 0xc000c, RZ, 0xc0, !PT ;  /* 0x000c000c09177812 */ /* 0x000fe200078ec0ff */
[----:B------:R-:W-:Y:S01]  /*3d20*/  HFMA2.MMA R36, R31, R4, RZ ;  /* 0x000000041f247235 */ /* 0x000fe200000000ff */
[----:B------:R-:W-:Y:S01]  /*3d30*/  LOP3.LUT R31, R10, 0xc000c, RZ, 0xc0, !PT ;  /* 0x000c000c0a1f7812 */ /* 0x000fe200078ec0ff */
[----:B------:R-:W-:Y:S01]  /*3d40*/  HADD2 R25, R25, -1026, -1026 ;  /* 0xe402e40219197430 */ /* 0x000fe20000000000 */
[----:B------:R-:W-:Y:S01]  /*3d50*/  LOP3.LUT R23, R23, 0x64006400, RZ, 0xfc, !PT ;  /* 0x6400640017177812 */ /* 0x000fe200078efcff */
[-C--:B------:R-:W-:Y:S01]  /*3d60*/  HFMA2 R35, R35, R4.reuse, RZ.H0_H0 ;  /* 0x0000000423237231 */ /* 0x080fe200000400ff */
[----:B------:R-:W-:Y:S01]  /*3d70*/  LOP3.LUT R39, R38, 0x64006400, RZ, 0xfc, !PT ;  /* 0x6400640026277812 */ /* 0x000fe200078efcff */
[----:B------:R-:W-:Y:S01]  /*3d80*/  HFMA2 R33, R25, R4, RZ.H0_H0 ;  /* 0x0000000419217231 */ /* 0x000fe200000400ff */
[----:B------:R-:W-:Y:S01]  /*3d90*/  LOP3.LUT R37, R31, 0x64006400, RZ, 0xfc, !PT ;  /* 0x640064001f257812 */ /* 0x000fe200078efcff */
[-C--:B------:R-:W-:Y:S01]  /*3da0*/  HFMA2 R38, R23, R34.reuse.H0_H0, -258, -258 ;  /* 0xdc08dc0817267431 */ /* 0x080fe20000040022 */
[C---:B------:R-:W-:Y:S01]  /*3db0*/  LOP3.LUT R28, R8.reuse, 0x300030, RZ, 0xc0, !PT ;  /* 0x00300030081c7812 */ /* 0x040fe200078ec0ff */
[-C--:B------:R-:W-:Y:S01]  /*3dc0*/  HFMA2 R40, R39, R34.reuse.H0_H0, -258, -258 ;  /* 0xdc08dc0827287431 */ /* 0x080fe20000040022 */
[----:B------:R-:W-:Y:S01]  /*3dd0*/  LOP3.LUT R25, R8, 0xc000c0, RZ, 0xc0, !PT ;  /* 0x00c000c008197812 */ /* 0x000fe200078ec0ff */
[----:B------:R-:W-:Y:S01]  /*3de0*/  HFMA2 R37, R37, R34.H0_H0, -258, -258 ;  /* 0xdc08dc0825257431 */ /* 0x000fe20000040022 */
[----:B------:R-:W-:Y:S01]  /*3df0*/  SHF.R.U32.HI R4, RZ, 0x8, R8 ;  /* 0x00000008ff047819 */ /* 0x000fe20000011608 */
[-C--:B------:R-:W-:Y:S01]  /*3e00*/  HFMA2.MMA R29, R22, R5.reuse, R29 ;  /* 0x00000005161d7235 */ /* 0x080fe2000000001d */
[C---:B------:R-:W-:Y:S01]  /*3e10*/  LOP3.LUT R32, R9.reuse, 0x300030, RZ, 0xc0, !PT ;  /* 0x0030003009207812 */ /* 0x040fe200078ec0ff */
[----:B------:R-:W-:Y:S01]  /*3e20*/  HFMA2.MMA R33, R38, R5, R33 ;  /* 0x0000000526217235 */ /* 0x000fe20000000021 */
[----:B------:R-:W-:-:S02]  /*3e30*/  LOP3.LUT R8, R9, 0xc000c0, RZ, 0xc0, !PT ;  /* 0x00c000c009087812 */ /* 0x000fc400078ec0ff */
[----:B------:R-:W-:Y:S02]  /*3e40*/  SHF.R.U32.HI R20, RZ, 0x8, R9 ;  /* 0x00000008ff147819 */ /* 0x000fe40000011609 */
[C---:B------:R-:W-:Y:S02]  /*3e50*/  LOP3.LUT R30, R10.reuse, 0x300030, RZ, 0xc0, !PT ;  /* 0x003000300a1e7812 */ /* 0x040fe400078ec0ff */
[----:B------:R-:W-:Y:S02]  /*3e60*/  LOP3.LUT R9, R10, 0xc000c0, RZ, 0xc0, !PT ;  /* 0x00c000c00a097812 */ /* 0x000fe400078ec0ff */
[----:B------:R-:W-:Y:S02]  /*3e70*/  SHF.R.U32.HI R22, RZ, 0x8, R10 ;  /* 0x00000008ff167819 */ /* 0x000fe4000001160a */
[C---:B------:R-:W-:Y:S02]  /*3e80*/  LOP3.LUT R31, R11.reuse, 0x300030, RZ, 0xc0, !PT ;  /* 0x003000300b1f7812 */ /* 0x040fe400078ec0ff */
[----:B------:R-:W-:-:S02]  /*3e90*/  LOP3.LUT R10, R11, 0xc000c0, RZ, 0xc0, !PT ;  /* 0x00c000c00b0a7812 */ /* 0x000fc400078ec0ff */
[----:B------:R-:W-:Y:S01]  /*3ea0*/  SHF.R.U32.HI R23, RZ, 0x8, R11 ;  /* 0x00000008ff177819 */ /* 0x000fe2000001160b */
[----:B------:R-:W-:Y:S01]  /*3eb0*/  HFMA2 R11, R37, R5, R36 ;  /* 0x00000005250b7231 */ /* 0x000fe20000000024 */
[----:B------:R-:W-:Y:S01]  /*3ec0*/  LOP3.LUT R41, R28, 0x64006400, RZ, 0xfc, !PT ;  /* 0x640064001c297812 */ /* 0x000fe200078efcff */
[----:B------:R-:W-:Y:S01]  /*3ed0*/  HFMA2.MMA R5, R40, R5, R35 ;  /* 0x0000000528057235 */ /* 0x000fe20000000023 */
[----:B------:R-:W-:Y:S02]  /*3ee0*/  LOP3.LUT R35, R30, 0x64006400, RZ, 0xfc, !PT ;  /* 0x640064001e237812 */ /* 0x000fe400078efcff */
[----:B------:R-:W-:Y:S01]  /*3ef0*/  LOP3.LUT R37, R32, 0x64006400, RZ, 0xfc, !PT ;  /* 0x6400640020257812 */ /* 0x000fe200078efcff */
[-C--:B------:R-:W-:Y:S01]  /*3f00*/  HFMA2 R36, R41, R12.reuse.H1_H1, -66, -66 ;  /* 0xd420d42029247431 */ /* 0x080fe2000006000c */
[----:B------:R-:W-:Y:S01]  /*3f10*/  LOP3.LUT R31, R31, 0x64006400, RZ, 0xfc, !PT ;  /* 0x640064001f1f7812 */ /* 0x000fe200078efcff */
[-C--:B------:R-:W-:Y:S01]  /*3f20*/  HFMA2 R40, R35, R12.reuse.H1_H1, -66, -66 ;  /* 0xd420d42023287431 */ /* 0x080fe2000006000c */
[----:B------:R-:W-:Y:S01]  /*3f30*/  LOP3.LUT R25, R25, 0x64006400, RZ, 0xfc, !PT ;  /* 0x6400640019197812 */ /* 0x000fe200078efcff */
[----:B------:R-:W-:Y:S01]  /*3f40*/  HFMA2 R38, R37, R12.H1_H1, -66, -66 ;  /* 0xd420d42025267431 */ /* 0x000fe2000006000c */
[----:B------:R-:W-:Y:S01]  /*3f50*/  LOP3.LUT R9, R9, 0x64006400, RZ, 0xfc, !PT ;  /* 0x6400640009097812 */ /* 0x000fe200078efcff */
[-C--:B------:R-:W-:Y:S01]  /*3f60*/  HFMA2.MMA R36, R36, R6.reuse, R29 ;  /* 0x0000000624247235 */ /* 0x080fe2000000001d */
[----:B------:R-:W-:Y:S01]  /*3f70*/  HFMA2 R29, R40, R6, R11 ;  /* 0x00000006281d7231 */ /* 0x000fe2000000000b */
[----:B------:R-:W-:Y:S01]  /*3f80*/  LOP3.LUT R11, R8, 0x64006400, RZ, 0xfc, !PT ;  /* 0x64006400080b7812 */ /* 0x000fe200078efcff */
[-C--:B------:R-:W-:Y:S01]  /*3f90*/  HFMA2 R8, R31, R12.reuse.H1_H1, -66, -66 ;  /* 0xd420d4201f087431 */ /* 0x080fe2000006000c */
[----:B------:R-:W-:Y:S01]  /*3fa0*/  HFMA2.MMA R33, R38, R6, R33 ;  /* 0x0000000626217235 */ /* 0x000fe20000000021 */
[----:B------:R-:W-:Y:S01]  /*3fb0*/  HFMA2 R25, R25, R12.H0_H0, -18, -18 ;  /* 0xcc80cc8019197431 */ /* 0x000fe2000004000c */
[----:B------:R-:W-:-:S02]  /*3fc0*/  LOP3.LUT R35, R10, 0x64006400, RZ, 0xfc, !PT ;  /* 0x640064000a237812 */ /* 0x000fc400078efcff */
[----:B------:R-:W-:Y:S01]  /*3fd0*/  LOP3.LUT R43, R4, 0xc000c, RZ, 0xc0, !PT ;  /* 0x000c000c042b7812 */ /* 0x000fe200078ec0ff */
[----:B------:R-:W-:Y:S01]  /*3fe0*/  HFMA2.MMA R31, R8, R6, R5 ;  /* 0x00000006081f7235 */ /* 0x000fe20000000005 */
[-C--:B------:R-:W-:Y:S01]  /*3ff0*/  HFMA2 R6, R11, R12.reuse.H0_H0, -18, -18 ;  /* 0xcc80cc800b067431 */ /* 0x080fe2000004000c */
[-C--:B------:R-:W-:Y:S01]  /*4000*/  HFMA2.MMA R25, R25, R7.reuse, R36 ;  /* 0x0000000719197235 */ /* 0x080fe20000000024 */
[-C--:B------:R-:W-:Y:S01]  /*4010*/  HFMA2 R36, R9, R12.reuse.H0_H0, -18, -18 ;  /* 0xcc80cc8009247431 */ /* 0x080fe2000004000c */
[----:B------:R-:W-:Y:S01]  /*4020*/  LOP3.LUT R45, R20, 0xc000c, RZ, 0xc0, !PT ;  /* 0x000c000c142d7812 */ /* 0x000fe200078ec0ff */
[----:B------:R-:W0:Y:S01]  /*4030*/  LDS.128 R8, [UR4+0x10] ;  /* 0x00001004ff087984 */ /* 0x000e220008000c00 */
[----:B------:R-:W-:Y:S01]  /*4040*/  LOP3.LUT R32, R22, 0xc000c, RZ, 0xc0, !PT ;  /* 0x000c000c16207812 */ /* 0x000fe200078ec0ff */
[----:B------:R-:W-:Y:S01]  /*4050*/  HFMA2.MMA R5, R6, R7, R33 ;  /* 0x0000000706057235 */ /* 0x000fe20000000021 */
[----:B------:R-:W-:Y:S01]  /*4060*/  LOP3.LUT R39, R23, 0xc000c, RZ, 0xc0, !PT ;  /* 0x000c000c17277812 */ /* 0x000fe200078ec0ff */
[----:B------:R-:W-:Y:S01]  /*4070*/  HFMA2 R6, R36, R7, R29 ;  /* 0x0000000724067231 */ /* 0x000fe2000000001d */
[----:B------:R-:W-:Y:S01]  /*4080*/  LOP3.LUT R43, R43, 0x64006400, RZ, 0xfc, !PT ;  /* 0x640064002b2b7812 */ /* 0x000fe200078efcff */
[----:B------:R-:W-:Y:S01]  /*4090*/  HFMA2 R38, R35, R12.H0_H0, -18, -18 ;  /* 0xcc80cc8023267431 */ /* 0x000fe2000004000c */
[----:B------:R-:W-:-:S02]  /*40a0*/  LOP3.LUT R45, R45, 0x64006400, RZ, 0xfc, !PT ;  /* 0x640064002d2d7812 */ /* 0x000fc400078efcff */
[----:B------:R-:W-:Y:S01]  /*40b0*/  LOP3.LUT R32, R32, 0x64006400, RZ, 0xfc, !PT ;  /* 0x6400640020207812 */ /* 0x000fe200078efcff */
[-C--:B------:R-:W-:Y:S01]  /*40c0*/  HFMA2 R28, R43, R34.reuse.H0_H0, -258, -258 ;  /* 0xdc08dc082b1c7431 */ /* 0x080fe20000040022 */
[----:B------:R-:W-:Y:S01]  /*40d0*/  LOP3.LUT R39, R39, 0x64006400, RZ, 0xfc, !PT ;  /* 0x6400640027277812 */ /* 0x000fe200078efcff */
[-C--:B------:R-:W-:Y:S01]  /*40e0*/  HFMA2 R30, R45, R34.reuse.H0_H0, -258, -258 ;  /* 0xdc08dc082d1e7431 */ /* 0x080fe20000040022 */
[C---:B------:R-:W-:Y:S01]  /*40f0*/  LOP3.LUT R41, R4.reuse, 0x300030, RZ, 0xc0, !PT ;  /* 0x0030003004297812 */ /* 0x040fe200078ec0ff */
[-C--:B------:R-:W-:Y:S01]  /*4100*/  HFMA2 R32, R32, R34.reuse.H0_H0, -258, -258 ;  /* 0xdc08dc0820207431 */ /* 0x080fe20000040022 */
[C---:B------:R-:W-:Y:S01]  /*4110*/  LOP3.LUT R29, R4.reuse, 0xc000c0, RZ, 0xc0, !PT ;  /* 0x00c000c0041d7812 */ /* 0x040fe200078ec0ff */
[----:B------:R-:W-:Y:S01]  /*4120*/  HFMA2 R34, R39, R34.H0_H0, -258, -258 ;  /* 0xdc08dc0827227431 */ /* 0x000fe20000040022 */
[----:B------:R-:W-:Y:S01]  /*4130*/  LOP3.LUT R4, R4, 0x30003, RZ, 0xc0, !PT ;  /* 0x0003000304047812 */ /* 0x000fe200078ec0ff */
[----:B------:R-:W-:Y:S01]  /*4140*/  HFMA2.MMA R7, R38, R7, R31 ;  /* 0x0000000726077235 */ /* 0x000fe2000000001f */
[----:B------:R-:W-:-:S02]  /*4150*/  LOP3.LUT R39, R22, 0x300030, RZ, 0xc0, !PT ;  /* 0x0030003016277812 */ /* 0x000fc400078ec0ff */
[C---:B------:R-:W-:Y:S02]  /*4160*/  LOP3.LUT R33, R22.reuse, 0xc000c0, RZ, 0xc0, !PT ;  /* 0x00c000c016217812 */ /* 0x040fe400078ec0ff */
[----:B------:R-:W-:Y:S02]  /*4170*/  LOP3.LUT R22, R22, 0x30003, RZ, 0xc0, !PT ;  /* 0x0003000316167812 */ /* 0x000fe400078ec0ff */
[----:B------:R-:W-:Y:S02]  /*4180*/  LOP3.LUT R4, R4, 0x64006400, RZ, 0xfc, !PT ;  /* 0x6400640004047812 */ /* 0x000fe400078efcff */
[----:B------:R-:W-:Y:S02]  /*4190*/  LOP3.LUT R29, R29, 0x64006400, RZ, 0xfc, !PT ;  /* 0x640064001d1d7812 */ /* 0x000fe400078efcff */
[----:B------:R-:W-:Y:S01]  /*41a0*/  LOP3.LUT R22, R22, 0x64006400, RZ, 0xfc, !PT ;  /* 0x6400640016167812 */ /* 0x000fe200078efcff */
[----:B------:R-:W-:Y:S01]  /*41b0*/  HADD2 R4, R4, -1026, -1026 ;  /* 0xe402e40204047430 */ /* 0x000fe20000000000 */
[C---:B------:R-:W-:Y:S01]  /*41c0*/  LOP3.LUT R43, R20.reuse, 0x300030, RZ, 0xc0, !PT ;  /* 0x00300030142b7812 */ /* 0x040fe200078ec0ff */
[----:B------:R-:W-:Y:S01]  /*41d0*/  HFMA2 R36, R29, R12.H0_H0, -18, -18 ;  /* 0xcc80cc801d247431 */ /* 0x000fe2000004000c */
[C---:B------:R-:W-:Y:S01]  /*41e0*/  LOP3.LUT R31, R20.reuse, 0xc000c0, RZ, 0xc0, !PT ;  /* 0x00c000c0141f7812 */ /* 0x040fe200078ec0ff */
[----:B------:R-:W-:Y:S01]  /*41f0*/  HADD2 R29, R22, -1026, -1026 ;  /* 0xe402e402161d7430 */ /* 0x000fe20000000000 */
[----:B------:R-:W-:-:S02]  /*4200*/  LOP3.LUT R20, R20, 0x30003, RZ, 0xc0, !PT ;  /* 0x0003000314147812 */ /* 0x000fc400078ec0ff */
[----:B------:R-:W-:Y:S02]  /*4210*/  LOP3.LUT R41, R41, 0x64006400, RZ, 0xfc, !PT ;  /* 0x6400640029297812 */ /* 0x000fe400078efcff */
[----:B------:R-:W-:Y:S01]  /*4220*/  LOP3.LUT R20, R20, 0x64006400, RZ, 0xfc, !PT ;  /* 0x6400640014147812 */ /* 0x000fe200078efcff */
[-C--:B0-----:R-:W-:Y:S01]  /*4230*/  HFMA2.MMA R25, R4, R8.reuse, R25 ;  /* 0x0000000804197235 */ /* 0x081fe20000000019 */
[C---:B------:R-:W-:Y:S01]  /*4240*/  LOP3.LUT R35, R23.reuse, 0x300030, RZ, 0xc0, !PT ;  /* 0x0030003017237812 */ /* 0x040fe200078ec0ff */
[----:B------:R-:W-:Y:S01]  /*4250*/  HFMA2.MMA R6, R29, R8, R6 ;  /* 0x000000081d067235 */ /* 0x000fe20000000006 */
[----:B------:R-:W-:Y:S01]  /*4260*/  LOP3.LUT R37, R23, 0xc000c0, RZ, 0xc0, !PT ;  /* 0x00c000c017257812 */ /* 0x000fe200078ec0ff */
[----:B------:R-:W-:Y:S01]  /*4270*/  HADD2 R20, R20, -1026, -1026 ;  /* 0xe402e40214147430 */ /* 0x000fe20000000000 */
[----:B------:R-:W-:Y:S01]  /*4280*/  LOP3.LUT R39, R39, 0x64006400, RZ, 0xfc, !PT ;  /* 0x6400640027277812 */ /* 0x000fe200078efcff */
[----:B------:R-:W-:Y:S01]  /*4290*/  HFMA2 R41, R41, R12.H1_H1, -66, -66 ;  /* 0xd420d42029297431 */ /* 0x000fe2000006000c */
[----:B------:R-:W-:Y:S01]  /*42a0*/  LOP3.LUT R23, R23, 0x30003, RZ, 0xc0, !PT ;  /* 0x0003000317177812 */ /* 0x000fe200078ec0ff */
[----:B------:R-:W-:Y:S01]  /*42b0*/  HFMA2 R4, R20, R8, R5 ;  /* 0x0000000814047231 */ /* 0x000fe20000000005 */
[-C--:B------:R-:W-:Y:S01]  /*42c0*/  HFMA2.MMA R5, R28, R9.reuse, R25 ;  /* 0x000000091c057235 */ /* 0x080fe20000000019 */
[----:B------:R-:W-:Y:S01]  /*42d0*/  HFMA2 R39, R39, R12.H1_H1, -66, -66 ;  /* 0xd420d42027277431 */ /* 0x000fe2000006000c */
[----:B------:R-:W-:Y:S01]  /*42e0*/  HFMA2.MMA R6, R32, R9, R6 ;  /* 0x0000000920067235 */ /* 0x000fe20000000006 */
[----:B------:R-:W-:Y:S01]  /*42f0*/  LOP3.LUT R23, R23, 0x64006400, RZ, 0xfc, !PT ;  /* 0x6400640017177812 */ /* 0x000fe200078efcff */
[----:B------:R-:W-:Y:S01]  /*4300*/  HFMA2 R4, R30, R9, R4 ;  /* 0x000000091e047231 */ /* 0x000fe20000000004 */
[----:B------:R-:W-:-:S02]  /*4310*/  LOP3.LUT R33, R33, 0x64006400, RZ, 0xfc, !PT ;  /* 0x6400640021217812 */ /* 0x000fc400078efcff */
[----:B------:R-:W-:Y:S01]  /*4320*/  LOP3.LUT R43, R43, 0x64006400, RZ, 0xfc, !PT ;  /* 0x640064002b2b7812 */ /* 0x000fe200078efcff */
[-C--:B------:R-:W-:Y:S01]  /*4330*/  HFMA2.MMA R5, R41, R10.reuse, R5 ;  /* 0x0000000a29057235 */ /* 0x080fe20000000005 */
[----:B------:R-:W-:Y:S01]  /*4340*/  HADD2 R22, R23, -1026, -1026 ;  /* 0xe402e40217167430 */ /* 0x000fe20000000000 */
[----:B------:R-:W-:Y:S01]  /*4350*/  HFMA2.MMA R20, R39, R10, R6 ;  /* 0x0000000a27147235 */ /* 0x000fe20000000006 */
[----:B------:R-:W-:Y:S01]  /*4360*/  LOP3.LUT R35, R35, 0x64006400, RZ, 0xfc, !PT ;  /* 0x6400640023237812 */ /* 0x000fe200078efcff */
[----:B------:R-:W-:Y:S01]  /*4370*/  HFMA2 R40, R33, R12.H0_H0, -18, -18 ;  /* 0xcc80cc8021287431 */ /* 0x000fe2000004000c */
[----:B------:R-:W-:Y:S01]  /*4380*/  LOP3.LUT R31, R31, 0x64006400, RZ, 0xfc, !PT ;  /* 0x640064001f1f7812 */ /* 0x000fe200078efcff */
[----:B------:R-:W-:Y:S01]  /*4390*/  HFMA2 R7, R22, R8, R7 ;  /* 0x0000000816077231 */ /* 0x000fe20000000007 */
[----:B------:R-:W-:Y:S01]  /*43a0*/  LOP3.LUT R37, R37, 0x64006400, RZ, 0xfc, !PT ;  /* 0x6400640025257812 */ /* 0x000fe200078efcff */
[-C--:B------:R-:W-:Y:S01]  /*43b0*/  HFMA2 R43, R43, R12.reuse.H1_H1, -66, -66 ;  /* 0xd420d4202b2b7431 */ /* 0x080fe2000006000c */
[-C--:B------:R-:W-:Y:S01]  /*43c0*/  HFMA2.MMA R5, R36, R11.reuse, R5 ;  /* 0x0000000b24057235 */ /* 0x080fe20000000005 */
[----:B------:R-:W-:Y:S01]  /*43d0*/  HFMA2 R35, R35, R12.H1_H1, -66, -66 ;  /* 0xd420d42023237431 */ /* 0x000fe2000006000c */
[----:B------:R-:W-:Y:S01]  /*43e0*/  HFMA2.MMA R20, R40, R11, R20 ;  /* 0x0000000b28147235 */ /* 0x000fe20000000014 */
[----:B------:R-:W-:-:S02]  /*43f0*/  HFMA2 R7, R34, R9, R7 ;  /* 0x0000000922077231 */ /* 0x000fc40000000007 */
[----:B------:R-:W-:Y:S02]  /*4400*/  HFMA2 R38, R31, R12.H0_H0, -18, -18 ;  /* 0xcc80cc801f267431 */ /* 0x000fe4000004000c */
[----:B------:R-:W-:Y:S02]  /*4410*/  HFMA2 R4, R43, R10, R4 ;  /* 0x0000000a2b047231 */ /* 0x000fe40000000004 */
[----:B------:R-:W-:Y:S02]  /*4420*/  HFMA2 R12, R37, R12.H0_H0, -18, -18 ;  /* 0xcc80cc80250c7431 */ /* 0x000fe4000004000c */
[----:B------:R-:W-:Y:S02]  /*4430*/  HFMA2 R6, R35, R10, R7 ;  /* 0x0000000a23067231 */ /* 0x000fe40000000007 */
        /* <DEDUP_REMOVED lines=10> */
.L_x_4851:
[----:B------:R-:W-:Y:S01]  /*44e0*/  IADD3 R26, P3, R26, R15, RZ ;  /* 0x0000000f1a1a7210 */ /* 0x000fe20007f7e0ff */
[----:B------:R-:W-:Y:S01]  /*44f0*/  UIADD3 UR4, UR4, 0x20, URZ ;  /* 0x0000002004047890 */ /* 0x000fe2000fffe03f */
[----:B-----5:R-:W-:Y:S02]  /*4500*/  @!P0 IMAD.IADD R17, R21, 0x1, R2 ;  /* 0x0000000115118824 */ /* 0x020fe400078e0202 */
[----:B------:R-:W-:Y:S02]  /*4510*/  IMAD.MOV.U32 R2, RZ, RZ, R14 ;  /* 0x000000ffff027224 */ /* 0x000fe400078e000e */
[----:B------:R-:W-:Y:S01]  /*4520*/  IMAD.X R27, R27, 0x1, R24, P3 ;  /* 0x000000011b1b7824 */ /* 0x000fe200018e0618 */
[----:B------:R-:W-:Y:S06]  /*4530*/  @!P1 BRA P4, `(.L_x_4852) ;  /* 0xfffffff4005c9947 */ /* 0x000fec000203ffff */
.L_x_4850:
[----:B------:R-:W-:Y:S05]  /*4540*/  @P2 EXIT ;  /* 0x000000000000294d */ /* 0x000fea0003800000 */
[----:B------:R-:W0:Y:S01]  /*4550*/  S2R R0, SR_CTAID.X ;  /* 0x0000000000007919 */ /* 0x000e220000002500 */
[----:B------:R-:W1:Y:S01]  /*4560*/  S2UR UR4, SR_CTAID.Y ;  /* 0x00000000000479c3 */ /* 0x000e620000002600 */
[----:B-----5:R-:W0:Y:S07]  /*4570*/  S2R R5, SR_TID.X ;  /* 0x0000000000057919 */ /* 0x020e2e0000002100 */
[----:B------:R-:W1:Y:S08]  /*4580*/  LDC R7, c[0x0][0x23c] ;  /* 0x00008f00ff077b82 */ /* 0x000e700000000800 */
        /* <DEDUP_REMOVED lines=12> */
.L_x_4856:
[----:B------:R-:W0:Y:S02]  /*4650*/  LDS R6, [R2] ;  /* 0x0000000002067984 */ /* 0x000e240000000800 */
[----:B0-----:R-:W-:-:S06]  /*4660*/  HADD2 R7, R6, R18 ;  /* 0x0000001206077230 */ /* 0x001fcc0000000000 */
[----:B------:R-:W0:Y:S02]  /*4670*/  ATOMS.CAST.SPIN R7, [R2], R6, R7 ;  /* 0x000000060207738d */ /* 0x000e240001800007 */
[----:B0-----:R-:W-:-:S13]  /*4680*/  ISETP.EQ.U32.AND P0, PT, R7, 0x1, PT ;  /* 0x000000010700780c */ /* 0x001fda0003f02070 */
[----:B------:R-:W-:Y:S05]  /*4690*/  @!P0 BRA `(.L_x_4856) ;  /* 0xfffffffc00ec8947 */ /* 0x000fea000383ffff */
[----:B------:R-:W-:Y:S05]  /*46a0*/  BRA `(.L_x_4854) ;  /* 0x00000000000c7947 */ /* 0x000fea0003800000 */
.L_x_4855:
[----:B------:R-:W2:Y:S02]  /*46b0*/  LD.E R0, desc[UR6][R4.64] ;  /* 0x0000000604007980 */ /* 0x000ea4000c101900 */
[----:B--2---:R-:W-:-:S05]  /*46c0*/  IMAD.IADD R3, R18, 0x1, R0 ;  /* 0x0000000112037824 */ /* 0x004fca00078e0200 */
[----:B------:R0:W-:Y:S02]  /*46d0*/  ST.E desc[UR6][R4.64], R3 ;  /* 0x0000000304007985 */ /* 0x0001e4000c101906 */
.L_x_4854:
[----:B------:R-:W-:Y:S05]  /*46e0*/  BSYNC B0 ;  /* 0x0000000000007941 */ /* 0x000fea0003800000 */
.L_x_4853:
[----:B------:R1:W-:Y:S02]  /*46f0*/  ATOM.E.ADD.F16x2.RN.STRONG.GPU P0, RZ, desc[UR6][R4.64+0x4], R16 ;  /* 0x0000041004ff79a2 */ /* 0x0003e4000810e1c6 */
[----:B-1----:R-:W-:Y:S05]  /*4700*/  @P0 EXIT ;  /* 0x000000000000094d */ /* 0x002fea0003800000 */
[----:B------:R-:W1:Y:S02]  /*4710*/  QSPC.E.S P0, RZ, [R4+0x4] ;  /* 0x0000040004ff73aa */ /* 0x000e640000000500 */
[----:B-1----:R-:W-:Y:S05]  /*4720*/  @!P0 BRA `(.L_x_4857) ;  /* 0x0000000000208947 */ /* 0x002fea0003800000 */
[----:B------:R-:W-:-:S05]  /*4730*/  IMAD.MOV.U32 R2, RZ, RZ, R4 ;  /* 0x000000ffff027224 */ /* 0x000fca00078e0004 */
[----:B------:R-:W-:-:S07]  /*4740*/  MOV R2, R2 ;  /* 0x0000000200027202 */ /* 0x000fce0000000f00 */
.L_x_4858:
[----:B0-----:R-:W0:Y:S02]  /*4750*/  LDS R4, [R2+0x4] ;  /* 0x0000040002047984 */ /* 0x001e240000000800 */
[----:B0-----:R-:W-:-:S10]  /*4760*/  HFMA2.MMA R5, R4, 1, 1, R16 ;  /* 0x3c003c0004057835 */ /* 0x001fd40000000010 */
[----:B------:R-:W0:Y:S02]  /*4770*/  ATOMS.CAST.SPIN R5, [R2+0x4], R4, R5 ;  /* 0x000004040205738d */ /* 0x000e240001800005 */
[----:B0-----:R-:W-:-:S13]  /*4780*/  ISETP.EQ.U32.AND P0, PT, R5, 0x1, PT ;  /* 0x000000010500780c */ /* 0x001fda0003f02070 */
[----:B------:R-:W-:Y:S05]  /*4790*/  @!P0 BRA `(.L_x_4858) ;  /* 0xfffffffc00ec8947 */ /* 0x000fea000383ffff */
[----:B------:R-:W-:Y:S05]  /*47a0*/  EXIT ;  /* 0x000000000000794d */ /* 0x000fea0003800000 */
.L_x_4857:
[----:B------:R-:W0:Y:S02]  /*47b0*/  LD.E R0, desc[UR6][R4.64+0x4] ;  /* 0x0000040604007980 */ /* 0x000e24000c101900 */
[----:B0-----:R-:W-:-:S05]  /*47c0*/  IMAD.IADD R3, R16, 0x1, R0 ;  /* 0x0000000110037824 */ /* 0x001fca00078e0200 */
[----:B------:R-:W-:Y:S01]  /*47d0*/  ST.E desc[UR6][R4.64+0x4], R3 ;  /* 0x0000040304007985 */ /* 0x000fe2000c101906 */
[----:B------:R-:W-:Y:S05]  /*47e0*/  EXIT ;  /* 0x000000000000794d */ /* 0x000fea0003800000 */
.L_x_4859:
        /* <DEDUP_REMOVED lines=9> */
.L_x_5259:


//--------------------- .text._Z23gemm_half_q_half_kernelILi1ELi128ELb1ELb0ELi64EEvPK6__halfPKjS4_S2_PS0_iiiiPKtS7_iiiiiibS2_i --------------------------
	.section	.text._Z23gemm_half_q_half_kernelILi1ELi128ELb1ELb0ELi64EEvPK6__halfPKjS4_S2_PS0_iiiiPKtS7_iiiiiibS2_i,"ax",@progbits
	.align	128
        .global         _Z23gemm_half_q_half_kernelILi1ELi128ELb1ELb0ELi64EEvPK6__halfPKjS4_S2_PS0_iiiiPKtS7_iiiiiibS2_i
        .type           _Z23gemm_half_q_half_kernelILi1ELi128ELb1ELb0ELi64EEvPK6__halfPKjS4_S2_PS0_iiiiPKtS7_iiiiiibS2_i,@function
        .size           _Z23gemm_half_q_half_kernelILi1ELi128ELb1ELb0ELi64EEvPK6__halfPKjS4_S2_PS0_iiiiPKtS7_iiiiiibS2_i,(.L_x_5260 - _Z23gemm_half_q_half_kernelILi1ELi128ELb1ELb0ELi64EEvPK6__halfPKjS4_S2_PS0_iiiiPKtS7_iiiiiibS2_i)
        .other          _Z23gemm_half_q_half_kernelILi1ELi128ELb1ELb0ELi64EEvPK6__halfPKjS4_S2_PS0_iiiiPKtS7_iiiiiibS2_i,@"STO_CUDA_ENTRY STV_DEFAULT"
_Z23gemm_half_q_half_kernelILi1ELi128ELb1ELb0ELi64EEvPK6__halfPKjS4_S2_PS0_iiiiPKtS7_iiiiiibS2_i:
.text._Z23gemm_half_q_half_kernelILi1ELi128ELb1ELb0ELi64EEvPK6__halfPKjS4_S2_PS0_iiiiPKtS7_iiiiiibS2_i:
        /* <DEDUP_REMOVED lines=29> */
[----:B------:R-:W-:-:S03]  /*01d0*/  ULDC.64 UR4, c[0x0][0x210] ;  /* 0x0000840000047ab9 */ /* 0x000fc60000000a00 */
[----:B------:R-:W2:Y:S01]  /*01e0*/  @P0 LDG.E.U16.CONSTANT R8, desc[UR6][R8.64] ;  /* 0x0000000608080981 */ /* 0x000ea2000c1e9500 */
[----:B------:R-:W-:Y:S02]  /*01f0*/  SHF.R.S32.HI R10, RZ, 0x1f, R3 ;  /* 0x0000001fff0a7819 */ /* 0x000fe40000011403 */
[----:B------:R-:W-:-:S04]  /*0200*/  @!P0 IADD3 R11, P2, R12, R3, RZ ;  /* 0x000000030c0b8210 */ /* 0x000fc80007f5e0ff */
[----:B------:R-:W-:Y:S02]  /*0210*/  @!P0 IADD3.X R14, R13, R10, RZ, P2, !PT ;  /* 0x0000000a0d0e8210 */ /* 0x000fe400017fe4ff */
[----:B------:R-:W-:-:S04]  /*0220*/  @!P0 LEA R12, P2, R11, UR4, 0x1 ;  /* 0x000000040b0c8c11 */ /* 0x000fc8000f8408ff */
[----:B------:R-:W-:-:S05]  /*0230*/  @!P0 LEA.HI.X R13, R11, UR5, R14, 0x1, P2 ;  /* 0x000000050b0d8c11 */ /* 0x000fca00090f0c0e */
[----:B------:R-:W3:Y:S01]  /*0240*/  @!P0 LDG.E.U16.CONSTANT R12, desc[UR6][R12.64] ;  /* 0x000000060c0c8981 */ /* 0x000ee2000c1e9500 */
[----:B--2---:R-:W-:-:S05]  /*0250*/  @P0 IADD3 R3, P3, R3, R8, RZ ;  /* 0x0000000803030210 */ /* 0x004fca0007f7e0ff */
[----:B------:R-:W-:Y:S01]  /*0260*/  @P0 IMAD.X R16, RZ, RZ, R10, P3 ;  /* 0x000000ffff100224 */ /* 0x000fe200018e060a */
[----:B------:R-:W-:-:S04]  /*0270*/  @P0 LEA R10, P3, R3, UR4, 0x1 ;  /* 0x00000004030a0c11 */ /* 0x000fc8000f8608ff */
[----:B------:R-:W-:-:S05]  /*0280*/  @P0 LEA.HI.X R11, R3, UR5, R16, 0x1, P3 ;  /* 0x00000005030b0c11 */ /* 0x000fca00098f0c10 */
[----:B------:R-:W2:Y:S01]  /*0290*/  @P0 LDG.E.U16.CONSTANT R10, desc[UR6][R10.64] ;  /* 0x000000060a0a0981 */ /* 0x000ea2000c1e9500 */
[----:B------:R-:W0:Y:S01]  /*02a0*/  S2UR UR5, SR_CgaCtaId ;  /* 0x00000000000579c3 */ /* 0x000e220000008800 */
[----:B------:R-:W-:Y:S02]  /*02b0*/  UMOV UR4, 0x400 ;  /* 0x0000040000047882 */ /* 0x000fe40000000000 */
[----:B0-----:R-:W-:-:S06]  /*02c0*/  ULEA UR4, UR5, UR4, 0x18 ;  /* 0x0000000405047291 */ /* 0x001fcc000f8ec03f */
[----:B------:R-:W-:-:S05]  /*02d0*/  LEA R3, R5, UR4, 0x1 ;  /* 0x0000000405037c11 */ /* 0x000fca000f8e08ff */
[----:B--2---:R0:W-:Y:S04]  /*02e0*/  @P0 STS.U16 [R3], R10 ;  /* 0x0000000a03000388 */ /* 0x0041e80000000400 */
[----:B---3--:R0:W-:Y:S02]  /*02f0*/  @!P0 STS.U16 [R3], R12 ;  /* 0x0000000c03008388 */ /* 0x0081e40000000400 */
.L_x_4861:
[----:B------:R-:W-:Y:S05]  /*0300*/  BSYNC B0 ;  /* 0x0000000000007941 */ /* 0x000fea0003800000 */
.L_x_4860:
[----:B------:R-:W-:Y:S01]  /*0310*/  ULDC UR4, c[0x0][0x23c] ;  /* 0x00008f0000047ab9 */ /* 0x000fe20000000800 */
[----:B------:R-:W-:Y:S01]  /*0320*/  SHF.L.U32 R17, R6, 0x2, RZ ;  /* 0x0000000206117819 */ /* 0x000fe200000006ff */
[----:B------:R-:W-:-:S05]  /*0330*/  IMAD.U32 R18, RZ, RZ, UR4 ;  /* 0x00000004ff127e24 */ /* 0x000fca000f8e00ff */
[----:B------:R-:W-:-:S13]  /*0340*/  ISETP.GE.AND P0, PT, R17, R18, PT ;  /* 0x000000121100720c */ /* 0x000fda0003f06270 */
[----:B------:R-:W-:Y:S05]  /*0350*/  @P0 EXIT ;  /* 0x000000000000094d */ /* 0x000fea0003800000 */
[----:B0-----:R-:W0:Y:S08]  /*0360*/  LDC.U8 R3, c[0x0][0x270] ;  /* 0x00009c00ff037b82 */ /* 0x001e300000000000 */
[----:B------:R-:W1:Y:S08]  /*0370*/  LDC.64 R10, c[0x0][0x248] ;  /* 0x00009200ff0a7b82 */ /* 0x000e700000000a00 */
[----:B------:R-:W2:Y:S01]  /*0380*/  LDC R19, c[0x0][0x25c] ;  /* 0x00009700ff137b82 */ /* 0x000ea20000000800 */
[----:B0-----:R-:W-:-:S04]  /*0390*/  PRMT R3, R3, 0x8880, RZ ;  /* 0x0000888003037816 */ /* 0x001fc800000000ff */
[----:B------:R-:W-:-:S03]  /*03a0*/  ISETP.NE.AND P0, PT, R3, RZ, PT ;  /* 0x000000ff0300720c */ /* 0x000fc60003f05270 */
[----:B------:R-:W0:Y:S01]  /*03b0*/  LDC R3, c[0x0][0x264] ;  /* 0x00009900ff037b82 */ /* 0x000e220000000800 */
[----:B------:R-:W-:-:S04]  /*03c0*/  ISETP.NE.OR P0, PT, R4, RZ, !P0 ;  /* 0x000000ff0400720c */ /* 0x000fc80004705670 */
[----:B------:R-:W-:Y:S02]  /*03d0*/  ISETP.LE.OR P2, PT, R15, UR8, P0 ;  /* 0x000000080f007c0c */ /* 0x000fe40008743670 */
[----:B------:R-:W-:Y:S02]  /*03e0*/  ISETP.GE.AND P0, PT, R2, R7, PT ;  /* 0x000000070200720c */ /* 0x000fe40003f06270 */
[----:B------:R-:W-:-:S05]  /*03f0*/  SHF.L.U32 R15, R4, 0x7, RZ ;  /* 0x00000007040f7819 */ /* 0x000fca00000006ff */
[----:B-1----:R-:W-:-:S04]  /*0400*/  IMAD.WIDE R14, R15, 0x2, R10 ;  /* 0x000000020f0e7825 */ /* 0x002fc800078e020a */
[----:B------:R-:W1:Y:S01]  /*0410*/  @!P2 LDC.64 R8, c[0x0][0x230] ;  /* 0x00008c00ff08ab82 */ /* 0x000e620000000a00 */
[----:B------:R-:W-:-:S04]  /*0420*/  @!P2 IMAD R5, R18, UR8, R17 ;  /* 0x000000081205ac24 */ /* 0x000fc8000f8e0211 */
[----:B-1----:R-:W-:-:S05]  /*0430*/  @!P2 IMAD.WIDE R8, R5, 0x2, R8 ;  /* 0x000000020508a825 */ /* 0x002fca00078e0208 */
[----:B------:R1:W-:Y:S01]  /*0440*/  @!P2 STG.E.64 desc[UR6][R8.64], RZ ;  /* 0x000000ff0800a986 */ /* 0x0003e2000c101b06 */
[----:B------:R-:W-:Y:S06]  /*0450*/  BAR.SYNC.DEFER_BLOCKING 0x0 ;  /* 0x0000000000007b1d */ /* 0x000fec0000010000 */
[----:B0-2---:R-:W-:Y:S05]  /*0460*/  @P0 BRA `(.L_x_4862) ;  /* 0x0000000000d00947 */ /* 0x005fea0003800000 */
[----:B------:R0:W5:Y:S01]  /*0470*/  LDG.E.U16.CONSTANT R6, desc[UR6][R14.64] ;  /* 0x000000060e067981 */ /* 0x000162000c1e9500 */
[----:B-1----:R-:W1:Y:S01]  /*0480*/  LDC.64 R8, c[0x0][0x220] ;  /* 0x00008800ff087b82 */ /* 0x002e620000000a00 */
[----:B------:R-:W-:Y:S01]  /*0490*/  SHF.R.S32.HI R12, RZ, 0x1f, R17 ;  /* 0x0000001fff0c7819 */ /* 0x000fe20000011411 */
[----:B------:R-:W-:Y:S01]  /*04a0*/  IMAD.SHL.U32 R23, R17, 0x4, RZ ;  /* 0x0000000411177824 */ /* 0x000fe200078e00ff */
[----:B------:R-:W-:Y:S01]  /*04b0*/  HFMA2.MMA R16, -RZ, RZ, 0, 0 ;  /* 0x00000000ff107435 */ /* 0x000fe200000001ff */
[----:B------:R-:W-:Y:S01]  /*04c0*/  IMAD.MOV.U32 R22, RZ, RZ, R2 ;  /* 0x000000ffff167224 */ /* 0x000fe200078e0002 */
[----:B------:R-:W-:Y:S02]  /*04d0*/  LEA.HI R12, R12, R17, RZ, 0x3 ;  /* 0x000000110c0c7211 */ /* 0x000fe400078f18ff */
[----:B------:R-:W-:Y:S01]  /*04e0*/  LOP3.LUT R23, R23, 0x10, RZ, 0xc0, !PT ;  /* 0x0000001017177812 */ /* 0x000fe200078ec0ff */
[----:B------:R-:W2:Y:S01]  /*04f0*/  LDC.64 R4, c[0x0][0x228] ;  /* 0x00008a00ff047b82 */ /* 0x000ea20000000a00 */
[----:B0-----:R-:W-:-:S07]  /*0500*/  SHF.R.S32.HI R26, RZ, 0x3, R12 ;  /* 0x00000003ff1a7819 */ /* 0x001fce000001140c */
.L_x_4863:
        /* <DEDUP_REMOVED lines=10> */
[----:B------:R-:W-:-:S05]  /*05b0*/  IMAD.WIDE R12, R13, 0x2, R10 ;  /* 0x000000020d0c7825 */ /* 0x000fca00078e020a */
        /* <DEDUP_REMOVED lines=13> */
[----:B------:R-:W-:Y:S01]  /*0690*/  IADD3 R28, R28, 0x1, RZ ;  /* 0x000000011c1c7810 */ /* 0x000fe20007ffe0ff */
[----:B------:R-:W-:Y:S01]  /*06a0*/  I2F.F16 R29, R29 ;  /* 0x0000001d001d7306 */ /* 0x000fe20000200c00 */
[----:B----4-:R-:W-:Y:S01]  /*06b0*/  IADD3 R22, R27, R22, RZ ;  /* 0x000000161b167210 */ /* 0x010fe20007ffe0ff */
[----:B------:R-:W-:Y:S02]  /*06c0*/  IMAD R30, R30, R30, RZ ;  /* 0x0000001e1e1e7224 */ /* 0x000fe400078e02ff */
[----:B------:R-:W-:Y:S01]  /*06d0*/  IMAD R21, R20, R20, RZ ;  /* 0x0000001414157224 */ /* 0x000fe200078e02ff */
[----:B------:R-:W-:Y:S01]  /*06e0*/  ISETP.GE.AND P2, PT, R22, R7, PT ;  /* 0x000000071600720c */ /* 0x000fe20003f46270 */
[----:B------:R-:W-:-:S02]  /*06f0*/  IMAD R28, R28, R28, RZ ;  /* 0x0000001c1c1c7224 */ /* 0x000fc400078e02ff */
[----:B------:R-:W0:Y:S01]  /*0700*/  I2F.F16 R30, R30 ;  /* 0x0000001e001e7306 */ /* 0x000e220000200c00 */
[C---:B------:R-:W-:Y:S02]  /*0710*/  IMAD R20, R16.reuse, 0x8, R1 ;  /* 0x0000000810147824 */ /* 0x040fe400078e0201 */
[----:B------:R-:W-:-:S05]  /*0720*/  VIADD R16, R16, 0x1 ;  /* 0x0000000110107836 */ /* 0x000fca0000000000 */
        /* <DEDUP_REMOVED lines=8> */
.L_x_4862:
[----:B------:R-:W-:Y:S01]  /*07b0*/  ULDC UR4, c[0x0][0x258] ;  /* 0x0000960000047ab9 */ /* 0x000fe20000000800 */
[C---:B------:R-:W-:Y:S02]  /*07c0*/  ISETP.GT.AND P3, PT, R2.reuse, R19, PT ;  /* 0x000000130200720c */ /* 0x040fe40003f64270 */
[----:B------:R-:W-:Y:S02]  /*07d0*/  CS2R R4, SRZ ;  /* 0x0000000000047805 */ /* 0x000fe4000001ff00 */
[----:B------:R-:W-:-:S13]  /*07e0*/  ISETP.GT.AND P2, PT, R2, UR4, PT ;  /* 0x0000000402007c0c */ /* 0x000fda000bf44270 */
[----:B------:R-:W-:Y:S05]  /*07f0*/  @!P2 BRA `(.L_x_4864) ;  /* 0x00000000001ca947 */ /* 0x000fea0003800000 */
[----:B------:R-:W2:Y:S02]  /*0800*/  LDC R5, c[0x0][0x25c] ;  /* 0x00009700ff057b82 */ /* 0x000ea40000000800 */
[----:B--2---:R-:W-:-:S04]  /*0810*/  VIMNMX R5, R2, R5, PT ;  /* 0x0000000502057248 */ /* 0x004fc80003fe0100 */
[----:B------:R-:W-:-:S04]  /*0820*/  IADD3 R5, R5, -UR4, RZ ;  /* 0x8000000405057c10 */ /* 0x000fc8000fffe0ff */
[----:B------:R-:W-:-:S04]  /*0830*/  SHF.R.S32.HI R6, RZ, 0x1f, R5 ;  /* 0x0000001fff067819 */ /* 0x000fc80000011405 */
[----:B------:R-:W-:-:S04]  /*0840*/  LEA.HI R6, R6, R5, RZ, 0x5 ;  /* 0x0000000506067211 */ /* 0x000fc800078f28ff */
[----:B------:R-:W-:-:S05]  /*0850*/  SHF.R.S32.HI R6, RZ, 0x5, R6 ;  /* 0x00000005ff067819 */ /* 0x000fca0000011406 */
[----:B------:R-:W-:-:S07]  /*0860*/  IMAD R5, R6, 0x6, RZ ;  /* 0x0000000606057824 */ /* 0x000fce00078e02ff */
.L_x_4864:
        /* <DEDUP_REMOVED lines=8> */
.L_x_4865:
[----:B------:R-:W-:Y:S01]  /*08f0*/  ULDC UR5, c[0x0][0x260] ;  /* 0x0000980000057ab9 */ /* 0x000fe20000000800 */
[C---:B------:R-:W-:Y:S02]  /*0900*/  ISETP.GT.AND P3, PT, R2.reuse, R3, PT ;  /* 0x000000030200720c */ /* 0x040fe40003f64270 */
[----:B-1----:R-:W-:Y:S02]  /*0910*/  CS2R R8, SRZ ;  /* 0x0000000000087805 */ /* 0x002fe4000001ff00 */
[----:B------:R-:W-:-:S13]  /*0920*/  ISETP.GT.AND P2, PT, R2, UR5, PT ;  /* 0x0000000502007c0c */ /* 0x000fda000bf44270 */
[----:B------:R-:W-:Y:S05]  /*0930*/  @!P2 BRA `(.L_x_4866) ;  /* 0x00000000001ca947 */ /* 0x000fea0003800000 */
[----:B------:R-:W1:Y:S02]  /*0940*/  LDC R9, c[0x0][0x264] ;  /* 0x00009900ff097b82 */ /* 0x000e640000000800 */
[----:B-1----:R-:W-:-:S04]  /*0950*/  VIMNMX R6, R2, R9, PT ;  /* 0x0000000902067248 */ /* 0x002fc80003fe0100 */
[----:B------:R-:W-:-:S04]  /*0960*/  IADD3 R6, R6, -UR5, RZ ;  /* 0x8000000506067c10 */ /* 0x000fc8000fffe0ff */
[----:B------:R-:W-:-:S04]  /*0970*/  SHF.R.S32.HI R9, RZ, 0x1f, R6 ;  /* 0x0000001fff097819 */ /* 0x000fc80000011406 */
[----:B------:R-:W-:-:S04]  /*0980*/  LEA.HI R9, R9, R6, RZ, 0x5 ;  /* 0x0000000609097211 */ /* 0x000fc800078f28ff */
[----:B------:R-:W-:-:S05]  /*0990*/  SHF.R.S32.HI R9, RZ, 0x5, R9 ;  /* 0x00000005ff097819 */ /* 0x000fca0000011409 */
[----:B------:R-:W-:-:S07]  /*09a0*/  IMAD.SHL.U32 R9, R9, 0x4, RZ ;  /* 0x0000000409097824 */ /* 0x000fce00078e00ff */
.L_x_4866:
[----:B------:R-:W-:Y:S05]  /*09b0*/  @!P3 BRA `(.L_x_4867) ;  /* 0x00000000001cb947 */ /* 0x000fea0003800000 */
[----:B------:R-:W1:Y:S02]  /*09c0*/  LDC R11, c[0x0][0x268] ;  /* 0x00009a00ff0b7b82 */ /* 0x000e640000000800 */
[----:B-1----:R-:W-:-:S04]  /*09d0*/  VIMNMX R6, R2, R11, PT ;  /* 0x0000000b02067248 */ /* 0x002fc80003fe0100 */
[----:B------:R-:W-:-:S04]  /*09e0*/  IADD3 R6, R6, -R3, RZ ;  /* 0x8000000306067210 */ /* 0x000fc80007ffe0ff */
[----:B------:R-:W-:-:S04]  /*09f0*/  SHF.R.S32.HI R3, RZ, 0x1f, R6 ;  /* 0x0000001fff037819 */ /* 0x000fc80000011406 */
[----:B------:R-:W-:-:S04]  /*0a00*/  LEA.HI R3, R3, R6, RZ, 0x5 ;  /* 0x0000000603037211 */ /* 0x000fc800078f28ff */
[----:B------:R-:W-:-:S05]  /*0a10*/  SHF.R.S32.HI R3, RZ, 0x5, R3 ;  /* 0x00000005ff037819 */ /* 0x000fca0000011403 */
[----:B------:R-:W-:-:S07]  /*0a20*/  IMAD R8, R3, 0x3, RZ ;  /* 0x0000000303087824 */ /* 0x000fce00078e02ff */
.L_x_4867:
[----:B------:R-:W-:Y:S01]  /*0a30*/  ULDC UR5, c[0x0][0x268] ;  /* 0x00009a0000057ab9 */ /* 0x000fe20000000800 */
[----:B------:R-:W-:Y:S01]  /*0a40*/  IMAD.MOV.U32 R3, RZ, RZ, RZ ;  /* 0x000000ffff037224 */ /* 0x000fe200078e00ff */
        /* <DEDUP_REMOVED lines=9> */
.L_x_4868:
[C---:B------:R-:W-:Y:S02]  /*0ae0*/  VIMNMX R6, R2.reuse, UR4, PT ;  /* 0x0000000402067c48 */ /* 0x040fe4000bfe0100 */
[----:B------:R-:W-:Y:S02]  /*0af0*/  ISETP.GE.OR P0, PT, R2, UR4, P0 ;  /* 0x0000000402007c0c */ /* 0x000fe40008706670 */
[----:B------:R-:W-:-:S04]  /*0b00*/  SHF.R.S32.HI R11, RZ, 0x1f, R6 ;  /* 0x0000001fff0b7819 */ /* 0x000fc80000011406 */
[----:B------:R-:W-:-:S04]  /*0b10*/  LEA.HI R11, R11, R6, RZ, 0x5 ;  /* 0x000000060b0b7211 */ /* 0x000fc800078f28ff */
[----:B------:R-:W-:-:S04]  /*0b20*/  SHF.R.S32.HI R6, RZ, 0x5, R11 ;  /* 0x00000005ff067819 */ /* 0x000fc8000001140b */
[----:B------:R-:W-:Y:S02]  /*0b30*/  LEA R5, R6, R5, 0x3 ;  /* 0x0000000506057211 */ /* 0x000fe400078e18ff */
[----:B------:R-:W-:Y:S02]  /*0b40*/  PRMT R6, RZ, 0x5410, RZ ;  /* 0x00005410ff067816 */ /* 0x000fe400000000ff */
[----:B------:R-:W-:-:S04]  /*0b50*/  IADD3 R4, R9, R5, R4 ;  /* 0x0000000509047210 */ /* 0x000fc80007ffe004 */
[----:B------:R-:W-:Y:S02]  /*0b60*/  IADD3 R9, R3, R4, R8 ;  /* 0x0000000403097210 */ /* 0x000fe40007ffe008 */
[----:B------:R-:W-:Y:S01]  /*0b70*/  PRMT R3, RZ, 0x5410, RZ ;  /* 0x00005410ff037816 */ /* 0x000fe200000000ff */
[----:B------:R-:W-:Y:S06]  /*0b80*/  @P0 BRA `(.L_x_4869) ;  /* 0x0000003400340947 */ /* 0x000fec0003800000 */
[----:B0-----:R-:W2:Y:S04]  /*0b90*/  LDL.64 R12, [R1] ;  /* 0x00000000010c7983 */ /* 0x001ea80000100a00 */
[----:B------:R-:W3:Y:S01]  /*0ba0*/  LDG.E.U16.CONSTANT R5, desc[UR6][R14.64+0x2] ;  /* 0x000002060e057981 */ /* 0x000ee2000c1e9500 */
[----:B------:R-:W0:Y:S01]  /*0bb0*/  S2UR UR5, SR_CgaCtaId ;  /* 0x00000000000579c3 */ /* 0x000e220000008800 */
[-C--:B------:R-:W-:Y:S01]  /*0bc0*/  IMAD R3, R9, R18.reuse, RZ ;  /* 0x0000001209037224 */ /* 0x080fe200078e02ff */
[----:B------:R-:W-:Y:S01]  /*0bd0*/  SHF.R.S32.HI R6, RZ, 0x1f, R18 ;  /* 0x0000001fff067819 */ /* 0x000fe20000011412 */
[----:B------:R-:W-:Y:S01]  /*0be0*/  ULDC.64 UR8, c[0x0][0x218] ;  /* 0x0000860000087ab9 */ /* 0x000fe20000000a00 */
[----:B------:R-:W-:Y:S01]  /*0bf0*/  SHF.R.S32.HI R9, RZ, 0x1f, R17 ;  /* 0x0000001fff097819 */ /* 0x000fe20000011411 */
[----:B------:R-:W-:Y:S01]  /*0c00*/  UMOV UR4, 0x400 ;  /* 0x0000040000047882 */ /* 0x000fe20000000000 */
[----:B------:R-:W-:-:S02]  /*0c10*/  IADD3 R18, P0, P2, R17, R18, R3 ;  /* 0x0000001211127210 */ /* 0x000fc40007a1e003 */
[----:B------:R-:W-:Y:S02]  /*0c20*/  SHF.R.S32.HI R4, RZ, 0x1f, R3 ;  /* 0x0000001fff047819 */ /* 0x000fe40000011403 */
[----:B------:R-:W-:Y:S02]  /*0c30*/  IADD3 R3, P3, R17, R3, RZ ;  /* 0x0000000311037210 */ /* 0x000fe40007f7e0ff */
[----:B------:R-:W-:Y:S02]  /*0c40*/  IADD3.X R11, R9, R6, R4, P0, P2 ;  /* 0x00000006090b7210 */ /* 0x000fe400007e4404 */
[----:B------:R-:W-:Y:S01]  /*0c50*/  LEA R34, P0, R18, UR8, 0x2 ;  /* 0x0000000812227c11 */ /* 0x000fe2000f8010ff */
[----:B------:R-:W-:Y:S01]  /*0c60*/  IMAD.X R4, R4, 0x1, R9, P3 ;  /* 0x0000000104047824 */ /* 0x000fe200018e0609 */
[----:B------:R-:W-:Y:S02]  /*0c70*/  LEA R22, P2, R3, UR8, 0x2 ;  /* 0x0000000803167c11 */ /* 0x000fe4000f8410ff */
[----:B------:R-:W-:-:S02]  /*0c80*/  LEA.HI.X R35, R18, UR9, R11, 0x2, P0 ;  /* 0x0000000912237c11 */ /* 0x000fc400080f140b */
[----:B------:R-:W-:Y:S02]  /*0c90*/  LEA.HI.X R11, R3, UR9, R4, 0x2, P2 ;  /* 0x00000009030b7c11 */ /* 0x000fe400090f1404 */
[----:B------:R-:W-:Y:S02]  /*0ca0*/  MOV R4, RZ ;  /* 0x000000ff00047202 */ /* 0x000fe40000000f00 */
[----:B------:R-:W-:Y:S01]  /*0cb0*/  PRMT R3, RZ, 0x5410, RZ ;  /* 0x00005410ff037816 */ /* 0x000fe200000000ff */
[----:B0-----:R-:W-:Y:S01]  /*0cc0*/  ULEA UR4, UR5, UR4, 0x18 ;  /* 0x0000000405047291 */ /* 0x001fe2000f8ec03f */
[----:B------:R-:W-:Y:S02]  /*0cd0*/  PRMT R6, RZ, 0x5410, RZ ;  /* 0x00005410ff067816 */ /* 0x000fe400000000ff */
[----:B------:R-:W-:Y:S01]  /*0ce0*/  ULDC UR5, c[0x0][0x258] ;  /* 0x0000960000057ab9 */ /* 0x000fe20000000800 */
[----:B--2---:R-:W-:Y:S02]  /*0cf0*/  PRMT R17, R12, 0x5432, R12 ;  /* 0x000054320c117816 */ /* 0x004fe4000000000c */
[----:B------:R-:W-:Y:S01]  /*0d00*/  PRMT R16, R13, 0x5432, R13 ;  /* 0x000054320d107816 */ /* 0x000fe2000000000d */
[----:B---3--:R-:W-:-:S07]  /*0d10*/  IMAD.IADD R5, R2, 0x1, R5 ;  /* 0x0000000102057824 */ /* 0x008fce00078e0205 */
.L_x_4874:
[----:B------:R-:W-:Y:S01]  /*0d20*/  ISETP.NE.AND P0, PT, R2, R5, PT ;  /* 0x000000050200720c */ /* 0x000fe20003f05270 */
[----:B------:R-:W2:-:S12]  /*0d30*/  LDG.E.128.CONSTANT R12, desc[UR6][R34.64] ;  /* 0x00000006220c7981 */ /* 0x000e98000c1e9d00 */
[----:B0-----:R-:W0:Y:S01]  /*0d40*/  @!P0 LDC.64 R20, c[0x0][0x248] ;  /* 0x00009200ff148b82 */ /* 0x001e220000000a00 */
[----:B------:R-:W-:Y:S01]  /*0d50*/  @!P0 SHF.L.U32 R9, R2, 0x1, RZ ;  /* 0x0000000102098819 */ /* 0x000fe200000006ff */
[----:B------:R-:W-:-:S05]  /*0d60*/  @!P0 VIADD R4, R4, 0x1 ;  /* 0x0000000104048836 */ /* 0x000fca0000000000 */
[----:B------:R-:W-:-:S06]  /*0d70*/  @!P0 LEA R18, R4, R1, 0x3 ;  /* 0x0000000104128211 */ /* 0x000fcc00078e18ff */
[----:B------:R-:W3:Y:S01]  /*0d80*/  @!P0 LDL.64 R18, [R18] ;  /* 0x0000000012128983 */ /* 0x000ee20000100a00 */
[----:B0-----:R-:W-:-:S05]  /*0d90*/  @!P0 IMAD.WIDE R20, R9, 0x2, R20 ;  /* 0x0000000209148825 */ /* 0x001fca00078e0214 */
[----:B------:R0:W4:Y:S02]  /*0da0*/  @!P0 LDG.E.U16.CONSTANT R23, desc[UR6][R20.64+0x2] ;  /* 0x0000020614178981 */ /* 0x000124000c1e9500 */
[----:B0-----:R-:W-:Y:S01]  /*0db0*/  IMAD.MOV.U32 R20, RZ, RZ, R22 ;  /* 0x000000ffff147224 */ /* 0x001fe200078e0016 */
[----:B------:R-:W-:-:S05]  /*0dc0*/  MOV R21, R11 ;  /* 0x0000000b00157202 */ /* 0x000fca0000000f00 */
[----:B------:R-:W5:Y:S01]  /*0dd0*/  LDG.E.128.CONSTANT R8, desc[UR6][R20.64] ;  /* 0x0000000614087981 */ /* 0x000f62000c1e9d00 */
[----:B------:R-:W-:-:S04]  /*0de0*/  PRMT R22, R0, 0x9910, RZ ;  /* 0x0000991000167816 */ /* 0x000fc800000000ff */
[----:B------:R-:W-:Y:S02]  /*0df0*/  ISETP.EQ.OR P2, PT, R22, RZ, P1 ;  /* 0x000000ff1600720c */ /* 0x000fe40000f42670 */
[----:B--2---:R-:W-:Y:S02]  /*0e00*/  LEA.HI R28, R13, 0xffffff80, RZ, 0x8 ;  /* 0xffffff800d1c7811 */ /* 0x004fe400078f40ff */
[----:B------:R-:W-:Y:S02]  /*0e10*/  LEA.HI R24, R14, 0xffffff80, RZ, 0x8 ;  /* 0xffffff800e187811 */ /* 0x000fe400078f40ff */
[----:B------:R-:W-:Y:S02]  /*0e20*/  LEA.HI R27, R15, 0xffffff80, RZ, 0x8 ;  /* 0xffffff800f1b7811 */ /* 0x000fe400078f40ff */
[----:B---3--:R-:W-:Y:S02]  /*0e30*/  @!P0 PRMT R17, R17, 0x5410, R18 ;  /* 0x0000541011118816 */ /* 0x008fe40000000012 */
[----:B------:R-:W-:-:S02]  /*0e40*/  @!P0 PRMT R16, R16, 0x5410, R19 ;  /* 0x0000541010108816 */ /* 0x000fc40000000013 */
[----:B------:R-:W-:Y:S02]  /*0e50*/  @!P0 PRMT R17, R18, 0x7632, R17 ;  /* 0x0000763212118816 */ /* 0x000fe40000000011 */
[----:B------:R-:W-:Y:S02]  /*0e60*/  @!P0 PRMT R16, R19, 0x7632, R16 ;  /* 0x0000763213108816 */ /* 0x000fe40000000010 */
[----:B----4-:R-:W-:Y:S02]  /*0e70*/  @!P0 IADD3 R5, R23, R2, RZ ;  /* 0x0000000217058210 */ /* 0x010fe40007ffe0ff */
[----:B------:R-:W-:Y:S02]  /*0e80*/  LEA.HI R23, R12, 0xffffff80, RZ, 0x8 ;  /* 0xffffff800c177811 */ /* 0x000fe400078f40ff */
[----:B-----5:R-:W-:Y:S02]  /*0e90*/  LEA.HI R31, R8, 0xffffff80, RZ, 0x8 ;  /* 0xffffff80081f7811 */ /* 0x020fe400078f40ff */
[----:B------:R-:W-:-:S02]  /*0ea0*/  LEA.HI R32, R9, 0xffffff80, RZ, 0x8 ;  /* 0xffffff8009207811 */ /* 0x000fc400078f40ff */
[----:B------:R-:W-:Y:S02]  /*0eb0*/  LEA.HI R26, R10, 0xffffff80, RZ, 0x8 ;  /* 0xffffff800a1a7811 */ /* 0x000fe400078f40ff */
[----:B------:R-:W-:Y:S01]  /*0ec0*/  LEA.HI R25, R11, 0xffffff80, RZ, 0x8 ;  /* 0xffffff800b197811 */ /* 0x000fe200078f40ff */
[----:B------:R-:W-:Y:S06]  /*0ed0*/  @P2 BRA `(.L_x_4870) ;  /* 0x0000000800e82947 */ /* 0x000fec0003800000 */
[----:B------:R-:W0:Y:S01]  /*0ee0*/  LDS.64 R18, [UR4] ;  /* 0x00000004ff127984 */ /* 0x000e220008000a00 */
[----:B------:R-:W-:Y:S01]  /*0ef0*/  LOP3.LUT R22, R9, 0xff, RZ, 0xc0, !PT ;  /* 0x000000ff09167812 */ /* 0x000fe200078ec0ff */
[----:B------:R-:W-:Y:S04]  /*0f00*/  I2F.F16 R31, R31 ;  /* 0x0000001f001f7306 */ /* 0x000fe80000200c00 */
[----:B------:R-:W-:Y:S01]  /*0f10*/  VIADD R36, R22, 0xffffff80 ;  /* 0xffffff8016247836 */ /* 0x000fe20000000000 */
[--C-:B------:R-:W-:Y:S02]  /*0f20*/  SHF.R.U32.HI R22, RZ, 0x8, R9.reuse ;  /* 0x00000008ff167819 */ /* 0x100fe40000011609 */
[----:B------:R-:W-:Y:S01]  /*0f30*/  SHF.R.U32.HI R9, RZ, 0x10, R9 ;  /* 0x00000010ff097819 */ /* 0x000fe20000011609 */
[----:B------:R-:W1:Y:S01]  /*0f40*/  I2F.F16 R33, R36 ;  /* 0x0000002400217306 */ /* 0x000e620000200c00 */
[----:B------:R-:W-:-:S02]  /*0f50*/  LOP3.LUT R22, R22, 0xff, RZ, 0xc0, !PT ;  /* 0x000000ff16167812 */ /* 0x000fc400078ec0ff */
[----:B------:R-:W-:Y:S02]  /*0f60*/  LOP3.LUT R9, R9, 0xff, RZ, 0xc0, !PT ;  /* 0x000000ff09097812 */ /* 0x000fe400078ec0ff */
[----:B------:R-:W-:Y:S02]  /*0f70*/  IADD3 R37, R22, -0x80, RZ ;  /* 0xffffff8016257810 */ /* 0x000fe40007ffe0ff */
[----:B------:R-:W-:Y:S01]  /*0f80*/  IADD3 R30, R9, -0x80, RZ ;  /* 0xffffff80091e7810 */ /* 0x000fe20007ffe0ff */
[----:B------:R-:W-:Y:S01]  /*0f90*/  I2F.F16 R23, R23 ;  /* 0x0000001700177306 */ /* 0x000fe20000200c00 */
[----:B-1----:R-:W-:-:S07]  /*0fa0*/  HADD2.F32 R33, -RZ, R33.H0_H0 ;  /* 0x20000021ff217230 */ /* 0x002fce0000004100 */
[----:B------:R-:W1:Y:S08]  /*0fb0*/  I2F.F16 R29, R37 ;  /* 0x00000025001d7306 */ /* 0x000e700000200c00 */
[----:B------:R-:W2:Y:S01]  /*0fc0*/  I2F.F16 R30, R30 ;  /* 0x0000001e001e7306 */ /* 0x000ea20000200c00 */
[----:B0-----:R-:W-:-:S07]  /*0fd0*/  HADD2.F32 R22, -RZ, R18.H0_H0 ;  /* 0x20000012ff167230 */ /* 0x001fce0000004100 */
[----:B------:R0:W3:Y:S01]  /*0fe0*/  I2F.F16 R9, R32 ;  /* 0x0000002000097306 */ /* 0x0000e20000200c00 */
[----:B------:R-:W-:Y:S02]  /*0ff0*/  HADD2.F32 R18, -RZ, R18.H1_H1 ;  /* 0x30000012ff127230 */ /* 0x000fe40000004100 */
[----:B-1----:R-:W-:Y:S02]  /*1000*/  HADD2.F32 R29, -RZ, R29.H0_H0 ;  /* 0x2000001dff1d7230 */ /* 0x002fe40000004100 */
[----:B------:R-:W-:-:S04]  /*1010*/  FFMA.FTZ R33, R22, R33, RZ ;  /* 0x0000002116217223 */ /* 0x000fc800000100ff */
[----:B------:R-:W-:Y:S01]  /*1020*/  FFMA.FTZ R36, R18, R29, R33 ;  /* 0x0000001d12247223 */ /* 0x000fe20000010021 */
[----:B--2---:R-:W-:Y:S01]  /*1030*/  HADD2.F32 R33, -RZ, R30.H0_H0 ;  /* 0x2000001eff217230 */ /* 0x004fe20000004100 */
[----:B0-----:R-:W-:Y:S01]  /*1040*/  SHF.R.U32.HI R32, RZ, 0x8, R8 ;  /* 0x00000008ff207819 */ /* 0x001fe20000011608 */
[--C-:B------:R-:W-:Y:S01]  /*1050*/  HADD2.F32 R29, -RZ, R19.reuse.H0_H0 ;  /* 0x20000013ff1d7230 */ /* 0x100fe20000004100 */
[----:B------:R-:W-:Y:S01]  /*1060*/  I2F.F16 R28, R28 ;  /* 0x0000001c001c7306 */ /* 0x000fe20000200c00 */
[----:B------:R-:W-:Y:S01]  /*1070*/  HADD2.F32 R30, -RZ, R19.H1_H1 ;  /* 0x30000013ff1e7230 */ /* 0x000fe20000004100 */
[----:B------:R-:W-:Y:S01]  /*1080*/  LOP3.LUT R32, R32, 0xff, RZ, 0xc0, !PT ;  /* 0x000000ff20207812 */ /* 0x000fe200078ec0ff */
[----:B---3--:R-:W-:Y:S02]  /*1090*/  HADD2.F32 R9, -RZ, R9.H0_H0 ;  /* 0x20000009ff097230 */ /* 0x008fe40000004100 */
[----:B------:R-:W-:Y:S01]  /*10a0*/  FFMA.FTZ R33, R29, R33, R36 ;  /* 0x000000211d217223 */ /* 0x000fe20000010024 */
[----:B------:R-:W-:-:S03]  /*10b0*/  IADD3 R32, R32, -0x80, RZ ;  /* 0xffffff8020207810 */ /* 0x000fc60007ffe0ff */
[----:B------:R-:W-:Y:S01]  /*10c0*/  FFMA.FTZ R19, R30, R9, R33 ;  /* 0x000000091e137223 */ /* 0x000fe20000010021 */
[----:B------:R-:W-:Y:S01]  /*10d0*/  LOP3.LUT R33, R8, 0xff, RZ, 0xc0, !PT ;  /* 0x000000ff08217812 */ /* 0x000fe200078ec0ff */
[----:B------:R-:W0:Y:S01]  /*10e0*/  I2F.F16 R26, R26 ;  /* 0x0000001a001a7306 */ /* 0x000e220000200c00 */
[----:B------:R-:W-:-:S03]  /*10f0*/  SHF.R.U32.HI R8, RZ, 0x10, R8 ;  /* 0x00000010ff087819 */ /* 0x000fc60000011608 */
[----:B------:R-:W-:Y:S01]  /*1100*/  VIADD R33, R33, 0xffffff80 ;  /* 0xffffff8021217836 */ /* 0x000fe20000000000 */
[----:B------:R-:W-:-:S03]  /*1110*/  LOP3.LUT R8, R8, 0xff, RZ, 0xc0, !PT ;  /* 0x000000ff08087812 */ /* 0x000fc600078ec0ff */
[----:B------:R1:W2:Y:S01]  /*1120*/  I2F.F16 R9, R33 ;  /* 0x0000002100097306 */ /* 0x0002a20000200c00 */
[----:B0-----:R-:W-:-:S07]  /*1130*/  HADD2.F32 R26, -RZ, R26.H0_H0 ;  /* 0x2000001aff1a7230 */ /* 0x001fce0000004100 */
[----:B------:R-:W0:Y:S01]  /*1140*/  I2F.F16 R32, R32 ;  /* 0x0000002000207306 */ /* 0x000e220000200c00 */
[----:B-1----:R-:W-:Y:S01]  /*1150*/  IADD3 R33, R8, -0x80, RZ ;  /* 0xffffff8008217810 */ /* 0x002fe20007ffe0ff */
[----:B--2---:R-:W-:-:S06]  /*1160*/  HADD2.F32 R9, -RZ, R9.H0_H0 ;  /* 0x20000009ff097230 */ /* 0x004fcc0000004100 */
[----:B------:R1:W2:Y:S01]  /*1170*/  I2F.F16 R8, R33 ;  /* 0x0000002100087306 */ /* 0x0002a20000200c00 */
[----:B------:R-:W-:Y:S01]  /*1180*/  FFMA.FTZ R36, R9, R22, RZ ;  /* 0x0000001609247223 */ /* 0x000fe200000100ff */
[----:B0-----:R-:W-:Y:S01]  /*1190*/  HADD2.F32 R37, -RZ, R32.H0_H0 ;  /* 0x20000020ff257230 */ /* 0x001fe20000004100 */
[----:B------:R-:W-:-:S05]  /*11a0*/  LOP3.LUT R32, R12, 0xff, RZ, 0xc0, !PT ;  /* 0x000000ff0c207812 */ /* 0x000fca00078ec0ff */
[----:B------:R-:W0:Y:S01]  /*11b0*/  I2F.F16 R25, R25 ;  /* 0x0000001900197306 */ /* 0x000e220000200c00 */
[----:B-1----:R-:W-:Y:S01]  /*11c0*/  SHF.R.U32.HI R33, RZ, 0x8, R12 ;  /* 0x00000008ff217819 */ /* 0x002fe2000001160c */
[----:B------:R-:W-:Y:S01]  /*11d0*/  FFMA.FTZ R36, R37, R18, R36 ;  /* 0x0000001225247223 */ /* 0x000fe20000010024 */
[----:B------:R-:W-:Y:S02]  /*11e0*/  VIADD R32, R32, 0xffffff80 ;  /* 0xffffff8020207836 */ /* 0x000fe40000000000 */
[----:B------:R-:W-:Y:S01]  /*11f0*/  LOP3.LUT R33, R33, 0xff, RZ, 0xc0, !PT ;  /* 0x000000ff21217812 */ /* 0x000fe200078ec0ff */
[----:B--2---:R-:W-:Y:S01]  /*1200*/  HADD2.F32 R9, -RZ, R8.H0_H0 ;  /* 0x20000008ff097230 */ /* 0x004fe20000004100 */
[----:B------:R-:W-:Y:S01]  /*1210*/  SHF.R.U32.HI R12, RZ, 0x10, R12 ;  /* 0x00000010ff0c7819 */ /* 0x000fe2000001160c */
[----:B------:R-:W-:Y:S01]  /*1220*/  I2F.F16 R24, R24 ;  /* 0x0000001800187306 */ /* 0x000fe20000200c00 */
[----:B------:R-:W-:Y:S02]  /*1230*/  IADD3 R33, R33, -0x80, RZ ;  /* 0xffffff8021217810 */ /* 0x000fe40007ffe0ff */
[----:B------:R-:W-:Y:S01]  /*1240*/  FFMA.FTZ R36, R9, R29, R36 ;  /* 0x0000001d09247223 */ /* 0x000fe20000010024 */
[----:B------:R-:W-:Y:S01]  /*1250*/  HADD2.F32 R9, -RZ, R31.H0_H0 ;  /* 0x2000001fff097230 */ /* 0x000fe20000004100 */
[----:B------:R-:W-:Y:S01]  /*1260*/  LOP3.LUT R12, R12, 0xff, RZ, 0xc0, !PT ;  /* 0x000000ff0c0c7812 */ /* 0x000fe200078ec0ff */
[----:B0-----:R-:W-:-:S02]  /*1270*/  HADD2.F32 R25, -RZ, R25.H0_H0 ;  /* 0x20000019ff197230 */ /* 0x001fc40000004100 */
[----:B------:R-:W0:Y:S01]  /*1280*/  I2F.F16 R31, R32 ;  /* 0x00000020001f7306 */ /* 0x000e220000200c00 */
[----:B------:R-:W-:Y:S01]  /*1290*/  FFMA.FTZ R36, R9, R30, R36 ;  /* 0x0000001e09247223 */ /* 0x000fe20000010024 */
[----:B------:R-:W-:Y:S01]  /*12a0*/  IADD3 R37, R12, -0x80, RZ ;  /* 0xffffff800c257810 */ /* 0x000fe20007ffe0ff */
[----:B------:R-:W1:Y:S05]  /*12b0*/  LDS.64 R8, [UR4+0x8] ;  /* 0x00000804ff087984 */ /* 0x000e6a0008000a00 */
[----:B------:R-:W-:Y:S01]  /*12c0*/  I2F.F16 R33, R33 ;  /* 0x0000002100217306 */ /* 0x000fe20000200c00 */
[----:B0-----:R-:W-:-:S07]  /*12d0*/  HADD2.F32 R31, -RZ, R31.H0_H0 ;  /* 0x2000001fff1f7230 */ /* 0x001fce0000004100 */
[----:B------:R-:W-:Y:S08]  /*12e0*/  I2F.F16 R12, R37 ;  /* 0x00000025000c7306 */ /* 0x000ff00000200c00 */
[----:B------:R-:W0:Y:S02]  /*12f0*/  I2F.F16 R27, R27 ;  /* 0x0000001b001b7306 */ /* 0x000e240000200c00 */
[----:B0-----:R-:W-:-:S02]  /*1300*/  HADD2.F32 R27, -RZ, R27.H0_H0 ;  /* 0x2000001bff1b7230 */ /* 0x001fc40000004100 */
[--C-:B-1----:R-:W-:Y:S02]  /*1310*/  HADD2.F32 R32, -RZ, R8.reuse.H0_H0 ;  /* 0x20000008ff207230 */ /* 0x102fe40000004100 */
[----:B------:R-:W-:-:S03]  /*1320*/  HADD2.F32 R8, -RZ, R8.H1_H1 ;  /* 0x30000008ff087230 */ /* 0x000fc60000004100 */
[----:B------:R-:W-:Y:S01]  /*1330*/  FFMA.FTZ R31, R31, R32, R36 ;  /* 0x000000201f1f7223 */ /* 0x000fe20000010024 */
[----:B------:R-:W-:-:S05]  /*1340*/  HADD2.F32 R36, -RZ, R33.H0_H0 ;  /* 0x20000021ff247230 */ /* 0x000fca0000004100 */
[----:B------:R-:W-:Y:S01]  /*1350*/  FFMA.FTZ R31, R36, R8, R31 ;  /* 0x00000008241f7223 */ /* 0x000fe2000001001f */
[----:B------:R-:W-:Y:S02]  /*1360*/  HADD2.F32 R36, -RZ, R12.H0_H0 ;  /* 0x2000000cff247230 */ /* 0x000fe40000004100 */
[----:B------:R-:W-:-:S05]  /*1370*/  HADD2.F32 R12, -RZ, R9.H0_H0 ;  /* 0x20000009ff0c7230 */ /* 0x000fca0000004100 */
[----:B------:R-:W-:Y:S01]  /*1380*/  FFMA.FTZ R31, R36, R12, R31 ;  /* 0x0000000c241f7223 */ /* 0x000fe2000001001f */
[----:B------:R-:W-:Y:S02]  /*1390*/  HADD2.F32 R36, -RZ, R9.H1_H1 ;  /* 0x30000009ff247230 */ /* 0x000fe40000004100 */
[----:B------:R-:W-:-:S05]  /*13a0*/  HADD2.F32 R9, -RZ, R23.H0_H0 ;  /* 0x20000017ff097230 */ /* 0x000fca0000004100 */
[----:B------:R-:W-:Y:S01]  /*13b0*/  FFMA.FTZ R31, R9, R36, R31 ;  /* 0x00000024091f7223 */ /* 0x000fe2000001001f */
[----:B------:R-:W-:-:S05]  /*13c0*/  LOP3.LUT R9, R13, 0xff, RZ, 0xc0, !PT ;  /* 0x000000ff0d097812 */ /* 0x000fca00078ec0ff */
[----:B------:R-:W-:-:S04]  /*13d0*/  VIADD R23, R9, 0xffffff80 ;  /* 0xffffff8009177836 */ /* 0x000fc80000000000 */
[----:B------:R-:W0:Y:S02]  /*13e0*/  I2F.F16 R9, R23 ;  /* 0x0000001700097306 */ /* 0x000e240000200c00 */
[----:B0-----:R-:W-:-:S05]  /*13f0*/  HADD2.F32 R9, -RZ, R9.H0_H0 ;  /* 0x20000009ff097230 */ /* 0x001fca0000004100 */
[----:B------:R-:W-:Y:S01]  /*1400*/  FFMA.FTZ R19, R32, R9, R19 ;  /* 0x0000000920137223 */ /* 0x000fe20000010013 */
[--C-:B------:R-:W-:Y:S02]  /*1410*/  SHF.R.U32.HI R9, RZ, 0x8, R13.reuse ;  /* 0x00000008ff097819 */ /* 0x100fe4000001160d */
[----:B------:R-:W-:Y:S02]  /*1420*/  SHF.R.U32.HI R13, RZ, 0x10, R13 ;  /* 0x00000010ff0d7819 */ /* 0x000fe4000001160d */
[----:B------:R-:W-:Y:S02]  /*1430*/  LOP3.LUT R9, R9, 0xff, RZ, 0xc0, !PT ;  /* 0x000000ff09097812 */ /* 0x000fe400078ec0ff */
[----:B------:R-:W-:Y:S02]  /*1440*/  LOP3.LUT R13, R13, 0xff, RZ, 0xc0, !PT ;  /* 0x000000ff0d0d7812 */ /* 0x000fe400078ec0ff */
[----:B------:R-:W-:Y:S02]  /*1450*/  IADD3 R9, R9, -0x80, RZ ;  /* 0xffffff8009097810 */ /* 0x000fe40007ffe0ff */
[----:B------:R-:W-:-:S04]  /*1460*/  IADD3 R13, R13, -0x80, RZ ;  /* 0xffffff800d0d7810 */ /* 0x000fc80007ffe0ff */
[----:B------:R-:W0:Y:S08]  /*1470*/  I2F.F16 R9, R9 ;  /* 0x0000000900097306 */ /* 0x000e300000200c00 */
[----:B------:R-:W1:Y:S01]  /*1480*/  I2F.F16 R13, R13 ;  /* 0x0000000d000d7306 */ /* 0x000e620000200c00 */
[----:B0-----:R-:W-:Y:S02]  /*1490*/  HADD2.F32 R23, -RZ, R9.H0_H0 ;  /* 0x20000009ff177230 */ /* 0x001fe40000004100 */
[----:B------:R-:W-:-:S03]  /*14a0*/  HADD2.F32 R9, -RZ, R17.H0_H0 ;  /* 0x20000011ff097230 */ /* 0x000fc60000004100 */
[----:B------:R-:W-:Y:S01]  /*14b0*/  FFMA.FTZ R19, R8, R23, R19 ;  /* 0x0000001708137223 */ /* 0x000fe20000010013 */
[----:B-1----:R-:W-:Y:S01]  /*14c0*/  HADD2.F32 R23, -RZ, R13.H0_H0 ;  /* 0x2000000dff177230 */ /* 0x002fe20000004100 */
[----:B------:R-:W-:-:S04]  /*14d0*/  LOP3.LUT R13, R10, 0xff, RZ, 0xc0, !PT ;  /* 0x000000ff0a0d7812 */ /* 0x000fc800078ec0ff */
[----:B------:R-:W-:Y:S01]  /*14e0*/  FFMA.FTZ R23, R12, R23, R19 ;  /* 0x000000170c177223 */ /* 0x000fe20000010013 */
[----:B------:R-:W-:Y:S02]  /*14f0*/  HADD2.F32 R19, -RZ, R28.H0_H0 ;  /* 0x2000001cff137230 */ /* 0x000fe40000004100 */
[----:B------:R-:W-:-:S03]  /*1500*/  VIADD R13, R13, 0xffffff80 ;  /* 0xffffff800d0d7836 */ /* 0x000fc60000000000 */
[----:B------:R-:W-:Y:S01]  /*1510*/  FFMA.FTZ R23, R36, R19, R23 ;  /* 0x0000001324177223 */ /* 0x000fe20000010017 */
[----:B------:R-:W-:Y:S02]  /*1520*/  HADD2.F32 R19, -RZ, R17.H1_H1 ;  /* 0x30000011ff137230 */ /* 0x000fe40000004100 */
[----:B------:R-:W0:Y:S01]  /*1530*/  I2F.F16 R13, R13 ;  /* 0x0000000d000d7306 */ /* 0x000e220000200c00 */
[----:B------:R-:W-:Y:S02]  /*1540*/  FMUL.FTZ R9, R23, R9 ;  /* 0x0000000917097220 */ /* 0x000fe40000410000 */
[----:B------:R-:W-:Y:S01]  /*1550*/  FMUL.FTZ R31, R31, R19 ;  /* 0x000000131f1f7220 */ /* 0x000fe20000410000 */
[--C-:B------:R-:W-:Y:S02]  /*1560*/  SHF.R.U32.HI R19, RZ, 0x8, R10.reuse ;  /* 0x00000008ff137819 */ /* 0x100fe4000001160a */
[----:B------:R-:W-:Y:S02]  /*1570*/  SHF.R.U32.HI R10, RZ, 0x10, R10 ;  /* 0x00000010ff0a7819 */ /* 0x000fe4000001160a */
[----:B------:R-:W-:-:S02]  /*1580*/  LOP3.LUT R19, R19, 0xff, RZ, 0xc0, !PT ;  /* 0x000000ff13137812 */ /* 0x000fc400078ec0ff */
[----:B------:R-:W-:Y:S02]  /*1590*/  LOP3.LUT R10, R10, 0xff, RZ, 0xc0, !PT ;  /* 0x000000ff0a0a7812 */ /* 0x000fe400078ec0ff */
[----:B------:R-:W-:Y:S02]  /*15a0*/  IADD3 R19, R19, -0x80, RZ ;  /* 0xffffff8013137810 */ /* 0x000fe40007ffe0ff */
[----:B------:R-:W-:Y:S01]  /*15b0*/  F2FP.F16.F32.PACK_AB R31, RZ, R31 ;  /* 0x0000001fff1f723e */ /* 0x000fe200000000ff */
[----:B0-----:R-:W-:Y:S01]  /*15c0*/  HADD2.F32 R23, -RZ, R13.H0_H0 ;  /* 0x2000000dff177230 */ /* 0x001fe20000004100 */
[----:B------:R-:W-:Y:S02]  /*15d0*/  F2FP.F16.F32.PACK_AB R9, RZ, R9 ;  /* 0x00000009ff09723e */ /* 0x000fe400000000ff */
[----:B------:R-:W0:Y:S02]  /*15e0*/  I2F.F16 R19, R19 ;  /* 0x0000001300137306 */ /* 0x000e240000200c00 */
[----:B------:R-:W-:Y:S01]  /*15f0*/  FFMA.FTZ R23, R22, R23, RZ ;  /* 0x0000001716177223 */ /* 0x000fe200000100ff */
[----:B------:R-:W-:-:S06]  /*1600*/  PRMT R31, R31, 0x5410, R9 ;  /* 0x000054101f1f7816 */ /* 0x000fcc0000000009 */
[----:B------:R-:W-:Y:S01]  /*1610*/  HFMA2.MMA R6, R31, 1, 1, R6 ;  /* 0x3c003c001f067835 */ /* 0x000fe20000000006 */
[----:B0-----:R-:W-:-:S05]  /*1620*/  HADD2.F32 R33, -RZ, R19.H0_H0 ;  /* 0x20000013ff217230 */ /* 0x001fca0000004100 */
[----:B------:R-:W-:Y:S01]  /*1630*/  FFMA.FTZ R28, R18, R33, R23 ;  /* 0x00000021121c7223 */ /* 0x000fe20000010017 */
[----:B------:R-:W-:-:S04]  /*1640*/  LOP3.LUT R23, R11, 0xff, RZ, 0xc0, !PT ;  /* 0x000000ff0b177812 */ /* 0x000fc800078ec0ff */
[----:B------:R-:W-:-:S06]  /*1650*/  IADD3 R23, R23, -0x80, RZ ;  /* 0xffffff8017177810 */ /* 0x000fcc0007ffe0ff */
[----:B------:R-:W0:Y:S02]  /*1660*/  I2F.F16 R23, R23 ;  /* 0x0000001700177306 */ /* 0x000e240000200c00 */
[----:B0-----:R-:W-:-:S05]  /*1670*/  HADD2.F32 R33, -RZ, R23.H0_H0 ;  /* 0x20000017ff217230 */ /* 0x001fca0000004100 */
[----:B------:R-:W-:Y:S01]  /*1680*/  FFMA.FTZ R13, R22, R33, RZ ;  /* 0x00000021160d7223 */ /* 0x000fe200000100ff */
[----:B------:R-:W-:-:S04]  /*1690*/  SHF.R.U32.HI R22, RZ, 0x8, R11 ;  /* 0x00000008ff167819 */ /* 0x000fc8000001160b */
[----:B------:R-:W-:-:S05]  /*16a0*/  LOP3.LUT R22, R22, 0xff, RZ, 0xc0, !PT ;  /* 0x000000ff16167812 */ /* 0x000fca00078ec0ff */
[----:B------:R-:W-:Y:S01]  /*16b0*/  VIADD R19, R22, 0xffffff80 ;  /* 0xffffff8016137836 */ /* 0x000fe20000000000 */
[----:B------:R-:W-:Y:S02]  /*16c0*/  SHF.R.U32.HI R22, RZ, 0x10, R11 ;  /* 0x00000010ff167819 */ /* 0x000fe4000001160b */
[----:B------:R-:W-:Y:S02]  /*16d0*/  IADD3 R11, R10, -0x80, RZ ;  /* 0xffffff800a0b7810 */ /* 0x000fe40007ffe0ff */
[----:B------:R-:W-:Y:S01]  /*16e0*/  LOP3.LUT R22, R22, 0xff, RZ, 0xc0, !PT ;  /* 0x000000ff16167812 */ /* 0x000fe200078ec0ff */
[----:B------:R-:W0:Y:S03]  /*16f0*/  I2F.F16 R19, R19 ;  /* 0x0000001300137306 */ /* 0x000e260000200c00 */
[----:B------:R-:W-:-:S05]  /*1700*/  IADD3 R22, R22, -0x80, RZ ;  /* 0xffffff8016167810 */ /* 0x000fca0007ffe0ff */
[----:B------:R-:W1:Y:S01]  /*1710*/  I2F.F16 R11, R11 ;  /* 0x0000000b000b7306 */ /* 0x000e620000200c00 */
[----:B0-----:R-:W-:-:S07]  /*1720*/  HADD2.F32 R23, -RZ, R19.H0_H0 ;  /* 0x20000013ff177230 */ /* 0x001fce0000004100 */
[----:B------:R-:W0:Y:S01]  /*1730*/  I2F.F16 R10, R22 ;  /* 0x00000016000a7306 */ /* 0x000e220000200c00 */
[----:B------:R-:W-:Y:S01]  /*1740*/  LOP3.LUT R19, R14, 0xff, RZ, 0xc0, !PT ;  /* 0x000000ff0e137812 */ /* 0x000fe200078ec0ff */
[----:B------:R-:W-:Y:S01]  /*1750*/  FFMA.FTZ R18, R18, R23, R13 ;  /* 0x0000001712127223 */ /* 0x000fe2000001000d */
[----:B-1----:R-:W-:Y:S01]  /*1760*/  HADD2.F32 R13, -RZ, R11.H0_H0 ;  /* 0x2000000bff0d7230 */ /* 0x002fe20000004100 */
[----:B------:R-:W-:-:S04]  /*1770*/  SHF.R.U32.HI R11, RZ, 0x8, R14 ;  /* 0x00000008ff0b7819 */ /* 0x000fc8000001160e */
[----:B------:R-:W-:Y:S01]  /*1780*/  FFMA.FTZ R13, R29, R13, R28 ;  /* 0x0000000d1d0d7223 */ /* 0x000fe2000001001c */
[----:B0-----:R-:W-:-:S03]  /*1790*/  HADD2.F32 R23, -RZ, R10.H0_H0 ;  /* 0x2000000aff177230 */ /* 0x001fc60000004100 */
[----:B------:R-:W-:Y:S01]  /*17a0*/  FFMA.FTZ R13, R30, R26, R13 ;  /* 0x0000001a1e0d7223 */ /* 0x000fe2000001000d */
[----:B------:R-:W-:Y:S01]  /*17b0*/  VIADD R10, R19, 0xffffff80 ;  /* 0xffffff80130a7836 */ /* 0x000fe20000000000 */
[----:B------:R-:W-:Y:S01]  /*17c0*/  SHF.R.U32.HI R19, RZ, 0x10, R14 ;  /* 0x00000010ff137819 */ /* 0x000fe2000001160e */
[----:B------:R-:W-:Y:S01]  /*17d0*/  FFMA.FTZ R29, R29, R23, R18 ;  /* 0x000000171d1d7223 */ /* 0x000fe20000010012 */
[----:B------:R-:W-:Y:S02]  /*17e0*/  LOP3.LUT R18, R15, 0xff, RZ, 0xc0, !PT ;  /* 0x000000ff0f127812 */ /* 0x000fe400078ec0ff */
[----:B------:R-:W-:Y:S01]  /*17f0*/  LOP3.LUT R19, R19, 0xff, RZ, 0xc0, !PT ;  /* 0x000000ff13137812 */ /* 0x000fe200078ec0ff */
[----:B------:R-:W0:Y:S01]  /*1800*/  I2F.F16 R10, R10 ;  /* 0x0000000a000a7306 */ /* 0x000e220000200c00 */
[----:B------:R-:W-:Y:S01]  /*1810*/  IADD3 R22, R18, -0x80, RZ ;  /* 0xffffff8012167810 */ /* 0x000fe20007ffe0ff */
[----:B------:R-:W-:Y:S01]  /*1820*/  FFMA.FTZ R29, R30, R25, R29 ;  /* 0x000000191e1d7223 */ /* 0x000fe2000001001d */
[----:B------:R-:W-:-:S02]  /*1830*/  LOP3.LUT R18, R11, 0xff, RZ, 0xc0, !PT ;  /* 0x000000ff0b127812 */ /* 0x000fc400078ec0ff */
[--C-:B------:R-:W-:Y:S02]  /*1840*/  SHF.R.U32.HI R23, RZ, 0x8, R15.reuse ;  /* 0x00000008ff177819 */ /* 0x100fe4000001160f */
[----:B------:R-:W-:Y:S01]  /*1850*/  IADD3 R14, R18, -0x80, RZ ;  /* 0xffffff80120e7810 */ /* 0x000fe20007ffe0ff */
[----:B------:R-:W-:Y:S01]  /*1860*/  VIADD R18, R19, 0xffffff80 ;  /* 0xffffff8013127836 */ /* 0x000fe20000000000 */
[----:B------:R-:W-:Y:S01]  /*1870*/  LOP3.LUT R23, R23, 0xff, RZ, 0xc0, !PT ;  /* 0x000000ff17177812 */ /* 0x000fe200078ec0ff */
[----:B------:R-:W1:Y:S01]  /*1880*/  I2F.F16 R11, R22 ;  /* 0x00000016000b7306 */ /* 0x000e620000200c00 */
[----:B------:R-:W-:Y:S02]  /*1890*/  SHF.R.U32.HI R19, RZ, 0x10, R15 ;  /* 0x00000010ff137819 */ /* 0x000fe4000001160f */
[----:B------:R-:W-:Y:S02]  /*18a0*/  IADD3 R15, R23, -0x80, RZ ;  /* 0xffffff80170f7810 */ /* 0x000fe40007ffe0ff */
[----:B------:R-:W-:Y:S01]  /*18b0*/  LOP3.LUT R19, R19, 0xff, RZ, 0xc0, !PT ;  /* 0x000000ff13137812 */ /* 0x000fe200078ec0ff */
[----:B0-----:R-:W-:-:S02]  /*18c0*/  HADD2.F32 R10, -RZ, R10.H0_H0 ;  /* 0x2000000aff0a7230 */ /* 0x001fc40000004100 */
[----:B------:R-:W0:Y:S01]  /*18d0*/  I2F.F16 R14, R14 ;  /* 0x0000000e000e7306 */ /* 0x000e220000200c00 */
[----:B------:R-:W-:Y:S02]  /*18e0*/  IADD3 R19, R19, -0x80, RZ ;  /* 0xffffff8013137810 */ /* 0x000fe40007ffe0ff */
[----:B------:R-:W-:Y:S01]  /*18f0*/  FFMA.FTZ R13, R32, R10, R13 ;  /* 0x0000000a200d7223 */ /* 0x000fe2000001000d */
[----:B-1----:R-:W-:-:S04]  /*1900*/  HADD2.F32 R22, -RZ, R11.H0_H0 ;  /* 0x2000000bff167230 */ /* 0x002fc80000004100 */
        /* <DEDUP_REMOVED lines=9> */
[----:B0-----:R-:W-:-:S05]  /*19a0*/  HADD2.F32 R18, -RZ, R18.H0_H0 ;  /* 0x20000012ff127230 */ /* 0x001fca0000004100 */
[----:B------:R-:W-:Y:S01]  /*19b0*/  FFMA.FTZ R11, R12, R18, R11 ;  /* 0x000000120c0b7223 */ /* 0x000fe2000001000b */
[----:B-1----:R-:W-:-:S03]  /*19c0*/  HADD2.F32 R8, -RZ, R19.H0_H0 ;  /* 0x20000013ff087230 */ /* 0x002fc60000004100 */
[----:B------:R-:W-:Y:S01]  /*19d0*/  FFMA.FTZ R11, R36, R13, R11 ;  /* 0x0000000d240b7223 */ /* 0x000fe2000001000b */
[--C-:B------:R-:W-:Y:S02]  /*19e0*/  HADD2.F32 R13, -RZ, R16.reuse.H0_H0 ;  /* 0x20000010ff0d7230 */ /* 0x100fe40000004100 */
[----:B------:R-:W-:Y:S01]  /*19f0*/  FFMA.FTZ R12, R12, R8, R23 ;  /* 0x000000080c0c7223 */ /* 0x000fe20000010017 */
[----:B------:R-:W-:-:S03]  /*1a00*/  HADD2.F32 R8, -RZ, R16.H1_H1 ;  /* 0x30000010ff087230 */ /* 0x000fc60000004100 */
[----:B------:R-:W-:Y:S02]  /*1a10*/  FFMA.FTZ R12, R36, R27, R12 ;  /* 0x0000001b240c7223 */ /* 0x000fe4000001000c */
[----:B------:R-:W-:Y:S02]  /*1a20*/  FMUL.FTZ R8, R11, R8 ;  /* 0x000000080b087220 */ /* 0x000fe40000410000 */
[----:B------:R-:W-:-:S03]  /*1a30*/  FMUL.FTZ R12, R12, R13 ;  /* 0x0000000d0c0c7220 */ /* 0x000fc60000410000 */
[----:B------:R-:W-:Y:S02]  /*1a40*/  F2FP.F16.F32.PACK_AB R8, RZ, R8 ;  /* 0x00000008ff08723e */ /* 0x000fe400000000ff */
[----:B------:R-:W-:-:S04]  /*1a50*/  F2FP.F16.F32.PACK_AB R12, RZ, R12 ;  /* 0x0000000cff0c723e */ /* 0x000fc800000000ff */
[----:B------:R-:W-:-:S05]  /*1a60*/  PRMT R8, R8, 0x5410, R12 ;  /* 0x0000541008087816 */ /* 0x000fca000000000c */
[----:B------:R-:W-:-:S07]  /*1a70*/  HADD2 R3, R8, R3 ;  /* 0x0000000308037230 */ /* 0x000fce0000000000 */
.L_x_4870:
[----:B------:R-:W0:Y:S02]  /*1a80*/  LDC R18, c[0x0][0x23c] ;  /* 0x00008f00ff127b82 */ /* 0x000e240000000800 */
[----:B0-----:R-:W-:-:S04]  /*1a90*/  IMAD.WIDE R8, R18, 0x8, R20 ;  /* 0x0000000812087825 */ /* 0x001fc800078e0214 */
[----:B------:R-:W-:-:S04]  /*1aa0*/  IMAD.WIDE R24, R18, 0x8, R34 ;  /* 0x0000000812187825 */ /* 0x000fc800078e0222 */
[----:B------:R-:W-:Y:S02]  /*1ab0*/  IMAD.WIDE R26, R18, 0x8, R8 ;  /* 0x00000008121a7825 */ /* 0x000fe400078e0208 */
[----:B------:R-:W5:Y:S01]  /*1ac0*/  LDG.E.128.CONSTANT R8, desc[UR6][R8.64] ;  /* 0x0000000608087981 */ /* 0x000f62000c1e9d00 */
[----:B------:R-:W-:Y:S05]  /*1ad0*/  @P2 BRA `(.L_x_4871) ;  /* 0x0000000c000c2947 */ /* 0x000fea0003800000 */
[----:B------:R-:W2:Y:S01]  /*1ae0*/  LDG.E.128.CONSTANT R12, desc[UR6][R24.64] ;  /* 0x00000006180c7981 */ /* 0x000ea2000c1e9d00 */
[----:B-----5:R-:W-:Y:S02]  /*1af0*/  LOP3.LUT R22, R9, 0xff, RZ, 0xc0, !PT ;  /* 0x000000ff09167812 */ /* 0x020fe400078ec0ff */
[----:B------:R-:W-:Y:S01]  /*1b00*/  LOP3.LUT R23, R11, 0xff, RZ, 0xc0, !PT ;  /* 0x000000ff0b177812 */ /* 0x000fe200078ec0ff */
[----:B------:R-:W0:Y:S01]  /*1b10*/  LDS.64 R20, [UR4+0x10] ;  /* 0x00001004ff147984 */ /* 0x000e220008000a00 */
[----:B------:R-:W-:Y:S02]  /*1b20*/  IADD3 R34, R22, -0x80, RZ ;  /* 0xffffff8016227810 */ /* 0x000fe40007ffe0ff */
[----:B------:R-:W-:Y:S01]  /*1b30*/  LOP3.LUT R22, R10, 0xff, RZ, 0xc0, !PT ;  /* 0x000000ff0a167812 */ /* 0x000fe200078ec0ff */
[----:B------:R-:W-:Y:S01]  /*1b40*/  VIADD R33, R23, 0xffffff80 ;  /* 0xffffff8017217836 */ /* 0x000fe20000000000 */
[----:B------:R-:W-:Y:S02]  /*1b50*/  LOP3.LUT R19, R8, 0xff, RZ, 0xc0, !PT ;  /* 0x000000ff08137812 */ /* 0x000fe400078ec0ff */
[----:B------:R-:W-:Y:S01]  /*1b60*/  IADD3 R28, R22, -0x80, RZ ;  /* 0xffffff80161c7810 */ /* 0x000fe20007ffe0ff */
[----:B------:R-:W1:Y:S01]  /*1b70*/  I2F.F16 R34, R34 ;  /* 0x0000002200227306 */ /* 0x000e620000200c00 */
[----:B------:R-:W-:Y:S01]  /*1b80*/  SHF.R.U32.HI R22, RZ, 0x8, R8 ;  /* 0x00000008ff167819 */ /* 0x000fe20000011608 */
[----:B------:R-:W-:Y:S01]  /*1b90*/  VIADD R19, R19, 0xffffff80 ;  /* 0xffffff8013137836 */ /* 0x000fe20000000000 */
[----:B------:R-:W-:-:S02]  /*1ba0*/  SHF.R.U32.HI R29, RZ, 0x8, R11 ;  /* 0x00000008ff1d7819 */ /* 0x000fc4000001160b */
[----:B------:R-:W-:Y:S02]  /*1bb0*/  LOP3.LUT R23, R22, 0xff, RZ, 0xc0, !PT ;  /* 0x000000ff16177812 */ /* 0x000fe400078ec0ff */
[----:B------:R-:W-:Y:S01]  /*1bc0*/  LOP3.LUT R29, R29, 0xff, RZ, 0xc0, !PT ;  /* 0x000000ff1d1d7812 */ /* 0x000fe200078ec0ff */
[----:B------:R3:W4:Y:S01]  /*1bd0*/  I2F.F16 R30, R19 ;  /* 0x00000013001e7306 */ /* 0x0007220000200c00 */
[----:B------:R-:W-:Y:S02]  /*1be0*/  IADD3 R31, R23, -0x80, RZ ;  /* 0xffffff80171f7810 */ /* 0x000fe40007ffe0ff */
[----:B------:R-:W-:Y:S02]  /*1bf0*/  SHF.R.U32.HI R23, RZ, 0x8, R10 ;  /* 0x00000008ff177819 */ /* 0x000fe4000001160a */
[----:B------:R-:W-:Y:S02]  /*1c00*/  IADD3 R29, R29, -0x80, RZ ;  /* 0xffffff801d1d7810 */ /* 0x000fe40007ffe0ff */
[----:B------:R-:W-:Y:S01]  /*1c10*/  LOP3.LUT R23, R23, 0xff, RZ, 0xc0, !PT ;  /* 0x000000ff17177812 */ /* 0x000fe200078ec0ff */
[----:B------:R-:W0:Y:S01]  /*1c20*/  I2F.F16 R28, R28 ;  /* 0x0000001c001c7306 */ /* 0x000e220000200c00 */
[----:B---3--:R-:W-:Y:S01]  /*1c30*/  SHF.R.U32.HI R19, RZ, 0x8, R9 ;  /* 0x00000008ff137819 */ /* 0x008fe20000011609 */
[----:B-1----:R-:W-:-:S02]  /*1c40*/  HADD2.F32 R34, -RZ, R34.H0_H0 ;  /* 0x20000022ff227230 */ /* 0x002fc40000004100 */
[----:B------:R-:W-:Y:S01]  /*1c50*/  VIADD R23, R23, 0xffffff80 ;  /* 0xffffff8017177836 */ /* 0x000fe20000000000 */
[----:B------:R-:W-:Y:S01]  /*1c60*/  LOP3.LUT R19, R19, 0xff, RZ, 0xc0, !PT ;  /* 0x000000ff13137812 */ /* 0x000fe200078ec0ff */
[----:B----4-:R-:W-:Y:S02]  /*1c70*/  HADD2.F32 R30, -RZ, R30.H0_H0 ;  /* 0x2000001eff1e7230 */ /* 0x010fe40000004100 */
[----:B------:R1:W3:Y:S01]  /*1c80*/  I2F.F16 R22, R33 ;  /* 0x0000002100167306 */ /* 0x0002e20000200c00 */
[----:B------:R-:W-:Y:S01]  /*1c90*/  IADD3 R32, R19, -0x80, RZ ;  /* 0xffffff8013207810 */ /* 0x000fe20007ffe0ff */
[----:B0-----:R-:W-:-:S06]  /*1ca0*/  HADD2.F32 R28, -RZ, R28.H0_H0 ;  /* 0x2000001cff1c7230 */ /* 0x001fcc0000004100 */
[----:B------:R-:W0:Y:S01]  /*1cb0*/  I2F.F16 R31, R31 ;  /* 0x0000001f001f7306 */ /* 0x000e220000200c00 */
[----:B------:R-:W-:-:S05]  /*1cc0*/  HADD2.F32 R19, -RZ, R20.H0_H0 ;  /* 0x20000014ff137230 */ /* 0x000fca0000004100 */
[----:B-1----:R-:W-:Y:S01]  /*1cd0*/  FFMA.FTZ R33, R30, R19, RZ ;  /* 0x000000131e217223 */ /* 0x002fe200000100ff */
[----:B---3--:R-:W-:Y:S01]  /*1ce0*/  HADD2.F32 R22, -RZ, R22.H0_H0 ;  /* 0x20000016ff167230 */ /* 0x008fe20000004100 */
[----:B------:R-:W1:Y:S01]  /*1cf0*/  I2F.F16 R23, R23 ;  /* 0x0000001700177306 */ /* 0x000e620000200c00 */
[C---:B------:R-:W-:Y:S01]  /*1d00*/  FFMA.FTZ R30, R19.reuse, R34, RZ ;  /* 0x00000022131e7223 */ /* 0x040fe200000100ff */
[C---:B------:R-:W-:Y:S02]  /*1d10*/  FFMA.FTZ R28, R19.reuse, R28, RZ ;  /* 0x0000001c131c7223 */ /* 0x040fe400000100ff */
[----:B------:R-:W-:Y:S01]  /*1d20*/  FFMA.FTZ R22, R19, R22, RZ ;  /* 0x0000001613167223 */ /* 0x000fe200000100ff */
[----:B------:R-:W-:Y:S02]  /*1d30*/  HADD2.F32 R19, -RZ, R20.H1_H1 ;  /* 0x30000014ff137230 */ /* 0x000fe40000004100 */
[----:B0-----:R-:W-:Y:S01]  /*1d40*/  HADD2.F32 R20, -RZ, R31.H0_H0 ;  /* 0x2000001fff147230 */ /* 0x001fe20000004100 */
[----:B------:R-:W0:Y:S04]  /*1d50*/  I2F.F16 R32, R32 ;  /* 0x0000002000207306 */ /* 0x000e280000200c00 */
[----:B------:R-:W-:Y:S01]  /*1d60*/  FFMA.FTZ R33, R20, R19, R33 ;  /* 0x0000001314217223 */ /* 0x000fe20000010021 */
[----:B------:R-:W-:Y:S01]  /*1d70*/  SHF.R.U32.HI R20, RZ, 0x10, R8 ;  /* 0x00000010ff147819 */ /* 0x000fe20000011608 */
[----:B-1----:R-:W-:-:S02]  /*1d80*/  HADD2.F32 R31, -RZ, R23.H0_H0 ;  /* 0x20000017ff1f7230 */ /* 0x002fc40000004100 */
[----:B------:R-:W1:Y:S01]  /*1d90*/  I2F.F16 R29, R29 ;  /* 0x0000001d001d7306 */ /* 0x000e620000200c00 */
[----:B------:R-:W-:Y:S02]  /*1da0*/  LEA.HI R23, R8, 0xffffff80, RZ, 0x8 ;  /* 0xffffff8008177811 */ /* 0x000fe400078f40ff */
[----:B------:R-:W-:Y:S01]  /*1db0*/  LOP3.LUT R8, R20, 0xff, RZ, 0xc0, !PT ;  /* 0x000000ff14087812 */ /* 0x000fe200078ec0ff */
[----:B------:R-:W-:Y:S01]  /*1dc0*/  FFMA.FTZ R28, R19, R31, R28 ;  /* 0x0000001f131c7223 */ /* 0x000fe2000001001c */
[----:B------:R-:W-:Y:S01]  /*1dd0*/  SHF.R.U32.HI R31, RZ, 0x10, R9 ;  /* 0x00000010ff1f7819 */ /* 0x000fe20000011609 */
[----:B0-----:R-:W-:Y:S01]  /*1de0*/  HADD2.F32 R32, -RZ, R32.H0_H0 ;  /* 0x20000020ff207230 */ /* 0x001fe20000004100 */
[----:B------:R-:W-:Y:S01]  /*1df0*/  IADD3 R8, R8, -0x80, RZ ;  /* 0xffffff8008087810 */ /* 0x000fe20007ffe0ff */
[----:B------:R0:W-:Y:S01]  /*1e00*/  I2F.F16 R20, R23 ;  /* 0x0000001700147306 */ /* 0x0001e20000200c00 */
[----:B------:R-:W-:Y:S02]  /*1e10*/  LOP3.LUT R31, R31, 0xff, RZ, 0xc0, !PT ;  /* 0x000000ff1f1f7812 */ /* 0x000fe400078ec0ff */
[----:B------:R-:W-:Y:S01]  /*1e20*/  FFMA.FTZ R30, R19, R32, R30 ;  /* 0x00000020131e7223 */ /* 0x000fe2000001001e */
[----:B------:R-:W-:Y:S01]  /*1e30*/  LEA.HI R32, R9, 0xffffff80, RZ, 0x8 ;  /* 0xffffff8009207811 */ /* 0x000fe200078f40ff */
[----:B-1----:R-:W-:-:S02]  /*1e40*/  HADD2.F32 R29, -RZ, R29.H0_H0 ;  /* 0x2000001dff1d7230 */ /* 0x002fc40000004100 */
[----:B------:R-:W-:Y:S01]  /*1e50*/  VIADD R31, R31, 0xffffff80 ;  /* 0xffffff801f1f7836 */ /* 0x000fe20000000000 */
[----:B------:R-:W1:Y:S01]  /*1e60*/  I2F.F16 R8, R8 ;  /* 0x0000000800087306 */ /* 0x000e620000200c00 */
[----:B0-----:R-:W-:Y:S01]  /*1e70*/  SHF.R.U32.HI R23, RZ, 0x10, R11 ;  /* 0x00000010ff177819 */ /* 0x001fe2000001160b */
[----:B------:R-:W-:Y:S01]  /*1e80*/  FFMA.FTZ R22, R19, R29, R22 ;  /* 0x0000001d13167223 */ /* 0x000fe20000010016 */
[----:B------:R-:W-:Y:S01]  /*1e90*/  SHF.R.U32.HI R19, RZ, 0x10, R10 ;  /* 0x00000010ff137819 */ /* 0x000fe2000001160a */
[--C-:B------:R-:W-:Y:S01]  /*1ea0*/  HADD2.F32 R29, -RZ, R21.reuse.H0_H0 ;  /* 0x20000015ff1d7230 */ /* 0x100fe20000004100 */
[----:B------:R-:W-:Y:S01]  /*1eb0*/  LOP3.LUT R23, R23, 0xff, RZ, 0xc0, !PT ;  /* 0x000000ff17177812 */ /* 0x000fe200078ec0ff */
[----:B------:R-:W-:Y:S01]  /*1ec0*/  HADD2.F32 R21, -RZ, R21.H1_H1 ;  /* 0x30000015ff157230 */ /* 0x000fe20000004100 */
[----:B------:R-:W-:Y:S01]  /*1ed0*/  LOP3.LUT R19, R19, 0xff, RZ, 0xc0, !PT ;  /* 0x000000ff13137812 */ /* 0x000fe200078ec0ff */
[----:B------:R-:W0:Y:S01]  /*1ee0*/  I2F.F16 R31, R31 ;  /* 0x0000001f001f7306 */ /* 0x000e220000200c00 */
[----:B------:R-:W-:-:S02]  /*1ef0*/  IADD3 R23, R23, -0x80, RZ ;  /* 0xffffff8017177810 */ /* 0x000fc40007ffe0ff */
[----:B------:R-:W-:Y:S02]  /*1f00*/  IADD3 R19, R19, -0x80, RZ ;  /* 0xffffff8013137810 */ /* 0x000fe40007ffe0ff */
[----:B------:R-:W-:Y:S01]  /*1f10*/  LEA.HI R10, R10, 0xffffff80, RZ, 0x8 ;  /* 0xffffff800a0a7811 */ /* 0x000fe200078f40ff */
[----:B-1----:R-:W-:Y:S02]  /*1f20*/  HADD2.F32 R8, -RZ, R8.H0_H0 ;  /* 0x20000008ff087230 */ /* 0x002fe40000004100 */
[----:B------:R-:W1:Y:S03]  /*1f30*/  I2F.F16 R23, R23 ;  /* 0x0000001700177306 */ /* 0x000e660000200c00 */
[----:B------:R-:W-:Y:S01]  /*1f40*/  FFMA.FTZ R33, R8, R29, R33 ;  /* 0x0000001d08217223 */ /* 0x000fe20000010021 */
[----:B0-----:R-:W-:-:S04]  /*1f50*/  HADD2.F32 R9, -RZ, R31.H0_H0 ;  /* 0x2000001fff097230 */ /* 0x001fc80000004100 */
[----:B------:R-:W0:Y:S01]  /*1f60*/  I2F.F16 R19, R19 ;  /* 0x0000001300137306 */ /* 0x000e220000200c00 */
[----:B------:R-:W-:Y:S02]  /*1f70*/  FFMA.FTZ R30, R29, R9, R30 ;  /* 0x000000091d1e7223 */ /* 0x000fe4000001001e */
[----:B------:R-:W3:Y:S01]  /*1f80*/  LDS.64 R8, [UR4+0x18] ;  /* 0x00001804ff087984 */ /* 0x000ee20008000a00 */
[----:B-1----:R-:W-:-:S04]  /*1f90*/  HADD2.F32 R23, -RZ, R23.H0_H0 ;  /* 0x20000017ff177230 */ /* 0x002fc80000004100 */
[----:B------:R1:W4:Y:S01]  /*1fa0*/  I2F.F16 R31, R32 ;  /* 0x00000020001f7306 */ /* 0x0003220000200c00 */
[----:B------:R-:W-:Y:S01]  /*1fb0*/  FFMA.FTZ R22, R29, R23, R22 ;  /* 0x000000171d167223 */ /* 0x000fe20000010016 */
[----:B0-----:R-:W-:Y:S01]  /*1fc0*/  HADD2.F32 R34, -RZ, R19.H0_H0 ;  /* 0x20000013ff227230 */ /* 0x001fe20000004100 */
[----:B------:R-:W-:-:S05]  /*1fd0*/  LEA.HI R19, R11, 0xffffff80, RZ, 0x8 ;  /* 0xffffff800b137811 */ /* 0x000fca00078f40ff */
[----:B------:R-:W-:Y:S01]  /*1fe0*/  I2F.F16 R10, R10 ;  /* 0x0000000a000a7306 */ /* 0x000fe20000200c00 */
[----:B-1----:R-:W-:Y:S02]  /*1ff0*/  HADD2.F32 R32, -RZ, R20.H0_H0 ;  /* 0x20000014ff207230 */ /* 0x002fe40000004100 */
[----:B------:R-:W-:Y:S01]  /*2000*/  FFMA.FTZ R28, R29, R34, R28 ;  /* 0x000000221d1c7223 */ /* 0x000fe2000001001c */
[----:B----4-:R-:W-:Y:S02]  /*2010*/  HADD2.F32 R31, -RZ, R31.H0_H0 ;  /* 0x2000001fff1f7230 */ /* 0x010fe40000004100 */
[----:B------:R-:W-:Y:S02]  /*2020*/  FFMA.FTZ R32, R32, R21, R33 ;  /* 0x0000001520207223 */ /* 0x000fe40000010021 */
[----:B------:R-:W0:Y:S01]  /*2030*/  I2F.F16 R19, R19 ;  /* 0x0000001300137306 */ /* 0x000e220000200c00 */
[----:B------:R-:W-:Y:S01]  /*2040*/  FFMA.FTZ R30, R21, R31, R30 ;  /* 0x0000001f151e7223 */ /* 0x000fe2000001001e */
[----:B0-----:R-:W-:-:S05]  /*2050*/  HADD2.F32 R31, -RZ, R19.H0_H0 ;  /* 0x20000013ff1f7230 */ /* 0x001fca0000004100 */
[----:B------:R-:W-:Y:S01]  /*2060*/  FFMA.FTZ R22, R21, R31, R22 ;  /* 0x0000001f15167223 */ /* 0x000fe20000010016 */
[----:B--2---:R-:W-:Y:S02]  /*2070*/  LOP3.LUT R23, R12, 0xff, RZ, 0xc0, !PT ;  /* 0x000000ff0c177812 */ /* 0x004fe400078ec0ff */
[C---:B------:R-:W-:Y:S02]  /*2080*/  LOP3.LUT R19, R13.reuse, 0xff, RZ, 0xc0, !PT ;  /* 0x000000ff0d137812 */ /* 0x040fe400078ec0ff */
[----:B------:R-:W-:Y:S01]  /*2090*/  LEA.HI R29, R13, 0xffffff80, RZ, 0x8 ;  /* 0xffffff800d1d7811 */ /* 0x000fe200078f40ff */
[----:B------:R-:W-:Y:S01]  /*20a0*/  VIADD R20, R23, 0xffffff80 ;  /* 0xffffff8017147836 */ /* 0x000fe20000000000 */
[----:B------:R-:W-:Y:S01]  /*20b0*/  IADD3 R33, R19, -0x80, RZ ;  /* 0xffffff8013217810 */ /* 0x000fe20007ffe0ff */
[----:B------:R-:W-:Y:S01]  /*20c0*/  HADD2.F32 R23, -RZ, R10.H0_H0 ;  /* 0x2000000aff177230 */ /* 0x000fe20000004100 */
[----:B------:R-:W-:Y:S01]  /*20d0*/  LOP3.LUT R19, R14, 0xff, RZ, 0xc0, !PT ;  /* 0x000000ff0e137812 */ /* 0x000fe200078ec0ff */
[----:B------:R0:W1:Y:S01]  /*20e0*/  I2F.F16 R10, R29 ;  /* 0x0000001d000a7306 */ /* 0x0000620000200c00 */
[----:B------:R-:W-:-:S02]  /*20f0*/  LEA.HI R11, R12, 0xffffff80, RZ, 0x8 ;  /* 0xffffff800c0b7811 */ /* 0x000fc400078f40ff */
[----:B------:R-:W-:Y:S01]  /*2100*/  FFMA.FTZ R28, R21, R23, R28 ;  /* 0x00000017151c7223 */ /* 0x000fe2000001001c */
[----:B------:R-:W-:Y:S01]  /*2110*/  IADD3 R31, R19, -0x80, RZ ;  /* 0xffffff80131f7810 */ /* 0x000fe20007ffe0ff */
[--C-:B---3--:R-:W-:Y:S02]  /*2120*/  HADD2.F32 R23, -RZ, R8.reuse.H0_H0 ;  /* 0x20000008ff177230 */ /* 0x108fe40000004100 */
[----:B------:R-:W-:Y:S01]  /*2130*/  HADD2.F32 R8, -RZ, R8.H1_H1 ;  /* 0x30000008ff087230 */ /* 0x000fe20000004100 */
[----:B------:R-:W2:Y:S01]  /*2140*/  I2F.F16 R20, R20 ;  /* 0x0000001400147306 */ /* 0x000ea20000200c00 */
[----:B0-----:R-:W-:-:S05]  /*2150*/  LOP3.LUT R29, R15, 0xff, RZ, 0xc0, !PT ;  /* 0x000000ff0f1d7812 */ /* 0x001fca00078ec0ff */
[----:B------:R-:W-:Y:S02]  /*2160*/  VIADD R29, R29, 0xffffff80 ;  /* 0xffffff801d1d7836 */ /* 0x000fe40000000000 */
[----:B------:R-:W0:Y:S01]  /*2170*/  I2F.F16 R21, R33 ;  /* 0x0000002100157306 */ /* 0x000e220000200c00 */
[----:B-1----:R-:W-:Y:S02]  /*2180*/  HADD2.F32 R10, -RZ, R10.H0_H0 ;  /* 0x2000000aff0a7230 */ /* 0x002fe40000004100 */
[----:B--2---:R-:W-:-:S05]  /*2190*/  HADD2.F32 R35, -RZ, R20.H0_H0 ;  /* 0x20000014ff237230 */ /* 0x004fca0000004100 */
[----:B------:R-:W1:Y:S01]  /*21a0*/  I2F.F16 R31, R31 ;  /* 0x0000001f001f7306 */ /* 0x000e620000200c00 */
[----:B------:R-:W-:Y:S01]  /*21b0*/  SHF.R.U32.HI R20, RZ, 0x8, R12 ;  /* 0x00000008ff147819 */ /* 0x000fe2000001160c */
[----:B------:R-:W-:Y:S01]  /*21c0*/  FFMA.FTZ R19, R35, R23, R32 ;  /* 0x0000001723137223 */ /* 0x000fe20000010020 */
[----:B------:R-:W-:Y:S01]  /*21d0*/  SHF.R.U32.HI R32, RZ, 0x10, R12 ;  /* 0x00000010ff207819 */ /* 0x000fe2000001160c */
[----:B0-----:R-:W-:-:S04]  /*21e0*/  HADD2.F32 R21, -RZ, R21.H0_H0 ;  /* 0x20000015ff157230 */ /* 0x001fc80000004100 */
[----:B------:R-:W0:Y:S01]  /*21f0*/  I2F.F16 R29, R29 ;  /* 0x0000001d001d7306 */ /* 0x000e220000200c00 */
[----:B------:R-:W-:Y:S02]  /*2200*/  LOP3.LUT R20, R20, 0xff, RZ, 0xc0, !PT ;  /* 0x000000ff14147812 */ /* 0x000fe400078ec0ff */
[----:B------:R-:W-:Y:S01]  /*2210*/  LOP3.LUT R32, R32, 0xff, RZ, 0xc0, !PT ;  /* 0x000000ff20207812 */ /* 0x000fe200078ec0ff */
[----:B------:R-:W-:Y:S01]  /*2220*/  FFMA.FTZ R21, R23, R21, R30 ;  /* 0x0000001517157223 */ /* 0x000fe2000001001e */
[----:B------:R-:W-:Y:S02]  /*2230*/  SHF.R.U32.HI R30, RZ, 0x8, R13 ;  /* 0x00000008ff1e7819 */ /* 0x000fe4000001160d */
[----:B------:R-:W-:Y:S01]  /*2240*/  IADD3 R12, R20, -0x80, RZ ;  /* 0xffffff80140c7810 */ /* 0x000fe20007ffe0ff */
[----:B-1----:R-:W-:Y:S01]  /*2250*/  HADD2.F32 R31, -RZ, R31.H0_H0 ;  /* 0x2000001fff1f7230 */ /* 0x002fe20000004100 */
[----:B------:R-:W-:Y:S01]  /*2260*/  LOP3.LUT R30, R30, 0xff, RZ, 0xc0, !PT ;  /* 0x000000ff1e1e7812 */ /* 0x000fe200078ec0ff */
[----:B------:R-:W1:Y:S01]  /*2270*/  I2F.F16 R11, R11 ;  /* 0x0000000b000b7306 */ /* 0x000e620000200c00 */
[----:B------:R-:W-:-:S02]  /*2280*/  IADD3 R20, R32, -0x80, RZ ;  /* 0xffffff8020147810 */ /* 0x000fc40007ffe0ff */
[----:B------:R-:W-:Y:S01]  /*2290*/  SHF.R.U32.HI R32, RZ, 0x10, R13 ;  /* 0x00000010ff207819 */ /* 0x000fe2000001160d */
[----:B------:R-:W-:Y:S01]  /*22a0*/  VIADD R13, R30, 0xffffff80 ;  /* 0xffffff801e0d7836 */ /* 0x000fe20000000000 */
[----:B------:R-:W-:Y:S01]  /*22b0*/  SHF.R.U32.HI R30, RZ, 0x8, R14 ;  /* 0x00000008ff1e7819 */ /* 0x000fe2000001160e */
[C---:B------:R-:W-:Y:S01]  /*22c0*/  FFMA.FTZ R28, R23.reuse, R31, R28 ;  /* 0x0000001f171c7223 */ /* 0x040fe2000001001c */
[----:B0-----:R-:W-:Y:S01]  /*22d0*/  HADD2.F32 R31, -RZ, R29.H0_H0 ;  /* 0x2000001dff1f7230 */ /* 0x001fe20000004100 */
[----:B------:R-:W-:Y:S01]  /*22e0*/  LOP3.LUT R32, R32, 0xff, RZ, 0xc0, !PT ;  /* 0x000000ff20207812 */ /* 0x000fe200078ec0ff */
[----:B------:R-:W0:Y:S01]  /*22f0*/  I2F.F16 R12, R12 ;  /* 0x0000000c000c7306 */ /* 0x000e220000200c00 */
[----:B------:R-:W-:Y:S02]  /*2300*/  LOP3.LUT R30, R30, 0xff, RZ, 0xc0, !PT ;  /* 0x000000ff1e1e7812 */ /* 0x000fe400078ec0ff */
[----:B------:R-:W-:Y:S01]  /*2310*/  FFMA.FTZ R23, R23, R31, R22 ;  /* 0x0000001f17177223 */ /* 0x000fe20000010016 */
[----:B------:R-:W-:-:S02]  /*2320*/  IADD3 R32, R32, -0x80, RZ ;  /* 0xffffff8020207810 */ /* 0x000fc40007ffe0ff */
[----:B------:R-:W-:Y:S01]  /*2330*/  IADD3 R31, R30, -0x80, RZ ;  /* 0xffffff801e1f7810 */ /* 0x000fe20007ffe0ff */
[----:B-1----:R-:W-:Y:S01]  /*2340*/  HADD2.F32 R11, -RZ, R11.H0_H0 ;  /* 0x2000000bff0b7230 */ /* 0x002fe20000004100 */
[----:B------:R-:W-:Y:S01]  /*2350*/  SHF.R.U32.HI R30, RZ, 0x8, R15 ;  /* 0x00000008ff1e7819 */ /* 0x000fe2000001160f */
[----:B------:R-:W-:Y:S01]  /*2360*/  I2F.F16 R13, R13 ;  /* 0x0000000d000d7306 */ /* 0x000fe20000200c00 */
[----:B------:R-:W-:Y:S02]  /*2370*/  SHF.R.U32.HI R22, RZ, 0x10, R14 ;  /* 0x00000010ff167819 */ /* 0x000fe4000001160e */
[----:B------:R-:W-:Y:S02]  /*2380*/  LOP3.LUT R30, R30, 0xff, RZ, 0xc0, !PT ;  /* 0x000000ff1e1e7812 */ /* 0x000fe400078ec0ff */
[----:B------:R-:W-:Y:S01]  /*2390*/  LOP3.LUT R22, R22, 0xff, RZ, 0xc0, !PT ;  /* 0x000000ff16167812 */ /* 0x000fe200078ec0ff */
[----:B0-----:R-:W-:Y:S01]  /*23a0*/  HADD2.F32 R34, -RZ, R12.H0_H0 ;  /* 0x2000000cff227230 */ /* 0x001fe20000004100 */
[----:B------:R-:W-:Y:S01]  /*23b0*/  IADD3 R30, R30, -0x80, RZ ;  /* 0xffffff801e1e7810 */ /* 0x000fe20007ffe0ff */
[----:B------:R0:W1:Y:S02]  /*23c0*/  I2F.F16 R29, R32 ;  /* 0x00000020001d7306 */ /* 0x0000640000200c00 */
[----:B------:R-:W-:-:S02]  /*23d0*/  VIADD R22, R22, 0xffffff80 ;  /* 0xffffff8016167836 */ /* 0x000fc40000000000 */
[----:B------:R-:W-:-:S04]  /*23e0*/  FFMA.FTZ R19, R34, R8, R19 ;  /* 0x0000000822137223 */ /* 0x000fc80000010013 */
[----:B------:R-:W2:Y:S01]  /*23f0*/  I2F.F16 R31, R31 ;  /* 0x0000001f001f7306 */ /* 0x000ea20000200c00 */
[----:B0-----:R-:W-:Y:S02]  /*2400*/  SHF.R.U32.HI R32, RZ, 0x10, R15 ;  /* 0x00000010ff207819 */ /* 0x001fe4000001160f */
[----:B------:R-:W-:Y:S02]  /*2410*/  LEA.HI R15, R15, 0xffffff80, RZ, 0x8 ;  /* 0xffffff800f0f7811 */ /* 0x000fe400078f40ff */
[----:B------:R-:W-:Y:S01]  /*2420*/  LOP3.LUT R32, R32, 0xff, RZ, 0xc0, !PT ;  /* 0x000000ff20207812 */ /* 0x000fe200078ec0ff */
[----:B-1----:R-:W-:Y:S02]  /*2430*/  HADD2.F32 R29, -RZ, R29.H0_H0 ;  /* 0x2000001dff1d7230 */ /* 0x002fe40000004100 */
[----:B------:R-:W0:Y:S01]  /*2440*/  I2F.F16 R30, R30 ;  /* 0x0000001e001e7306 */ /* 0x000e220000200c00 */
[----:B------:R-:W-:Y:S01]  /*2450*/  IADD3 R12, R32, -0x80, RZ ;  /* 0xffffff80200c7810 */ /* 0x000fe20007ffe0ff */
[----:B------:R-:W-:Y:S01]  /*2460*/  HADD2.F32 R32, -RZ, R13.H0_H0 ;  /* 0x2000000dff207230 */ /* 0x000fe20000004100 */
[----:B------:R-:W-:Y:S01]  /*2470*/  LEA.HI R13, R14, 0xffffff80, RZ, 0x8 ;  /* 0xffffff800e0d7811 */ /* 0x000fe200078f40ff */
[----:B------:R-:W-:-:S02]  /*2480*/  HADD2.F32 R14, -RZ, R9.H0_H0 ;  /* 0x20000009ff0e7230 */ /* 0x000fc40000004100 */
[----:B------:R-:W-:Y:S02]  /*2490*/  HADD2.F32 R9, -RZ, R9.H1_H1 ;  /* 0x30000009ff097230 */ /* 0x000fe40000004100 */
[----:B------:R-:W-:Y:S01]  /*24a0*/  FFMA.FTZ R21, R8, R32, R21 ;  /* 0x0000002008157223 */ /* 0x000fe20000010015 */
[----:B------:R-:W1:Y:S01]  /*24b0*/  I2F.F16 R20, R20 ;  /* 0x0000001400147306 */ /* 0x000e620000200c00 */
[----:B--2---:R-:W-:-:S05]  /*24c0*/  HADD2.F32 R31, -RZ, R31.H0_H0 ;  /* 0x2000001fff1f7230 */ /* 0x004fca0000004100 */
[C---:B------:R-:W-:Y:S01]  /*24d0*/  FFMA.FTZ R28, R8.reuse, R31, R28 ;  /* 0x0000001f081c7223 */ /* 0x040fe2000001001c */
[----:B0-----:R-:W-:Y:S01]  /*24e0*/  HADD2.F32 R30, -RZ, R30.H0_H0 ;  /* 0x2000001eff1e7230 */ /* 0x001fe20000004100 */
[----:B------:R-:W0:Y:S04]  /*24f0*/  I2F.F16 R22, R22 ;  /* 0x0000001600167306 */ /* 0x000e280000200c00 */
[----:B------:R-:W-:Y:S01]  /*2500*/  FFMA.FTZ R23, R8, R30, R23 ;  /* 0x0000001e08177223 */ /* 0x000fe20000010017 */
[----:B-1----:R-:W-:-:S03]  /*2510*/  HADD2.F32 R20, -RZ, R20.H0_H0 ;  /* 0x20000014ff147230 */ /* 0x002fc60000004100 */
[----:B------:R-:W1:Y:S02]  /*2520*/  I2F.F16 R12, R12 ;  /* 0x0000000c000c7306 */ /* 0x000e640000200c00 */
[----:B------:R-:W-:Y:S01]  /*2530*/  FFMA.FTZ R8, R20, R14, R19 ;  /* 0x0000000e14087223 */ /* 0x000fe20000010013 */
[----:B------:R-:W-:Y:S01]  /*2540*/  FFMA.FTZ R20, R14, R29, R21 ;  /* 0x0000001d0e147223 */ /* 0x000fe20000010015 */
[----:B0-----:R-:W-:-:S04]  /*2550*/  HADD2.F32 R19, -RZ, R22.H0_H0 ;  /* 0x20000016ff137230 */ /* 0x001fc80000004100 */
[----:B------:R-:W0:Y:S01]  /*2560*/  I2F.F16 R13, R13 ;  /* 0x0000000d000d7306 */ /* 0x000e220000200c00 */
[----:B------:R-:W-:Y:S01]  /*2570*/  FFMA.FTZ R8, R11, R9, R8 ;  /* 0x000000090b087223 */ /* 0x000fe20000010008 */
[----:B------:R-:W-:Y:S02]  /*2580*/  HADD2.F32 R11, -RZ, R17.H1_H1 ;  /* 0x30000011ff0b7230 */ /* 0x000fe40000004100 */
[----:B------:R-:W-:Y:S01]  /*2590*/  FFMA.FTZ R10, R9, R10, R20 ;  /* 0x0000000a090a7223 */ /* 0x000fe20000010014 */
[C---:B------:R-:W-:Y:S01]  /*25a0*/  FFMA.FTZ R19, R14.reuse, R19, R28 ;  /* 0x000000130e137223 */ /* 0x040fe2000001001c */
[----:B-1----:R-:W-:Y:S02]  /*25b0*/  HADD2.F32 R22, -RZ, R12.H0_H0 ;  /* 0x2000000cff167230 */ /* 0x002fe40000004100 */
[----:B------:R-:W1:Y:S01]  /*25c0*/  I2F.F16 R15, R15 ;  /* 0x0000000f000f7306 */ /* 0x000e620000200c00 */
[----:B------:R-:W-:Y:S02]  /*25d0*/  FMUL.FTZ R8, R11, R8 ;  /* 0x000000080b087220 */ /* 0x000fe40000410000 */
[----:B------:R-:W-:-:S03]  /*25e0*/  FFMA.FTZ R22, R14, R22, R23 ;  /* 0x000000160e167223 */ /* 0x000fc60000010017 */
[----:B------:R-:W-:Y:S01]  /*25f0*/  F2FP.F16.F32.PACK_AB R8, RZ, R8 ;  /* 0x00000008ff08723e */ /* 0x000fe200000000ff */
[----:B0-----:R-:W-:Y:S02]  /*2600*/  HADD2.F32 R12, -RZ, R13.H0_H0 ;  /* 0x2000000dff0c7230 */ /* 0x001fe40000004100 */
[----:B------:R-:W-:-:S03]  /*2610*/  HADD2.F32 R13, -RZ, R17.H0_H0 ;  /* 0x20000011ff0d7230 */ /* 0x000fc60000004100 */
[----:B------:R-:W-:Y:S01]  /*2620*/  FFMA.FTZ R12, R9, R12, R19 ;  /* 0x0000000c090c7223 */ /* 0x000fe20000010013 */
[--C-:B------:R-:W-:Y:S02]  /*2630*/  HADD2.F32 R19, -RZ, R16.reuse.H0_H0 ;  /* 0x20000010ff137230 */ /* 0x100fe40000004100 */
[----:B------:R-:W-:Y:S01]  /*2640*/  FMUL.FTZ R10, R13, R10 ;  /* 0x0000000a0d0a7220 */ /* 0x000fe20000410000 */
[----:B-1----:R-:W-:Y:S02]  /*2650*/  HADD2.F32 R14, -RZ, R15.H0_H0 ;  /* 0x2000000fff0e7230 */ /* 0x002fe40000004100 */
[----:B------:R-:W-:Y:S02]  /*2660*/  HADD2.F32 R15, -RZ, R16.H1_H1 ;  /* 0x30000010ff0f7230 */ /* 0x000fe40000004100 */
[----:B------:R-:W-:Y:S01]  /*2670*/  F2FP.F16.F32.PACK_AB R10, RZ, R10 ;  /* 0x0000000aff0a723e */ /* 0x000fe200000000ff */
[----:B------:R-:W-:Y:S02]  /*2680*/  FFMA.FTZ R14, R9, R14, R22 ;  /* 0x0000000e090e7223 */ /* 0x000fe40000010016 */
[----:B------:R-:W-:Y:S01]  /*2690*/  FMUL.FTZ R12, R15, R12 ;  /* 0x0000000c0f0c7220 */ /* 0x000fe20000410000 */
[----:B------:R-:W-:Y:S01]  /*26a0*/  PRMT R8, R8, 0x5410, R10 ;  /* 0x0000541008087816 */ /* 0x000fe2000000000a */
[----:B------:R-:W-:-:S03]  /*26b0*/  FMUL.FTZ R14, R19, R14 ;  /* 0x0000000e130e7220 */ /* 0x000fc60000410000 */
[----:B------:R-:W-:Y:S02]  /*26c0*/  F2FP.F16.F32.PACK_AB R12, RZ, R12 ;  /* 0x0000000cff0c723e */ /* 0x000fe400000000ff */
[----:B------:R-:W-:Y:S01]  /*26d0*/  F2FP.F16.F32.PACK_AB R14, RZ, R14 ;  /* 0x0000000eff0e723e */ /* 0x000fe200000000ff */
[----:B------:R-:W-:-:S03]  /*26e0*/  HFMA2.MMA R6, R8, 1, 1, R6 ;  /* 0x3c003c0008067835 */ /* 0x000fc60000000006 */
[----:B------:R-:W-:-:S05]  /*26f0*/  PRMT R12, R12, 0x5410, R14 ;  /* 0x000054100c0c7816 */ /* 0x000fca000000000e */
[----:B------:R-:W-:-:S07]  /*2700*/  HADD2 R3, R12, R3 ;  /* 0x000000030c037230 */ /* 0x000fce0000000000 */
.L_x_4871:
[----:B-----5:R0:W5:Y:S01]  /*2710*/  LDG.E.128.CONSTANT R8, desc[UR6][R26.64] ;  /* 0x000000061a087981 */ /* 0x020162000c1e9d00 */
[----:B------:R-:W-:-:S04]  /*2720*/  IMAD.WIDE R24, R18, 0x8, R24 ;  /* 0x0000000812187825 */ /* 0x000fc800078e0218 */
[----:B------:R-:W-:Y:S01]  /*2730*/  IMAD.WIDE R22, R18, 0x8, R26 ;  /* 0x0000000812167825 */ /* 0x000fe200078e021a */
[----:B------:R-:W-:Y:S06]  /*2740*/  @P2 BRA `(.L_x_4872) ;  /* 0x0000000c000c2947 */ /* 0x000fec0003800000 */
[----:B------:R-:W2:Y:S01]  /*2750*/  LDG.E.128.CONSTANT R12, desc[UR6][R24.64] ;  /* 0x00000006180c7981 */ /* 0x000ea2000c1e9d00 */
[----:B0----5:R-:W-:Y:S02]  /*2760*/  LOP3.LUT R26, R9, 0xff, RZ, 0xc0, !PT ;  /* 0x000000ff091a7812 */ /* 0x021fe400078ec0ff */
        /* <DEDUP_REMOVED lines=193> */
.L_x_4872:
[----:B-----5:R1:W5:Y:S01]  /*3380*/  LDG.E.128.CONSTANT R8, desc[UR6][R22.64] ;  /* 0x0000000616087981 */ /* 0x020362000c1e9d00 */
        /* <DEDUP_REMOVED lines=11> */
[----:B------:R-:W3:Y:S01]  /*3440*/  I2F.F16 R34, R34 ;  /* 0x0000002200227306 */ /* 0x000ee20000200c00 */
[----:B------:R-:W-:Y:S01]  /*3450*/  SHF.R.U32.HI R26, RZ, 0x8, R8 ;  /* 0x00000008ff1a7819 */ /* 0x000fe20000011608 */
[----:B------:R-:W-:Y:S01]  /*3460*/  VIADD R19, R19, 0xffffff80 ;  /* 0xffffff8013137836 */ /* 0x000fe20000000000 */
[----:B------:R-:W-:-:S02]  /*3470*/  SHF.R.U32.HI R29, RZ, 0x8, R11 ;  /* 0x00000008ff1d7819 */ /* 0x000fc4000001160b */
[----:B------:R-:W-:Y:S02]  /*3480*/  LOP3.LUT R27, R26, 0xff, RZ, 0xc0, !PT ;  /* 0x000000ff1a1b7812 */ /* 0x000fe400078ec0ff */
[----:B------:R-:W-:Y:S01]  /*3490*/  LOP3.LUT R29, R29, 0xff, RZ, 0xc0, !PT ;  /* 0x000000ff1d1d7812 */ /* 0x000fe200078ec0ff */
[----:B------:R4:W1:Y:S01]  /*34a0*/  I2F.F16 R30, R19 ;  /* 0x00000013001e7306 */ /* 0x0008620000200c00 */
[----:B------:R-:W-:Y:S02]  /*34b0*/  IADD3 R31, R27, -0x80, RZ ;  /* 0xffffff801b1f7810 */ /* 0x000fe40007ffe0ff */
[----:B------:R-:W-:Y:S02]  /*34c0*/  SHF.R.U32.HI R27, RZ, 0x8, R10 ;  /* 0x00000008ff1b7819 */ /* 0x000fe4000001160a */
[----:B------:R-:W-:Y:S02]  /*34d0*/  IADD3 R29, R29, -0x80, RZ ;  /* 0xffffff801d1d7810 */ /* 0x000fe40007ffe0ff */
[----:B------:R-:W-:Y:S01]  /*34e0*/  LOP3.LUT R27, R27, 0xff, RZ, 0xc0, !PT ;  /* 0x000000ff1b1b7812 */ /* 0x000fe200078ec0ff */
[----:B------:R-:W0:Y:S01]  /*34f0*/  I2F.F16 R28, R28 ;  /* 0x0000001c001c7306 */ /* 0x000e220000200c00 */
[----:B----4-:R-:W-:Y:S01]  /*3500*/  SHF.R.U32.HI R19, RZ, 0x8, R9 ;  /* 0x00000008ff137819 */ /* 0x010fe20000011609 */
[----:B---3--:R-:W-:-:S02]  /*3510*/  HADD2.F32 R34, -RZ, R34.H0_H0 ;  /* 0x20000022ff227230 */ /* 0x008fc40000004100 */
[----:B------:R-:W-:Y:S01]  /*3520*/  VIADD R27, R27, 0xffffff80 ;  /* 0xffffff801b1b7836 */ /* 0x000fe20000000000 */
[----:B------:R-:W-:Y:S01]  /*3530*/  LOP3.LUT R19, R19, 0xff, RZ, 0xc0, !PT ;  /* 0x000000ff13137812 */ /* 0x000fe200078ec0ff */
[----:B-1----:R-:W-:Y:S02]  /*3540*/  HADD2.F32 R30, -RZ, R30.H0_H0 ;  /* 0x2000001eff1e7230 */ /* 0x002fe40000004100 */
        /* <DEDUP_REMOVED lines=169> */
.L_x_4873:
[----:B------:R-:W-:Y:S01]  /*3fe0*/  VIADD R2, R2, 0x20 ;  /* 0x0000002002027836 */ /* 0x000fe20000000000 */
[----:B------:R-:W-:Y:S01]  /*3ff0*/  UIADD3 UR4, UR4, 0x40, URZ ;  /* 0x0000004004047890 */ /* 0x000fe2000fffe03f */
[----:B-1----:R-:W-:-:S03]  /*4000*/  IMAD.WIDE R22, R18, 0x8, R22 ;  /* 0x0000000812167825 */ /* 0x002fc600078e0216 */
[----:B------:R-:W-:Y:S01]  /*4010*/  ISETP.GE.AND P0, PT, R2, UR5, PT ;  /* 0x0000000502007c0c */ /* 0x000fe2000bf06270 */
[----:B------:R-:W-:Y:S01]  /*4020*/  IMAD.WIDE R34, R18, 0x8, R24 ;  /* 0x0000000812227825 */ /* 0x000fe200078e0218 */
[----:B------:R-:W-:Y:S02]  /*4030*/  ISETP.LT.AND P2, PT, R2, R7, PT ;  /* 0x000000070200720c */ /* 0x000fe40003f41270 */
[----:B-----5:R-:W-:-:S11]  /*4040*/  MOV R11, R23 ;  /* 0x00000017000b7202 */ /* 0x020fd60000000f00 */
[----:B------:R-:W-:Y:S05]  /*4050*/  @!P0 BRA P2, `(.L_x_4874) ;  /* 0xffffffcc00308947 */ /* 0x000fea000103ffff */
.L_x_4869:
[----:B------:R-:W-:Y:S05]  /*4060*/  @P1 EXIT ;  /* 0x000000000000194d */ /* 0x000fea0003800000 */
[----:B------:R-:W1:Y:S01]  /*4070*/  S2R R0, SR_CTAID.X ;  /* 0x0000000000007919 */ /* 0x000e620000002500 */
[----:B------:R-:W2:Y:S01]  /*4080*/  S2UR UR4, SR_CTAID.Y ;  /* 0x00000000000479c3 */ /* 0x000ea20000002600 */
[----:B------:R-:W1:Y:S07]  /*4090*/  S2R R7, SR_TID.X ;  /* 0x0000000000077919 */ /* 0x000e6e0000002100 */
[----:B------:R-:W3:Y:S01]  /*40a0*/  LDC.64 R4, c[0x0][0x230] ;  /* 0x00008c00ff047b82 */ /* 0x000ee20000000a00 */
[----:B-1----:R-:W-:-:S05]  /*40b0*/  LEA R0, R0, R7, 0x6 ;  /* 0x0000000700007211 */ /* 0x002fca00078e30ff */
        /* <DEDUP_REMOVED lines=10> */
.L_x_4878:
[----:B------:R-:W1:Y:S02]  /*4160*/  LDS R4, [R0] ;  /* 0x0000000000047984 */ /* 0x000e640000000800 */
[----:B-1----:R-:W-:-:S10]  /*4170*/  HFMA2.MMA R5, R4, 1, 1, R6 ;  /* 0x3c003c0004057835 */ /* 0x002fd40000000006 */
[----:B------:R-:W1:Y:S02]  /*4180*/  ATOMS.CAST.SPIN R5, [R0], R4, R5 ;  /* 0x000000040005738d */ /* 0x000e640001800005 */
[----:B-1----:R-:W-:-:S13]  /*4190*/  ISETP.EQ.U32.AND P0, PT, R5, 0x1, PT ;  /* 0x000000010500780c */ /* 0x002fda0003f02070 */
[----:B------:R-:W-:Y:S05]  /*41a0*/  @!P0 BRA `(.L_x_4878) ;  /* 0xfffffffc00ec8947 */ /* 0x000fea000383ffff */
[----:B------:R-:W-:Y:S05]  /*41b0*/  BRA `(.L_x_4876) ;  /* 0x00000000000c7947 */ /* 0x000fea0003800000 */
.L_x_4877:
[----:B------:R-:W2:Y:S02]  /*41c0*/  LD.E R0, desc[UR6][R8.64] ;  /* 0x0000000608007980 */ /* 0x000ea4000c101900 */
[----:B--2---:R-:W-:-:S05]  /*41d0*/  IADD3 R5, R6, R0, RZ ;  /* 0x0000000006057210 */ /* 0x004fca0007ffe0ff */
[----:B------:R1:W-:Y:S02]  /*41e0*/  ST.E desc[UR6][R8.64], R5 ;  /* 0x0000000508007985 */ /* 0x0003e4000c101906 */
.L_x_4876:
[----:B------:R-:W-:Y:S05]  /*41f0*/  BSYNC B0 ;  /* 0x0000000000007941 */ /* 0x000fea0003800000 */
.L_x_4875:
[----:B------:R2:W-:Y:S02]  /*4200*/  ATOM.E.ADD.F16x2.RN.STRONG.GPU P0, RZ, desc[UR6][R8.64+0x4], R3 ;  /* 0x0000040308ff79a2 */ /* 0x0005e4000810e1c6 */
[----:B--2---:R-:W-:Y:S05]  /*4210*/  @P0 EXIT ;  /* 0x000000000000094d */ /* 0x004fea0003800000 */
[----:B------:R-:W2:Y:S02]  /*4220*/  QSPC.E.S P0, RZ, [R8+0x4] ;  /* 0x0000040008ff73aa */ /* 0x000ea40000000500 */
[----:B--2---:R-:W-:Y:S05]  /*4230*/  @!P0 BRA `(.L_x_4879) ;  /* 0x0000000000248947 */ /* 0x004fea0003800000 */
[----:B------:R-:W-:-:S05]  /*4240*/  IMAD.MOV.U32 R4, RZ, RZ, R8 ;  /* 0x000000ffff047224 */ /* 0x000fca00078e0008 */
[----:B------:R-:W-:Y:S02]  /*4250*/  MOV R4, R4 ;  /* 0x0000000400047202 */ /* 0x000fe40000000f00 */
[----:B-1----:R-:W-:-:S07]  /*4260*/  MOV R5, R3 ;  /* 0x0000000300057202 */ /* 0x002fce0000000f00 */
.L_x_4880:
[----:B------:R-:W1:Y:S02]  /*4270*/  LDS R2, [R4+0x4] ;  /* 0x0000040004027984 */ /* 0x000e640000000800 */
[----:B-1----:R-:W-:-:S06]  /*4280*/  HADD2 R3, R2, R5 ;  /* 0x0000000502037230 */ /* 0x002fcc0000000000 */
[----:B------:R-:W1:Y:S02]  /*4290*/  ATOMS.CAST.SPIN R3, [R4+0x4], R2, R3 ;  /* 0x000004020403738d */ /* 0x000e640001800003 */
[----:B-1----:R-:W-:-:S13]  /*42a0*/  ISETP.EQ.U32.AND P0, PT, R3, 0x1, PT ;  /* 0x000000010300780c */ /* 0x002fda0003f02070 */
[----:B------:R-:W-:Y:S05]  /*42b0*/  @!P0 BRA `(.L_x_4880) ;  /* 0xfffffffc00ec8947 */ /* 0x000fea000383ffff */
[----:B------:R-:W-:Y:S05]  /*42c0*/  EXIT ;  /* 0x000000000000794d */ /* 0x000fea0003800000 */
.L_x_4879:
[----:B------:R-:W2:Y:S02]  /*42d0*/  LD.E R0, desc[UR6][R8.64+0x4] ;  /* 0x0000040608007980 */ /* 0x000ea4000c101900 */
[----:B--2---:R-:W-:-:S05]  /*42e0*/  IADD3 R3, R3, R0, RZ ;  /* 0x0000000003037210 */ /* 0x004fca0007ffe0ff */
[----:B------:R-:W-:Y:S01]  /*42f0*/  ST.E desc[UR6][R8.64+0x4], R3 ;  /* 0x0000040308007985 */ /* 0x000fe2000c101906 */
[----:B------:R-:W-:Y:S05]  /*4300*/  EXIT ;  /* 0x000000000000794d */ /* 0x000fea0003800000 */
.L_x_4881:
        /* <DEDUP_REMOVED lines=15> */
.L_x_5260:


//--------------------- .text._Z23gemm_half_q_half_kernelILi1ELi190ELb1ELb0ELi32EEvPK6__halfPKjS4_S2_PS0_iiiiPKtS7_iiiiiibS2_i --------------------------
	.section	.text._Z23gemm_half_q_half_kernelILi1ELi190ELb1ELb0ELi32EEvPK6__halfPKjS4_S2_PS0_iiiiPKtS7_iiiiiibS2_i,"ax",@progbits
	.align	128
        .global         _Z23gemm_half_q_half_kernelILi1ELi190ELb1ELb0ELi32EEvPK6__halfPKjS4_S2_PS0_iiiiPKtS7_iiiiiibS2_i
        .type           _Z23gemm_half_q_half_kernelILi1ELi190ELb1ELb0ELi32EEvPK6__halfPKjS4_S2_PS0_iiiiPKtS7_iiiiiibS2_i,@function
        .size           _Z23gemm_half_q_half_kernelILi1ELi190ELb1ELb0ELi32EEvPK6__halfPKjS4_S2_PS0_iiiiPKtS7_iiiiiibS2_i,(.L_x_5261 - _Z23gemm_half_q_half_kernelILi1ELi190ELb1ELb0ELi32EEvPK6__halfPKjS4_S2_PS0_iiiiPKtS7_iiiiiibS2_i)
        .other          _Z23gemm_half_q_half_kernelILi1ELi190ELb1ELb0ELi32EEvPK6__halfPKjS4_S2_PS0_iiiiPKtS7_iiiiiibS2_i,@"STO_CUDA_ENTRY STV_DEFAULT"
_Z23gemm_half_q_half_kernelILi1ELi190ELb1ELb0ELi32EEvPK6__halfPKjS4_S2_PS0_iiiiPKtS7_iiiiiibS2_i:
.text._Z23gemm_half_q_half_kernelILi1ELi190ELb1ELb0ELi32EEvPK6__halfPKjS4_S2_PS0_iiiiPKtS7_iiiiiibS2_i:
[----:B------:R-:W-:Y:S08]  /*0000*/  LDC R1, c[0x0][0x28] ;  /* 0x00000a00ff017b82 */ /* 0x000ff00000000800 */
[----:B------:R-:W0:Y:S01]  /*0010*/  S2UR UR8, SR_CTAID.Y ;  /* 0x00000000000879c3 */ /* 0x000e220000002600 */
[----:B------:R-:W-:Y:S01]  /*0020*/  PRMT R4, RZ, 0x7610, R4 ;  /* 0x00007610ff047816 */ /* 0x000fe20000000004 */
[----:B------:R-:W-:-:S06]  /*0030*/  ULDC.64 UR6, c[0x0][0x208] ;  /* 0x0000820000067ab9 */ /* 0x000fcc0000000a00 */
[----:B------:R-:W0:Y:S02]  /*0040*/  LDC R0, c[0x0][0x238] ;  /* 0x00008e00ff007b82 */ /* 0x000e240000000800 */
[----:B0-----:R-:W-:-:S04]  /*0050*/  IADD3 R0, R0, -UR8, RZ ;  /* 0x8000000800007c10 */ /* 0x001fc8000fffe0ff */
[----:B------:R-:W-:-:S13]  /*0060*/  ISETP.GE.AND P1, PT, R0, 0x1, PT ;  /* 0x000000010000780c */ /* 0x000fda0003f26270 */
[----:B------:R-:W0:Y:S02]  /*0070*/  @P1 LDC.64 R2, c[0x0][0x278] ;  /* 0x00009e00ff021b82 */ /* 0x000e240000000a00 */
[----:B0-----:R-:W2:Y:S02]  /*0080*/  @P1 LDG.E.U16 R4, desc[UR6][R2.64] ;  /* 0x0000000602041981 */ /* 0x001ea4000c1e1500 */
        /* <DEDUP_REMOVED lines=12> */
[----:B------:R-:W-:-:S13]  /*0150*/  ISETP.GE.OR P0, PT, R7, R40, !P1 ;  /* 0x000000280700720c */ /* 0x000fda0004f06670 */
        /* <DEDUP_REMOVED lines=16> */
[----:B--2---:R-:W-:-:S05]  /*0260*/  @P0 IADD3 R11, P3, R4, R3, RZ ;  /* 0x00000003040b0210 */ /* 0x004fca0007f7e0ff */
[----:B------:R-:W-:Y:S01]  /*0270*/  @P0 IMAD.X R14, RZ, RZ, R5, P3 ;  /* 0x000000ffff0e0224 */ /* 0x000fe200018e0605 */
        /* <DEDUP_REMOVED lines=9> */
.L_x_4883:
[----:B------:R-:W-:Y:S05]  /*0310*/  BSYNC B0 ;  /* 0x0000000000007941 */ /* 0x000fea0003800000 */
.L_x_4882:
[----:B------:R-:W-:Y:S01]  /*0320*/  ULDC UR4, c[0x0][0x23c] ;  /* 0x00008f0000047ab9 */ /* 0x000fe20000000800 */
[----:B------:R-:W-:Y:S02]  /*0330*/  SHF.L.U32 R10, R9, 0x2, RZ ;  /* 0x00000002090a7819 */ /* 0x000fe400000006ff */
[----:B------:R-:W-:-:S04]  /*0340*/  MOV R39, UR4 ;  /* 0x0000000400277c02 */ /* 0x000fc80008000f00 */
[----:B------:R-:W-:-:S13]  /*0350*/  ISETP.GE.AND P0, PT, R10, R39, PT ;  /* 0x000000270a00720c */ /* 0x000fda0003f06270 */
[----:B------:R-:W-:Y:S05]  /*0360*/  @P0 EXIT ;  /* 0x000000000000094d */ /* 0x000fea0003800000 */
[----:B0-----:R-:W0:Y:S08]  /*0370*/  LDC.U8 R2, c[0x0][0x270] ;  /* 0x00009c00ff027b82 */ /* 0x001e300000000000 */
[----:B------:R-:W1:Y:S08]  /*0380*/  LDC R12, c[0x0][0x25c] ;  /* 0x00009700ff0c7b82 */ /* 0x000e700000000800 */
[----:B------:R-:W2:Y:S01]  /*0390*/  LDC R14, c[0x0][0x264] ;  /* 0x00009900ff0e7b82 */ /* 0x000ea20000000800 */
[----:B0-----:R-:W-:-:S04]  /*03a0*/  PRMT R2, R2, 0x8880, RZ ;  /* 0x0000888002027816 */ /* 0x001fc800000000ff */
[----:B------:R-:W-:-:S04]  /*03b0*/  ISETP.NE.AND P0, PT, R2, RZ, PT ;  /* 0x000000ff0200720c */ /* 0x000fc80003f05270 */
[----:B------:R-:W-:-:S04]  /*03c0*/  ISETP.NE.OR P0, PT, R8, RZ, !P0 ;  /* 0x000000ff0800720c */ /* 0x000fc80004705670 */
[----:B------:R-:W-:Y:S02]  /*03d0*/  ISETP.LT.OR P2, PT, R0, 0x1, P0 ;  /* 0x000000010000780c */ /* 0x000fe40000741670 */
[----:B------:R-:W-:-:S11]  /*03e0*/  ISETP.GE.AND P0, PT, R21, R40, PT ;  /* 0x000000281500720c */ /* 0x000fd60003f06270 */
[----:B------:R-:W0:Y:S01]  /*03f0*/  @!P2 LDC.64 R2, c[0x0][0x230] ;  /* 0x00008c00ff02ab82 */ /* 0x000e220000000a00 */
[----:B------:R-:W-:-:S04]  /*0400*/  @!P2 IMAD R5, R39, UR8, R10 ;  /* 0x000000082705ac24 */ /* 0x000fc8000f8e020a */
[----:B0-----:R-:W-:-:S05]  /*0410*/  @!P2 IMAD.WIDE R2, R5, 0x2, R2 ;  /* 0x000000020502a825 */ /* 0x001fca00078e0202 */
[----:B------:R0:W-:Y:S01]  /*0420*/  @!P2 STG.E.64 desc[UR6][R2.64], RZ ;  /* 0x000000ff0200a986 */ /* 0x0001e2000c101b06 */
[----:B------:R-:W-:Y:S06]  /*0430*/  BAR.SYNC.DEFER_BLOCKING 0x0 ;  /* 0x0000000000007b1d */ /* 0x000fec0000010000 */
[----:B-12---:R-:W-:Y:S05]  /*0440*/  @P0 BRA `(.L_x_4884) ;  /* 0x0000000000d40947 */ /* 0x006fea0003800000 */
[----:B------:R-:W1:Y:S01]  /*0450*/  LDC.64 R4, c[0x0][0x248] ;  /* 0x00009200ff047b82 */ /* 0x000e620000000a00 */
[----:B0-----:R-:W-:-:S07]  /*0460*/  IMAD.SHL.U32 R3, R8, 0x40, RZ ;  /* 0x0000004008037824 */ /* 0x001fce00078e00ff */
        /* <DEDUP_REMOVED lines=11> */
.L_x_4885:
[----:B-----5:R-:W-:-:S04]  /*0520*/  VIADD R18, R11, UR4 ;  /* 0x000000040b127c36 */ /* 0x020fc80008000000 */
        /* <DEDUP_REMOVED lines=23> */
[----:B0-----:R-:W-:Y:S01]  /*06a0*/  IMAD R19, R2, R2, RZ ;  /* 0x0000000202137224 */ /* 0x001fe200078e02ff */
[----:B------:R-:W-:Y:S01]  /*06b0*/  IADD3 R0, R0, 0x1, RZ ;  /* 0x0000000100007810 */ /* 0x000fe20007ffe0ff */
[----:B------:R-:W-:Y:S01]  /*06c0*/  IMAD R17, R17, R17, RZ ;  /* 0x0000001111117224 */ /* 0x000fe200078e02ff */
[----:B---3--:R-:W-:Y:S01]  /*06d0*/  IADD3 R13, R24, R13, RZ ;  /* 0x0000000d180d7210 */ /* 0x008fe20007ffe0ff */
[----:B------:R-:W-:Y:S02]  /*06e0*/  IMAD R20, R20, R20, RZ ;  /* 0x0000001414147224 */ /* 0x000fe400078e02ff */
        /* <DEDUP_REMOVED lines=11> */
.L_x_4884:
[----:B------:R-:W-:Y:S01]  /*07a0*/  ULDC UR8, c[0x0][0x258] ;  /* 0x0000960000087ab9 */ /* 0x000fe20000000800 */
[C---:B------:R-:W-:Y:S02]  /*07b0*/  ISETP.GT.AND P3, PT, R21.reuse, R12, PT ;  /* 0x0000000c1500720c */ /* 0x040fe40003f64270 */
[----:B------:R-:W-:Y:S02]  /*07c0*/  CS2R R4, SRZ ;  /* 0x0000000000047805 */ /* 0x000fe4000001ff00 */
        /* <DEDUP_REMOVED lines=8> */
[----:B------:R-:W-:-:S07]  /*0850*/  IMAD R5, R6, 0x6, RZ ;  /* 0x0000000606057824 */ /* 0x000fce00078e02ff */
.L_x_4886:
        /* <DEDUP_REMOVED lines=8> */
.L_x_4887:
[----:B------:R-:W-:Y:S01]  /*08e0*/  ULDC UR4, c[0x0][0x260] ;  /* 0x0000980000047ab9 */ /* 0x000fe20000000800 */
[C---:B------:R-:W-:Y:S02]  /*08f0*/  ISETP.GT.AND P3, PT, R21.reuse, R14, PT ;  /* 0x0000000e1500720c */ /* 0x040fe40003f64270 */
        /* <DEDUP_REMOVED lines=10> */
.L_x_4888:
        /* <DEDUP_REMOVED lines=8> */
.L_x_4889:
[----:B------:R-:W-:Y:S01]  /*0a20*/  ULDC UR4, c[0x0][0x268] ;  /* 0x00009a0000047ab9 */ /* 0x000fe20000000800 */
[----:B------:R-:W-:Y:S01]  /*0a30*/  HFMA2.MMA R9, -RZ, RZ, 0, 0 ;  /* 0x00000000ff097435 */ /* 0x000fe200000001ff */
[----:B------:R-:W-:-:S13]  /*0a40*/  ISETP.GT.AND P2, PT, R21, UR4, PT ;  /* 0x0000000415007c0c */ /* 0x000fda000bf44270 */
[----:B------:R-:W-:Y:S05]  /*0a50*/  @!P2 BRA `(.L_x_4890) ;  /* 0x00000000001ca947 */ /* 0x000fea0003800000 */
[----:B------:R-:W1:Y:S02]  /*0a60*/  LDC R8, c[0x0][0x26c] ;  /* 0x00009b00ff087b82 */ /* 0x000e640000000800 */
[----:B-1----:R-:W-:-:S05]  /*0a70*/  VIMNMX R8, R21, R8, PT ;  /* 0x0000000815087248 */ /* 0x002fca0003fe0100 */
[----:B------:R-:W-:-:S05]  /*0a80*/  VIADD R8, R8, -UR4 ;  /* 0x8000000408087c36 */ /* 0x000fca0008000000 */
[----:B------:R-:W-:-:S04]  /*0a90*/  SHF.R.S32.HI R9, RZ, 0x1f, R8 ;  /* 0x0000001fff097819 */ /* 0x000fc80000011408 */
[----:B------:R-:W-:-:S04]  /*0aa0*/  LEA.HI R9, R9, R8, RZ, 0x5 ;  /* 0x0000000809097211 */ /* 0x000fc800078f28ff */
[----:B------:R-:W-:-:S04]  /*0ab0*/  SHF.R.S32.HI R9, RZ, 0x5, R9 ;  /* 0x00000005ff097819 */ /* 0x000fc80000011409 */
[----:B------:R-:W-:-:S07]  /*0ac0*/  SHF.L.U32 R9, R9, 0x1, RZ ;  /* 0x0000000109097819 */ /* 0x000fce00000006ff */
.L_x_4890:
[C---:B------:R-:W-:Y:S01]  /*0ad0*/  VIMNMX R8, R21.reuse, UR8, PT ;  /* 0x0000000815087c48 */ /* 0x040fe2000bfe0100 */
[----:B------:R-:W1:Y:S01]  /*0ae0*/  S2UR UR5, SR_CgaCtaId ;  /* 0x00000000000579c3 */ /* 0x000e620000008800 */
[----:B------:R-:W-:Y:S01]  /*0af0*/  ISETP.GE.OR P0, PT, R21, UR8, P0 ;  /* 0x0000000815007c0c */ /* 0x000fe20008706670 */
[----:B------:R-:W-:Y:S01]  /*0b00*/  ULDC.64 UR10, c[0x0][0x218] ;  /* 0x00008600000a7ab9 */ /* 0x000fe20000000a00 */
[----:B------:R-:W-:Y:S01]  /*0b10*/  SHF.R.S32.HI R11, RZ, 0x1f, R8 ;  /* 0x0000001fff0b7819 */ /* 0x000fe20000011408 */
[----:B------:R-:W-:Y:S01]  /*0b20*/  UMOV UR4, 0x400 ;  /* 0x0000040000047882 */ /* 0x000fe20000000000 */
[----:B------:R-:W-:Y:S02]  /*0b30*/  PRMT R38, RZ, 0x5410, RZ ;  /* 0x00005410ff267816 */ /* 0x000fe400000000ff */
[----:B------:R-:W-:Y:S02]  /*0b40*/  LEA.HI R11, R11, R8, RZ, 0x5 ;  /* 0x000000080b0b7211 */ /* 0x000fe400078f28ff */
[----:B------:R-:W-:-:S02]  /*0b50*/  PRMT R37, RZ, 0x5410, RZ ;  /* 0x00005410ff257816 */ /* 0x000fc400000000ff */
[----:B------:R-:W-:-:S04]  /*0b60*/  SHF.R.S32.HI R8, RZ, 0x5, R11 ;  /* 0x00000005ff087819 */ /* 0x000fc8000001140b */
[----:B------:R-:W-:-:S04]  /*0b70*/  LEA R5, R8, R5, 0x3 ;  /* 0x0000000508057211 */ /* 0x000fc800078e18ff */
[----:B------:R-:W-:-:S04]  /*0b80*/  IADD3 R4, R7, R5, R4 ;  /* 0x0000000507047210 */ /* 0x000fc80007ffe004 */
[----:B------:R-:W-:Y:S01]  /*0b90*/  IADD3 R4, R9, R4, R6 ;  /* 0x0000000409047210 */ /* 0x000fe20007ffe006 */
[----:B-1----:R-:W-:-:S04]  /*0ba0*/  ULEA UR4, UR5, UR4, 0x18 ;  /* 0x0000000405047291 */ /* 0x002fc8000f8ec03f */
[----:B------:R-:W-:Y:S01]  /*0bb0*/  IMAD R5, R4, R39, RZ ;  /* 0x0000002704057224 */ /* 0x000fe200078e02ff */
[----:B------:R-:W-:-:S04]  /*0bc0*/  SHF.R.S32.HI R4, RZ, 0x1f, R10 ;  /* 0x0000001fff047819 */ /* 0x000fc8000001140a */
[----:B------:R-:W-:Y:S02]  /*0bd0*/  SHF.R.S32.HI R7, RZ, 0x1f, R5 ;  /* 0x0000001fff077819 */ /* 0x000fe40000011405 */
[----:B------:R-:W-:-:S04]  /*0be0*/  IADD3 R23, P2, R10, R5, RZ ;  /* 0x000000050a177210 */ /* 0x000fc80007f5e0ff */
[----:B------:R-:W-:Y:S02]  /*0bf0*/  IADD3.X R6, R7, R4, RZ, P2, !PT ;  /* 0x0000000407067210 */ /* 0x000fe400017fe4ff */
[----:B------:R-:W-:-:S04]  /*0c00*/  LEA R24, P2, R23, UR10, 0x2 ;  /* 0x0000000a17187c11 */ /* 0x000fc8000f8410ff */
[----:B------:R-:W-:Y:S01]  /*0c10*/  LEA.HI.X R23, R23, UR11, R6, 0x2, P2 ;  /* 0x0000000b17177c11 */ /* 0x000fe200090f1406 */
[----:B------:R-:W-:Y:S08]  /*0c20*/  @P0 BRA `(.L_x_4891) ;  /* 0x0000003000840947 */ /* 0x000ff00003800000 */
[----:B------:R-:W-:Y:S01]  /*0c30*/  IADD3 R10, P0, P2, R10, R39, R5 ;  /* 0x000000270a0a7210 */ /* 0x000fe20007a1e005 */
[----:B------:R-:W-:Y:S01]  /*0c40*/  HADD2.F32 R16, -RZ, R0.H0_H0 ;  /* 0x20000000ff107230 */ /* 0x000fe20000004100 */
[----:B------:R-:W-:Y:S01]  /*0c50*/  SHF.R.S32.HI R39, RZ, 0x1f, R39 ;  /* 0x0000001fff277819 */ /* 0x000fe20000011427 */
[----:B------:R-:W-:Y:S01]  /*0c60*/  HADD2.F32 R17, -RZ, R2.H0_H0 ;  /* 0x20000002ff117230 */ /* 0x000fe20000004100 */
[----:B------:R-:W-:Y:S01]  /*0c70*/  PRMT R37, RZ, 0x5410, RZ ;  /* 0x00005410ff257816 */ /* 0x000fe200000000ff */
[----:B------:R-:W-:Y:S01]  /*0c80*/  HADD2.F32 R18, -RZ, R3.H0_H0 ;  /* 0x20000003ff127230 */ /* 0x000fe20000004100 */
[----:B------:R-:W-:Y:S01]  /*0c90*/  IADD3.X R39, R4, R39, R7, P0, P2 ;  /* 0x0000002704277210 */ /* 0x000fe200007e4407 */
[----:B------:R-:W-:Y:S01]  /*0ca0*/  HADD2.F32 R19, -RZ, R36.H0_H0 ;  /* 0x20000024ff137230 */ /* 0x000fe20000004100 */
[----:B------:R-:W-:Y:S01]  /*0cb0*/  LEA R28, P0, R10, UR10, 0x2 ;  /* 0x0000000a0a1c7c11 */ /* 0x000fe2000f8010ff */
[----:B------:R-:W-:Y:S01]  /*0cc0*/  ULDC UR5, c[0x0][0x258] ;  /* 0x0000960000057ab9 */ /* 0x000fe20000000800 */
[----:B------:R-:W-:-:S02]  /*0cd0*/  PRMT R38, RZ, 0x5410, RZ ;  /* 0x00005410ff267816 */ /* 0x000fc400000000ff */
[----:B------:R-:W-:-:S09]  /*0ce0*/  LEA.HI.X R29, R10, UR11, R39, 0x2, P0 ;  /* 0x0000000b0a1d7c11 */ /* 0x000fd200080f1427 */
.L_x_4896:
[----:B------:R-:W1:Y:S01]  /*0cf0*/  LDC R39, c[0x0][0x23c] ;  /* 0x00008f00ff277b82 */ /* 0x000e620000000800 */
[----:B------:R-:W-:Y:S01]  /*0d00*/  MOV R5, R23 ;  /* 0x0000001700057202 */ /* 0x000fe20000000f00 */
[----:B------:R-:W-:-:S04]  /*0d10*/  IMAD.MOV.U32 R4, RZ, RZ, R24 ;  /* 0x000000ffff047224 */ /* 0x000fc800078e0018 */
[----:B-1----:R-:W-:-:S04]  /*0d20*/  IMAD.WIDE R12, R39, 0x8, R4 ;  /* 0x00000008270c7825 */ /* 0x002fc800078e0204 */
[----:B--2---:R-:W-:-:S04]  /*0d30*/  IMAD.WIDE R26, R39, 0x8, R12 ;  /* 0x00000008271a7825 */ /* 0x004fc800078e020c */
[----:B------:R-:W-:Y:S01]  /*0d40*/  IMAD.WIDE R22, R39, 0x8, R26 ;  /* 0x0000000827167825 */ /* 0x000fe200078e021a */
[----:B-----5:R-:W-:Y:S06]  /*0d50*/  @!P1 BRA `(.L_x_4892) ;  /* 0x0000000c00009947 */ /* 0x020fec0003800000 */
[----:B------:R-:W2:Y:S04]  /*0d60*/  LDG.E.128.CONSTANT R4, desc[UR6][R4.64] ;  /* 0x0000000604047981 */ /* 0x000ea8000c1e9d00 */
[----:B------:R-:W3:Y:S04]  /*0d70*/  LDG.E.128.CONSTANT R8, desc[UR6][R28.64] ;  /* 0x000000061c087981 */ /* 0x000ee8000c1e9d00 */
[----:B------:R-:W1:Y:S02]  /*0d80*/  LDS.64 R14, [UR4] ;  /* 0x00000004ff0e7984 */ /* 0x000e640008000a00 */
[----:B-1----:R-:W-:Y:S01]  /*0d90*/  HADD2.F32 R44, -RZ, R14.H1_H1 ;  /* 0x3000000eff2c7230 */ /* 0x002fe20000004100 */
[----:B--2---:R-:W-:-:S02]  /*0da0*/  LOP3.LUT R25, R5, 0xff, RZ, 0xc0, !PT ;  /* 0x000000ff05197812 */ /* 0x004fc400078ec0ff */
[----:B------:R-:W-:Y:S02]  /*0db0*/  LOP3.LUT R20, R4, 0xff, RZ, 0xc0, !PT ;  /* 0x000000ff04147812 */ /* 0x000fe400078ec0ff */
[----:B------:R-:W-:Y:S02]  /*0dc0*/  IADD3 R43, R25, -0x80, RZ ;  /* 0xffffff80192b7810 */ /* 0x000fe40007ffe0ff */
[----:B------:R-:W-:Y:S02]  /*0dd0*/  LOP3.LUT R25, R6, 0xff, RZ, 0xc0, !PT ;  /* 0x000000ff06197812 */ /* 0x000fe400078ec0ff */
[----:B------:R-:W-:Y:S02]  /*0de0*/  IADD3 R20, R20, -0x80, RZ ;  /* 0xffffff8014147810 */ /* 0x000fe40007ffe0ff */
[----:B------:R-:W-:Y:S01]  /*0df0*/  LOP3.LUT R34, R7, 0xff, RZ, 0xc0, !PT ;  /* 0x000000ff07227812 */ /* 0x000fe200078ec0ff */
[----:B------:R-:W-:Y:S01]  /*0e00*/  VIADD R31, R25, 0xffffff80 ;  /* 0xffffff80191f7836 */ /* 0x000fe20000000000 */
[----:B------:R-:W-:Y:S01]  /*0e10*/  SHF.R.U32.HI R25, RZ, 0x8, R4 ;  /* 0x00000008ff197819 */ /* 0x000fe20000011604 */
[----:B------:R1:W2:Y:S01]  /*0e20*/  I2F.F16 R33, R20 ;  /* 0x0000001400217306 */ /* 0x0002a20000200c00 */
[----:B------:R-:W-:-:S02]  /*0e30*/  IADD3 R42, R34, -0x80, RZ ;  /* 0xffffff80222a7810 */ /* 0x000fc40007ffe0ff */
[----:B------:R-:W-:Y:S02]  /*0e40*/  LOP3.LUT R34, R25, 0xff, RZ, 0xc0, !PT ;  /* 0x000000ff19227812 */ /* 0x000fe400078ec0ff */
[----:B------:R-:W-:Y:S02]  /*0e50*/  SHF.R.U32.HI R41, RZ, 0x8, R6 ;  /* 0x00000008ff297819 */ /* 0x000fe40000011606 */
[----:B------:R-:W-:Y:S01]  /*0e60*/  IADD3 R35, R34, -0x80, RZ ;  /* 0xffffff8022237810 */ /* 0x000fe20007ffe0ff */
[----:B------:R-:W4:Y:S01]  /*0e70*/  I2F.F16 R43, R43 ;  /* 0x0000002b002b7306 */ /* 0x000f220000200c00 */
[----:B-1----:R-:W-:Y:S02]  /*0e80*/  SHF.R.U32.HI R20, RZ, 0x8, R5 ;  /* 0x00000008ff147819 */ /* 0x002fe40000011605 */
[----:B------:R-:W-:Y:S02]  /*0e90*/  LOP3.LUT R41, R41, 0xff, RZ, 0xc0, !PT ;  /* 0x000000ff29297812 */ /* 0x000fe400078ec0ff */
[----:B------:R-:W-:Y:S01]  /*0ea0*/  LOP3.LUT R20, R20, 0xff, RZ, 0xc0, !PT ;  /* 0x000000ff14147812 */ /* 0x000fe200078ec0ff */
[----:B--2---:R-:W-:-:S02]  /*0eb0*/  HADD2.F32 R33, -RZ, R33.H0_H0 ;  /* 0x20000021ff217230 */ /* 0x004fc40000004100 */
[----:B------:R-:W1:Y:S01]  /*0ec0*/  I2F.F16 R35, R35 ;  /* 0x0000002300237306 */ /* 0x000e620000200c00 */
[----:B------:R-:W-:Y:S01]  /*0ed0*/  IADD3 R34, R20, -0x80, RZ ;  /* 0xffffff8014227810 */ /* 0x000fe20007ffe0ff */
[----:B------:R-:W-:Y:S01]  /*0ee0*/  HADD2.F32 R20, -RZ, R14.H0_H0 ;  /* 0x2000000eff147230 */ /* 0x000fe20000004100 */
[----:B------:R-:W-:Y:S02]  /*0ef0*/  LEA.HI R24, R6, 0xffffff80, RZ, 0x8 ;  /* 0xffffff8006187811 */ /* 0x000fe400078f40ff */
[----:B------:R-:W-:Y:S01]  /*0f00*/  LEA.HI R32, R4, 0xffffff80, RZ, 0x8 ;  /* 0xffffff8004207811 */ /* 0x000fe200078f40ff */
[----:B----4-:R-:W-:Y:S02]  /*0f10*/  HADD2.F32 R43, -RZ, R43.H0_H0 ;  /* 0x2000002bff2b7230 */ /* 0x010fe40000004100 */
[----:B------:R2:W4:Y:S01]  /*0f20*/  I2F.F16 R25, R42 ;  /* 0x0000002a00197306 */ /* 0x0005220000200c00 */
[----:B------:R-:W-:Y:S02]  /*0f30*/  SHF.R.U32.HI R6, RZ, 0x10, R6 ;  /* 0x00000010ff067819 */ /* 0x000fe40000011606 */
[----:B------:R-:W-:-:S02]  /*0f40*/  SHF.R.U32.HI R4, RZ, 0x10, R4 ;  /* 0x00000010ff047819 */ /* 0x000fc40000011604 */
[----:B------:R-:W-:Y:S01]  /*0f50*/  LOP3.LUT R6, R6, 0xff, RZ, 0xc0, !PT ;  /* 0x000000ff06067812 */ /* 0x000fe200078ec0ff */
[----:B-1----:R-:W-:Y:S02]  /*0f60*/  HADD2.F32 R35, -RZ, R35.H0_H0 ;  /* 0x20000023ff237230 */ /* 0x002fe40000004100 */
[----:B------:R-:W1:Y:S01]  /*0f70*/  I2F.F16 R31, R31 ;  /* 0x0000001f001f7306 */ /* 0x000e620000200c00 */
[----:B--2---:R-:W-:Y:S01]  /*0f80*/  FFMA.FTZ R42, R33, R20, RZ ;  /* 0x00000014212a7223 */ /* 0x004fe200000100ff */
[----:B------:R-:W-:Y:S01]  /*0f90*/  FFMA.FTZ R33, R20, R43, RZ ;  /* 0x0000002b14217223 */ /* 0x000fe200000100ff */
[----:B------:R-:W-:Y:S01]  /*0fa0*/  SHF.R.U32.HI R43, RZ, 0x8, R7 ;  /* 0x00000008ff2b7819 */ /* 0x000fe20000011607 */
[----:B------:R-:W-:Y:S02]  /*0fb0*/  VIADD R6, R6, 0xffffff80 ;  /* 0xffffff8006067836 */ /* 0x000fe40000000000 */
[----:B------:R-:W-:Y:S01]  /*0fc0*/  FFMA.FTZ R35, R35, R44, R42 ;  /* 0x0000002c23237223 */ /* 0x000fe2000001002a */
[----:B------:R-:W-:Y:S01]  /*0fd0*/  LEA.HI R14, R7, 0xffffff80, RZ, 0x8 ;  /* 0xffffff80070e7811 */ /* 0x000fe200078f40ff */
[----:B----4-:R-:W-:Y:S01]  /*0fe0*/  HADD2.F32 R25, -RZ, R25.H0_H0 ;  /* 0x20000019ff197230 */ /* 0x010fe20000004100 */
[----:B------:R-:W-:Y:S01]  /*0ff0*/  LOP3.LUT R43, R43, 0xff, RZ, 0xc0, !PT ;  /* 0x000000ff2b2b7812 */ /* 0x000fe200078ec0ff */
[----:B------:R-:W2:Y:S01]  /*1000*/  I2F.F16 R34, R34 ;  /* 0x0000002200227306 */ /* 0x000ea20000200c00 */
[----:B------:R-:W-:-:S02]  /*1010*/  LOP3.LUT R4, R4, 0xff, RZ, 0xc0, !PT ;  /* 0x000000ff04047812 */ /* 0x000fc400078ec0ff */
[----:B------:R-:W-:Y:S01]  /*1020*/  IADD3 R45, R43, -0x80, RZ ;  /* 0xffffff802b2d7810 */ /* 0x000fe20007ffe0ff */
[C---:B------:R-:W-:Y:S01]  /*1030*/  FFMA.FTZ R25, R20.reuse, R25, RZ ;  /* 0x0000001914197223 */ /* 0x040fe200000100ff */
[----:B------:R-:W-:Y:S01]  /*1040*/  SHF.R.U32.HI R7, RZ, 0x10, R7 ;  /* 0x00000010ff077819 */ /* 0x000fe20000011607 */
[----:B-1----:R-:W-:Y:S01]  /*1050*/  HADD2.F32 R31, -RZ, R31.H0_H0 ;  /* 0x2000001fff1f7230 */ /* 0x002fe20000004100 */
[----:B------:R-:W-:Y:S01]  /*1060*/  LEA.HI R30, R5, 0xffffff80, RZ, 0x8 ;  /* 0xffffff80051e7811 */ /* 0x000fe200078f40ff */
[----:B------:R-:W1:Y:S01]  /*1070*/  I2F.F16 R42, R45 ;  /* 0x0000002d002a7306 */ /* 0x000e620000200c00 */
[----:B------:R-:W-:Y:S02]  /*1080*/  LOP3.LUT R7, R7, 0xff, RZ, 0xc0, !PT ;  /* 0x000000ff07077812 */ /* 0x000fe400078ec0ff */
[----:B------:R-:W-:Y:S01]  /*1090*/  FFMA.FTZ R31, R20, R31, RZ ;  /* 0x0000001f141f7223 */ /* 0x000fe200000100ff */
[----:B------:R-:W-:Y:S01]  /*10a0*/  VIADD R20, R41, 0xffffff80 ;  /* 0xffffff8029147836 */ /* 0x000fe20000000000 */
[----:B---3--:R-:W-:Y:S01]  /*10b0*/  LEA.HI R43, R9, 0xffffff80, RZ, 0x8 ;  /* 0xffffff80092b7811 */ /* 0x008fe200078f40ff */
[----:B--2---:R-:W-:-:S02]  /*10c0*/  HADD2.F32 R34, -RZ, R34.H0_H0 ;  /* 0x20000022ff227230 */ /* 0x004fc40000004100 */
[----:B------:R-:W-:Y:S03]  /*10d0*/  I2F.F16 R6, R6 ;  /* 0x0000000600067306 */ /* 0x000fe60000200c00 */
[----:B------:R-:W-:Y:S01]  /*10e0*/  FFMA.FTZ R41, R44, R34, R33 ;  /* 0x000000222c297223 */ /* 0x000fe20000010021 */
[----:B-1----:R-:W-:Y:S01]  /*10f0*/  HADD2.F32 R33, -RZ, R42.H0_H0 ;  /* 0x2000002aff217230 */ /* 0x002fe20000004100 */
[----:B------:R-:W-:-:S03]  /*1100*/  SHF.R.U32.HI R42, RZ, 0x10, R5 ;  /* 0x00000010ff2a7819 */ /* 0x000fc60000011605 */
[----:B------:R-:W1:Y:S01]  /*1110*/  I2F.F16 R20, R20 ;  /* 0x0000001400147306 */ /* 0x000e620000200c00 */
[----:B------:R-:W-:Y:S02]  /*1120*/  IADD3 R5, R4, -0x80, RZ ;  /* 0xffffff8004057810 */ /* 0x000fe40007ffe0ff */
[----:B------:R-:W-:Y:S01]  /*1130*/  LOP3.LUT R42, R42, 0xff, RZ, 0xc0, !PT ;  /* 0x000000ff2a2a7812 */ /* 0x000fe200078ec0ff */
[----:B------:R-:W-:-:S03]  /*1140*/  FFMA.FTZ R33, R44, R33, R25 ;  /* 0x000000212c217223 */ /* 0x000fc60000010019 */
[----:B------:R-:W-:Y:S01]  /*1150*/  IADD3 R42, R42, -0x80, RZ ;  /* 0xffffff802a2a7810 */ /* 0x000fe20007ffe0ff */
[----:B------:R2:W3:Y:S01]  /*1160*/  I2F.F16 R4, R5 ;  /* 0x0000000500047306 */ /* 0x0004e20000200c00 */
[----:B-1----:R-:W-:-:S07]  /*1170*/  HADD2.F32 R34, -RZ, R20.H0_H0 ;  /* 0x20000014ff227230 */ /* 0x002fce0000004100 */
[----:B------:R-:W-:Y:S01]  /*1180*/  I2F.F16 R42, R42 ;  /* 0x0000002a002a7306 */ /* 0x000fe20000200c00 */
[----:B--2---:R-:W-:Y:S02]  /*1190*/  IADD3 R5, R7, -0x80, RZ ;  /* 0xffffff8007057810 */ /* 0x004fe40007ffe0ff */
[----:B------:R-:W-:Y:S01]  /*11a0*/  LOP3.LUT R7, R8, 0xff, RZ, 0xc0, !PT ;  /* 0x000000ff08077812 */ /* 0x000fe200078ec0ff */
[----:B------:R-:W-:Y:S01]  /*11b0*/  FFMA.FTZ R34, R44, R34, R31 ;  /* 0x000000222c227223 */ /* 0x000fe2000001001f */
[----:B------:R-:W-:Y:S01]  /*11c0*/  LEA.HI R20, R8, 0xffffff80, RZ, 0x8 ;  /* 0xffffff8008147811 */ /* 0x000fe200078f40ff */
[----:B---3--:R-:W-:Y:S02]  /*11d0*/  HADD2.F32 R44, -RZ, R4.H0_H0 ;  /* 0x20000004ff2c7230 */ /* 0x008fe40000004100 */
[----:B------:R-:W1:Y:S01]  /*11e0*/  I2F.F16 R5, R5 ;  /* 0x0000000500057306 */ /* 0x000e620000200c00 */
[----:B------:R-:W-:Y:S01]  /*11f0*/  HADD2.F32 R4, -RZ, R15.H0_H0 ;  /* 0x2000000fff047230 */ /* 0x000fe20000004100 */
[----:B------:R-:W-:-:S04]  /*1200*/  LEA.HI R31, R10, 0xffffff80, RZ, 0x8 ;  /* 0xffffff800a1f7811 */ /* 0x000fc800078f40ff */
[----:B------:R-:W-:Y:S02]  /*1210*/  FFMA.FTZ R35, R44, R4, R35 ;  /* 0x000000042c237223 */ /* 0x000fe40000010023 */
[----:B------:R-:W2:Y:S01]  /*1220*/  I2F.F16 R32, R32 ;  /* 0x0000002000207306 */ /* 0x000ea20000200c00 */
[----:B-1----:R-:W-:-:S07]  /*1230*/  HADD2.F32 R44, -RZ, R5.H0_H0 ;  /* 0x20000005ff2c7230 */ /* 0x002fce0000004100 */
[----:B------:R-:W1:Y:S01]  /*1240*/  I2F.F16 R30, R30 ;  /* 0x0000001e001e7306 */ /* 0x000e620000200c00 */
[----:B------:R-:W-:Y:S01]  /*1250*/  LOP3.LUT R5, R10, 0xff, RZ, 0xc0, !PT ;  /* 0x000000ff0a057812 */ /* 0x000fe200078ec0ff */
[----:B------:R-:W-:-:S04]  /*1260*/  FFMA.FTZ R33, R4, R44, R33 ;  /* 0x0000002c04217223 */ /* 0x000fc80000010021 */
[----:B------:R-:W-:Y:S02]  /*1270*/  VIADD R44, R5, 0xffffff80 ;  /* 0xffffff80052c7836 */ /* 0x000fe40000000000 */
[----:B------:R3:W-:Y:S01]  /*1280*/  I2F.F16 R25, R43 ;  /* 0x0000002b00197306 */ /* 0x0007e20000200c00 */
[----:B--2---:R-:W-:-:S07]  /*1290*/  HADD2.F32 R32, -RZ, R32.H0_H0 ;  /* 0x20000020ff207230 */ /* 0x004fce0000004100 */
[----:B------:R-:W2:Y:S01]  /*12a0*/  I2F.F16 R24, R24 ;  /* 0x0000001800187306 */ /* 0x000ea20000200c00 */
[----:B---3--:R-:W-:Y:S01]  /*12b0*/  HADD2.F32 R43, -RZ, R42.H0_H0 ;  /* 0x2000002aff2b7230 */ /* 0x008fe20000004100 */
[----:B------:R-:W-:Y:S01]  /*12c0*/  IADD3 R42, R7, -0x80, RZ ;  /* 0xffffff80072a7810 */ /* 0x000fe20007ffe0ff */
[----:B------:R-:W-:-:S03]  /*12d0*/  HADD2.F32 R7, -RZ, R6.H0_H0 ;  /* 0x20000006ff077230 */ /* 0x000fc60000004100 */
[C---:B------:R-:W-:Y:S01]  /*12e0*/  FFMA.FTZ R41, R4.reuse, R43, R41 ;  /* 0x0000002b04297223 */ /* 0x040fe20000010029 */
[----:B------:R-:W-:Y:S01]  /*12f0*/  LOP3.LUT R43, R9, 0xff, RZ, 0xc0, !PT ;  /* 0x000000ff092b7812 */ /* 0x000fe200078ec0ff */
[----:B------:R-:W-:Y:S01]  /*1300*/  FFMA.FTZ R7, R4, R7, R34 ;  /* 0x0000000704077223 */ /* 0x000fe20000010022 */
[----:B------:R-:W-:Y:S01]  /*1310*/  HADD2.F32 R34, -RZ, R15.H1_H1 ;  /* 0x3000000fff227230 */ /* 0x000fe20000004100 */
[----:B------:R-:W3:Y:S01]  /*1320*/  LDS.64 R4, [UR4+0x8] ;  /* 0x00000804ff047984 */ /* 0x000ee20008000a00 */
[----:B------:R4:W-:Y:S01]  /*1330*/  I2F.F16 R6, R42 ;  /* 0x0000002a00067306 */ /* 0x0009e20000200c00 */
[----:B------:R-:W-:Y:S02]  /*1340*/  IADD3 R43, R43, -0x80, RZ ;  /* 0xffffff802b2b7810 */ /* 0x000fe40007ffe0ff */
[----:B------:R-:W-:Y:S01]  /*1350*/  FFMA.FTZ R32, R32, R34, R35 ;  /* 0x0000002220207223 */ /* 0x000fe20000010023 */
[----:B-1----:R-:W-:Y:S02]  /*1360*/  HADD2.F32 R35, -RZ, R30.H0_H0 ;  /* 0x2000001eff237230 */ /* 0x002fe40000004100 */
[----:B--2---:R-:W-:-:S02]  /*1370*/  HADD2.F32 R24, -RZ, R24.H0_H0 ;  /* 0x20000018ff187230 */ /* 0x004fc40000004100 */
[----:B------:R-:W-:Y:S01]  /*1380*/  I2F.F16 R14, R14 ;  /* 0x0000000e000e7306 */ /* 0x000fe20000200c00 */
[----:B----4-:R-:W-:Y:S01]  /*1390*/  LOP3.LUT R42, R11, 0xff, RZ, 0xc0, !PT ;  /* 0x000000ff0b2a7812 */ /* 0x010fe200078ec0ff */
[C---:B------:R-:W-:Y:S01]  /*13a0*/  FFMA.FTZ R41, R34.reuse, R35, R41 ;  /* 0x0000002322297223 */ /* 0x040fe20000010029 */
[--C-:B------:R-:W-:Y:S01]  /*13b0*/  SHF.R.U32.HI R35, RZ, 0x8, R8.reuse ;  /* 0x00000008ff237819 */ /* 0x100fe20000011608 */
[----:B------:R-:W-:Y:S01]  /*13c0*/  FFMA.FTZ R24, R34, R24, R7 ;  /* 0x0000001822187223 */ /* 0x000fe20000010007 */
[----:B------:R-:W-:Y:S02]  /*13d0*/  IADD3 R45, R42, -0x80, RZ ;  /* 0xffffff802a2d7810 */ /* 0x000fe40007ffe0ff */
[----:B------:R-:W-:Y:S01]  /*13e0*/  LOP3.LUT R42, R35, 0xff, RZ, 0xc0, !PT ;  /* 0x000000ff232a7812 */ /* 0x000fe200078ec0ff */
[----:B------:R1:W2:Y:S08]  /*13f0*/  I2F.F16 R15, R43 ;  /* 0x0000002b000f7306 */ /* 0x0002b00000200c00 */
[----:B------:R4:W-:Y:S01]  /*1400*/  I2F.F16 R30, R44 ;  /* 0x0000002c001e7306 */ /* 0x0009e20000200c00 */
[----:B-1----:R-:W-:-:S02]  /*1410*/  SHF.R.U32.HI R43, RZ, 0x10, R8 ;  /* 0x00000010ff2b7819 */ /* 0x002fc40000011608 */
[----:B------:R-:W-:Y:S02]  /*1420*/  IADD3 R8, R42, -0x80, RZ ;  /* 0xffffff802a087810 */ /* 0x000fe40007ffe0ff */
[--C-:B------:R-:W-:Y:S02]  /*1430*/  SHF.R.U32.HI R42, RZ, 0x8, R9.reuse ;  /* 0x00000008ff2a7819 */ /* 0x100fe40000011609 */
[----:B------:R-:W-:Y:S01]  /*1440*/  LOP3.LUT R43, R43, 0xff, RZ, 0xc0, !PT ;  /* 0x000000ff2b2b7812 */ /* 0x000fe200078ec0ff */
[----:B------:R-:W1:Y:S01]  /*1450*/  I2F.F16 R35, R45 ;  /* 0x0000002d00237306 */ /* 0x000e620000200c00 */
[----:B------:R-:W-:Y:S01]  /*1460*/  LOP3.LUT R42, R42, 0xff, RZ, 0xc0, !PT ;  /* 0x000000ff2a2a7812 */ /* 0x000fe200078ec0ff */
[----:B--2---:R-:W-:Y:S01]  /*1470*/  HADD2.F32 R15, -RZ, R15.H0_H0 ;  /* 0x2000000fff0f7230 */ /* 0x004fe20000004100 */
[----:B------:R-:W-:Y:S01]  /*1480*/  IADD3 R7, R43, -0x80, RZ ;  /* 0xffffff802b077810 */ /* 0x000fe20007ffe0ff */
[----:B------:R-:W-:Y:S01]  /*1490*/  HADD2.F32 R43, -RZ, R14.H0_H0 ;  /* 0x2000000eff2b7230 */ /* 0x000fe20000004100 */
[----:B------:R-:W-:Y:S01]  /*14a0*/  SHF.R.U32.HI R14, RZ, 0x10, R9 ;  /* 0x00000010ff0e7819 */ /* 0x000fe20000011609 */
[----:B------:R-:W-:Y:S01]  /*14b0*/  VIADD R9, R42, 0xffffff80 ;  /* 0xffffff802a097836 */ /* 0x000fe20000000000 */
[--C-:B------:R-:W-:Y:S01]  /*14c0*/  SHF.R.U32.HI R42, RZ, 0x8, R10.reuse ;  /* 0x00000008ff2a7819 */ /* 0x100fe2000001160a */
[----:B------:R-:W-:Y:S01]  /*14d0*/  I2F.F16 R8, R8 ;  /* 0x0000000800087306 */ /* 0x000fe20000200c00 */
[----:B------:R-:W-:Y:S01]  /*14e0*/  LOP3.LUT R14, R14, 0xff, RZ, 0xc0, !PT ;  /* 0x000000ff0e0e7812 */ /* 0x000fe200078ec0ff */
[----:B------:R-:W-:Y:S01]  /*14f0*/  FFMA.FTZ R33, R34, R43, R33 ;  /* 0x0000002b22217223 */ /* 0x000fe20000010021 */
[----:B------:R-:W-:Y:S01]  /*1500*/  LOP3.LUT R42, R42, 0xff, RZ, 0xc0, !PT ;  /* 0x000000ff2a2a7812 */ /* 0x000fe200078ec0ff */
[----:B------:R-:W-:Y:S01]  /*1510*/  HADD2.F32 R43, -RZ, R6.H0_H0 ;  /* 0x20000006ff2b7230 */ /* 0x000fe20000004100 */
[----:B----4-:R-:W-:-:S02]  /*1520*/  SHF.R.U32.HI R44, RZ, 0x10, R10 ;  /* 0x00000010ff2c7819 */ /* 0x010fc4000001160a */
[----:B------:R-:W-:Y:S01]  /*1530*/  IADD3 R10, R42, -0x80, RZ ;  /* 0xffffff802a0a7810 */ /* 0x000fe20007ffe0ff */
[----:B------:R-:W2:Y:S01]  /*1540*/  I2F.F16 R9, R9 ;  /* 0x0000000900097306 */ /* 0x000ea20000200c00 */
[----:B------:R-:W-:Y:S01]  /*1550*/  SHF.R.U32.HI R42, RZ, 0x8, R11 ;  /* 0x00000008ff2a7819 */ /* 0x000fe2000001160b */
[----:B-1----:R-:W-:Y:S01]  /*1560*/  HADD2.F32 R45, -RZ, R35.H0_H0 ;  /* 0x20000023ff2d7230 */ /* 0x002fe20000004100 */
[----:B------:R-:W-:Y:S01]  /*1570*/  IADD3 R34, R14, -0x80, RZ ;  /* 0xffffff800e227810 */ /* 0x000fe20007ffe0ff */
[--C-:B---3--:R-:W-:Y:S01]  /*1580*/  HADD2.F32 R14, -RZ, R4.reuse.H0_H0 ;  /* 0x20000004ff0e7230 */ /* 0x108fe20000004100 */
[----:B------:R-:W-:Y:S01]  /*1590*/  LOP3.LUT R42, R42, 0xff, RZ, 0xc0, !PT ;  /* 0x000000ff2a2a7812 */ /* 0x000fe200078ec0ff */
[----:B------:R-:W-:Y:S01]  /*15a0*/  HADD2.F32 R35, -RZ, R4.H1_H1 ;  /* 0x30000004ff237230 */ /* 0x000fe20000004100 */
[----:B------:R-:W-:Y:S01]  /*15b0*/  LOP3.LUT R44, R44, 0xff, RZ, 0xc0, !PT ;  /* 0x000000ff2c2c7812 */ /* 0x000fe200078ec0ff */
[----:B------:R1:W3:Y:S01]  /*15c0*/  I2F.F16 R6, R34 ;  /* 0x0000002200067306 */ /* 0x0002e20000200c00 */
[----:B------:R-:W-:Y:S01]  /*15d0*/  FFMA.FTZ R32, R43, R14, R32 ;  /* 0x0000000e2b207223 */ /* 0x000fe20000010020 */
[----:B------:R-:W-:-:S02]  /*15e0*/  VIADD R42, R42, 0xffffff80 ;  /* 0xffffff802a2a7836 */ /* 0x000fc40000000000 */
[----:B------:R-:W-:Y:S01]  /*15f0*/  FFMA.FTZ R41, R14, R15, R41 ;  /* 0x0000000f0e297223 */ /* 0x000fe20000010029 */
[----:B------:R-:W-:Y:S01]  /*1600*/  HADD2.F32 R43, -RZ, R30.H0_H0 ;  /* 0x2000001eff2b7230 */ /* 0x000fe20000004100 */
[----:B------:R-:W-:Y:S01]  /*1610*/  IADD3 R15, R44, -0x80, RZ ;  /* 0xffffff802c0f7810 */ /* 0x000fe20007ffe0ff */
[----:B--2---:R-:W-:Y:S01]  /*1620*/  HADD2.F32 R44, -RZ, R9.H0_H0 ;  /* 0x20000009ff2c7230 */ /* 0x004fe20000004100 */
[----:B------:R-:W2:Y:S01]  /*1630*/  I2F.F16 R30, R42 ;  /* 0x0000002a001e7306 */ /* 0x000ea20000200c00 */
[----:B-1----:R-:W-:Y:S01]  /*1640*/  SHF.R.U32.HI R34, RZ, 0x10, R11 ;  /* 0x00000010ff227819 */ /* 0x002fe2000001160b */
[----:B------:R-:W-:Y:S01]  /*1650*/  FFMA.FTZ R24, R14, R43, R24 ;  /* 0x0000002b0e187223 */ /* 0x000fe20000010018 */
[----:B------:R-:W-:Y:S01]  /*1660*/  LEA.HI R11, R11, 0xffffff80, RZ, 0x8 ;  /* 0xffffff800b0b7811 */ /* 0x000fe200078f40ff */
[----:B------:R-:W-:Y:S01]  /*1670*/  HADD2.F32 R43, -RZ, R8.H0_H0 ;  /* 0x20000008ff2b7230 */ /* 0x000fe20000004100 */
[----:B------:R-:W-:Y:S01]  /*1680*/  LOP3.LUT R34, R34, 0xff, RZ, 0xc0, !PT ;  /* 0x000000ff22227812 */ /* 0x000fe200078ec0ff */
[----:B------:R-:W-:Y:S01]  /*1690*/  FFMA.FTZ R14, R14, R45, R33 ;  /* 0x0000002d0e0e7223 */ /* 0x000fe20000010021 */
[----:B------:R-:W-:Y:S01]  /*16a0*/  HADD2.F32 R8, -RZ, R5.H0_H0 ;  /* 0x20000005ff087230 */ /* 0x000fe20000004100 */
[----:B------:R-:W1:Y:S01]  /*16b0*/  I2F.F16 R10, R10 ;  /* 0x0000000a000a7306 */ /* 0x000e620000200c00 */
[----:B------:R-:W-:Y:S01]  /*16c0*/  IADD3 R34, R34, -0x80, RZ ;  /* 0xffffff8022227810 */ /* 0x000fe20007ffe0ff */
[----:B------:R-:W-:Y:S01]  /*16d0*/  FFMA.FTZ R9, R43, R35, R32 ;  /* 0x000000232b097223 */ /* 0x000fe20000010020 */
[----:B---3--:R-:W-:-:S02]  /*16e0*/  HADD2.F32 R6, -RZ, R6.H0_H0 ;  /* 0x20000006ff067230 */ /* 0x008fc40000004100 */
[----:B------:R-:W-:Y:S01]  /*16f0*/  FFMA.FTZ R41, R35, R44, R41 ;  /* 0x0000002c23297223 */ /* 0x000fe20000010029 */
[----:B------:R-:W-:Y:S02]  /*1700*/  HADD2.F32 R5, -RZ, R5.H1_H1 ;  /* 0x30000005ff057230 */ /* 0x000fe40000004100 */
[----:B--2---:R-:W-:Y:S01]  /*1710*/  HADD2.F32 R33, -RZ, R30.H0_H0 ;  /* 0x2000001eff217230 */ /* 0x004fe20000004100 */
[----:B------:R-:W2:Y:S01]  /*1720*/  I2F.F16 R7, R7 ;  /* 0x0000000700077306 */ /* 0x000ea20000200c00 */
[----:B------:R-:W-:-:S03]  /*1730*/  FFMA.FTZ R6, R8, R6, R41 ;  /* 0x0000000608067223 */ /* 0x000fc60000010029 */
[----:B------:R-:W-:Y:S01]  /*1740*/  FFMA.FTZ R33, R35, R33, R14 ;  /* 0x0000002123217223 */ /* 0x000fe2000001000e */
[----:B-1----:R-:W-:-:S03]  /*1750*/  HADD2.F32 R32, -RZ, R10.H0_H0 ;  /* 0x2000000aff207230 */ /* 0x002fc60000004100 */
[----:B------:R-:W1:Y:S01]  /*1760*/  I2F.F16 R15, R15 ;  /* 0x0000000f000f7306 */ /* 0x000e620000200c00 */
[----:B--2---:R-:W-:-:S07]  /*1770*/  HADD2.F32 R10, -RZ, R7.H0_H0 ;  /* 0x20000007ff0a7230 */ /* 0x004fce0000004100 */
[----:B------:R-:W2:Y:S01]  /*1780*/  I2F.F16 R4, R34 ;  /* 0x0000002200047306 */ /* 0x000ea20000200c00 */
[----:B------:R-:W-:Y:S01]  /*1790*/  FFMA.FTZ R7, R35, R32, R24 ;  /* 0x0000002023077223 */ /* 0x000fe20000010018 */
[----:B------:R-:W-:Y:S01]  /*17a0*/  FFMA.FTZ R9, R10, R8, R9 ;  /* 0x000000080a097223 */ /* 0x000fe20000010009 */
[----:B-1----:R-:W-:-:S05]  /*17b0*/  HADD2.F32 R30, -RZ, R15.H0_H0 ;  /* 0x2000000fff1e7230 */ /* 0x002fca0000004100 */
[----:B------:R-:W1:Y:S01]  /*17c0*/  I2F.F16 R20, R20 ;  /* 0x0000001400147306 */ /* 0x000e620000200c00 */
[----:B------:R-:W-:Y:S01]  /*17d0*/  FFMA.FTZ R7, R8, R30, R7 ;  /* 0x0000001e08077223 */ /* 0x000fe20000010007 */
[----:B--2---:R-:W-:-:S06]  /*17e0*/  HADD2.F32 R14, -RZ, R4.H0_H0 ;  /* 0x20000004ff0e7230 */ /* 0x004fcc0000004100 */
[----:B------:R-:W2:Y:S01]  /*17f0*/  I2F.F16 R31, R31 ;  /* 0x0000001f001f7306 */ /* 0x000ea20000200c00 */
[----:B------:R-:W-:Y:S02]  /*1800*/  HADD2.F32 R4, -RZ, R25.H0_H0 ;  /* 0x20000019ff047230 */ /* 0x000fe40000004100 */
[----:B------:R-:W-:-:S03]  /*1810*/  FFMA.FTZ R33, R8, R14, R33 ;  /* 0x0000000e08217223 */ /* 0x000fc60000010021 */
[----:B------:R-:W-:Y:S01]  /*1820*/  FFMA.FTZ R4, R5, R4, R6 ;  /* 0x0000000405047223 */ /* 0x000fe20000010006 */
[----:B-1----:R-:W-:Y:S01]  /*1830*/  HADD2.F32 R20, -RZ, R20.H0_H0 ;  /* 0x20000014ff147230 */ /* 0x002fe20000004100 */
[----:B------:R-:W1:Y:S02]  /*1840*/  I2F.F16 R11, R11 ;  /* 0x0000000b000b7306 */ /* 0x000e640000200c00 */
[----:B------:R-:W-:Y:S02]  /*1850*/  FMUL.FTZ R4, R17, R4 ;  /* 0x0000000411047220 */ /* 0x000fe40000410000 */
[----:B------:R-:W-:Y:S01]  /*1860*/  FFMA.FTZ R9, R20, R5, R9 ;  /* 0x0000000514097223 */ /* 0x000fe20000010009 */
[----:B--2---:R-:W-:-:S03]  /*1870*/  HADD2.F32 R10, -RZ, R31.H0_H0 ;  /* 0x2000001fff0a7230 */ /* 0x004fc60000004100 */
[----:B------:R-:W-:Y:S01]  /*1880*/  FMUL.FTZ R9, R16, R9 ;  /* 0x0000000910097220 */ /* 0x000fe20000410000 */
[----:B------:R-:W-:Y:S01]  /*1890*/  F2FP.F16.F32.PACK_AB R4, RZ, R4 ;  /* 0x00000004ff04723e */ /* 0x000fe200000000ff */
        /* <DEDUP_REMOVED lines=12> */
.L_x_4892:
[----:B------:R1:W5:Y:S01]  /*1960*/  LDG.E.128.CONSTANT R4, desc[UR6][R22.64] ;  /* 0x0000000616047981 */ /* 0x000362000c1e9d00 */
[----:B------:R-:W-:-:S03]  /*1970*/  IMAD.WIDE R28, R39, 0x8, R28 ;  /* 0x00000008271c7825 */ /* 0x000fc600078e021c */
[----:B------:R1:W5:Y:S01]  /*1980*/  LDG.E.128.CONSTANT R8, desc[UR6][R12.64] ;  /* 0x000000060c087981 */ /* 0x000362000c1e9d00 */
[----:B------:R-:W-:Y:S05]  /*1990*/  @!P1 BRA `(.L_x_4893) ;  /* 0x0000000800fc9947 */ /* 0x000fea0003800000 */
[----:B-1----:R-:W2:Y:S01]  /*19a0*/  LDG.E.128.CONSTANT R12, desc[UR6][R28.64] ;  /* 0x000000061c0c7981 */ /* 0x002ea2000c1e9d00 */
[----:B-----5:R-:W-:Y:S02]  /*19b0*/  LOP3.LUT R31, R9, 0xff, RZ, 0xc0, !PT ;  /* 0x000000ff091f7812 */ /* 0x020fe400078ec0ff */
[----:B------:R-:W-:Y:S01]  /*19c0*/  LOP3.LUT R20, R8, 0xff, RZ, 0xc0, !PT ;  /* 0x000000ff08147812 */ /* 0x000fe200078ec0ff */
[----:B------:R-:W1:Y:S01]  /*19d0*/  LDS.64 R24, [UR4+0x10] ;  /* 0x00001004ff187984 */ /* 0x000e620008000a00 */
[----:B------:R-:W-:Y:S02]  /*19e0*/  IADD3 R41, R31, -0x80, RZ ;  /* 0xffffff801f297810 */ /* 0x000fe40007ffe0ff */
[----:B------:R-:W-:Y:S02]  /*19f0*/  LOP3.LUT R31, R10, 0xff, RZ, 0xc0, !PT ;  /* 0x000000ff0a1f7812 */ /* 0x000fe400078ec0ff */
[----:B------:R-:W-:Y:S02]  /*1a00*/  LOP3.LUT R32, R11, 0xff, RZ, 0xc0, !PT ;  /* 0x000000ff0b207812 */ /* 0x000fe400078ec0ff */
[----:B------:R-:W-:Y:S01]  /*1a10*/  IADD3 R20, R20, -0x80, RZ ;  /* 0xffffff8014147810 */ /* 0x000fe20007ffe0ff */
[----:B------:R-:W-:Y:S01]  /*1a20*/  VIADD R33, R31, 0xffffff80 ;  /* 0xffffff801f217836 */ /* 0x000fe20000000000 */
[----:B------:R-:W-:Y:S01]  /*1a30*/  SHF.R.U32.HI R31, RZ, 0x8, R8 ;  /* 0x00000008ff1f7819 */ /* 0x000fe20000011608 */
[----:B------:R-:W3:Y:S01]  /*1a40*/  I2F.F16 R41, R41 ;  /* 0x0000002900297306 */ /* 0x000ee20000200c00 */
[----:B------:R-:W-:-:S02]  /*1a50*/  IADD3 R42, R32, -0x80, RZ ;  /* 0xffffff80202a7810 */ /* 0x000fc40007ffe0ff */
[----:B------:R-:W-:Y:S02]  /*1a60*/  LOP3.LUT R32, R31, 0xff, RZ, 0xc0, !PT ;  /* 0x000000ff1f207812 */ /* 0x000fe400078ec0ff */
[----:B------:R-:W-:Y:S02]  /*1a70*/  SHF.R.U32.HI R44, RZ, 0x8, R10 ;  /* 0x00000008ff2c7819 */ /* 0x000fe4000001160a */
[----:B------:R-:W-:Y:S01]  /*1a80*/  IADD3 R34, R32, -0x80, RZ ;  /* 0xffffff8020227810 */ /* 0x000fe20007ffe0ff */
[----:B------:R4:W0:Y:S01]  /*1a90*/  I2F.F16 R35, R20 ;  /* 0x0000001400237306 */ /* 0x0008220000200c00 */
[----:B------:R-:W-:Y:S02]  /*1aa0*/  LOP3.LUT R44, R44, 0xff, RZ, 0xc0, !PT ;  /* 0x000000ff2c2c7812 */ /* 0x000fe400078ec0ff */
[----:B------:R-:W-:Y:S02]  /*1ab0*/  LEA.HI R30, R8, 0xffffff80, RZ, 0x8 ;  /* 0xffffff80081e7811 */ /* 0x000fe400078f40ff */
[----:B------:R-:W-:Y:S01]  /*1ac0*/  SHF.R.U32.HI R8, RZ, 0x10, R8 ;  /* 0x00000010ff087819 */ /* 0x000fe20000011608 */
[----:B------:R-:W-:-:S02]  /*1ad0*/  VIADD R44, R44, 0xffffff80 ;  /* 0xffffff802c2c7836 */ /* 0x000fc40000000000 */
[----:B------:R-:W1:Y:S01]  /*1ae0*/  I2F.F16 R31, R42 ;  /* 0x0000002a001f7306 */ /* 0x000e620000200c00 */
[----:B----4-:R-:W-:Y:S01]  /*1af0*/  SHF.R.U32.HI R20, RZ, 0x8, R9 ;  /* 0x00000008ff147819 */ /* 0x010fe20000011609 */
[----:B---3--:R-:W-:Y:S01]  /*1b00*/  HADD2.F32 R41, -RZ, R41.H0_H0 ;  /* 0x20000029ff297230 */ /* 0x008fe20000004100 */
[----:B------:R-:W-:Y:S02]  /*1b10*/  LOP3.LUT R8, R8, 0xff, RZ, 0xc0, !PT ;  /* 0x000000ff08087812 */ /* 0x000fe400078ec0ff */
[----:B------:R-:W-:Y:S01]  /*1b20*/  LOP3.LUT R20, R20, 0xff, RZ, 0xc0, !PT ;  /* 0x000000ff14147812 */ /* 0x000fe200078ec0ff */
[----:B0-----:R-:W-:Y:S02]  /*1b30*/  HADD2.F32 R35, -RZ, R35.H0_H0 ;  /* 0x20000023ff237230 */ /* 0x001fe40000004100 */
[----:B------:R-:W0:Y:S01]  /*1b40*/  I2F.F16 R33, R33 ;  /* 0x0000002100217306 */ /* 0x000e220000200c00 */
[----:B------:R-:W-:Y:S02]  /*1b50*/  IADD3 R32, R20, -0x80, RZ ;  /* 0xffffff8014207810 */ /* 0x000fe40007ffe0ff */
[----:B------:R-:W-:Y:S01]  /*1b60*/  IADD3 R8, R8, -0x80, RZ ;  /* 0xffffff8008087810 */ /* 0x000fe20007ffe0ff */
[----:B-1----:R-:W-:-:S04]  /*1b70*/  HADD2.F32 R20, -RZ, R24.H0_H0 ;  /* 0x20000018ff147230 */ /* 0x002fc80000004100 */
[----:B------:R-:W1:Y:S01]  /*1b80*/  I2F.F16 R32, R32 ;  /* 0x0000002000207306 */ /* 0x000e620000200c00 */
[----:B------:R-:W-:Y:S02]  /*1b90*/  HADD2.F32 R31, -RZ, R31.H0_H0 ;  /* 0x2000001fff1f7230 */ /* 0x000fe40000004100 */
[----:B------:R-:W-:Y:S01]  /*1ba0*/  FFMA.FTZ R43, R35, R20, RZ ;  /* 0x00000014232b7223 */ /* 0x000fe200000100ff */
[C---:B------:R-:W-:Y:S01]  /*1bb0*/  FFMA.FTZ R35, R20.reuse, R41, RZ ;  /* 0x0000002914237223 */ /* 0x040fe200000100ff */
[----:B------:R-:W-:Y:S02]  /*1bc0*/  HADD2.F32 R42, -RZ, R24.H1_H1 ;  /* 0x30000018ff2a7230 */ /* 0x000fe40000004100 */
[----:B------:R-:W-:Y:S01]  /*1bd0*/  FFMA.FTZ R41, R20, R31, RZ ;  /* 0x0000001f14297223 */ /* 0x000fe200000100ff */
[----:B0-----:R-:W-:Y:S01]  /*1be0*/  HADD2.F32 R33, -RZ, R33.H0_H0 ;  /* 0x20000021ff217230 */ /* 0x001fe20000004100 */
[----:B------:R-:W0:Y:S01]  /*1bf0*/  I2F.F16 R31, R44 ;  /* 0x0000002c001f7306 */ /* 0x000e220000200c00 */
[----:B------:R-:W-:Y:S01]  /*1c00*/  LEA.HI R24, R10, 0xffffff80, RZ, 0x8 ;  /* 0xffffff800a187811 */ /* 0x000fe200078f40ff */
[----:B------:R-:W-:Y:S01]  /*1c10*/  HADD2.F32 R46, -RZ, R25.H0_H0 ;  /* 0x20000019ff2e7230 */ /* 0x000fe20000004100 */
[----:B------:R-:W-:Y:S01]  /*1c20*/  SHF.R.U32.HI R10, RZ, 0x10, R10 ;  /* 0x00000010ff0a7819 */ /* 0x000fe2000001160a */
[----:B------:R-:W-:Y:S01]  /*1c30*/  FFMA.FTZ R33, R20, R33, RZ ;  /* 0x0000002114217223 */ /* 0x000fe200000100ff */
[----:B------:R-:W-:Y:S01]  /*1c40*/  LEA.HI R20, R9, 0xffffff80, RZ, 0x8 ;  /* 0xffffff8009147811 */ /* 0x000fe200078f40ff */
[----:B-1----:R-:W-:-:S02]  /*1c50*/  HADD2.F32 R32, -RZ, R32.H0_H0 ;  /* 0x20000020ff207230 */ /* 0x002fc40000004100 */
[----:B------:R-:W1:Y:S01]  /*1c60*/  I2F.F16 R34, R34 ;  /* 0x0000002200227306 */ /* 0x000e620000200c00 */
[----:B------:R-:W-:Y:S02]  /*1c70*/  SHF.R.U32.HI R9, RZ, 0x10, R9 ;  /* 0x00000010ff097819 */ /* 0x000fe40000011609 */
[----:B------:R-:W-:Y:S01]  /*1c80*/  LOP3.LUT R10, R10, 0xff, RZ, 0xc0, !PT ;  /* 0x000000ff0a0a7812 */ /* 0x000fe200078ec0ff */
[C---:B------:R-:W-:Y:S01]  /*1c90*/  FFMA.FTZ R35, R42.reuse, R32, R35 ;  /* 0x000000202a237223 */ /* 0x040fe20000010023 */
[----:B------:R-:W-:Y:S01]  /*1ca0*/  LOP3.LUT R9, R9, 0xff, RZ, 0xc0, !PT ;  /* 0x000000ff09097812 */ /* 0x000fe200078ec0ff */
[----:B0-----:R-:W-:Y:S01]  /*1cb0*/  HADD2.F32 R32, -RZ, R31.H0_H0 ;  /* 0x2000001fff207230 */ /* 0x001fe20000004100 */
[----:B------:R-:W-:Y:S01]  /*1cc0*/  LEA.HI R31, R11, 0xffffff80, RZ, 0x8 ;  /* 0xffffff800b1f7811 */ /* 0x000fe200078f40ff */
[----:B------:R-:W0:Y:S01]  /*1cd0*/  I2F.F16 R8, R8 ;  /* 0x0000000800087306 */ /* 0x000e220000200c00 */
[----:B------:R-:W-:Y:S02]  /*1ce0*/  IADD3 R9, R9, -0x80, RZ ;  /* 0xffffff8009097810 */ /* 0x000fe40007ffe0ff */
[----:B------:R-:W-:Y:S01]  /*1cf0*/  FFMA.FTZ R33, R42, R32, R33 ;  /* 0x000000202a217223 */ /* 0x000fe20000010021 */
[----:B------:R-:W-:Y:S01]  /*1d00*/  SHF.R.U32.HI R32, RZ, 0x8, R11 ;  /* 0x00000008ff207819 */ /* 0x000fe2000001160b */
[----:B-1----:R-:W-:-:S03]  /*1d10*/  HADD2.F32 R34, -RZ, R34.H0_H0 ;  /* 0x20000022ff227230 */ /* 0x002fc60000004100 */
[----:B------:R-:W-:Y:S01]  /*1d20*/  LOP3.LUT R32, R32, 0xff, RZ, 0xc0, !PT ;  /* 0x000000ff20207812 */ /* 0x000fe200078ec0ff */
[----:B------:R-:W1:Y:S01]  /*1d30*/  I2F.F16 R9, R9 ;  /* 0x0000000900097306 */ /* 0x000e620000200c00 */
[----:B------:R-:W-:Y:S01]  /*1d40*/  FFMA.FTZ R43, R34, R42, R43 ;  /* 0x0000002a222b7223 */ /* 0x000fe2000001002b */
[----:B------:R-:W-:Y:S01]  /*1d50*/  SHF.R.U32.HI R34, RZ, 0x10, R11 ;  /* 0x00000010ff227819 */ /* 0x000fe2000001160b */
[----:B------:R-:W-:Y:S01]  /*1d60*/  VIADD R11, R10, 0xffffff80 ;  /* 0xffffff800a0b7836 */ /* 0x000fe20000000000 */
[----:B------:R-:W-:Y:S01]  /*1d70*/  IADD3 R32, R32, -0x80, RZ ;  /* 0xffffff8020207810 */ /* 0x000fe20007ffe0ff */
[----:B0-----:R-:W-:Y:S01]  /*1d80*/  HADD2.F32 R8, -RZ, R8.H0_H0 ;  /* 0x20000008ff087230 */ /* 0x001fe20000004100 */
[----:B------:R-:W-:Y:S02]  /*1d90*/  LOP3.LUT R34, R34, 0xff, RZ, 0xc0, !PT ;  /* 0x000000ff22227812 */ /* 0x000fe400078ec0ff */
[----:B------:R-:W0:Y:S02]  /*1da0*/  I2F.F16 R20, R20 ;  /* 0x0000001400147306 */ /* 0x000e240000200c00 */
[----:B------:R-:W-:Y:S01]  /*1db0*/  IADD3 R34, R34, -0x80, RZ ;  /* 0xffffff8022227810 */ /* 0x000fe20007ffe0ff */
[----:B------:R-:W-:Y:S01]  /*1dc0*/  FFMA.FTZ R44, R8, R46, R43 ;  /* 0x0000002e082c7223 */ /* 0x000fe2000001002b */
[----:B-1----:R-:W-:-:S04]  /*1dd0*/  HADD2.F32 R9, -RZ, R9.H0_H0 ;  /* 0x20000009ff097230 */ /* 0x002fc80000004100 */
[----:B------:R-:W1:Y:S01]  /*1de0*/  I2F.F16 R32, R32 ;  /* 0x0000002000207306 */ /* 0x000e620000200c00 */
[----:B0-----:R-:W-:-:S07]  /*1df0*/  HADD2.F32 R20, -RZ, R20.H0_H0 ;  /* 0x20000014ff147230 */ /* 0x001fce0000004100 */
[----:B------:R-:W0:Y:S01]  /*1e00*/  I2F.F16 R11, R11 ;  /* 0x0000000b000b7306 */ /* 0x000e220000200c00 */
[----:B-1----:R-:W-:-:S07]  /*1e10*/  HADD2.F32 R10, -RZ, R32.H0_H0 ;  /* 0x20000020ff0a7230 */ /* 0x002fce0000004100 */
[----:B------:R-:W1:Y:S01]  /*1e20*/  I2F.F16 R34, R34 ;  /* 0x0000002200227306 */ /* 0x000e620000200c00 */
[----:B------:R-:W-:Y:S01]  /*1e30*/  FFMA.FTZ R32, R42, R10, R41 ;  /* 0x0000000a2a207223 */ /* 0x000fe20000010029 */
[----:B------:R-:W-:Y:S01]  /*1e40*/  FFMA.FTZ R42, R46, R9, R35 ;  /* 0x000000092e2a7223 */ /* 0x000fe20000010023 */
[----:B------:R-:W-:Y:S02]  /*1e50*/  HADD2.F32 R35, -RZ, R25.H1_H1 ;  /* 0x30000019ff237230 */ /* 0x000fe40000004100 */
[----:B0-----:R-:W-:-:S03]  /*1e60*/  HADD2.F32 R8, -RZ, R11.H0_H0 ;  /* 0x2000000bff087230 */ /* 0x001fc60000004100 */
[----:B------:R-:W0:Y:S01]  /*1e70*/  I2F.F16 R24, R24 ;  /* 0x0000001800187306 */ /* 0x000e220000200c00 */
[----:B------:R-:W-:Y:S01]  /*1e80*/  FFMA.FTZ R20, R35, R20, R42 ;  /* 0x0000001423147223 */ /* 0x000fe2000001002a */
[----:B-1----:R-:W-:Y:S02]  /*1e90*/  HADD2.F32 R41, -RZ, R34.H0_H0 ;  /* 0x20000022ff297230 */ /* 0x002fe40000004100 */
[----:B------:R-:W-:-:S04]  /*1ea0*/  FFMA.FTZ R34, R46, R8, R33 ;  /* 0x000000082e227223 */ /* 0x000fc80000010021 */
[----:B------:R-:W1:Y:S01]  /*1eb0*/  I2F.F16 R30, R30 ;  /* 0x0000001e001e7306 */ /* 0x000e620000200c00 */
[----:B------:R-:W3:Y:S01]  /*1ec0*/  LDS.64 R8, [UR4+0x18] ;  /* 0x00001804ff087984 */ /* 0x000ee20008000a00 */
[----:B------:R-:W-:Y:S01]  /*1ed0*/  FFMA.FTZ R32, R46, R41, R32 ;  /* 0x000000292e207223 */ /* 0x000fe20000010020 */
[----:B0-----:R-:W-:-:S05]  /*1ee0*/  HADD2.F32 R42, -RZ, R24.H0_H0 ;  /* 0x20000018ff2a7230 */ /* 0x001fca0000004100 */
[----:B------:R-:W0:Y:S01]  /*1ef0*/  I2F.F16 R31, R31 ;  /* 0x0000001f001f7306 */ /* 0x000e220000200c00 */
[----:B------:R-:W-:Y:S01]  /*1f00*/  FFMA.FTZ R34, R35, R42, R34 ;  /* 0x0000002a23227223 */ /* 0x000fe20000010022 */
[----:B-1----:R-:W-:-:S05]  /*1f10*/  HADD2.F32 R45, -RZ, R30.H0_H0 ;  /* 0x2000001eff2d7230 */ /* 0x002fca0000004100 */
[----:B------:R-:W-:Y:S01]  /*1f20*/  FFMA.FTZ R30, R45, R35, R44 ;  /* 0x000000232d1e7223 */ /* 0x000fe2000001002c */
[----:B0-----:R-:W-:-:S05]  /*1f30*/  HADD2.F32 R42, -RZ, R31.H0_H0 ;  /* 0x2000001fff2a7230 */ /* 0x001fca0000004100 */
[----:B------:R-:W-:Y:S01]  /*1f40*/  FFMA.FTZ R35, R35, R42, R32 ;  /* 0x0000002a23237223 */ /* 0x000fe20000010020 */
[----:B--2---:R-:W-:Y:S02]  /*1f50*/  LOP3.LUT R41, R12, 0xff, RZ, 0xc0, !PT ;  /* 0x000000ff0c297812 */ /* 0x004fe400078ec0ff */
[----:B------:R-:W-:Y:S02]  /*1f60*/  LEA.HI R43, R13, 0xffffff80, RZ, 0x8 ;  /* 0xffffff800d2b7811 */ /* 0x000fe400078f40ff */
[----:B------:R-:W-:Y:S02]  /*1f70*/  IADD3 R25, R41, -0x80, RZ ;  /* 0xffffff8029197810 */ /* 0x000fe40007ffe0ff */
[----:B------:R-:W-:Y:S01]  /*1f80*/  LOP3.LUT R41, R13, 0xff, RZ, 0xc0, !PT ;  /* 0x000000ff0d297812 */ /* 0x000fe200078ec0ff */
[----:B------:R0:W-:Y:S01]  /*1f90*/  I2F.F16 R11, R43 ;  /* 0x0000002b000b7306 */ /* 0x0001e20000200c00 */
[--C-:B------:R-:W-:Y:S02]  /*1fa0*/  SHF.R.U32.HI R32, RZ, 0x8, R12.reuse ;  /* 0x00000008ff207819 */ /* 0x100fe4000001160c */
[----:B------:R-:W-:-:S02]  /*1fb0*/  SHF.R.U32.HI R42, RZ, 0x10, R12 ;  /* 0x00000010ff2a7819 */ /* 0x000fc4000001160c */
[----:B------:R-:W-:Y:S02]  /*1fc0*/  LEA.HI R10, R12, 0xffffff80, RZ, 0x8 ;  /* 0xffffff800c0a7811 */ /* 0x000fe400078f40ff */
[----:B------:R-:W-:Y:S01]  /*1fd0*/  LOP3.LUT R42, R42, 0xff, RZ, 0xc0, !PT ;  /* 0x000000ff2a2a7812 */ /* 0x000fe200078ec0ff */
[----:B------:R-:W1:Y:S01]  /*1fe0*/  I2F.F16 R25, R25 ;  /* 0x0000001900197306 */ /* 0x000e620000200c00 */
[----:B0-----:R-:W-:Y:S02]  /*1ff0*/  IADD3 R43, R41, -0x80, RZ ;  /* 0xffffff80292b7810 */ /* 0x001fe40007ffe0ff */
[C---:B------:R-:W-:Y:S02]  /*2000*/  LOP3.LUT R41, R14.reuse, 0xff, RZ, 0xc0, !PT ;  /* 0x000000ff0e297812 */ /* 0x040fe400078ec0ff */
[----:B------:R-:W-:-:S03]  /*2010*/  LEA.HI R33, R14, 0xffffff80, RZ, 0x8 ;  /* 0xffffff800e217811 */ /* 0x000fc600078f40ff */
[----:B------:R1:W0:Y:S01]  /*2020*/  I2F.F16 R24, R43 ;  /* 0x0000002b00187306 */ /* 0x0002220000200c00 */
[----:B------:R-:W-:Y:S01]  /*2030*/  VIADD R44, R41, 0xffffff80 ;  /* 0xffffff80292c7836 */ /* 0x000fe20000000000 */
[----:B------:R-:W-:-:S04]  /*2040*/  LOP3.LUT R41, R15, 0xff, RZ, 0xc0, !PT ;  /* 0x000000ff0f297812 */ /* 0x000fc800078ec0ff */
[----:B------:R-:W-:Y:S02]  /*2050*/  IADD3 R45, R41, -0x80, RZ ;  /* 0xffffff80292d7810 */ /* 0x000fe40007ffe0ff */
[----:B------:R-:W2:Y:S01]  /*2060*/  I2F.F16 R31, R44 ;  /* 0x0000002c001f7306 */ /* 0x000ea20000200c00 */
[----:B------:R-:W-:Y:S01]  /*2070*/  LOP3.LUT R41, R32, 0xff, RZ, 0xc0, !PT ;  /* 0x000000ff20297812 */ /* 0x000fe200078ec0ff */
[----:B-1----:R-:W-:Y:S02]  /*2080*/  HADD2.F32 R43, -RZ, R25.H0_H0 ;  /* 0x20000019ff2b7230 */ /* 0x002fe40000004100 */
[----:B---3--:R-:W-:Y:S01]  /*2090*/  HADD2.F32 R25, -RZ, R8.H0_H0 ;  /* 0x20000008ff197230 */ /* 0x008fe20000004100 */
[----:B------:R-:W-:Y:S02]  /*20a0*/  IADD3 R12, R41, -0x80, RZ ;  /* 0xffffff80290c7810 */ /* 0x000fe40007ffe0ff */
[----:B------:R-:W-:Y:S01]  /*20b0*/  IADD3 R41, R42, -0x80, RZ ;  /* 0xffffff802a297810 */ /* 0x000fe20007ffe0ff */
[----:B0-----:R-:W-:Y:S01]  /*20c0*/  HADD2.F32 R24, -RZ, R24.H0_H0 ;  /* 0x20000018ff187230 */ /* 0x001fe20000004100 */
[--C-:B------:R-:W-:Y:S01]  /*20d0*/  SHF.R.U32.HI R42, RZ, 0x10, R13.reuse ;  /* 0x00000010ff2a7819 */ /* 0x100fe2000001160d */
[----:B------:R-:W-:Y:S01]  /*20e0*/  FFMA.FTZ R30, R43, R25, R30 ;  /* 0x000000192b1e7223 */ /* 0x000fe2000001001e */
[----:B------:R-:W-:Y:S01]  /*20f0*/  SHF.R.U32.HI R43, RZ, 0x8, R13 ;  /* 0x00000008ff2b7819 */ /* 0x000fe2000001160d */
[----:B------:R-:W0:Y:S01]  /*2100*/  I2F.F16 R32, R45 ;  /* 0x0000002d00207306 */ /* 0x000e220000200c00 */
[----:B------:R-:W-:Y:S01]  /*2110*/  LOP3.LUT R42, R42, 0xff, RZ, 0xc0, !PT ;  /* 0x000000ff2a2a7812 */ /* 0x000fe200078ec0ff */
[----:B------:R-:W-:Y:S01]  /*2120*/  FFMA.FTZ R20, R25, R24, R20 ;  /* 0x0000001819147223 */ /* 0x000fe20000010014 */
[----:B------:R-:W-:-:S02]  /*2130*/  LOP3.LUT R43, R43, 0xff, RZ, 0xc0, !PT ;  /* 0x000000ff2b2b7812 */ /* 0x000fc400078ec0ff */
[----:B------:R-:W-:Y:S01]  /*2140*/  IADD3 R24, R42, -0x80, RZ ;  /* 0xffffff802a187810 */ /* 0x000fe20007ffe0ff */
[----:B--2---:R-:W-:Y:S01]  /*2150*/  HADD2.F32 R42, -RZ, R31.H0_H0 ;  /* 0x2000001fff2a7230 */ /* 0x004fe20000004100 */
[--C-:B------:R-:W-:Y:S01]  /*2160*/  SHF.R.U32.HI R31, RZ, 0x10, R14.reuse ;  /* 0x00000010ff1f7819 */ /* 0x100fe2000001160e */
[----:B------:R-:W-:Y:S01]  /*2170*/  VIADD R13, R43, 0xffffff80 ;  /* 0xffffff802b0d7836 */ /* 0x000fe20000000000 */
[----:B------:R-:W-:Y:S01]  /*2180*/  SHF.R.U32.HI R43, RZ, 0x8, R14 ;  /* 0x00000008ff2b7819 */ /* 0x000fe2000001160e */
[----:B------:R-:W1:Y:S01]  /*2190*/  I2F.F16 R12, R12 ;  /* 0x0000000c000c7306 */ /* 0x000e620000200c00 */
[----:B------:R-:W-:Y:S01]  /*21a0*/  FFMA.FTZ R34, R25, R42, R34 ;  /* 0x0000002a19227223 */ /* 0x000fe20000010022 */
[----:B------:R-:W-:Y:S02]  /*21b0*/  SHF.R.U32.HI R42, RZ, 0x8, R15 ;  /* 0x00000008ff2a7819 */ /* 0x000fe4000001160f */
[----:B------:R-:W-:Y:S01]  /*21c0*/  LOP3.LUT R43, R43, 0xff, RZ, 0xc0, !PT ;  /* 0x000000ff2b2b7812 */ /* 0x000fe200078ec0ff */
[----:B0-----:R-:W-:Y:S01]  /*21d0*/  HADD2.F32 R44, -RZ, R32.H0_H0 ;  /* 0x20000020ff2c7230 */ /* 0x001fe20000004100 */
[----:B------:R-:W-:-:S02]  /*21e0*/  LOP3.LUT R31, R31, 0xff, RZ, 0xc0, !PT ;  /* 0x000000ff1f1f7812 */ /* 0x000fc400078ec0ff */
[----:B------:R-:W-:Y:S01]  /*21f0*/  LOP3.LUT R42, R42, 0xff, RZ, 0xc0, !PT ;  /* 0x000000ff2a2a7812 */ /* 0x000fe200078ec0ff */
[----:B------:R-:W0:Y:S01]  /*2200*/  I2F.F16 R13, R13 ;  /* 0x0000000d000d7306 */ /* 0x000e220000200c00 */
[----:B------:R-:W-:Y:S01]  /*2210*/  IADD3 R14, R43, -0x80, RZ ;  /* 0xffffff802b0e7810 */ /* 0x000fe20007ffe0ff */
[----:B------:R-:W-:Y:S01]  /*2220*/  FFMA.FTZ R35, R25, R44, R35 ;  /* 0x0000002c19237223 */ /* 0x000fe20000010023 */
[----:B------:R-:W-:Y:S02]  /*2230*/  SHF.R.U32.HI R43, RZ, 0x10, R15 ;  /* 0x00000010ff2b7819 */ /* 0x000fe4000001160f */
[----:B------:R-:W-:Y:S01]  /*2240*/  IADD3 R32, R31, -0x80, RZ ;  /* 0xffffff801f207810 */ /* 0x000fe20007ffe0ff */
[----:B------:R-:W-:Y:S01]  /*2250*/  VIADD R31, R42, 0xffffff80 ;  /* 0xffffff802a1f7836 */ /* 0x000fe20000000000 */
[----:B------:R-:W-:Y:S01]  /*2260*/  LOP3.LUT R43, R43, 0xff, RZ, 0xc0, !PT ;  /* 0x000000ff2b2b7812 */ /* 0x000fe200078ec0ff */
[----:B------:R-:W2:Y:S01]  /*2270*/  I2F.F16 R14, R14 ;  /* 0x0000000e000e7306 */ /* 0x000ea20000200c00 */
[----:B------:R-:W-:Y:S01]  /*2280*/  LEA.HI R15, R15, 0xffffff80, RZ, 0x8 ;  /* 0xffffff800f0f7811 */ /* 0x000fe200078f40ff */
[----:B-1----:R-:W-:Y:S01]  /*2290*/  HADD2.F32 R45, -RZ, R12.H0_H0 ;  /* 0x2000000cff2d7230 */ /* 0x002fe20000004100 */
[----:B------:R-:W-:Y:S01]  /*22a0*/  IADD3 R42, R43, -0x80, RZ ;  /* 0xffffff802b2a7810 */ /* 0x000fe20007ffe0ff */
[----:B------:R-:W-:-:S02]  /*22b0*/  HADD2.F32 R43, -RZ, R8.H1_H1 ;  /* 0x30000008ff2b7230 */ /* 0x000fc40000004100 */
[----:B------:R-:W-:Y:S02]  /*22c0*/  HADD2.F32 R12, -RZ, R9.H0_H0 ;  /* 0x20000009ff0c7230 */ /* 0x000fe40000004100 */
[----:B------:R-:W-:Y:S01]  /*22d0*/  I2F.F16 R31, R31 ;  /* 0x0000001f001f7306 */ /* 0x000fe20000200c00 */
[----:B0-----:R-:W-:Y:S02]  /*22e0*/  HADD2.F32 R44, -RZ, R13.H0_H0 ;  /* 0x2000000dff2c7230 */ /* 0x001fe40000004100 */
[----:B------:R-:W-:Y:S01]  /*22f0*/  FFMA.FTZ R13, R45, R43, R30 ;  /* 0x0000002b2d0d7223 */ /* 0x000fe2000001001e */
[----:B------:R-:W-:Y:S02]  /*2300*/  HADD2.F32 R9, -RZ, R9.H1_H1 ;  /* 0x30000009ff097230 */ /* 0x000fe40000004100 */
[----:B------:R-:W-:Y:S01]  /*2310*/  FFMA.FTZ R45, R43, R44, R20 ;  /* 0x0000002c2b2d7223 */ /* 0x000fe20000010014 */
[----:B--2---:R-:W-:Y:S01]  /*2320*/  HADD2.F32 R20, -RZ, R14.H0_H0 ;  /* 0x2000000eff147230 */ /* 0x004fe20000004100 */
[----:B------:R-:W0:Y:S08]  /*2330*/  I2F.F16 R41, R41 ;  /* 0x0000002900297306 */ /* 0x000e300000200c00 */
[----:B------:R-:W1:Y:S01]  /*2340*/  I2F.F16 R24, R24 ;  /* 0x0000001800187306 */ /* 0x000e620000200c00 */
[----:B0-----:R-:W-:-:S07]  /*2350*/  HADD2.F32 R14, -RZ, R41.H0_H0 ;  /* 0x20000029ff0e7230 */ /* 0x001fce0000004100 */
[----:B------:R0:W2:Y:S01]  /*2360*/  I2F.F16 R25, R32 ;  /* 0x0000002000197306 */ /* 0x0000a20000200c00 */
[----:B------:R-:W-:Y:S01]  /*2370*/  FFMA.FTZ R13, R14, R12, R13 ;  /* 0x0000000c0e0d7223 */ /* 0x000fe2000001000d */
[----:B-1----:R-:W-:-:S06]  /*2380*/  HADD2.F32 R24, -RZ, R24.H0_H0 ;  /* 0x20000018ff187230 */ /* 0x002fcc0000004100 */
[----:B------:R-:W1:Y:S01]  /*2390*/  I2F.F16 R8, R42 ;  /* 0x0000002a00087306 */ /* 0x000e620000200c00 */
[----:B0-----:R-:W-:Y:S02]  /*23a0*/  HADD2.F32 R32, -RZ, R31.H0_H0 ;  /* 0x2000001fff207230 */ /* 0x001fe40000004100 */
[----:B------:R-:W-:-:S03]  /*23b0*/  FFMA.FTZ R24, R12, R24, R45 ;  /* 0x000000180c187223 */ /* 0x000fc6000001002d */
[C---:B------:R-:W-:Y:S01]  /*23c0*/  FFMA.FTZ R35, R43.reuse, R32, R35 ;  /* 0x000000202b237223 */ /* 0x040fe20000010023 */
[----:B--2---:R-:W-:Y:S01]  /*23d0*/  HADD2.F32 R30, -RZ, R25.H0_H0 ;  /* 0x20000019ff1e7230 */ /* 0x004fe20000004100 */
[----:B------:R-:W0:Y:S01]  /*23e0*/  I2F.F16 R10, R10 ;  /* 0x0000000a000a7306 */ /* 0x000e220000200c00 */
[----:B------:R-:W-:-:S04]  /*23f0*/  FFMA.FTZ R25, R43, R20, R34 ;  /* 0x000000142b197223 */ /* 0x000fc80000010022 */
[C---:B------:R-:W-:Y:S01]  /*2400*/  FFMA.FTZ R25, R12.reuse, R30, R25 ;  /* 0x0000001e0c197223 */ /* 0x040fe20000010019 */
[----:B-1----:R-:W-:Y:S02]  /*2410*/  HADD2.F32 R20, -RZ, R8.H0_H0 ;  /* 0x20000008ff147230 */ /* 0x002fe40000004100 */
[----:B------:R-:W1:Y:S01]  /*2420*/  I2F.F16 R33, R33 ;  /* 0x0000002100217306 */ /* 0x000e620000200c00 */
[----:B------:R-:W-:Y:S02]  /*2430*/  HADD2.F32 R8, -RZ, R11.H0_H0 ;  /* 0x2000000bff087230 */ /* 0x000fe40000004100 */
[----:B------:R-:W-:-:S03]  /*2440*/  FFMA.FTZ R35, R12, R20, R35 ;  /* 0x000000140c237223 */ /* 0x000fc60000010023 */
[----:B------:R-:W-:Y:S01]  /*2450*/  FFMA.FTZ R8, R9, R8, R24 ;  /* 0x0000000809087223 */ /* 0x000fe20000010018 */
[----:B0-----:R-:W-:Y:S01]  /*2460*/  HADD2.F32 R10, -RZ, R10.H0_H0 ;  /* 0x2000000aff0a7230 */ /* 0x001fe20000004100 */
[----:B------:R-:W0:Y:S02]  /*2470*/  I2F.F16 R15, R15 ;  /* 0x0000000f000f7306 */ /* 0x000e240000200c00 */
[----:B------:R-:W-:Y:S02]  /*2480*/  FMUL.FTZ R8, R17, R8 ;  /* 0x0000000811087220 */ /* 0x000fe40000410000 */
[----:B------:R-:W-:Y:S01]  /*2490*/  FFMA.FTZ R13, R10, R9, R13 ;  /* 0x000000090a0d7223 */ /* 0x000fe2000001000d */
[----:B-1----:R-:W-:-:S03]  /*24a0*/  HADD2.F32 R14, -RZ, R33.H0_H0 ;  /* 0x20000021ff0e7230 */ /* 0x002fc60000004100 */
[----:B------:R-:W-:Y:S01]  /*24b0*/  FMUL.FTZ R13, R16, R13 ;  /* 0x0000000d100d7220 */ /* 0x000fe20000410000 */
[----:B------:R-:W-:Y:S01]  /*24c0*/  F2FP.F16.F32.PACK_AB R8, RZ, R8 ;  /* 0x00000008ff08723e */ /* 0x000fe200000000ff */
[----:B------:R-:W-:-:S03]  /*24d0*/  FFMA.FTZ R25, R9, R14, R25 ;  /* 0x0000000e09197223 */ /* 0x000fc60000010019 */
[----:B------:R-:W-:Y:S01]  /*24e0*/  F2FP.F16.F32.PACK_AB R13, RZ, R13 ;  /* 0x0000000dff0d723e */ /* 0x000fe200000000ff */
[----:B0-----:R-:W-:Y:S02]  /*24f0*/  HADD2.F32 R30, -RZ, R15.H0_H0 ;  /* 0x2000000fff1e7230 */ /* 0x001fe40000004100 */
        /* <DEDUP_REMOVED lines=9> */
.L_x_4893:
[----:B-----5:R2:W5:Y:S01]  /*2590*/  LDG.E.128.CONSTANT R8, desc[UR6][R26.64] ;  /* 0x000000061a087981 */ /* 0x020562000c1e9d00 */
[----:B------:R-:W-:Y:S01]  /*25a0*/  IMAD.WIDE R28, R39, 0x8, R28 ;  /* 0x00000008271c7825 */ /* 0x000fe200078e021c */
[----:B------:R-:W-:Y:S06]  /*25b0*/  @!P1 BRA `(.L_x_4894) ;  /* 0x0000000800fc9947 */ /* 0x000fec0003800000 */
[----:B-1----:R-:W3:Y:S01]  /*25c0*/  LDG.E.128.CONSTANT R12, desc[UR6][R28.64] ;  /* 0x000000061c0c7981 */ /* 0x002ee2000c1e9d00 */
[----:B--2--5:R-:W-:Y:S02]  /*25d0*/  LOP3.LUT R27, R9, 0xff, RZ, 0xc0, !PT ;  /* 0x000000ff091b7812 */ /* 0x024fe400078ec0ff */
        /* <DEDUP_REMOVED lines=8> */
[----:B------:R-:W2:Y:S01]  /*2660*/  I2F.F16 R43, R43 ;  /* 0x0000002b002b7306 */ /* 0x000ea20000200c00 */
[----:B------:R-:W-:-:S02]  /*2670*/  IADD3 R42, R34, -0x80, RZ ;  /* 0xffffff80222a7810 */ /* 0x000fc40007ffe0ff */
[----:B------:R-:W-:Y:S02]  /*2680*/  LOP3.LUT R34, R27, 0xff, RZ, 0xc0, !PT ;  /* 0x000000ff1b227812 */ /* 0x000fe400078ec0ff */
[----:B------:R-:W-:Y:S02]  /*2690*/  SHF.R.U32.HI R41, RZ, 0x8, R10 ;  /* 0x00000008ff297819 */ /* 0x000fe4000001160a */
[----:B------:R-:W-:Y:S01]  /*26a0*/  IADD3 R35, R34, -0x80, RZ ;  /* 0xffffff8022237810 */ /* 0x000fe20007ffe0ff */
[----:B------:R4:W0:Y:S01]  /*26b0*/  I2F.F16 R33, R20 ;  /* 0x0000001400217306 */ /* 0x0008220000200c00 */
[----:B------:R-:W-:Y:S02]  /*26c0*/  LOP3.LUT R41, R41, 0xff, RZ, 0xc0, !PT ;  /* 0x000000ff29297812 */ /* 0x000fe400078ec0ff */
[----:B------:R-:W-:Y:S02]  /*26d0*/  LEA.HI R26, R10, 0xffffff80, RZ, 0x8 ;  /* 0xffffff800a1a7811 */ /* 0x000fe400078f40ff */
[----:B------:R-:W-:Y:S01]  /*26e0*/  LEA.HI R32, R8, 0xffffff80, RZ, 0x8 ;  /* 0xffffff8008207811 */ /* 0x000fe200078f40ff */
[----:B--2---:R-:W-:-:S02]  /*26f0*/  HADD2.F32 R43, -RZ, R43.H0_H0 ;  /* 0x2000002bff2b7230 */ /* 0x004fc40000004100 */
[----:B------:R-:W2:Y:S01]  /*2700*/  I2F.F16 R31, R31 ;  /* 0x0000001f001f7306 */ /* 0x000ea20000200c00 */
[----:B----4-:R-:W-:Y:S02]  /*2710*/  SHF.R.U32.HI R20, RZ, 0x8, R9 ;  /* 0x00000008ff147819 */ /* 0x010fe40000011609 */
[----:B------:R-:W-:Y:S02]  /*2720*/  SHF.R.U32.HI R10, RZ, 0x10, R10 ;  /* 0x00000010ff0a7819 */ /* 0x000fe4000001160a */
[----:B------:R-:W-:Y:S01]  /*2730*/  LOP3.LUT R20, R20, 0xff, RZ, 0xc0, !PT ;  /* 0x000000ff14147812 */ /* 0x000fe200078ec0ff */
[----:B0-----:R-:W-:Y:S02]  /*2740*/  HADD2.F32 R33, -RZ, R33.H0_H0 ;  /* 0x20000021ff217230 */ /* 0x001fe40000004100 */
[----:B------:R0:W4:Y:S01]  /*2750*/  I2F.F16 R27, R42 ;  /* 0x0000002a001b7306 */ /* 0x0001220000200c00 */
[----:B------:R-:W-:Y:S02]  /*2760*/  IADD3 R34, R20, -0x80, RZ ;  /* 0xffffff8014227810 */ /* 0x000fe40007ffe0ff */
[----:B------:R-:W-:-:S02]  /*2770*/  SHF.R.U32.HI R8, RZ, 0x10, R8 ;  /* 0x00000010ff087819 */ /* 0x000fc40000011608 */
[----:B------:R-:W-:Y:S01]  /*2780*/  LOP3.LUT R10, R10, 0xff, RZ, 0xc0, !PT ;  /* 0x000000ff0a0a7812 */ /* 0x000fe200078ec0ff */
[--C-:B-1----:R-:W-:Y:S01]  /*2790*/  HADD2.F32 R20, -RZ, R24.reuse.H0_H0 ;  /* 0x20000018ff147230 */ /* 0x102fe20000004100 */
[----:B------:R-:W-:Y:S01]  /*27a0*/  LOP3.LUT R8, R8, 0xff, RZ, 0xc0, !PT ;  /* 0x000000ff08087812 */ /* 0x000fe200078ec0ff */
[----:B------:R-:W1:Y:S01]  /*27b0*/  I2F.F16 R35, R35 ;  /* 0x0000002300237306 */ /* 0x000e620000200c00 */
[----:B--2---:R-:W-:Y:S01]  /*27c0*/  HADD2.F32 R31, -RZ, R31.H0_H0 ;  /* 0x2000001fff1f7230 */ /* 0x004fe20000004100 */
[----:B------:R-:W-:Y:S01]  /*27d0*/  LEA.HI R30, R9, 0xffffff80, RZ, 0x8 ;  /* 0xffffff80091e7811 */ /* 0x000fe200078f40ff */
[----:B0-----:R-:W-:Y:S01]  /*27e0*/  FFMA.FTZ R42, R33, R20, RZ ;  /* 0x00000014212a7223 */ /* 0x001fe200000100ff */
[C---:B------:R-:W-:Y:S01]  /*27f0*/  FFMA.FTZ R33, R20.reuse, R43, RZ ;  /* 0x0000002b14217223 */ /* 0x040fe200000100ff */
[----:B------:R-:W-:Y:S02]  /*2800*/  HADD2.F32 R44, -RZ, R24.H1_H1 ;  /* 0x30000018ff2c7230 */ /* 0x000fe40000004100 */
[----:B------:R-:W-:Y:S01]  /*2810*/  FFMA.FTZ R31, R20, R31, RZ ;  /* 0x0000001f141f7223 */ /* 0x000fe200000100ff */
[----:B----4-:R-:W-:Y:S01]  /*2820*/  HADD2.F32 R27, -RZ, R27.H0_H0 ;  /* 0x2000001bff1b7230 */ /* 0x010fe20000004100 */
[----:B------:R-:W0:Y:S01]  /*2830*/  I2F.F16 R34, R34 ;  /* 0x0000002200227306 */ /* 0x000e220000200c00 */
[----:B------:R-:W-:-:S02]  /*2840*/  VIADD R43, R41, 0xffffff80 ;  /* 0xffffff80292b7836 */ /* 0x000fc40000000000 */
[----:B------:R-:W-:Y:S02]  /*2850*/  VIADD R10, R10, 0xffffff80 ;  /* 0xffffff800a0a7836 */ /* 0x000fe40000000000 */
[----:B------:R-:W-:Y:S01]  /*2860*/  FFMA.FTZ R27, R20, R27, RZ ;  /* 0x0000001b141b7223 */ /* 0x000fe200000100ff */
[----:B------:R-:W-:Y:S01]  /*2870*/  SHF.R.U32.HI R20, RZ, 0x8, R11 ;  /* 0x00000008ff147819 */ /* 0x000fe2000001160b */
[----:B-1----:R-:W-:Y:S01]  /*2880*/  HADD2.F32 R35, -RZ, R35.H0_H0 ;  /* 0x20000023ff237230 */ /* 0x002fe20000004100 */
[----:B------:R-:W1:Y:S02]  /*2890*/  I2F.F16 R43, R43 ;  /* 0x0000002b002b7306 */ /* 0x000e640000200c00 */
[----:B------:R-:W-:Y:S02]  /*28a0*/  LOP3.LUT R20, R20, 0xff, RZ, 0xc0, !PT ;  /* 0x000000ff14147812 */ /* 0x000fe400078ec0ff */
[----:B------:R-:W-:Y:S02]  /*28b0*/  FFMA.FTZ R35, R35, R44, R42 ;  /* 0x0000002c23237223 */ /* 0x000fe4000001002a */
[----:B------:R-:W-:Y:S01]  /*28c0*/  IADD3 R45, R20, -0x80, RZ ;  /* 0xffffff80142d7810 */ /* 0x000fe20007ffe0ff */
[----:B0-----:R-:W-:Y:S01]  /*28d0*/  HADD2.F32 R34, -RZ, R34.H0_H0 ;  /* 0x20000022ff227230 */ /* 0x001fe20000004100 */
[----:B------:R-:W-:-:S02]  /*28e0*/  LEA.HI R20, R11, 0xffffff80, RZ, 0x8 ;  /* 0xffffff800b147811 */ /* 0x000fc400078f40ff */
[----:B------:R-:W0:Y:S01]  /*28f0*/  I2F.F16 R42, R45 ;  /* 0x0000002d002a7306 */ /* 0x000e220000200c00 */
[----:B------:R-:W-:Y:S01]  /*2900*/  SHF.R.U32.HI R11, RZ, 0x10, R11 ;  /* 0x00000010ff0b7819 */ /* 0x000fe2000001160b */
[----:B------:R-:W-:-:S03]  /*2910*/  FFMA.FTZ R41, R44, R34, R33 ;  /* 0x000000222c297223 */ /* 0x000fc60000010021 */
[----:B------:R-:W-:Y:S01]  /*2920*/  LOP3.LUT R11, R11, 0xff, RZ, 0xc0, !PT ;  /* 0x000000ff0b0b7812 */ /* 0x000fe200078ec0ff */
[----:B-1----:R-:W-:Y:S02]  /*2930*/  HADD2.F32 R34, -RZ, R43.H0_H0 ;  /* 0x2000002bff227230 */ /* 0x002fe40000004100 */
[----:B------:R-:W-:Y:S03]  /*2940*/  I2F.F16 R10, R10 ;  /* 0x0000000a000a7306 */ /* 0x000fe60000200c00 */
[----:B------:R-:W-:Y:S01]  /*2950*/  FFMA.FTZ R34, R44, R34, R31 ;  /* 0x000000222c227223 */ /* 0x000fe2000001001f */
[----:B0-----:R-:W-:Y:S01]  /*2960*/  HADD2.F32 R33, -RZ, R42.H0_H0 ;  /* 0x2000002aff217230 */ /* 0x001fe20000004100 */
[----:B------:R-:W-:-:S03]  /*2970*/  SHF.R.U32.HI R42, RZ, 0x10, R9 ;  /* 0x00000010ff2a7819 */ /* 0x000fc60000011609 */
[----:B------:R-:W0:Y:S01]  /*2980*/  I2F.F16 R32, R32 ;  /* 0x0000002000207306 */ /* 0x000e220000200c00 */
[----:B------:R-:W-:Y:S02]  /*2990*/  IADD3 R9, R8, -0x80, RZ ;  /* 0xffffff8008097810 */ /* 0x000fe40007ffe0ff */
[----:B------:R-:W-:Y:S01]  /*29a0*/  LOP3.LUT R42, R42, 0xff, RZ, 0xc0, !PT ;  /* 0x000000ff2a2a7812 */ /* 0x000fe200078ec0ff */
[----:B------:R-:W-:-:S03]  /*29b0*/  FFMA.FTZ R33, R44, R33, R27 ;  /* 0x000000212c217223 */ /* 0x000fc6000001001b */
[----:B------:R-:W-:Y:S01]  /*29c0*/  IADD3 R42, R42, -0x80, RZ ;  /* 0xffffff802a2a7810 */ /* 0x000fe20007ffe0ff */
[----:B------:R1:W2:Y:S01]  /*29d0*/  I2F.F16 R8, R9 ;  /* 0x0000000900087306 */ /* 0x0002a20000200c00 */
[----:B0-----:R-:W-:-:S07]  /*29e0*/  HADD2.F32 R32, -RZ, R32.H0_H0 ;  /* 0x20000020ff207230 */ /* 0x001fce0000004100 */
[----:B------:R-:W-:Y:S01]  /*29f0*/  I2F.F16 R42, R42 ;  /* 0x0000002a002a7306 */ /* 0x000fe20000200c00 */
[----:B-1----:R-:W-:Y:S01]  /*2a00*/  IADD3 R9, R11, -0x80, RZ ;  /* 0xffffff800b097810 */ /* 0x002fe20007ffe0ff */
[----:B--2---:R-:W-:-:S06]  /*2a10*/  HADD2.F32 R44, -RZ, R8.H0_H0 ;  /* 0x20000008ff2c7230 */ /* 0x004fcc0000004100 */
[----:B------:R-:W0:Y:S01]  /*2a20*/  I2F.F16 R9, R9 ;  /* 0x0000000900097306 */ /* 0x000e220000200c00 */
[----:B------:R-:W-:-:S05]  /*2a30*/  HADD2.F32 R8, -RZ, R25.H0_H0 ;  /* 0x20000019ff087230 */ /* 0x000fca0000004100 */
[----:B------:R-:W-:Y:S02]  /*2a40*/  FFMA.FTZ R35, R44, R8, R35 ;  /* 0x000000082c237223 */ /* 0x000fe40000010023 */
[----:B------:R-:W-:Y:S01]  /*2a50*/  I2F.F16 R30, R30 ;  /* 0x0000001e001e7306 */ /* 0x000fe20000200c00 */
[----:B0-----:R-:W-:-:S07]  /*2a60*/  HADD2.F32 R44, -RZ, R9.H0_H0 ;  /* 0x20000009ff2c7230 */ /* 0x001fce0000004100 */
[----:B------:R-:W0:Y:S01]  /*2a70*/  I2F.F16 R26, R26 ;  /* 0x0000001a001a7306 */ /* 0x000e220000200c00 */
[----:B------:R-:W-:-:S07]  /*2a80*/  FFMA.FTZ R33, R8, R44, R33 ;  /* 0x0000002c08217223 */ /* 0x000fce0000010021 */
[----:B------:R-:W-:Y:S01]  /*2a90*/  I2F.F16 R20, R20 ;  /* 0x0000001400147306 */ /* 0x000fe20000200c00 */
[----:B0-----:R-:W-:Y:S01]  /*2aa0*/  HADD2.F32 R26, -RZ, R26.H0_H0 ;  /* 0x2000001aff1a7230 */ /* 0x001fe20000004100 */
[----:B---3--:R-:W-:Y:S02]  /*2ab0*/  LEA.HI R43, R13, 0xffffff80, RZ, 0x8 ;  /* 0xffffff800d2b7811 */ /* 0x008fe400078f40ff */
[----:B------:R-:W-:-:S04]  /*2ac0*/  LOP3.LUT R11, R12, 0xff, RZ, 0xc0, !PT ;  /* 0x000000ff0c0b7812 */ /* 0x000fc800078ec0ff */
[----:B------:R0:W-:Y:S01]  /*2ad0*/  I2F.F16 R27, R43 ;  /* 0x0000002b001b7306 */ /* 0x0001e20000200c00 */
[----:B------:R-:W-:Y:S02]  /*2ae0*/  LOP3.LUT R9, R14, 0xff, RZ, 0xc0, !PT ;  /* 0x000000ff0e097812 */ /* 0x000fe400078ec0ff */
[----:B------:R-:W-:Y:S02]  /*2af0*/  LEA.HI R24, R12, 0xffffff80, RZ, 0x8 ;  /* 0xffffff800c187811 */ /* 0x000fe400078f40ff */
[----:B------:R-:W-:Y:S01]  /*2b00*/  LEA.HI R31, R14, 0xffffff80, RZ, 0x8 ;  /* 0xffffff800e1f7811 */ /* 0x000fe200078f40ff */
[----:B------:R-:W-:Y:S02]  /*2b10*/  VIADD R44, R9, 0xffffff80 ;  /* 0xffffff80092c7836 */ /* 0x000fe40000000000 */
[----:B0-----:R-:W-:Y:S01]  /*2b20*/  HADD2.F32 R43, -RZ, R42.H0_H0 ;  /* 0x2000002aff2b7230 */ /* 0x001fe20000004100 */
[----:B------:R-:W-:Y:S01]  /*2b30*/  IADD3 R42, R11, -0x80, RZ ;  /* 0xffffff800b2a7810 */ /* 0x000fe20007ffe0ff */
[----:B------:R-:W-:Y:S01]  /*2b40*/  HADD2.F32 R11, -RZ, R10.H0_H0 ;  /* 0x2000000aff0b7230 */ /* 0x000fe20000004100 */
[----:B------:R-:W0:Y:S02]  /*2b50*/  I2F.F16 R24, R24 ;  /* 0x0000001800187306 */ /* 0x000e240000200c00 */
[C---:B------:R-:W-:Y:S01]  /*2b60*/  FFMA.FTZ R41, R8.reuse, R43, R41 ;  /* 0x0000002b08297223 */ /* 0x040fe20000010029 */
[----:B------:R-:W-:Y:S01]  /*2b70*/  LOP3.LUT R43, R13, 0xff, RZ, 0xc0, !PT ;  /* 0x000000ff0d2b7812 */ /* 0x000fe200078ec0ff */
[----:B------:R-:W-:Y:S01]  /*2b80*/  FFMA.FTZ R11, R8, R11, R34 ;  /* 0x0000000b080b7223 */ /* 0x000fe20000010022 */
[----:B------:R-:W-:Y:S01]  /*2b90*/  HADD2.F32 R34, -RZ, R25.H1_H1 ;  /* 0x30000019ff227230 */ /* 0x000fe20000004100 */
[----:B------:R-:W1:Y:S01]  /*2ba0*/  LDS.64 R8, [UR4+0x28] ;  /* 0x00002804ff087984 */ /* 0x000e620008000a00 */
[----:B------:R-:W-:Y:S01]  /*2bb0*/  IADD3 R43, R43, -0x80, RZ ;  /* 0xffffff802b2b7810 */ /* 0x000fe20007ffe0ff */
[----:B------:R2:W-:Y:S02]  /*2bc0*/  I2F.F16 R10, R42 ;  /* 0x0000002a000a7306 */ /* 0x0005e40000200c00 */
[----:B------:R-:W-:Y:S01]  /*2bd0*/  FFMA.FTZ R32, R32, R34, R35 ;  /* 0x0000002220207223 */ /* 0x000fe20000010023 */
[----:B------:R-:W-:-:S02]  /*2be0*/  HADD2.F32 R35, -RZ, R30.H0_H0 ;  /* 0x2000001eff237230 */ /* 0x000fc40000004100 */
[C---:B------:R-:W-:Y:S01]  /*2bf0*/  FFMA.FTZ R26, R34.reuse, R26, R11 ;  /* 0x0000001a221a7223 */ /* 0x040fe2000001000b */
[----:B0-----:R-:W-:Y:S02]  /*2c00*/  HADD2.F32 R24, -RZ, R24.H0_H0 ;  /* 0x20000018ff187230 */ /* 0x001fe40000004100 */
[----:B------:R-:W-:Y:S01]  /*2c10*/  FFMA.FTZ R41, R34, R35, R41 ;  /* 0x0000002322297223 */ /* 0x000fe20000010029 */
[----:B--2---:R-:W-:Y:S01]  /*2c20*/  LOP3.LUT R42, R15, 0xff, RZ, 0xc0, !PT ;  /* 0x000000ff0f2a7812 */ /* 0x004fe200078ec0ff */
[----:B------:R0:W2:Y:S01]  /*2c30*/  I2F.F16 R25, R43 ;  /* 0x0000002b00197306 */ /* 0x0000a20000200c00 */
[----:B------:R-:W-:Y:S02]  /*2c40*/  SHF.R.U32.HI R35, RZ, 0x8, R12 ;  /* 0x00000008ff237819 */ /* 0x000fe4000001160c */
[----:B------:R-:W-:Y:S02]  /*2c50*/  IADD3 R45, R42, -0x80, RZ ;  /* 0xffffff802a2d7810 */ /* 0x000fe40007ffe0ff */
[----:B------:R-:W-:-:S03]  /*2c60*/  LOP3.LUT R42, R35, 0xff, RZ, 0xc0, !PT ;  /* 0x000000ff232a7812 */ /* 0x000fc600078ec0ff */
[----:B------:R3:W-:Y:S01]  /*2c70*/  I2F.F16 R30, R44 ;  /* 0x0000002c001e7306 */ /* 0x0007e20000200c00 */
[----:B0-----:R-:W-:Y:S02]  /*2c80*/  SHF.R.U32.HI R43, RZ, 0x10, R12 ;  /* 0x00000010ff2b7819 */ /* 0x001fe4000001160c */
[----:B------:R-:W-:Y:S02]  /*2c90*/  IADD3 R12, R42, -0x80, RZ ;  /* 0xffffff802a0c7810 */ /* 0x000fe40007ffe0ff */
[--C-:B------:R-:W-:Y:S02]  /*2ca0*/  SHF.R.U32.HI R42, RZ, 0x8, R13.reuse ;  /* 0x00000008ff2a7819 */ /* 0x100fe4000001160d */
[----:B------:R-:W-:Y:S01]  /*2cb0*/  LOP3.LUT R43, R43, 0xff, RZ, 0xc0, !PT ;  /* 0x000000ff2b2b7812 */ /* 0x000fe200078ec0ff */
[----:B------:R-:W0:Y:S01]  /*2cc0*/  I2F.F16 R35, R45 ;  /* 0x0000002d00237306 */ /* 0x000e220000200c00 */
        /* <DEDUP_REMOVED lines=12> */
[----:B---3--:R-:W-:-:S02]  /*2d90*/  SHF.R.U32.HI R44, RZ, 0x10, R14 ;  /* 0x00000010ff2c7819 */ /* 0x008fc4000001160e */
[----:B------:R-:W-:Y:S01]  /*2da0*/  IADD3 R14, R42, -0x80, RZ ;  /* 0xffffff802a0e7810 */ /* 0x000fe20007ffe0ff */
[----:B------:R-:W2:Y:S01]  /*2db0*/  I2F.F16 R13, R13 ;  /* 0x0000000d000d7306 */ /* 0x000ea20000200c00 */
[----:B------:R-:W-:Y:S01]  /*2dc0*/  SHF.R.U32.HI R42, RZ, 0x8, R15 ;  /* 0x00000008ff2a7819 */ /* 0x000fe2000001160f */
[----:B0-----:R-:W-:Y:S01]  /*2dd0*/  HADD2.F32 R45, -RZ, R35.H0_H0 ;  /* 0x20000023ff2d7230 */ /* 0x001fe20000004100 */
[----:B------:R-:W-:Y:S01]  /*2de0*/  IADD3 R34, R20, -0x80, RZ ;  /* 0xffffff8014227810 */ /* 0x000fe20007ffe0ff */
[--C-:B-1----:R-:W-:Y:S01]  /*2df0*/  HADD2.F32 R20, -RZ, R8.reuse.H0_H0 ;  /* 0x20000008ff147230 */ /* 0x102fe20000004100 */
[----:B------:R-:W-:Y:S01]  /*2e00*/  LOP3.LUT R42, R42, 0xff, RZ, 0xc0, !PT ;  /* 0x000000ff2a2a7812 */ /* 0x000fe200078ec0ff */
[----:B------:R-:W-:Y:S01]  /*2e10*/  HADD2.F32 R35, -RZ, R8.H1_H1 ;  /* 0x30000008ff237230 */ /* 0x000fe20000004100 */
[----:B------:R-:W-:Y:S01]  /*2e20*/  LOP3.LUT R44, R44, 0xff, RZ, 0xc0, !PT ;  /* 0x000000ff2c2c7812 */ /* 0x000fe200078ec0ff */
[----:B------:R0:W1:Y:S01]  /*2e30*/  I2F.F16 R10, R34 ;  /* 0x00000022000a7306 */ /* 0x0000620000200c00 */
[----:B------:R-:W-:Y:S01]  /*2e40*/  FFMA.FTZ R32, R43, R20, R32 ;  /* 0x000000142b207223 */ /* 0x000fe20000010020 */
[----:B------:R-:W-:-:S02]  /*2e50*/  VIADD R42, R42, 0xffffff80 ;  /* 0xffffff802a2a7836 */ /* 0x000fc40000000000 */
[----:B------:R-:W-:Y:S01]  /*2e60*/  FFMA.FTZ R41, R20, R25, R41 ;  /* 0x0000001914297223 */ /* 0x000fe20000010029 */
[----:B------:R-:W-:Y:S01]  /*2e70*/  HADD2.F32 R43, -RZ, R30.H0_H0 ;  /* 0x2000001eff2b7230 */ /* 0x000fe20000004100 */
[----:B------:R-:W-:Y:S01]  /*2e80*/  IADD3 R25, R44, -0x80, RZ ;  /* 0xffffff802c197810 */ /* 0x000fe20007ffe0ff */
[----:B--2---:R-:W-:Y:S01]  /*2e90*/  HADD2.F32 R44, -RZ, R13.H0_H0 ;  /* 0x2000000dff2c7230 */ /* 0x004fe20000004100 */
[----:B------:R-:W2:Y:S01]  /*2ea0*/  I2F.F16 R30, R42 ;  /* 0x0000002a001e7306 */ /* 0x000ea20000200c00 */
[----:B0-----:R-:W-:Y:S01]  /*2eb0*/  SHF.R.U32.HI R34, RZ, 0x10, R15 ;  /* 0x00000010ff227819 */ /* 0x001fe2000001160f */
[----:B------:R-:W-:Y:S01]  /*2ec0*/  FFMA.FTZ R26, R20, R43, R26 ;  /* 0x0000002b141a7223 */ /* 0x000fe2000001001a */
[----:B------:R-:W-:Y:S01]  /*2ed0*/  LEA.HI R15, R15, 0xffffff80, RZ, 0x8 ;  /* 0xffffff800f0f7811 */ /* 0x000fe200078f40ff */
[----:B------:R-:W-:Y:S01]  /*2ee0*/  HADD2.F32 R43, -RZ, R12.H0_H0 ;  /* 0x2000000cff2b7230 */ /* 0x000fe20000004100 */
[----:B------:R-:W-:Y:S01]  /*2ef0*/  LOP3.LUT R34, R34, 0xff, RZ, 0xc0, !PT ;  /* 0x000000ff22227812 */ /* 0x000fe200078ec0ff */
[----:B------:R-:W-:Y:S01]  /*2f00*/  FFMA.FTZ R20, R20, R45, R33 ;  /* 0x0000002d14147223 */ /* 0x000fe20000010021 */
[----:B------:R-:W-:Y:S01]  /*2f10*/  HADD2.F32 R12, -RZ, R9.H0_H0 ;  /* 0x20000009ff0c7230 */ /* 0x000fe20000004100 */
[----:B------:R-:W0:Y:S01]  /*2f20*/  I2F.F16 R14, R14 ;  /* 0x0000000e000e7306 */ /* 0x000e220000200c00 */
[----:B------:R-:W-:Y:S01]  /*2f30*/  IADD3 R34, R34, -0x80, RZ ;  /* 0xffffff8022227810 */ /* 0x000fe20007ffe0ff */
[----:B------:R-:W-:Y:S01]  /*2f40*/  FFMA.FTZ R13, R43, R35, R32 ;  /* 0x000000232b0d7223 */ /* 0x000fe20000010020 */
[----:B-1----:R-:W-:-:S02]  /*2f50*/  HADD2.F32 R10, -RZ, R10.H0_H0 ;  /* 0x2000000aff0a7230 */ /* 0x002fc40000004100 */
[----:B------:R-:W-:Y:S01]  /*2f60*/  FFMA.FTZ R41, R35, R44, R41 ;  /* 0x0000002c23297223 */ /* 0x000fe20000010029 */
[----:B------:R-:W-:Y:S02]  /*2f70*/  HADD2.F32 R9, -RZ, R9.H1_H1 ;  /* 0x30000009ff097230 */ /* 0x000fe40000004100 */
[----:B--2---:R-:W-:Y:S01]  /*2f80*/  HADD2.F32 R33, -RZ, R30.H0_H0 ;  /* 0x2000001eff217230 */ /* 0x004fe20000004100 */
[----:B------:R-:W1:Y:S01]  /*2f90*/  I2F.F16 R11, R11 ;  /* 0x0000000b000b7306 */ /* 0x000e620000200c00 */
[----:B------:R-:W-:-:S03]  /*2fa0*/  FFMA.FTZ R10, R12, R10, R41 ;  /* 0x0000000a0c0a7223 */ /* 0x000fc60000010029 */
[----:B------:R-:W-:Y:S01]  /*2fb0*/  FFMA.FTZ R33, R35, R33, R20 ;  /* 0x0000002123217223 */ /* 0x000fe20000010014 */
[----:B0-----:R-:W-:-:S03]  /*2fc0*/  HADD2.F32 R32, -RZ, R14.H0_H0 ;  /* 0x2000000eff207230 */ /* 0x001fc60000004100 */
[----:B------:R-:W0:Y:S01]  /*2fd0*/  I2F.F16 R25, R25 ;  /* 0x0000001900197306 */ /* 0x000e220000200c00 */
[----:B-1----:R-:W-:-:S07]  /*2fe0*/  HADD2.F32 R14, -RZ, R11.H0_H0 ;  /* 0x2000000bff0e7230 */ /* 0x002fce0000004100 */
[----:B------:R-:W1:Y:S01]  /*2ff0*/  I2F.F16 R8, R34 ;  /* 0x0000002200087306 */ /* 0x000e620000200c00 */
[----:B------:R-:W-:Y:S01]  /*3000*/  FFMA.FTZ R11, R35, R32, R26 ;  /* 0x00000020230b7223 */ /* 0x000fe2000001001a */
[----:B------:R-:W-:Y:S01]  /*3010*/  FFMA.FTZ R13, R14, R12, R13 ;  /* 0x0000000c0e0d7223 */ /* 0x000fe2000001000d */
[----:B0-----:R-:W-:-:S05]  /*3020*/  HADD2.F32 R30, -RZ, R25.H0_H0 ;  /* 0x20000019ff1e7230 */ /* 0x001fca0000004100 */
[----:B------:R-:W0:Y:S01]  /*3030*/  I2F.F16 R31, R31 ;  /* 0x0000001f001f7306 */ /* 0x000e220000200c00 */
[----:B------:R-:W-:Y:S01]  /*3040*/  FFMA.FTZ R13, R24, R9, R13 ;  /* 0x00000009180d7223 */ /* 0x000fe2000001000d */
[----:B------:R-:W-:-:S03]  /*3050*/  FFMA.FTZ R11, R12, R30, R11 ;  /* 0x0000001e0c0b7223 */ /* 0x000fc6000001000b */
[----:B------:R-:W-:Y:S01]  /*3060*/  FMUL.FTZ R13, R16, R13 ;  /* 0x0000000d100d7220 */ /* 0x000fe20000410000 */
[----:B-1----:R-:W-:Y:S02]  /*3070*/  HADD2.F32 R20, -RZ, R8.H0_H0 ;  /* 0x20000008ff147230 */ /* 0x002fe40000004100 */
[----:B------:R-:W1:Y:S01]  /*3080*/  I2F.F16 R15, R15 ;  /* 0x0000000f000f7306 */ /* 0x000e620000200c00 */
[----:B------:R-:W-:Y:S01]  /*3090*/  HADD2.F32 R8, -RZ, R27.H0_H0 ;  /* 0x2000001bff087230 */ /* 0x000fe20000004100 */
[----:B------:R-:W-:Y:S01]  /*30a0*/  F2FP.F16.F32.PACK_AB R13, RZ, R13 ;  /* 0x0000000dff0d723e */ /* 0x000fe200000000ff */
[----:B------:R-:W-:-:S03]  /*30b0*/  FFMA.FTZ R33, R12, R20, R33 ;  /* 0x000000140c217223 */ /* 0x000fc60000010021 */
[----:B------:R-:W-:Y:S01]  /*30c0*/  FFMA.FTZ R8, R9, R8, R10 ;  /* 0x0000000809087223 */ /* 0x000fe2000001000a */
[----:B0-----:R-:W-:-:S03]  /*30d0*/  HADD2.F32 R14, -RZ, R31.H0_H0 ;  /* 0x2000001fff0e7230 */ /* 0x001fc60000004100 */
[----:B------:R-:W-:Y:S02]  /*30e0*/  FMUL.FTZ R8, R17, R8 ;  /* 0x0000000811087220 */ /* 0x000fe40000410000 */
[----:B------:R-:W-:Y:S01]  /*30f0*/  FFMA.FTZ R11, R9, R14, R11 ;  /* 0x0000000e090b7223 */ /* 0x000fe2000001000b */
[----:B-1----:R-:W-:-:S03]  /*3100*/  HADD2.F32 R26, -RZ, R15.H0_H0 ;  /* 0x2000000fff1a7230 */ /* 0x002fc60000004100 */
[----:B------:R-:W-:Y:S01]  /*3110*/  FMUL.FTZ R11, R18, R11 ;  /* 0x0000000b120b7220 */ /* 0x000fe20000410000 */
[----:B------:R-:W-:Y:S01]  /*3120*/  F2FP.F16.F32.PACK_AB R8, RZ, R8 ;  /* 0x00000008ff08723e */ /* 0x000fe200000000ff */
[----:B------:R-:W-:-:S03]  /*3130*/  FFMA.FTZ R26, R9, R26, R33 ;  /* 0x0000001a091a7223 */ /* 0x000fc60000010021 */
[----:B------:R-:W-:Y:S02]  /*3140*/  F2FP.F16.F32.PACK_AB R11, RZ, R11 ;  /* 0x0000000bff0b723e */ /* 0x000fe400000000ff */
[----:B------:R-:W-:Y:S01]  /*3150*/  PRMT R13, R13, 0x5410, R8 ;  /* 0x000054100d0d7816 */ /* 0x000fe20000000008 */
[----:B------:R-:W-:-:S05]  /*3160*/  FMUL.FTZ R26, R19, R26 ;  /* 0x0000001a131a7220 */ /* 0x000fca0000410000 */
[----:B------:R-:W-:Y:S01]  /*3170*/  F2FP.F16.F32.PACK_AB R26, RZ, R26 ;  /* 0x0000001aff1a723e */ /* 0x000fe200000000ff */
[----:B------:R-:W-:-:S03]  /*3180*/  HFMA2.MMA R38, R13, 1, 1, R38 ;  /* 0x3c003c000d267835 */ /* 0x000fc60000000026 */
[----:B------:R-:W-:-:S05]  /*3190*/  PRMT R11, R11, 0x5410, R26 ;  /* 0x000054100b0b7816 */ /* 0x000fca000000001a */
[----:B------:R-:W-:-:S07]  /*31a0*/  HADD2 R37, R11, R37 ;  /* 0x000000250b257230 */ /* 0x000fce0000000000 */
.L_x_4894:
[----:B------:R-:W-:Y:S01]  /*31b0*/  IMAD.WIDE R28, R39, 0x8, R28 ;  /* 0x00000008271c7825 */ /* 0x000fe200078e021c */
[----:B------:R-:W-:Y:S06]  /*31c0*/  @!P1 BRA `(.L_x_4895) ;  /* 0x0000000800fc9947 */ /* 0x000fec0003800000 */
[----:B-----5:R-:W3:Y:S01]  /*31d0*/  LDG.E.128.CONSTANT R8, desc[UR6][R28.64] ;  /* 0x000000061c087981 */ /* 0x020ee2000c1e9d00 */
[----:B-1----:R-:W-:Y:S02]  /*31e0*/  LOP3.LUT R12, R4, 0xff, RZ, 0xc0, !PT ;  /* 0x000000ff040c7812 */ /* 0x002fe400078ec0ff */
[----:B------:R-:W-:Y:S02]  /*31f0*/  SHF.R.U32.HI R24, RZ, 0x8, R4 ;  /* 0x00000008ff187819 */ /* 0x000fe40000011604 */
[----:B------:R-:W-:Y:S02]  /*3200*/  IADD3 R25, R12, -0x80, RZ ;  /* 0xffffff800c197810 */ /* 0x000fe40007ffe0ff */
[----:B------:R-:W-:Y:S02]  /*3210*/  LOP3.LUT R12, R5, 0xff, RZ, 0xc0, !PT ;  /* 0x000000ff050c7812 */ /* 0x000fe400078ec0ff */
[----:B------:R-:W-:Y:S02]  /*3220*/  LEA.HI R31, R4, 0xffffff80, RZ, 0x8 ;  /* 0xffffff80041f7811 */ /* 0x000fe400078f40ff */
[----:B------:R-:W-:Y:S01]  /*3230*/  IADD3 R43, R12, -0x80, RZ ;  /* 0xffffff800c2b7810 */ /* 0x000fe20007ffe0ff */
[----:B------:R-:W1:Y:S01]  /*3240*/  I2F.F16 R25, R25 ;  /* 0x0000001900197306 */ /* 0x000e620000200c00 */
[----:B------:R-:W-:-:S02]  /*3250*/  LOP3.LUT R12, R6, 0xff, RZ, 0xc0, !PT ;  /* 0x000000ff060c7812 */ /* 0x000fc400078ec0ff */
[----:B------:R-:W-:Y:S02]  /*3260*/  SHF.R.U32.HI R4, RZ, 0x10, R4 ;  /* 0x00000010ff047819 */ /* 0x000fe40000011604 */
[----:B------:R-:W-:Y:S01]  /*3270*/  LOP3.LUT R32, R24, 0xff, RZ, 0xc0, !PT ;  /* 0x000000ff18207812 */ /* 0x000fe200078ec0ff */
[----:B------:R-:W-:Y:S01]  /*3280*/  VIADD R41, R12, 0xffffff80 ;  /* 0xffffff800c297836 */ /* 0x000fe20000000000 */
[----:B------:R-:W-:Y:S01]  /*3290*/  LOP3.LUT R12, R7, 0xff, RZ, 0xc0, !PT ;  /* 0x000000ff070c7812 */ /* 0x000fe200078ec0ff */
[----:B------:R-:W4:Y:S01]  /*32a0*/  I2F.F16 R43, R43 ;  /* 0x0000002b002b7306 */ /* 0x000f220000200c00 */
[----:B------:R-:W-:Y:S02]  /*32b0*/  LOP3.LUT R4, R4, 0xff, RZ, 0xc0, !PT ;  /* 0x000000ff04047812 */ /* 0x000fe400078ec0ff */
[----:B------:R-:W-:Y:S02]  /*32c0*/  IADD3 R15, R12, -0x80, RZ ;  /* 0xffffff800c0f7810 */ /* 0x000fe40007ffe0ff */
[----:B------:R-:W0:Y:S01]  /*32d0*/  LDS.64 R12, [UR4+0x30] ;  /* 0x00003004ff0c7984 */ /* 0x000e220008000a00 */
[----:B------:R-:W-:Y:S01]  /*32e0*/  IADD3 R33, R32, -0x80, RZ ;  /* 0xffffff8020217810 */ /* 0x000fe20007ffe0ff */
[----:B-1----:R-:W-:Y:S01]  /*32f0*/  HADD2.F32 R25, -RZ, R25.H0_H0 ;  /* 0x20000019ff197230 */ /* 0x002fe20000004100 */
[----:B------:R-:W-:Y:S01]  /*3300*/  I2F.F16 R41, R41 ;  /* 0x0000002900297306 */ /* 0x000fe20000200c00 */
[----:B------:R-:W-:-:S02]  /*3310*/  LEA.HI R30, R5, 0xffffff80, RZ, 0x8 ;  /* 0xffffff80051e7811 */ /* 0x000fc400078f40ff */
[--C-:B------:R-:W-:Y:S02]  /*3320*/  SHF.R.U32.HI R32, RZ, 0x8, R5.reuse ;  /* 0x00000008ff207819 */ /* 0x100fe40000011605 */
[----:B------:R-:W-:Y:S02]  /*3330*/  SHF.R.U32.HI R5, RZ, 0x10, R5 ;  /* 0x00000010ff057819 */ /* 0x000fe40000011605 */
[----:B------:R-:W-:Y:S01]  /*3340*/  IADD3 R4, R4, -0x80, RZ ;  /* 0xffffff8004047810 */ /* 0x000fe20007ffe0ff */
[----:B------:R-:W1:Y:S01]  /*3350*/  I2F.F16 R15, R15 ;  /* 0x0000000f000f7306 */ /* 0x000e620000200c00 */
[----:B------:R-:W-:Y:S01]  /*3360*/  SHF.R.U32.HI R42, RZ, 0x8, R6 ;  /* 0x00000008ff2a7819 */ /* 0x000fe20000011606 */
[----:B----4-:R-:W-:Y:S01]  /*3370*/  HADD2.F32 R43, -RZ, R43.H0_H0 ;  /* 0x2000002bff2b7230 */ /* 0x010fe20000004100 */
[----:B------:R-:W-:Y:S02]  /*3380*/  LOP3.LUT R34, R32, 0xff, RZ, 0xc0, !PT ;  /* 0x000000ff20227812 */ /* 0x000fe400078ec0ff */
[----:B------:R-:W-:-:S02]  /*3390*/  LOP3.LUT R5, R5, 0xff, RZ, 0xc0, !PT ;  /* 0x000000ff05057812 */ /* 0x000fc400078ec0ff */
[----:B------:R-:W-:Y:S01]  /*33a0*/  LOP3.LUT R42, R42, 0xff, RZ, 0xc0, !PT ;  /* 0x000000ff2a2a7812 */ /* 0x000fe200078ec0ff */
[----:B------:R0:W-:Y:S01]  /*33b0*/  I2F.F16 R32, R4 ;  /* 0x0000000400207306 */ /* 0x0001e20000200c00 */
[----:B------:R-:W-:Y:S01]  /*33c0*/  LEA.HI R14, R6, 0xffffff80, RZ, 0x8 ;  /* 0xffffff80060e7811 */ /* 0x000fe200078f40ff */
[----:B------:R-:W-:Y:S01]  /*33d0*/  VIADD R34, R34, 0xffffff80 ;  /* 0xffffff8022227836 */ /* 0x000fe20000000000 */
[----:B------:R-:W-:Y:S01]  /*33e0*/  LEA.HI R20, R7, 0xffffff80, RZ, 0x8 ;  /* 0xffffff8007147811 */ /* 0x000fe200078f40ff */
[----:B-1----:R-:W-:-:S04]  /*33f0*/  HADD2.F32 R15, -RZ, R15.H0_H0 ;  /* 0x2000000fff0f7230 */ /* 0x002fc80000004100 */
[----:B------:R-:W1:Y:S08]  /*3400*/  I2F.F16 R33, R33 ;  /* 0x0000002100217306 */ /* 0x000e700000200c00 */
[----:B------:R-:W4:Y:S01]  /*3410*/  I2F.F16 R34, R34 ;  /* 0x0000002200227306 */ /* 0x000f220000200c00 */
[--C-:B0-----:R-:W-:Y:S02]  /*3420*/  HADD2.F32 R4, -RZ, R12.reuse.H0_H0 ;  /* 0x2000000cff047230 */ /* 0x101fe40000004100 */
[----:B------:R-:W-:-:S05]  /*3430*/  HADD2.F32 R44, -RZ, R12.H1_H1 ;  /* 0x3000000cff2c7230 */ /* 0x000fca0000004100 */
[----:B------:R-:W-:Y:S01]  /*3440*/  I2F.F16 R31, R31 ;  /* 0x0000001f001f7306 */ /* 0x000fe20000200c00 */
[----:B-1----:R-:W-:Y:S02]  /*3450*/  HADD2.F32 R33, -RZ, R33.H0_H0 ;  /* 0x20000021ff217230 */ /* 0x002fe40000004100 */
[----:B------:R-:W-:Y:S01]  /*3460*/  FFMA.FTZ R15, R4, R15, RZ ;  /* 0x0000000f040f7223 */ /* 0x000fe200000100ff */
[----:B----4-:R-:W-:-:S04]  /*3470*/  HADD2.F32 R34, -RZ, R34.H0_H0 ;  /* 0x20000022ff227230 */ /* 0x010fc80000004100 */
[----:B------:R-:W0:Y:S08]  /*3480*/  I2F.F16 R30, R30 ;  /* 0x0000001e001e7306 */ /* 0x000e300000200c00 */
[----:B------:R-:W-:Y:S01]  /*3490*/  I2F.F16 R14, R14 ;  /* 0x0000000e000e7306 */ /* 0x000fe20000200c00 */
[----:B0-----:R-:W-:-:S07]  /*34a0*/  HADD2.F32 R30, -RZ, R30.H0_H0 ;  /* 0x2000001eff1e7230 */ /* 0x001fce0000004100 */
[----:B------:R-:W-:Y:S01]  /*34b0*/  I2F.F16 R20, R20 ;  /* 0x0000001400147306 */ /* 0x000fe20000200c00 */
[----:B---3--:R-:W-:Y:S02]  /*34c0*/  LEA.HI R35, R10, 0xffffff80, RZ, 0x8 ;  /* 0xffffff800a237811 */ /* 0x008fe400078f40ff */
[----:B--2---:R-:W-:-:S05]  /*34d0*/  LEA.HI R27, R8, 0xffffff80, RZ, 0x8 ;  /* 0xffffff80081b7811 */ /* 0x004fca00078f40ff */
[----:B------:R0:W1:Y:S01]  /*34e0*/  I2F.F16 R24, R35 ;  /* 0x0000002300187306 */ /* 0x0000620000200c00 */
[----:B------:R-:W-:-:S07]  /*34f0*/  LEA.HI R26, R9, 0xffffff80, RZ, 0x8 ;  /* 0xffffff80091a7811 */ /* 0x000fce00078f40ff */
[----:B------:R-:W-:Y:S01]  /*3500*/  I2F.F16 R27, R27 ;  /* 0x0000001b001b7306 */ /* 0x000fe20000200c00 */
[----:B0-----:R-:W-:Y:S02]  /*3510*/  SHF.R.U32.HI R35, RZ, 0x10, R6 ;  /* 0x00000010ff237819 */ /* 0x001fe40000011606 */
[----:B------:R-:W-:Y:S01]  /*3520*/  IADD3 R6, R5, -0x80, RZ ;  /* 0xffffff8005067810 */ /* 0x000fe20007ffe0ff */
[----:B------:R-:W-:Y:S01]  /*3530*/  HADD2.F32 R5, -RZ, R41.H0_H0 ;  /* 0x20000029ff057230 */ /* 0x000fe20000004100 */
[----:B------:R-:W-:Y:S01]  /*3540*/  IADD3 R41, R42, -0x80, RZ ;  /* 0xffffff802a297810 */ /* 0x000fe20007ffe0ff */
[----:B------:R-:W-:Y:S01]  /*3550*/  FFMA.FTZ R42, R25, R4, RZ ;  /* 0x00000004192a7223 */ /* 0x000fe200000100ff */
[C---:B------:R-:W-:Y:S01]  /*3560*/  FFMA.FTZ R25, R4.reuse, R43, RZ ;  /* 0x0000002b04197223 */ /* 0x040fe200000100ff */
[----:B------:R-:W-:Y:S01]  /*3570*/  SHF.R.U32.HI R43, RZ, 0x8, R7 ;  /* 0x00000008ff2b7819 */ /* 0x000fe20000011607 */
[----:B------:R-:W-:Y:S01]  /*3580*/  FFMA.FTZ R5, R4, R5, RZ ;  /* 0x0000000504057223 */ /* 0x000fe200000100ff */
[----:B------:R-:W-:Y:S01]  /*3590*/  LOP3.LUT R35, R35, 0xff, RZ, 0xc0, !PT ;  /* 0x000000ff23237812 */ /* 0x000fe200078ec0ff */
[----:B------:R-:W0:Y:S01]  /*35a0*/  I2F.F16 R41, R41 ;  /* 0x0000002900297306 */ /* 0x000e220000200c00 */
[----:B------:R-:W-:Y:S01]  /*35b0*/  LOP3.LUT R43, R43, 0xff, RZ, 0xc0, !PT ;  /* 0x000000ff2b2b7812 */ /* 0x000fe200078ec0ff */
[----:B------:R-:W-:Y:S01]  /*35c0*/  FFMA.FTZ R42, R33, R44, R42 ;  /* 0x0000002c212a7223 */ /* 0x000fe2000001002a */
[----:B------:R-:W-:Y:S01]  /*35d0*/  IADD3 R4, R35, -0x80, RZ ;  /* 0xffffff8023047810 */ /* 0x000fe20007ffe0ff */
[----:B------:R-:W-:Y:S01]  /*35e0*/  FFMA.FTZ R25, R44, R34, R25 ;  /* 0x000000222c197223 */ /* 0x000fe20000010019 */
[----:B------:R-:W-:Y:S01]  /*35f0*/  SHF.R.U32.HI R7, RZ, 0x10, R7 ;  /* 0x00000010ff077819 */ /* 0x000fe20000011607 */
[----:B------:R-:W-:Y:S01]  /*3600*/  VIADD R35, R43, 0xffffff80 ;  /* 0xffffff802b237836 */ /* 0x000fe20000000000 */
[----:B------:R-:W-:Y:S01]  /*3610*/  LOP3.LUT R33, R9, 0xff, RZ, 0xc0, !PT ;  /* 0x000000ff09217812 */ /* 0x000fe200078ec0ff */
[----:B------:R-:W-:Y:S01]  /*3620*/  I2F.F16 R6, R6 ;  /* 0x0000000600067306 */ /* 0x000fe20000200c00 */
[----:B------:R-:W-:Y:S01]  /*3630*/  LOP3.LUT R7, R7, 0xff, RZ, 0xc0, !PT ;  /* 0x000000ff07077812 */ /* 0x000fe200078ec0ff */
[----:B------:R-:W-:-:S02]  /*3640*/  HADD2.F32 R43, -RZ, R32.H0_H0 ;  /* 0x20000020ff2b7230 */ /* 0x000fc40000004100 */
[----:B-1----:R-:W-:Y:S01]  /*3650*/  HADD2.F32 R24, -RZ, R24.H0_H0 ;  /* 0x20000018ff187230 */ /* 0x002fe20000004100 */
[----:B------:R-:W-:Y:S01]  /*3660*/  IADD3 R12, R7, -0x80, RZ ;  /* 0xffffff80070c7810 */ /* 0x000fe20007ffe0ff */
[----:B0-----:R-:W-:Y:S02]  /*3670*/  HADD2.F32 R41, -RZ, R41.H0_H0 ;  /* 0x20000029ff297230 */ /* 0x001fe40000004100 */
[----:B------:R-:W0:Y:S01]  /*3680*/  I2F.F16 R35, R35 ;  /* 0x0000002300237306 */ /* 0x000e220000200c00 */
[----:B------:R-:W-:Y:S02]  /*3690*/  LOP3.LUT R7, R8, 0xff, RZ, 0xc0, !PT ;  /* 0x000000ff08077812 */ /* 0x000fe400078ec0ff */
[----:B------:R-:W-:Y:S02]  /*36a0*/  FFMA.FTZ R5, R44, R41, R5 ;  /* 0x000000292c057223 */ /* 0x000fe40000010005 */
[----:B------:R-:W-:-:S03]  /*36b0*/  IADD3 R7, R7, -0x80, RZ ;  /* 0xffffff8007077810 */ /* 0x000fc60007ffe0ff */
[----:B------:R-:W1:Y:S01]  /*36c0*/  I2F.F16 R4, R4 ;  /* 0x0000000400047306 */ /* 0x000e620000200c00 */
[----:B0-----:R-:W-:Y:S01]  /*36d0*/  HADD2.F32 R34, -RZ, R35.H0_H0 ;  /* 0x20000023ff227230 */ /* 0x001fe20000004100 */
[----:B------:R-:W-:-:S06]  /*36e0*/  IADD3 R35, R33, -0x80, RZ ;  /* 0xffffff8021237810 */ /* 0x000fcc0007ffe0ff */
[----:B------:R-:W0:Y:S01]  /*36f0*/  I2F.F16 R12, R12 ;  /* 0x0000000c000c7306 */ /* 0x000e220000200c00 */
[----:B------:R-:W-:Y:S01]  /*3700*/  LOP3.LUT R33, R10, 0xff, RZ, 0xc0, !PT ;  /* 0x000000ff0a217812 */ /* 0x000fe200078ec0ff */
[----:B------:R-:W-:Y:S01]  /*3710*/  FFMA.FTZ R34, R44, R34, R15 ;  /* 0x000000222c227223 */ /* 0x000fe2000001000f */
[----:B------:R-:W-:-:S03]  /*3720*/  HADD2.F32 R44, -RZ, R13.H0_H0 ;  /* 0x2000000dff2c7230 */ /* 0x000fc60000004100 */
[----:B------:R-:W-:Y:S02]  /*3730*/  VIADD R41, R33, 0xffffff80 ;  /* 0xffffff8021297836 */ /* 0x000fe40000000000 */
[----:B------:R-:W-:Y:S02]  /*3740*/  HADD2.F32 R33, -RZ, R6.H0_H0 ;  /* 0x20000006ff217230 */ /* 0x000fe40000004100 */
[----:B------:R-:W-:Y:S01]  /*3750*/  FFMA.FTZ R32, R43, R44, R42 ;  /* 0x0000002c2b207223 */ /* 0x000fe2000001002a */
[----:B-1----:R-:W-:Y:S01]  /*3760*/  HADD2.F32 R43, -RZ, R4.H0_H0 ;  /* 0x20000004ff2b7230 */ /* 0x002fe20000004100 */
[----:B------:R1:W-:Y:S01]  /*3770*/  I2F.F16 R15, R35 ;  /* 0x00000023000f7306 */ /* 0x0003e20000200c00 */
[----:B------:R-:W-:Y:S01]  /*3780*/  LOP3.LUT R42, R11, 0xff, RZ, 0xc0, !PT ;  /* 0x000000ff0b2a7812 */ /* 0x000fe200078ec0ff */
[----:B------:R-:W-:Y:S01]  /*3790*/  FFMA.FTZ R25, R44, R33, R25 ;  /* 0x000000212c197223 */ /* 0x000fe20000010019 */
[----:B------:R-:W-:Y:S01]  /*37a0*/  SHF.R.U32.HI R33, RZ, 0x8, R8 ;  /* 0x00000008ff217819 */ /* 0x000fe20000011608 */
[----:B0-----:R-:W-:-:S02]  /*37b0*/  HADD2.F32 R45, -RZ, R12.H0_H0 ;  /* 0x2000000cff2d7230 */ /* 0x001fc40000004100 */
[----:B------:R-:W-:Y:S01]  /*37c0*/  FFMA.FTZ R12, R44, R43, R5 ;  /* 0x0000002b2c0c7223 */ /* 0x000fe20000010005 */
[----:B------:R-:W-:Y:S01]  /*37d0*/  IADD3 R42, R42, -0x80, RZ ;  /* 0xffffff802a2a7810 */ /* 0x000fe20007ffe0ff */
[----:B------:R-:W-:Y:S01]  /*37e0*/  HADD2.F32 R43, -RZ, R31.H0_H0 ;  /* 0x2000001fff2b7230 */ /* 0x000fe20000004100 */
[----:B------:R-:W-:Y:S01]  /*37f0*/  LOP3.LUT R4, R33, 0xff, RZ, 0xc0, !PT ;  /* 0x000000ff21047812 */ /* 0x000fe200078ec0ff */
[----:B------:R0:W-:Y:S01]  /*3800*/  I2F.F16 R6, R41 ;  /* 0x0000002900067306 */ /* 0x0001e20000200c00 */
[----:B-1----:R-:W-:Y:S01]  /*3810*/  SHF.R.U32.HI R35, RZ, 0x10, R8 ;  /* 0x00000010ff237819 */ /* 0x002fe20000011608 */
[----:B------:R-:W-:Y:S01]  /*3820*/  FFMA.FTZ R34, R44, R45, R34 ;  /* 0x0000002d2c227223 */ /* 0x000fe20000010022 */
[----:B------:R-:W-:Y:S02]  /*3830*/  IADD3 R8, R4, -0x80, RZ ;  /* 0xffffff8004087810 */ /* 0x000fe40007ffe0ff */
[----:B------:R-:W1:Y:S01]  /*3840*/  LDS.64 R4, [UR4+0x38] ;  /* 0x00003804ff047984 */ /* 0x000e620008000a00 */
[----:B------:R-:W-:-:S02]  /*3850*/  SHF.R.U32.HI R31, RZ, 0x8, R10 ;  /* 0x00000008ff1f7819 */ /* 0x000fc4000001160a */
[----:B------:R2:W3:Y:S01]  /*3860*/  I2F.F16 R33, R42 ;  /* 0x0000002a00217306 */ /* 0x0004e20000200c00 */
[--C-:B0-----:R-:W-:Y:S02]  /*3870*/  SHF.R.U32.HI R41, RZ, 0x8, R9.reuse ;  /* 0x00000008ff297819 */ /* 0x101fe40000011609 */
[----:B------:R-:W-:Y:S02]  /*3880*/  LOP3.LUT R31, R31, 0xff, RZ, 0xc0, !PT ;  /* 0x000000ff1f1f7812 */ /* 0x000fe400078ec0ff */
[----:B------:R-:W-:Y:S02]  /*3890*/  LOP3.LUT R41, R41, 0xff, RZ, 0xc0, !PT ;  /* 0x000000ff29297812 */ /* 0x000fe400078ec0ff */
[----:B------:R-:W-:Y:S01]  /*38a0*/  LOP3.LUT R35, R35, 0xff, RZ, 0xc0, !PT ;  /* 0x000000ff23237812 */ /* 0x000fe200078ec0ff */
[----:B------:R-:W0:Y:S01]  /*38b0*/  I2F.F16 R7, R7 ;  /* 0x0000000700077306 */ /* 0x000e220000200c00 */
[----:B--2---:R-:W-:Y:S01]  /*38c0*/  SHF.R.U32.HI R42, RZ, 0x10, R9 ;  /* 0x00000010ff2a7819 */ /* 0x004fe20000011609 */
[----:B------:R-:W-:Y:S01]  /*38d0*/  VIADD R9, R41, 0xffffff80 ;  /* 0xffffff8029097836 */ /* 0x000fe20000000000 */
[----:B------:R-:W-:Y:S01]  /*38e0*/  IADD3 R35, R35, -0x80, RZ ;  /* 0xffffff8023237810 */ /* 0x000fe20007ffe0ff */
[----:B------:R-:W-:Y:S01]  /*38f0*/  HADD2.F32 R41, -RZ, R13.H1_H1 ;  /* 0x3000000dff297230 */ /* 0x000fe20000004100 */
[----:B------:R-:W-:Y:S01]  /*3900*/  LOP3.LUT R42, R42, 0xff, RZ, 0xc0, !PT ;  /* 0x000000ff2a2a7812 */ /* 0x000fe200078ec0ff */
[----:B---3--:R-:W-:-:S02]  /*3910*/  HADD2.F32 R33, -RZ, R33.H0_H0 ;  /* 0x20000021ff217230 */ /* 0x008fc40000004100 */
[----:B------:R-:W-:Y:S01]  /*3920*/  I2F.F16 R9, R9 ;  /* 0x0000000900097306 */ /* 0x000fe20000200c00 */
[----:B------:R-:W-:Y:S01]  /*3930*/  IADD3 R13, R42, -0x80, RZ ;  /* 0xffffff802a0d7810 */ /* 0x000fe20007ffe0ff */
[----:B------:R-:W-:Y:S01]  /*3940*/  FFMA.FTZ R25, R41, R30, R25 ;  /* 0x0000001e29197223 */ /* 0x000fe20000010019 */
[----:B------:R-:W-:Y:S01]  /*3950*/  SHF.R.U32.HI R42, RZ, 0x10, R10 ;  /* 0x00000010ff2a7819 */ /* 0x000fe2000001160a */
[----:B------:R-:W-:Y:S01]  /*3960*/  FFMA.FTZ R32, R43, R41, R32 ;  /* 0x000000292b207223 */ /* 0x000fe20000010020 */
[----:B------:R-:W-:Y:S01]  /*3970*/  IADD3 R10, R31, -0x80, RZ ;  /* 0xffffff801f0a7810 */ /* 0x000fe20007ffe0ff */
[----:B------:R-:W-:Y:S01]  /*3980*/  HADD2.F32 R31, -RZ, R14.H0_H0 ;  /* 0x2000000eff1f7230 */ /* 0x000fe20000004100 */
[--C-:B------:R-:W-:Y:S01]  /*3990*/  SHF.R.U32.HI R14, RZ, 0x8, R11.reuse ;  /* 0x00000008ff0e7819 */ /* 0x100fe2000001160b */
[----:B------:R-:W-:Y:S01]  /*39a0*/  HADD2.F32 R43, -RZ, R20.H0_H0 ;  /* 0x20000014ff2b7230 */ /* 0x000fe20000004100 */
[----:B------:R-:W-:Y:S01]  /*39b0*/  LOP3.LUT R42, R42, 0xff, RZ, 0xc0, !PT ;  /* 0x000000ff2a2a7812 */ /* 0x000fe200078ec0ff */
[----:B------:R-:W2:Y:S01]  /*39c0*/  I2F.F16 R8, R8 ;  /* 0x0000000800087306 */ /* 0x000ea20000200c00 */
[----:B------:R-:W-:Y:S01]  /*39d0*/  LOP3.LUT R30, R14, 0xff, RZ, 0xc0, !PT ;  /* 0x000000ff0e1e7812 */ /* 0x000fe200078ec0ff */
[C---:B------:R-:W-:Y:S01]  /*39e0*/  FFMA.FTZ R12, R41.reuse, R31, R12 ;  /* 0x0000001f290c7223 */ /* 0x040fe2000001000c */
[----:B------:R-:W-:Y:S01]  /*39f0*/  SHF.R.U32.HI R31, RZ, 0x10, R11 ;  /* 0x00000010ff1f7819 */ /* 0x000fe2000001160b */
[----:B------:R-:W-:Y:S01]  /*3a00*/  FFMA.FTZ R34, R41, R43, R34 ;  /* 0x0000002b29227223 */ /* 0x000fe20000010022 */
[----:B------:R-:W-:Y:S01]  /*3a10*/  LEA.HI R14, R11, 0xffffff80, RZ, 0x8 ;  /* 0xffffff800b0e7811 */ /* 0x000fe200078f40ff */
[----:B------:R-:W-:Y:S01]  /*3a20*/  VIADD R30, R30, 0xffffff80 ;  /* 0xffffff801e1e7836 */ /* 0x000fe20000000000 */
[----:B------:R-:W-:Y:S01]  /*3a30*/  LOP3.LUT R41, R31, 0xff, RZ, 0xc0, !PT ;  /* 0x000000ff1f297812 */ /* 0x000fe200078ec0ff */
[----:B0-----:R-:W-:Y:S01]  /*3a40*/  HADD2.F32 R43, -RZ, R7.H0_H0 ;  /* 0x20000007ff2b7230 */ /* 0x001fe20000004100 */
[----:B------:R-:W-:Y:S01]  /*3a50*/  IADD3 R20, R42, -0x80, RZ ;  /* 0xffffff802a147810 */ /* 0x000fe20007ffe0ff */
[----:B------:R-:W0:Y:S01]  /*3a60*/  I2F.F16 R10, R10 ;  /* 0x0000000a000a7306 */ /* 0x000e220000200c00 */
[--C-:B-1----:R-:W-:Y:S01]  /*3a70*/  HADD2.F32 R11, -RZ, R4.reuse.H0_H0 ;  /* 0x20000004ff0b7230 */ /* 0x102fe20000004100 */
[----:B------:R-:W-:Y:S01]  /*3a80*/  IADD3 R41, R41, -0x80, RZ ;  /* 0xffffff8029297810 */ /* 0x000fe20007ffe0ff */
[----:B------:R-:W-:-:S02]  /*3a90*/  HADD2.F32 R4, -RZ, R4.H1_H1 ;  /* 0x30000004ff047230 */ /* 0x000fc40000004100 */
[----:B--2---:R-:W-:Y:S02]  /*3aa0*/  HADD2.F32 R8, -RZ, R8.H0_H0 ;  /* 0x20000008ff087230 */ /* 0x004fe40000004100 */
[----:B------:R-:W-:Y:S01]  /*3ab0*/  FFMA.FTZ R31, R43, R11, R32 ;  /* 0x0000000b2b1f7223 */ /* 0x000fe20000010020 */
[----:B------:R-:W-:Y:S01]  /*3ac0*/  HADD2.F32 R43, -RZ, R6.H0_H0 ;  /* 0x20000006ff2b7230 */ /* 0x000fe20000004100 */
[----:B------:R-:W1:Y:S01]  /*3ad0*/  I2F.F16 R30, R30 ;  /* 0x0000001e001e7306 */ /* 0x000e620000200c00 */
[----:B------:R-:W-:Y:S02]  /*3ae0*/  HADD2.F32 R32, -RZ, R15.H0_H0 ;  /* 0x2000000fff207230 */ /* 0x000fe40000004100 */
[C---:B------:R-:W-:Y:S01]  /*3af0*/  FFMA.FTZ R34, R11.reuse, R33, R34 ;  /* 0x000000210b227223 */ /* 0x040fe20000010022 */
[----:B------:R-:W-:Y:S02]  /*3b00*/  HADD2.F32 R15, -RZ, R9.H0_H0 ;  /* 0x20000009ff0f7230 */ /* 0x000fe40000004100 */
[----:B------:R-:W-:Y:S01]  /*3b10*/  FFMA.FTZ R9, R11, R43, R12 ;  /* 0x0000002b0b097223 */ /* 0x000fe2000001000c */
[----:B------:R-:W-:-:S02]  /*3b20*/  HADD2.F32 R7, -RZ, R5.H0_H0 ;  /* 0x20000005ff077230 */ /* 0x000fc40000004100 */
[----:B------:R-:W-:Y:S01]  /*3b30*/  FFMA.FTZ R25, R11, R32, R25 ;  /* 0x000000200b197223 */ /* 0x000fe20000010019 */
[----:B0-----:R-:W-:Y:S01]  /*3b40*/  HADD2.F32 R10, -RZ, R10.H0_H0 ;  /* 0x2000000aff0a7230 */ /* 0x001fe20000004100 */
[----:B------:R-:W0:Y:S01]  /*3b50*/  I2F.F16 R35, R35 ;  /* 0x0000002300237306 */ /* 0x000e220000200c00 */
[----:B------:R-:W-:Y:S01]  /*3b60*/  FFMA.FTZ R8, R8, R4, R31 ;  /* 0x0000000408087223 */ /* 0x000fe2000001001f */
[C---:B------:R-:W-:Y:S01]  /*3b70*/  FFMA.FTZ R12, R4.reuse, R15, R25 ;  /* 0x0000000f040c7223 */ /* 0x040fe20000010019 */
[----:B------:R-:W-:Y:S02]  /*3b80*/  HADD2.F32 R5, -RZ, R5.H1_H1 ;  /* 0x30000005ff057230 */ /* 0x000fe40000004100 */
[C---:B------:R-:W-:Y:S01]  /*3b90*/  FFMA.FTZ R10, R4.reuse, R10, R9 ;  /* 0x0000000a040a7223 */ /* 0x040fe20000010009 */
[----:B-1----:R-:W-:Y:S02]  /*3ba0*/  HADD2.F32 R15, -RZ, R30.H0_H0 ;  /* 0x2000001eff0f7230 */ /* 0x002fe40000004100 */
[----:B------:R-:W1:Y:S03]  /*3bb0*/  I2F.F16 R13, R13 ;  /* 0x0000000d000d7306 */ /* 0x000e660000200c00 */
[----:B------:R-:W-:Y:S01]  /*3bc0*/  FFMA.FTZ R34, R4, R15, R34 ;  /* 0x0000000f04227223 */ /* 0x000fe20000010022 */
[----:B------:R-:W-:-:S02]  /*3bd0*/  HADD2.F32 R4, -RZ, R27.H0_H0 ;  /* 0x2000001bff047230 */ /* 0x000fc40000004100 */
[----:B0-----:R-:W-:Y:S02]  /*3be0*/  HADD2.F32 R35, -RZ, R35.H0_H0 ;  /* 0x20000023ff237230 */ /* 0x001fe40000004100 */
[----:B------:R-:W0:Y:S03]  /*3bf0*/  I2F.F16 R20, R20 ;  /* 0x0000001400147306 */ /* 0x000e260000200c00 */
[----:B------:R-:W-:Y:S01]  /*3c00*/  FFMA.FTZ R35, R35, R7, R8 ;  /* 0x0000000723237223 */ /* 0x000fe20000010008 */
[----:B-1----:R-:W-:-:S04]  /*3c10*/  HADD2.F32 R13, -RZ, R13.H0_H0 ;  /* 0x2000000dff0d7230 */ /* 0x002fc80000004100 */
[----:B------:R-:W1:Y:S01]  /*3c20*/  I2F.F16 R6, R41 ;  /* 0x0000002900067306 */ /* 0x000e620000200c00 */
[----:B------:R-:W-:Y:S01]  /*3c30*/  FFMA.FTZ R35, R4, R5, R35 ;  /* 0x0000000504237223 */ /* 0x000fe20000010023 */
[----:B------:R-:W-:-:S03]  /*3c40*/  FFMA.FTZ R12, R7, R13, R12 ;  /* 0x0000000d070c7223 */ /* 0x000fc6000001000c */
[----:B------:R-:W-:Y:S01]  /*3c50*/  FMUL.FTZ R35, R16, R35 ;  /* 0x0000002310237220 */ /* 0x000fe20000410000 */
[----:B0-----:R-:W-:Y:S02]  /*3c60*/  HADD2.F32 R11, -RZ, R20.H0_H0 ;  /* 0x20000014ff0b7230 */ /* 0x001fe40000004100 */
[----:B------:R-:W0:Y:S02]  /*3c70*/  I2F.F16 R26, R26 ;  /* 0x0000001a001a7306 */ /* 0x000e240000200c00 */
[----:B------:R-:W-:Y:S01]  /*3c80*/  F2FP.F16.F32.PACK_AB R35, RZ, R35 ;  /* 0x00000023ff23723e */ /* 0x000fe200000000ff */
[----:B------:R-:W-:Y:S01]  /*3c90*/  FFMA.FTZ R11, R7, R11, R10 ;  /* 0x0000000b070b7223 */ /* 0x000fe2000001000a */
[----:B-1----:R-:W-:-:S04]  /*3ca0*/  HADD2.F32 R6, -RZ, R6.H0_H0 ;  /* 0x20000006ff067230 */ /* 0x002fc80000004100 */
[----:B------:R-:W1:Y:S01]  /*3cb0*/  I2F.F16 R14, R14 ;  /* 0x0000000e000e7306 */ /* 0x000e620000200c00 */
[----:B------:R-:W-:Y:S01]  /*3cc0*/  FFMA.FTZ R11, R5, R24, R11 ;  /* 0x00000018050b7223 */ /* 0x000fe2000001000b */
[----:B------:R-:W-:-:S03]  /*3cd0*/  FFMA.FTZ R7, R7, R6, R34 ;  /* 0x0000000607077223 */ /* 0x000fc60000010022 */
[----:B------:R-:W-:Y:S01]  /*3ce0*/  FMUL.FTZ R11, R18, R11 ;  /* 0x0000000b120b7220 */ /* 0x000fe20000410000 */
[----:B0-----:R-:W-:-:S04]  /*3cf0*/  HADD2.F32 R26, -RZ, R26.H0_H0 ;  /* 0x2000001aff1a7230 */ /* 0x001fc80000004100 */
[----:B------:R-:W-:Y:S01]  /*3d00*/  F2FP.F16.F32.PACK_AB R11, RZ, R11 ;  /* 0x0000000bff0b723e */ /* 0x000fe200000000ff */
[----:B------:R-:W-:Y:S01]  /*3d10*/  FFMA.FTZ R12, R5, R26, R12 ;  /* 0x0000001a050c7223 */ /* 0x000fe2000001000c */
[----:B-1----:R-:W-:-:S03]  /*3d20*/  HADD2.F32 R14, -RZ, R14.H0_H0 ;  /* 0x2000000eff0e7230 */ /* 0x002fc60000004100 */
[----:B------:R-:W-:Y:S02]  /*3d30*/  FMUL.FTZ R12, R17, R12 ;  /* 0x0000000c110c7220 */ /* 0x000fe40000410000 */
[----:B------:R-:W-:-:S03]  /*3d40*/  FFMA.FTZ R14, R5, R14, R7 ;  /* 0x0000000e050e7223 */ /* 0x000fc60000010007 */
[----:B------:R-:W-:Y:S01]  /*3d50*/  F2FP.F16.F32.PACK_AB R12, RZ, R12 ;  /* 0x0000000cff0c723e */ /* 0x000fe200000000ff */
[----:B------:R-:W-:-:S03]  /*3d60*/  FMUL.FTZ R14, R19, R14 ;  /* 0x0000000e130e7220 */ /* 0x000fc60000410000 */
[----:B------:R-:W-:Y:S02]  /*3d70*/  PRMT R35, R35, 0x5410, R12 ;  /* 0x0000541023237816 */ /* 0x000fe4000000000c */
[----:B------:R-:W-:-:S04]  /*3d80*/  F2FP.F16.F32.PACK_AB R14, RZ, R14 ;  /* 0x0000000eff0e723e */ /* 0x000fc800000000ff */
[----:B------:R-:W-:Y:S01]  /*3d90*/  HFMA2.MMA R38, R35, 1, 1, R38 ;  /* 0x3c003c0023267835 */ /* 0x000fe20000000026 */
[----:B------:R-:W-:-:S05]  /*3da0*/  PRMT R11, R11, 0x5410, R14 ;  /* 0x000054100b0b7816 */ /* 0x000fca000000000e */
[----:B------:R-:W-:-:S07]  /*3db0*/  HADD2 R37, R11, R37 ;  /* 0x000000250b257230 */ /* 0x000fce0000000000 */
.L_x_4895:
[----:B------:R-:W-:Y:S01]  /*3dc0*/  IADD3 R21, R21, 0x20, RZ ;  /* 0x0000002015157810 */ /* 0x000fe20007ffe0ff */
[----:B-1----:R-:W-:Y:S01]  /*3dd0*/  IMAD.WIDE R22, R39, 0x8, R22 ;  /* 0x0000000827167825 */ /* 0x002fe200078e0216 */
[----:B------:R-:W-:Y:S02]  /*3de0*/  UIADD3 UR4, UR4, 0x40, URZ ;  /* 0x0000004004047890 */ /* 0x000fe4000fffe03f */
[----:B------:R-:W-:Y:S01]  /*3df0*/  ISETP.GE.AND P0, PT, R21, UR5, PT ;  /* 0x0000000515007c0c */ /* 0x000fe2000bf06270 */
[----:B------:R-:W-:Y:S01]  /*3e00*/  IMAD.WIDE R28, R39, 0x8, R28 ;  /* 0x00000008271c7825 */ /* 0x000fe200078e021c */
[----:B------:R-:W-:Y:S02]  /*3e10*/  ISETP.LT.AND P2, PT, R21, R40, PT ;  /* 0x000000281500720c */ /* 0x000fe40003f41270 */
[----:B------:R-:W-:-:S11]  /*3e20*/  MOV R24, R22 ;  /* 0x0000001600187202 */ /* 0x000fd60000000f00 */
[----:B------:R-:W-:Y:S05]  /*3e30*/  @!P0 BRA P2, `(.L_x_4896) ;  /* 0xffffffcc00ac8947 */ /* 0x000fea000103ffff */
.L_x_4891:
[----:B------:R-:W-:Y:S01]  /*3e40*/  ISETP.GE.AND P0, PT, R21, R40, PT ;  /* 0x000000281500720c */ /* 0x000fe20003f06270 */
[----:B------:R-:W-:-:S03]  /*3e50*/  ULDC UR5, c[0x0][0x25c] ;  /* 0x0000970000057ab9 */ /* 0x000fc60000000800 */
[----:B------:R-:W-:-:S13]  /*3e60*/  ISETP.GE.OR P0, PT, R21, UR5, P0 ;  /* 0x0000000515007c0c */ /* 0x000fda0008706670 */
[----:B------:R-:W-:Y:S05]  /*3e70*/  @P0 BRA `(.L_x_4897) ;  /* 0x0000001400f00947 */ /* 0x000fea0003800000 */
[----:B------:R-:W1:Y:S01]  /*3e80*/  LDC R20, c[0x0][0x23c] ;  /* 0x00008f00ff147b82 */ /* 0x000e620000000800 */
[----:B------:R-:W-:Y:S01]  /*3e90*/  SHF.R.S32.HI R22, RZ, 0x1f, R39 ;  /* 0x0000001fff167819 */ /* 0x000fe20000011427 */
[----:B------:R-:W-:-:S06]  /*3ea0*/  ULDC UR5, c[0x0][0x25c] ;  /* 0x0000970000057ab9 */ /* 0x000fcc0000000800 */
.L_x_4900:
[----:B------:R-:W-:-:S05]  /*3eb0*/  IMAD.MOV.U32 R25, RZ, RZ, R23 ;  /* 0x000000ffff197224 */ /* 0x000fca00078e0017 */
[----:B-----5:R3:W5:Y:S01]  /*3ec0*/  LDG.E.128.CONSTANT R4, desc[UR6][R24.64] ;  /* 0x0000000618047981 */ /* 0x020762000c1e9d00 */
[----:B-1----:R-:W-:Y:S01]  /*3ed0*/  MOV R39, R20 ;  /* 0x0000001400277202 */ /* 0x002fe20000000f00 */
[----:B------:R-:W-:Y:S06]  /*3ee0*/  @!P1 BRA `(.L_x_4898) ;  /* 0x0000000800d09947 */ /* 0x000fec0003800000 */
[C---:B------:R-:W-:Y:S01]  /*3ef0*/  IMAD.WIDE R28, R39.reuse, 0x4, R24 ;  /* 0x00000004271c7825 */ /* 0x040fe200078e0218 */
[----:B------:R-:W1:Y:S04]  /*3f00*/  LDS.128 R16, [UR4] ;  /* 0x00000004ff107984 */ /* 0x000e680008000c00 */
[----:B------:R4:W3:Y:S01]  /*3f10*/  LDG.E.128.CONSTANT R8, desc[UR6][R28.64] ;  /* 0x000000061c087981 */ /* 0x0008e2000c1e9d00 */
[----:B------:R-:W-:-:S06]  /*3f20*/  IMAD.WIDE R12, R39, 0x4, R28 ;  /* 0x00000004270c7825 */ /* 0x000fcc00078e021c */
[----:B------:R-:W3:Y:S01]  /*3f30*/  LDG.E.128.CONSTANT R12, desc[UR6][R12.64] ;  /* 0x000000060c0c7981 */ /* 0x000ee2000c1e9d00 */
[----:B-----5:R-:W-:Y:S02]  /*3f40*/  LOP3.LUT R30, R4, 0x3f003f, RZ, 0xc0, !PT ;  /* 0x003f003f041e7812 */ /* 0x020fe400078ec0ff */
[--C-:B------:R-:W-:Y:S02]  /*3f50*/  SHF.R.U32.HI R23, RZ, 0xc, R4.reuse ;  /* 0x0000000cff177819 */ /* 0x100fe40000011604 */
[----:B------:R-:W-:Y:S02]  /*3f60*/  SHF.R.U32.HI R4, RZ, 0x6, R4 ;  /* 0x00000006ff047819 */ /* 0x000fe40000011604 */
[----:B------:R-:W-:Y:S02]  /*3f70*/  LOP3.LUT R30, R30, 0x64006400, RZ, 0xfc, !PT ;  /* 0x640064001e1e7812 */ /* 0x000fe400078efcff */
[----:B------:R-:W-:Y:S02]  /*3f80*/  LOP3.LUT R31, R5, 0x3f003f, RZ, 0xc0, !PT ;  /* 0x003f003f051f7812 */ /* 0x000fe400078ec0ff */
[----:B--2---:R-:W-:Y:S01]  /*3f90*/  SHF.R.U32.HI R26, RZ, 0xc, R5 ;  /* 0x0000000cff1a7819 */ /* 0x004fe20000011605 */
[----:B------:R-:W-:Y:S01]  /*3fa0*/  HADD2 R35, R30, -1056, -1056 ;  /* 0xe420e4201e237430 */ /* 0x000fe20000000000 */
[----:B----4-:R-:W-:-:S02]  /*3fb0*/  LOP3.LUT R29, R7, 0x3f003f, RZ, 0xc0, !PT ;  /* 0x003f003f071d7812 */ /* 0x010fc400078ec0ff */
[----:B------:R-:W-:Y:S02]  /*3fc0*/  SHF.R.U32.HI R5, RZ, 0x6, R5 ;  /* 0x00000006ff057819 */ /* 0x000fe40000011605 */
        /* <DEDUP_REMOVED lines=8> */
[----:B-1----:R-:W-:Y:S01]  /*4050*/  HFMA2.MMA R30, R35, R16, RZ ;  /* 0x00000010231e7235 */ /* 0x002fe200000000ff */
[----:B------:R-:W-:Y:S01]  /*4060*/  LOP3.LUT R29, R29, 0x64006400, RZ, 0xfc, !PT ;  /* 0x640064001d1d7812 */ /* 0x000fe200078efcff */
[----:B------:R-:W-:Y:S01]  /*4070*/  HADD2 R31, R31, -1056, -1056 ;  /* 0xe420e4201f1f7430 */ /* 0x000fe20000000000 */
[--C-:B------:R-:W-:Y:S01]  /*4080*/  SHF.R.U32.HI R27, RZ, 0xc, R6.reuse ;  /* 0x0000000cff1b7819 */ /* 0x100fe20000011606 */
[----:B------:R-:W-:Y:S01]  /*4090*/  HADD2 R5, R5, -1056, -1056 ;  /* 0xe420e42005057430 */ /* 0x000fe20000000000 */
[----:B------:R-:W-:Y:S01]  /*40a0*/  SHF.R.U32.HI R6, RZ, 0x6, R6 ;  /* 0x00000006ff067819 */ /* 0x000fe20000011606 */
[----:B------:R-:W-:Y:S01]  /*40b0*/  HADD2 R41, R32, -1056, -1056 ;  /* 0xe420e42020297430 */ /* 0x000fe20000000000 */
[--C-:B------:R-:W-:Y:S01]  /*40c0*/  SHF.R.U32.HI R28, RZ, 0xc, R7.reuse ;  /* 0x0000000cff1c7819 */ /* 0x100fe20000011607 */
[----:B------:R-:W-:Y:S01]  /*40d0*/  HADD2 R32, R29, -1056, -1056 ;  /* 0xe420e4201d207430 */ /* 0x000fe20000000000 */
[----:B------:R-:W-:Y:S01]  /*40e0*/  SHF.R.U32.HI R7, RZ, 0x6, R7 ;  /* 0x00000006ff077819 */ /* 0x000fe20000011607 */
[-C--:B------:R-:W-:Y:S01]  /*40f0*/  HFMA2 R31, R31, R16.reuse, RZ.H0_H0 ;  /* 0x000000101f1f7231 */ /* 0x080fe200000400ff */
[----:B------:R-:W-:Y:S01]  /*4100*/  LOP3.LUT R29, R6, 0x3f003f, RZ, 0xc0, !PT ;  /* 0x003f003f061d7812 */ /* 0x000fe200078ec0ff */
[----:B------:R-:W-:Y:S01]  /*4110*/  HFMA2.MMA R5, R5, R17, R30 ;  /* 0x0000001105057235 */ /* 0x000fe2000000001e */
[----:B------:R-:W-:Y:S01]  /*4120*/  LOP3.LUT R7, R7, 0x3f003f, RZ, 0xc0, !PT ;  /* 0x003f003f07077812 */ /* 0x000fe200078ec0ff */
[----:B------:R-:W-:Y:S01]  /*4130*/  HFMA2 R6, R32, R17, R31 ;  /* 0x0000001120067231 */ /* 0x000fe2000000001f */
[----:B------:R-:W-:Y:S01]  /*4140*/  LOP3.LUT R30, R29, 0x64006400, RZ, 0xfc, !PT ;  /* 0x640064001d1e7812 */ /* 0x000fe200078efcff */
[----:B------:R-:W-:Y:S01]  /*4150*/  HFMA2.MMA R4, R41, R16, RZ ;  /* 0x0000001029047235 */ /* 0x000fe200000000ff */
[----:B------:R-:W-:Y:S01]  /*4160*/  LOP3.LUT R32, R7, 0x64006400, RZ, 0xfc, !PT ;  /* 0x6400640007207812 */ /* 0x000fe200078efcff */
[----:B------:R-:W-:Y:S01]  /*4170*/  HFMA2 R16, R33, R16, RZ.H0_H0 ;  /* 0x0000001021107231 */ /* 0x000fe200000400ff */
[----:B------:R-:W-:Y:S01]  /*4180*/  PRMT R0, R0, 0x5410, R2 ;  /* 0x0000541000007816 */ /* 0x000fe20000000002 */
[----:B------:R-:W-:Y:S01]  /*4190*/  HADD2 R33, R30, -1056, -1056 ;  /* 0xe420e4201e217430 */ /* 0x000fe20000000000 */
[----:B0-----:R-:W-:-:S05]  /*41a0*/  PRMT R3, R3, 0x5410, R36 ;  /* 0x0000541003037816 */ /* 0x001fca0000000024 */
[----:B------:R-:W-:Y:S01]  /*41b0*/  HFMA2.MMA R4, R33, R17, R4 ;  /* 0x0000001121047235 */ /* 0x000fe20000000004 */
[----:B------:R-:W-:Y:S01]  /*41c0*/  HADD2 R33, R32, -1056, -1056 ;  /* 0xe420e42020217430 */ /* 0x000fe20000000000 */
[----:B------:R-:W-:-:S03]  /*41d0*/  LOP3.LUT R32, R28, 0xf000f, RZ, 0xc0, !PT ;  /* 0x000f000f1c207812 */ /* 0x000fc600078ec0ff */
[----:B------:R-:W-:Y:S01]  /*41e0*/  HFMA2 R16, R33, R17, R16 ;  /* 0x0000001121107231 */ /* 0x000fe20000000010 */
[----:B---3--:R-:W-:Y:S02]  /*41f0*/  LOP3.LUT R7, R8, 0x3f003f, RZ, 0xc0, !PT ;  /* 0x003f003f08077812 */ /* 0x008fe400078ec0ff */
[----:B------:R-:W-:Y:S02]  /*4200*/  LOP3.LUT R29, R9, 0x3f003f, RZ, 0xc0, !PT ;  /* 0x003f003f091d7812 */ /* 0x000fe400078ec0ff */
[----:B------:R-:W-:Y:S02]  /*4210*/  LOP3.LUT R7, R7, 0x64006400, RZ, 0xfc, !PT ;  /* 0x6400640007077812 */ /* 0x000fe400078efcff */
[----:B------:R-:W-:Y:S02]  /*4220*/  LOP3.LUT R29, R29, 0x64006400, RZ, 0xfc, !PT ;  /* 0x640064001d1d7812 */ /* 0x000fe400078efcff */
[----:B------:R-:W-:Y:S01]  /*4230*/  LOP3.LUT R31, R10, 0x3f003f, RZ, 0xc0, !PT ;  /* 0x003f003f0a1f7812 */ /* 0x000fe200078ec0ff */
[----:B------:R-:W-:Y:S01]  /*4240*/  HADD2 R30, R7, -1056, -1056 ;  /* 0xe420e420071e7430 */ /* 0x000fe20000000000 */
[----:B------:R-:W-:Y:S01]  /*4250*/  SHF.R.U32.HI R7, RZ, 0x6, R9 ;  /* 0x00000006ff077819 */ /* 0x000fe20000011609 */
[----:B------:R-:W-:Y:S01]  /*4260*/  HADD2 R29, R29, -1056, -1056 ;  /* 0xe420e4201d1d7430 */ /* 0x000fe20000000000 */
[----:B------:R-:W-:-:S02]  /*4270*/  LOP3.LUT R31, R31, 0x64006400, RZ, 0xfc, !PT ;  /* 0x640064001f1f7812 */ /* 0x000fc400078efcff */
[----:B------:R-:W-:Y:S01]  /*4280*/  LOP3.LUT R7, R7, 0x3f003f, RZ, 0xc0, !PT ;  /* 0x003f003f07077812 */ /* 0x000fe200078ec0ff */
[-C--:B------:R-:W-:Y:S01]  /*4290*/  HFMA2.MMA R5, R30, R18.reuse, R5 ;  /* 0x000000121e057235 */ /* 0x080fe20000000005 */
[----:B------:R-:W-:Y:S01]  /*42a0*/  HFMA2 R17, R29, R18, R6 ;  /* 0x000000121d117231 */ /* 0x000fe20000000006 */
[----:B------:R-:W-:Y:S01]  /*42b0*/  LOP3.LUT R30, R11, 0x3f003f, RZ, 0xc0, !PT ;  /* 0x003f003f0b1e7812 */ /* 0x000fe200078ec0ff */
[----:B------:R-:W-:Y:S01]  /*42c0*/  HADD2 R31, R31, -1056, -1056 ;  /* 0xe420e4201f1f7430 */ /* 0x000fe20000000000 */
[----:B------:R-:W-:Y:S02]  /*42d0*/  SHF.R.U32.HI R6, RZ, 0x6, R8 ;  /* 0x00000006ff067819 */ /* 0x000fe40000011608 */
[----:B------:R-:W-:Y:S02]  /*42e0*/  SHF.R.U32.HI R29, RZ, 0x6, R10 ;  /* 0x00000006ff1d7819 */ /* 0x000fe4000001160a */
[----:B------:R-:W-:Y:S01]  /*42f0*/  LOP3.LUT R30, R30, 0x64006400, RZ, 0xfc, !PT ;  /* 0x640064001e1e7812 */ /* 0x000fe200078efcff */
[----:B------:R-:W-:Y:S01]  /*4300*/  HFMA2.MMA R4, R31, R18, R4 ;  /* 0x000000121f047235 */ /* 0x000fe20000000004 */
[----:B------:R-:W-:-:S02]  /*4310*/  LOP3.LUT R6, R6, 0x3f003f, RZ, 0xc0, !PT ;  /* 0x003f003f06067812 */ /* 0x000fc400078ec0ff */
[----:B------:R-:W-:Y:S01]  /*4320*/  LOP3.LUT R29, R29, 0x3f003f, RZ, 0xc0, !PT ;  /* 0x003f003f1d1d7812 */ /* 0x000fe200078ec0ff */
[----:B------:R-:W-:Y:S01]  /*4330*/  HADD2 R33, R30, -1056, -1056 ;  /* 0xe420e4201e217430 */ /* 0x000fe20000000000 */
[----:B------:R-:W-:Y:S02]  /*4340*/  LOP3.LUT R6, R6, 0x64006400, RZ, 0xfc, !PT ;  /* 0x6400640006067812 */ /* 0x000fe400078efcff */
[----:B------:R-:W-:Y:S01]  /*4350*/  LOP3.LUT R29, R29, 0x64006400, RZ, 0xfc, !PT ;  /* 0x640064001d1d7812 */ /* 0x000fe200078efcff */
[----:B------:R-:W-:Y:S01]  /*4360*/  HFMA2 R30, R33, R18, R16 ;  /* 0x00000012211e7231 */ /* 0x000fe20000000010 */
[----:B------:R-:W-:Y:S01]  /*4370*/  LOP3.LUT R7, R7, 0x64006400, RZ, 0xfc, !PT ;  /* 0x6400640007077812 */ /* 0x000fe200078efcff */
[----:B------:R-:W-:Y:S01]  /*4380*/  HADD2 R6, R6, -1056, -1056 ;  /* 0xe420e42006067430 */ /* 0x000fe20000000000 */
[----:B------:R-:W-:Y:S01]  /*4390*/  SHF.R.U32.HI R31, RZ, 0x6, R11 ;  /* 0x00000006ff1f7819 */ /* 0x000fe2000001160b */
[----:B------:R-:W-:Y:S01]  /*43a0*/  HADD2 R29, R29, -1056, -1056 ;  /* 0xe420e4201d1d7430 */ /* 0x000fe20000000000 */
[----:B------:R-:W-:Y:S01]  /*43b0*/  SHF.R.U32.HI R8, RZ, 0xc, R8 ;  /* 0x0000000cff087819 */ /* 0x000fe20000011608 */
        /* <DEDUP_REMOVED lines=8> */
[----:B------:R-:W-:-:S02]  /*4440*/  LOP3.LUT R29, R26, 0xf000f, RZ, 0xc0, !PT ;  /* 0x000f000f1a1d7812 */ /* 0x000fc400078ec0ff */
[----:B------:R-:W-:Y:S01]  /*4450*/  LOP3.LUT R26, R27, 0xf000f, RZ, 0xc0, !PT ;  /* 0x000f000f1b1a7812 */ /* 0x000fe200078ec0ff */
[----:B------:R-:W-:Y:S01]  /*4460*/  HADD2 R31, R31, -1056, -1056 ;  /* 0xe420e4201f1f7430 */ /* 0x000fe20000000000 */
[----:B------:R-:W-:Y:S02]  /*4470*/  SHF.R.U32.HI R27, RZ, 0x8, R14 ;  /* 0x00000008ff1b7819 */ /* 0x000fe4000001160e */
[----:B------:R-:W-:Y:S01]  /*4480*/  SHF.R.U32.HI R9, RZ, 0xc, R9 ;  /* 0x0000000cff097819 */ /* 0x000fe20000011609 */
[----:B------:R-:W-:Y:S01]  /*4490*/  HFMA2 R19, R31, R19, R30 ;  /* 0x000000131f137231 */ /* 0x000fe2000000001e */
[----:B------:R-:W-:Y:S02]  /*44a0*/  LOP3.LUT R30, R23, 0xf000f, RZ, 0xc0, !PT ;  /* 0x000f000f171e7812 */ /* 0x000fe400078ec0ff */
[----:B------:R-:W-:Y:S02]  /*44b0*/  SHF.R.U32.HI R23, RZ, 0x8, R12 ;  /* 0x00000008ff177819 */ /* 0x000fe4000001160c */
[----:B------:R-:W-:-:S02]  /*44c0*/  SHF.R.U32.HI R31, RZ, 0x8, R15 ;  /* 0x00000008ff1f7819 */ /* 0x000fc4000001160f */
[----:B------:R-:W-:Y:S02]  /*44d0*/  LOP3.LUT R23, R30, 0x300030, R23, 0xf8, !PT ;  /* 0x003000301e177812 */ /* 0x000fe400078ef817 */
[----:B------:R-:W-:Y:S02]  /*44e0*/  LOP3.LUT R30, R12, 0x3f003f, RZ, 0xc0, !PT ;  /* 0x003f003f0c1e7812 */ /* 0x000fe400078ec0ff */
[----:B------:R-:W-:Y:S02]  /*44f0*/  LOP3.LUT R27, R26, 0x300030, R27, 0xf8, !PT ;  /* 0x003000301a1b7812 */ /* 0x000fe400078ef81b */
[----:B------:R-:W-:Y:S02]  /*4500*/  LOP3.LUT R26, R32, 0x300030, R31, 0xf8, !PT ;  /* 0x00300030201a7812 */ /* 0x000fe400078ef81f */
[----:B------:R-:W-:Y:S02]  /*4510*/  SHF.R.U32.HI R34, RZ, 0xa, R12 ;  /* 0x0000000aff227819 */ /* 0x000fe4000001160c */
[----:B------:R-:W-:-:S02]  /*4520*/  LOP3.LUT R41, R8, 0xf000f, RZ, 0xc0, !PT ;  /* 0x000f000f08297812 */ /* 0x000fc400078ec0ff */
[----:B------:R-:W-:Y:S02]  /*4530*/  SHF.R.U32.HI R10, RZ, 0xc, R10 ;  /* 0x0000000cff0a7819 */ /* 0x000fe4000001160a */
[----:B------:R-:W-:Y:S02]  /*4540*/  LOP3.LUT R28, R29, 0x300030, R28, 0xf8, !PT ;  /* 0x003000301d1c7812 */ /* 0x000fe400078ef81c */
[----:B------:R-:W-:Y:S02]  /*4550*/  LOP3.LUT R31, R14, 0x3f003f, RZ, 0xc0, !PT ;  /* 0x003f003f0e1f7812 */ /* 0x000fe400078ec0ff */
[----:B------:R-:W-:Y:S02]  /*4560*/  SHF.R.U32.HI R11, RZ, 0xc, R11 ;  /* 0x0000000cff0b7819 */ /* 0x000fe4000001160b */
[----:B------:R-:W-:Y:S02]  /*4570*/  SHF.R.U32.HI R29, RZ, 0x6, R12 ;  /* 0x00000006ff1d7819 */ /* 0x000fe4000001160c */
[----:B------:R-:W-:-:S02]  /*4580*/  LOP3.LUT R30, R30, 0x64006400, RZ, 0xfc, !PT ;  /* 0x640064001e1e7812 */ /* 0x000fc400078efcff */
[----:B------:R-:W-:Y:S02]  /*4590*/  LOP3.LUT R42, R9, 0xf000f, RZ, 0xc0, !PT ;  /* 0x000f000f092a7812 */ /* 0x000fe400078ec0ff */
[----:B------:R-:W-:Y:S02]  /*45a0*/  SHF.R.U32.HI R32, RZ, 0xa, R14 ;  /* 0x0000000aff207819 */ /* 0x000fe4000001160e */
[----:B------:R-:W-:Y:S02]  /*45b0*/  LOP3.LUT R9, R41, 0x300030, R34, 0xf8, !PT ;  /* 0x0030003029097812 */ /* 0x000fe400078ef822 */
[----:B------:R-:W-:Y:S02]  /*45c0*/  SHF.R.U32.HI R14, RZ, 0x6, R14 ;  /* 0x00000006ff0e7819 */ /* 0x000fe4000001160e */
[----:B------:R-:W-:Y:S02]  /*45d0*/  LOP3.LUT R41, R10, 0xf000f, RZ, 0xc0, !PT ;  /* 0x000f000f0a297812 */ /* 0x000fe400078ec0ff */
[----:B------:R-:W-:-:S02]  /*45e0*/  LOP3.LUT R31, R31, 0x64006400, RZ, 0xfc, !PT ;  /* 0x640064001f1f7812 */ /* 0x000fc400078efcff */
[----:B------:R-:W-:Y:S01]  /*45f0*/  LOP3.LUT R10, R11, 0xf000f, RZ, 0xc0, !PT ;  /* 0x000f000f0b0a7812 */ /* 0x000fe200078ec0ff */
[----:B------:R-:W-:Y:S01]  /*4600*/  HADD2 R11, R30, -1056, -1056 ;  /* 0xe420e4201e0b7430 */ /* 0x000fe20000000000 */
[----:B------:R-:W-:Y:S01]  /*4610*/  LOP3.LUT R29, R29, 0x3f003f, RZ, 0xc0, !PT ;  /* 0x003f003f1d1d7812 */ /* 0x000fe200078ec0ff */
[----:B------:R-:W-:Y:S01]  /*4620*/  HADD2 R31, R31, -1056, -1056 ;  /* 0xe420e4201f1f7430 */ /* 0x000fe20000000000 */
[----:B------:R-:W-:Y:S02]  /*4630*/  LOP3.LUT R14, R14, 0x3f003f, RZ, 0xc0, !PT ;  /* 0x003f003f0e0e7812 */ /* 0x000fe400078ec0ff */
[----:B------:R-:W-:Y:S01]  /*4640*/  SHF.R.U32.HI R33, RZ, 0xa, R13 ;  /* 0x0000000aff217819 */ /* 0x000fe2000001160d */
[-C--:B0-----:R-:W-:Y:S01]  /*4650*/  HFMA2.MMA R16, R11, R4.reuse, R16 ;  /* 0x000000040b107235 */ /* 0x081fe20000000010 */
[----:B------:R-:W-:Y:S01]  /*4660*/  LOP3.LUT R12, R13, 0x3f003f, RZ, 0xc0, !PT ;  /* 0x003f003f0d0c7812 */ /* 0x000fe200078ec0ff */
[----:B------:R-:W-:Y:S01]  /*4670*/  HFMA2.MMA R18, R31, R4, R18 ;  /* 0x000000041f127235 */ /* 0x000fe20000000012 */
[----:B------:R-:W-:-:S02]  /*4680*/  LOP3.LUT R8, R15, 0x3f003f, RZ, 0xc0, !PT ;  /* 0x003f003f0f087812 */ /* 0x000fc400078ec0ff */
[----:B------:R-:W-:Y:S02]  /*4690*/  LOP3.LUT R29, R29, 0x64006400, RZ, 0xfc, !PT ;  /* 0x640064001d1d7812 */ /* 0x000fe400078efcff */
[----:B------:R-:W-:Y:S02]  /*46a0*/  SHF.R.U32.HI R13, RZ, 0x6, R13 ;  /* 0x00000006ff0d7819 */ /* 0x000fe4000001160d */
[----:B------:R-:W-:Y:S01]  /*46b0*/  LOP3.LUT R14, R14, 0x64006400, RZ, 0xfc, !PT ;  /* 0x640064000e0e7812 */ /* 0x000fe200078efcff */
[----:B------:R-:W-:Y:S01]  /*46c0*/  HADD2 R29, R29, -1056, -1056 ;  /* 0xe420e4201d1d7430 */ /* 0x000fe20000000000 */
        /* <DEDUP_REMOVED lines=8> */
[-C--:B------:R-:W-:Y:S01]  /*4750*/  HFMA2.MMA R16, R29, R5.reuse, R16 ;  /* 0x000000051d107235 */ /* 0x080fe20000000010 */
        /* <DEDUP_REMOVED lines=9> */
[----:B------:R-:W-:Y:S01]  /*47f0*/  HFMA2.MMA R18, R11, R5, R18 ;  /* 0x000000050b127235 */ /* 0x000fe20000000012 */
[----:B------:R-:W-:Y:S01]  /*4800*/  LOP3.LUT R32, R41, 0x300030, R32, 0xf8, !PT ;  /* 0x0030003029207812 */ /* 0x000fe200078ef820 */
[----:B------:R-:W-:Y:S01]  /*4810*/  HADD2 R27, R27, -1056, -1056 ;  /* 0xe420e4201b1b7430 */ /* 0x000fe20000000000 */
[----:B------:R-:W-:Y:S01]  /*4820*/  LOP3.LUT R9, R9, 0x64006400, RZ, 0xfc, !PT ;  /* 0x6400640009097812 */ /* 0x000fe200078efcff */
[-C--:B------:R-:W-:Y:S01]  /*4830*/  HFMA2 R17, R4, R5.reuse, R17 ;  /* 0x0000000504117231 */ /* 0x080fe20000000011 */
[-C--:B------:R-:W-:Y:S01]  /*4840*/  HFMA2.MMA R16, R23, R6.reuse, R16 ;  /* 0x0000000617107235 */ /* 0x080fe20000000010 */
[----:B------:R-:W-:Y:S01]  /*4850*/  HADD2 R4, R15, -1056, -1056 ;  /* 0xe420e4200f047430 */ /* 0x000fe20000000000 */
        /* <DEDUP_REMOVED lines=8> */
[----:B------:R-:W-:Y:S01]  /*48e0*/  LOP3.LUT R35, R10, 0x300030, R35, 0xf8, !PT ;  /* 0x003000300a237812 */ /* 0x000fe200078ef823 */
[----:B------:R-:W-:Y:S01]  /*48f0*/  HADD2 R28, R28, -1056, -1056 ;  /* 0xe420e4201c1c7430 */ /* 0x000fe20000000000 */
[----:B------:R-:W-:Y:S01]  /*4900*/  LOP3.LUT R33, R33, 0x64006400, RZ, 0xfc, !PT ;  /* 0x6400640021217812 */ /* 0x000fe200078efcff */
[----:B------:R-:W-:Y:S01]  /*4910*/  HADD2 R26, R26, -1056, -1056 ;  /* 0xe420e4201a1a7430 */ /* 0x000fe20000000000 */
[----:B------:R-:W-:Y:S01]  /*4920*/  LOP3.LUT R35, R35, 0x64006400, RZ, 0xfc, !PT ;  /* 0x6400640023237812 */ /* 0x000fe200078efcff */
[-C--:B------:R-:W-:Y:S01]  /*4930*/  HFMA2.MMA R16, R9, R7.reuse, R16 ;  /* 0x0000000709107235 */ /* 0x080fe20000000010 */
[----:B------:R-:W-:Y:S01]  /*4940*/  HFMA2 R17, R28, R6, R17 ;  /* 0x000000061c117231 */ /* 0x000fe20000000011 */
[----:B------:R-:W-:Y:S01]  /*4950*/  HFMA2.MMA R18, R5, R7, R18 ;  /* 0x0000000705127235 */ /* 0x000fe20000000012 */
[----:B------:R-:W-:-:S02]  /*4960*/  HADD2 R4, R33, -1056, -1056 ;  /* 0xe420e42021047430 */ /* 0x000fc40000000000 */
        /* <DEDUP_REMOVED lines=12> */
.L_x_4898:
[----:B------:R-:W-:Y:S05]  /*4a30*/  @!P1 BRA `(.L_x_4899) ;  /* 0x0000000800e09947 */ /* 0x000fea0003800000 */
[----:B-----5:R-:W-:Y:S01]  /*4a40*/  IMAD R5, R22, 0xc, RZ ;  /* 0x0000000c16057824 */ /* 0x020fe200078e02ff */
[----:B------:R-:W1:Y:S01]  /*4a50*/  LDS.128 R16, [UR4+0x20] ;  /* 0x00002004ff107984 */ /* 0x000e620008000c00 */
[----:B------:R-:W-:-:S05]  /*4a60*/  IMAD.WIDE.U32 R28, R39, 0xc, R24 ;  /* 0x0000000c271c7825 */ /* 0x000fca00078e0018 */
[----:B------:R-:W-:-:S05]  /*4a70*/  IADD3 R29, R29, R5, RZ ;  /* 0x000000051d1d7210 */ /* 0x000fca0007ffe0ff */
[----:B------:R-:W4:Y:S01]  /*4a80*/  LDG.E.128.CONSTANT R4, desc[UR6][R28.64] ;  /* 0x000000061c047981 */ /* 0x000f22000c1e9d00 */
[----:B------:R-:W-:-:S05]  /*4a90*/  IMAD.WIDE R30, R39, 0x4, R28 ;  /* 0x00000004271e7825 */ /* 0x000fca00078e021c */
[----:B------:R3:W3:Y:S01]  /*4aa0*/  LDG.E.128.CONSTANT R8, desc[UR6][R30.64] ;  /* 0x000000061e087981 */ /* 0x0006e2000c1e9d00 */
[----:B------:R-:W-:-:S06]  /*4ab0*/  IMAD.WIDE R12, R39, 0x4, R30 ;  /* 0x00000004270c7825 */ /* 0x000fcc00078e021e */
[----:B------:R-:W3:Y:S01]  /*4ac0*/  LDG.E.128.CONSTANT R12, desc[UR6][R12.64] ;  /* 0x000000060c0c7981 */ /* 0x000ee2000c1e9d00 */
[----:B------:R-:W-:Y:S02]  /*4ad0*/  PRMT R0, R0, 0x5410, R2 ;  /* 0x0000541000007816 */ /* 0x000fe40000000002 */
[----:B0-----:R-:W-:Y:S02]  /*4ae0*/  PRMT R3, R3, 0x5410, R36 ;  /* 0x0000541003037816 */ /* 0x001fe40000000024 */
[----:B----4-:R-:W-:Y:S02]  /*4af0*/  LOP3.LUT R32, R4, 0x3f003f, RZ, 0xc0, !PT ;  /* 0x003f003f04207812 */ /* 0x010fe400078ec0ff */
[----:B------:R-:W-:Y:S02]  /*4b00*/  LOP3.LUT R33, R5, 0x3f003f, RZ, 0xc0, !PT ;  /* 0x003f003f05217812 */ /* 0x000fe400078ec0ff */
[--C-:B--2---:R-:W-:Y:S02]  /*4b10*/  SHF.R.U32.HI R26, RZ, 0xc, R5.reuse ;  /* 0x0000000cff1a7819 */ /* 0x104fe40000011605 */
[----:B------:R-:W-:-:S02]  /*4b20*/  SHF.R.U32.HI R5, RZ, 0x6, R5 ;  /* 0x00000006ff057819 */ /* 0x000fc40000011605 */
[--C-:B------:R-:W-:Y:S02]  /*4b30*/  SHF.R.U32.HI R23, RZ, 0xc, R4.reuse ;  /* 0x0000000cff177819 */ /* 0x100fe40000011604 */
[----:B------:R-:W-:Y:S02]  /*4b40*/  LOP3.LUT R29, R6, 0x3f003f, RZ, 0xc0, !PT ;  /* 0x003f003f061d7812 */ /* 0x000fe400078ec0ff */
[----:B------:R-:W-:Y:S02]  /*4b50*/  SHF.R.U32.HI R4, RZ, 0x6, R4 ;  /* 0x00000006ff047819 */ /* 0x000fe40000011604 */
[----:B------:R-:W-:Y:S02]  /*4b60*/  LOP3.LUT R32, R32, 0x64006400, RZ, 0xfc, !PT ;  /* 0x6400640020207812 */ /* 0x000fe400078efcff */
[----:B------:R-:W-:Y:S02]  /*4b70*/  LOP3.LUT R5, R5, 0x3f003f, RZ, 0xc0, !PT ;  /* 0x003f003f05057812 */ /* 0x000fe400078ec0ff */
[----:B------:R-:W-:Y:S01]  /*4b80*/  LOP3.LUT R29, R29, 0x64006400, RZ, 0xfc, !PT ;  /* 0x640064001d1d7812 */ /* 0x000fe200078efcff */
[----:B---3--:R-:W-:Y:S01]  /*4b90*/  HADD2 R31, R32, -1056, -1056 ;  /* 0xe420e420201f7430 */ /* 0x008fe20000000000 */
[----:B------:R-:W-:-:S02]  /*4ba0*/  LOP3.LUT R30, R7, 0x3f003f, RZ, 0xc0, !PT ;  /* 0x003f003f071e7812 */ /* 0x000fc400078ec0ff */
        /* <DEDUP_REMOVED lines=8> */
[--C-:B------:R-:W-:Y:S01]  /*4c30*/  SHF.R.U32.HI R27, RZ, 0xc, R6.reuse ;  /* 0x0000000cff1b7819 */ /* 0x100fe20000011606 */
[-C--:B-1----:R-:W-:Y:S01]  /*4c40*/  HFMA2.MMA R5, R31, R16.reuse, RZ ;  /* 0x000000101f057235 */ /* 0x082fe200000000ff */
[----:B------:R-:W-:Y:S01]  /*4c50*/  SHF.R.U32.HI R6, RZ, 0x6, R6 ;  /* 0x00000006ff067819 */ /* 0x000fe20000011606 */
[----:B------:R-:W-:Y:S01]  /*4c60*/  HADD2 R41, R30, -1056, -1056 ;  /* 0xe420e4201e297430 */ /* 0x000fe20000000000 */
[--C-:B------:R-:W-:Y:S01]  /*4c70*/  SHF.R.U32.HI R28, RZ, 0xc, R7.reuse ;  /* 0x0000000cff1c7819 */ /* 0x100fe20000011607 */
[----:B------:R-:W-:Y:S01]  /*4c80*/  HADD2 R32, R4, -1056, -1056 ;  /* 0xe420e42004207430 */ /* 0x000fe20000000000 */
[----:B------:R-:W-:Y:S01]  /*4c90*/  HFMA2.MMA R4, R29, R16, RZ ;  /* 0x000000101d047235 */ /* 0x000fe200000000ff */
[-C--:B------:R-:W-:Y:S01]  /*4ca0*/  HFMA2 R30, R33, R16.reuse, RZ.H0_H0 ;  /* 0x00000010211e7231 */ /* 0x080fe200000400ff */
[----:B------:R-:W-:Y:S01]  /*4cb0*/  LOP3.LUT R29, R6, 0x3f003f, RZ, 0xc0, !PT ;  /* 0x003f003f061d7812 */ /* 0x000fe200078ec0ff */
[----:B------:R-:W-:Y:S01]  /*4cc0*/  HFMA2 R16, R41, R16, RZ.H0_H0 ;  /* 0x0000001029107231 */ /* 0x000fe200000400ff */
[----:B------:R-:W-:Y:S01]  /*4cd0*/  SHF.R.U32.HI R7, RZ, 0x6, R7 ;  /* 0x00000006ff077819 */ /* 0x000fe20000011607 */
[----:B------:R-:W-:Y:S01]  /*4ce0*/  HFMA2 R6, R35, R17, R30 ;  /* 0x0000001123067231 */ /* 0x000fe2000000001e */
[----:B------:R-:W-:Y:S01]  /*4cf0*/  HFMA2.MMA R5, R32, R17, R5 ;  /* 0x0000001120057235 */ /* 0x000fe20000000005 */
[----:B------:R-:W-:-:S02]  /*4d00*/  LOP3.LUT R30, R29, 0x64006400, RZ, 0xfc, !PT ;  /* 0x640064001d1e7812 */ /* 0x000fc400078efcff */
[----:B------:R-:W-:Y:S02]  /*4d10*/  LOP3.LUT R32, R7, 0x3f003f, RZ, 0xc0, !PT ;  /* 0x003f003f07207812 */ /* 0x000fe400078ec0ff */
[----:B------:R-:W-:Y:S01]  /*4d20*/  LOP3.LUT R7, R8, 0x3f003f, RZ, 0xc0, !PT ;  /* 0x003f003f08077812 */ /* 0x000fe200078ec0ff */
        /* <DEDUP_REMOVED lines=9> */
[----:B------:R-:W-:Y:S01]  /*4dc0*/  SHF.R.U32.HI R7, RZ, 0x6, R9 ;  /* 0x00000006ff077819 */ /* 0x000fe20000011609 */
[----:B------:R-:W-:Y:S01]  /*4dd0*/  HADD2 R29, R29, -1056, -1056 ;  /* 0xe420e4201d1d7430 */ /* 0x000fe20000000000 */
[----:B------:R-:W-:Y:S01]  /*4de0*/  LOP3.LUT R31, R31, 0x64006400, RZ, 0xfc, !PT ;  /* 0x640064001f1f7812 */ /* 0x000fe200078efcff */
[----:B------:R-:W-:Y:S01]  /*4df0*/  HFMA2 R17, R33, R17, R16 ;  /* 0x0000001121117231 */ /* 0x000fe20000000010 */
[----:B------:R-:W-:Y:S01]  /*4e00*/  HFMA2.MMA R16, R30, R18, R5 ;  /* 0x000000121e107235 */ /* 0x000fe20000000005 */
[----:B------:R-:W-:Y:S01]  /*4e10*/  HFMA2 R5, R29, R18, R6 ;  /* 0x000000121d057231 */ /* 0x000fe20000000006 */
[----:B------:R-:W-:Y:S01]  /*4e20*/  LOP3.LUT R30, R11, 0x3f003f, RZ, 0xc0, !PT ;  /* 0x003f003f0b1e7812 */ /* 0x000fe200078ec0ff */
[----:B------:R-:W-:Y:S01]  /*4e30*/  HADD2 R31, R31, -1056, -1056 ;  /* 0xe420e4201f1f7430 */ /* 0x000fe20000000000 */
[----:B------:R-:W-:-:S02]  /*4e40*/  SHF.R.U32.HI R6, RZ, 0x6, R8 ;  /* 0x00000006ff067819 */ /* 0x000fc40000011608 */
[----:B------:R-:W-:Y:S02]  /*4e50*/  SHF.R.U32.HI R29, RZ, 0x6, R10 ;  /* 0x00000006ff1d7819 */ /* 0x000fe4000001160a */
[----:B------:R-:W-:Y:S01]  /*4e60*/  LOP3.LUT R30, R30, 0x64006400, RZ, 0xfc, !PT ;  /* 0x640064001e1e7812 */ /* 0x000fe200078efcff */
[----:B------:R-:W-:Y:S01]  /*4e70*/  HFMA2.MMA R4, R31, R18, R4 ;  /* 0x000000121f047235 */ /* 0x000fe20000000004 */
        /* <DEDUP_REMOVED lines=15> */
[----:B------:R-:W-:Y:S01]  /*4f70*/  LOP3.LUT R32, R28, 0xf000f, RZ, 0xc0, !PT ;  /* 0x000f000f1c207812 */ /* 0x000fe200078ec0ff */
        /* <DEDUP_REMOVED lines=15> */
[----:B------:R-:W-:Y:S02]  /*5070*/  SHF.R.U32.HI R9, RZ, 0xc, R9 ;  /* 0x0000000cff097819 */ /* 0x000fe40000011609 */
[----:B------:R-:W-:Y:S02]  /*5080*/  LOP3.LUT R27, R26, 0x300030, R27, 0xf8, !PT ;  /* 0x003000301a1b7812 */ /* 0x000fe400078ef81b */
[----:B------:R-:W-:Y:S02]  /*5090*/  LOP3.LUT R26, R32, 0x300030, R31, 0xf8, !PT ;  /* 0x00300030201a7812 */ /* 0x000fe400078ef81f */
[----:B------:R-:W-:-:S02]  /*50a0*/  SHF.R.U32.HI R34, RZ, 0xa, R12 ;  /* 0x0000000aff227819 */ /* 0x000fc4000001160c */
[----:B------:R-:W-:Y:S02]  /*50b0*/  LOP3.LUT R41, R8, 0xf000f, RZ, 0xc0, !PT ;  /* 0x000f000f08297812 */ /* 0x000fe400078ec0ff */
[----:B------:R-:W-:Y:S02]  /*50c0*/  SHF.R.U32.HI R10, RZ, 0xc, R10 ;  /* 0x0000000cff0a7819 */ /* 0x000fe4000001160a */
[----:B------:R-:W-:Y:S02]  /*50d0*/  LOP3.LUT R28, R29, 0x300030, R28, 0xf8, !PT ;  /* 0x003000301d1c7812 */ /* 0x000fe400078ef81c */
[----:B------:R-:W-:Y:S02]  /*50e0*/  LOP3.LUT R31, R14, 0x3f003f, RZ, 0xc0, !PT ;  /* 0x003f003f0e1f7812 */ /* 0x000fe400078ec0ff */
[----:B------:R-:W-:Y:S02]  /*50f0*/  SHF.R.U32.HI R11, RZ, 0xc, R11 ;  /* 0x0000000cff0b7819 */ /* 0x000fe4000001160b */
[----:B------:R-:W-:-:S02]  /*5100*/  SHF.R.U32.HI R29, RZ, 0x6, R12 ;  /* 0x00000006ff1d7819 */ /* 0x000fc4000001160c */
[----:B------:R-:W-:Y:S02]  /*5110*/  LOP3.LUT R30, R30, 0x64006400, RZ, 0xfc, !PT ;  /* 0x640064001e1e7812 */ /* 0x000fe400078efcff */
[----:B------:R-:W-:Y:S02]  /*5120*/  LOP3.LUT R42, R9, 0xf000f, RZ, 0xc0, !PT ;  /* 0x000f000f092a7812 */ /* 0x000fe400078ec0ff */
[----:B------:R-:W-:Y:S02]  /*5130*/  SHF.R.U32.HI R32, RZ, 0xa, R14 ;  /* 0x0000000aff207819 */ /* 0x000fe4000001160e */
[----:B------:R-:W-:Y:S02]  /*5140*/  LOP3.LUT R9, R41, 0x300030, R34, 0xf8, !PT ;  /* 0x0030003029097812 */ /* 0x000fe400078ef822 */
[----:B------:R-:W-:Y:S02]  /*5150*/  SHF.R.U32.HI R14, RZ, 0x6, R14 ;  /* 0x00000006ff0e7819 */ /* 0x000fe4000001160e */
[----:B------:R-:W-:-:S02]  /*5160*/  LOP3.LUT R41, R10, 0xf000f, RZ, 0xc0, !PT ;  /* 0x000f000f0a297812 */ /* 0x000fc400078ec0ff */
[----:B------:R-:W-:Y:S02]  /*5170*/  LOP3.LUT R31, R31, 0x64006400, RZ, 0xfc, !PT ;  /* 0x640064001f1f7812 */ /* 0x000fe400078efcff */
        /* <DEDUP_REMOVED lines=68> */
.L_x_4899:
[----:B------:R-:W-:Y:S01]  /*55c0*/  IADD3 R21, R21, 0x20, RZ ;  /* 0x0000002015157810 */ /* 0x000fe20007ffe0ff */
[----:B---3--:R-:W-:Y:S01]  /*55d0*/  IMAD.WIDE.U32 R24, R39, 0x18, R24 ;  /* 0x0000001827187825 */ /* 0x008fe200078e0018 */
[----:B------:R-:W-:Y:S02]  /*55e0*/  UIADD3 UR4, UR4, 0x40, URZ ;  /* 0x0000004004047890 */ /* 0x000fe4000fffe03f */
[C---:B------:R-:W-:Y:S01]  /*55f0*/  ISETP.GE.AND P0, PT, R21.reuse, UR5, PT ;  /* 0x0000000515007c0c */ /* 0x040fe2000bf06270 */
[----:B------:R-:W-:Y:S01]  /*5600*/  IMAD R23, R22, 0x18, RZ ;  /* 0x0000001816177824 */ /* 0x000fe200078e02ff */
[----:B------:R-:W-:-:S03]  /*5610*/  ISETP.LT.AND P2, PT, R21, R40, PT ;  /* 0x000000281500720c */ /* 0x000fc60003f41270 */
[----:B------:R-:W-:-:S10]  /*5620*/  IMAD.IADD R23, R25, 0x1, R23 ;  /* 0x0000000119177824 */ /* 0x000fd400078e0217 */
[----:B------:R-:W-:Y:S05]  /*5630*/  @!P0 BRA P2, `(.L_x_4900) ;  /* 0xffffffe8001c8947 */ /* 0x000fea000103ffff */
.L_x_4897:
[----:B------:R-:W-:Y:S01]  /*5640*/  ISETP.GE.AND P0, PT, R21, R40, PT ;  /* 0x000000281500720c */ /* 0x000fe20003f06270 */
[----:B------:R-:W-:-:S03]  /*5650*/  ULDC UR5, c[0x0][0x260] ;  /* 0x0000980000057ab9 */ /* 0x000fc60000000800 */
[----:B------:R-:W-:Y:S01]  /*5660*/  ISETP.GE.OR P0, PT, R21, UR5, P0 ;  /* 0x0000000515007c0c */ /* 0x000fe20008706670 */
[----:B------:R-:W-:-:S12]  /*5670*/  ULDC UR5, c[0x0][0x260] ;  /* 0x0000980000057ab9 */ /* 0x000fd80000000800 */
[----:B------:R-:W-:Y:S05]  /*5680*/  @P0 BRA `(.L_x_4901) ;  /* 0x0000001400740947 */ /* 0x000fea0003800000 */
.L_x_4903:
[----:B------:R-:W1:Y:S01]  /*5690*/  LDC R39, c[0x0][0x23c] ;  /* 0x00008f00ff277b82 */ /* 0x000e620000000800 */
[----:B------:R-:W-:-:S05]  /*56a0*/  MOV R25, R23 ;  /* 0x0000001700197202 */ /* 0x000fca0000000f00 */
[----:B-----5:R3:W5:Y:S01]  /*56b0*/  LDG.E.128.CONSTANT R4, desc[UR6][R24.64] ;  /* 0x0000000618047981 */ /* 0x020762000c1e9d00 */
[----:B-1----:R-:W-:-:S04]  /*56c0*/  IMAD.WIDE R8, R39, 0x4, R24 ;  /* 0x0000000427087825 */ /* 0x002fc800078e0218 */
[C---:B------:R-:W-:Y:S02]  /*56d0*/  IMAD.WIDE R12, R39.reuse, 0x4, R8 ;  /* 0x00000004270c7825 */ /* 0x040fe400078e0208 */
[----:B------:R-:W5:Y:S02]  /*56e0*/  LDG.E.128.CONSTANT R8, desc[UR6][R8.64] ;  /* 0x0000000608087981 */ /* 0x000f64000c1e9d00 */
[----:B------:R-:W-:Y:S02]  /*56f0*/  IMAD.WIDE R22, R39, 0x4, R12 ;  /* 0x0000000427167825 */ /* 0x000fe400078e020c */
[----:B------:R-:W5:Y:S04]  /*5700*/  LDG.E.128.CONSTANT R12, desc[UR6][R12.64] ;  /* 0x000000060c0c7981 */ /* 0x000f68000c1e9d00 */
[----:B------:R3:W5:Y:S01]  /*5710*/  LDG.E.128.CONSTANT R16, desc[UR6][R22.64] ;  /* 0x0000000616107981 */ /* 0x000762000c1e9d00 */
[----:B------:R-:W-:Y:S01]  /*5720*/  IADD3 R41, R21, 0x20, RZ ;  /* 0x0000002015297810 */ /* 0x000fe20007ffe0ff */
[----:B------:R-:W-:-:S03]  /*5730*/  IMAD.WIDE R20, R39, 0x4, R22 ;  /* 0x0000000427147825 */ /* 0x000fc600078e0216 */
[----:B------:R-:W-:Y:S01]  /*5740*/  ISETP.GE.AND P0, PT, R41, UR5, PT ;  /* 0x0000000529007c0c */ /* 0x000fe2000bf06270 */
[----:B------:R-:W-:Y:S01]  /*5750*/  IMAD.WIDE R42, R39, 0x4, R20 ;  /* 0x00000004272a7825 */ /* 0x000fe200078e0214 */
[----:B------:R-:W-:Y:S11]  /*5760*/  @!P1 BRA `(.L_x_4902) ;  /* 0x0000001400249947 */ /* 0x000ff60003800000 */
[----:B---3--:R-:W3:Y:S01]  /*5770*/  LDG.E.128.CONSTANT R20, desc[UR6][R20.64] ;  /* 0x0000000614147981 */ /* 0x008ee2000c1e9d00 */
[----:B------:R-:W-:Y:S01]  /*5780*/  HFMA2.MMA R28, -RZ, RZ, 0, 0.03125 ;  /* 0x00002800ff1c7435 */ /* 0x000fe200000001ff */
[----:B-----5:R-:W-:Y:S02]  /*5790*/  LOP3.LUT R29, R4, 0x3e003e0, RZ, 0xc0, !PT ;  /* 0x03e003e0041d7812 */ /* 0x020fe400078ec0ff */
[----:B--2---:R-:W1:Y:S01]  /*57a0*/  LDS.128 R24, [UR4] ;  /* 0x00000004ff187984 */ /* 0x004e620008000c00 */
[----:B------:R-:W-:Y:S02]  /*57b0*/  LOP3.LUT R30, R5, 0x1f001f, RZ, 0xc0, !PT ;  /* 0x001f001f051e7812 */ /* 0x000fe400078ec0ff */
[----:B------:R-:W-:Y:S02]  /*57c0*/  LOP3.LUT R29, R29, 0x64006400, RZ, 0xfc, !PT ;  /* 0x640064001d1d7812 */ /* 0x000fe400078efcff */
[----:B------:R-:W-:Y:S02]  /*57d0*/  LOP3.LUT R33, R7, 0x1f001f, RZ, 0xc0, !PT ;  /* 0x001f001f07217812 */ /* 0x000fe400078ec0ff */
[----:B------:R-:W-:-:S02]  /*57e0*/  PRMT R0, R0, 0x5410, R28 ;  /* 0x0000541000007816 */ /* 0x000fc4000000001c */
[----:B------:R-:W-:Y:S02]  /*57f0*/  LOP3.LUT R28, R4, 0x1f001f, RZ, 0xc0, !PT ;  /* 0x001f001f041c7812 */ /* 0x000fe400078ec0ff */
[----:B------:R-:W-:Y:S02]  /*5800*/  LOP3.LUT R32, R6, 0x1f001f, RZ, 0xc0, !PT ;  /* 0x001f001f06207812 */ /* 0x000fe400078ec0ff */
[----:B------:R-:W-:Y:S02]  /*5810*/  LOP3.LUT R28, R28, 0x64006400, RZ, 0xfc, !PT ;  /* 0x640064001c1c7812 */ /* 0x000fe400078efcff */
        /* <DEDUP_REMOVED lines=8> */
[----:B0-----:R-:W-:Y:S01]  /*58a0*/  PRMT R3, R3, 0x5410, R36 ;  /* 0x0000541003037816 */ /* 0x001fe20000000024 */
[----:B------:R-:W-:Y:S01]  /*58b0*/  HADD2 R35, R32, -1040, -1040 ;  /* 0xe410e41020237430 */ /* 0x000fe20000000000 */
[----:B-1----:R-:W-:Y:S01]  /*58c0*/  HFMA2.MMA R33, R29, R24, RZ ;  /* 0x000000181d217235 */ /* 0x002fe200000000ff */
[----:B------:R-:W-:-:S04]  /*58d0*/  HFMA2 R28, R31, R24, RZ.H0_H0 ;  /* 0x000000181f1c7231 */ /* 0x000fc800000400ff */
[----:B------:R-:W-:Y:S01]  /*58e0*/  HFMA2.MMA R29, R35, R24, RZ ;  /* 0x00000018231d7235 */ /* 0x000fe200000000ff */
[----:B------:R-:W-:Y:S01]  /*58f0*/  HFMA2 R32, R45, R24, RZ.H0_H0 ;  /* 0x000000182d207231 */ /* 0x000fe200000400ff */
[----:B------:R-:W-:Y:S02]  /*5900*/  LOP3.LUT R24, R5, 0x3e003e0, RZ, 0xc0, !PT ;  /* 0x03e003e005187812 */ /* 0x000fe400078ec0ff */
[----:B------:R-:W-:Y:S01]  /*5910*/  LOP3.LUT R45, R34, 0x64006400, RZ, 0xfc, !PT ;  /* 0x64006400222d7812 */ /* 0x000fe200078efcff */
[----:B------:R-:W-:Y:S01]  /*5920*/  HFMA2.MMA R33, R30, R25, R33 ;  /* 0x000000191e217235 */ /* 0x000fe20000000021 */
[----:B------:R-:W-:Y:S02]  /*5930*/  LOP3.LUT R30, R6, 0x3e003e0, RZ, 0xc0, !PT ;  /* 0x03e003e0061e7812 */ /* 0x000fe400078ec0ff */
[----:B------:R-:W-:Y:S01]  /*5940*/  LOP3.LUT R31, R24, 0x64006400, RZ, 0xfc, !PT ;  /* 0x64006400181f7812 */ /* 0x000fe200078efcff */
[----:B------:R-:W-:Y:S01]  /*5950*/  HFMA2 R45, R45, R0.H1_H1, -48, -48 ;  /* 0xd200d2002d2d7431 */ /* 0x000fe20000060000 */
[----:B------:R-:W-:-:S02]  /*5960*/  LOP3.LUT R35, R30, 0x64006400, RZ, 0xfc, !PT ;  /* 0x640064001e237812 */ /* 0x000fc400078efcff */
[--C-:B------:R-:W-:Y:S01]  /*5970*/  SHF.R.U32.HI R30, RZ, 0xa, R6.reuse ;  /* 0x0000000aff1e7819 */ /* 0x100fe20000011606 */
[-C--:B------:R-:W-:Y:S01]  /*5980*/  HFMA2 R31, R31, R0.reuse.H1_H1, -48, -48 ;  /* 0xd200d2001f1f7431 */ /* 0x080fe20000060000 */
[----:B------:R-:W-:Y:S01]  /*5990*/  SHF.R.U32.HI R34, RZ, 0xa, R7 ;  /* 0x0000000aff227819 */ /* 0x000fe20000011607 */
[----:B------:R-:W-:Y:S01]  /*59a0*/  HFMA2 R24, R35, R0.H1_H1, -48, -48 ;  /* 0xd200d20023187431 */ /* 0x000fe20000060000 */
[-C--:B------:R-:W-:Y:S01]  /*59b0*/  HFMA2.MMA R32, R45, R25.reuse, R32 ;  /* 0x000000192d207235 */ /* 0x080fe20000000020 */
[----:B------:R-:W-:Y:S02]  /*59c0*/  SHF.R.U32.HI R6, RZ, 0xf, R6 ;  /* 0x0000000fff067819 */ /* 0x000fe40000011606 */
[----:B------:R-:W-:Y:S01]  /*59d0*/  HFMA2.MMA R28, R31, R25, R28 ;  /* 0x000000191f1c7235 */ /* 0x000fe2000000001c */
[----:B------:R-:W-:Y:S01]  /*59e0*/  HFMA2 R24, R24, R25, R29 ;  /* 0x0000001918187231 */ /* 0x000fe2000000001d */
        /* <DEDUP_REMOVED lines=16> */
[----:B------:R-:W-:Y:S02]  /*5af0*/  HADD2 R35, R29, -1040, -1040 ;  /* 0xe410e4101d237430 */ /* 0x000fe40000000000 */
[----:B------:R-:W-:Y:S01]  /*5b00*/  HFMA2.MMA R25, R25, R26, R28 ;  /* 0x0000001a19197235 */ /* 0x000fe2000000001c */
[----:B------:R-:W-:-:S02]  /*5b10*/  HFMA2 R24, R31, R26, R24 ;  /* 0x0000001a1f187231 */ /* 0x000fc40000000018 */
[----:B------:R-:W0:Y:S01]  /*5b20*/  LDS.128 R28, [UR4+0x10] ;  /* 0x00001004ff1c7984 */ /* 0x000e220008000c00 */
[----:B------:R-:W-:Y:S01]  /*5b30*/  HFMA2 R33, R34, R26, R33 ;  /* 0x0000001a22217231 */ /* 0x000fe20000000021 */
[----:B------:R-:W-:Y:S01]  /*5b40*/  HFMA2.MMA R26, R35, R26, R32 ;  /* 0x0000001a231a7235 */ /* 0x000fe20000000020 */
[C---:B------:R-:W-:Y:S02]  /*5b50*/  LOP3.LUT R32, R8.reuse, 0x1f001f, RZ, 0xc0, !PT ;  /* 0x001f001f08207812 */ /* 0x040fe400078ec0ff */
[----:B------:R-:W-:Y:S02]  /*5b60*/  LOP3.LUT R35, R8, 0x3e003e0, RZ, 0xc0, !PT ;  /* 0x03e003e008237812 */ /* 0x000fe400078ec0ff */
[----:B------:R-:W-:Y:S02]  /*5b70*/  LOP3.LUT R32, R32, 0x64006400, RZ, 0xfc, !PT ;  /* 0x6400640020207812 */ /* 0x000fe400078efcff */
[----:B------:R-:W-:-:S03]  /*5b80*/  LOP3.LUT R35, R35, 0x64006400, RZ, 0xfc, !PT ;  /* 0x6400640023237812 */ /* 0x000fc600078efcff */
[----:B------:R-:W-:Y:S02]  /*5b90*/  HADD2 R32, R32, -1040, -1040 ;  /* 0xe410e41020207430 */ /* 0x000fe40000000000 */
[----:B------:R-:W-:Y:S01]  /*5ba0*/  HFMA2 R44, R35, R0.H1_H1, -48, -48 ;  /* 0xd200d200232c7431 */ /* 0x000fe20000060000 */
[----:B------:R-:W-:Y:S01]  /*5bb0*/  SHF.R.U32.HI R35, RZ, 0xc, R17 ;  /* 0x0000000cff237819 */ /* 0x000fe20000011611 */
[----:B------:R-:W-:Y:S01]  /*5bc0*/  HFMA2 R33, R32, R27, R33 ;  /* 0x0000001b20217231 */ /* 0x000fe20000000021 */
[----:B------:R-:W-:-:S04]  /*5bd0*/  LOP3.LUT R32, R9, 0x1f001f, RZ, 0xc0, !PT ;  /* 0x001f001f09207812 */ /* 0x000fc800078ec0ff */
[----:B------:R-:W-:Y:S02]  /*5be0*/  LOP3.LUT R34, R32, 0x64006400, RZ, 0xfc, !PT ;  /* 0x6400640020227812 */ /* 0x000fe400078efcff */
[----:B------:R-:W-:-:S03]  /*5bf0*/  LOP3.LUT R32, R9, 0x3e003e0, RZ, 0xc0, !PT ;  /* 0x03e003e009207812 */ /* 0x000fc600078ec0ff */
[----:B------:R-:W-:Y:S01]  /*5c00*/  HADD2 R34, R34, -1040, -1040 ;  /* 0xe410e41022227430 */ /* 0x000fe20000000000 */
[----:B------:R-:W-:-:S05]  /*5c10*/  LOP3.LUT R45, R32, 0x64006400, RZ, 0xfc, !PT ;  /* 0x64006400202d7812 */ /* 0x000fca00078efcff */
[----:B------:R-:W-:Y:S01]  /*5c20*/  HFMA2.MMA R32, R34, R27, R25 ;  /* 0x0000001b22207235 */ /* 0x000fe20000000019 */
[----:B------:R-:W-:Y:S01]  /*5c30*/  SHF.R.U32.HI R34, RZ, 0xf, R4 ;  /* 0x0000000fff227819 */ /* 0x000fe20000011604 */
[----:B------:R-:W-:-:S03]  /*5c40*/  HFMA2 R45, R45, R0.H1_H1, -48, -48 ;  /* 0xd200d2002d2d7431 */ /* 0x000fc60000060000 */
[----:B------:R-:W-:Y:S01]  /*5c50*/  LOP3.LUT R34, R34, 0x10001, RZ, 0xc0, !PT ;  /* 0x0001000122227812 */ /* 0x000fe200078ec0ff */
[----:B0-----:R-:W-:Y:S01]  /*5c60*/  HFMA2.MMA R25, R44, R28, R33 ;  /* 0x0000001c2c197235 */ /* 0x001fe20000000021 */
[----:B------:R-:W-:-:S03]  /*5c70*/  SHF.R.U32.HI R33, RZ, 0xe, R8 ;  /* 0x0000000eff217819 */ /* 0x000fc60000011608 */
[----:B------:R-:W-:Y:S01]  /*5c80*/  HFMA2 R4, R45, R28, R32 ;  /* 0x0000001c2d047231 */ /* 0x000fe20000000020 */
[----:B------:R-:W-:Y:S02]  /*5c90*/  LOP3.LUT R32, R5, 0x10001, RZ, 0xc0, !PT ;  /* 0x0001000105207812 */ /* 0x000fe400078ec0ff */
[----:B------:R-:W-:Y:S02]  /*5ca0*/  LOP3.LUT R34, R34, 0x20002, R33, 0xf8, !PT ;  /* 0x0002000222227812 */ /* 0x000fe400078ef821 */
[----:B------:R-:W-:Y:S02]  /*5cb0*/  SHF.R.U32.HI R33, RZ, 0xe, R9 ;  /* 0x0000000eff217819 */ /* 0x000fe40000011609 */
[----:B------:R-:W-:Y:S02]  /*5cc0*/  SHF.R.U32.HI R5, RZ, 0xd, R12 ;  /* 0x0000000dff057819 */ /* 0x000fe4000001160c */
[----:B------:R-:W-:Y:S02]  /*5cd0*/  LOP3.LUT R33, R32, 0x20002, R33, 0xf8, !PT ;  /* 0x0002000220217812 */ /* 0x000fe400078ef821 */
[----:B------:R-:W-:-:S02]  /*5ce0*/  SHF.R.U32.HI R32, RZ, 0xd, R13 ;  /* 0x0000000dff207819 */ /* 0x000fc4000001160d */
[----:B------:R-:W-:Y:S02]  /*5cf0*/  LOP3.LUT R34, R34, 0x40004, R5, 0xf8, !PT ;  /* 0x0004000422227812 */ /* 0x000fe400078ef805 */
[----:B------:R-:W-:Y:S02]  /*5d00*/  LOP3.LUT R32, R33, 0x40004, R32, 0xf8, !PT ;  /* 0x0004000421207812 */ /* 0x000fe400078ef820 */
[----:B------:R-:W-:Y:S02]  /*5d10*/  SHF.R.U32.HI R33, RZ, 0xa, R8 ;  /* 0x0000000aff217819 */ /* 0x000fe40000011608 */
[----:B------:R-:W-:Y:S02]  /*5d20*/  SHF.R.U32.HI R5, RZ, 0xc, R16 ;  /* 0x0000000cff057819 */ /* 0x000fe40000011610 */
[----:B------:R-:W-:Y:S02]  /*5d30*/  LOP3.LUT R33, R33, 0x1f001f, RZ, 0xc0, !PT ;  /* 0x001f001f21217812 */ /* 0x000fe400078ec0ff */
[----:B------:R-:W-:-:S02]  /*5d40*/  SHF.R.U32.HI R9, RZ, 0xa, R9 ;  /* 0x0000000aff097819 */ /* 0x000fc40000011609 */
[----:B------:R-:W-:Y:S02]  /*5d50*/  LOP3.LUT R8, R32, 0x80008, R35, 0xf8, !PT ;  /* 0x0008000820087812 */ /* 0x000fe400078ef823 */
[----:B------:R-:W-:Y:S02]  /*5d60*/  LOP3.LUT R5, R34, 0x80008, R5, 0xf8, !PT ;  /* 0x0008000822057812 */ /* 0x000fe400078ef805 */
[----:B------:R-:W-:Y:S02]  /*5d70*/  LOP3.LUT R33, R33, 0x64006400, RZ, 0xfc, !PT ;  /* 0x6400640021217812 */ /* 0x000fe400078efcff */
[----:B------:R-:W-:-:S04]  /*5d80*/  LOP3.LUT R34, R9, 0x1f001f, RZ, 0xc0, !PT ;  /* 0x001f001f09227812 */ /* 0x000fc800078ec0ff */
[----:B------:R-:W-:Y:S02]  /*5d90*/  LOP3.LUT R34, R34, 0x64006400, RZ, 0xfc, !PT ;  /* 0x6400640022227812 */ /* 0x000fe400078efcff */
[----:B---3--:R-:W-:-:S04]  /*5da0*/  SHF.R.U32.HI R32, RZ, 0xb, R20 ;  /* 0x0000000bff207819 */ /* 0x008fc80000011614 */
[----:B------:R-:W-:Y:S01]  /*5db0*/  LOP3.LUT R9, R5, 0x100010, R32, 0xf8, !PT ;  /* 0x0010001005097812 */ /* 0x000fe200078ef820 */
[----:B------:R-:W-:Y:S01]  /*5dc0*/  HADD2 R32, R33, -1040, -1040 ;  /* 0xe410e41021207430 */ /* 0x000fe20000000000 */
[----:B------:R-:W-:Y:S01]  /*5dd0*/  SHF.R.U32.HI R5, RZ, 0xb, R21 ;  /* 0x0000000bff057819 */ /* 0x000fe20000011615 */
[----:B------:R-:W-:Y:S01]  /*5de0*/  HADD2 R33, R34, -1040, -1040 ;  /* 0xe410e41022217430 */ /* 0x000fe20000000000 */
[----:B------:R-:W-:Y:S02]  /*5df0*/  LOP3.LUT R9, R9, 0x64006400, RZ, 0xfc, !PT ;  /* 0x6400640009097812 */ /* 0x000fe400078efcff */
[----:B------:R-:W-:Y:S01]  /*5e00*/  LOP3.LUT R8, R8, 0x100010, R5, 0xf8, !PT ;  /* 0x0010001008087812 */ /* 0x000fe200078ef805 */
[----:B------:R-:W-:Y:S01]  /*5e10*/  HFMA2.MMA R25, R32, R29, R25 ;  /* 0x0000001d20197235 */ /* 0x000fe20000000019 */
        /* <DEDUP_REMOVED lines=8> */
[----:B------:R-:W-:Y:S01]  /*5ea0*/  SHF.R.U32.HI R12, RZ, 0xa, R12 ;  /* 0x0000000aff0c7819 */ /* 0x000fe2000001160c */
[----:B------:R-:W-:Y:S01]  /*5eb0*/  HADD2 R5, R32, -1040, -1040 ;  /* 0xe410e41020057430 */ /* 0x000fe20000000000 */
[----:B------:R-:W-:Y:S02]  /*5ec0*/  LOP3.LUT R33, R33, 0x64006400, RZ, 0xfc, !PT ;  /* 0x6400640021217812 */ /* 0x000fe400078efcff */
[----:B------:R-:W-:Y:S01]  /*5ed0*/  LOP3.LUT R12, R12, 0x1f001f, RZ, 0xc0, !PT ;  /* 0x001f001f0c0c7812 */ /* 0x000fe200078ec0ff */
[----:B------:R-:W-:Y:S01]  /*5ee0*/  HFMA2 R5, R5, R30, R4 ;  /* 0x0000001e05057231 */ /* 0x000fe20000000004 */
[----:B------:R-:W-:Y:S01]  /*5ef0*/  HFMA2.MMA R25, R34, R30, R25 ;  /* 0x0000001e22197235 */ /* 0x000fe20000000019 */
[----:B------:R-:W-:Y:S01]  /*5f00*/  HFMA2 R4, R33, R0.H1_H1, -48, -48 ;  /* 0xd200d20021047431 */ /* 0x000fe20000060000 */
[----:B------:R-:W-:Y:S01]  /*5f10*/  LOP3.LUT R8, R8, 0x64006400, RZ, 0xfc, !PT ;  /* 0x6400640008087812 */ /* 0x000fe200078efcff */
[----:B------:R-:W0:Y:S04]  /*5f20*/  LDS.128 R32, [UR4+0x20] ;  /* 0x00002004ff207984 */ /* 0x000e280008000c00 */
[----:B------:R-:W-:Y:S01]  /*5f30*/  HADD2 R8, R8, -1040, -1040 ;  /* 0xe410e41008087430 */ /* 0x000fe20000000000 */
[----:B------:R-:W-:Y:S01]  /*5f40*/  HFMA2.MMA R4, R4, R31, R25 ;  /* 0x0000001f04047235 */ /* 0x000fe20000000019 */
[----:B------:R-:W-:-:S02]  /*5f50*/  LOP3.LUT R25, R13, 0x3e003e0, RZ, 0xc0, !PT ;  /* 0x03e003e00d197812 */ /* 0x000fc400078ec0ff */
[----:B------:R-:W-:Y:S02]  /*5f60*/  SHF.R.U32.HI R13, RZ, 0xa, R13 ;  /* 0x0000000aff0d7819 */ /* 0x000fe4000001160d */
[----:B------:R-:W-:-:S05]  /*5f70*/  LOP3.LUT R25, R25, 0x64006400, RZ, 0xfc, !PT ;  /* 0x6400640019197812 */ /* 0x000fca00078efcff */
[----:B------:R-:W-:Y:S01]  /*5f80*/  HFMA2 R44, R25, R0.H1_H1, -48, -48 ;  /* 0xd200d200192c7431 */ /* 0x000fe20000060000 */
[----:B------:R-:W-:-:S05]  /*5f90*/  LOP3.LUT R25, R12, 0x64006400, RZ, 0xfc, !PT ;  /* 0x640064000c197812 */ /* 0x000fca00078efcff */
[----:B------:R-:W-:Y:S01]  /*5fa0*/  HFMA2.MMA R5, R44, R31, R5 ;  /* 0x0000001f2c057235 */ /* 0x000fe20000000005 */
[----:B------:R-:W-:Y:S01]  /*5fb0*/  LOP3.LUT R44, R13, 0x1f001f, RZ, 0xc0, !PT ;  /* 0x001f001f0d2c7812 */ /* 0x000fe200078ec0ff */
[----:B------:R-:W-:Y:S01]  /*5fc0*/  HADD2 R25, R25, -1040, -1040 ;  /* 0xe410e41019197430 */ /* 0x000fe20000000000 */
[----:B------:R-:W-:Y:S02]  /*5fd0*/  LOP3.LUT R13, R16, 0x1f001f, RZ, 0xc0, !PT ;  /* 0x001f001f100d7812 */ /* 0x000fe400078ec0ff */
[----:B------:R-:W-:Y:S02]  /*5fe0*/  LOP3.LUT R12, R44, 0x64006400, RZ, 0xfc, !PT ;  /* 0x640064002c0c7812 */ /* 0x000fe400078efcff */
[----:B------:R-:W-:-:S03]  /*5ff0*/  LOP3.LUT R13, R13, 0x64006400, RZ, 0xfc, !PT ;  /* 0x640064000d0d7812 */ /* 0x000fc600078efcff */
[----:B------:R-:W-:Y:S02]  /*6000*/  HADD2 R12, R12, -1040, -1040 ;  /* 0xe410e4100c0c7430 */ /* 0x000fe40000000000 */
[----:B------:R-:W-:-:S04]  /*6010*/  HADD2 R13, R13, -1040, -1040 ;  /* 0xe410e4100d0d7430 */ /* 0x000fc80000000000 */
[----:B0-----:R-:W-:Y:S01]  /*6020*/  HFMA2.MMA R5, R12, R32, R5 ;  /* 0x000000200c057235 */ /* 0x001fe20000000005 */
[C---:B------:R-:W-:Y:S01]  /*6030*/  LOP3.LUT R12, R17.reuse, 0x1f001f, RZ, 0xc0, !PT ;  /* 0x001f001f110c7812 */ /* 0x040fe200078ec0ff */
[----:B------:R-:W-:Y:S01]  /*6040*/  HFMA2 R4, R25, R32, R4 ;  /* 0x0000002019047231 */ /* 0x000fe20000000004 */
[----:B------:R-:W-:Y:S02]  /*6050*/  LOP3.LUT R25, R16, 0x3e003e0, RZ, 0xc0, !PT ;  /* 0x03e003e010197812 */ /* 0x000fe400078ec0ff */
[----:B------:R-:W-:Y:S01]  /*6060*/  LOP3.LUT R12, R12, 0x64006400, RZ, 0xfc, !PT ;  /* 0x640064000c0c7812 */ /* 0x000fe200078efcff */
[----:B------:R-:W-:Y:S01]  /*6070*/  HFMA2 R4, R13, R33, R4 ;  /* 0x000000210d047231 */ /* 0x000fe20000000004 */
[----:B------:R-:W-:Y:S02]  /*6080*/  LOP3.LUT R13, R17, 0x3e003e0, RZ, 0xc0, !PT ;  /* 0x03e003e0110d7812 */ /* 0x000fe400078ec0ff */
[----:B------:R-:W-:Y:S01]  /*6090*/  LOP3.LUT R25, R25, 0x64006400, RZ, 0xfc, !PT ;  /* 0x6400640019197812 */ /* 0x000fe200078efcff */
[----:B------:R-:W-:Y:S01]  /*60a0*/  HADD2 R12, R12, -1040, -1040 ;  /* 0xe410e4100c0c7430 */ /* 0x000fe20000000000 */
[----:B------:R-:W-:-:S02]  /*60b0*/  LOP3.LUT R13, R13, 0x64006400, RZ, 0xfc, !PT ;  /* 0x640064000d0d7812 */ /* 0x000fc400078efcff */
[----:B------:R-:W-:Y:S01]  /*60c0*/  SHF.R.U32.HI R16, RZ, 0xa, R16 ;  /* 0x0000000aff107819 */ /* 0x000fe20000011610 */
[-C--:B------:R-:W-:Y:S01]  /*60d0*/  HFMA2 R25, R25, R0.reuse.H1_H1, -48, -48 ;  /* 0xd200d20019197431 */ /* 0x080fe20000060000 */
[----:B------:R-:W-:Y:S01]  /*60e0*/  SHF.R.U32.HI R17, RZ, 0xa, R17 ;  /* 0x0000000aff117819 */ /* 0x000fe20000011611 */
[----:B------:R-:W-:Y:S01]  /*60f0*/  HFMA2.MMA R5, R12, R33, R5 ;  /* 0x000000210c057235 */ /* 0x000fe20000000005 */
[----:B------:R-:W-:Y:S02]  /*6100*/  HFMA2 R12, R13, R0.H1_H1, -48, -48 ;  /* 0xd200d2000d0c7431 */ /* 0x000fe40000060000 */
[----:B------:R-:W-:Y:S01]  /*6110*/  HFMA2 R4, R25, R34, R4 ;  /* 0x0000002219047231 */ /* 0x000fe20000000004 */
[----:B------:R-:W-:Y:S02]  /*6120*/  SHF.R.U32.HI R25, RZ, 0xe, R10 ;  /* 0x0000000eff197819 */ /* 0x000fe4000001160a */
[----:B------:R-:W-:Y:S02]  /*6130*/  LOP3.LUT R17, R17, 0x1f001f, RZ, 0xc0, !PT ;  /* 0x001f001f11117812 */ /* 0x000fe400078ec0ff */
[----:B------:R-:W-:Y:S01]  /*6140*/  HFMA2.MMA R13, R12, R34, R5 ;  /* 0x000000220c0d7235 */ /* 0x000fe20000000005 */
[----:B------:R-:W-:-:S02]  /*6150*/  LOP3.LUT R5, R16, 0x1f001f, RZ, 0xc0, !PT ;  /* 0x001f001f10057812 */ /* 0x000fc400078ec0ff */
[----:B------:R-:W-:Y:S02]  /*6160*/  LOP3.LUT R16, R6, 0x20002, R25, 0xf8, !PT ;  /* 0x0002000206107812 */ /* 0x000fe400078ef819 */
[----:B------:R-:W-:Y:S02]  /*6170*/  LOP3.LUT R6, R5, 0x64006400, RZ, 0xfc, !PT ;  /* 0x6400640005067812 */ /* 0x000fe400078efcff */
[----:B------:R-:W-:Y:S02]  /*6180*/  LOP3.LUT R12, R10, 0x1f001f, RZ, 0xc0, !PT ;  /* 0x001f001f0a0c7812 */ /* 0x000fe400078ec0ff */
[----:B------:R-:W-:Y:S01]  /*6190*/  SHF.R.U32.HI R5, RZ, 0xd, R14 ;  /* 0x0000000dff057819 */ /* 0x000fe2000001160e */
[----:B------:R-:W-:Y:S01]  /*61a0*/  HADD2 R25, R6, -1040, -1040 ;  /* 0xe410e41006197430 */ /* 0x000fe20000000000 */
[----:B------:R-:W-:Y:S02]  /*61b0*/  LOP3.LUT R12, R12, 0x64006400, RZ, 0xfc, !PT ;  /* 0x640064000c0c7812 */ /* 0x000fe400078efcff */
[----:B------:R-:W-:-:S02]  /*61c0*/  LOP3.LUT R5, R16, 0x40004, R5, 0xf8, !PT ;  /* 0x0004000410057812 */ /* 0x000fc400078ef805 */
[----:B------:R-:W-:Y:S01]  /*61d0*/  LOP3.LUT R6, R11, 0x1f001f, RZ, 0xc0, !PT ;  /* 0x001f001f0b067812 */ /* 0x000fe200078ec0ff */
[----:B------:R-:W-:Y:S01]  /*61e0*/  HFMA2.MMA R16, R25, R35, R4 ;  /* 0x0000002319107235 */ /* 0x000fe20000000004 */
[----:B------:R-:W-:Y:S01]  /*61f0*/  SHF.R.U32.HI R4, RZ, 0xc, R18 ;  /* 0x0000000cff047819 */ /* 0x000fe20000011612 */
[----:B------:R-:W-:Y:S01]  /*6200*/  HADD2 R45, R12, -1040, -1040 ;  /* 0xe410e4100c2d7430 */ /* 0x000fe20000000000 */
[----:B------:R-:W-:Y:S02]  /*6210*/  LOP3.LUT R17, R17, 0x64006400, RZ, 0xfc, !PT ;  /* 0x6400640011117812 */ /* 0x000fe400078efcff */
[----:B------:R-:W-:Y:S01]  /*6220*/  LOP3.LUT R5, R5, 0x80008, R4, 0xf8, !PT ;  /* 0x0008000805057812 */ /* 0x000fe200078ef804 */
[----:B------:R-:W-:Y:S01]  /*6230*/  HFMA2 R24, R45, R27, R24 ;  /* 0x0000001b2d187231 */ /* 0x000fe20000000018 */
[----:B------:R-:W-:Y:S01]  /*6240*/  LOP3.LUT R6, R6, 0x64006400, RZ, 0xfc, !PT ;  /* 0x6400640006067812 */ /* 0x000fe200078efcff */
[----:B------:R-:W-:Y:S01]  /*6250*/  HADD2 R4, R17, -1040, -1040 ;  /* 0xe410e41011047430 */ /* 0x000fe20000000000 */
[----:B------:R-:W-:-:S03]  /*6260*/  SHF.R.U32.HI R12, RZ, 0xb, R22 ;  /* 0x0000000bff0c7819 */ /* 0x000fc60000011616 */
[----:B------:R-:W-:Y:S01]  /*6270*/  HFMA2 R13, R4, R35, R13 ;  /* 0x00000023040d7231 */ /* 0x000fe2000000000d */
[----:B------:R-:W-:Y:S01]  /*6280*/  LOP3.LUT R12, R5, 0x100010, R12, 0xf8, !PT ;  /* 0x00100010050c7812 */ /* 0x000fe200078ef80c */
[----:B------:R-:W-:Y:S01]  /*6290*/  HADD2 R5, R6, -1040, -1040 ;  /* 0xe410e41006057430 */ /* 0x000fe20000000000 */
[----:B------:R-:W-:Y:S02]  /*62a0*/  LOP3.LUT R4, R10, 0x3e003e0, RZ, 0xc0, !PT ;  /* 0x03e003e00a047812 */ /* 0x000fe400078ec0ff */
[----:B------:R-:W-:Y:S02]  /*62b0*/  SHF.R.U32.HI R10, RZ, 0xa, R10 ;  /* 0x0000000aff0a7819 */ /* 0x000fe4000001160a */
[----:B------:R-:W-:Y:S01]  /*62c0*/  LOP3.LUT R6, R11, 0x3e003e0, RZ, 0xc0, !PT ;  /* 0x03e003e00b067812 */ /* 0x000fe200078ec0ff */
[----:B------:R-:W-:Y:S01]  /*62d0*/  HFMA2.MMA R26, R5, R27, R26 ;  /* 0x0000001b051a7235 */ /* 0x000fe2000000001a */
[----:B------:R-:W-:Y:S02]  /*62e0*/  LOP3.LUT R5, R4, 0x64006400, RZ, 0xfc, !PT ;  /* 0x6400640004057812 */ /* 0x000fe400078efcff */
[----:B------:R-:W-:-:S02]  /*62f0*/  SHF.R.U32.HI R4, RZ, 0xa, R11 ;  /* 0x0000000aff047819 */ /* 0x000fc4000001160b */
[----:B------:R-:W-:Y:S01]  /*6300*/  LOP3.LUT R10, R10, 0x1f001f, RZ, 0xc0, !PT ;  /* 0x001f001f0a0a7812 */ /* 0x000fe200078ec0ff */
[-C--:B------:R-:W-:Y:S01]  /*6310*/  HFMA2 R5, R5, R0.reuse.H1_H1, -48, -48 ;  /* 0xd200d20005057431 */ /* 0x080fe20000060000 */
[----:B------:R-:W-:Y:S02]  /*6320*/  LOP3.LUT R17, R6, 0x64006400, RZ, 0xfc, !PT ;  /* 0x6400640006117812 */ /* 0x000fe400078efcff */
[----:B------:R-:W-:Y:S02]  /*6330*/  LOP3.LUT R4, R4, 0x1f001f, RZ, 0xc0, !PT ;  /* 0x001f001f04047812 */ /* 0x000fe400078ec0ff */
[----:B------:R-:W-:Y:S01]  /*6340*/  LOP3.LUT R10, R10, 0x64006400, RZ, 0xfc, !PT ;  /* 0x640064000a0a7812 */ /* 0x000fe200078efcff */
[----:B------:R-:W-:Y:S01]  /*6350*/  HFMA2.MMA R24, R5, R28, R24 ;  /* 0x0000001c05187235 */ /* 0x000fe20000000018 */
[----:B------:R-:W-:Y:S01]  /*6360*/  LOP3.LUT R5, R4, 0x64006400, RZ, 0xfc, !PT ;  /* 0x6400640004057812 */ /* 0x000fe200078efcff */
[----:B------:R-:W-:Y:S01]  /*6370*/  HFMA2 R17, R17, R0.H1_H1, -48, -48 ;  /* 0xd200d20011117431 */ /* 0x000fe20000060000 */
[----:B------:R-:W-:Y:S01]  /*6380*/  LOP3.LUT R6, R7, 0x10001, RZ, 0xc0, !PT ;  /* 0x0001000107067812 */ /* 0x000fe200078ec0ff */
[----:B------:R-:W-:Y:S01]  /*6390*/  HADD2 R7, R10, -1040, -1040 ;  /* 0xe410e4100a077430 */ /* 0x000fe20000000000 */
[----:B------:R-:W-:Y:S01]  /*63a0*/  LOP3.LUT R4, R14, 0x1f001f, RZ, 0xc0, !PT ;  /* 0x001f001f0e047812 */ /* 0x000fe200078ec0ff */
[----:B------:R-:W-:Y:S01]  /*63b0*/  HFMA2 R26, R17, R28, R26 ;  /* 0x0000001c111a7231 */ /* 0x000fe2000000001a */
[----:B------:R-:W-:Y:S01]  /*63c0*/  SHF.R.U32.HI R11, RZ, 0xe, R11 ;  /* 0x0000000eff0b7819 */ /* 0x000fe2000001160b */
[----:B------:R-:W-:Y:S01]  /*63d0*/  HADD2 R5, R5, -1040, -1040 ;  /* 0xe410e41005057430 */ /* 0x000fe20000000000 */
[----:B------:R-:W-:Y:S01]  /*63e0*/  LOP3.LUT R4, R4, 0x64006400, RZ, 0xfc, !PT ;  /* 0x6400640004047812 */ /* 0x000fe200078efcff */
[----:B------:R-:W-:Y:S01]  /*63f0*/  HFMA2.MMA R24, R7, R29, R24 ;  /* 0x0000001d07187235 */ /* 0x000fe20000000018 */
[----:B------:R-:W-:Y:S01]  /*6400*/  LOP3.LUT R11, R6, 0x20002, R11, 0xf8, !PT ;  /* 0x00020002060b7812 */ /* 0x000fe200078ef80b */
[----:B------:R-:W-:Y:S01]  /*6410*/  HFMA2 R29, R5, R29, R26 ;  /* 0x0000001d051d7231 */ /* 0x000fe2000000001a */
[----:B------:R-:W-:Y:S01]  /*6420*/  LOP3.LUT R5, R14, 0x3e003e0, RZ, 0xc0, !PT ;  /* 0x03e003e00e057812 */ /* 0x000fe200078ec0ff */
[----:B------:R-:W-:Y:S01]  /*6430*/  HADD2 R7, R4, -1040, -1040 ;  /* 0xe410e41004077430 */ /* 0x000fe20000000000 */
[----:B------:R-:W-:-:S02]  /*6440*/  LOP3.LUT R6, R15, 0x1f001f, RZ, 0xc0, !PT ;  /* 0x001f001f0f067812 */ /* 0x000fc400078ec0ff */
[----:B------:R-:W-:Y:S02]  /*6450*/  SHF.R.U32.HI R14, RZ, 0xa, R14 ;  /* 0x0000000aff0e7819 */ /* 0x000fe4000001160e */
[----:B------:R-:W-:Y:S01]  /*6460*/  LOP3.LUT R5, R5, 0x64006400, RZ, 0xfc, !PT ;  /* 0x6400640005057812 */ /* 0x000fe200078efcff */
[-C--:B------:R-:W-:Y:S01]  /*6470*/  HFMA2.MMA R24, R7, R30.reuse, R24 ;  /* 0x0000001e07187235 */ /* 0x080fe20000000018 */
[----:B------:R-:W-:Y:S02]  /*6480*/  LOP3.LUT R4, R15, 0x3e003e0, RZ, 0xc0, !PT ;  /* 0x03e003e00f047812 */ /* 0x000fe400078ec0ff */
[----:B------:R-:W-:Y:S01]  /*6490*/  LOP3.LUT R6, R6, 0x64006400, RZ, 0xfc, !PT ;  /* 0x6400640006067812 */ /* 0x000fe200078efcff */
[-C--:B------:R-:W-:Y:S01]  /*64a0*/  HFMA2 R7, R5, R0.reuse.H1_H1, -48, -48 ;  /* 0xd200d20005077431 */ /* 0x080fe20000060000 */
[----:B------:R-:W-:Y:S02]  /*64b0*/  LOP3.LUT R14, R14, 0x1f001f, RZ, 0xc0, !PT ;  /* 0x001f001f0e0e7812 */ /* 0x000fe400078ec0ff */
[----:B------:R-:W-:Y:S01]  /*64c0*/  LOP3.LUT R5, R4, 0x64006400, RZ, 0xfc, !PT ;  /* 0x6400640004057812 */ /* 0x000fe200078efcff */
[----:B------:R-:W-:Y:S01]  /*64d0*/  HADD2 R6, R6, -1040, -1040 ;  /* 0xe410e41006067430 */ /* 0x000fe20000000000 */
[----:B------:R-:W-:Y:S01]  /*64e0*/  LOP3.LUT R14, R14, 0x64006400, RZ, 0xfc, !PT ;  /* 0x640064000e0e7812 */ /* 0x000fe200078efcff */
[----:B------:R-:W-:Y:S01]  /*64f0*/  HFMA2 R24, R7, R31, R24 ;  /* 0x0000001f07187231 */ /* 0x000fe20000000018 */
[--C-:B------:R-:W-:Y:S01]  /*6500*/  SHF.R.U32.HI R10, RZ, 0xd, R15.reuse ;  /* 0x0000000dff0a7819 */ /* 0x100fe2000001160f */
[----:B------:R-:W-:Y:S01]  /*6510*/  HFMA2 R4, R5, R0.H1_H1, -48, -48 ;  /* 0xd200d20005047431 */ /* 0x000fe20000060000 */
[----:B------:R-:W-:Y:S01]  /*6520*/  SHF.R.U32.HI R15, RZ, 0xa, R15 ;  /* 0x0000000aff0f7819 */ /* 0x000fe2000001160f */
[----:B------:R-:W-:Y:S01]  /*6530*/  HADD2 R5, R14, -1040, -1040 ;  /* 0xe410e4100e057430 */ /* 0x000fe20000000000 */
[----:B------:R-:W-:Y:S01]  /*6540*/  HFMA2.MMA R17, R6, R30, R29 ;  /* 0x0000001e06117235 */ /* 0x000fe2000000001d */
[----:B------:R-:W-:-:S02]  /*6550*/  SHF.R.U32.HI R7, RZ, 0xc, R19 ;  /* 0x0000000cff077819 */ /* 0x000fc40000011613 */
[----:B------:R-:W-:Y:S01]  /*6560*/  HFMA2 R24, R5, R32, R24 ;  /* 0x0000002005187231 */ /* 0x000fe20000000018 */
[----:B------:R-:W-:Y:S02]  /*6570*/  LOP3.LUT R5, R15, 0x1f001f, RZ, 0xc0, !PT ;  /* 0x001f001f0f057812 */ /* 0x000fe400078ec0ff */
[----:B------:R-:W-:Y:S02]  /*6580*/  LOP3.LUT R10, R11, 0x40004, R10, 0xf8, !PT ;  /* 0x000400040b0a7812 */ /* 0x000fe400078ef80a */
[----:B------:R-:W-:Y:S01]  /*6590*/  LOP3.LUT R5, R5, 0x64006400, RZ, 0xfc, !PT ;  /* 0x6400640005057812 */ /* 0x000fe200078efcff */
[----:B------:R-:W-:Y:S01]  /*65a0*/  HFMA2.MMA R17, R4, R31, R17 ;  /* 0x0000001f04117235 */ /* 0x000fe20000000011 */
[----:B------:R-:W-:Y:S02]  /*65b0*/  LOP3.LUT R4, R18, 0x1f001f, RZ, 0xc0, !PT ;  /* 0x001f001f12047812 */ /* 0x000fe400078ec0ff */
[----:B------:R-:W-:Y:S01]  /*65c0*/  LOP3.LUT R10, R10, 0x80008, R7, 0xf8, !PT ;  /* 0x000800080a0a7812 */ /* 0x000fe200078ef807 */
[----:B------:R-:W-:Y:S01]  /*65d0*/  HADD2 R6, R5, -1040, -1040 ;  /* 0xe410e41005067430 */ /* 0x000fe20000000000 */
[----:B------:R-:W-:-:S02]  /*65e0*/  LOP3.LUT R4, R4, 0x64006400, RZ, 0xfc, !PT ;  /* 0x6400640004047812 */ /* 0x000fc400078efcff */
[----:B------:R-:W-:Y:S02]  /*65f0*/  LOP3.LUT R11, R18, 0x3e003e0, RZ, 0xc0, !PT ;  /* 0x03e003e0120b7812 */ /* 0x000fe400078ec0ff */
[----:B------:R-:W-:Y:S01]  /*6600*/  SHF.R.U32.HI R15, RZ, 0xa, R18 ;  /* 0x0000000aff0f7819 */ /* 0x000fe20000011612 */
[----:B------:R-:W-:Y:S01]  /*6610*/  HADD2 R25, R4, -1040, -1040 ;  /* 0xe410e41004197430 */ /* 0x000fe20000000000 */
[----:B------:R-:W-:Y:S01]  /*6620*/  HFMA2.MMA R17, R6, R32, R17 ;  /* 0x0000002006117235 */ /* 0x000fe20000000011 */
[C---:B------:R-:W-:Y:S01]  /*6630*/  LOP3.LUT R18, R19.reuse, 0x1f001f, RZ, 0xc0, !PT ;  /* 0x001f001f13127812 */ /* 0x040fe200078ec0ff */
[----:B------:R-:W0:Y:S01]  /*6640*/  LDS.128 R4, [UR4+0x30] ;  /* 0x00003004ff047984 */ /* 0x000e220008000c00 */
[----:B------:R-:W-:Y:S01]  /*6650*/  LOP3.LUT R14, R19, 0x3e003e0, RZ, 0xc0, !PT ;  /* 0x03e003e0130e7812 */ /* 0x000fe200078ec0ff */
[----:B------:R-:W-:Y:S01]  /*6660*/  HFMA2 R25, R25, R33, R24 ;  /* 0x0000002119197231 */ /* 0x000fe20000000018 */
[----:B------:R-:W-:Y:S02]  /*6670*/  LOP3.LUT R30, R18, 0x64006400, RZ, 0xfc, !PT ;  /* 0x64006400121e7812 */ /* 0x000fe400078efcff */
[----:B------:R-:W-:-:S02]  /*6680*/  LOP3.LUT R27, R11, 0x64006400, RZ, 0xfc, !PT ;  /* 0x640064000b1b7812 */ /* 0x000fc400078efcff */
[----:B------:R-:W-:Y:S01]  /*6690*/  SHF.R.U32.HI R19, RZ, 0xa, R19 ;  /* 0x0000000aff137819 */ /* 0x000fe20000011613 */
[----:B------:R-:W-:Y:S01]  /*66a0*/  HADD2 R30, R30, -1040, -1040 ;  /* 0xe410e4101e1e7430 */ /* 0x000fe20000000000 */
[----:B------:R-:W-:Y:S01]  /*66b0*/  LOP3.LUT R11, R14, 0x64006400, RZ, 0xfc, !PT ;  /* 0x640064000e0b7812 */ /* 0x000fe200078efcff */
[-C--:B------:R-:W-:Y:S01]  /*66c0*/  HFMA2 R28, R27, R0.reuse.H1_H1, -48, -48 ;  /* 0xd200d2001b1c7431 */ /* 0x080fe20000060000 */
[----:B------:R-:W-:Y:S02]  /*66d0*/  LOP3.LUT R18, R21, 0x3e003e0, RZ, 0xc0, !PT ;  /* 0x03e003e015127812 */ /* 0x000fe400078ec0ff */
[----:B------:R-:W-:Y:S01]  /*66e0*/  LOP3.LUT R14, R20, 0x3e003e0, RZ, 0xc0, !PT ;  /* 0x03e003e0140e7812 */ /* 0x000fe200078ec0ff */
[----:B------:R-:W-:Y:S01]  /*66f0*/  HFMA2.MMA R17, R30, R33, R17 ;  /* 0x000000211e117235 */ /* 0x000fe20000000011 */
[----:B------:R-:W-:Y:S01]  /*6700*/  LOP3.LUT R29, R18, 0x64006400, RZ, 0xfc, !PT ;  /* 0x64006400121d7812 */ /* 0x000fe200078efcff */
[----:B------:R-:W-:Y:S01]  /*6710*/  HFMA2 R11, R11, R0.H1_H1, -48, -48 ;  /* 0xd200d2000b0b7431 */ /* 0x000fe20000060000 */
[----:B------:R-:W-:Y:S01]  /*6720*/  LOP3.LUT R30, R19, 0x1f001f, RZ, 0xc0, !PT ;  /* 0x001f001f131e7812 */ /* 0x000fe200078ec0ff */
[----:B------:R-:W-:Y:S01]  /*6730*/  HFMA2 R28, R28, R34, R25 ;  /* 0x000000221c1c7231 */ /* 0x000fe20000000019 */
[----:B------:R-:W-:Y:S01]  /*6740*/  LOP3.LUT R24, R22, 0x3e003e0, RZ, 0xc0, !PT ;  /* 0x03e003e016187812 */ /* 0x000fe200078ec0ff */
[----:B------:R-:W-:Y:S01]  /*6750*/  HFMA2 R18, R29, R0.H1_H1, -48, -48 ;  /* 0xd200d2001d127431 */ /* 0x000fe20000060000 */
[----:B------:R-:W-:Y:S01]  /*6760*/  LOP3.LUT R30, R30, 0x64006400, RZ, 0xfc, !PT ;  /* 0x640064001e1e7812 */ /* 0x000fe200078efcff */
[----:B------:R-:W-:Y:S01]  /*6770*/  HFMA2.MMA R17, R11, R34, R17 ;  /* 0x000000220b117235 */ /* 0x000fe20000000011 */
[----:B------:R-:W-:-:S02]  /*6780*/  LOP3.LUT R29, R15, 0x1f001f, RZ, 0xc0, !PT ;  /* 0x001f001f0f1d7812 */ /* 0x000fc400078ec0ff */
        /* <DEDUP_REMOVED lines=9> */
[-C--:B------:R-:W-:Y:S01]  /*6820*/  HFMA2 R24, R27, R0.reuse.H1_H1, -48, -48 ;  /* 0xd200d2001b187431 */ /* 0x080fe20000060000 */
[----:B------:R-:W-:Y:S01]  /*6830*/  LOP3.LUT R27, R22, 0x1f001f, RZ, 0xc0, !PT ;  /* 0x001f001f161b7812 */ /* 0x000fe200078ec0ff */
[----:B------:R-:W-:Y:S01]  /*6840*/  HFMA2 R14, R31, R0.H1_H1, -48, -48 ;  /* 0xd200d2001f0e7431 */ /* 0x000fe20000060000 */
[----:B------:R-:W-:Y:S01]  /*6850*/  LOP3.LUT R29, R29, 0x64006400, RZ, 0xfc, !PT ;  /* 0x640064001d1d7812 */ /* 0x000fe200078efcff */
[----:B0-----:R-:W-:Y:S01]  /*6860*/  HFMA2.MMA R13, R30, R4, R13 ;  /* 0x000000041e0d7235 */ /* 0x001fe2000000000d */
[----:B------:R-:W-:-:S02]  /*6870*/  LOP3.LUT R19, R19, 0x64006400, RZ, 0xfc, !PT ;  /* 0x6400640013137812 */ /* 0x000fc400078efcff */
[----:B------:R-:W-:Y:S01]  /*6880*/  SHF.R.U32.HI R21, RZ, 0xa, R21 ;  /* 0x0000000aff157819 */ /* 0x000fe20000011615 */
[----:B------:R-:W-:Y:S01]  /*6890*/  HADD2 R29, R29, -1040, -1040 ;  /* 0xe410e4101d1d7430 */ /* 0x000fe20000000000 */
[----:B------:R-:W-:Y:S01]  /*68a0*/  LOP3.LUT R26, R23, 0x3e003e0, RZ, 0xc0, !PT ;  /* 0x03e003e0171a7812 */ /* 0x000fe200078ec0ff */
[----:B------:R-:W-:Y:S01]  /*68b0*/  HADD2 R32, R19, -1040, -1040 ;  /* 0xe410e41013207430 */ /* 0x000fe20000000000 */
[----:B------:R-:W-:Y:S01]  /*68c0*/  LOP3.LUT R25, R25, 0x64006400, RZ, 0xfc, !PT ;  /* 0x6400640019197812 */ /* 0x000fe200078efcff */
[----:B------:R-:W-:Y:S01]  /*68d0*/  HFMA2 R28, R29, R35, R28 ;  /* 0x000000231d1c7231 */ /* 0x000fe2000000001c */
[----:B------:R-:W-:Y:S01]  /*68e0*/  LOP3.LUT R27, R27, 0x64006400, RZ, 0xfc, !PT ;  /* 0x640064001b1b7812 */ /* 0x000fe200078efcff */
[----:B------:R-:W-:Y:S01]  /*68f0*/  HFMA2.MMA R13, R18, R5, R13 ;  /* 0x00000005120d7235 */ /* 0x000fe2000000000d */
[----:B------:R-:W-:Y:S01]  /*6900*/  LOP3.LUT R21, R21, 0x1f001f, RZ, 0xc0, !PT ;  /* 0x001f001f15157812 */ /* 0x000fe200078ec0ff */
[----:B------:R-:W-:Y:S01]  /*6910*/  HADD2 R25, R25, -1040, -1040 ;  /* 0xe410e41019197430 */ /* 0x000fe20000000000 */
[--C-:B------:R-:W-:Y:S01]  /*6920*/  SHF.R.U32.HI R31, RZ, 0xb, R23.reuse ;  /* 0x0000000bff1f7819 */ /* 0x100fe20000011617 */
[----:B------:R-:W-:Y:S01]  /*6930*/  HADD2 R27, R27, -1040, -1040 ;  /* 0xe410e4101b1b7430 */ /* 0x000fe20000000000 */
[----:B------:R-:W-:Y:S01]  /*6940*/  LOP3.LUT R45, R26, 0x64006400, RZ, 0xfc, !PT ;  /* 0x640064001a2d7812 */ /* 0x000fe200078efcff */
[----:B------:R-:W-:Y:S01]  /*6950*/  HFMA2.MMA R17, R32, R4, R17 ;  /* 0x0000000420117235 */ /* 0x000fe20000000011 */
[----:B------:R-:W-:Y:S01]  /*6960*/  SHF.R.U32.HI R23, RZ, 0xa, R23 ;  /* 0x0000000aff177819 */ /* 0x000fe20000011617 */
[----:B------:R-:W-:Y:S01]  /*6970*/  HFMA2 R16, R25, R4, R16 ;  /* 0x0000000419107231 */ /* 0x000fe20000000010 */
[----:B------:R-:W-:Y:S01]  /*6980*/  LOP3.LUT R21, R21, 0x64006400, RZ, 0xfc, !PT ;  /* 0x6400640015157812 */ /* 0x000fe200078efcff */
[----:B------:R-:W-:Y:S01]  /*6990*/  HFMA2 R26, R45, R0.H1_H1, -48, -48 ;  /* 0xd200d2002d1a7431 */ /* 0x000fe20000060000 */
[----:B------:R-:W-:Y:S01]  /*69a0*/  LOP3.LUT R23, R23, 0x1f001f, RZ, 0xc0, !PT ;  /* 0x001f001f17177812 */ /* 0x000fe200078ec0ff */
[----:B------:R-:W-:Y:S01]  /*69b0*/  HFMA2 R28, R27, R4, R28 ;  /* 0x000000041b1c7231 */ /* 0x000fe2000000001c */
[----:B------:R-:W-:Y:S01]  /*69c0*/  SHF.R.U32.HI R22, RZ, 0xa, R22 ;  /* 0x0000000aff167819 */ /* 0x000fe20000011616 */
[----:B------:R-:W-:Y:S01]  /*69d0*/  HADD2 R4, R21, -1040, -1040 ;  /* 0xe410e41015047430 */ /* 0x000fe20000000000 */
[----:B------:R-:W-:Y:S01]  /*69e0*/  LOP3.LUT R23, R23, 0x64006400, RZ, 0xfc, !PT ;  /* 0x6400640017177812 */ /* 0x000fe200078efcff */
[----:B------:R-:W-:Y:S01]  /*69f0*/  HFMA2.MMA R17, R26, R5, R17 ;  /* 0x000000051a117235 */ /* 0x000fe20000000011 */
[----:B------:R-:W-:Y:S01]  /*6a00*/  LOP3.LUT R10, R10, 0x100010, R31, 0xf8, !PT ;  /* 0x001000100a0a7812 */ /* 0x000fe200078ef81f */
[-C--:B------:R-:W-:Y:S01]  /*6a10*/  HFMA2 R28, R14, R5.reuse, R28 ;  /* 0x000000050e1c7231 */ /* 0x080fe2000000001c */
[----:B------:R-:W-:Y:S01]  /*6a20*/  SHF.R.U32.HI R20, RZ, 0xa, R20 ;  /* 0x0000000aff147819 */ /* 0x000fe20000011614 */
[----:B------:R-:W-:Y:S01]  /*6a30*/  HFMA2.MMA R13, R4, R6, R13 ;  /* 0x00000006040d7235 */ /* 0x000fe2000000000d */
        /* <DEDUP_REMOVED lines=9> */
[-C--:B------:R-:W-:Y:S01]  /*6ad0*/  HFMA2.MMA R13, R8, R7.reuse, R13 ;  /* 0x00000007080d7235 */ /* 0x080fe2000000000d */
[----:B------:R-:W-:Y:S01]  /*6ae0*/  LOP3.LUT R12, R12, 0x64006400, RZ, 0xfc, !PT ;  /* 0x640064000c0c7812 */ /* 0x000fe200078efcff */
[----:B------:R-:W-:Y:S01]  /*6af0*/  HADD2 R15, R22, -1040, -1040 ;  /* 0xe410e410160f7430 */ /* 0x000fe20000000000 */
[----:B------:R-:W-:Y:S01]  /*6b00*/  PRMT R0, R0, 0x5410, R2 ;  /* 0x0000541000007816 */ /* 0x000fe20000000002 */
[----:B------:R-:W-:Y:S01]  /*6b10*/  HFMA2.MMA R17, R10, R7, R17 ;  /* 0x000000070a117235 */ /* 0x000fe20000000011 */
[----:B------:R-:W-:-:S02]  /*6b20*/  HADD2 R11, R20, -1040, -1040 ;  /* 0xe410e410140b7430 */ /* 0x000fc40000000000 */
[-C--:B------:R-:W-:Y:S02]  /*6b30*/  HFMA2 R28, R15, R6.reuse, R28 ;  /* 0x000000060f1c7231 */ /* 0x080fe4000000001c */
[----:B------:R-:W-:Y:S02]  /*6b40*/  HADD2 R5, R12, -1040, -1040 ;  /* 0xe410e4100c057430 */ /* 0x000fe40000000000 */
[----:B------:R-:W-:Y:S02]  /*6b50*/  HFMA2 R16, R11, R6, R16 ;  /* 0x000000060b107231 */ /* 0x000fe40000000010 */
        /* <DEDUP_REMOVED lines=10> */
.L_x_4902:
[----:B------:R-:W-:Y:S01]  /*6c00*/  ISETP.LT.AND P2, PT, R41, R40, PT ;  /* 0x000000282900720c */ /* 0x000fe20003f41270 */
[----:B------:R-:W-:Y:S01]  /*6c10*/  UIADD3 UR4, UR4, 0x40, URZ ;  /* 0x0000004004047890 */ /* 0x000fe2000fffe03f */
[----:B---3--:R-:W-:Y:S01]  /*6c20*/  IMAD.MOV.U32 R24, RZ, RZ, R42 ;  /* 0x000000ffff187224 */ /* 0x008fe200078e002a */
[----:B------:R-:W-:Y:S02]  /*6c30*/  MOV R23, R43 ;  /* 0x0000002b00177202 */ /* 0x000fe40000000f00 */
[----:B------:R-:W-:-:S08]  /*6c40*/  MOV R21, R41 ;  /* 0x0000002900157202 */ /* 0x000fd00000000f00 */
[----:B------:R-:W-:Y:S05]  /*6c50*/  @!P0 BRA P2, `(.L_x_4903) ;  /* 0xffffffe8008c8947 */ /* 0x000fea000103ffff */
.L_x_4901:
[----:B------:R-:W-:Y:S01]  /*6c60*/  ISETP.GE.AND P0, PT, R21, R40, PT ;  /* 0x000000281500720c */ /* 0x000fe20003f06270 */
[----:B------:R-:W-:-:S03]  /*6c70*/  ULDC UR5, c[0x0][0x264] ;  /* 0x0000990000057ab9 */ /* 0x000fc60000000800 */
[----:B------:R-:W-:-:S13]  /*6c80*/  ISETP.GE.OR P0, PT, R21, UR5, P0 ;  /* 0x0000000515007c0c */ /* 0x000fda0008706670 */
[----:B------:R-:W-:Y:S05]  /*6c90*/  @P0 BRA `(.L_x_4904) ;  /* 0x00000024000c0947 */ /* 0x000fea0003800000 */
[----:B-----5:R-:W-:Y:S01]  /*6ca0*/  SHF.R.S32.HI R18, RZ, 0x1f, R39 ;  /* 0x0000001fff127819 */ /* 0x020fe20000011427 */
[----:B------:R-:W-:Y:S01]  /*6cb0*/  HADD2.F32 R19, -RZ, R0.H0_H0 ;  /* 0x20000000ff137230 */ /* 0x000fe20000004100 */
[----:B------:R-:W-:Y:S01]  /*6cc0*/  ULDC UR5, c[0x0][0x264] ;  /* 0x0000990000057ab9 */ /* 0x000fe20000000800 */
[----:B------:R-:W-:Y:S02]  /*6cd0*/  HADD2.F32 R20, -RZ, R2.H0_H0 ;  /* 0x20000002ff147230 */ /* 0x000fe40000004100 */
[----:B------:R-:W-:Y:S02]  /*6ce0*/  HADD2.F32 R17, -RZ, R3.H0_H0 ;  /* 0x20000003ff117230 */ /* 0x000fe40000004100 */
[----:B------:R-:W-:-:S07]  /*6cf0*/  HADD2.F32 R16, -RZ, R36.H0_H0 ;  /* 0x20000024ff107230 */ /* 0x000fce0000004100 */
.L_x_4906:
[----:B------:R-:W-:Y:S05]  /*6d00*/  @!P1 BRA `(.L_x_4905) ;  /* 0x0000002000d09947 */ /* 0x000fea0003800000 */
[-C--:B------:R-:W-:Y:S01]  /*6d10*/  MOV R22, R24.reuse ;  /* 0x0000001800167202 */ /* 0x080fe20000000f00 */
[----:B------:R-:W1:Y:S01]  /*6d20*/  LDC R25, c[0x0][0x23c] ;  /* 0x00008f00ff197b82 */ /* 0x000e620000000800 */
[----:B------:R-:W3:Y:S04]  /*6d30*/  LDS.64 R28, [UR4] ;  /* 0x00000004ff1c7984 */ /* 0x000ee80008000a00 */
[----:B------:R3:W4:Y:S01]  /*6d40*/  LDG.E.128.CONSTANT R12, desc[UR6][R22.64] ;  /* 0x00000006160c7981 */ /* 0x000722000c1e9d00 */
[----:B-1----:R-:W-:-:S04]  /*6d50*/  LEA R46, P0, R25, R24, 0x2 ;  /* 0x00000018192e7211 */ /* 0x002fc800078010ff */
[----:B------:R-:W-:-:S05]  /*6d60*/  LEA.HI.X R47, R25, R23, R18, 0x2, P0 ;  /* 0x00000017192f7211 */ /* 0x000fca00000f1412 */
[----:B------:R1:W5:Y:S01]  /*6d70*/  LDG.E.128.CONSTANT R8, desc[UR6][R46.64] ;  /* 0x000000062e087981 */ /* 0x000362000c1e9d00 */
[----:B---3--:R-:W-:Y:S02]  /*6d80*/  HADD2.F32 R22, -RZ, R28.H0_H0 ;  /* 0x2000001cff167230 */ /* 0x008fe40000004100 */
[----:B-1----:R-:W-:-:S04]  /*6d90*/  IMAD.WIDE R46, R25, 0x4, R46 ;  /* 0x00000004192e7825 */ /* 0x002fc800078e022e */
[----:B------:R-:W-:Y:S02]  /*6da0*/  HADD2.F32 R28, -RZ, R28.H1_H1 ;  /* 0x3000001cff1c7230 */ /* 0x000fe40000004100 */
[----:B------:R-:W-:-:S05]  /*6db0*/  IMAD.MOV.U32 R35, RZ, RZ, 0x2c00 ;  /* 0x00002c00ff237424 */ /* 0x000fca00078e00ff */
[----:B------:R-:W-:Y:S02]  /*6dc0*/  PRMT R0, R0, 0x5410, R35 ;  /* 0x0000541000007816 */ /* 0x000fe40000000023 */
[----:B----4-:R-:W-:Y:S02]  /*6dd0*/  LOP3.LUT R4, R12, 0xf000f, RZ, 0xc0, !PT ;  /* 0x000f000f0c047812 */ /* 0x010fe400078ec0ff */
[----:B------:R-:W-:Y:S02]  /*6de0*/  LOP3.LUT R5, R13, 0xf000f, RZ, 0xc0, !PT ;  /* 0x000f000f0d057812 */ /* 0x000fe400078ec0ff */
[----:B------:R-:W-:Y:S02]  /*6df0*/  LOP3.LUT R6, R14, 0xf000f, RZ, 0xc0, !PT ;  /* 0x000f000f0e067812 */ /* 0x000fe400078ec0ff */
[----:B------:R-:W-:Y:S02]  /*6e00*/  LOP3.LUT R7, R15, 0xf000f, RZ, 0xc0, !PT ;  /* 0x000f000f0f077812 */ /* 0x000fe400078ec0ff */
[----:B------:R-:W-:-:S02]  /*6e10*/  LOP3.LUT R4, R4, 0x64006400, RZ, 0xfc, !PT ;  /* 0x6400640004047812 */ /* 0x000fc400078efcff */
[----:B------:R-:W-:Y:S02]  /*6e20*/  LOP3.LUT R5, R5, 0x64006400, RZ, 0xfc, !PT ;  /* 0x6400640005057812 */ /* 0x000fe400078efcff */
[----:B------:R-:W-:Y:S01]  /*6e30*/  LOP3.LUT R6, R6, 0x64006400, RZ, 0xfc, !PT ;  /* 0x6400640006067812 */ /* 0x000fe200078efcff */
[----:B--2---:R-:W-:Y:S01]  /*6e40*/  HADD2 R26, R4, -1032, -1032 ;  /* 0xe408e408041a7430 */ /* 0x004fe20000000000 */
[----:B------:R-:W-:Y:S01]  /*6e50*/  LOP3.LUT R7, R7, 0x64006400, RZ, 0xfc, !PT ;  /* 0x6400640007077812 */ /* 0x000fe200078efcff */
[----:B------:R-:W-:Y:S02]  /*6e60*/  HADD2 R30, R5, -1032, -1032 ;  /* 0xe408e408051e7430 */ /* 0x000fe40000000000 */
[----:B------:R-:W-:Y:S02]  /*6e70*/  HADD2 R34, R6, -1032, -1032 ;  /* 0xe408e40806227430 */ /* 0x000fe40000000000 */
[----:B------:R-:W-:Y:S02]  /*6e80*/  HADD2.F32 R27, -RZ, R26.H0_H0 ;  /* 0x2000001aff1b7230 */ /* 0x000fe40000004100 */
[----:B------:R-:W-:-:S02]  /*6e90*/  HADD2 R32, R7, -1032, -1032 ;  /* 0xe408e40807207430 */ /* 0x000fc40000000000 */
[----:B------:R-:W-:Y:S01]  /*6ea0*/  HADD2.F32 R41, -RZ, R30.H0_H0 ;  /* 0x2000001eff297230 */ /* 0x000fe20000004100 */
[----:B------:R1:W2:Y:S01]  /*6eb0*/  LDG.E.128.CONSTANT R4, desc[UR6][R46.64] ;  /* 0x000000062e047981 */ /* 0x0002a2000c1e9d00 */
[----:B------:R-:W-:Y:S02]  /*6ec0*/  HADD2.F32 R31, -RZ, R34.H0_H0 ;  /* 0x20000022ff1f7230 */ /* 0x000fe40000004100 */
[----:B------:R-:W-:Y:S01]  /*6ed0*/  FFMA.FTZ R27, R27, R22, RZ ;  /* 0x000000161b1b7223 */ /* 0x000fe200000100ff */
[----:B------:R-:W-:Y:S02]  /*6ee0*/  HADD2.F32 R33, -RZ, R32.H0_H0 ;  /* 0x20000020ff217230 */ /* 0x000fe40000004100 */
[C---:B------:R-:W-:Y:S01]  /*6ef0*/  FFMA.FTZ R41, R22.reuse, R41, RZ ;  /* 0x0000002916297223 */ /* 0x040fe200000100ff */
[----:B------:R-:W-:Y:S02]  /*6f00*/  HADD2.F32 R26, -RZ, R26.H1_H1 ;  /* 0x3000001aff1a7230 */ /* 0x000fe40000004100 */
[----:B------:R-:W-:Y:S01]  /*6f10*/  FFMA.FTZ R31, R22, R31, RZ ;  /* 0x0000001f161f7223 */ /* 0x000fe200000100ff */
[----:B------:R-:W-:-:S02]  /*6f20*/  HADD2.F32 R30, -RZ, R30.H1_H1 ;  /* 0x3000001eff1e7230 */ /* 0x000fc40000004100 */
[----:B------:R-:W-:Y:S01]  /*6f30*/  FFMA.FTZ R22, R22, R33, RZ ;  /* 0x0000002116167223 */ /* 0x000fe200000100ff */
[----:B------:R-:W-:Y:S02]  /*6f40*/  HADD2.F32 R33, -RZ, R32.H1_H1 ;  /* 0x30000020ff217230 */ /* 0x000fe40000004100 */
[----:B------:R-:W-:Y:S01]  /*6f50*/  FFMA.FTZ R43, R26, R28, R27 ;  /* 0x0000001c1a2b7223 */ /* 0x000fe2000001001b */
[----:B------:R-:W-:Y:S01]  /*6f60*/  LOP3.LUT R26, R12, 0xf000f0, RZ, 0xc0, !PT ;  /* 0x00f000f00c1a7812 */ /* 0x000fe200078ec0ff */
[----:B------:R-:W-:Y:S01]  /*6f70*/  HADD2.F32 R34, -RZ, R34.H1_H1 ;  /* 0x30000022ff227230 */ /* 0x000fe20000004100 */
[----:B------:R-:W-:Y:S01]  /*6f80*/  LOP3.LUT R27, R13, 0xf000f0, RZ, 0xc0, !PT ;  /* 0x00f000f00d1b7812 */ /* 0x000fe200078ec0ff */
[----:B------:R-:W-:Y:S01]  /*6f90*/  FFMA.FTZ R22, R28, R33, R22 ;  /* 0x000000211c167223 */ /* 0x000fe20000010016 */
[----:B------:R-:W-:Y:S01]  /*6fa0*/  LOP3.LUT R33, R26, 0x64006400, RZ, 0xfc, !PT ;  /* 0x640064001a217812 */ /* 0x000fe200078efcff */
[C---:B------:R-:W-:Y:S01]  /*6fb0*/  FFMA.FTZ R41, R28.reuse, R30, R41 ;  /* 0x0000001e1c297223 */ /* 0x040fe20000010029 */
[----:B------:R-:W-:Y:S01]  /*6fc0*/  LOP3.LUT R35, R27, 0x64006400, RZ, 0xfc, !PT ;  /* 0x640064001b237812 */ /* 0x000fe200078efcff */
[----:B------:R-:W-:Y:S01]  /*6fd0*/  FFMA.FTZ R31, R28, R34, R31 ;  /* 0x000000221c1f7223 */ /* 0x000fe2000001001f */
[----:B------:R-:W3:Y:S01]  /*6fe0*/  LDS.64 R26, [UR4+0x8] ;  /* 0x00000804ff1a7984 */ /* 0x000ee20008000a00 */
[----:B------:R-:W-:Y:S01]  /*6ff0*/  LOP3.LUT R28, R14, 0xf000f0, RZ, 0xc0, !PT ;  /* 0x00f000f00e1c7812 */ /* 0x000fe200078ec0ff */
[-C--:B------:R-:W-:Y:S01]  /*7000*/  HFMA2 R32, R33, R0.reuse.H1_H1, -72, -72 ;  /* 0xd480d48021207431 */ /* 0x080fe20000060000 */
[----:B------:R-:W-:Y:S01]  /*7010*/  LOP3.LUT R30, R15, 0xf000f0, RZ, 0xc0, !PT ;  /* 0x00f000f00f1e7812 */ /* 0x000fe200078ec0ff */
[-C--:B------:R-:W-:Y:S01]  /*7020*/  HFMA2 R33, R35, R0.reuse.H1_H1, -72, -72 ;  /* 0xd480d48023217431 */ /* 0x080fe20000060000 */
[----:B------:R-:W-:Y:S01]  /*7030*/  LOP3.LUT R39, R28, 0x64006400, RZ, 0xfc, !PT ;  /* 0x640064001c277812 */ /* 0x000fe200078efcff */
[----:B------:R-:W-:Y:S01]  /*7040*/  HADD2.F32 R34, -RZ, R29.H0_H0 ;  /* 0x2000001dff227230 */ /* 0x000fe20000004100 */
[----:B------:R-:W-:Y:S01]  /*7050*/  LOP3.LUT R45, R30, 0x64006400, RZ, 0xfc, !PT ;  /* 0x640064001e2d7812 */ /* 0x000fe200078efcff */
[----:B------:R-:W-:Y:S01]  /*7060*/  HADD2.F32 R44, -RZ, R32.H0_H0 ;  /* 0x20000020ff2c7230 */ /* 0x000fe20000004100 */
[----:B------:R-:W-:Y:S01]  /*7070*/  SHF.R.U32.HI R12, RZ, 0x8, R12 ;  /* 0x00000008ff0c7819 */ /* 0x000fe2000001160c */
[----:B------:R-:W-:-:S02]  /*7080*/  HFMA2 R30, R39, R0.H1_H1, -72, -72 ;  /* 0xd480d480271e7431 */ /* 0x000fc40000060000 */
[----:B------:R-:W-:Y:S02]  /*7090*/  HADD2.F32 R39, -RZ, R33.H0_H0 ;  /* 0x20000021ff277230 */ /* 0x000fe40000004100 */
[----:B------:R-:W-:Y:S02]  /*70a0*/  HFMA2 R28, R45, R0.H1_H1, -72, -72 ;  /* 0xd480d4802d1c7431 */ /* 0x000fe40000060000 */
[----:B------:R-:W-:Y:S01]  /*70b0*/  FFMA.FTZ R43, R44, R34, R43 ;  /* 0x000000222c2b7223 */ /* 0x000fe2000001002b */
[----:B------:R-:W-:Y:S01]  /*70c0*/  SHF.R.U32.HI R13, RZ, 0x8, R13 ;  /* 0x00000008ff0d7819 */ /* 0x000fe2000001160d */
[----:B------:R-:W-:Y:S02]  /*70d0*/  HADD2.F32 R42, -RZ, R30.H0_H0 ;  /* 0x2000001eff2a7230 */ /* 0x000fe40000004100 */
[----:B------:R-:W-:Y:S01]  /*70e0*/  FFMA.FTZ R39, R34, R39, R41 ;  /* 0x0000002722277223 */ /* 0x000fe20000010029 */
[----:B------:R-:W-:Y:S01]  /*70f0*/  HADD2.F32 R35, -RZ, R28.H0_H0 ;  /* 0x2000001cff237230 */ /* 0x000fe20000004100 */
[----:B------:R-:W-:Y:S01]  /*7100*/  SHF.R.U32.HI R14, RZ, 0x8, R14 ;  /* 0x00000008ff0e7819 */ /* 0x000fe2000001160e */
[----:B------:R-:W-:-:S02]  /*7110*/  HADD2.F32 R30, -RZ, R30.H1_H1 ;  /* 0x3000001eff1e7230 */ /* 0x000fc40000004100 */
[C---:B------:R-:W-:Y:S01]  /*7120*/  FFMA.FTZ R31, R34.reuse, R42, R31 ;  /* 0x0000002a221f7223 */ /* 0x040fe2000001001f */
[----:B------:R-:W-:Y:S02]  /*7130*/  HADD2.F32 R32, -RZ, R32.H1_H1 ;  /* 0x30000020ff207230 */ /* 0x000fe40000004100 */
[----:B------:R-:W-:Y:S01]  /*7140*/  FFMA.FTZ R22, R34, R35, R22 ;  /* 0x0000002322167223 */ /* 0x000fe20000010016 */
[----:B------:R-:W-:Y:S01]  /*7150*/  HADD2.F32 R34, -RZ, R29.H1_H1 ;  /* 0x3000001dff227230 */ /* 0x000fe20000004100 */
[----:B------:R-:W-:Y:S01]  /*7160*/  SHF.R.U32.HI R15, RZ, 0x8, R15 ;  /* 0x00000008ff0f7819 */ /* 0x000fe2000001160f */
[----:B------:R-:W-:Y:S02]  /*7170*/  HADD2.F32 R33, -RZ, R33.H1_H1 ;  /* 0x30000021ff217230 */ /* 0x000fe40000004100 */
[----:B------:R-:W-:Y:S01]  /*7180*/  HADD2.F32 R29, -RZ, R28.H1_H1 ;  /* 0x3000001cff1d7230 */ /* 0x000fe20000004100 */
[----:B------:R-:W-:Y:S01]  /*7190*/  LOP3.LUT R28, R12, 0xf000f, RZ, 0xc0, !PT ;  /* 0x000f000f0c1c7812 */ /* 0x000fe200078ec0ff */
[----:B------:R-:W-:Y:S01]  /*71a0*/  FFMA.FTZ R31, R34, R30, R31 ;  /* 0x0000001e221f7223 */ /* 0x000fe2000001001f */
[----:B------:R-:W-:Y:S01]  /*71b0*/  LOP3.LUT R30, R13, 0xf000f, RZ, 0xc0, !PT ;  /* 0x000f000f0d1e7812 */ /* 0x000fe200078ec0ff */
[----:B------:R-:W-:Y:S01]  /*71c0*/  FFMA.FTZ R43, R32, R34, R43 ;  /* 0x00000022202b7223 */ /* 0x000fe2000001002b */
[----:B------:R-:W-:Y:S01]  /*71d0*/  FFMA.FTZ R39, R34, R33, R39 ;  /* 0x0000002122277223 */ /* 0x000fe20000010027 */
[----:B------:R-:W-:Y:S01]  /*71e0*/  LOP3.LUT R28, R28, 0x64006400, RZ, 0xfc, !PT ;  /* 0x640064001c1c7812 */ /* 0x000fe200078efcff */
[----:B------:R-:W-:Y:S01]  /*71f0*/  FFMA.FTZ R34, R34, R29, R22 ;  /* 0x0000001d22227223 */ /* 0x000fe20000010016 */
[----:B------:R-:W-:-:S02]  /*7200*/  LOP3.LUT R22, R30, 0x64006400, RZ, 0xfc, !PT ;  /* 0x640064001e167812 */ /* 0x000fc400078efcff */
[----:B------:R-:W-:Y:S01]  /*7210*/  LOP3.LUT R29, R14, 0xf000f, RZ, 0xc0, !PT ;  /* 0x000f000f0e1d7812 */ /* 0x000fe200078ec0ff */
[----:B------:R-:W-:Y:S01]  /*7220*/  HADD2 R28, R28, -1032, -1032 ;  /* 0xe408e4081c1c7430 */ /* 0x000fe20000000000 */
[----:B------:R-:W-:Y:S01]  /*7230*/  LOP3.LUT R30, R15, 0xf000f, RZ, 0xc0, !PT ;  /* 0x000f000f0f1e7812 */ /* 0x000fe200078ec0ff */
[----:B------:R-:W-:Y:S01]  /*7240*/  HADD2 R22, R22, -1032, -1032 ;  /* 0xe408e40816167430 */ /* 0x000fe20000000000 */
[----:B------:R-:W-:Y:S01]  /*7250*/  LOP3.LUT R29, R29, 0x64006400, RZ, 0xfc, !PT ;  /* 0x640064001d1d7812 */ /* 0x000fe200078efcff */
[----:B---3--:R-:W-:Y:S01]  /*7260*/  HADD2.F32 R32, -RZ, R26.H0_H0 ;  /* 0x2000001aff207230 */ /* 0x008fe20000004100 */
[----:B------:R-:W-:Y:S01]  /*7270*/  LOP3.LUT R35, R30, 0x64006400, RZ, 0xfc, !PT ;  /* 0x640064001e237812 */ /* 0x000fe200078efcff */
[----:B------:R-:W-:Y:S01]  /*7280*/  HADD2.F32 R42, -RZ, R28.H0_H0 ;  /* 0x2000001cff2a7230 */ /* 0x000fe20000004100 */
[----:B------:R-:W-:Y:S01]  /*7290*/  LOP3.LUT R12, R12, 0xf000f0, RZ, 0xc0, !PT ;  /* 0x00f000f00c0c7812 */ /* 0x000fe200078ec0ff */
[----:B------:R-:W-:Y:S02]  /*72a0*/  HADD2 R30, R29, -1032, -1032 ;  /* 0xe408e4081d1e7430 */ /* 0x000fe40000000000 */
[----:B------:R-:W-:-:S02]  /*72b0*/  HADD2.F32 R33, -RZ, R22.H0_H0 ;  /* 0x20000016ff217230 */ /* 0x000fc40000004100 */
[----:B------:R-:W-:Y:S02]  /*72c0*/  HADD2 R29, R35, -1032, -1032 ;  /* 0xe408e408231d7430 */ /* 0x000fe40000000000 */
[----:B------:R-:W-:Y:S01]  /*72d0*/  FFMA.FTZ R43, R42, R32, R43 ;  /* 0x000000202a2b7223 */ /* 0x000fe2000001002b */
[----:B------:R-:W-:Y:S01]  /*72e0*/  HADD2.F32 R28, -RZ, R28.H1_H1 ;  /* 0x3000001cff1c7230 */ /* 0x000fe20000004100 */
[----:B------:R-:W-:Y:S01]  /*72f0*/  LOP3.LUT R14, R14, 0xf000f0, RZ, 0xc0, !PT ;  /* 0x00f000f00e0e7812 */ /* 0x000fe200078ec0ff */
[----:B------:R-:W-:Y:S02]  /*7300*/  HADD2.F32 R26, -RZ, R26.H1_H1 ;  /* 0x3000001aff1a7230 */ /* 0x000fe40000004100 */
[----:B------:R-:W-:Y:S01]  /*7310*/  FFMA.FTZ R39, R32, R33, R39 ;  /* 0x0000002120277223 */ /* 0x000fe20000010027 */
[----:B------:R-:W-:Y:S02]  /*7320*/  HADD2.F32 R42, -RZ, R30.H0_H0 ;  /* 0x2000001eff2a7230 */ /* 0x000fe40000004100 */
[----:B------:R-:W-:-:S02]  /*7330*/  HADD2.F32 R33, -RZ, R29.H0_H0 ;  /* 0x2000001dff217230 */ /* 0x000fc40000004100 */
[----:B------:R-:W-:Y:S01]  /*7340*/  FFMA.FTZ R43, R28, R26, R43 ;  /* 0x0000001a1c2b7223 */ /* 0x000fe2000001002b */
[----:B------:R-:W-:Y:S02]  /*7350*/  HADD2.F32 R22, -RZ, R22.H1_H1 ;  /* 0x30000016ff167230 */ /* 0x000fe40000004100 */
[C---:B------:R-:W-:Y:S01]  /*7360*/  FFMA.FTZ R31, R32.reuse, R42, R31 ;  /* 0x0000002a201f7223 */ /* 0x040fe2000001001f */
[----:B------:R-:W-:Y:S02]  /*7370*/  HADD2.F32 R30, -RZ, R30.H1_H1 ;  /* 0x3000001eff1e7230 */ /* 0x000fe40000004100 */
[----:B------:R-:W-:Y:S01]  /*7380*/  FFMA.FTZ R33, R32, R33, R34 ;  /* 0x0000002120217223 */ /* 0x000fe20000010022 */
[----:B------:R-:W-:Y:S02]  /*7390*/  HADD2.F32 R28, -RZ, R29.H1_H1 ;  /* 0x3000001dff1c7230 */ /* 0x000fe40000004100 */
[C---:B------:R-:W-:Y:S01]  /*73a0*/  FFMA.FTZ R39, R26.reuse, R22, R39 ;  /* 0x000000161a277223 */ /* 0x040fe20000010027 */
[----:B------:R-:W-:Y:S01]  /*73b0*/  LOP3.LUT R22, R13, 0xf000f0, RZ, 0xc0, !PT ;  /* 0x00f000f00d167812 */ /* 0x000fe200078ec0ff */
[----:B------:R-:W-:Y:S01]  /*73c0*/  FFMA.FTZ R31, R26, R30, R31 ;  /* 0x0000001e1a1f7223 */ /* 0x000fe2000001001f */
[----:B------:R-:W-:Y:S01]  /*73d0*/  LOP3.LUT R13, R12, 0x64006400, RZ, 0xfc, !PT ;  /* 0x640064000c0d7812 */ /* 0x000fe200078efcff */
[----:B------:R-:W-:Y:S01]  /*73e0*/  FFMA.FTZ R26, R26, R28, R33 ;  /* 0x0000001c1a1a7223 */ /* 0x000fe20000010021 */
[----:B------:R-:W-:Y:S01]  /*73f0*/  LOP3.LUT R33, R22, 0x64006400, RZ, 0xfc, !PT ;  /* 0x6400640016217812 */ /* 0x000fe200078efcff */
[----:B------:R-:W3:Y:S01]  /*7400*/  LDS.64 R28, [UR4+0x10] ;  /* 0x00001004ff1c7984 */ /* 0x000ee20008000a00 */
[----:B------:R-:W-:Y:S01]  /*7410*/  LOP3.LUT R22, R15, 0xf000f0, RZ, 0xc0, !PT ;  /* 0x00f000f00f167812 */ /* 0x000fe200078ec0ff */
[-C--:B------:R-:W-:Y:S01]  /*7420*/  HFMA2 R12, R13, R0.reuse.H1_H1, -72, -72 ;  /* 0xd480d4800d0c7431 */ /* 0x080fe20000060000 */
[----:B------:R-:W-:Y:S01]  /*7430*/  LOP3.LUT R15, R14, 0x64006400, RZ, 0xfc, !PT ;  /* 0x640064000e0f7812 */ /* 0x000fe200078efcff */
[----:B------:R-:W-:Y:S01]  /*7440*/  HFMA2 R13, R33, R0.H1_H1, -72, -72 ;  /* 0xd480d480210d7431 */ /* 0x000fe20000060000 */
[----:B------:R-:W-:Y:S01]  /*7450*/  LOP3.LUT R33, R22, 0x64006400, RZ, 0xfc, !PT ;  /* 0x6400640016217812 */ /* 0x000fe200078efcff */
[----:B------:R-:W-:-:S02]  /*7460*/  HADD2.F32 R22, -RZ, R27.H0_H0 ;  /* 0x2000001bff167230 */ /* 0x000fc40000004100 */
[-C--:B------:R-:W-:Y:S02]  /*7470*/  HFMA2 R15, R15, R0.reuse.H1_H1, -72, -72 ;  /* 0xd480d4800f0f7431 */ /* 0x080fe40000060000 */
[----:B------:R-:W-:Y:S02]  /*7480*/  HADD2.F32 R32, -RZ, R13.H0_H0 ;  /* 0x2000000dff207230 */ /* 0x000fe40000004100 */
[----:B------:R-:W-:Y:S02]  /*7490*/  HFMA2 R14, R33, R0.H1_H1, -72, -72 ;  /* 0xd480d480210e7431 */ /* 0x000fe40000060000 */
        /* <DEDUP_REMOVED lines=9> */
[----:B------:R-:W-:Y:S01]  /*7530*/  FFMA.FTZ R30, R30, R22, R43 ;  /* 0x000000161e1e7223 */ /* 0x000fe2000001002b */
[----:B------:R-:W-:Y:S02]  /*7540*/  HADD2.F32 R15, -RZ, R15.H1_H1 ;  /* 0x3000000fff0f7230 */ /* 0x000fe40000004100 */
[----:B------:R-:W-:Y:S01]  /*7550*/  FFMA.FTZ R26, R22, R35, R26 ;  /* 0x00000023161a7223 */ /* 0x000fe2000001001a */
[----:B------:R-:W-:-:S04]  /*7560*/  IMAD.WIDE R12, R25, 0x4, R46 ;  /* 0x00000004190c7825 */ /* 0x000fc800078e022e */
[----:B------:R-:W-:Y:S01]  /*7570*/  FFMA.FTZ R22, R33, R27, R30 ;  /* 0x0000001b21167223 */ /* 0x000fe2000001001e */
[----:B-----5:R-:W-:Y:S01]  /*7580*/  LOP3.LUT R32, R8, 0xf000f, RZ, 0xc0, !PT ;  /* 0x000f000f08207812 */ /* 0x020fe200078ec0ff */
[----:B------:R-:W-:Y:S01]  /*7590*/  FFMA.FTZ R30, R27, R15, R34 ;  /* 0x0000000f1b1e7223 */ /* 0x000fe20000010022 */
[----:B------:R-:W-:Y:S01]  /*75a0*/  HADD2.F32 R25, -RZ, R14.H1_H1 ;  /* 0x3000000eff197230 */ /* 0x000fe20000004100 */
[----:B------:R-:W-:Y:S01]  /*75b0*/  LOP3.LUT R33, R9, 0xf000f, RZ, 0xc0, !PT ;  /* 0x000f000f09217812 */ /* 0x000fe200078ec0ff */
[----:B------:R-:W4:Y:S01]  /*75c0*/  LDG.E.128.CONSTANT R12, desc[UR6][R12.64] ;  /* 0x000000060c0c7981 */ /* 0x000f22000c1e9d00 */
[----:B------:R-:W-:Y:S01]  /*75d0*/  LOP3.LUT R34, R10, 0xf000f, RZ, 0xc0, !PT ;  /* 0x000f000f0a227812 */ /* 0x000fe200078ec0ff */
[----:B------:R-:W-:Y:S01]  /*75e0*/  FMUL.FTZ R22, R19, R22 ;  /* 0x0000001613167220 */ /* 0x000fe20000410000 */
[----:B------:R-:W-:Y:S01]  /*75f0*/  LOP3.LUT R35, R11, 0xf000f, RZ, 0xc0, !PT ;  /* 0x000f000f0b237812 */ /* 0x000fe200078ec0ff */
[----:B------:R-:W-:Y:S01]  /*7600*/  FFMA.FTZ R25, R27, R25, R26 ;  /* 0x000000191b197223 */ /* 0x000fe2000001001a */
[----:B------:R-:W-:Y:S01]  /*7610*/  LOP3.LUT R32, R32, 0x64006400, RZ, 0xfc, !PT ;  /* 0x6400640020207812 */ /* 0x000fe200078efcff */
[----:B------:R-:W-:Y:S01]  /*7620*/  FMUL.FTZ R31, R20, R31 ;  /* 0x0000001f141f7220 */ /* 0x000fe20000410000 */
[----:B------:R-:W-:Y:S01]  /*7630*/  LOP3.LUT R33, R33, 0x64006400, RZ, 0xfc, !PT ;  /* 0x6400640021217812 */ /* 0x000fe200078efcff */
[----:B------:R-:W-:Y:S01]  /*7640*/  FMUL.FTZ R30, R17, R30 ;  /* 0x0000001e111e7220 */ /* 0x000fe20000410000 */
[----:B------:R-:W-:Y:S01]  /*7650*/  LOP3.LUT R41, R34, 0x64006400, RZ, 0xfc, !PT ;  /* 0x6400640022297812 */ /* 0x000fe200078efcff */
[----:B------:R-:W-:Y:S01]  /*7660*/  HADD2 R34, R32, -1032, -1032 ;  /* 0xe408e40820227430 */ /* 0x000fe20000000000 */
[----:B------:R-:W-:Y:S01]  /*7670*/  LOP3.LUT R35, R35, 0x64006400, RZ, 0xfc, !PT ;  /* 0x6400640023237812 */ /* 0x000fe200078efcff */
[----:B------:R-:W-:-:S02]  /*7680*/  HADD2 R39, R33, -1032, -1032 ;  /* 0xe408e40821277430 */ /* 0x000fc40000000000 */
[----:B---3--:R-:W-:Y:S02]  /*7690*/  HADD2.F32 R26, -RZ, R28.H0_H0 ;  /* 0x2000001cff1a7230 */ /* 0x008fe40000004100 */
[----:B------:R-:W-:Y:S02]  /*76a0*/  HADD2 R41, R41, -1032, -1032 ;  /* 0xe408e40829297430 */ /* 0x000fe40000000000 */
[----:B------:R-:W-:Y:S02]  /*76b0*/  HADD2.F32 R33, -RZ, R34.H0_H0 ;  /* 0x20000022ff217230 */ /* 0x000fe40000004100 */
[----:B------:R-:W-:Y:S02]  /*76c0*/  HADD2 R32, R35, -1032, -1032 ;  /* 0xe408e40823207430 */ /* 0x000fe40000000000 */
[----:B------:R-:W-:Y:S02]  /*76d0*/  HADD2.F32 R45, -RZ, R39.H0_H0 ;  /* 0x20000027ff2d7230 */ /* 0x000fe40000004100 */
[----:B------:R-:W-:Y:S01]  /*76e0*/  FMUL.FTZ R25, R16, R25 ;  /* 0x0000001910197220 */ /* 0x000fe20000410000 */
[----:B------:R-:W-:-:S02]  /*76f0*/  HADD2.F32 R35, -RZ, R41.H0_H0 ;  /* 0x20000029ff237230 */ /* 0x000fc40000004100 */
[----:B------:R-:W-:Y:S01]  /*7700*/  FFMA.FTZ R43, R33, R26, RZ ;  /* 0x0000001a212b7223 */ /* 0x000fe200000100ff */
[----:B------:R-:W-:Y:S02]  /*7710*/  HADD2.F32 R27, -RZ, R32.H0_H0 ;  /* 0x20000020ff1b7230 */ /* 0x000fe40000004100 */
[C---:B------:R-:W-:Y:S01]  /*7720*/  FFMA.FTZ R33, R26.reuse, R45, RZ ;  /* 0x0000002d1a217223 */ /* 0x040fe200000100ff */
[----:B------:R-:W-:Y:S02]  /*7730*/  HADD2.F32 R34, -RZ, R34.H1_H1 ;  /* 0x30000022ff227230 */ /* 0x000fe40000004100 */
[C---:B------:R-:W-:Y:S01]  /*7740*/  FFMA.FTZ R35, R26.reuse, R35, RZ ;  /* 0x000000231a237223 */ /* 0x040fe200000100ff */
[----:B------:R-:W-:Y:S02]  /*7750*/  HADD2.F32 R32, -RZ, R32.H1_H1 ;  /* 0x30000020ff207230 */ /* 0x000fe40000004100 */
[----:B------:R-:W-:Y:S01]  /*7760*/  FFMA.FTZ R27, R26, R27, RZ ;  /* 0x0000001b1a1b7223 */ /* 0x000fe200000100ff */
[----:B------:R-:W-:Y:S01]  /*7770*/  HADD2.F32 R26, -RZ, R28.H1_H1 ;  /* 0x3000001cff1a7230 */ /* 0x000fe20000004100 */
[----:B------:R-:W-:Y:S01]  /*7780*/  F2FP.F16.F32.PACK_AB R22, RZ, R22 ;  /* 0x00000016ff16723e */ /* 0x000fe200000000ff */
[----:B------:R-:W-:Y:S01]  /*7790*/  HADD2.F32 R28, -RZ, R39.H1_H1 ;  /* 0x30000027ff1c7230 */ /* 0x000fe20000004100 */
[----:B------:R-:W-:Y:S01]  /*77a0*/  LOP3.LUT R39, R10, 0xf000f0, RZ, 0xc0, !PT ;  /* 0x00f000f00a277812 */ /* 0x000fe200078ec0ff */
[----:B------:R-:W-:-:S02]  /*77b0*/  HADD2.F32 R42, -RZ, R41.H1_H1 ;  /* 0x30000029ff2a7230 */ /* 0x000fc40000004100 */
[----:B------:R-:W-:Y:S01]  /*77c0*/  FFMA.FTZ R43, R34, R26, R43 ;  /* 0x0000001a222b7223 */ /* 0x000fe2000001002b */
[----:B------:R-:W-:Y:S01]  /*77d0*/  LOP3.LUT R34, R8, 0xf000f0, RZ, 0xc0, !PT ;  /* 0x00f000f008227812 */ /* 0x000fe200078ec0ff */
[C---:B------:R-:W-:Y:S01]  /*77e0*/  FFMA.FTZ R32, R26.reuse, R32, R27 ;  /* 0x000000201a207223 */ /* 0x040fe2000001001b */
[C---:B------:R-:W-:Y:S01]  /*77f0*/  FFMA.FTZ R28, R26.reuse, R28, R33 ;  /* 0x0000001c1a1c7223 */ /* 0x040fe20000010021 */
[----:B------:R-:W-:Y:S01]  /*7800*/  FFMA.FTZ R33, R26, R42, R35 ;  /* 0x0000002a1a217223 */ /* 0x000fe20000010023 */
[----:B------:R-:W-:Y:S01]  /*7810*/  LOP3.LUT R27, R34, 0x64006400, RZ, 0xfc, !PT ;  /* 0x64006400221b7812 */ /* 0x000fe200078efcff */
[--C-:B-1----:R-:W-:Y:S01]  /*7820*/  HADD2.F32 R46, -RZ, R29.reuse.H0_H0 ;  /* 0x2000001dff2e7230 */ /* 0x102fe20000004100 */
[----:B------:R-:W-:Y:S01]  /*7830*/  LOP3.LUT R35, R9, 0xf000f0, RZ, 0xc0, !PT ;  /* 0x00f000f009237812 */ /* 0x000fe200078ec0ff */
[----:B------:R-:W-:Y:S01]  /*7840*/  HADD2.F32 R29, -RZ, R29.H1_H1 ;  /* 0x3000001dff1d7230 */ /* 0x000fe20000004100 */
[----:B------:R-:W-:Y:S01]  /*7850*/  LOP3.LUT R39, R39, 0x64006400, RZ, 0xfc, !PT ;  /* 0x6400640027277812 */ /* 0x000fe200078efcff */
[-C--:B------:R-:W-:Y:S01]  /*7860*/  HFMA2 R34, R27, R0.reuse.H1_H1, -72, -72 ;  /* 0xd480d4801b227431 */ /* 0x080fe20000060000 */
[----:B------:R-:W-:Y:S01]  /*7870*/  LOP3.LUT R35, R35, 0x64006400, RZ, 0xfc, !PT ;  /* 0x6400640023237812 */ /* 0x000fe200078efcff */
[----:B------:R-:W1:Y:S01]  /*7880*/  LDS.64 R26, [UR4+0x18] ;  /* 0x00001804ff1a7984 */ /* 0x000e620008000a00 */
[----:B------:R-:W-:Y:S01]  /*7890*/  LOP3.LUT R41, R11, 0xf000f0, RZ, 0xc0, !PT ;  /* 0x00f000f00b297812 */ /* 0x000fe200078ec0ff */
[----:B------:R-:W-:-:S02]  /*78a0*/  HFMA2 R39, R39, R0.H1_H1, -72, -72 ;  /* 0xd480d48027277431 */ /* 0x000fc40000060000 */
[----:B------:R-:W-:Y:S02]  /*78b0*/  HADD2.F32 R42, -RZ, R34.H0_H0 ;  /* 0x20000022ff2a7230 */ /* 0x000fe40000004100 */
[-C--:B------:R-:W-:Y:S01]  /*78c0*/  HFMA2 R35, R35, R0.reuse.H1_H1, -72, -72 ;  /* 0xd480d48023237431 */ /* 0x080fe20000060000 */
[----:B------:R-:W-:Y:S01]  /*78d0*/  LOP3.LUT R41, R41, 0x64006400, RZ, 0xfc, !PT ;  /* 0x6400640029297812 */ /* 0x000fe200078efcff */
[----:B------:R-:W-:Y:S02]  /*78e0*/  HADD2.F32 R44, -RZ, R39.H0_H0 ;  /* 0x20000027ff2c7230 */ /* 0x000fe40000004100 */
[----:B------:R-:W-:Y:S01]  /*78f0*/  FFMA.FTZ R42, R42, R46, R43 ;  /* 0x0000002e2a2a7223 */ /* 0x000fe2000001002b */
[--C-:B------:R-:W-:Y:S02]  /*7900*/  HADD2.F32 R43, -RZ, R35.reuse.H0_H0 ;  /* 0x20000023ff2b7230 */ /* 0x100fe40000004100 */
[----:B------:R-:W-:Y:S01]  /*7910*/  HFMA2 R41, R41, R0.H1_H1, -72, -72 ;  /* 0xd480d48029297431 */ /* 0x000fe20000060000 */
[----:B------:R-:W-:Y:S01]  /*7920*/  SHF.R.U32.HI R8, RZ, 0x8, R8 ;  /* 0x00000008ff087819 */ /* 0x000fe20000011608 */
[----:B------:R-:W-:Y:S01]  /*7930*/  FFMA.FTZ R33, R46, R44, R33 ;  /* 0x0000002c2e217223 */ /* 0x000fe20000010021 */
[----:B------:R-:W-:-:S02]  /*7940*/  HADD2.F32 R35, -RZ, R35.H1_H1 ;  /* 0x30000023ff237230 */ /* 0x000fc40000004100 */
[----:B------:R-:W-:Y:S01]  /*7950*/  FFMA.FTZ R28, R46, R43, R28 ;  /* 0x0000002b2e1c7223 */ /* 0x000fe2000001001c */
[----:B------:R-:W-:Y:S01]  /*7960*/  HADD2.F32 R43, -RZ, R34.H1_H1 ;  /* 0x30000022ff2b7230 */ /* 0x000fe20000004100 */
[----:B------:R-:W-:Y:S01]  /*7970*/  SHF.R.U32.HI R9, RZ, 0x8, R9 ;  /* 0x00000008ff097819 */ /* 0x000fe20000011609 */
[----:B------:R-:W-:Y:S01]  /*7980*/  HADD2.F32 R34, -RZ, R39.H1_H1 ;  /* 0x30000027ff227230 */ /* 0x000fe20000004100 */
[----:B------:R-:W-:Y:S01]  /*7990*/  SHF.R.U32.HI R10, RZ, 0x8, R10 ;  /* 0x00000008ff0a7819 */ /* 0x000fe2000001160a */
[--C-:B------:R-:W-:Y:S02]  /*79a0*/  HADD2.F32 R45, -RZ, R41.reuse.H0_H0 ;  /* 0x20000029ff2d7230 */ /* 0x100fe40000004100 */
[----:B------:R-:W-:Y:S01]  /*79b0*/  FFMA.FTZ R42, R43, R29, R42 ;  /* 0x0000001d2b2a7223 */ /* 0x000fe2000001002a */
[----:B------:R-:W-:Y:S02]  /*79c0*/  HADD2.F32 R41, -RZ, R41.H1_H1 ;  /* 0x30000029ff297230 */ /* 0x000fe40000004100 */
[C---:B------:R-:W-:Y:S01]  /*79d0*/  FFMA.FTZ R33, R29.reuse, R34, R33 ;  /* 0x000000221d217223 */ /* 0x040fe20000010021 */
[----:B------:R-:W-:Y:S01]  /*79e0*/  LOP3.LUT R34, R8, 0xf000f, RZ, 0xc0, !PT ;  /* 0x000f000f08227812 */ /* 0x000fe200078ec0ff */
[----:B------:R-:W-:Y:S01]  /*79f0*/  FFMA.FTZ R32, R46, R45, R32 ;  /* 0x0000002d2e207223 */ /* 0x000fe20000010020 */
[----:B------:R-:W-:Y:S01]  /*7a00*/  FFMA.FTZ R28, R29, R35, R28 ;  /* 0x000000231d1c7223 */ /* 0x000fe2000001001c */
[----:B------:R-:W-:-:S02]  /*7a10*/  SHF.R.U32.HI R11, RZ, 0x8, R11 ;  /* 0x00000008ff0b7819 */ /* 0x000fc4000001160b */
[----:B------:R-:W-:Y:S01]  /*7a20*/  LOP3.LUT R34, R34, 0x64006400, RZ, 0xfc, !PT ;  /* 0x6400640022227812 */ /* 0x000fe200078efcff */
[----:B------:R-:W-:Y:S01]  /*7a30*/  FFMA.FTZ R32, R29, R41, R32 ;  /* 0x000000291d207223 */ /* 0x000fe20000010020 */
[----:B------:R-:W-:Y:S02]  /*7a40*/  LOP3.LUT R29, R9, 0xf000f, RZ, 0xc0, !PT ;  /* 0x000f000f091d7812 */ /* 0x000fe400078ec0ff */
[----:B------:R-:W-:Y:S01]  /*7a50*/  LOP3.LUT R41, R10, 0xf000f, RZ, 0xc0, !PT ;  /* 0x000f000f0a297812 */ /* 0x000fe200078ec0ff */
[----:B------:R-:W-:Y:S01]  /*7a60*/  HADD2 R39, R34, -1032, -1032 ;  /* 0xe408e40822277430 */ /* 0x000fe20000000000 */
[----:B------:R-:W-:Y:S02]  /*7a70*/  LOP3.LUT R43, R11, 0xf000f, RZ, 0xc0, !PT ;  /* 0x000f000f0b2b7812 */ /* 0x000fe400078ec0ff */
[----:B------:R-:W-:Y:S02]  /*7a80*/  LOP3.LUT R29, R29, 0x64006400, RZ, 0xfc, !PT ;  /* 0x640064001d1d7812 */ /* 0x000fe400078efcff */
[----:B------:R-:W-:-:S02]  /*7a90*/  LOP3.LUT R34, R41, 0x64006400, RZ, 0xfc, !PT ;  /* 0x6400640029227812 */ /* 0x000fc400078efcff */
[----:B------:R-:W-:Y:S01]  /*7aa0*/  LOP3.LUT R41, R43, 0x64006400, RZ, 0xfc, !PT ;  /* 0x640064002b297812 */ /* 0x000fe200078efcff */
[--C-:B-1----:R-:W-:Y:S02]  /*7ab0*/  HADD2.F32 R35, -RZ, R26.reuse.H0_H0 ;  /* 0x2000001aff237230 */ /* 0x102fe40000004100 */
[----:B------:R-:W-:Y:S02]  /*7ac0*/  HADD2 R29, R29, -1032, -1032 ;  /* 0xe408e4081d1d7430 */ /* 0x000fe40000000000 */
[----:B------:R-:W-:Y:S02]  /*7ad0*/  HADD2.F32 R43, -RZ, R39.H0_H0 ;  /* 0x20000027ff2b7230 */ /* 0x000fe40000004100 */
[----:B------:R-:W-:Y:S02]  /*7ae0*/  HADD2 R34, R34, -1032, -1032 ;  /* 0xe408e40822227430 */ /* 0x000fe40000000000 */
[----:B------:R-:W-:Y:S02]  /*7af0*/  HADD2.F32 R26, -RZ, R26.H1_H1 ;  /* 0x3000001aff1a7230 */ /* 0x000fe40000004100 */
[----:B------:R-:W-:Y:S01]  /*7b00*/  HADD2 R41, R41, -1032, -1032 ;  /* 0xe408e40829297430 */ /* 0x000fe20000000000 */
[----:B------:R-:W-:Y:S01]  /*7b10*/  LOP3.LUT R8, R8, 0xf000f0, RZ, 0xc0, !PT ;  /* 0x00f000f008087812 */ /* 0x000fe200078ec0ff */
[----:B------:R-:W-:Y:S01]  /*7b20*/  FFMA.FTZ R42, R43, R35, R42 ;  /* 0x000000232b2a7223 */ /* 0x000fe2000001002a */
[--C-:B------:R-:W-:Y:S01]  /*7b30*/  HADD2.F32 R43, -RZ, R29.reuse.H0_H0 ;  /* 0x2000001dff2b7230 */ /* 0x100fe20000004100 */
[----:B------:R-:W-:Y:S01]  /*7b40*/  LOP3.LUT R10, R10, 0xf000f0, RZ, 0xc0, !PT ;  /* 0x00f000f00a0a7812 */ /* 0x000fe200078ec0ff */
[----:B------:R-:W-:Y:S01]  /*7b50*/  HADD2.F32 R44, -RZ, R34.H0_H0 ;  /* 0x20000022ff2c7230 */ /* 0x000fe20000004100 */
[----:B------:R-:W-:Y:S01]  /*7b60*/  F2FP.F16.F32.PACK_AB R31, RZ, R31 ;  /* 0x0000001fff1f723e */ /* 0x000fe200000000ff */
[----:B------:R-:W-:-:S02]  /*7b70*/  HADD2.F32 R29, -RZ, R29.H1_H1 ;  /* 0x3000001dff1d7230 */ /* 0x000fc40000004100 */
[C---:B------:R-:W-:Y:S01]  /*7b80*/  FFMA.FTZ R28, R35.reuse, R43, R28 ;  /* 0x0000002b231c7223 */ /* 0x040fe2000001001c */
[----:B------:R-:W-:Y:S02]  /*7b90*/  HADD2.F32 R43, -RZ, R41.H0_H0 ;  /* 0x20000029ff2b7230 */ /* 0x000fe40000004100 */
[C---:B------:R-:W-:Y:S01]  /*7ba0*/  FFMA.FTZ R33, R35.reuse, R44, R33 ;  /* 0x0000002c23217223 */ /* 0x040fe20000010021 */
[----:B------:R-:W-:Y:S01]  /*7bb0*/  LOP3.LUT R45, R10, 0x64006400, RZ, 0xfc, !PT ;  /* 0x640064000a2d7812 */ /* 0x000fe200078efcff */
[----:B------:R-:W-:Y:S01]  /*7bc0*/  HADD2.F32 R34, -RZ, R34.H1_H1 ;  /* 0x30000022ff227230 */ /* 0x000fe20000004100 */
[----:B------:R-:W-:Y:S01]  /*7bd0*/  PRMT R22, R22, 0x5410, R31 ;  /* 0x0000541016167816 */ /* 0x000fe2000000001f */
[----:B------:R-:W-:Y:S01]  /*7be0*/  FFMA.FTZ R43, R35, R43, R32 ;  /* 0x0000002b232b7223 */ /* 0x000fe20000010020 */
[----:B------:R-:W-:Y:S01]  /*7bf0*/  LOP3.LUT R35, R9, 0xf000f0, RZ, 0xc0, !PT ;  /* 0x00f000f009237812 */ /* 0x000fe200078ec0ff */
[----:B------:R-:W-:Y:S01]  /*7c00*/  FFMA.FTZ R9, R26, R29, R28 ;  /* 0x0000001d1a097223 */ /* 0x000fe2000001001c */
[----:B------:R-:W-:Y:S01]  /*7c10*/  LOP3.LUT R29, R8, 0x64006400, RZ, 0xfc, !PT ;  /* 0x64006400081d7812 */ /* 0x000fe200078efcff */
[----:B------:R-:W-:Y:S01]  /*7c20*/  HADD2.F32 R39, -RZ, R39.H1_H1 ;  /* 0x30000027ff277230 */ /* 0x000fe20000004100 */
[----:B------:R-:W-:Y:S01]  /*7c30*/  LOP3.LUT R28, R11, 0xf000f0, RZ, 0xc0, !PT ;  /* 0x00f000f00b1c7812 */ /* 0x000fe200078ec0ff */
[-C--:B------:R-:W-:Y:S01]  /*7c40*/  HFMA2 R8, R45, R0.reuse.H1_H1, -72, -72 ;  /* 0xd480d4802d087431 */ /* 0x080fe20000060000 */
[----:B------:R-:W-:Y:S01]  /*7c50*/  LOP3.LUT R35, R35, 0x64006400, RZ, 0xfc, !PT ;  /* 0x6400640023237812 */ /* 0x000fe200078efcff */
[----:B------:R-:W-:Y:S01]  /*7c60*/  HFMA2 R11, R29, R0.H1_H1, -72, -72 ;  /* 0xd480d4801d0b7431 */ /* 0x000fe20000060000 */
[----:B------:R-:W-:Y:S01]  /*7c70*/  LOP3.LUT R29, R28, 0x64006400, RZ, 0xfc, !PT ;  /* 0x640064001c1d7812 */ /* 0x000fe200078efcff */
[----:B------:R-:W-:Y:S01]  /*7c80*/  FFMA.FTZ R33, R26, R34, R33 ;  /* 0x000000221a217223 */ /* 0x000fe20000010021 */
[----:B------:R-:W-:-:S02]  /*7c90*/  HADD2.F32 R41, -RZ, R41.H1_H1 ;  /* 0x30000029ff297230 */ /* 0x000fc40000004100 */
[-C--:B------:R-:W-:Y:S02]  /*7ca0*/  HFMA2 R10, R35, R0.reuse.H1_H1, -72, -72 ;  /* 0xd480d480230a7431 */ /* 0x080fe40000060000 */
[----:B------:R-:W-:Y:S02]  /*7cb0*/  HADD2.F32 R32, -RZ, R27.H0_H0 ;  /* 0x2000001bff207230 */ /* 0x000fe40000004100 */
[----:B------:R-:W-:Y:S02]  /*7cc0*/  HFMA2 R29, R29, R0.H1_H1, -72, -72 ;  /* 0xd480d4801d1d7431 */ /* 0x000fe40000060000 */
[----:B------:R-:W-:Y:S01]  /*7cd0*/  FFMA.FTZ R39, R39, R26, R42 ;  /* 0x0000001a27277223 */ /* 0x000fe2000001002a */
[----:B------:R-:W-:Y:S02]  /*7ce0*/  HADD2.F32 R28, -RZ, R8.H0_H0 ;  /* 0x20000008ff1c7230 */ /* 0x000fe40000004100 */
[----:B------:R-:W-:Y:S01]  /*7cf0*/  FFMA.FTZ R43, R26, R41, R43 ;  /* 0x000000291a2b7223 */ /* 0x000fe2000001002b */
[----:B------:R-:W-:Y:S01]  /*7d00*/  HADD2.F32 R34, -RZ, R10.H0_H0 ;  /* 0x2000000aff227230 */ /* 0x000fe20000004100 */
[----:B------:R-:W-:Y:S01]  /*7d10*/  F2FP.F16.F32.PACK_AB R30, RZ, R30 ;  /* 0x0000001eff1e723e */ /* 0x000fe200000000ff */
[----:B------:R-:W-:-:S02]  /*7d20*/  HADD2.F32 R42, -RZ, R11.H0_H0 ;  /* 0x2000000bff2a7230 */ /* 0x000fc40000004100 */
        /* <DEDUP_REMOVED lines=16> */
[----:B------:R-:W1:Y:S01]  /*7e30*/  LDS.64 R8, [UR4+0x20] ;  /* 0x00002004ff087984 */ /* 0x000e620008000a00 */
[----:B------:R-:W-:Y:S01]  /*7e40*/  F2FP.F16.F32.PACK_AB R28, RZ, R25 ;  /* 0x00000019ff1c723e */ /* 0x000fe200000000ff */
[----:B------:R-:W-:Y:S01]  /*7e50*/  HFMA2.MMA R25, R22, 1, 1, R38 ;  /* 0x3c003c0016197835 */ /* 0x000fe20000000026 */
[----:B------:R-:W-:Y:S01]  /*7e60*/  F2FP.F16.F32.PACK_AB R10, RZ, R10 ;  /* 0x0000000aff0a723e */ /* 0x000fe200000000ff */
[----:B------:R-:W-:Y:S01]  /*7e70*/  FMUL.FTZ R26, R17, R26 ;  /* 0x0000001a111a7220 */ /* 0x000fe20000410000 */
[----:B------:R-:W-:Y:S01]  /*7e80*/  F2FP.F16.F32.PACK_AB R11, RZ, R11 ;  /* 0x0000000bff0b723e */ /* 0x000fe200000000ff */
[----:B------:R-:W-:Y:S01]  /*7e90*/  FMUL.FTZ R27, R16, R27 ;  /* 0x0000001b101b7220 */ /* 0x000fe20000410000 */
[----:B------:R-:W-:-:S02]  /*7ea0*/  PRMT R30, R30, 0x5410, R28 ;  /* 0x000054101e1e7816 */ /* 0x000fc4000000001c */
[----:B------:R-:W-:Y:S02]  /*7eb0*/  PRMT R10, R10, 0x5410, R11 ;  /* 0x000054100a0a7816 */ /* 0x000fe4000000000b */
[----:B------:R-:W-:Y:S01]  /*7ec0*/  F2FP.F16.F32.PACK_AB R26, RZ, R26 ;  /* 0x0000001aff1a723e */ /* 0x000fe200000000ff */
[----:B------:R-:W-:Y:S01]  /*7ed0*/  HADD2 R22, R30, R37 ;  /* 0x000000251e167230 */ /* 0x000fe20000000000 */
[----:B------:R-:W-:Y:S02]  /*7ee0*/  F2FP.F16.F32.PACK_AB R27, RZ, R27 ;  /* 0x0000001bff1b723e */ /* 0x000fe400000000ff */
[----:B------:R-:W-:Y:S02]  /*7ef0*/  HFMA2.MMA R25, R10, 1, 1, R25 ;  /* 0x3c003c000a197835 */ /* 0x000fe40000000019 */
[----:B------:R-:W-:-:S05]  /*7f00*/  PRMT R26, R26, 0x5410, R27 ;  /* 0x000054101a1a7816 */ /* 0x000fca000000001b */
[----:B------:R-:W-:Y:S01]  /*7f10*/  HADD2 R22, R26, R22 ;  /* 0x000000161a167230 */ /* 0x000fe20000000000 */
[C---:B--2---:R-:W-:Y:S02]  /*7f20*/  LOP3.LUT R11, R5.reuse, 0xf000f, RZ, 0xc0, !PT ;  /* 0x000f000f050b7812 */ /* 0x044fe400078ec0ff */
[----:B------:R-:W-:Y:S01]  /*7f30*/  LOP3.LUT R30, R5, 0xf000f0, RZ, 0xc0, !PT ;  /* 0x00f000f0051e7812 */ /* 0x000fe200078ec0ff */
[----:B-1----:R-:W-:Y:S01]  /*7f40*/  HADD2.F32 R33, -RZ, R8.H1_H1 ;  /* 0x30000008ff217230 */ /* 0x002fe20000004100 */
[----:B------:R-:W-:Y:S01]  /*7f50*/  SHF.R.U32.HI R28, RZ, 0x8, R5 ;  /* 0x00000008ff1c7819 */ /* 0x000fe20000011605 */
[----:B------:R-:W-:Y:S01]  /*7f60*/  HADD2.F32 R34, -RZ, R9.H0_H0 ;  /* 0x20000009ff227230 */ /* 0x000fe20000004100 */
        /* <DEDUP_REMOVED lines=8> */
[----:B------:R-:W-:Y:S01]  /*7ff0*/  SHF.R.U32.HI R27, RZ, 0x8, R4 ;  /* 0x00000008ff1b7819 */ /* 0x000fe20000011604 */
[----:B------:R-:W-:Y:S01]  /*8000*/  HADD2.F32 R4, -RZ, R8.H0_H0 ;  /* 0x20000008ff047230 */ /* 0x000fe20000004100 */
[----:B------:R-:W-:Y:S01]  /*8010*/  LOP3.LUT R35, R7, 0xf000f, RZ, 0xc0, !PT ;  /* 0x000f000f07237812 */ /* 0x000fe200078ec0ff */
[----:B------:R-:W-:Y:S02]  /*8020*/  HADD2.F32 R8, -RZ, R9.H1_H1 ;  /* 0x30000009ff087230 */ /* 0x000fe40000004100 */
[----:B------:R-:W-:-:S02]  /*8030*/  HADD2 R38, R11, -1032, -1032 ;  /* 0xe408e4080b267430 */ /* 0x000fc40000000000 */
[--C-:B------:R-:W-:Y:S01]  /*8040*/  HADD2.F32 R9, -RZ, R37.reuse.H0_H0 ;  /* 0x20000025ff097230 */ /* 0x100fe20000004100 */
[----:B------:R-:W-:Y:S01]  /*8050*/  LOP3.LUT R32, R7, 0xf000f0, RZ, 0xc0, !PT ;  /* 0x00f000f007207812 */ /* 0x000fe200078ec0ff */
[--C-:B------:R-:W-:Y:S01]  /*8060*/  HADD2.F32 R44, -RZ, R10.reuse.H1_H1 ;  /* 0x3000000aff2c7230 */ /* 0x100fe20000004100 */
[----:B------:R-:W-:Y:S01]  /*8070*/  SHF.R.U32.HI R29, RZ, 0x8, R7 ;  /* 0x00000008ff1d7819 */ /* 0x000fe20000011607 */
[----:B------:R-:W-:Y:S01]  /*8080*/  HADD2.F32 R7, -RZ, R10.H0_H0 ;  /* 0x2000000aff077230 */ /* 0x000fe20000004100 */
[----:B------:R-:W-:Y:S01]  /*8090*/  LOP3.LUT R35, R35, 0x64006400, RZ, 0xfc, !PT ;  /* 0x6400640023237812 */ /* 0x000fe200078efcff */
[----:B------:R-:W1:Y:S01]  /*80a0*/  LDS.64 R10, [UR4+0x28] ;  /* 0x00002804ff0a7984 */ /* 0x000e620008000a00 */
[--C-:B------:R-:W-:Y:S02]  /*80b0*/  HADD2.F32 R39, -RZ, R38.reuse.H0_H0 ;  /* 0x20000026ff277230 */ /* 0x100fe40000004100 */
[----:B------:R-:W-:Y:S01]  /*80c0*/  FFMA.FTZ R42, R4, R9, RZ ;  /* 0x00000009042a7223 */ /* 0x000fe200000100ff */
[----:B------:R-:W-:Y:S01]  /*80d0*/  HADD2.F32 R9, -RZ, R37.H1_H1 ;  /* 0x30000025ff097230 */ /* 0x000fe20000004100 */
[----:B------:R-:W-:Y:S01]  /*80e0*/  LOP3.LUT R37, R26, 0x64006400, RZ, 0xfc, !PT ;  /* 0x640064001a257812 */ /* 0x000fe200078efcff */
[----:B------:R-:W-:Y:S01]  /*80f0*/  HADD2 R35, R35, -1032, -1032 ;  /* 0xe408e40823237430 */ /* 0x000fe20000000000 */
[----:B------:R-:W-:Y:S01]  /*8100*/  LOP3.LUT R31, R6, 0xf000f0, RZ, 0xc0, !PT ;  /* 0x00f000f0061f7812 */ /* 0x000fe200078ec0ff */
[----:B------:R-:W-:Y:S01]  /*8110*/  FFMA.FTZ R46, R4, R39, RZ ;  /* 0x00000027042e7223 */ /* 0x000fe200000100ff */
[----:B------:R-:W-:Y:S01]  /*8120*/  LOP3.LUT R39, R30, 0x64006400, RZ, 0xfc, !PT ;  /* 0x640064001e277812 */ /* 0x000fe200078efcff */
[----:B------:R-:W-:Y:S01]  /*8130*/  HFMA2 R26, R37, R0.H1_H1, -72, -72 ;  /* 0xd480d480251a7431 */ /* 0x000fe20000060000 */
[----:B------:R-:W-:Y:S01]  /*8140*/  LOP3.LUT R41, R31, 0x64006400, RZ, 0xfc, !PT ;  /* 0x640064001f297812 */ /* 0x000fe200078efcff */
[----:B------:R-:W-:Y:S01]  /*8150*/  HADD2.F32 R5, -RZ, R35.H0_H0 ;  /* 0x20000023ff057230 */ /* 0x000fe20000004100 */
[----:B------:R-:W-:Y:S01]  /*8160*/  LOP3.LUT R37, R32, 0x64006400, RZ, 0xfc, !PT ;  /* 0x6400640020257812 */ /* 0x000fe200078efcff */
[----:B------:R-:W-:-:S02]  /*8170*/  HADD2.F32 R38, -RZ, R38.H1_H1 ;  /* 0x30000026ff267230 */ /* 0x000fc40000004100 */
[----:B------:R-:W-:Y:S01]  /*8180*/  FFMA.FTZ R7, R7, R4, RZ ;  /* 0x0000000407077223 */ /* 0x000fe200000100ff */
[-C--:B------:R-:W-:Y:S02]  /*8190*/  HFMA2 R31, R39, R0.reuse.H1_H1, -72, -72 ;  /* 0xd480d480271f7431 */ /* 0x080fe40000060000 */
[----:B------:R-:W-:Y:S02]  /*81a0*/  HADD2.F32 R39, -RZ, R35.H1_H1 ;  /* 0x30000023ff277230 */ /* 0x000fe40000004100 */
[-C--:B------:R-:W-:Y:S02]  /*81b0*/  HFMA2 R30, R41, R0.reuse.H1_H1, -72, -72 ;  /* 0xd480d480291e7431 */ /* 0x080fe40000060000 */
[----:B------:R-:W-:Y:S01]  /*81c0*/  FFMA.FTZ R4, R4, R5, RZ ;  /* 0x0000000504047223 */ /* 0x000fe200000100ff */
[----:B------:R-:W-:Y:S02]  /*81d0*/  HFMA2 R32, R37, R0.H1_H1, -72, -72 ;  /* 0xd480d48025207431 */ /* 0x000fe40000060000 */
[----:B------:R-:W-:Y:S01]  /*81e0*/  FFMA.FTZ R5, R44, R33, R7 ;  /* 0x000000212c057223 */ /* 0x000fe20000010007 */
[C---:B------:R-:W-:Y:S01]  /*81f0*/  FFMA.FTZ R7, R33.reuse, R38, R46 ;  /* 0x0000002621077223 */ /* 0x040fe2000001002e */
[----:B------:R-:W-:Y:S01]  /*8200*/  FFMA.FTZ R9, R33, R9, R42 ;  /* 0x0000000921097223 */ /* 0x000fe2000001002a */
[----:B------:R-:W-:-:S02]  /*8210*/  HADD2.F32 R38, -RZ, R26.H0_H0 ;  /* 0x2000001aff267230 */ /* 0x000fc40000004100 */
[----:B------:R-:W-:Y:S01]  /*8220*/  FFMA.FTZ R39, R33, R39, R4 ;  /* 0x0000002721277223 */ /* 0x000fe20000010004 */
[--C-:B------:R-:W-:Y:S01]  /*8230*/  HADD2.F32 R35, -RZ, R31.reuse.H0_H0 ;  /* 0x2000001fff237230 */ /* 0x100fe20000004100 */
[----:B------:R-:W-:Y:S01]  /*8240*/  SHF.R.U32.HI R6, RZ, 0x8, R6 ;  /* 0x00000008ff067819 */ /* 0x000fe20000011606 */
        /* <DEDUP_REMOVED lines=8> */
[----:B------:R-:W-:Y:S01]  /*82d0*/  LOP3.LUT R4, R27, 0xf000f, RZ, 0xc0, !PT ;  /* 0x000f000f1b047812 */ /* 0x000fe200078ec0ff */
[----:B------:R-:W-:Y:S02]  /*82e0*/  HADD2.F32 R9, -RZ, R30.H1_H1 ;  /* 0x3000001eff097230 */ /* 0x000fe40000004100 */
[----:B------:R-:W-:Y:S01]  /*82f0*/  FFMA.FTZ R7, R26, R8, R5 ;  /* 0x000000081a077223 */ /* 0x000fe20000010005 */
[----:B------:R-:W-:Y:S01]  /*8300*/  HADD2.F32 R33, -RZ, R32.H1_H1 ;  /* 0x30000020ff217230 */ /* 0x000fe20000004100 */
[----:B------:R-:W-:Y:S01]  /*8310*/  LOP3.LUT R4, R4, 0x64006400, RZ, 0xfc, !PT ;  /* 0x6400640004047812 */ /* 0x000fe200078efcff */
[----:B------:R-:W-:Y:S01]  /*8320*/  FFMA.FTZ R26, R8, R31, R35 ;  /* 0x0000001f081a7223 */ /* 0x000fe20000010023 */
[----:B------:R-:W-:Y:S01]  /*8330*/  LOP3.LUT R5, R28, 0xf000f, RZ, 0xc0, !PT ;  /* 0x000f000f1c057812 */ /* 0x000fe200078ec0ff */
[C---:B------:R-:W-:Y:S01]  /*8340*/  FFMA.FTZ R9, R8.reuse, R9, R42 ;  /* 0x0000000908097223 */ /* 0x040fe2000001002a */
[----:B------:R-:W-:Y:S01]  /*8350*/  FFMA.FTZ R8, R8, R33, R34 ;  /* 0x0000002108087223 */ /* 0x000fe20000010022 */
[----:B------:R-:W-:Y:S01]  /*8360*/  HADD2 R30, R4, -1032, -1032 ;  /* 0xe408e408041e7430 */ /* 0x000fe20000000000 */
[----:B------:R-:W-:Y:S01]  /*8370*/  LOP3.LUT R32, R6, 0xf000f, RZ, 0xc0, !PT ;  /* 0x000f000f06207812 */ /* 0x000fe200078ec0ff */
[--C-:B-1----:R-:W-:Y:S01]  /*8380*/  HADD2.F32 R31, -RZ, R10.reuse.H0_H0 ;  /* 0x2000000aff1f7230 */ /* 0x102fe20000004100 */
[----:B------:R-:W-:Y:S01]  /*8390*/  LOP3.LUT R33, R29, 0xf000f, RZ, 0xc0, !PT ;  /* 0x000f000f1d217812 */ /* 0x000fe200078ec0ff */
[----:B------:R-:W-:Y:S01]  /*83a0*/  HADD2.F32 R10, -RZ, R10.H1_H1 ;  /* 0x3000000aff0a7230 */ /* 0x000fe20000004100 */
[----:B------:R-:W-:Y:S01]  /*83b0*/  LOP3.LUT R4, R5, 0x64006400, RZ, 0xfc, !PT ;  /* 0x6400640005047812 */ /* 0x000fe200078efcff */
[----:B------:R-:W-:Y:S01]  /*83c0*/  HADD2.F32 R38, -RZ, R30.H0_H0 ;  /* 0x2000001eff267230 */ /* 0x000fe20000004100 */
[----:B------:R-:W-:Y:S01]  /*83d0*/  LOP3.LUT R32, R32, 0x64006400, RZ, 0xfc, !PT ;  /* 0x6400640020207812 */ /* 0x000fe200078efcff */
[----:B------:R-:W-:Y:S01]  /*83e0*/  HADD2.F32 R5, -RZ, R11.H0_H0 ;  /* 0x2000000bff057230 */ /* 0x000fe20000004100 */
[----:B------:R-:W-:Y:S01]  /*83f0*/  LOP3.LUT R34, R33, 0x64006400, RZ, 0xfc, !PT ;  /* 0x6400640021227812 */ /* 0x000fe200078efcff */
[----:B------:R-:W-:-:S02]  /*8400*/  HADD2 R33, R4, -1032, -1032 ;  /* 0xe408e40804217430 */ /* 0x000fc40000000000 */
[----:B------:R-:W-:Y:S01]  /*8410*/  FFMA.FTZ R38, R38, R31, R7 ;  /* 0x0000001f26267223 */ /* 0x000fe20000010007 */
[----:B------:R-:W-:Y:S02]  /*8420*/  HADD2 R32, R32, -1032, -1032 ;  /* 0xe408e40820207430 */ /* 0x000fe40000000000 */
[----:B------:R-:W-:Y:S02]  /*8430*/  HADD2.F32 R7, -RZ, R30.H1_H1 ;  /* 0x3000001eff077230 */ /* 0x000fe40000004100 */
[----:B------:R-:W-:Y:S02]  /*8440*/  HADD2 R4, R34, -1032, -1032 ;  /* 0xe408e40822047430 */ /* 0x000fe40000000000 */
[----:B------:R-:W-:Y:S01]  /*8450*/  HADD2.F32 R34, -RZ, R33.H0_H0 ;  /* 0x20000021ff227230 */ /* 0x000fe20000004100 */
[----:B------:R-:W-:Y:S01]  /*8460*/  LOP3.LUT R30, R6, 0xf000f0, RZ, 0xc0, !PT ;  /* 0x00f000f0061e7812 */ /* 0x000fe200078ec0ff */
[----:B------:R-:W-:Y:S01]  /*8470*/  HADD2.F32 R42, -RZ, R32.H0_H0 ;  /* 0x20000020ff2a7230 */ /* 0x000fe20000004100 */
[----:B------:R-:W-:Y:S01]  /*8480*/  LOP3.LUT R27, R27, 0xf000f0, RZ, 0xc0, !PT ;  /* 0x00f000f01b1b7812 */ /* 0x000fe200078ec0ff */
[----:B------:R-:W-:-:S02]  /*8490*/  HADD2.F32 R37, -RZ, R4.H0_H0 ;  /* 0x20000004ff257230 */ /* 0x000fc40000004100 */
[----:B------:R-:W-:Y:S01]  /*84a0*/  FFMA.FTZ R35, R31, R34, R26 ;  /* 0x000000221f237223 */ /* 0x000fe2000001001a */
[----:B------:R-:W-:Y:S02]  /*84b0*/  HADD2.F32 R33, -RZ, R33.H1_H1 ;  /* 0x30000021ff217230 */ /* 0x000fe40000004100 */
[----:B------:R-:W-:Y:S01]  /*84c0*/  FFMA.FTZ R26, R7, R10, R38 ;  /* 0x0000000a071a7223 */ /* 0x000fe20000010026 */
[----:B------:R-:W-:Y:S01]  /*84d0*/  LOP3.LUT R28, R28, 0xf000f0, RZ, 0xc0, !PT ;  /* 0x00f000f01c1c7812 */ /* 0x000fe200078ec0ff */
[----:B------:R-:W1:Y:S01]  /*84e0*/  LDS.64 R6, [UR4+0x30] ;  /* 0x00003004ff067984 */ /* 0x000e620008000a00 */
[C---:B------:R-:W-:Y:S01]  /*84f0*/  FFMA.FTZ R9, R31.reuse, R42, R9 ;  /* 0x0000002a1f097223 */ /* 0x040fe20000010009 */
[----:B------:R-:W-:Y:S01]  /*8500*/  FFMA.FTZ R31, R31, R37, R8 ;  /* 0x000000251f1f7223 */ /* 0x000fe20000010008 */
[----:B------:R-:W-:Y:S01]  /*8510*/  FFMA.FTZ R8, R10, R33, R35 ;  /* 0x000000210a087223 */ /* 0x000fe20000010023 */
[----:B------:R-:W-:Y:S01]  /*8520*/  HADD2.F32 R32, -RZ, R32.H1_H1 ;  /* 0x30000020ff207230 */ /* 0x000fe20000004100 */
[----:B------:R-:W-:Y:S01]  /*8530*/  LOP3.LUT R27, R27, 0x64006400, RZ, 0xfc, !PT ;  /* 0x640064001b1b7812 */ /* 0x000fe200078efcff */
[----:B------:R-:W-:Y:S01]  /*8540*/  HADD2.F32 R11, -RZ, R11.H1_H1 ;  /* 0x3000000bff0b7230 */ /* 0x000fe20000004100 */
[----:B------:R-:W-:-:S02]  /*8550*/  LOP3.LUT R33, R28, 0x64006400, RZ, 0xfc, !PT ;  /* 0x640064001c217812 */ /* 0x000fc400078efcff */
[----:B------:R-:W-:Y:S01]  /*8560*/  LOP3.LUT R35, R30, 0x64006400, RZ, 0xfc, !PT ;  /* 0x640064001e237812 */ /* 0x000fe200078efcff */
[----:B------:R-:W-:Y:S01]  /*8570*/  FFMA.FTZ R28, R10, R32, R9 ;  /* 0x000000200a1c7223 */ /* 0x000fe20000010009 */
[----:B------:R-:W-:Y:S01]  /*8580*/  LOP3.LUT R30, R29, 0xf000f0, RZ, 0xc0, !PT ;  /* 0x00f000f01d1e7812 */ /* 0x000fe200078ec0ff */
[-C--:B------:R-:W-:Y:S02]  /*8590*/  HFMA2 R29, R27, R0.reuse.H1_H1, -72, -72 ;  /* 0xd480d4801b1d7431 */ /* 0x080fe40000060000 */
[-C--:B------:R-:W-:Y:S01]  /*85a0*/  HFMA2 R27, R33, R0.reuse.H1_H1, -72, -72 ;  /* 0xd480d480211b7431 */ /* 0x080fe20000060000 */
[----:B------:R-:W-:Y:S01]  /*85b0*/  LOP3.LUT R33, R30, 0x64006400, RZ, 0xfc, !PT ;  /* 0x640064001e217812 */ /* 0x000fe200078efcff */
[----:B------:R-:W-:Y:S02]  /*85c0*/  HFMA2 R9, R35, R0.H1_H1, -72, -72 ;  /* 0xd480d48023097431 */ /* 0x000fe40000060000 */
[----:B------:R-:W-:Y:S02]  /*85d0*/  HADD2.F32 R30, -RZ, R4.H1_H1 ;  /* 0x30000004ff1e7230 */ /* 0x000fe40000004100 */
[----:B------:R-:W-:-:S02]  /*85e0*/  HADD2.F32 R4, -RZ, R27.H0_H0 ;  /* 0x2000001bff047230 */ /* 0x000fc40000004100 */
[----:B------:R-:W-:Y:S02]  /*85f0*/  HFMA2 R33, R33, R0.H1_H1, -72, -72 ;  /* 0xd480d48021217431 */ /* 0x000fe40000060000 */
        /* <DEDUP_REMOVED lines=12> */
[----:B------:R-:W-:Y:S01]  /*86c0*/  HADD2.F32 R32, -RZ, R33.H1_H1 ;  /* 0x30000021ff207230 */ /* 0x000fe20000004100 */
[----:B----4-:R-:W-:Y:S01]  /*86d0*/  LOP3.LUT R5, R12, 0xf000f, RZ, 0xc0, !PT ;  /* 0x000f000f0c057812 */ /* 0x010fe200078ec0ff */
[----:B------:R-:W-:Y:S01]  /*86e0*/  FFMA.FTZ R8, R11, R10, R37 ;  /* 0x0000000a0b087223 */ /* 0x000fe20000010025 */
[----:B------:R-:W-:Y:S01]  /*86f0*/  FFMA.FTZ R26, R26, R11, R35 ;  /* 0x0000000b1a1a7223 */ /* 0x000fe20000010023 */
[----:B------:R-:W-:Y:S01]  /*8700*/  LOP3.LUT R9, R13, 0xf000f, RZ, 0xc0, !PT ;  /* 0x000f000f0d097812 */ /* 0x000fe200078ec0ff */
[----:B------:R-:W-:Y:S01]  /*8710*/  FFMA.FTZ R29, R11, R32, R29 ;  /* 0x000000200b1d7223 */ /* 0x000fe2000001001d */
[----:B------:R-:W-:Y:S01]  /*8720*/  LOP3.LUT R10, R14, 0xf000f, RZ, 0xc0, !PT ;  /* 0x000f000f0e0a7812 */ /* 0x000fe200078ec0ff */
[--C-:B-1----:R-:W-:Y:S01]  /*8730*/  HADD2.F32 R4, -RZ, R6.reuse.H0_H0 ;  /* 0x20000006ff047230 */ /* 0x102fe20000004100 */
[----:B------:R-:W-:Y:S01]  /*8740*/  LOP3.LUT R11, R15, 0xf000f, RZ, 0xc0, !PT ;  /* 0x000f000f0f0b7812 */ /* 0x000fe200078ec0ff */
[----:B------:R-:W-:Y:S01]  /*8750*/  HADD2.F32 R33, -RZ, R6.H1_H1 ;  /* 0x30000006ff217230 */ /* 0x000fe20000004100 */
[----:B------:R-:W-:Y:S01]  /*8760*/  LOP3.LUT R5, R5, 0x64006400, RZ, 0xfc, !PT ;  /* 0x6400640005057812 */ /* 0x000fe200078efcff */
[--C-:B------:R-:W-:Y:S01]  /*8770*/  HADD2.F32 R34, -RZ, R7.reuse.H0_H0 ;  /* 0x20000007ff227230 */ /* 0x100fe20000004100 */
[----:B------:R-:W-:Y:S01]  /*8780*/  LOP3.LUT R9, R9, 0x64006400, RZ, 0xfc, !PT ;  /* 0x6400640009097812 */ /* 0x000fe200078efcff */
[----:B------:R-:W-:Y:S01]  /*8790*/  HADD2.F32 R6, -RZ, R7.H1_H1 ;  /* 0x30000007ff067230 */ /* 0x000fe20000004100 */
        /* <DEDUP_REMOVED lines=16> */
[----:B------:R-:W1:Y:S01]  /*88a0*/  LDS.64 R10, [UR4+0x38] ;  /* 0x00003804ff0a7984 */ /* 0x000e620008000a00 */
[----:B------:R-:W-:Y:S01]  /*88b0*/  FFMA.FTZ R4, R4, R5, RZ ;  /* 0x0000000504047223 */ /* 0x000fe200000100ff */
[----:B------:R-:W-:Y:S01]  /*88c0*/  LOP3.LUT R31, R14, 0xf000f0, RZ, 0xc0, !PT ;  /* 0x00f000f00e1f7812 */ /* 0x000fe200078ec0ff */
[----:B------:R-:W-:Y:S01]  /*88d0*/  FFMA.FTZ R5, R46, R33, R7 ;  /* 0x000000212e057223 */ /* 0x000fe20000010007 */
[----:B------:R-:W-:Y:S01]  /*88e0*/  HADD2.F32 R7, -RZ, R37.H1_H1 ;  /* 0x30000025ff077230 */ /* 0x000fe20000004100 */
[----:B------:R-:W-:Y:S01]  /*88f0*/  LOP3.LUT R37, R28, 0x64006400, RZ, 0xfc, !PT ;  /* 0x640064001c257812 */ /* 0x000fe200078efcff */
[----:B------:R-:W-:Y:S01]  /*8900*/  HADD2.F32 R9, -RZ, R38.H1_H1 ;  /* 0x30000026ff097230 */ /* 0x000fe20000004100 */
[----:B------:R-:W-:Y:S01]  /*8910*/  LOP3.LUT R32, R15, 0xf000f0, RZ, 0xc0, !PT ;  /* 0x00f000f00f207812 */ /* 0x000fe200078ec0ff */
[----:B------:R-:W-:Y:S01]  /*8920*/  FMUL.FTZ R26, R19, R26 ;  /* 0x0000001a131a7220 */ /* 0x000fe20000410000 */
[----:B------:R-:W-:Y:S01]  /*8930*/  LOP3.LUT R39, R30, 0x64006400, RZ, 0xfc, !PT ;  /* 0x640064001e277812 */ /* 0x000fe200078efcff */
[-C--:B------:R-:W-:Y:S01]  /*8940*/  HFMA2 R30, R37, R0.reuse.H1_H1, -72, -72 ;  /* 0xd480d480251e7431 */ /* 0x080fe20000060000 */
[----:B------:R-:W-:Y:S01]  /*8950*/  LOP3.LUT R31, R31, 0x64006400, RZ, 0xfc, !PT ;  /* 0x640064001f1f7812 */ /* 0x000fe200078efcff */
[----:B------:R-:W-:Y:S01]  /*8960*/  FFMA.FTZ R7, R33, R7, R44 ;  /* 0x0000000721077223 */ /* 0x000fe2000001002c */
[----:B------:R-:W-:Y:S01]  /*8970*/  LOP3.LUT R37, R32, 0x64006400, RZ, 0xfc, !PT ;  /* 0x6400640020257812 */ /* 0x000fe200078efcff */
[----:B------:R-:W-:-:S02]  /*8980*/  HFMA2 R28, R39, R0.H1_H1, -72, -72 ;  /* 0xd480d480271c7431 */ /* 0x000fc40000060000 */
[----:B------:R-:W-:Y:S02]  /*8990*/  HADD2.F32 R39, -RZ, R35.H1_H1 ;  /* 0x30000023ff277230 */ /* 0x000fe40000004100 */
[-C--:B------:R-:W-:Y:S02]  /*89a0*/  HFMA2 R31, R31, R0.reuse.H1_H1, -72, -72 ;  /* 0xd480d4801f1f7431 */ /* 0x080fe40000060000 */
[C---:B------:R-:W-:Y:S01]  /*89b0*/  FFMA.FTZ R9, R33.reuse, R9, R42 ;  /* 0x0000000921097223 */ /* 0x040fe2000001002a */
[----:B------:R-:W-:Y:S02]  /*89c0*/  HFMA2 R32, R37, R0.H1_H1, -72, -72 ;  /* 0xd480d48025207431 */ /* 0x000fe40000060000 */
[----:B------:R-:W-:Y:S02]  /*89d0*/  HADD2.F32 R35, -RZ, R28.H0_H0 ;  /* 0x2000001cff237230 */ /* 0x000fe40000004100 */
[----:B------:R-:W-:Y:S01]  /*89e0*/  FFMA.FTZ R33, R33, R39, R4 ;  /* 0x0000002721217223 */ /* 0x000fe20000010004 */
[----:B------:R-:W-:Y:S01]  /*89f0*/  HADD2.F32 R42, -RZ, R31.H0_H0 ;  /* 0x2000001fff2a7230 */ /* 0x000fe20000004100 */
[----:B------:R-:W-:Y:S01]  /*8a00*/  SHF.R.U32.HI R13, RZ, 0x8, R13 ;  /* 0x00000008ff0d7819 */ /* 0x000fe2000001160d */
        /* <DEDUP_REMOVED lines=8> */
[----:B------:R-:W-:Y:S01]  /*8a90*/  HADD2.F32 R31, -RZ, R31.H1_H1 ;  /* 0x3000001fff1f7230 */ /* 0x000fe20000004100 */
[----:B------:R-:W-:Y:S01]  /*8aa0*/  SHF.R.U32.HI R12, RZ, 0x8, R12 ;  /* 0x00000008ff0c7819 */ /* 0x000fe2000001160c */
[----:B------:R-:W-:Y:S01]  /*8ab0*/  HADD2.F32 R9, -RZ, R32.H1_H1 ;  /* 0x30000020ff097230 */ /* 0x000fe20000004100 */
[----:B------:R-:W-:Y:S01]  /*8ac0*/  SHF.R.U32.HI R14, RZ, 0x8, R14 ;  /* 0x00000008ff0e7819 */ /* 0x000fe2000001160e */
[----:B------:R-:W-:Y:S01]  /*8ad0*/  FFMA.FTZ R28, R6, R7, R35 ;  /* 0x00000007061c7223 */ /* 0x000fe20000010023 */
[----:B------:R-:W-:Y:S01]  /*8ae0*/  SHF.R.U32.HI R15, RZ, 0x8, R15 ;  /* 0x00000008ff0f7819 */ /* 0x000fe2000001160f */
[----:B------:R-:W-:Y:S01]  /*8af0*/  FFMA.FTZ R30, R30, R6, R5 ;  /* 0x000000061e1e7223 */ /* 0x000fe20000010005 */
[C---:B------:R-:W-:Y:S01]  /*8b00*/  FFMA.FTZ R7, R6.reuse, R31, R42 ;  /* 0x0000001f06077223 */ /* 0x040fe2000001002a */
[----:B------:R-:W-:Y:S01]  /*8b10*/  FFMA.FTZ R6, R6, R9, R4 ;  /* 0x0000000906067223 */ /* 0x000fe20000010004 */
[----:B------:R-:W-:Y:S01]  /*8b20*/  LOP3.LUT R5, R13, 0xf000f, RZ, 0xc0, !PT ;  /* 0x000f000f0d057812 */ /* 0x000fe200078ec0ff */
[--C-:B-1----:R-:W-:Y:S01]  /*8b30*/  HADD2.F32 R9, -RZ, R10.reuse.H0_H0 ;  /* 0x2000000aff097230 */ /* 0x102fe20000004100 */
[----:B------:R-:W-:Y:S01]  /*8b40*/  LOP3.LUT R4, R12, 0xf000f, RZ, 0xc0, !PT ;  /* 0x000f000f0c047812 */ /* 0x000fe200078ec0ff */
[----:B------:R-:W-:Y:S01]  /*8b50*/  HADD2.F32 R10, -RZ, R10.H1_H1 ;  /* 0x3000000aff0a7230 */ /* 0x000fe20000004100 */
[----:B------:R-:W-:Y:S01]  /*8b60*/  LOP3.LUT R31, R14, 0xf000f, RZ, 0xc0, !PT ;  /* 0x000f000f0e1f7812 */ /* 0x000fe200078ec0ff */
[----:B------:R-:W-:Y:S01]  /*8b70*/  FMUL.FTZ R27, R20, R27 ;  /* 0x0000001b141b7220 */ /* 0x000fe20000410000 */
[----:B------:R-:W-:Y:S01]  /*8b80*/  LOP3.LUT R32, R15, 0xf000f, RZ, 0xc0, !PT ;  /* 0x000f000f0f207812 */ /* 0x000fe200078ec0ff */
[----:B------:R-:W-:Y:S01]  /*8b90*/  FMUL.FTZ R8, R17, R8 ;  /* 0x0000000811087220 */ /* 0x000fe20000410000 */
[----:B------:R-:W-:Y:S01]  /*8ba0*/  LOP3.LUT R5, R5, 0x64006400, RZ, 0xfc, !PT ;  /* 0x6400640005057812 */ /* 0x000fe200078efcff */
[----:B------:R-:W-:Y:S01]  /*8bb0*/  FMUL.FTZ R29, R16, R29 ;  /* 0x0000001d101d7220 */ /* 0x000fe20000410000 */
[----:B------:R-:W-:-:S02]  /*8bc0*/  LOP3.LUT R4, R4, 0x64006400, RZ, 0xfc, !PT ;  /* 0x6400640004047812 */ /* 0x000fc400078efcff */
[----:B------:R-:W-:Y:S02]  /*8bd0*/  LOP3.LUT R33, R31, 0x64006400, RZ, 0xfc, !PT ;  /* 0x640064001f217812 */ /* 0x000fe400078efcff */
[----:B------:R-:W-:Y:S01]  /*8be0*/  LOP3.LUT R34, R32, 0x64006400, RZ, 0xfc, !PT ;  /* 0x6400640020227812 */ /* 0x000fe200078efcff */
[----:B------:R-:W-:Y:S01]  /*8bf0*/  HADD2 R32, R5, -1032, -1032 ;  /* 0xe408e40805207430 */ /* 0x000fe20000000000 */
[----:B------:R-:W-:Y:S01]  /*8c00*/  LOP3.LUT R12, R12, 0xf000f0, RZ, 0xc0, !PT ;  /* 0x00f000f00c0c7812 */ /* 0x000fe200078ec0ff */
[----:B------:R-:W-:Y:S01]  /*8c10*/  HADD2 R31, R4, -1032, -1032 ;  /* 0xe408e408041f7430 */ /* 0x000fe20000000000 */
[----:B------:R-:W-:Y:S01]  /*8c20*/  LOP3.LUT R14, R14, 0xf000f0, RZ, 0xc0, !PT ;  /* 0x00f000f00e0e7812 */ /* 0x000fe200078ec0ff */
[----:B------:R-:W-:Y:S02]  /*8c30*/  HADD2 R33, R33, -1032, -1032 ;  /* 0xe408e40821217430 */ /* 0x000fe40000000000 */
[----:B------:R-:W-:Y:S02]  /*8c40*/  HADD2.F32 R39, -RZ, R32.H0_H0 ;  /* 0x20000020ff277230 */ /* 0x000fe40000004100 */
[----:B------:R-:W-:-:S02]  /*8c50*/  HADD2 R5, R34, -1032, -1032 ;  /* 0xe408e40822057430 */ /* 0x000fc40000000000 */
[----:B------:R-:W-:Y:S01]  /*8c60*/  HADD2.F32 R37, -RZ, R31.H0_H0 ;  /* 0x2000001fff257230 */ /* 0x000fe20000004100 */
[----:B------:R-:W-:Y:S01]  /*8c70*/  F2FP.F16.F32.PACK_AB R26, RZ, R26 ;  /* 0x0000001aff1a723e */ /* 0x000fe200000000ff */
        /* <DEDUP_REMOVED lines=19> */
[----:B------:R-:W-:-:S02]  /*8db0*/  HADD2.F32 R14, -RZ, R5.H1_H1 ;  /* 0x30000005ff0e7230 */ /* 0x000fc40000004100 */
[C---:B------:R-:W-:Y:S01]  /*8dc0*/  FFMA.FTZ R13, R10.reuse, R32, R39 ;  /* 0x000000200a0d7223 */ /* 0x040fe20000010027 */
[-C--:B------:R-:W-:Y:S02]  /*8dd0*/  HFMA2 R15, R15, R0.reuse.H1_H1, -72, -72 ;  /* 0xd480d4800f0f7431 */ /* 0x080fe40000060000 */
[----:B------:R-:W-:Y:S02]  /*8de0*/  HADD2.F32 R4, -RZ, R11.H0_H0 ;  /* 0x2000000bff047230 */ /* 0x000fe40000004100 */
[----:B------:R-:W-:Y:S02]  /*8df0*/  HFMA2 R5, R35, R0.H1_H1, -72, -72 ;  /* 0xd480d48023057431 */ /* 0x000fe40000060000 */
[----:B------:R-:W-:Y:S02]  /*8e00*/  HADD2.F32 R6, -RZ, R33.H0_H0 ;  /* 0x20000021ff067230 */ /* 0x000fe40000004100 */
[----:B------:R-:W-:Y:S01]  /*8e10*/  FFMA.FTZ R35, R10, R14, R9 ;  /* 0x0000000e0a237223 */ /* 0x000fe20000010009 */
[----:B------:R-:W-:Y:S01]  /*8e20*/  HADD2.F32 R12, -RZ, R37.H0_H0 ;  /* 0x20000025ff0c7230 */ /* 0x000fe20000004100 */
[----:B------:R-:W-:Y:S01]  /*8e30*/  F2FP.F16.F32.PACK_AB R27, RZ, R27 ;  /* 0x0000001bff1b723e */ /* 0x000fe200000000ff */
        /* <DEDUP_REMOVED lines=9> */
[----:B------:R-:W-:Y:S01]  /*8ed0*/  PRMT R26, R26, 0x5410, R27 ;  /* 0x000054101a1a7816 */ /* 0x000fe2000000001b */
[----:B------:R-:W-:-:S02]  /*8ee0*/  HADD2.F32 R14, -RZ, R15.H1_H1 ;  /* 0x3000000fff0e7230 */ /* 0x000fc40000004100 */
[----:B------:R-:W-:Y:S01]  /*8ef0*/  FFMA.FTZ R6, R6, R11, R7 ;  /* 0x0000000b06067223 */ /* 0x000fe20000010007 */
[----:B------:R-:W-:Y:S02]  /*8f00*/  HADD2.F32 R4, -RZ, R5.H1_H1 ;  /* 0x30000005ff047230 */ /* 0x000fe40000004100 */
[C---:B------:R-:W-:Y:S01]  /*8f10*/  FFMA.FTZ R7, R11.reuse, R10, R12 ;  /* 0x0000000a0b077223 */ /* 0x040fe2000001000c */
[----:B------:R-:W-:Y:S01]  /*8f20*/  F2FP.F16.F32.PACK_AB R8, RZ, R8 ;  /* 0x00000008ff08723e */ /* 0x000fe200000000ff */
[----:B------:R-:W-:Y:S01]  /*8f30*/  FFMA.FTZ R14, R11, R14, R9 ;  /* 0x0000000e0b0e7223 */ /* 0x000fe20000010009 */
[----:B------:R-:W-:Y:S01]  /*8f40*/  FMUL.FTZ R6, R19, R6 ;  /* 0x0000000613067220 */ /* 0x000fe20000410000 */
[----:B------:R-:W-:Y:S01]  /*8f50*/  FFMA.FTZ R11, R11, R4, R28 ;  /* 0x000000040b0b7223 */ /* 0x000fe2000001001c */
[----:B------:R-:W-:Y:S01]  /*8f60*/  FMUL.FTZ R7, R20, R7 ;  /* 0x0000000714077220 */ /* 0x000fe20000410000 */
[----:B------:R-:W-:Y:S01]  /*8f70*/  FMUL.FTZ R14, R17, R14 ;  /* 0x0000000e110e7220 */ /* 0x000fe20000410000 */
[----:B------:R-:W-:Y:S01]  /*8f80*/  F2FP.F16.F32.PACK_AB R29, RZ, R29 ;  /* 0x0000001dff1d723e */ /* 0x000fe200000000ff */
[----:B------:R-:W-:Y:S01]  /*8f90*/  FMUL.FTZ R11, R16, R11 ;  /* 0x0000000b100b7220 */ /* 0x000fe20000410000 */
[----:B------:R-:W-:Y:S01]  /*8fa0*/  F2FP.F16.F32.PACK_AB R6, RZ, R6 ;  /* 0x00000006ff06723e */ /* 0x000fe200000000ff */
[----:B------:R-:W-:Y:S01]  /*8fb0*/  HFMA2.MMA R25, R26, 1, 1, R25 ;  /* 0x3c003c001a197835 */ /* 0x000fe20000000019 */
[----:B------:R-:W-:-:S02]  /*8fc0*/  F2FP.F16.F32.PACK_AB R7, RZ, R7 ;  /* 0x00000007ff07723e */ /* 0x000fc400000000ff */
[----:B------:R-:W-:Y:S02]  /*8fd0*/  F2FP.F16.F32.PACK_AB R14, RZ, R14 ;  /* 0x0000000eff0e723e */ /* 0x000fe400000000ff */
[----:B------:R-:W-:Y:S02]  /*8fe0*/  F2FP.F16.F32.PACK_AB R11, RZ, R11 ;  /* 0x0000000bff0b723e */ /* 0x000fe400000000ff */
[----:B------:R-:W-:Y:S02]  /*8ff0*/  PRMT R8, R8, 0x5410, R29 ;  /* 0x0000541008087816 */ /* 0x000fe4000000001d */
[----:B------:R-:W-:Y:S02]  /*9000*/  PRMT R6, R6, 0x5410, R7 ;  /* 0x0000541006067816 */ /* 0x000fe40000000007 */
[----:B------:R-:W-:Y:S01]  /*9010*/  PRMT R14, R14, 0x5410, R11 ;  /* 0x000054100e0e7816 */ /* 0x000fe2000000000b */
[----:B------:R-:W-:-:S03]  /*9020*/  HADD2 R22, R8, R22 ;  /* 0x0000001608167230 */ /* 0x000fc60000000000 */
[----:B------:R-:W-:Y:S01]  /*9030*/  HFMA2.MMA R38, R6, 1, 1, R25 ;  /* 0x3c003c0006267835 */ /* 0x000fe20000000019 */
[----:B------:R-:W-:-:S10]  /*9040*/  HADD2 R37, R14, R22 ;  /* 0x000000160e257230 */ /* 0x000fd40000000000 */
.L_x_4905:
        /* <DEDUP_REMOVED lines=8> */
.L_x_4904:
[----:B------:R-:W-:Y:S01]  /*90d0*/  ISETP.GE.AND P0, PT, R21, R40, PT ;  /* 0x000000281500720c */ /* 0x000fe20003f06270 */
[----:B------:R-:W-:-:S03]  /*90e0*/  ULDC UR5, c[0x0][0x268] ;  /* 0x00009a0000057ab9 */ /* 0x000fc60000000800 */
[----:B------:R-:W-:Y:S01]  /*90f0*/  ISETP.GE.OR P0, PT, R21, UR5, P0 ;  /* 0x0000000515007c0c */ /* 0x000fe20008706670 */
[----:B------:R-:W-:-:S12]  /*9100*/  ULDC UR5, c[0x0][0x268] ;  /* 0x00009a0000057ab9 */ /* 0x000fd80000000800 */
[----:B------:R-:W-:Y:S05]  /*9110*/  @P0 BRA `(.L_x_4907) ;  /* 0x0000001400040947 */ /* 0x000fea0003800000 */
.L_x_4909:
[----:B------:R-:W1:Y:S01]  /*9120*/  LDC R39, c[0x0][0x23c] ;  /* 0x00008f00ff277b82 */ /* 0x000e620000000800 */
[----:B------:R-:W-:-:S05]  /*9130*/  MOV R25, R23 ;  /* 0x0000001700197202 */ /* 0x000fca0000000f00 */
[----:B-----5:R3:W5:Y:S01]  /*9140*/  LDG.E.128.CONSTANT R16, desc[UR6][R24.64] ;  /* 0x0000000618107981 */ /* 0x020762000c1e9d00 */
[----:B-1----:R-:W-:-:S05]  /*9150*/  IMAD.WIDE R8, R39, 0x4, R24 ;  /* 0x0000000427087825 */ /* 0x002fca00078e0218 */
[----:B------:R3:W5:Y:S01]  /*9160*/  LDG.E.128.CONSTANT R4, desc[UR6][R8.64] ;  /* 0x0000000608047981 */ /* 0x000762000c1e9d00 */
[----:B------:R-:W-:Y:S01]  /*9170*/  IMAD.WIDE R10, R39, 0x4, R8 ;  /* 0x00000004270a7825 */ /* 0x000fe200078e0208 */
[----:B------:R-:W-:-:S04]  /*9180*/  IADD3 R21, R21, 0x20, RZ ;  /* 0x0000002015157810 */ /* 0x000fc80007ffe0ff */
[----:B------:R-:W-:Y:S01]  /*9190*/  ISETP.GE.AND P0, PT, R21, UR5, PT ;  /* 0x0000000515007c0c */ /* 0x000fe2000bf06270 */
[----:B------:R-:W-:Y:S01]  /*91a0*/  IMAD.WIDE R22, R39, 0x4, R10 ;  /* 0x0000000427167825 */ /* 0x000fe200078e020a */
[----:B------:R-:W-:Y:S11]  /*91b0*/  @!P1 BRA `(.L_x_4908) ;  /* 0x0000001000cc9947 */ /* 0x000ff60003800000 */
[----:B---3--:R-:W3:Y:S01]  /*91c0*/  LDG.E.128.CONSTANT R8, desc[UR6][R10.64] ;  /* 0x000000060a087981 */ /* 0x008ee2000c1e9d00 */
[----:B-----5:R-:W-:Y:S01]  /*91d0*/  SHF.R.U32.HI R12, RZ, 0xf, R17 ;  /* 0x0000000fff0c7819 */ /* 0x020fe20000011611 */
[----:B------:R-:W-:Y:S01]  /*91e0*/  IMAD.MOV.U32 R13, RZ, RZ, 0x3000 ;  /* 0x00003000ff0d7424 */ /* 0x000fe200078e00ff */
[----:B------:R-:W-:Y:S01]  /*91f0*/  HFMA2.MMA R24, -RZ, RZ, 0, 0.015625 ;  /* 0x00002400ff187435 */ /* 0x000fe200000001ff */
[----:B------:R-:W-:Y:S02]  /*9200*/  SHF.R.U32.HI R25, RZ, 0xe, R5 ;  /* 0x0000000eff197819 */ /* 0x000fe40000011605 */
[----:B------:R-:W-:Y:S02]  /*9210*/  LOP3.LUT R20, R12, 0x10001, RZ, 0xc0, !PT ;  /* 0x000100010c147812 */ /* 0x000fe400078ec0ff */
[----:B0-----:R-:W-:Y:S02]  /*9220*/  PRMT R2, R2, 0x5410, R13 ;  /* 0x0000541002027816 */ /* 0x001fe4000000000d */
[----:B------:R-:W0:Y:S01]  /*9230*/  LDS.128 R12, [UR4] ;  /* 0x00000004ff0c7984 */ /* 0x000e220008000c00 */
[----:B--2---:R-:W-:-:S02]  /*9240*/  LOP3.LUT R27, R20, 0x20002, R25, 0xf8, !PT ;  /* 0x00020002141b7812 */ /* 0x004fc400078ef819 */
[----:B------:R-:W-:Y:S02]  /*9250*/  SHF.R.U32.HI R20, RZ, 0xf, R16 ;  /* 0x0000000fff147819 */ /* 0x000fe40000011610 */
[----:B------:R-:W-:Y:S02]  /*9260*/  SHF.R.U32.HI R28, RZ, 0xf, R19 ;  /* 0x0000000fff1c7819 */ /* 0x000fe40000011613 */
[----:B------:R-:W-:Y:S02]  /*9270*/  PRMT R0, R0, 0x5410, R24 ;  /* 0x0000541000007816 */ /* 0x000fe40000000018 */
[----:B------:R-:W-:Y:S02]  /*9280*/  SHF.R.U32.HI R26, RZ, 0xf, R18 ;  /* 0x0000000fff1a7819 */ /* 0x000fe40000011612 */
[----:B------:R-:W-:Y:S02]  /*9290*/  SHF.R.U32.HI R25, RZ, 0xe, R4 ;  /* 0x0000000eff197819 */ /* 0x000fe40000011604 */
[----:B------:R-:W-:-:S02]  /*92a0*/  LOP3.LUT R24, R20, 0x10001, RZ, 0xc0, !PT ;  /* 0x0001000114187812 */ /* 0x000fc400078ec0ff */
[----:B------:R-:W-:Y:S02]  /*92b0*/  SHF.R.U32.HI R31, RZ, 0xe, R7 ;  /* 0x0000000eff1f7819 */ /* 0x000fe40000011607 */
[----:B------:R-:W-:Y:S02]  /*92c0*/  LOP3.LUT R28, R28, 0x10001, RZ, 0xc0, !PT ;  /* 0x000100011c1c7812 */ /* 0x000fe400078ec0ff */
[----:B------:R-:W-:Y:S02]  /*92d0*/  SHF.R.U32.HI R29, RZ, 0xe, R6 ;  /* 0x0000000eff1d7819 */ /* 0x000fe40000011606 */
[----:B------:R-:W-:Y:S02]  /*92e0*/  LOP3.LUT R26, R26, 0x10001, RZ, 0xc0, !PT ;  /* 0x000100011a1a7812 */ /* 0x000fe400078ec0ff */
[----:B------:R-:W-:Y:S02]  /*92f0*/  LOP3.LUT R24, R24, 0x20002, R25, 0xf8, !PT ;  /* 0x0002000218187812 */ /* 0x000fe400078ef819 */
[----:B------:R-:W-:-:S02]  /*9300*/  LOP3.LUT R25, R28, 0x20002, R31, 0xf8, !PT ;  /* 0x000200021c197812 */ /* 0x000fc400078ef81f */
[C---:B------:R-:W-:Y:S02]  /*9310*/  LOP3.LUT R31, R17.reuse, 0x380038, RZ, 0xc0, !PT ;  /* 0x00380038111f7812 */ /* 0x040fe400078ec0ff */
[----:B------:R-:W-:Y:S02]  /*9320*/  LOP3.LUT R32, R17, 0x70007, RZ, 0xc0, !PT ;  /* 0x0007000711207812 */ /* 0x000fe400078ec0ff */
[----:B------:R-:W-:Y:S02]  /*9330*/  LOP3.LUT R26, R26, 0x20002, R29, 0xf8, !PT ;  /* 0x000200021a1a7812 */ /* 0x000fe400078ef81d */
[----:B------:R-:W-:Y:S02]  /*9340*/  SHF.R.U32.HI R28, RZ, 0x6, R16 ;  /* 0x00000006ff1c7819 */ /* 0x000fe40000011610 */
[----:B------:R-:W-:Y:S02]  /*9350*/  LOP3.LUT R34, R16, 0x70007, RZ, 0xc0, !PT ;  /* 0x0007000710227812 */ /* 0x000fe400078ec0ff */
[----:B------:R-:W-:-:S02]  /*9360*/  LOP3.LUT R33, R18, 0x70007, RZ, 0xc0, !PT ;  /* 0x0007000712217812 */ /* 0x000fc400078ec0ff */
[----:B------:R-:W-:Y:S02]  /*9370*/  SHF.R.U32.HI R29, RZ, 0x6, R18 ;  /* 0x00000006ff1d7819 */ /* 0x000fe40000011612 */
[----:B------:R-:W-:Y:S02]  /*9380*/  SHF.R.U32.HI R30, RZ, 0x6, R19 ;  /* 0x00000006ff1e7819 */ /* 0x000fe40000011613 */
[----:B------:R-:W-:Y:S02]  /*9390*/  LOP3.LUT R32, R32, 0x64006400, RZ, 0xfc, !PT ;  /* 0x6400640020207812 */ /* 0x000fe400078efcff */
[----:B------:R-:W-:Y:S02]  /*93a0*/  LOP3.LUT R33, R33, 0x64006400, RZ, 0xfc, !PT ;  /* 0x6400640021217812 */ /* 0x000fe400078efcff */
[----:B------:R-:W-:Y:S01]  /*93b0*/  LOP3.LUT R34, R34, 0x64006400, RZ, 0xfc, !PT ;  /* 0x6400640022227812 */ /* 0x000fe200078efcff */
[----:B------:R-:W-:Y:S01]  /*93c0*/  HADD2 R41, R32, -1028, -1028 ;  /* 0xe404e40420297430 */ /* 0x000fe20000000000 */
[----:B------:R-:W-:Y:S01]  /*93d0*/  PRMT R3, R3, 0x5410, R36 ;  /* 0x0000541003037816 */ /* 0x000fe20000000024 */
[----:B------:R-:W-:-:S04]  /*93e0*/  HADD2 R43, R33, -1028, -1028 ;  /* 0xe404e404212b7430 */ /* 0x000fc80000000000 */
[----:B0-----:R-:W-:Y:S01]  /*93f0*/  HFMA2.MMA R33, R41, R12, RZ ;  /* 0x0000000c29217235 */ /* 0x001fe200000000ff */
[----:B---3--:R-:W-:Y:S02]  /*9400*/  SHF.R.U32.HI R20, RZ, 0xd, R9 ;  /* 0x0000000dff147819 */ /* 0x008fe40000011609 */
[----:B------:R-:W-:Y:S02]  /*9410*/  SHF.R.U32.HI R35, RZ, 0xd, R8 ;  /* 0x0000000dff237819 */ /* 0x000fe40000011608 */
[----:B------:R-:W-:Y:S02]  /*9420*/  LOP3.LUT R20, R27, 0x40004, R20, 0xf8, !PT ;  /* 0x000400041b147812 */ /* 0x000fe400078ef814 */
[----:B------:R-:W-:Y:S02]  /*9430*/  SHF.R.U32.HI R27, RZ, 0x6, R17 ;  /* 0x00000006ff1b7819 */ /* 0x000fe40000011611 */
[----:B------:R-:W-:Y:S02]  /*9440*/  LOP3.LUT R17, R16, 0x380038, RZ, 0xc0, !PT ;  /* 0x0038003810117812 */ /* 0x000fe400078ec0ff */
[----:B------:R-:W-:-:S02]  /*9450*/  LOP3.LUT R16, R18, 0x380038, RZ, 0xc0, !PT ;  /* 0x0038003812107812 */ /* 0x000fc400078ec0ff */
[C---:B------:R-:W-:Y:S02]  /*9460*/  LOP3.LUT R18, R19.reuse, 0x380038, RZ, 0xc0, !PT ;  /* 0x0038003813127812 */ /* 0x040fe400078ec0ff */
[----:B------:R-:W-:Y:S02]  /*9470*/  LOP3.LUT R19, R19, 0x70007, RZ, 0xc0, !PT ;  /* 0x0007000713137812 */ /* 0x000fe400078ec0ff */
[----:B------:R-:W-:Y:S02]  /*9480*/  LOP3.LUT R24, R24, 0x40004, R35, 0xf8, !PT ;  /* 0x0004000418187812 */ /* 0x000fe400078ef823 */
[----:B------:R-:W-:Y:S02]  /*9490*/  LOP3.LUT R35, R19, 0x64006400, RZ, 0xfc, !PT ;  /* 0x6400640013237812 */ /* 0x000fe400078efcff */
[----:B------:R-:W-:Y:S01]  /*94a0*/  LOP3.LUT R19, R31, 0x64006400, RZ, 0xfc, !PT ;  /* 0x640064001f137812 */ /* 0x000fe200078efcff */
[----:B------:R-:W-:Y:S01]  /*94b0*/  HADD2 R31, R34, -1028, -1028 ;  /* 0xe404e404221f7430 */ /* 0x000fe20000000000 */
[----:B------:R-:W-:Y:S01]  /*94c0*/  SHF.R.U32.HI R41, RZ, 0xd, R10 ;  /* 0x0000000dff297819 */ /* 0x000fe2000001160a */
[----:B------:R-:W-:Y:S01]  /*94d0*/  HADD2 R35, R35, -1028, -1028 ;  /* 0xe404e40423237430 */ /* 0x000fe20000000000 */
[----:B------:R-:W-:Y:S01]  /*94e0*/  SHF.R.U32.HI R42, RZ, 0xd, R11 ;  /* 0x0000000dff2a7819 */ /* 0x000fe2000001160b */
[-C--:B------:R-:W-:Y:S01]  /*94f0*/  HFMA2 R32, R31, R12.reuse, RZ.H0_H0 ;  /* 0x0000000c1f207231 */ /* 0x080fe200000400ff */
[----:B------:R-:W-:Y:S01]  /*9500*/  HFMA2.MMA R31, R43, R12, RZ ;  /* 0x0000000c2b1f7235 */ /* 0x000fe200000000ff */
[----:B------:R-:W-:Y:S01]  /*9510*/  HFMA2 R12, R35, R12, RZ.H0_H0 ;  /* 0x0000000c230c7231 */ /* 0x000fe200000400ff */
[----:B------:R-:W-:Y:S01]  /*9520*/  LOP3.LUT R35, R17, 0x64006400, RZ, 0xfc, !PT ;  /* 0x6400640011237812 */ /* 0x000fe200078efcff */
[----:B------:R-:W-:Y:S01]  /*9530*/  HFMA2 R34, R19, R2.H1_H1, -132, -132 ;  /* 0xd820d82013227431 */ /* 0x000fe20000060002 */
[----:B------:R-:W-:-:S02]  /*9540*/  LOP3.LUT R17, R16, 0x64006400, RZ, 0xfc, !PT ;  /* 0x6400640010117812 */ /* 0x000fc400078efcff */
[----:B------:R-:W-:Y:S01]  /*9550*/  LOP3.LUT R16, R27, 0x70007, RZ, 0xc0, !PT ;  /* 0x000700071b107812 */ /* 0x000fe200078ec0ff */
[-C--:B------:R-:W-:Y:S01]  /*9560*/  HFMA2 R35, R35, R2.reuse.H1_H1, -132, -132 ;  /* 0xd820d82023237431 */ /* 0x080fe20000060002 */
[----:B------:R-:W-:Y:S01]  /*9570*/  LOP3.LUT R19, R18, 0x64006400, RZ, 0xfc, !PT ;  /* 0x6400640012137812 */ /* 0x000fe200078efcff */
[-C--:B------:R-:W-:Y:S01]  /*9580*/  HFMA2.MMA R33, R34, R13.reuse, R33 ;  /* 0x0000000d22217235 */ /* 0x080fe20000000021 */
[----:B------:R-:W-:Y:S01]  /*9590*/  LOP3.LUT R16, R16, 0x64006400, RZ, 0xfc, !PT ;  /* 0x6400640010107812 */ /* 0x000fe200078efcff */
[-C--:B------:R-:W-:Y:S01]  /*95a0*/  HFMA2 R18, R17, R2.reuse.H1_H1, -132, -132 ;  /* 0xd820d82011127431 */ /* 0x080fe20000060002 */
[----:B------:R-:W-:Y:S01]  /*95b0*/  LOP3.LUT R26, R26, 0x40004, R41, 0xf8, !PT ;  /* 0x000400041a1a7812 */ /* 0x000fe200078ef829 */
[-C--:B------:R-:W-:Y:S01]  /*95c0*/  HFMA2.MMA R32, R35, R13.reuse, R32 ;  /* 0x0000000d23207235 */ /* 0x080fe20000000020 */
[----:B------:R-:W-:Y:S01]  /*95d0*/  HFMA2 R35, R19, R2.H1_H1, -132, -132 ;  /* 0xd820d82013237431 */ /* 0x000fe20000060002 */
[----:B------:R-:W-:Y:S01]  /*95e0*/  LOP3.LUT R25, R25, 0x40004, R42, 0xf8, !PT ;  /* 0x0004000419197812 */ /* 0x000fe200078ef82a */
[----:B------:R-:W-:Y:S01]  /*95f0*/  HADD2 R34, R16, -1028, -1028 ;  /* 0xe404e40410227430 */ /* 0x000fe20000000000 */
[----:B------:R-:W-:Y:S01]  /*9600*/  HFMA2.MMA R31, R18, R13, R31 ;  /* 0x0000000d121f7235 */ /* 0x000fe2000000001f */
[----:B------:R-:W-:Y:S01]  /*9610*/  HFMA2 R12, R35, R13, R12 ;  /* 0x0000000d230c7231 */ /* 0x000fe2000000000c */
[----:B------:R-:W0:Y:S01]  /*9620*/  LDS.128 R16, [UR4+0x10] ;  /* 0x00001004ff107984 */ /* 0x000e220008000c00 */
[----:B------:R-:W-:-:S02]  /*9630*/  LOP3.LUT R35, R29, 0x70007, RZ, 0xc0, !PT ;  /* 0x000700071d237812 */ /* 0x000fc400078ec0ff */
[-C--:B------:R-:W-:Y:S01]  /*9640*/  HFMA2.MMA R13, R34, R14.reuse, R33 ;  /* 0x0000000e220d7235 */ /* 0x080fe20000000021 */
        /* <DEDUP_REMOVED lines=26> */
[-C--:B------:R-:W-:Y:S01]  /*97f0*/  HFMA2 R14, R33, R2.reuse.H1_H1, -132, -132 ;  /* 0xd820d820210e7431 */ /* 0x080fe20000060002 */
[----:B------:R-:W-:Y:S01]  /*9800*/  LOP3.LUT R27, R27, 0x64006400, RZ, 0xfc, !PT ;  /* 0x640064001b1b7812 */ /* 0x000fe200078efcff */
[-C--:B------:R-:W-:Y:S01]  /*9810*/  HFMA2.MMA R13, R34, R15.reuse, R13 ;  /* 0x0000000f220d7235 */ /* 0x080fe2000000000d */
[----:B------:R-:W-:Y:S01]  /*9820*/  LOP3.LUT R35, R28, 0x64006400, RZ, 0xfc, !PT ;  /* 0x640064001c237812 */ /* 0x000fe200078efcff */
[----:B------:R-:W-:Y:S01]  /*9830*/  HFMA2 R41, R41, R2.H1_H1, -132, -132 ;  /* 0xd820d82029297431 */ /* 0x000fe20000060002 */
[----:B------:R-:W-:Y:S01]  /*9840*/  LOP3.LUT R29, R29, 0x1c001c0, RZ, 0xc0, !PT ;  /* 0x01c001c01d1d7812 */ /* 0x000fe200078ec0ff */
[-C--:B------:R-:W-:Y:S01]  /*9850*/  HFMA2.MMA R28, R43, R15.reuse, R32 ;  /* 0x0000000f2b1c7235 */ /* 0x080fe20000000020 */
[----:B------:R-:W-:Y:S01]  /*9860*/  LOP3.LUT R30, R30, 0x1c001c0, RZ, 0xc0, !PT ;  /* 0x01c001c01e1e7812 */ /* 0x000fe200078ec0ff */
[----:B------:R-:W-:Y:S01]  /*9870*/  HFMA2.MMA R31, R14, R15, R31 ;  /* 0x0000000f0e1f7235 */ /* 0x000fe2000000001f */
[----:B------:R-:W-:Y:S01]  /*9880*/  LOP3.LUT R14, R4, 0x70007, RZ, 0xc0, !PT ;  /* 0x00070007040e7812 */ /* 0x000fe200078ec0ff */
[-C--:B------:R-:W-:Y:S01]  /*9890*/  HFMA2 R32, R27, R0.reuse.H1_H1, -20, -20 ;  /* 0xcd00cd001b207431 */ /* 0x080fe20000060000 */
[----:B------:R-:W-:Y:S01]  /*98a0*/  LOP3.LUT R29, R29, 0x64006400, RZ, 0xfc, !PT ;  /* 0x640064001d1d7812 */ /* 0x000fe200078efcff */
[-C--:B------:R-:W-:Y:S01]  /*98b0*/  HFMA2 R35, R35, R0.reuse.H1_H1, -20, -20 ;  /* 0xcd00cd0023237431 */ /* 0x080fe20000060000 */
[----:B------:R-:W-:Y:S01]  /*98c0*/  LOP3.LUT R27, R30, 0x64006400, RZ, 0xfc, !PT ;  /* 0x640064001e1b7812 */ /* 0x000fe200078efcff */
[----:B------:R-:W-:Y:S01]  /*98d0*/  HFMA2 R12, R41, R15, R12 ;  /* 0x0000000f290c7231 */ /* 0x000fe2000000000c */
[----:B------:R-:W-:Y:S01]  /*98e0*/  LOP3.LUT R15, R5, 0x70007, RZ, 0xc0, !PT ;  /* 0x00070007050f7812 */ /* 0x000fe200078ec0ff */
[-C--:B0-----:R-:W-:Y:S01]  /*98f0*/  HFMA2.MMA R13, R32, R16.reuse, R13 ;  /* 0x00000010200d7235 */ /* 0x081fe2000000000d */
[----:B------:R-:W-:Y:S01]  /*9900*/  LOP3.LUT R14, R14, 0x64006400, RZ, 0xfc, !PT ;  /* 0x640064000e0e7812 */ /* 0x000fe200078efcff */
[-C--:B------:R-:W-:Y:S01]  /*9910*/  HFMA2 R30, R29, R0.reuse.H1_H1, -20, -20 ;  /* 0xcd00cd001d1e7431 */ /* 0x080fe20000060000 */
[-C--:B------:R-:W-:Y:S01]  /*9920*/  HFMA2.MMA R28, R35, R16.reuse, R28 ;  /* 0x00000010231c7235 */ /* 0x080fe2000000001c */
[----:B------:R-:W-:Y:S01]  /*9930*/  LOP3.LUT R15, R15, 0x64006400, RZ, 0xfc, !PT ;  /* 0x640064000f0f7812 */ /* 0x000fe200078efcff */
[----:B------:R-:W-:Y:S01]  /*9940*/  HFMA2 R29, R27, R0.H1_H1, -20, -20 ;  /* 0xcd00cd001b1d7431 */ /* 0x000fe20000060000 */
[----:B------:R-:W-:Y:S01]  /*9950*/  LOP3.LUT R32, R7, 0x380038, RZ, 0xc0, !PT ;  /* 0x0038003807207812 */ /* 0x000fe200078ec0ff */
[----:B------:R-:W-:Y:S01]  /*9960*/  HADD2 R33, R14, -1028, -1028 ;  /* 0xe404e4040e217430 */ /* 0x000fe20000000000 */
[----:B------:R-:W-:Y:S01]  /*9970*/  HFMA2.MMA R27, R30, R16, R31 ;  /* 0x000000101e1b7235 */ /* 0x000fe2000000001f */
[----:B------:R-:W-:Y:S01]  /*9980*/  HFMA2 R29, R29, R16, R12 ;  /* 0x000000101d1d7231 */ /* 0x000fe2000000000c */
[----:B------:R-:W-:Y:S01]  /*9990*/  LOP3.LUT R12, R4, 0x380038, RZ, 0xc0, !PT ;  /* 0x00380038040c7812 */ /* 0x000fe200078ec0ff */
[----:B------:R-:W-:Y:S01]  /*99a0*/  HADD2 R14, R15, -1028, -1028 ;  /* 0xe404e4040f0e7430 */ /* 0x000fe20000000000 */
[----:B------:R-:W-:Y:S01]  /*99b0*/  LOP3.LUT R30, R5, 0x380038, RZ, 0xc0, !PT ;  /* 0x00380038051e7812 */ /* 0x000fe200078ec0ff */
[----:B------:R-:W-:Y:S01]  /*99c0*/  HFMA2.MMA R28, R33, R17, R28 ;  /* 0x00000011211c7235 */ /* 0x000fe2000000001c */
[----:B------:R-:W-:Y:S01]  /*99d0*/  LOP3.LUT R33, R12, 0x64006400, RZ, 0xfc, !PT ;  /* 0x640064000c217812 */ /* 0x000fe200078efcff */
[----:B------:R-:W-:Y:S01]  /*99e0*/  HFMA2 R16, R14, R17, R13 ;  /* 0x000000110e107231 */ /* 0x000fe2000000000d */
[----:B------:R-:W-:-:S02]  /*99f0*/  LOP3.LUT R13, R6, 0x70007, RZ, 0xc0, !PT ;  /* 0x00070007060d7812 */ /* 0x000fc400078ec0ff */
[----:B------:R-:W-:Y:S01]  /*9a00*/  LOP3.LUT R14, R7, 0x70007, RZ, 0xc0, !PT ;  /* 0x00070007070e7812 */ /* 0x000fe200078ec0ff */
[----:B------:R-:W-:Y:S01]  /*9a10*/  HFMA2 R33, R33, R2.H1_H1, -132, -132 ;  /* 0xd820d82021217431 */ /* 0x000fe20000060002 */
[----:B------:R-:W-:Y:S02]  /*9a20*/  LOP3.LUT R34, R13, 0x64006400, RZ, 0xfc, !PT ;  /* 0x640064000d227812 */ /* 0x000fe400078efcff */
[----:B------:R-:W-:Y:S02]  /*9a30*/  LOP3.LUT R35, R14, 0x64006400, RZ, 0xfc, !PT ;  /* 0x640064000e237812 */ /* 0x000fe400078efcff */
[----:B------:R-:W0:Y:S01]  /*9a40*/  LDS.128 R12, [UR4+0x20] ;  /* 0x00002004ff0c7984 */ /* 0x000e220008000c00 */
[----:B------:R-:W-:Y:S01]  /*9a50*/  HADD2 R34, R34, -1028, -1028 ;  /* 0xe404e40422227430 */ /* 0x000fe20000000000 */
[----:B------:R-:W-:Y:S01]  /*9a60*/  HFMA2.MMA R28, R33, R18, R28 ;  /* 0x00000012211c7235 */ /* 0x000fe2000000001c */
[----:B------:R-:W-:Y:S01]  /*9a70*/  LOP3.LUT R33, R30, 0x64006400, RZ, 0xfc, !PT ;  /* 0x640064001e217812 */ /* 0x000fe200078efcff */
[----:B------:R-:W-:Y:S01]  /*9a80*/  HADD2 R42, R35, -1028, -1028 ;  /* 0xe404e404232a7430 */ /* 0x000fe20000000000 */
[----:B------:R-:W-:-:S02]  /*9a90*/  SHF.R.U32.HI R4, RZ, 0x6, R4 ;  /* 0x00000006ff047819 */ /* 0x000fc40000011604 */
[----:B------:R-:W-:Y:S01]  /*9aa0*/  SHF.R.U32.HI R5, RZ, 0x6, R5 ;  /* 0x00000006ff057819 */ /* 0x000fe20000011605 */
[----:B------:R-:W-:Y:S01]  /*9ab0*/  HFMA2.MMA R27, R34, R17, R27 ;  /* 0x00000011221b7235 */ /* 0x000fe2000000001b */
[----:B------:R-:W-:Y:S01]  /*9ac0*/  LOP3.LUT R31, R6, 0x380038, RZ, 0xc0, !PT ;  /* 0x00380038061f7812 */ /* 0x000fe200078ec0ff */
[----:B------:R-:W-:Y:S01]  /*9ad0*/  HFMA2 R29, R42, R17, R29 ;  /* 0x000000112a1d7231 */ /* 0x000fe2000000001d */
[----:B------:R-:W-:Y:S01]  /*9ae0*/  LOP3.LUT R17, R4, 0x70007, RZ, 0xc0, !PT ;  /* 0x0007000704117812 */ /* 0x000fe200078ec0ff */
[-C--:B------:R-:W-:Y:S01]  /*9af0*/  HFMA2 R33, R33, R2.reuse.H1_H1, -132, -132 ;  /* 0xd820d82021217431 */ /* 0x080fe20000060002 */
[----:B------:R-:W-:Y:S02]  /*9b00*/  LOP3.LUT R30, R5, 0x70007, RZ, 0xc0, !PT ;  /* 0x00070007051e7812 */ /* 0x000fe400078ec0ff */
[----:B------:R-:W-:Y:S02]  /*9b10*/  LOP3.LUT R31, R31, 0x64006400, RZ, 0xfc, !PT ;  /* 0x640064001f1f7812 */ /* 0x000fe400078efcff */
[----:B------:R-:W-:Y:S01]  /*9b20*/  LOP3.LUT R17, R17, 0x64006400, RZ, 0xfc, !PT ;  /* 0x6400640011117812 */ /* 0x000fe200078efcff */
[-C--:B------:R-:W-:Y:S01]  /*9b30*/  HFMA2.MMA R16, R33, R18.reuse, R16 ;  /* 0x0000001221107235 */ /* 0x080fe20000000010 */
[----:B------:R-:W-:Y:S01]  /*9b40*/  LOP3.LUT R35, R32, 0x64006400, RZ, 0xfc, !PT ;  /* 0x6400640020237812 */ /* 0x000fe200078efcff */
[-C--:B------:R-:W-:Y:S01]  /*9b50*/  HFMA2 R32, R31, R2.reuse.H1_H1, -132, -132 ;  /* 0xd820d8201f207431 */ /* 0x080fe20000060002 */
[----:B------:R-:W-:Y:S01]  /*9b60*/  SHF.R.U32.HI R6, RZ, 0x6, R6 ;  /* 0x00000006ff067819 */ /* 0x000fe20000011606 */
[----:B------:R-:W-:Y:S01]  /*9b70*/  HADD2 R31, R17, -1028, -1028 ;  /* 0xe404e404111f7430 */ /* 0x000fe20000000000 */
[----:B------:R-:W-:Y:S01]  /*9b80*/  LOP3.LUT R30, R30, 0x64006400, RZ, 0xfc, !PT ;  /* 0x640064001e1e7812 */ /* 0x000fe200078efcff */
[----:B------:R-:W-:Y:S01]  /*9b90*/  HFMA2 R34, R35, R2.H1_H1, -132, -132 ;  /* 0xd820d82023227431 */ /* 0x000fe20000060002 */
[----:B------:R-:W-:Y:S01]  /*9ba0*/  LOP3.LUT R17, R6, 0x70007, RZ, 0xc0, !PT ;  /* 0x0007000706117812 */ /* 0x000fe200078ec0ff */
[----:B------:R-:W-:Y:S01]  /*9bb0*/  HFMA2.MMA R27, R32, R18, R27 ;  /* 0x00000012201b7235 */ /* 0x000fe2000000001b */
        /* <DEDUP_REMOVED lines=8> */
[----:B------:R-:W-:-:S02]  /*9c40*/  LOP3.LUT R31, R7, 0x70007, RZ, 0xc0, !PT ;  /* 0x00070007071f7812 */ /* 0x000fc400078ec0ff */
[----:B------:R-:W-:Y:S02]  /*9c50*/  LOP3.LUT R30, R5, 0x380038, RZ, 0xc0, !PT ;  /* 0x00380038051e7812 */ /* 0x000fe400078ec0ff */
[----:B------:R-:W-:Y:S01]  /*9c60*/  LOP3.LUT R17, R16, 0x64006400, RZ, 0xfc, !PT ;  /* 0x6400640010117812 */ /* 0x000fe200078efcff */
[-C--:B------:R-:W-:Y:S01]  /*9c70*/  HFMA2.MMA R27, R42, R19.reuse, R27 ;  /* 0x000000132a1b7235 */ /* 0x080fe2000000001b */
[----:B------:R-:W-:Y:S02]  /*9c80*/  LOP3.LUT R34, R31, 0x64006400, RZ, 0xfc, !PT ;  /* 0x640064001f227812 */ /* 0x000fe400078efcff */
[----:B------:R-:W-:Y:S01]  /*9c90*/  LOP3.LUT R31, R30, 0x64006400, RZ, 0xfc, !PT ;  /* 0x640064001e1f7812 */ /* 0x000fe200078efcff */
[-C--:B------:R-:W-:Y:S01]  /*9ca0*/  HFMA2 R17, R17, R2.reuse.H1_H1, -132, -132 ;  /* 0xd820d82011117431 */ /* 0x080fe20000060002 */
[----:B------:R-:W-:Y:S01]  /*9cb0*/  LOP3.LUT R32, R6, 0x380038, RZ, 0xc0, !PT ;  /* 0x0038003806207812 */ /* 0x000fe200078ec0ff */
[----:B------:R-:W-:Y:S01]  /*9cc0*/  HADD2 R34, R34, -1028, -1028 ;  /* 0xe404e40422227430 */ /* 0x000fe20000000000 */
[----:B------:R-:W-:Y:S01]  /*9cd0*/  LOP3.LUT R30, R4, 0x1c001c0, RZ, 0xc0, !PT ;  /* 0x01c001c0041e7812 */ /* 0x000fe200078ec0ff */
[----:B------:R-:W-:Y:S01]  /*9ce0*/  HFMA2 R41, R31, R2.H1_H1, -132, -132 ;  /* 0xd820d8201f297431 */ /* 0x000fe20000060002 */
[----:B------:R-:W-:Y:S01]  /*9cf0*/  LOP3.LUT R33, R32, 0x64006400, RZ, 0xfc, !PT ;  /* 0x6400640020217812 */ /* 0x000fe200078efcff */
[----:B0-----:R-:W-:Y:S01]  /*9d00*/  HFMA2 R31, R17, R12, R28 ;  /* 0x0000000c111f7231 */ /* 0x001fe2000000001c */
[----:B------:R-:W-:Y:S01]  /*9d10*/  LOP3.LUT R28, R7, 0x380038, RZ, 0xc0, !PT ;  /* 0x00380038071c7812 */ /* 0x000fe200078ec0ff */
[----:B------:R-:W-:Y:S01]  /*9d20*/  HFMA2.MMA R35, R34, R19, R29 ;  /* 0x0000001322237235 */ /* 0x000fe2000000001d */
[----:B------:R-:W-:Y:S01]  /*9d30*/  LOP3.LUT R43, R6, 0x1c001c0, RZ, 0xc0, !PT ;  /* 0x01c001c0062b7812 */ /* 0x000fe200078ec0ff */
[----:B------:R-:W-:Y:S01]  /*9d40*/  HFMA2.MMA R18, R41, R12, R18 ;  /* 0x0000000c29127235 */ /* 0x000fe20000000012 */
[----:B------:R-:W-:Y:S01]  /*9d50*/  LOP3.LUT R41, R28, 0x64006400, RZ, 0xfc, !PT ;  /* 0x640064001c297812 */ /* 0x000fe200078efcff */
[----:B------:R-:W-:Y:S01]  /*9d60*/  HFMA2 R16, R33, R2.H1_H1, -132, -132 ;  /* 0xd820d82021107431 */ /* 0x000fe20000060002 */
[----:B------:R-:W-:-:S02]  /*9d70*/  LOP3.LUT R4, R5, 0x1c001c0, RZ, 0xc0, !PT ;  /* 0x01c001c005047812 */ /* 0x000fc400078ec0ff */
[----:B------:R-:W-:Y:S01]  /*9d80*/  LOP3.LUT R5, R30, 0x64006400, RZ, 0xfc, !PT ;  /* 0x640064001e057812 */ /* 0x000fe200078efcff */
[----:B------:R-:W-:Y:S01]  /*9d90*/  HFMA2 R6, R41, R2.H1_H1, -132, -132 ;  /* 0xd820d82029067431 */ /* 0x000fe20000060002 */
[----:B------:R-:W-:Y:S01]  /*9da0*/  LOP3.LUT R43, R43, 0x64006400, RZ, 0xfc, !PT ;  /* 0x640064002b2b7812 */ /* 0x000fe200078efcff */
[----:B------:R-:W-:Y:S01]  /*9db0*/  HFMA2 R29, R16, R12, R27 ;  /* 0x0000000c101d7231 */ /* 0x000fe2000000001b */
[----:B------:R-:W-:Y:S02]  /*9dc0*/  LOP3.LUT R41, R4, 0x64006400, RZ, 0xfc, !PT ;  /* 0x6400640004297812 */ /* 0x000fe400078efcff */
[----:B------:R-:W-:Y:S01]  /*9dd0*/  LOP3.LUT R7, R7, 0x1c001c0, RZ, 0xc0, !PT ;  /* 0x01c001c007077812 */ /* 0x000fe200078ec0ff */
[----:B------:R-:W-:Y:S01]  /*9de0*/  HFMA2.MMA R35, R6, R12, R35 ;  /* 0x0000000c06237235 */ /* 0x000fe20000000023 */
[-C--:B------:R-:W-:Y:S01]  /*9df0*/  HFMA2 R12, R5, R0.reuse.H1_H1, -20, -20 ;  /* 0xcd00cd00050c7431 */ /* 0x080fe20000060000 */
[----:B------:R-:W-:Y:S01]  /*9e00*/  LOP3.LUT R17, R8, 0x380038, RZ, 0xc0, !PT ;  /* 0x0038003808117812 */ /* 0x000fe200078ec0ff */
[----:B------:R-:W-:Y:S01]  /*9e10*/  HFMA2 R4, R43, R0.H1_H1, -20, -20 ;  /* 0xcd00cd002b047431 */ /* 0x000fe20000060000 */
[----:B------:R-:W-:-:S02]  /*9e20*/  SHF.R.U32.HI R16, RZ, 0x6, R8 ;  /* 0x00000006ff107819 */ /* 0x000fc40000011608 */
[----:B------:R-:W-:Y:S01]  /*9e30*/  LOP3.LUT R32, R8, 0x70007, RZ, 0xc0, !PT ;  /* 0x0007000708207812 */ /* 0x000fe200078ec0ff */
[-C--:B------:R-:W-:Y:S01]  /*9e40*/  HFMA2.MMA R12, R12, R13.reuse, R31 ;  /* 0x0000000d0c0c7235 */ /* 0x080fe2000000001f */
[----:B------:R-:W-:Y:S01]  /*9e50*/  LOP3.LUT R31, R7, 0x64006400, RZ, 0xfc, !PT ;  /* 0x64006400071f7812 */ /* 0x000fe200078efcff */
[----:B------:R-:W-:Y:S01]  /*9e60*/  HFMA2.MMA R29, R4, R13, R29 ;  /* 0x0000000d041d7235 */ /* 0x000fe2000000001d */
[C---:B------:R-:W-:Y:S01]  /*9e70*/  LOP3.LUT R19, R9.reuse, 0x380038, RZ, 0xc0, !PT ;  /* 0x0038003809137812 */ /* 0x040fe200078ec0ff */
[----:B------:R-:W0:Y:S01]  /*9e80*/  LDS.128 R4, [UR4+0x30] ;  /* 0x00003004ff047984 */ /* 0x000e220008000c00 */
[----:B------:R-:W-:Y:S02]  /*9e90*/  SHF.R.U32.HI R8, RZ, 0x6, R9 ;  /* 0x00000006ff087819 */ /* 0x000fe40000011609 */
[----:B------:R-:W-:Y:S02]  /*9ea0*/  LOP3.LUT R33, R9, 0x70007, RZ, 0xc0, !PT ;  /* 0x0007000709217812 */ /* 0x000fe400078ec0ff */
[----:B------:R-:W-:-:S02]  /*9eb0*/  LOP3.LUT R27, R10, 0x380038, RZ, 0xc0, !PT ;  /* 0x003800380a1b7812 */ /* 0x000fc400078ec0ff */
[----:B------:R-:W-:Y:S02]  /*9ec0*/  SHF.R.U32.HI R9, RZ, 0x6, R10 ;  /* 0x00000006ff097819 */ /* 0x000fe4000001160a */
[----:B------:R-:W-:Y:S02]  /*9ed0*/  LOP3.LUT R34, R10, 0x70007, RZ, 0xc0, !PT ;  /* 0x000700070a227812 */ /* 0x000fe400078ec0ff */
[C---:B------:R-:W-:Y:S02]  /*9ee0*/  LOP3.LUT R28, R11.reuse, 0x380038, RZ, 0xc0, !PT ;  /* 0x003800380b1c7812 */ /* 0x040fe400078ec0ff */
[----:B------:R-:W-:Y:S02]  /*9ef0*/  SHF.R.U32.HI R10, RZ, 0x6, R11 ;  /* 0x00000006ff0a7819 */ /* 0x000fe4000001160b */
[----:B------:R-:W-:Y:S01]  /*9f00*/  LOP3.LUT R30, R11, 0x70007, RZ, 0xc0, !PT ;  /* 0x000700070b1e7812 */ /* 0x000fe200078ec0ff */
[----:B------:R-:W-:Y:S01]  /*9f10*/  HFMA2 R11, R41, R0.H1_H1, -20, -20 ;  /* 0xcd00cd00290b7431 */ /* 0x000fe20000060000 */
[----:B------:R-:W-:-:S02]  /*9f20*/  LOP3.LUT R32, R32, 0x64006400, RZ, 0xfc, !PT ;  /* 0x6400640020207812 */ /* 0x000fc400078efcff */
[----:B------:R-:W-:Y:S01]  /*9f30*/  LOP3.LUT R34, R34, 0x64006400, RZ, 0xfc, !PT ;  /* 0x6400640022227812 */ /* 0x000fe200078efcff */
[----:B------:R-:W-:Y:S01]  /*9f40*/  HFMA2 R11, R11, R13, R18 ;  /* 0x0000000d0b0b7231 */ /* 0x000fe20000000012 */
        /* <DEDUP_REMOVED lines=8> */
[----:B------:R-:W-:Y:S01]  /*9fd0*/  HFMA2.MMA R18, R18, R13, R35 ;  /* 0x0000000d12127235 */ /* 0x000fe20000000023 */
[-C--:B------:R-:W-:Y:S01]  /*9fe0*/  HFMA2 R12, R31, R14.reuse, R12 ;  /* 0x0000000e1f0c7231 */ /* 0x080fe2000000000c */
[----:B------:R-:W-:Y:S01]  /*9ff0*/  LOP3.LUT R31, R19, 0x64006400, RZ, 0xfc, !PT ;  /* 0x64006400131f7812 */ /* 0x000fe200078efcff */
[----:B------:R-:W-:Y:S01]  /*a000*/  HFMA2 R13, R34, R14, R29 ;  /* 0x0000000e220d7231 */ /* 0x000fe2000000001d */
[C---:B------:R-:W-:Y:S01]  /*a010*/  LOP3.LUT R34, R8.reuse, 0x380038, RZ, 0xc0, !PT ;  /* 0x0038003808227812 */ /* 0x040fe200078ec0ff */
[----:B------:R-:W-:Y:S01]  /*a020*/  HFMA2.MMA R11, R32, R14, R11 ;  /* 0x0000000e200b7235 */ /* 0x000fe2000000000b */
[----:B------:R-:W-:Y:S01]  /*a030*/  LOP3.LUT R19, R8, 0x70007, RZ, 0xc0, !PT ;  /* 0x0007000708137812 */ /* 0x000fe200078ec0ff */
[-C--:B------:R-:W-:Y:S01]  /*a040*/  HFMA2 R28, R31, R2.reuse.H1_H1, -132, -132 ;  /* 0xd820d8201f1c7431 */ /* 0x080fe20000060002 */
[----:B------:R-:W-:Y:S01]  /*a050*/  LOP3.LUT R31, R34, 0x64006400, RZ, 0xfc, !PT ;  /* 0x64006400221f7812 */ /* 0x000fe200078efcff */
[----:B------:R-:W-:Y:S01]  /*a060*/  HFMA2 R34, R41, R2.H1_H1, -132, -132 ;  /* 0xd820d82029227431 */ /* 0x000fe20000060002 */
[----:B------:R-:W-:Y:S01]  /*a070*/  LOP3.LUT R19, R19, 0x64006400, RZ, 0xfc, !PT ;  /* 0x6400640013137812 */ /* 0x000fe200078efcff */
[----:B------:R-:W-:Y:S01]  /*a080*/  HADD2 R41, R30, -1028, -1028 ;  /* 0xe404e4041e297430 */ /* 0x000fe20000000000 */
[----:B------:R-:W-:Y:S01]  /*a090*/  LOP3.LUT R29, R17, 0x64006400, RZ, 0xfc, !PT ;  /* 0x64006400111d7812 */ /* 0x000fe200078efcff */
[----:B------:R-:W-:Y:S01]  /*a0a0*/  HFMA2.MMA R11, R28, R15, R11 ;  /* 0x0000000f1c0b7235 */ /* 0x000fe2000000000b */
[----:B------:R-:W-:-:S02]  /*a0b0*/  LOP3.LUT R33, R27, 0x64006400, RZ, 0xfc, !PT ;  /* 0x640064001b217812 */ /* 0x000fc400078efcff */
[C---:B------:R-:W-:Y:S01]  /*a0c0*/  LOP3.LUT R32, R16.reuse, 0x380038, RZ, 0xc0, !PT ;  /* 0x0038003810207812 */ /* 0x040fe200078ec0ff */
[----:B------:R-:W-:Y:S01]  /*a0d0*/  HFMA2.MMA R18, R41, R14, R18 ;  /* 0x0000000e29127235 */ /* 0x000fe20000000012 */
[----:B------:R-:W-:Y:S01]  /*a0e0*/  HADD2 R14, R19, -1028, -1028 ;  /* 0xe404e404130e7430 */ /* 0x000fe20000000000 */
[----:B------:R-:W-:Y:S01]  /*a0f0*/  LOP3.LUT R17, R16, 0x70007, RZ, 0xc0, !PT ;  /* 0x0007000710117812 */ /* 0x000fe200078ec0ff */
[-C--:B------:R-:W-:Y:S01]  /*a100*/  HFMA2 R27, R29, R2.reuse.H1_H1, -132, -132 ;  /* 0xd820d8201d1b7431 */ /* 0x080fe20000060002 */
[----:B------:R-:W-:Y:S01]  /*a110*/  LOP3.LUT R29, R32, 0x64006400, RZ, 0xfc, !PT ;  /* 0x64006400201d7812 */ /* 0x000fe200078efcff */
[-C--:B------:R-:W-:Y:S01]  /*a120*/  HFMA2 R32, R33, R2.reuse.H1_H1, -132, -132 ;  /* 0xd820d82021207431 */ /* 0x080fe20000060002 */
[----:B------:R-:W-:Y:S01]  /*a130*/  LOP3.LUT R17, R17, 0x64006400, RZ, 0xfc, !PT ;  /* 0x6400640011117812 */ /* 0x000fe200078efcff */
[----:B0-----:R-:W-:Y:S01]  /*a140*/  HFMA2.MMA R11, R14, R4, R11 ;  /* 0x000000040e0b7235 */ /* 0x001fe2000000000b */
[C---:B------:R-:W-:Y:S01]  /*a150*/  LOP3.LUT R14, R9.reuse, 0x70007, RZ, 0xc0, !PT ;  /* 0x00070007090e7812 */ /* 0x040fe200078ec0ff */
[-C--:B------:R-:W-:Y:S01]  /*a160*/  HFMA2 R13, R32, R15.reuse, R13 ;  /* 0x0000000f200d7231 */ /* 0x080fe2000000000d */
[----:B------:R-:W-:Y:S01]  /*a170*/  LOP3.LUT R35, R10, 0x380038, RZ, 0xc0, !PT ;  /* 0x003800380a237812 */ /* 0x000fe200078ec0ff */
[----:B------:R-:W-:Y:S01]  /*a180*/  HFMA2 R12, R27, R15, R12 ;  /* 0x0000000f1b0c7231 */ /* 0x000fe2000000000c */
[----:B------:R-:W-:Y:S01]  /*a190*/  LOP3.LUT R14, R14, 0x64006400, RZ, 0xfc, !PT ;  /* 0x640064000e0e7812 */ /* 0x000fe200078efcff */
[----:B------:R-:W-:Y:S01]  /*a1a0*/  HADD2 R17, R17, -1028, -1028 ;  /* 0xe404e40411117430 */ /* 0x000fe20000000000 */
[----:B------:R-:W-:Y:S01]  /*a1b0*/  LOP3.LUT R27, R10, 0x1c001c0, RZ, 0xc0, !PT ;  /* 0x01c001c00a1b7812 */ /* 0x000fe200078ec0ff */
[----:B------:R-:W-:Y:S01]  /*a1c0*/  HFMA2 R30, R29, R2.H1_H1, -132, -132 ;  /* 0xd820d8201d1e7431 */ /* 0x000fe20000060002 */
[----:B------:R-:W-:Y:S01]  /*a1d0*/  LOP3.LUT R33, R42, 0x64006400, RZ, 0xfc, !PT ;  /* 0x640064002a217812 */ /* 0x000fe200078efcff */
        /* <DEDUP_REMOVED lines=8> */
[----:B------:R-:W-:Y:S01]  /*a260*/  HFMA2 R44, R33, R2.H1_H1, -132, -132 ;  /* 0xd820d820212c7431 */ /* 0x000fe20000060002 */
[----:B------:R-:W-:Y:S01]  /*a270*/  LOP3.LUT R9, R16, 0x64006400, RZ, 0xfc, !PT ;  /* 0x6400640010097812 */ /* 0x000fe200078efcff */
[-C--:B------:R-:W-:Y:S01]  /*a280*/  HFMA2.MMA R12, R30, R5.reuse, R12 ;  /* 0x000000051e0c7235 */ /* 0x080fe2000000000c */
[----:B------:R-:W-:Y:S01]  /*a290*/  LOP3.LUT R35, R35, 0x64006400, RZ, 0xfc, !PT ;  /* 0x6400640023237812 */ /* 0x000fe200078efcff */
[----:B------:R-:W-:Y:S01]  /*a2a0*/  HADD2 R16, R10, -1028, -1028 ;  /* 0xe404e4040a107430 */ /* 0x000fe20000000000 */
[----:B------:R-:W-:Y:S01]  /*a2b0*/  LOP3.LUT R19, R18, 0x64006400, RZ, 0xfc, !PT ;  /* 0x6400640012137812 */ /* 0x000fe200078efcff */
[----:B------:R-:W-:Y:S01]  /*a2c0*/  HFMA2 R29, R9, R0.H1_H1, -20, -20 ;  /* 0xcd00cd00091d7431 */ /* 0x000fe20000060000 */
[----:B------:R-:W-:Y:S01]  /*a2d0*/  HFMA2.MMA R13, R44, R5, R13 ;  /* 0x000000052c0d7235 */ /* 0x000fe2000000000d */
[-C--:B------:R-:W-:Y:S01]  /*a2e0*/  HFMA2 R42, R31, R2.reuse.H1_H1, -132, -132 ;  /* 0xd820d8201f2a7431 */ /* 0x080fe20000060002 */
[----:B------:R-:W-:Y:S01]  /*a2f0*/  LOP3.LUT R8, R8, 0x1c001c0, RZ, 0xc0, !PT ;  /* 0x01c001c008087812 */ /* 0x000fe200078ec0ff */
[----:B------:R-:W-:Y:S01]  /*a300*/  HFMA2 R46, R35, R2.H1_H1, -132, -132 ;  /* 0xd820d820232e7431 */ /* 0x000fe20000060002 */
[----:B------:R-:W-:Y:S01]  /*a310*/  LOP3.LUT R27, R27, 0x64006400, RZ, 0xfc, !PT ;  /* 0x640064001b1b7812 */ /* 0x000fe200078efcff */
[----:B------:R-:W-:Y:S01]  /*a320*/  HFMA2 R10, R19, R0.H1_H1, -20, -20 ;  /* 0xcd00cd00130a7431 */ /* 0x000fe20000060000 */
[-C--:B------:R-:W-:Y:S01]  /*a330*/  HFMA2.MMA R12, R29, R6.reuse, R12 ;  /* 0x000000061d0c7235 */ /* 0x080fe2000000000c */
[----:B------:R-:W-:Y:S01]  /*a340*/  HFMA2 R15, R16, R4, R15 ;  /* 0x00000004100f7231 */ /* 0x000fe2000000000f */
[----:B------:R-:W-:Y:S01]  /*a350*/  LOP3.LUT R17, R8, 0x64006400, RZ, 0xfc, !PT ;  /* 0x6400640008117812 */ /* 0x000fe200078efcff */
[-C--:B------:R-:W-:Y:S01]  /*a360*/  HFMA2 R11, R42, R5.reuse, R11 ;  /* 0x000000052a0b7231 */ /* 0x080fe2000000000b */
[----:B------:R-:W-:Y:S01]  /*a370*/  LOP3.LUT R20, R20, 0x64006400, RZ, 0xfc, !PT ;  /* 0x6400640014147812 */ /* 0x000fe200078efcff */
[----:B------:R-:W-:Y:S01]  /*a380*/  HFMA2 R15, R46, R5, R15 ;  /* 0x000000052e0f7231 */ /* 0x000fe2000000000f */
[----:B------:R-:W-:Y:S01]  /*a390*/  HFMA2.MMA R13, R10, R6, R13 ;  /* 0x000000060a0d7235 */ /* 0x000fe2000000000d */
[----:B------:R-:W-:Y:S01]  /*a3a0*/  HADD2 R5, R24, -1028, -1028 ;  /* 0xe404e40418057430 */ /* 0x000fe20000000000 */
[----:B------:R-:W-:Y:S01]  /*a3b0*/  LOP3.LUT R25, R25, 0x64006400, RZ, 0xfc, !PT ;  /* 0x6400640019197812 */ /* 0x000fe200078efcff */
[----:B------:R-:W-:-:S02]  /*a3c0*/  HFMA2 R8, R17, R0.H1_H1, -20, -20 ;  /* 0xcd00cd0011087431 */ /* 0x000fc40000060000 */
[----:B------:R-:W-:Y:S01]  /*a3d0*/  HFMA2 R9, R27, R0.H1_H1, -20, -20 ;  /* 0xcd00cd001b097431 */ /* 0x000fe20000060000 */
[----:B------:R-:W-:Y:S01]  /*a3e0*/  PRMT R0, R0, 0x5410, R2 ;  /* 0x0000541000007816 */ /* 0x000fe20000000002 */
        /* <DEDUP_REMOVED lines=16> */
.L_x_4908:
[----:B------:R-:W-:Y:S01]  /*a4f0*/  ISETP.LT.AND P2, PT, R21, R40, PT ;  /* 0x000000281500720c */ /* 0x000fe20003f41270 */
[----:B------:R-:W-:Y:S01]  /*a500*/  UIADD3 UR4, UR4, 0x40, URZ ;  /* 0x0000004004047890 */ /* 0x000fe2000fffe03f */
[----:B---3--:R-:W-:-:S11]  /*a510*/  MOV R24, R22 ;  /* 0x0000001600187202 */ /* 0x008fd60000000f00 */
[----:B------:R-:W-:Y:S05]  /*a520*/  @!P0 BRA P2, `(.L_x_4909) ;  /* 0xffffffe800fc8947 */ /* 0x000fea000103ffff */
.L_x_4907:
[----:B------:R-:W-:Y:S01]  /*a530*/  ISETP.GE.AND P0, PT, R21, R40, PT ;  /* 0x000000281500720c */ /* 0x000fe20003f06270 */
[----:B------:R-:W-:-:S03]  /*a540*/  ULDC UR5, c[0x0][0x26c] ;  /* 0x00009b0000057ab9 */ /* 0x000fc60000000800 */
[----:B------:R-:W-:-:S13]  /*a550*/  ISETP.GE.OR P0, PT, R21, UR5, P0 ;  /* 0x0000000515007c0c */ /* 0x000fda0008706670 */
[----:B------:R-:W-:Y:S05]  /*a560*/  @P0 BRA `(.L_x_4910) ;  /* 0x00000008008c0947 */ /* 0x000fea0003800000 */
[----:B-----5:R-:W-:Y:S01]  /*a570*/  SHF.R.S32.HI R12, RZ, 0x1f, R39 ;  /* 0x0000001fff0c7819 */ /* 0x020fe20000011427 */
[----:B------:R-:W-:Y:S01]  /*a580*/  ULDC UR5, c[0x0][0x26c] ;  /* 0x00009b0000057ab9 */ /* 0x000fe20000000800 */
[C---:B------:R-:W-:Y:S02]  /*a590*/  SHF.L.U32 R13, R39.reuse, 0x2, RZ ;  /* 0x00000002270d7819 */ /* 0x040fe400000006ff */
[----:B------:R-:W-:-:S07]  /*a5a0*/  SHF.L.U64.HI R12, R39, 0x2, R12 ;  /* 0x00000002270c7819 */ /* 0x000fce000001020c */
.L_x_4912:
[----:B------:R-:W-:-:S05]  /*a5b0*/  VIADD R21, R21, 0x10 ;  /* 0x0000001015157836 */ /* 0x000fca0000000000 */
[C---:B------:R-:W-:Y:S02]  /*a5c0*/  ISETP.GE.AND P0, PT, R21.reuse, UR5, PT ;  /* 0x0000000515007c0c */ /* 0x040fe4000bf06270 */
[----:B------:R-:W-:Y:S01]  /*a5d0*/  ISETP.LT.AND P3, PT, R21, R40, PT ;  /* 0x000000281500720c */ /* 0x000fe20003f61270 */
[----:B------:R-:W-:-:S12]  /*a5e0*/  @!P1 BRA `(.L_x_4911) ;  /* 0x00000008005c9947 */ /* 0x000fd80003800000 */
[----:B------:R-:W-:-:S05]  /*a5f0*/  MOV R22, R24 ;  /* 0x0000001800167202 */ /* 0x000fca0000000f00 */
[----:B------:R-:W3:Y:S01]  /*a600*/  LDG.E.128.CONSTANT R8, desc[UR6][R22.64] ;  /* 0x0000000616087981 */ /* 0x000ee2000c1e9d00 */
[----:B------:R-:W-:Y:S01]  /*a610*/  MOV R4, 0x2c00 ;  /* 0x00002c0000047802 */ /* 0x000fe20000000f00 */
[----:B------:R-:W-:Y:S01]  /*a620*/  IMAD.MOV.U32 R5, RZ, RZ, 0x2400 ;  /* 0x00002400ff057424 */ /* 0x000fe200078e00ff */
[----:B------:R-:W-:Y:S01]  /*a630*/  HFMA2.MMA R16, -RZ, RZ, 0, 0.25 ;  /* 0x00003400ff107435 */ /* 0x000fe200000001ff */
[----:B0-----:R-:W-:Y:S02]  /*a640*/  PRMT R3, R3, 0x5410, R36 ;  /* 0x0000541003037816 */ /* 0x001fe40000000024 */
[----:B------:R-:W-:Y:S02]  /*a650*/  PRMT R2, R2, 0x5410, R4 ;  /* 0x0000541002027816 */ /* 0x000fe40000000004 */
[----:B------:R-:W-:Y:S02]  /*a660*/  PRMT R0, R0, 0x5410, R5 ;  /* 0x0000541000007816 */ /* 0x000fe40000000005 */
[----:B------:R-:W0:Y:S01]  /*a670*/  LDS.128 R4, [UR4] ;  /* 0x00000004ff047984 */ /* 0x000e220008000c00 */
[----:B---3--:R-:W-:-:S02]  /*a680*/  LOP3.LUT R22, R10, 0xc000c, RZ, 0xc0, !PT ;  /* 0x000c000c0a167812 */ /* 0x008fc400078ec0ff */
[----:B------:R-:W-:Y:S02]  /*a690*/  SHF.R.U32.HI R14, RZ, 0x8, R10 ;  /* 0x00000008ff0e7819 */ /* 0x000fe4000001160a */
[----:B--2---:R-:W-:Y:S02]  /*a6a0*/  LOP3.LUT R26, R11, 0xc000c, RZ, 0xc0, !PT ;  /* 0x000c000c0b1a7812 */ /* 0x004fe400078ec0ff */
[----:B------:R-:W-:Y:S02]  /*a6b0*/  LOP3.LUT R18, R8, 0xc000c, RZ, 0xc0, !PT ;  /* 0x000c000c08127812 */ /* 0x000fe400078ec0ff */
[----:B------:R-:W-:Y:S02]  /*a6c0*/  LOP3.LUT R29, R22, 0x64006400, RZ, 0xfc, !PT ;  /* 0x64006400161d7812 */ /* 0x000fe400078efcff */
[----:B------:R-:W-:Y:S02]  /*a6d0*/  LOP3.LUT R20, R9, 0xc000c, RZ, 0xc0, !PT ;  /* 0x000c000c09147812 */ /* 0x000fe400078ec0ff */
[----:B------:R-:W-:Y:S01]  /*a6e0*/  SHF.R.U32.HI R15, RZ, 0x8, R8 ;  /* 0x00000008ff0f7819 */ /* 0x000fe20000011608 */
[----:B------:R-:W-:Y:S01]  /*a6f0*/  HFMA2 R44, R29, R16.H0_H0, -258, -258 ;  /* 0xdc08dc081d2c7431 */ /* 0x000fe20000040010 */
[----:B------:R-:W-:-:S02]  /*a700*/  LOP3.LUT R31, R26, 0x64006400, RZ, 0xfc, !PT ;  /* 0x640064001a1f7812 */ /* 0x000fc400078efcff */
[----:B------:R-:W-:Y:S02]  /*a710*/  LOP3.LUT R22, R14, 0xc000c, RZ, 0xc0, !PT ;  /* 0x000c000c0e167812 */ /* 0x000fe400078ec0ff */
[----:B------:R-:W-:Y:S01]  /*a720*/  SHF.R.U32.HI R17, RZ, 0x8, R9 ;  /* 0x00000008ff117819 */ /* 0x000fe20000011609 */
[-C--:B------:R-:W-:Y:S01]  /*a730*/  HFMA2 R34, R31, R16.reuse.H0_H0, -258, -258 ;  /* 0xdc08dc081f227431 */ /* 0x080fe20000040010 */
        /* <DEDUP_REMOVED lines=24> */
[C---:B------:R-:W-:Y:S02]  /*a8c0*/  LOP3.LUT R30, R11.reuse, 0x300030, RZ, 0xc0, !PT ;  /* 0x003000300b1e7812 */ /* 0x040fe400078ec0ff */
[C---:B------:R-:W-:Y:S01]  /*a8d0*/  LOP3.LUT R28, R11.reuse, 0xc000c0, RZ, 0xc0, !PT ;  /* 0x00c000c00b1c7812 */ /* 0x040fe200078ec0ff */
[----:B------:R-:W-:Y:S01]  /*a8e0*/  HADD2 R39, R10, -1026, -1026 ;  /* 0xe402e4020a277430 */ /* 0x000fe20000000000 */
[----:B------:R-:W-:Y:S01]  /*a8f0*/  LOP3.LUT R11, R11, 0x30003, RZ, 0xc0, !PT ;  /* 0x000300030b0b7812 */ /* 0x000fe200078ec0ff */
[----:B0-----:R-:W-:Y:S01]  /*a900*/  HFMA2.MMA R10, R31, R4, RZ ;  /* 0x000000041f0a7235 */ /* 0x001fe200000000ff */
[----:B------:R-:W-:-:S02]  /*a910*/  LOP3.LUT R33, R33, 0x64006400, RZ, 0xfc, !PT ;  /* 0x6400640021217812 */ /* 0x000fc400078efcff */
[C---:B------:R-:W-:Y:S02]  /*a920*/  LOP3.LUT R35, R8.reuse, 0x300030, RZ, 0xc0, !PT ;  /* 0x0030003008237812 */ /* 0x040fe400078ec0ff */
[----:B------:R-:W-:Y:S01]  /*a930*/  LOP3.LUT R25, R8, 0xc000c0, RZ, 0xc0, !PT ;  /* 0x00c000c008197812 */ /* 0x000fe200078ec0ff */
[----:B------:R-:W-:Y:S01]  /*a940*/  HADD2 R33, R33, -1026, -1026 ;  /* 0xe402e40221217430 */ /* 0x000fe20000000000 */
[----:B------:R-:W-:Y:S01]  /*a950*/  LOP3.LUT R11, R11, 0x64006400, RZ, 0xfc, !PT ;  /* 0x640064000b0b7812 */ /* 0x000fe200078efcff */
[----:B------:R-:W-:Y:S01]  /*a960*/  HFMA2.MMA R10, R32, R5, R10 ;  /* 0x00000005200a7235 */ /* 0x000fe2000000000a */
[C---:B------:R-:W-:Y:S02]  /*a970*/  LOP3.LUT R8, R9.reuse, 0x300030, RZ, 0xc0, !PT ;  /* 0x0030003009087812 */ /* 0x040fe400078ec0ff */
[----:B------:R-:W-:Y:S01]  /*a980*/  LOP3.LUT R27, R9, 0xc000c0, RZ, 0xc0, !PT ;  /* 0x00c000c0091b7812 */ /* 0x000fe200078ec0ff */
[----:B------:R-:W-:Y:S01]  /*a990*/  HADD2 R41, R11, -1026, -1026 ;  /* 0xe402e4020b297430 */ /* 0x000fe20000000000 */
[----:B------:R-:W-:Y:S01]  /*a9a0*/  LOP3.LUT R35, R35, 0x64006400, RZ, 0xfc, !PT ;  /* 0x6400640023237812 */ /* 0x000fe200078efcff */
[-C--:B------:R-:W-:Y:S01]  /*a9b0*/  HFMA2 R11, R33, R4.reuse, RZ.H0_H0 ;  /* 0x00000004210b7231 */ /* 0x080fe200000400ff */
[----:B------:R-:W-:Y:S01]  /*a9c0*/  LOP3.LUT R9, R8, 0x64006400, RZ, 0xfc, !PT ;  /* 0x6400640008097812 */ /* 0x000fe200078efcff */
[----:B------:R-:W-:Y:S01]  /*a9d0*/  HFMA2.MMA R8, R39, R4, RZ ;  /* 0x0000000427087235 */ /* 0x000fe200000000ff */
[----:B------:R-:W-:Y:S01]  /*a9e0*/  HFMA2 R4, R41, R4, RZ.H0_H0 ;  /* 0x0000000429047231 */ /* 0x000fe200000400ff */
[----:B------:R-:W-:Y:S01]  /*a9f0*/  LOP3.LUT R41, R30, 0x64006400, RZ, 0xfc, !PT ;  /* 0x640064001e297812 */ /* 0x000fe200078efcff */
[-C--:B------:R-:W-:Y:S01]  /*aa00*/  HFMA2 R35, R35, R2.reuse.H1_H1, -66, -66 ;  /* 0xd420d42023237431 */ /* 0x080fe20000060002 */
[----:B------:R-:W-:Y:S01]  /*aa10*/  LOP3.LUT R29, R29, 0x64006400, RZ, 0xfc, !PT ;  /* 0x640064001d1d7812 */ /* 0x000fe200078efcff */
[-C--:B------:R-:W-:Y:S01]  /*aa20*/  HFMA2 R11, R42, R5.reuse, R11 ;  /* 0x000000052a0b7231 */ /* 0x080fe2000000000b */
[C---:B------:R-:W-:Y:S01]  /*aa30*/  LOP3.LUT R33, R15.reuse, 0x300030, RZ, 0xc0, !PT ;  /* 0x003000300f217812 */ /* 0x040fe200078ec0ff */
[----:B------:R-:W-:Y:S01]  /*aa40*/  HFMA2 R42, R9, R2.H1_H1, -66, -66 ;  /* 0xd420d420092a7431 */ /* 0x000fe20000060002 */
[----:B------:R-:W-:Y:S01]  /*aa50*/  HFMA2.MMA R32, R44, R5, R8 ;  /* 0x000000052c207235 */ /* 0x000fe20000000008 */
[----:B------:R-:W-:Y:S01]  /*aa60*/  HFMA2 R34, R34, R5, R4 ;  /* 0x0000000522227231 */ /* 0x000fe20000000004 */
[----:B------:R-:W-:Y:S01]  /*aa70*/  HFMA2.MMA R5, R35, R6, R10 ;  /* 0x0000000623057235 */ /* 0x000fe2000000000a */
[----:B------:R-:W-:Y:S01]  /*aa80*/  HFMA2 R4, R42, R6, R11 ;  /* 0x000000062a047231 */ /* 0x000fe2000000000b */
[C---:B------:R-:W-:Y:S01]  /*aa90*/  LOP3.LUT R45, R15.reuse, 0xc000c0, RZ, 0xc0, !PT ;  /* 0x00c000c00f2d7812 */ /* 0x040fe200078ec0ff */
[----:B------:R-:W0:Y:S01]  /*aaa0*/  LDS.128 R8, [UR4+0x10] ;  /* 0x00001004ff087984 */ /* 0x000e220008000c00 */
[-C--:B------:R-:W-:Y:S01]  /*aab0*/  HFMA2 R41, R41, R2.reuse.H1_H1, -66, -66 ;  /* 0xd420d42029297431 */ /* 0x080fe20000060002 */
        /* <DEDUP_REMOVED lines=15> */
[----:B------:R-:W-:Y:S01]  /*abb0*/  LOP3.LUT R15, R15, 0x64006400, RZ, 0xfc, !PT ;  /* 0x640064000f0f7812 */ /* 0x000fe200078efcff */
[-C--:B------:R-:W-:Y:S01]  /*abc0*/  HFMA2.MMA R5, R6, R7.reuse, R5 ;  /* 0x0000000706057235 */ /* 0x080fe20000000005 */
[----:B------:R-:W-:Y:S01]  /*abd0*/  LOP3.LUT R14, R14, 0x64006400, RZ, 0xfc, !PT ;  /* 0x640064000e0e7812 */ /* 0x000fe200078efcff */
[----:B------:R-:W-:Y:S01]  /*abe0*/  HFMA2.MMA R32, R25, R7, R32 ;  /* 0x0000000719207235 */ /* 0x000fe20000000020 */
[-C--:B------:R-:W-:Y:S01]  /*abf0*/  HFMA2 R4, R27, R7.reuse, R4 ;  /* 0x000000071b047231 */ /* 0x080fe20000000004 */
[C---:B------:R-:W-:Y:S01]  /*ac00*/  LOP3.LUT R31, R17.reuse, 0x300030, RZ, 0xc0, !PT ;  /* 0x00300030111f7812 */ /* 0x040fe200078ec0ff */
[----:B------:R-:W-:Y:S01]  /*ac10*/  HADD2 R6, R15, -1026, -1026 ;  /* 0xe402e4020f067430 */ /* 0x000fe20000000000 */
[----:B------:R-:W-:Y:S01]  /*ac20*/  LOP3.LUT R28, R17, 0xc000c0, RZ, 0xc0, !PT ;  /* 0x00c000c0111c7812 */ /* 0x000fe200078ec0ff */
[----:B------:R-:W-:Y:S01]  /*ac30*/  HFMA2 R34, R39, R7, R34 ;  /* 0x0000000727227231 */ /* 0x000fe20000000022 */
[----:B------:R-:W-:Y:S01]  /*ac40*/  LOP3.LUT R33, R33, 0x64006400, RZ, 0xfc, !PT ;  /* 0x6400640021217812 */ /* 0x000fe200078efcff */
[----:B------:R-:W-:Y:S01]  /*ac50*/  HADD2 R7, R14, -1026, -1026 ;  /* 0xe402e4020e077430 */ /* 0x000fe20000000000 */
[----:B------:R-:W-:-:S02]  /*ac60*/  LOP3.LUT R17, R17, 0x30003, RZ, 0xc0, !PT ;  /* 0x0003000311117812 */ /* 0x000fc400078ec0ff */
[C---:B------:R-:W-:Y:S01]  /*ac70*/  LOP3.LUT R35, R19.reuse, 0x300030, RZ, 0xc0, !PT ;  /* 0x0030003013237812 */ /* 0x040fe200078ec0ff */
[-C--:B------:R-:W-:Y:S01]  /*ac80*/  HFMA2 R33, R33, R2.reuse.H1_H1, -66, -66 ;  /* 0xd420d42021217431 */ /* 0x080fe20000060002 */
[C---:B------:R-:W-:Y:S02]  /*ac90*/  LOP3.LUT R43, R19.reuse, 0xc000c0, RZ, 0xc0, !PT ;  /* 0x00c000c0132b7812 */ /* 0x040fe400078ec0ff */
[----:B------:R-:W-:Y:S02]  /*aca0*/  LOP3.LUT R29, R30, 0x64006400, RZ, 0xfc, !PT ;  /* 0x640064001e1d7812 */ /* 0x000fe400078efcff */
[----:B------:R-:W-:Y:S02]  /*acb0*/  LOP3.LUT R19, R19, 0x30003, RZ, 0xc0, !PT ;  /* 0x0003000313137812 */ /* 0x000fe400078ec0ff */
[----:B------:R-:W-:Y:S01]  /*acc0*/  LOP3.LUT R17, R17, 0x64006400, RZ, 0xfc, !PT ;  /* 0x6400640011117812 */ /* 0x000fe200078efcff */
[-C--:B0-----:R-:W-:Y:S01]  /*acd0*/  HFMA2.MMA R5, R6, R8.reuse, R5 ;  /* 0x0000000806057235 */ /* 0x081fe20000000005 */
[----:B------:R-:W-:Y:S01]  /*ace0*/  LOP3.LUT R19, R19, 0x64006400, RZ, 0xfc, !PT ;  /* 0x6400640013137812 */ /* 0x000fe200078efcff */
[----:B------:R-:W-:Y:S01]  /*acf0*/  HFMA2.MMA R32, R7, R8, R32 ;  /* 0x0000000807207235 */ /* 0x000fe20000000020 */
[----:B------:R-:W-:Y:S01]  /*ad00*/  HFMA2 R29, R29, R2.H1_H1, -66, -66 ;  /* 0xd420d4201d1d7431 */ /* 0x000fe20000060002 */
[----:B------:R-:W-:Y:S01]  /*ad10*/  LOP3.LUT R45, R45, 0x64006400, RZ, 0xfc, !PT ;  /* 0x640064002d2d7812 */ /* 0x000fe200078efcff */
[----:B------:R-:W-:Y:S01]  /*ad20*/  HADD2 R17, R17, -1026, -1026 ;  /* 0xe402e40211117430 */ /* 0x000fe20000000000 */
[----:B------:R-:W-:Y:S01]  /*ad30*/  LOP3.LUT R47, R26, 0x64006400, RZ, 0xfc, !PT ;  /* 0x640064001a2f7812 */ /* 0x000fe200078efcff */
[----:B------:R-:W-:Y:S01]  /*ad40*/  HADD2 R19, R19, -1026, -1026 ;  /* 0xe402e40213137430 */ /* 0x000fe20000000000 */
[-C--:B------:R-:W-:Y:S01]  /*ad50*/  HFMA2.MMA R5, R22, R9.reuse, R5 ;  /* 0x0000000916057235 */ /* 0x080fe20000000005 */
[----:B------:R-:W-:Y:S01]  /*ad60*/  LOP3.LUT R31, R31, 0x64006400, RZ, 0xfc, !PT ;  /* 0x640064001f1f7812 */ /* 0x000fe200078efcff */
[----:B------:R-:W-:Y:S01]  /*ad70*/  HFMA2.MMA R32, R18, R9, R32 ;  /* 0x0000000912207235 */ /* 0x000fe20000000020 */
[----:B------:R-:W-:Y:S01]  /*ad80*/  HFMA2 R26, R45, R0.H1_H1, -18, -18 ;  /* 0xcc80cc802d1a7431 */ /* 0x000fe20000060000 */
[----:B------:R-:W-:Y:S01]  /*ad90*/  LOP3.LUT R35, R35, 0x64006400, RZ, 0xfc, !PT ;  /* 0x6400640023237812 */ /* 0x000fe200078efcff */
[----:B------:R-:W-:Y:S01]  /*ada0*/  HFMA2 R4, R17, R8, R4 ;  /* 0x0000000811047231 */ /* 0x000fe20000000004 */
[----:B------:R-:W-:Y:S01]  /*adb0*/  LOP3.LUT R41, R28, 0x64006400, RZ, 0xfc, !PT ;  /* 0x640064001c297812 */ /* 0x000fe200078efcff */
[----:B------:R-:W-:Y:S01]  /*adc0*/  HFMA2 R28, R47, R0.H1_H1, -18, -18 ;  /* 0xcc80cc802f1c7431 */ /* 0x000fe20000060000 */
[-C--:B------:R-:W-:Y:S01]  /*add0*/  HFMA2.MMA R5, R33, R10.reuse, R5 ;  /* 0x0000000a21057235 */ /* 0x080fe20000000005 */
[----:B------:R-:W-:Y:S01]  /*ade0*/  HFMA2 R8, R19, R8, R34 ;  /* 0x0000000813087231 */ /* 0x000fe20000000022 */
[----:B------:R-:W-:Y:S01]  /*adf0*/  HFMA2.MMA R14, R29, R10, R32 ;  /* 0x0000000a1d0e7235 */ /* 0x000fe20000000020 */
[----:B------:R-:W-:Y:S01]  /*ae00*/  HFMA2 R31, R31, R2.H1_H1, -66, -66 ;  /* 0xd420d4201f1f7431 */ /* 0x000fe20000060002 */
[----:B------:R-:W-:Y:S01]  /*ae10*/  LOP3.LUT R43, R43, 0x64006400, RZ, 0xfc, !PT ;  /* 0x640064002b2b7812 */ /* 0x000fe200078efcff */
[----:B------:R-:W-:-:S02]  /*ae20*/  HFMA2 R4, R20, R9, R4 ;  /* 0x0000000914047231 */ /* 0x000fc40000000004 */
[----:B------:R-:W-:Y:S01]  /*ae30*/  HFMA2 R35, R35, R2.H1_H1, -66, -66 ;  /* 0xd420d42023237431 */ /* 0x000fe20000060002 */
[-C--:B------:R-:W-:Y:S01]  /*ae40*/  HFMA2.MMA R5, R26, R11.reuse, R5 ;  /* 0x0000000b1a057235 */ /* 0x080fe20000000005 */
[----:B------:R-:W-:Y:S01]  /*ae50*/  HFMA2 R8, R16, R9, R8 ;  /* 0x0000000910087231 */ /* 0x000fe20000000008 */
[----:B------:R-:W-:Y:S01]  /*ae60*/  HFMA2.MMA R14, R28, R11, R14 ;  /* 0x0000000b1c0e7235 */ /* 0x000fe2000000000e */
[----:B------:R-:W-:Y:S02]  /*ae70*/  HFMA2 R30, R41, R0.H1_H1, -18, -18 ;  /* 0xcc80cc80291e7431 */ /* 0x000fe40000060000 */
[----:B------:R-:W-:Y:S02]  /*ae80*/  HFMA2 R15, R31, R10, R4 ;  /* 0x0000000a1f0f7231 */ /* 0x000fe40000000004 */
[----:B------:R-:W-:Y:S01]  /*ae90*/  HFMA2 R42, R43, R0.H1_H1, -18, -18 ;  /* 0xcc80cc802b2a7431 */ /* 0x000fe20000060000 */
[----:B------:R-:W-:Y:S01]  /*aea0*/  PRMT R0, R0, 0x5410, R2 ;  /* 0x0000541000007816 */ /* 0x000fe20000000002 */
[----:B------:R-:W-:-:S02]  /*aeb0*/  HFMA2 R8, R35, R10, R8 ;  /* 0x0000000a23087231 */ /* 0x000fc40000000008 */
[-C--:B------:R-:W-:Y:S02]  /*aec0*/  HFMA2 R15, R30, R11.reuse, R15 ;  /* 0x0000000b1e0f7231 */ /* 0x080fe4000000000f */
        /* <DEDUP_REMOVED lines=9> */
.L_x_4911:
[----:B------:R-:W-:Y:S01]  /*af60*/  IADD3 R24, P2, R24, R13, RZ ;  /* 0x0000000d18187210 */ /* 0x000fe20007f5e0ff */
[----:B------:R-:W-:-:S03]  /*af70*/  UIADD3 UR4, UR4, 0x20, URZ ;  /* 0x0000002004047890 */ /* 0x000fc6000fffe03f */
[----:B------:R-:W-:Y:S01]  /*af80*/  IADD3.X R23, R23, R12, RZ, P2, !PT ;  /* 0x0000000c17177210 */ /* 0x000fe200017fe4ff */
[----:B------:R-:W-:Y:S08]  /*af90*/  @!P0 BRA P3, `(.L_x_4912) ;  /* 0xfffffff400848947 */ /* 0x000ff0000183ffff */
.L_x_4910:
[----:B------:R-:W-:Y:S05]  /*afa0*/  @!P1 EXIT ;  /* 0x000000000000994d */ /* 0x000fea0003800000 */
[----:B------:R-:W1:Y:S01]  /*afb0*/  S2R R0, SR_CTAID.X ;  /* 0x0000000000007919 */ /* 0x000e620000002500 */
[----:B------:R-:W3:Y:S01]  /*afc0*/  S2UR UR4, SR_CTAID.Y ;  /* 0x00000000000479c3 */ /* 0x000ee20000002600 */
[----:B-----5:R-:W1:Y:S07]  /*afd0*/  S2R R5, SR_TID.X ;  /* 0x0000000000057919 */ /* 0x020e6e0000002100 */
[----:B------:R-:W3:Y:S08]  /*afe0*/  LDC R7, c[0x0][0x23c] ;  /* 0x00008f00ff077b82 */ /* 0x000ef00000000800 */
[----:B0-----:R-:W0:Y:S01]  /*aff0*/  LDC.64 R2, c[0x0][0x230] ;  /* 0x00008c00ff027b82 */ /* 0x001e220000000a00 */
[----:B-1----:R-:W-:-:S04]  /*b000*/  LEA R0, R0, R5, 0x5 ;  /* 0x0000000500007211 */ /* 0x002fc800078e28ff */
[----:B------:R-:W-:-:S05]  /*b010*/  SHF.L.U32 R0, R0, 0x2, RZ ;  /* 0x0000000200007819 */ /* 0x000fca00000006ff */
[----:B---3--:R-:W-:-:S04]  /*b020*/  IMAD R5, R7, UR4, R0 ;  /* 0x0000000407057c24 */ /* 0x008fc8000f8e0200 */
[----:B0-----:R-:W-:-:S05]  /*b030*/  IMAD.WIDE R4, R5, 0x2, R2 ;  /* 0x0000000205047825 */ /* 0x001fca00078e0202 */
[----:B------:R0:W-:Y:S01]  /*b040*/  ATOM.E.ADD.F16x2.RN.STRONG.GPU P0, RZ, desc[UR6][R4.64], R38 ;  /* 0x0000002604ff79a2 */ /* 0x0001e2000810e1c6 */
[----:B------:R-:W-:Y:S04]  /*b050*/  BSSY B0, `(.L_x_4913) ;  /* 0x000000f000007945 */ /* 0x000fe80003800000 */
[----:B0-----:R-:W-:Y:S05]  /*b060*/  @P0 BRA `(.L_x_4914) ;  /* 0x0000000000340947 */ /* 0x001fea0003800000 */
[----:B------:R-:W0:Y:S02]  /*b070*/  QSPC.E.S P0, RZ, [R4] ;  /* 0x0000000004ff73aa */ /* 0x000e240000000500 */
[----:B0-----:R-:W-:Y:S05]  /*b080*/  @!P0 BRA `(.L_x_4915) ;  /* 0x0000000000208947 */ /* 0x001fea0003800000 */
[----:B------:R-:W-:-:S05]  /*b090*/  IMAD.MOV.U32 R2, RZ, RZ, R4 ;  /* 0x000000ffff027224 */ /* 0x000fca00078e0004 */
[----:B------:R-:W-:-:S07]  /*b0a0*/  MOV R2, R2 ;  /* 0x0000000200027202 */ /* 0x000fce0000000f00 */
.L_x_4916:
[----:B------:R-:W0:Y:S02]  /*b0b0*/  LDS R6, [R2] ;  /* 0x0000000002067984 */ /* 0x000e240000000800 */
[----:B0-----:R-:W-:-:S06]  /*b0c0*/  HADD2 R7, R6, R38 ;  /* 0x0000002606077230 */ /* 0x001fcc0000000000 */
[----:B------:R-:W0:Y:S02]  /*b0d0*/  ATOMS.CAST.SPIN R7, [R2], R6, R7 ;  /* 0x000000060207738d */ /* 0x000e240001800007 */
[----:B0-----:R-:W-:-:S13]  /*b0e0*/  ISETP.EQ.U32.AND P0, PT, R7, 0x1, PT ;  /* 0x000000010700780c */ /* 0x001fda0003f02070 */
[----:B------:R-:W-:Y:S05]  /*b0f0*/  @!P0 BRA `(.L_x_4916) ;  /* 0xfffffffc00ec8947 */ /* 0x000fea000383ffff */
[----:B------:R-:W-:Y:S05]  /*b100*/  BRA `(.L_x_4914) ;  /* 0x00000000000c7947 */ /* 0x000fea0003800000 */
.L_x_4915:
[----:B------:R-:W3:Y:S02]  /*b110*/  LD.E R0, desc[UR6][R4.64] ;  /* 0x0000000604007980 */ /* 0x000ee4000c101900 */
[----:B---3--:R-:W-:-:S05]  /*b120*/  IADD3 R3, R38, R0, RZ ;  /* 0x0000000026037210 */ /* 0x008fca0007ffe0ff */
[----:B------:R0:W-:Y:S02]  /*b130*/  ST.E desc[UR6][R4.64], R3 ;  /* 0x0000000304007985 */ /* 0x0001e4000c101906 */
.L_x_4914:
[----:B------:R-:W-:Y:S05]  /*b140*/  BSYNC B0 ;  /* 0x0000000000007941 */ /* 0x000fea0003800000 */
.L_x_4913:
[----:B------:R1:W-:Y:S02]  /*b150*/  ATOM.E.ADD.F16x2.RN.STRONG.GPU P0, RZ, desc[UR6][R4.64+0x4], R37 ;  /* 0x0000042504ff79a2 */ /* 0x0003e4000810e1c6 */
[----:B-1----:R-:W-:Y:S05]  /*b160*/  @P0 EXIT ;  /* 0x000000000000094d */ /* 0x002fea0003800000 */
[----:B------:R-:W1:Y:S02]  /*b170*/  QSPC.E.S P0, RZ, [R4+0x4] ;  /* 0x0000040004ff73aa */ /* 0x000e640000000500 */
[----:B-1----:R-:W-:Y:S05]  /*b180*/  @!P0 BRA `(.L_x_4917) ;  /* 0x0000000000208947 */ /* 0x002fea0003800000 */
[----:B------:R-:W-:-:S04]  /*b190*/  MOV R2, R4 ;  /* 0x0000000400027202 */ /* 0x000fc80000000f00 */
[----:B------:R-:W-:-:S07]  /*b1a0*/  MOV R2, R2 ;  /* 0x0000000200027202 */ /* 0x000fce0000000f00 */
.L_x_4918:
[----:B0-----:R-:W0:Y:S02]  /*b1b0*/  LDS R4, [R2+0x4] ;  /* 0x0000040002047984 */ /* 0x001e240000000800 */
[----:B0-----:R-:W-:-:S10]  /*b1c0*/  HFMA2.MMA R5, R4, 1, 1, R37 ;  /* 0x3c003c0004057835 */ /* 0x001fd40000000025 */
[----:B------:R-:W0:Y:S02]  /*b1d0*/  ATOMS.CAST.SPIN R5, [R2+0x4], R4, R5 ;  /* 0x000004040205738d */ /* 0x000e240001800005 */
[----:B0-----:R-:W-:-:S13]  /*b1e0*/  ISETP.EQ.U32.AND P0, PT, R5, 0x1, PT ;  /* 0x000000010500780c */ /* 0x001fda0003f02070 */
[----:B------:R-:W-:Y:S05]  /*b1f0*/  @!P0 BRA `(.L_x_4918) ;  /* 0xfffffffc00ec8947 */ /* 0x000fea000383ffff */
[----:B------:R-:W-:Y:S05]  /*b200*/  EXIT ;  /* 0x000000000000794d */ /* 0x000fea0003800000 */
.L_x_4917:
[----:B------:R-:W0:Y:S02]  /*b210*/  LD.E R0, desc[UR6][R4.64+0x4] ;  /* 0x0000040604007980 */ /* 0x000e24000c101900 */
[----:B0-----:R-:W-:-:S05]  /*b220*/  IADD3 R3, R37, R0, RZ ;  /* 0x0000000025037210 */ /* 0x001fca0007ffe0ff */
[----:B------:R-:W-:Y:S01]  /*b230*/  ST.E desc[UR6][R4.64+0x4], R3 ;  /* 0x0000040304007985 */ /* 0x000fe2000c101906 */
[----:B------:R-:W-:Y:S05]  /*b240*/  EXIT ;  /* 0x000000000000794d */ /* 0x000fea0003800000 */
.L_x_4919:
        /* <DEDUP_REMOVED lines=11> */
.L_x_5261:


//--------------------- .text._Z23gemm_half_q_half_kernelILi1ELi160ELb1ELb0ELi32EEvPK6__halfPKjS4_S2_PS0_iiiiPKtS7_iiiiiibS2_i --------------------------
	.section	.text._Z23gemm_half_q_half_kernelILi1ELi160ELb1ELb0ELi32EEvPK6__halfPKjS4_S2_PS0_iiiiPKtS7_iiiiiibS2_i,"ax",@progbits
	.align	128
        .global         _Z23gemm_half_q_half_kernelILi1ELi160ELb1ELb0ELi32EEvPK6__halfPKjS4_S2_PS0_iiiiPKtS7_iiiiiibS2_i
        .type           _Z23gemm_half_q_half_kernelILi1ELi160ELb1ELb0ELi32EEvPK6__halfPKjS4_S2_PS0_iiiiPKtS7_iiiiiibS2_i,@function
        .size           _Z23gemm_half_q_half_kernelILi1ELi160ELb1ELb0ELi32EEvPK6__halfPKjS4_S2_PS0_iiiiPKtS7_iiiiiibS2_i,(.L_x_5262 - _Z23gemm_half_q_half_kernelILi1ELi160ELb1ELb0ELi32EEvPK6__halfPKjS4_S2_PS0_iiiiPKtS7_iiiiiibS2_i)
        .other          _Z23gemm_half_q_half_kernelILi1ELi160ELb1ELb0ELi32EEvPK6__halfPKjS4_S2_PS0_iiiiPKtS7_iiiiiibS2_i,@"STO_CUDA_ENTRY STV_DEFAULT"
_Z23gemm_half_q_half_kernelILi1ELi160ELb1ELb0ELi32EEvPK6__halfPKjS4_S2_PS0_iiiiPKtS7_iiiiiibS2_i:
.text._Z23gemm_half_q_half_kernelILi1ELi160ELb1ELb0ELi32EEvPK6__halfPKjS4_S2_PS0_iiiiPKtS7_iiiiiibS2_i:
[----:B------:R-:W-:Y:S08]  /*0000*/  LDC R1, c[0x0][0x28] ;  /* 0x00000a00ff017b82 */ /* 0x000ff00000000800 */
[----:B------:R-:W0:Y:S01]  /*0010*/  S2UR UR8, SR_CTAID.Y ;  /* 0x00000000000879c3 */ /* 0x000e220000002600 */
[----:B------:R-:W-:Y:S01]  /*0020*/  PRMT R18, RZ, 0x7610, R18 ;  /* 0x00007610ff127816 */ /* 0x000fe20000000012 */
[----:B------:R-:W-:-:S06]  /*0030*/  ULDC.64 UR6, c[0x0][0x208] ;  /* 0x0000820000067ab9 */ /* 0x000fcc0000000a00 */
[----:B------:R-:W0:Y:S02]  /*0040*/  LDC R11, c[0x0][0x238] ;  /* 0x00008e00ff0b7b82 */ /* 0x000e240000000800 */
[----:B0-----:R-:W-:-:S13]  /*0050*/  ISETP.LE.AND P0, PT, R11, UR8, PT ;  /* 0x000000080b007c0c */ /* 0x001fda000bf03270 */
        /* <DEDUP_REMOVED lines=25> */
[----:B------:R-:W-:-:S05]  /*01f0*/  @!P1 IADD3 R7, P2, R7, R4, RZ ;  /* 0x0000000407079210 */ /* 0x000fca0007f5e0ff */
[----:B------:R-:W-:Y:S01]  /*0200*/  @!P1 IMAD.X R12, R12, 0x1, R5, P2 ;  /* 0x000000010c0c9824 */ /* 0x000fe200010e0605 */
        /* <DEDUP_REMOVED lines=14> */
.L_x_4921:
[----:B------:R-:W-:Y:S05]  /*02f0*/  BSYNC B0 ;  /* 0x0000000000007941 */ /* 0x000fea0003800000 */
.L_x_4920:
[----:B------:R-:W-:Y:S01]  /*0300*/  ULDC UR4, c[0x0][0x23c] ;  /* 0x00008f0000047ab9 */ /* 0x000fe20000000800 */
[----:B------:R-:W-:Y:S01]  /*0310*/  SHF.L.U32 R10, R10, 0x2, RZ ;  /* 0x000000020a0a7819 */ /* 0x000fe200000006ff */
[----:B------:R-:W-:-:S05]  /*0320*/  IMAD.U32 R29, RZ, RZ, UR4 ;  /* 0x00000004ff1d7e24 */ /* 0x000fca000f8e00ff */
        /* <DEDUP_REMOVED lines=25> */
[----:B------:R-:W-:Y:S01]  /*04c0*/  LEA.HI R16, R13, R10, RZ, 0x3 ;  /* 0x0000000a0d107211 */ /* 0x000fe200078f18ff */
[----:B------:R-:W-:Y:S01]  /*04d0*/  IMAD.MOV.U32 R13, RZ, RZ, R27 ;  /* 0x000000ffff0d7224 */ /* 0x000fe200078e001b */
[----:B------:R-:W-:Y:S02]  /*04e0*/  LOP3.LUT R15, R15, 0x10, RZ, 0xc0, !PT ;  /* 0x000000100f0f7812 */ /* 0x000fe400078ec0ff */
[----:B0-----:R-:W-:-:S07]  /*04f0*/  SHF.R.S32.HI R16, RZ, 0x3, R16 ;  /* 0x00000003ff107819 */ /* 0x001fce0000011410 */
.L_x_4923:
[----:B-1---5:R-:W-:-:S04]  /*0500*/  VIADD R2, R11, UR4 ;  /* 0x000000040b027c36 */ /* 0x022fc80008000000 */
        /* <DEDUP_REMOVED lines=9> */
[----:B--2---:R-:W-:-:S06]  /*05a0*/  IMAD.WIDE R2, R2, 0x2, R8 ;  /* 0x0000000202027825 */ /* 0x004fcc00078e0208 */
[----:B------:R0:W2:Y:S01]  /*05b0*/  LDG.E.U16.CONSTANT R3, desc[UR6][R2.64] ;  /* 0x0000000602037981 */ /* 0x0000a2000c1e9500 */
[----:B------:R-:W-:Y:S01]  /*05c0*/  UIADD3 UR4, UR4, 0x1, URZ ;  /* 0x0000000104047890 */ /* 0x000fe2000fffe03f */
[----:B---3--:R-:W-:-:S04]  /*05d0*/  SHF.R.U32.HI R17, RZ, R15, R20 ;  /* 0x0000000fff117219 */ /* 0x008fc80000011614 */
[----:B------:R-:W-:Y:S02]  /*05e0*/  LOP3.LUT R19, R17, 0xf, RZ, 0xc0, !PT ;  /* 0x0000000f11137812 */ /* 0x000fe400078ec0ff */
[----:B------:R-:W-:Y:S02]  /*05f0*/  SHF.R.U32.HI R24, RZ, 0x4, R17 ;  /* 0x00000004ff187819 */ /* 0x000fe40000011611 */
[----:B------:R-:W-:Y:S02]  /*0600*/  IADD3 R19, R19, 0x1, RZ ;  /* 0x0000000113137810 */ /* 0x000fe40007ffe0ff */
[----:B------:R-:W-:Y:S01]  /*0610*/  LOP3.LUT R24, R24, 0xf, RZ, 0xc0, !PT ;  /* 0x0000000f18187812 */ /* 0x000fe200078ec0ff */
[----:B----4-:R-:W-:Y:S02]  /*0620*/  IMAD.IADD R13, R0, 0x1, R13 ;  /* 0x00000001000d7824 */ /* 0x010fe400078e020d */
[----:B------:R-:W-:Y:S01]  /*0630*/  IMAD R20, R19, R19, RZ ;  /* 0x0000001313147224 */ /* 0x000fe200078e02ff */
[--C-:B------:R-:W-:Y:S01]  /*0640*/  SHF.R.U32.HI R19, RZ, 0x8, R17.reuse ;  /* 0x00000008ff137819 */ /* 0x100fe20000011611 */
[----:B------:R-:W-:Y:S01]  /*0650*/  VIADD R24, R24, 0x1 ;  /* 0x0000000118187836 */ /* 0x000fe20000000000 */
[----:B------:R-:W-:-:S02]  /*0660*/  SHF.R.U32.HI R17, RZ, 0xc, R17 ;  /* 0x0000000cff117819 */ /* 0x000fc40000011611 */
[----:B------:R-:W-:Y:S01]  /*0670*/  LOP3.LUT R19, R19, 0xf, RZ, 0xc0, !PT ;  /* 0x0000000f13137812 */ /* 0x000fe200078ec0ff */
[----:B0-----:R-:W-:Y:S01]  /*0680*/  IMAD R2, R24, R24, RZ ;  /* 0x0000001818027224 */ /* 0x001fe200078e02ff */
[----:B------:R-:W-:Y:S01]  /*0690*/  LOP3.LUT R17, R17, 0xf, RZ, 0xc0, !PT ;  /* 0x0000000f11117812 */ /* 0x000fe200078ec0ff */
[----:B------:R-:W2:Y:S01]  /*06a0*/  I2F.F16 R20, R20 ;  /* 0x0000001400147306 */ /* 0x000ea20000200c00 */
[----:B------:R-:W-:Y:S01]  /*06b0*/  ISETP.GE.AND P2, PT, R13, R28, PT ;  /* 0x0000001c0d00720c */ /* 0x000fe20003f46270 */
[----:B------:R-:W-:Y:S01]  /*06c0*/  VIADD R19, R19, 0x1 ;  /* 0x0000000113137836 */ /* 0x000fe20000000000 */
[----:B------:R-:W-:-:S03]  /*06d0*/  IADD3 R17, R17, 0x1, RZ ;  /* 0x0000000111117810 */ /* 0x000fc60007ffe0ff */
[----:B------:R-:W-:Y:S02]  /*06e0*/  IMAD R19, R19, R19, RZ ;  /* 0x0000001313137224 */ /* 0x000fe400078e02ff */
[----:B------:R-:W-:Y:S01]  /*06f0*/  IMAD R17, R17, R17, RZ ;  /* 0x0000001111117224 */ /* 0x000fe200078e02ff */
[----:B------:R-:W0:Y:S01]  /*0700*/  I2F.F16 R2, R2 ;  /* 0x0000000200027306 */ /* 0x000e220000200c00 */
[----:B--2---:R-:W-:-:S07]  /*0710*/  HMUL2 R24, R20.H0_H0, R3.H0_H0 ;  /* 0x2000000314187232 */ /* 0x004fce0000000800 */
[----:B------:R-:W1:Y:S01]  /*0720*/  I2F.F16 R22, R19 ;  /* 0x0000001300167306 */ /* 0x000e620000200c00 */
[----:B0-----:R-:W-:-:S07]  /*0730*/  HMUL2 R0, R2.H0_H0, R3.H0_H0 ;  /* 0x2000000302007232 */ /* 0x001fce0000000800 */
[----:B------:R-:W0:Y:S01]  /*0740*/  I2F.F16 R26, R17 ;  /* 0x00000011001a7306 */ /* 0x000e220000200c00 */
[-C--:B-1----:R-:W-:Y:S02]  /*0750*/  HMUL2 R2, R22.H0_H0, R3.reuse.H0_H0 ;  /* 0x2000000316027232 */ /* 0x082fe40000000800 */
[----:B0-----:R-:W-:Y:S01]  /*0760*/  HMUL2 R3, R26.H0_H0, R3.H0_H0 ;  /* 0x200000031a037232 */ /* 0x001fe20000000800 */
[----:B------:R-:W-:Y:S06]  /*0770*/  @!P2 BRA `(.L_x_4923) ;  /* 0xfffffffc0060a947 */ /* 0x000fec000383ffff */
.L_x_4922:
        /* <DEDUP_REMOVED lines=12> */
.L_x_4924:
        /* <DEDUP_REMOVED lines=8> */
.L_x_4925:
        /* <DEDUP_REMOVED lines=12> */
.L_x_4926:
        /* <DEDUP_REMOVED lines=8> */
.L_x_4927:
[----:B------:R-:W-:Y:S01]  /*0a00*/  ULDC UR4, c[0x0][0x268] ;  /* 0x00009a0000047ab9 */ /* 0x000fe20000000800 */
[----:B------:R-:W-:Y:S01]  /*0a10*/  IMAD.MOV.U32 R9, RZ, RZ, RZ ;  /* 0x000000ffff097224 */ /* 0x000fe200078e00ff */
        /* <DEDUP_REMOVED lines=9> */
.L_x_4928:
        /* <DEDUP_REMOVED lines=9> */
[----:B------:R-:W-:-:S05]  /*0b40*/  SHF.R.S32.HI R8, RZ, 0x5, R11 ;  /* 0x00000005ff087819 */ /* 0x000fca000001140b */
[----:B------:R-:W-:-:S05]  /*0b50*/  IMAD R5, R8, 0x8, R5 ;  /* 0x0000000808057824 */ /* 0x000fca00078e0205 */
[----:B------:R-:W-:Y:S02]  /*0b60*/  IADD3 R4, R7, R5, R4 ;  /* 0x0000000507047210 */ /* 0x000fe40007ffe004 */
[----:B------:R-:W-:Y:S01]  /*0b70*/  SHF.R.S32.HI R5, RZ, 0x1f, R10 ;  /* 0x0000001fff057819 */ /* 0x000fe2000001140a */
[----:B-1----:R-:W-:Y:S01]  /*0b80*/  ULEA UR4, UR5, UR4, 0x18 ;  /* 0x0000000405047291 */ /* 0x002fe2000f8ec03f */
[----:B------:R-:W-:-:S05]  /*0b90*/  IADD3 R4, R9, R4, R6 ;  /* 0x0000000409047210 */ /* 0x000fca0007ffe006 */
[----:B------:R-:W-:-:S05]  /*0ba0*/  IMAD R7, R4, R29, RZ ;  /* 0x0000001d04077224 */ /* 0x000fca00078e02ff */
[----:B------:R-:W-:Y:S02]  /*0bb0*/  SHF.R.S32.HI R8, RZ, 0x1f, R7 ;  /* 0x0000001fff087819 */ /* 0x000fe40000011407 */
[----:B------:R-:W-:-:S05]  /*0bc0*/  IADD3 R23, P2, R10, R7, RZ ;  /* 0x000000070a177210 */ /* 0x000fca0007f5e0ff */
[----:B------:R-:W-:Y:S01]  /*0bd0*/  IMAD.X R4, R8, 0x1, R5, P2 ;  /* 0x0000000108047824 */ /* 0x000fe200010e0605 */
[----:B------:R-:W-:-:S04]  /*0be0*/  LEA R22, P2, R23, UR10, 0x2 ;  /* 0x0000000a17167c11 */ /* 0x000fc8000f8410ff */
[----:B------:R-:W-:Y:S01]  /*0bf0*/  LEA.HI.X R23, R23, UR11, R4, 0x2, P2 ;  /* 0x0000000b17177c11 */ /* 0x000fe200090f1404 */
[----:B------:R-:W-:Y:S08]  /*0c00*/  @P1 BRA `(.L_x_4929) ;  /* 0x0000003000801947 */ /* 0x000ff00003800000 */
        /* <DEDUP_REMOVED lines=10> */
[----:B------:R-:W-:-:S02]  /*0cb0*/  ISETP.EQ.OR P0, PT, R4, RZ, P0 ;  /* 0x000000ff0400720c */ /* 0x000fc40000702670 */
[----:B------:R-:W-:Y:S02]  /*0cc0*/  LEA.HI.X R21, R10, UR11, R5, 0x2, P1 ;  /* 0x0000000b0a157c11 */ /* 0x000fe400088f1405 */
[----:B------:R-:W-:Y:S02]  /*0cd0*/  PRMT R25, RZ, 0x5410, RZ ;  /* 0x00005410ff197816 */ /* 0x000fe400000000ff */
[----:B------:R-:W-:-:S07]  /*0ce0*/  PRMT R26, RZ, 0x5410, RZ ;  /* 0x00005410ff1a7816 */ /* 0x000fce00000000ff */
.L_x_4934:
[----:B-1---5:R-:W-:Y:S05]  /*0cf0*/  @P0 BRA `(.L_x_4930) ;  /* 0x0000000c00000947 */ /* 0x022fea0003800000 */
[----:B------:R-:W2:Y:S04]  /*0d00*/  LDG.E.128.CONSTANT R4, desc[UR6][R22.64] ;  /* 0x0000000616047981 */ /* 0x000ea8000c1e9d00 */
[----:B------:R-:W3:Y:S04]  /*0d10*/  LDG.E.128.CONSTANT R8, desc[UR6][R20.64] ;  /* 0x0000000614087981 */ /* 0x000ee8000c1e9d00 */
[----:B------:R-:W1:Y:S01]  /*0d20*/  LDS.64 R16, [UR4] ;  /* 0x00000004ff107984 */ /* 0x000e620008000a00 */
[----:B--2---:R-:W-:Y:S02]  /*0d30*/  LOP3.LUT R29, R5, 0xff, RZ, 0xc0, !PT ;  /* 0x000000ff051d7812 */ /* 0x004fe400078ec0ff */
[----:B------:R-:W-:-:S02]  /*0d40*/  LOP3.LUT R19, R4, 0xff, RZ, 0xc0, !PT ;  /* 0x000000ff04137812 */ /* 0x000fc400078ec0ff */
[----:B------:R-:W-:Y:S01]  /*0d50*/  SHF.R.U32.HI R35, RZ, 0x8, R5 ;  /* 0x00000008ff237819 */ /* 0x000fe20000011605 */
[----:B------:R-:W-:Y:S01]  /*0d60*/  VIADD R31, R29, 0xffffff80 ;  /* 0xffffff801d1f7836 */ /* 0x000fe20000000000 */
[----:B------:R-:W-:Y:S02]  /*0d70*/  LOP3.LUT R29, R6, 0xff, RZ, 0xc0, !PT ;  /* 0x000000ff061d7812 */ /* 0x000fe400078ec0ff */
[----:B------:R-:W-:Y:S02]  /*0d80*/  IADD3 R19, R19, -0x80, RZ ;  /* 0xffffff8013137810 */ /* 0x000fe40007ffe0ff */
[----:B------:R-:W-:Y:S01]  /*0d90*/  LOP3.LUT R35, R35, 0xff, RZ, 0xc0, !PT ;  /* 0x000000ff23237812 */ /* 0x000fe200078ec0ff */
[----:B------:R-:W-:Y:S01]  /*0da0*/  VIADD R32, R29, 0xffffff80 ;  /* 0xffffff801d207836 */ /* 0x000fe20000000000 */
[----:B------:R-:W-:Y:S01]  /*0db0*/  LOP3.LUT R29, R7, 0xff, RZ, 0xc0, !PT ;  /* 0x000000ff071d7812 */ /* 0x000fe200078ec0ff */
[----:B------:R1:W2:Y:S03]  /*0dc0*/  I2F.F16 R30, R19 ;  /* 0x00000013001e7306 */ /* 0x0002a60000200c00 */
[----:B------:R-:W-:-:S02]  /*0dd0*/  IADD3 R33, R29, -0x80, RZ ;  /* 0xffffff801d217810 */ /* 0x000fc40007ffe0ff */
[----:B------:R-:W-:-:S03]  /*0de0*/  SHF.R.U32.HI R29, RZ, 0x8, R4 ;  /* 0x00000008ff1d7819 */ /* 0x000fc60000011604 */
[----:B------:R-:W4:Y:S01]  /*0df0*/  I2F.F16 R31, R31 ;  /* 0x0000001f001f7306 */ /* 0x000f220000200c00 */
[----:B------:R-:W-:Y:S01]  /*0e00*/  LOP3.LUT R29, R29, 0xff, RZ, 0xc0, !PT ;  /* 0x000000ff1d1d7812 */ /* 0x000fe200078ec0ff */
[----:B-1----:R-:W-:-:S04]  /*0e10*/  HADD2.F32 R19, -RZ, R16.H0_H0 ;  /* 0x20000010ff137230 */ /* 0x002fc80000004100 */
[----:B------:R-:W-:Y:S02]  /*0e20*/  VIADD R29, R29, 0xffffff80 ;  /* 0xffffff801d1d7836 */ /* 0x000fe40000000000 */
[----:B------:R-:W1:Y:S01]  /*0e30*/  I2F.F16 R32, R32 ;  /* 0x0000002000207306 */ /* 0x000e620000200c00 */
[----:B--2---:R-:W-:-:S05]  /*0e40*/  HADD2.F32 R30, -RZ, R30.H0_H0 ;  /* 0x2000001eff1e7230 */ /* 0x004fca0000004100 */
[----:B------:R-:W-:Y:S01]  /*0e50*/  FFMA.FTZ R37, R30, R19, RZ ;  /* 0x000000131e257223 */ /* 0x000fe200000100ff */
[----:B----4-:R-:W-:Y:S01]  /*0e60*/  HADD2.F32 R36, -RZ, R31.H0_H0 ;  /* 0x2000001fff247230 */ /* 0x010fe20000004100 */
[----:B------:R-:W2:Y:S04]  /*0e70*/  I2F.F16 R34, R33 ;  /* 0x0000002100227306 */ /* 0x000ea80000200c00 */
[----:B------:R-:W-:Y:S01]  /*0e80*/  FFMA.FTZ R30, R19, R36, RZ ;  /* 0x00000024131e7223 */ /* 0x000fe200000100ff */
[----:B-1----:R-:W-:-:S03]  /*0e90*/  HADD2.F32 R32, -RZ, R32.H0_H0 ;  /* 0x20000020ff207230 */ /* 0x002fc60000004100 */
[----:B------:R-:W1:Y:S02]  /*0ea0*/  I2F.F16 R29, R29 ;  /* 0x0000001d001d7306 */ /* 0x000e640000200c00 */
[----:B------:R-:W-:Y:S01]  /*0eb0*/  FFMA.FTZ R31, R19, R32, RZ ;  /* 0x00000020131f7223 */ /* 0x000fe200000100ff */
[----:B------:R-:W-:Y:S01]  /*0ec0*/  SHF.R.U32.HI R32, RZ, 0x8, R6 ;  /* 0x00000008ff207819 */ /* 0x000fe20000011606 */
[----:B--2---:R-:W-:-:S05]  /*0ed0*/  HADD2.F32 R34, -RZ, R34.H0_H0 ;  /* 0x20000022ff227230 */ /* 0x004fca0000004100 */
[----:B------:R-:W-:Y:S01]  /*0ee0*/  FFMA.FTZ R33, R19, R34, RZ ;  /* 0x0000002213217223 */ /* 0x000fe200000100ff */
[----:B------:R-:W-:Y:S01]  /*0ef0*/  VIADD R19, R35, 0xffffff80 ;  /* 0xffffff8023137836 */ /* 0x000fe20000000000 */
[----:B------:R-:W-:Y:S01]  /*0f00*/  LOP3.LUT R34, R32, 0xff, RZ, 0xc0, !PT ;  /* 0x000000ff20227812 */ /* 0x000fe200078ec0ff */
[----:B------:R-:W-:Y:S02]  /*0f10*/  HADD2.F32 R32, -RZ, R16.H1_H1 ;  /* 0x30000010ff207230 */ /* 0x000fe40000004100 */
[----:B-1----:R-:W-:Y:S01]  /*0f20*/  HADD2.F32 R16, -RZ, R29.H0_H0 ;  /* 0x2000001dff107230 */ /* 0x002fe20000004100 */
[----:B------:R-:W-:Y:S01]  /*0f30*/  IADD3 R34, R34, -0x80, RZ ;  /* 0xffffff8022227810 */ /* 0x000fe20007ffe0ff */
[----:B------:R-:W1:Y:S01]  /*0f40*/  I2F.F16 R19, R19 ;  /* 0x0000001300137306 */ /* 0x000e620000200c00 */
[----:B------:R-:W-:Y:S02]  /*0f50*/  SHF.R.U32.HI R29, RZ, 0x8, R7 ;  /* 0x00000008ff1d7819 */ /* 0x000fe40000011607 */
[----:B------:R-:W-:-:S02]  /*0f60*/  FFMA.FTZ R35, R16, R32, R37 ;  /* 0x0000002010237223 */ /* 0x000fc40000010025 */
[----:B------:R-:W-:-:S03]  /*0f70*/  LOP3.LUT R29, R29, 0xff, RZ, 0xc0, !PT ;  /* 0x000000ff1d1d7812 */ /* 0x000fc600078ec0ff */
[----:B------:R-:W2:Y:S02]  /*0f80*/  I2F.F16 R16, R34 ;  /* 0x0000002200107306 */ /* 0x000ea40000200c00 */
[----:B------:R-:W-:Y:S02]  /*0f90*/  VIADD R36, R29, 0xffffff80 ;  /* 0xffffff801d247836 */ /* 0x000fe40000000000 */
[----:B-1----:R-:W-:-:S05]  /*0fa0*/  HADD2.F32 R37, -RZ, R19.H0_H0 ;  /* 0x20000013ff257230 */ /* 0x002fca0000004100 */
[----:B------:R-:W-:Y:S01]  /*0fb0*/  FFMA.FTZ R29, R32, R37, R30 ;  /* 0x00000025201d7223 */ /* 0x000fe2000001001e */
[----:B------:R-:W-:Y:S01]  /*0fc0*/  LEA.HI R37, R7, 0xffffff80, RZ, 0x8 ;  /* 0xffffff8007257811 */ /* 0x000fe200078f40ff */
[----:B------:R-:W1:Y:S01]  /*0fd0*/  I2F.F16 R30, R36 ;  /* 0x00000024001e7306 */ /* 0x000e620000200c00 */
[----:B--2---:R-:W-:Y:S01]  /*0fe0*/  HADD2.F32 R19, -RZ, R16.H0_H0 ;  /* 0x20000010ff137230 */ /* 0x004fe20000004100 */
[----:B------:R-:W-:Y:S02]  /*0ff0*/  LEA.HI R16, R4, 0xffffff80, RZ, 0x8 ;  /* 0xffffff8004107811 */ /* 0x000fe400078f40ff */
[----:B------:R-:W-:Y:S02]  /*1000*/  SHF.R.U32.HI R4, RZ, 0x10, R4 ;  /* 0x00000010ff047819 */ /* 0x000fe40000011604 */
[----:B------:R-:W-:Y:S01]  /*1010*/  FFMA.FTZ R31, R32, R19, R31 ;  /* 0x00000013201f7223 */ /* 0x000fe2000001001f */
[----:B------:R-:W-:Y:S01]  /*1020*/  LEA.HI R19, R5, 0xffffff80, RZ, 0x8 ;  /* 0xffffff8005137811 */ /* 0x000fe200078f40ff */
[----:B------:R-:W-:Y:S01]  /*1030*/  I2F.F16 R16, R16 ;  /* 0x0000001000107306 */ /* 0x000fe20000200c00 */
[----:B------:R-:W-:-:S02]  /*1040*/  LOP3.LUT R4, R4, 0xff, RZ, 0xc0, !PT ;  /* 0x000000ff04047812 */ /* 0x000fc400078ec0ff */
[----:B------:R-:W-:-:S03]  /*1050*/  SHF.R.U32.HI R5, RZ, 0x10, R5 ;  /* 0x00000010ff057819 */ /* 0x000fc60000011605 */
[----:B------:R-:W-:Y:S01]  /*1060*/  VIADD R4, R4, 0xffffff80 ;  /* 0xffffff8004047836 */ /* 0x000fe20000000000 */
[----:B------:R-:W-:Y:S01]  /*1070*/  LOP3.LUT R5, R5, 0xff, RZ, 0xc0, !PT ;  /* 0x000000ff05057812 */ /* 0x000fe200078ec0ff */
[----:B-1----:R-:W-:Y:S01]  /*1080*/  HADD2.F32 R30, -RZ, R30.H0_H0 ;  /* 0x2000001eff1e7230 */ /* 0x002fe20000004100 */
[----:B------:R-:W1:Y:S02]  /*1090*/  I2F.F16 R19, R19 ;  /* 0x0000001300137306 */ /* 0x000e640000200c00 */
[----:B------:R-:W-:Y:S02]  /*10a0*/  IADD3 R5, R5, -0x80, RZ ;  /* 0xffffff8005057810 */ /* 0x000fe40007ffe0ff */
[----:B------:R-:W-:Y:S01]  /*10b0*/  FFMA.FTZ R33, R32, R30, R33 ;  /* 0x0000001e20217223 */ /* 0x000fe20000010021 */
[----:B------:R-:W-:Y:S02]  /*10c0*/  SHF.R.U32.HI R30, RZ, 0x10, R6 ;  /* 0x00000010ff1e7819 */ /* 0x000fe40000011606 */
[----:B------:R-:W-:Y:S01]  /*10d0*/  SHF.R.U32.HI R32, RZ, 0x10, R7 ;  /* 0x00000010ff207819 */ /* 0x000fe20000011607 */
[----:B------:R-:W2:Y:S01]  /*10e0*/  I2F.F16 R4, R4 ;  /* 0x0000000400047306 */ /* 0x000ea20000200c00 */
[----:B------:R-:W-:-:S02]  /*10f0*/  LOP3.LUT R30, R30, 0xff, RZ, 0xc0, !PT ;  /* 0x000000ff1e1e7812 */ /* 0x000fc400078ec0ff */
[----:B------:R-:W-:Y:S02]  /*1100*/  LOP3.LUT R32, R32, 0xff, RZ, 0xc0, !PT ;  /* 0x000000ff20207812 */ /* 0x000fe400078ec0ff */
[----:B------:R-:W-:Y:S01]  /*1110*/  LEA.HI R6, R6, 0xffffff80, RZ, 0x8 ;  /* 0xffffff8006067811 */ /* 0x000fe200078f40ff */
[----:B------:R-:W-:Y:S02]  /*1120*/  VIADD R34, R30, 0xffffff80 ;  /* 0xffffff801e227836 */ /* 0x000fe40000000000 */
[----:B------:R-:W4:Y:S01]  /*1130*/  I2F.F16 R5, R5 ;  /* 0x0000000500057306 */ /* 0x000f220000200c00 */
[----:B------:R-:W-:Y:S02]  /*1140*/  VIADD R36, R32, 0xffffff80 ;  /* 0xffffff8020247836 */ /* 0x000fe40000000000 */
[----:B------:R-:W-:Y:S02]  /*1150*/  HADD2.F32 R32, -RZ, R17.H0_H0 ;  /* 0x20000011ff207230 */ /* 0x000fe40000004100 */
[----:B-1----:R-:W-:-:S02]  /*1160*/  HADD2.F32 R19, -RZ, R19.H0_H0 ;  /* 0x20000013ff137230 */ /* 0x002fc40000004100 */
[----:B--2---:R-:W-:Y:S01]  /*1170*/  HADD2.F32 R30, -RZ, R4.H0_H0 ;  /* 0x20000004ff1e7230 */ /* 0x004fe20000004100 */
[----:B------:R-:W1:Y:S04]  /*1180*/  I2F.F16 R34, R34 ;  /* 0x0000002200227306 */ /* 0x000e680000200c00 */
[----:B------:R-:W-:Y:S01]  /*1190*/  FFMA.FTZ R30, R30, R32, R35 ;  /* 0x000000201e1e7223 */ /* 0x000fe20000010023 */
[----:B----4-:R-:W-:-:S03]  /*11a0*/  HADD2.F32 R5, -RZ, R5.H0_H0 ;  /* 0x20000005ff057230 */ /* 0x010fc60000004100 */
[----:B------:R-:W2:Y:S02]  /*11b0*/  I2F.F16 R4, R36 ;  /* 0x0000002400047306 */ /* 0x000ea40000200c00 */
[----:B------:R-:W-:Y:S01]  /*11c0*/  FFMA.FTZ R29, R32, R5, R29 ;  /* 0x00000005201d7223 */ /* 0x000fe2000001001d */
[----:B-1----:R-:W-:-:S05]  /*11d0*/  HADD2.F32 R35, -RZ, R34.H0_H0 ;  /* 0x20000022ff237230 */ /* 0x002fca0000004100 */
[----:B------:R-:W1:Y:S01]  /*11e0*/  I2F.F16 R6, R6 ;  /* 0x0000000600067306 */ /* 0x000e620000200c00 */
[----:B------:R-:W-:Y:S01]  /*11f0*/  FFMA.FTZ R7, R32, R35, R31 ;  /* 0x0000002320077223 */ /* 0x000fe2000001001f */
[----:B---3--:R-:W-:Y:S01]  /*1200*/  LOP3.LUT R35, R8, 0xff, RZ, 0xc0, !PT ;  /* 0x000000ff08237812 */ /* 0x008fe200078ec0ff */
[----:B--2---:R-:W-:-:S05]  /*1210*/  HADD2.F32 R34, -RZ, R4.H0_H0 ;  /* 0x20000004ff227230 */ /* 0x004fca0000004100 */
[----:B------:R-:W2:Y:S01]  /*1220*/  I2F.F16 R31, R37 ;  /* 0x00000025001f7306 */ /* 0x000ea20000200c00 */
[----:B------:R-:W3:Y:S01]  /*1230*/  LDS.64 R4, [UR4+0x8] ;  /* 0x00000804ff047984 */ /* 0x000ee20008000a00 */
[----:B------:R-:W-:Y:S01]  /*1240*/  FFMA.FTZ R33, R32, R34, R33 ;  /* 0x0000002220217223 */ /* 0x000fe20000010021 */
[----:B------:R-:W-:Y:S01]  /*1250*/  HADD2.F32 R34, -RZ, R17.H1_H1 ;  /* 0x30000011ff227230 */ /* 0x000fe20000004100 */
[----:B------:R-:W-:Y:S01]  /*1260*/  LEA.HI R32, R8, 0xffffff80, RZ, 0x8 ;  /* 0xffffff8008207811 */ /* 0x000fe200078f40ff */
[----:B------:R-:W-:Y:S01]  /*1270*/  HADD2.F32 R17, -RZ, R16.H0_H0 ;  /* 0x20000010ff117230 */ /* 0x000fe20000004100 */
[----:B------:R-:W-:Y:S01]  /*1280*/  IADD3 R16, R35, -0x80, RZ ;  /* 0xffffff8023107810 */ /* 0x000fe20007ffe0ff */
[----:B-1----:R-:W-:Y:S02]  /*1290*/  HADD2.F32 R36, -RZ, R6.H0_H0 ;  /* 0x20000006ff247230 */ /* 0x002fe40000004100 */
[----:B------:R-:W-:Y:S01]  /*12a0*/  FFMA.FTZ R29, R34, R19, R29 ;  /* 0x00000013221d7223 */ /* 0x000fe2000001001d */
[----:B------:R-:W-:Y:S01]  /*12b0*/  LOP3.LUT R19, R10, 0xff, RZ, 0xc0, !PT ;  /* 0x000000ff0a137812 */ /* 0x000fe200078ec0ff */
[----:B------:R-:W-:Y:S01]  /*12c0*/  FFMA.FTZ R30, R17, R34, R30 ;  /* 0x00000022111e7223 */ /* 0x000fe2000001001e */
[----:B------:R-:W-:Y:S01]  /*12d0*/  LOP3.LUT R17, R9, 0xff, RZ, 0xc0, !PT ;  /* 0x000000ff09117812 */ /* 0x000fe200078ec0ff */
[----:B------:R-:W1:Y:S01]  /*12e0*/  I2F.F16 R16, R16 ;  /* 0x0000001000107306 */ /* 0x000e620000200c00 */
[----:B--2---:R-:W-:-:S02]  /*12f0*/  HADD2.F32 R31, -RZ, R31.H0_H0 ;  /* 0x2000001fff1f7230 */ /* 0x004fc40000004100 */
[C---:B------:R-:W-:Y:S01]  /*1300*/  FFMA.FTZ R7, R34.reuse, R36, R7 ;  /* 0x0000002422077223 */ /* 0x040fe20000010007 */
[----:B------:R-:W-:Y:S01]  /*1310*/  VIADD R19, R19, 0xffffff80 ;  /* 0xffffff8013137836 */ /* 0x000fe20000000000 */
[----:B------:R-:W-:Y:S01]  /*1320*/  SHF.R.U32.HI R35, RZ, 0x10, R8 ;  /* 0x00000010ff237819 */ /* 0x000fe20000011608 */
[----:B------:R-:W-:Y:S02]  /*1330*/  VIADD R17, R17, 0xffffff80 ;  /* 0xffffff8011117836 */ /* 0x000fe40000000000 */
[----:B------:R-:W-:Y:S01]  /*1340*/  FFMA.FTZ R33, R34, R31, R33 ;  /* 0x0000001f22217223 */ /* 0x000fe20000010021 */
[----:B------:R-:W-:Y:S01]  /*1350*/  LEA.HI R6, R9, 0xffffff80, RZ, 0x8 ;  /* 0xffffff8009067811 */ /* 0x000fe200078f40ff */
[----:B------:R-:W-:Y:S01]  /*1360*/  I2F.F16 R32, R32 ;  /* 0x0000002000207306 */ /* 0x000fe20000200c00 */
[----:B------:R-:W-:Y:S01]  /*1370*/  LOP3.LUT R35, R35, 0xff, RZ, 0xc0, !PT ;  /* 0x000000ff23237812 */ /* 0x000fe200078ec0ff */
[----:B-1----:R-:W-:-:S06]  /*1380*/  HADD2.F32 R31, -RZ, R16.H0_H0 ;  /* 0x20000010ff1f7230 */ /* 0x002fcc0000004100 */
[----:B------:R-:W1:Y:S08]  /*1390*/  I2F.F16 R17, R17 ;  /* 0x0000001100117306 */ /* 0x000e700000200c00 */
[----:B------:R-:W2:Y:S01]  /*13a0*/  I2F.F16 R19, R19 ;  /* 0x0000001300137306 */ /* 0x000ea20000200c00 */
[--C-:B---3--:R-:W-:Y:S02]  /*13b0*/  HADD2.F32 R34, -RZ, R4.reuse.H0_H0 ;  /* 0x20000004ff227230 */ /* 0x108fe40000004100 */
[----:B------:R-:W-:-:S02]  /*13c0*/  HADD2.F32 R4, -RZ, R4.H1_H1 ;  /* 0x30000004ff047230 */ /* 0x000fc40000004100 */
[----:B-1----:R-:W-:Y:S02]  /*13d0*/  HADD2.F32 R16, -RZ, R17.H0_H0 ;  /* 0x20000011ff107230 */ /* 0x002fe40000004100 */
[----:B------:R-:W-:Y:S01]  /*13e0*/  FFMA.FTZ R30, R31, R34, R30 ;  /* 0x000000221f1e7223 */ /* 0x000fe2000001001e */
[----:B------:R-:W-:Y:S01]  /*13f0*/  LOP3.LUT R31, R11, 0xff, RZ, 0xc0, !PT ;  /* 0x000000ff0b1f7812 */ /* 0x000fe200078ec0ff */
[----:B------:R-:W1:Y:S01]  /*1400*/  I2F.F16 R6, R6 ;  /* 0x0000000600067306 */ /* 0x000e620000200c00 */
[----:B------:R-:W-:Y:S01]  /*1410*/  LEA.HI R17, R10, 0xffffff80, RZ, 0x8 ;  /* 0xffffff800a117811 */ /* 0x000fe200078f40ff */
[C---:B------:R-:W-:Y:S01]  /*1420*/  FFMA.FTZ R16, R34.reuse, R16, R29 ;  /* 0x0000001022107223 */ /* 0x040fe2000001001d */
[----:B------:R-:W-:Y:S02]  /*1430*/  SHF.R.U32.HI R29, RZ, 0x8, R8 ;  /* 0x00000008ff1d7819 */ /* 0x000fe40000011608 */
[----:B------:R-:W-:Y:S01]  /*1440*/  IADD3 R36, R31, -0x80, RZ ;  /* 0xffffff801f247810 */ /* 0x000fe20007ffe0ff */
[----:B--2---:R-:W-:Y:S01]  /*1450*/  HADD2.F32 R19, -RZ, R19.H0_H0 ;  /* 0x20000013ff137230 */ /* 0x004fe20000004100 */
[----:B------:R-:W-:Y:S01]  /*1460*/  LOP3.LUT R31, R29, 0xff, RZ, 0xc0, !PT ;  /* 0x000000ff1d1f7812 */ /* 0x000fe200078ec0ff */
[----:B------:R-:W-:Y:S03]  /*1470*/  I2F.F16 R17, R17 ;  /* 0x0000001100117306 */ /* 0x000fe60000200c00 */
[----:B------:R-:W-:Y:S01]  /*1480*/  FFMA.FTZ R7, R34, R19, R7 ;  /* 0x0000001322077223 */ /* 0x000fe20000010007 */
[----:B------:R-:W-:Y:S01]  /*1490*/  VIADD R8, R31, 0xffffff80 ;  /* 0xffffff801f087836 */ /* 0x000fe20000000000 */
[----:B------:R-:W-:Y:S01]  /*14a0*/  SHF.R.U32.HI R31, RZ, 0x8, R9 ;  /* 0x00000008ff1f7819 */ /* 0x000fe20000011609 */
[----:B------:R-:W-:-:S02]  /*14b0*/  VIADD R19, R35, 0xffffff80 ;  /* 0xffffff8023137836 */ /* 0x000fc40000000000 */
[----:B------:R-:W2:Y:S01]  /*14c0*/  I2F.F16 R29, R36 ;  /* 0x00000024001d7306 */ /* 0x000ea20000200c00 */
[----:B------:R-:W-:Y:S01]  /*14d0*/  LOP3.LUT R31, R31, 0xff, RZ, 0xc0, !PT ;  /* 0x000000ff1f1f7812 */ /* 0x000fe200078ec0ff */
[----:B-1----:R-:W-:-:S06]  /*14e0*/  HADD2.F32 R6, -RZ, R6.H0_H0 ;  /* 0x20000006ff067230 */ /* 0x002fcc0000004100 */
[----:B------:R-:W1:Y:S01]  /*14f0*/  I2F.F16 R8, R8 ;  /* 0x0000000800087306 */ /* 0x000e620000200c00 */
[----:B--2---:R-:W-:Y:S01]  /*1500*/  HADD2.F32 R35, -RZ, R29.H0_H0 ;  /* 0x2000001dff237230 */ /* 0x004fe20000004100 */
[----:B------:R-:W-:-:S06]  /*1510*/  SHF.R.U32.HI R29, RZ, 0x10, R9 ;  /* 0x00000010ff1d7819 */ /* 0x000fcc0000011609 */
[----:B------:R-:W2:Y:S01]  /*1520*/  I2F.F16 R19, R19 ;  /* 0x0000001300137306 */ /* 0x000ea20000200c00 */
[----:B------:R-:W-:Y:S02]  /*1530*/  IADD3 R9, R31, -0x80, RZ ;  /* 0xffffff801f097810 */ /* 0x000fe40007ffe0ff */
[--C-:B------:R-:W-:Y:S01]  /*1540*/  SHF.R.U32.HI R31, RZ, 0x8, R10.reuse ;  /* 0x00000008ff1f7819 */ /* 0x100fe2000001160a */
[----:B------:R-:W-:Y:S01]  /*1550*/  FFMA.FTZ R33, R34, R35, R33 ;  /* 0x0000002322217223 */ /* 0x000fe20000010021 */
[----:B------:R-:W-:Y:S01]  /*1560*/  SHF.R.U32.HI R10, RZ, 0x10, R10 ;  /* 0x00000010ff0a7819 */ /* 0x000fe2000001160a */
[----:B-1----:R-:W-:Y:S01]  /*1570*/  HADD2.F32 R37, -RZ, R8.H0_H0 ;  /* 0x20000008ff257230 */ /* 0x002fe20000004100 */
[--C-:B------:R-:W-:Y:S01]  /*1580*/  SHF.R.U32.HI R35, RZ, 0x8, R11.reuse ;  /* 0x00000008ff237819 */ /* 0x100fe2000001160b */
[----:B------:R-:W1:Y:S01]  /*1590*/  I2F.F16 R9, R9 ;  /* 0x0000000900097306 */ /* 0x000e620000200c00 */
[----:B------:R-:W-:Y:S02]  /*15a0*/  LOP3.LUT R31, R31, 0xff, RZ, 0xc0, !PT ;  /* 0x000000ff1f1f7812 */ /* 0x000fe400078ec0ff */
[----:B------:R-:W-:Y:S01]  /*15b0*/  LOP3.LUT R10, R10, 0xff, RZ, 0xc0, !PT ;  /* 0x000000ff0a0a7812 */ /* 0x000fe200078ec0ff */
[----:B------:R-:W-:Y:S01]  /*15c0*/  FFMA.FTZ R30, R37, R4, R30 ;  /* 0x00000004251e7223 */ /* 0x000fe2000001001e */
[----:B------:R-:W-:Y:S01]  /*15d0*/  LOP3.LUT R35, R35, 0xff, RZ, 0xc0, !PT ;  /* 0x000000ff23237812 */ /* 0x000fe200078ec0ff */
[----:B------:R-:W-:Y:S01]  /*15e0*/  VIADD R34, R31, 0xffffff80 ;  /* 0xffffff801f227836 */ /* 0x000fe20000000000 */
[----:B------:R-:W-:Y:S01]  /*15f0*/  IADD3 R31, R10, -0x80, RZ ;  /* 0xffffff800a1f7810 */ /* 0x000fe20007ffe0ff */
[----:B--2---:R-:W-:Y:S01]  /*1600*/  HADD2.F32 R19, -RZ, R19.H0_H0 ;  /* 0x20000013ff137230 */ /* 0x004fe20000004100 */
[----:B------:R-:W-:Y:S01]  /*1610*/  LOP3.LUT R29, R29, 0xff, RZ, 0xc0, !PT ;  /* 0x000000ff1d1d7812 */ /* 0x000fe200078ec0ff */
[----:B------:R-:W-:Y:S01]  /*1620*/  VIADD R10, R35, 0xffffff80 ;  /* 0xffffff80230a7836 */ /* 0x000fe20000000000 */
[----:B------:R-:W-:Y:S01]  /*1630*/  SHF.R.U32.HI R35, RZ, 0x10, R11 ;  /* 0x00000010ff237819 */ /* 0x000fe2000001160b */
[----:B------:R-:W2:Y:S02]  /*1640*/  I2F.F16 R34, R34 ;  /* 0x0000002200227306 */ /* 0x000ea40000200c00 */
[----:B------:R-:W-:Y:S01]  /*1650*/  VIADD R29, R29, 0xffffff80 ;  /* 0xffffff801d1d7836 */ /* 0x000fe20000000000 */
[----:B------:R-:W-:-:S05]  /*1660*/  LOP3.LUT R35, R35, 0xff, RZ, 0xc0, !PT ;  /* 0x000000ff23237812 */ /* 0x000fca00078ec0ff */
[----:B------:R-:W3:Y:S01]  /*1670*/  I2F.F16 R10, R10 ;  /* 0x0000000a000a7306 */ /* 0x000ee20000200c00 */
[----:B------:R-:W-:Y:S02]  /*1680*/  VIADD R8, R35, 0xffffff80 ;  /* 0xffffff8023087836 */ /* 0x000fe40000000000 */
[----:B-1----:R-:W-:Y:S01]  /*1690*/  HADD2.F32 R35, -RZ, R9.H0_H0 ;  /* 0x20000009ff237230 */ /* 0x002fe20000004100 */
[----:B------:R-:W-:Y:S01]  /*16a0*/  LEA.HI R9, R11, 0xffffff80, RZ, 0x8 ;  /* 0xffffff800b097811 */ /* 0x000fe200078f40ff */
[--C-:B------:R-:W-:Y:S02]  /*16b0*/  HADD2.F32 R11, -RZ, R5.reuse.H0_H0 ;  /* 0x20000005ff0b7230 */ /* 0x100fe40000004100 */
[----:B--2---:R-:W-:Y:S01]  /*16c0*/  HADD2.F32 R34, -RZ, R34.H0_H0 ;  /* 0x20000022ff227230 */ /* 0x004fe20000004100 */
[----:B------:R-:W1:Y:S01]  /*16d0*/  I2F.F16 R31, R31 ;  /* 0x0000001f001f7306 */ /* 0x000e620000200c00 */
[----:B------:R-:W-:Y:S01]  /*16e0*/  FFMA.FTZ R16, R4, R35, R16 ;  /* 0x0000002304107223 */ /* 0x000fe20000010010 */
[----:B------:R-:W-:Y:S01]  /*16f0*/  FFMA.FTZ R30, R19, R11, R30 ;  /* 0x0000000b131e7223 */ /* 0x000fe2000001001e */
[----:B------:R-:W-:-:S02]  /*1700*/  HADD2.F32 R5, -RZ, R5.H1_H1 ;  /* 0x30000005ff057230 */ /* 0x000fc40000004100 */
[C---:B------:R-:W-:Y:S01]  /*1710*/  FFMA.FTZ R7, R4.reuse, R34, R7 ;  /* 0x0000002204077223 */ /* 0x040fe20000010007 */
[----:B---3--:R-:W-:Y:S02]  /*1720*/  HADD2.F32 R34, -RZ, R10.H0_H0 ;  /* 0x2000000aff227230 */ /* 0x008fe40000004100 */
[----:B------:R-:W2:Y:S03]  /*1730*/  I2F.F16 R29, R29 ;  /* 0x0000001d001d7306 */ /* 0x000ea60000200c00 */
[----:B------:R-:W-:Y:S01]  /*1740*/  FFMA.FTZ R4, R4, R34, R33 ;  /* 0x0000002204047223 */ /* 0x000fe20000010021 */
[----:B-1----:R-:W-:-:S04]  /*1750*/  HADD2.F32 R10, -RZ, R31.H0_H0 ;  /* 0x2000001fff0a7230 */ /* 0x002fc80000004100 */
[----:B------:R-:W1:Y:S01]  /*1760*/  I2F.F16 R8, R8 ;  /* 0x0000000800087306 */ /* 0x000e620000200c00 */
[----:B------:R-:W-:Y:S01]  /*1770*/  FFMA.FTZ R19, R11, R10, R7 ;  /* 0x0000000a0b137223 */ /* 0x000fe20000010007 */
[----:B------:R-:W-:Y:S02]  /*1780*/  HADD2.F32 R7, -RZ, R32.H0_H0 ;  /* 0x20000020ff077230 */ /* 0x000fe40000004100 */
[----:B--2---:R-:W-:-:S04]  /*1790*/  HADD2.F32 R29, -RZ, R29.H0_H0 ;  /* 0x2000001dff1d7230 */ /* 0x004fc80000004100 */
[----:B------:R-:W2:Y:S01]  /*17a0*/  I2F.F16 R9, R9 ;  /* 0x0000000900097306 */ /* 0x000ea20000200c00 */
[----:B------:R-:W-:Y:S01]  /*17b0*/  FFMA.FTZ R30, R7, R5, R30 ;  /* 0x00000005071e7223 */ /* 0x000fe2000001001e */
[----:B------:R-:W-:-:S03]  /*17c0*/  FFMA.FTZ R16, R11, R29, R16 ;  /* 0x0000001d0b107223 */ /* 0x000fc60000010010 */
[----:B------:R-:W-:Y:S01]  /*17d0*/  FMUL.FTZ R30, R15, R30 ;  /* 0x0000001e0f1e7220 */ /* 0x000fe20000410000 */
[----:B-1----:R-:W-:Y:S02]  /*17e0*/  HADD2.F32 R10, -RZ, R8.H0_H0 ;  /* 0x20000008ff0a7230 */ /* 0x002fe40000004100 */
[----:B------:R-:W-:Y:S01]  /*17f0*/  FFMA.FTZ R7, R5, R6, R16 ;  /* 0x0000000605077223 */ /* 0x000fe20000010010 */
[----:B------:R-:W-:Y:S01]  /*1800*/  HADD2.F32 R8, -RZ, R17.H0_H0 ;  /* 0x20000011ff087230 */ /* 0x000fe20000004100 */
[----:B------:R-:W-:Y:S01]  /*1810*/  F2FP.F16.F32.PACK_AB R30, RZ, R30 ;  /* 0x0000001eff1e723e */ /* 0x000fe200000000ff */
[----:B------:R-:W-:Y:S01]  /*1820*/  FFMA.FTZ R11, R11, R10, R4 ;  /* 0x0000000a0b0b7223 */ /* 0x000fe20000010004 */
[----:B------:R-:W-:Y:S02]  /*1830*/  FMUL.FTZ R7, R14, R7 ;  /* 0x000000070e077220 */ /* 0x000fe40000410000 */
[----:B------:R-:W-:Y:S01]  /*1840*/  FFMA.FTZ R8, R5, R8, R19 ;  /* 0x0000000805087223 */ /* 0x000fe20000010013 */
[----:B--2---:R-:W-:-:S03]  /*1850*/  HADD2.F32 R32, -RZ, R9.H0_H0 ;  /* 0x20000009ff207230 */ /* 0x004fc60000004100 */
[----:B------:R-:W-:Y:S01]  /*1860*/  FMUL.FTZ R8, R13, R8 ;  /* 0x000000080d087220 */ /* 0x000fe20000410000 */
[----:B------:R-:W-:Y:S01]  /*1870*/  F2FP.F16.F32.PACK_AB R7, RZ, R7 ;  /* 0x00000007ff07723e */ /* 0x000fe200000000ff */
[----:B------:R-:W-:-:S03]  /*1880*/  FFMA.FTZ R11, R5, R32, R11 ;  /* 0x00000020050b7223 */ /* 0x000fc6000001000b */
[----:B------:R-:W-:Y:S01]  /*1890*/  F2FP.F16.F32.PACK_AB R8, RZ, R8 ;  /* 0x00000008ff08723e */ /* 0x000fe200000000ff */
[----:B------:R-:W-:Y:S01]  /*18a0*/  FMUL.FTZ R11, R12, R11 ;  /* 0x0000000b0c0b7220 */ /* 0x000fe20000410000 */
[----:B------:R-:W-:-:S04]  /*18b0*/  PRMT R30, R30, 0x5410, R7 ;  /* 0x000054101e1e7816 */ /* 0x000fc80000000007 */
[----:B------:R-:W-:Y:S02]  /*18c0*/  F2FP.F16.F32.PACK_AB R11, RZ, R11 ;  /* 0x0000000bff0b723e */ /* 0x000fe400000000ff */
[----:B------:R-:W-:Y:S02]  /*18d0*/  HFMA2.MMA R26, R30, 1, 1, R26 ;  /* 0x3c003c001e1a7835 */ /* 0x000fe4000000001a */
[----:B------:R-:W-:-:S05]  /*18e0*/  PRMT R8, R8, 0x5410, R11 ;  /* 0x0000541008087816 */ /* 0x000fca000000000b */
[----:B------:R-:W-:-:S07]  /*18f0*/  HADD2 R25, R8, R25 ;  /* 0x0000001908197230 */ /* 0x000fce0000000000 */
.L_x_4930:
[----:B------:R-:W1:Y:S02]  /*1900*/  LDC R29, c[0x0][0x23c] ;  /* 0x00008f00ff1d7b82 */ /* 0x000e640000000800 */
[----:B-1----:R-:W-:-:S04]  /*1910*/  IMAD.WIDE R4, R29, 0x8, R22 ;  /* 0x000000081d047825 */ /* 0x002fc800078e0216 */
[----:B------:R-:W-:-:S04]  /*1920*/  IMAD.WIDE R8, R29, 0x8, R20 ;  /* 0x000000081d087825 */ /* 0x000fc800078e0214 */
[C---:B------:R-:W-:Y:S02]  /*1930*/  IMAD.WIDE R30, R29.reuse, 0x8, R4 ;  /* 0x000000081d1e7825 */ /* 0x040fe400078e0204 */
[----:B------:R-:W5:Y:S02]  /*1940*/  LDG.E.128.CONSTANT R4, desc[UR6][R4.64] ;  /* 0x0000000604047981 */ /* 0x000f64000c1e9d00 */
[----:B------:R-:W-:Y:S01]  /*1950*/  IMAD.WIDE R20, R29, 0x8, R8 ;  /* 0x000000081d147825 */ /* 0x000fe200078e0208 */
[----:B------:R-:W-:Y:S06]  /*1960*/  @P0 BRA `(.L_x_4931) ;  /* 0x0000000800fc0947 */ /* 0x000fec0003800000 */
[----:B------:R-:W2:Y:S01]  /*1970*/  LDG.E.128.CONSTANT R8, desc[UR6][R8.64] ;  /* 0x0000000608087981 */ /* 0x000ea2000c1e9d00 */
[----:B-----5:R-:W-:Y:S02]  /*1980*/  LOP3.LUT R19, R4, 0xff, RZ, 0xc0, !PT ;  /* 0x000000ff04137812 */ /* 0x020fe400078ec0ff */
[----:B------:R-:W-:Y:S01]  /*1990*/  SHF.R.U32.HI R35, RZ, 0x8, R4 ;  /* 0x00000008ff237819 */ /* 0x000fe20000011604 */
[----:B------:R-:W1:Y:S01]  /*19a0*/  LDS.64 R16, [UR4+0x10] ;  /* 0x00001004ff107984 */ /* 0x000e620008000a00 */
[----:B------:R-:W-:Y:S02]  /*19b0*/  IADD3 R32, R19, -0x80, RZ ;  /* 0xffffff8013207810 */ /* 0x000fe40007ffe0ff */
[----:B------:R-:W-:Y:S02]  /*19c0*/  LOP3.LUT R19, R5, 0xff, RZ, 0xc0, !PT ;  /* 0x000000ff05137812 */ /* 0x000fe400078ec0ff */
[----:B------:R-:W3:Y:S01]  /*19d0*/  I2F.F16 R22, R32 ;  /* 0x0000002000167306 */ /* 0x000ee20000200c00 */
[----:B------:R-:W-:-:S02]  /*19e0*/  LOP3.LUT R35, R35, 0xff, RZ, 0xc0, !PT ;  /* 0x000000ff23237812 */ /* 0x000fc400078ec0ff */
[----:B------:R-:W-:Y:S01]  /*19f0*/  VIADD R23, R19, 0xffffff80 ;  /* 0xffffff8013177836 */ /* 0x000fe20000000000 */
[----:B------:R-:W-:-:S05]  /*1a00*/  LOP3.LUT R19, R6, 0xff, RZ, 0xc0, !PT ;  /* 0x000000ff06137812 */ /* 0x000fca00078ec0ff */
[----:B------:R-:W-:Y:S01]  /*1a10*/  VIADD R36, R19, 0xffffff80 ;  /* 0xffffff8013247836 */ /* 0x000fe20000000000 */
[----:B------:R-:W-:Y:S01]  /*1a20*/  LOP3.LUT R19, R7, 0xff, RZ, 0xc0, !PT ;  /* 0x000000ff07137812 */ /* 0x000fe200078ec0ff */
[----:B------:R-:W4:Y:S03]  /*1a30*/  I2F.F16 R23, R23 ;  /* 0x0000001700177306 */ /* 0x000f260000200c00 */
[----:B------:R-:W-:Y:S01]  /*1a40*/  IADD3 R37, R19, -0x80, RZ ;  /* 0xffffff8013257810 */ /* 0x000fe20007ffe0ff */
[----:B---3--:R-:W-:-:S04]  /*1a50*/  HADD2.F32 R22, -RZ, R22.H0_H0 ;  /* 0x20000016ff167230 */ /* 0x008fc80000004100 */
[----:B------:R4:W3:Y:S08]  /*1a60*/  I2F.F16 R33, R36 ;  /* 0x0000002400217306 */ /* 0x0008f00000200c00 */
[----:B------:R0:W0:Y:S01]  /*1a70*/  I2F.F16 R34, R37 ;  /* 0x0000002500227306 */ /* 0x0000220000200c00 */
[----:B----4-:R-:W-:Y:S02]  /*1a80*/  HADD2.F32 R36, -RZ, R23.H0_H0 ;  /* 0x20000017ff247230 */ /* 0x010fe40000004100 */
[----:B---3--:R-:W-:-:S02]  /*1a90*/  HADD2.F32 R32, -RZ, R33.H0_H0 ;  /* 0x20000021ff207230 */ /* 0x008fc40000004100 */
[----:B-1----:R-:W-:Y:S02]  /*1aa0*/  HADD2.F32 R19, -RZ, R16.H0_H0 ;  /* 0x20000010ff137230 */ /* 0x002fe40000004100 */
[----:B0-----:R-:W-:-:S03]  /*1ab0*/  VIADD R37, R35, 0xffffff80 ;  /* 0xffffff8023257836 */ /* 0x001fc60000000000 */
[----:B------:R-:W-:Y:S01]  /*1ac0*/  FFMA.FTZ R33, R22, R19, RZ ;  /* 0x0000001316217223 */ /* 0x000fe200000100ff */
[C---:B------:R-:W-:Y:S01]  /*1ad0*/  FFMA.FTZ R22, R19.reuse, R32, RZ ;  /* 0x0000002013167223 */ /* 0x040fe200000100ff */
[----:B------:R-:W-:Y:S01]  /*1ae0*/  SHF.R.U32.HI R32, RZ, 0x8, R5 ;  /* 0x00000008ff207819 */ /* 0x000fe20000011605 */
[----:B------:R-:W-:Y:S02]  /*1af0*/  HADD2.F32 R34, -RZ, R34.H0_H0 ;  /* 0x20000022ff227230 */ /* 0x000fe40000004100 */
[C---:B------:R-:W-:Y:S01]  /*1b00*/  FFMA.FTZ R23, R19.reuse, R36, RZ ;  /* 0x0000002413177223 */ /* 0x040fe200000100ff */
[----:B------:R-:W-:Y:S01]  /*1b10*/  SHF.R.U32.HI R36, RZ, 0x8, R7 ;  /* 0x00000008ff247819 */ /* 0x000fe20000011607 */
[----:B------:R-:W-:Y:S01]  /*1b20*/  I2F.F16 R37, R37 ;  /* 0x0000002500257306 */ /* 0x000fe20000200c00 */
[----:B------:R-:W-:Y:S01]  /*1b30*/  LOP3.LUT R32, R32, 0xff, RZ, 0xc0, !PT ;  /* 0x000000ff20207812 */ /* 0x000fe200078ec0ff */
[----:B------:R-:W-:Y:S01]  /*1b40*/  FFMA.FTZ R19, R19, R34, RZ ;  /* 0x0000002213137223 */ /* 0x000fe200000100ff */
[----:B------:R-:W-:-:S02]  /*1b50*/  SHF.R.U32.HI R34, RZ, 0x8, R6 ;  /* 0x00000008ff227819 */ /* 0x000fc40000011606 */
[----:B------:R-:W-:Y:S01]  /*1b60*/  LOP3.LUT R36, R36, 0xff, RZ, 0xc0, !PT ;  /* 0x000000ff24247812 */ /* 0x000fe200078ec0ff */
[----:B------:R-:W-:Y:S01]  /*1b70*/  VIADD R32, R32, 0xffffff80 ;  /* 0xffffff8020207836 */ /* 0x000fe20000000000 */
[----:B------:R-:W-:-:S03]  /*1b80*/  LOP3.LUT R35, R34, 0xff, RZ, 0xc0, !PT ;  /* 0x000000ff22237812 */ /* 0x000fc600078ec0ff */
[----:B------:R-:W0:Y:S01]  /*1b90*/  I2F.F16 R34, R32 ;  /* 0x0000002000227306 */ /* 0x000e220000200c00 */
[----:B------:R-:W-:Y:S01]  /*1ba0*/  IADD3 R35, R35, -0x80, RZ ;  /* 0xffffff8023237810 */ /* 0x000fe20007ffe0ff */
[----:B------:R-:W-:-:S06]  /*1bb0*/  VIADD R36, R36, 0xffffff80 ;  /* 0xffffff8024247836 */ /* 0x000fcc0000000000 */
[----:B------:R1:W3:Y:S01]  /*1bc0*/  I2F.F16 R32, R36 ;  /* 0x0000002400207306 */ /* 0x0002e20000200c00 */
[----:B0-----:R-:W-:-:S07]  /*1bd0*/  HADD2.F32 R34, -RZ, R34.H0_H0 ;  /* 0x20000022ff227230 */ /* 0x001fce0000004100 */
[----:B------:R-:W0:Y:S01]  /*1be0*/  I2F.F16 R35, R35 ;  /* 0x0000002300237306 */ /* 0x000e220000200c00 */
[----:B-1----:R-:W-:Y:S02]  /*1bf0*/  HADD2.F32 R36, -RZ, R16.H1_H1 ;  /* 0x30000010ff247230 */ /* 0x002fe40000004100 */
[----:B------:R-:W-:-:S03]  /*1c00*/  HADD2.F32 R16, -RZ, R37.H0_H0 ;  /* 0x20000025ff107230 */ /* 0x000fc60000004100 */
[----:B------:R-:W-:Y:S01]  /*1c10*/  FFMA.FTZ R34, R36, R34, R23 ;  /* 0x0000002224227223 */ /* 0x000fe20000010017 */
[----:B---3--:R-:W-:Y:S02]  /*1c20*/  HADD2.F32 R23, -RZ, R32.H0_H0 ;  /* 0x20000020ff177230 */ /* 0x008fe40000004100 */
[----:B------:R-:W-:Y:S01]  /*1c30*/  FFMA.FTZ R16, R16, R36, R33 ;  /* 0x0000002410107223 */ /* 0x000fe20000010021 */
[----:B------:R-:W-:Y:S02]  /*1c40*/  SHF.R.U32.HI R33, RZ, 0x10, R5 ;  /* 0x00000010ff217819 */ /* 0x000fe40000011605 */
[----:B------:R-:W-:Y:S01]  /*1c50*/  SHF.R.U32.HI R32, RZ, 0x10, R4 ;  /* 0x00000010ff207819 */ /* 0x000fe20000011604 */
[----:B------:R-:W-:Y:S01]  /*1c60*/  FFMA.FTZ R23, R36, R23, R19 ;  /* 0x0000001724177223 */ /* 0x000fe20000010013 */
[----:B------:R-:W-:Y:S01]  /*1c70*/  LOP3.LUT R33, R33, 0xff, RZ, 0xc0, !PT ;  /* 0x000000ff21217812 */ /* 0x000fe200078ec0ff */
[----:B0-----:R-:W-:Y:S01]  /*1c80*/  HADD2.F32 R35, -RZ, R35.H0_H0 ;  /* 0x20000023ff237230 */ /* 0x001fe20000004100 */
[----:B------:R-:W-:-:S04]  /*1c90*/  LOP3.LUT R32, R32, 0xff, RZ, 0xc0, !PT ;  /* 0x000000ff20207812 */ /* 0x000fc800078ec0ff */
[----:B------:R-:W-:Y:S01]  /*1ca0*/  FFMA.FTZ R22, R36, R35, R22 ;  /* 0x0000002324167223 */ /* 0x000fe20000010016 */
[----:B------:R-:W-:Y:S01]  /*1cb0*/  IADD3 R36, R33, -0x80, RZ ;  /* 0xffffff8021247810 */ /* 0x000fe20007ffe0ff */
[----:B------:R-:W-:Y:S01]  /*1cc0*/  VIADD R19, R32, 0xffffff80 ;  /* 0xffffff8020137836 */ /* 0x000fe20000000000 */
[----:B------:R-:W-:Y:S01]  /*1cd0*/  SHF.R.U32.HI R33, RZ, 0x10, R7 ;  /* 0x00000010ff217819 */ /* 0x000fe20000011607 */
[----:B------:R-:W-:Y:S01]  /*1ce0*/  HADD2.F32 R35, -RZ, R17.H0_H0 ;  /* 0x20000011ff237230 */ /* 0x000fe20000004100 */
[----:B------:R-:W-:Y:S02]  /*1cf0*/  SHF.R.U32.HI R32, RZ, 0x10, R6 ;  /* 0x00000010ff207819 */ /* 0x000fe40000011606 */
[----:B------:R-:W-:Y:S01]  /*1d00*/  LOP3.LUT R33, R33, 0xff, RZ, 0xc0, !PT ;  /* 0x000000ff21217812 */ /* 0x000fe200078ec0ff */
[----:B------:R-:W0:Y:S01]  /*1d10*/  I2F.F16 R19, R19 ;  /* 0x0000001300137306 */ /* 0x000e220000200c00 */
[----:B------:R-:W-:Y:S02]  /*1d20*/  LOP3.LUT R32, R32, 0xff, RZ, 0xc0, !PT ;  /* 0x000000ff20207812 */ /* 0x000fe400078ec0ff */
[----:B------:R-:W-:Y:S01]  /*1d30*/  LEA.HI R6, R6, 0xffffff80, RZ, 0x8 ;  /* 0xffffff8006067811 */ /* 0x000fe200078f40ff */
[----:B------:R-:W-:Y:S01]  /*1d40*/  VIADD R33, R33, 0xffffff80 ;  /* 0xffffff8021217836 */ /* 0x000fe20000000000 */
[----:B------:R-:W-:Y:S01]  /*1d50*/  LEA.HI R7, R7, 0xffffff80, RZ, 0x8 ;  /* 0xffffff8007077811 */ /* 0x000fe200078f40ff */
[----:B------:R-:W-:-:S02]  /*1d60*/  VIADD R32, R32, 0xffffff80 ;  /* 0xffffff8020207836 */ /* 0x000fc40000000000 */
[----:B------:R-:W1:Y:S01]  /*1d70*/  I2F.F16 R36, R36 ;  /* 0x0000002400247306 */ /* 0x000e620000200c00 */
[----:B0-----:R-:W-:-:S07]  /*1d80*/  HADD2.F32 R37, -RZ, R19.H0_H0 ;  /* 0x20000013ff257230 */ /* 0x001fce0000004100 */
[----:B------:R-:W0:Y:S01]  /*1d90*/  I2F.F16 R33, R33 ;  /* 0x0000002100217306 */ /* 0x000e220000200c00 */
[----:B------:R-:W-:Y:S01]  /*1da0*/  LEA.HI R19, R4, 0xffffff80, RZ, 0x8 ;  /* 0xffffff8004137811 */ /* 0x000fe200078f40ff */
[----:B------:R-:W-:Y:S01]  /*1db0*/  FFMA.FTZ R16, R37, R35, R16 ;  /* 0x0000002325107223 */ /* 0x000fe20000010010 */
[----:B-1----:R-:W-:-:S05]  /*1dc0*/  HADD2.F32 R4, -RZ, R36.H0_H0 ;  /* 0x20000024ff047230 */ /* 0x002fca0000004100 */
[----:B------:R-:W1:Y:S01]  /*1dd0*/  I2F.F16 R32, R32 ;  /* 0x0000002000207306 */ /* 0x000e620000200c00 */
[----:B------:R-:W-:Y:S01]  /*1de0*/  LEA.HI R36, R5, 0xffffff80, RZ, 0x8 ;  /* 0xffffff8005247811 */ /* 0x000fe200078f40ff */
[----:B------:R-:W-:Y:S01]  /*1df0*/  FFMA.FTZ R34, R35, R4, R34 ;  /* 0x0000000423227223 */ /* 0x000fe20000010022 */
[----:B0-----:R-:W-:-:S05]  /*1e00*/  HADD2.F32 R4, -RZ, R33.H0_H0 ;  /* 0x20000021ff047230 */ /* 0x001fca0000004100 */
[----:B------:R-:W0:Y:S01]  /*1e10*/  I2F.F16 R19, R19 ;  /* 0x0000001300137306 */ /* 0x000e220000200c00 */
[----:B------:R-:W-:Y:S02]  /*1e20*/  HADD2.F32 R33, -RZ, R17.H1_H1 ;  /* 0x30000011ff217230 */ /* 0x000fe40000004100 */
[C---:B------:R-:W-:Y:S02]  /*1e30*/  FFMA.FTZ R23, R35.reuse, R4, R23 ;  /* 0x0000000423177223 */ /* 0x040fe40000010017 */
[----:B------:R-:W3:Y:S01]  /*1e40*/  LDS.64 R4, [UR4+0x18] ;  /* 0x00001804ff047984 */ /* 0x000ee20008000a00 */
        /* <DEDUP_REMOVED lines=12> */
[----:B------:R-:W-:Y:S01]  /*1f10*/  FFMA.FTZ R23, R33, R36, R23 ;  /* 0x0000002421177223 */ /* 0x000fe20000010017 */
[----:B---3--:R-:W-:Y:S01]  /*1f20*/  HADD2.F32 R33, -RZ, R4.H0_H0 ;  /* 0x20000004ff217230 */ /* 0x008fe20000004100 */
[----:B--2---:R-:W-:Y:S02]  /*1f30*/  LOP3.LUT R32, R8, 0xff, RZ, 0xc0, !PT ;  /* 0x000000ff08207812 */ /* 0x004fe400078ec0ff */
[----:B------:R-:W-:Y:S02]  /*1f40*/  LOP3.LUT R19, R9, 0xff, RZ, 0xc0, !PT ;  /* 0x000000ff09137812 */ /* 0x000fe400078ec0ff */
[----:B------:R-:W-:Y:S02]  /*1f50*/  IADD3 R35, R32, -0x80, RZ ;  /* 0xffffff8020237810 */ /* 0x000fe40007ffe0ff */
[----:B------:R-:W-:Y:S01]  /*1f60*/  LOP3.LUT R32, R10, 0xff, RZ, 0xc0, !PT ;  /* 0x000000ff0a207812 */ /* 0x000fe200078ec0ff */
[----:B------:R-:W-:Y:S01]  /*1f70*/  VIADD R19, R19, 0xffffff80 ;  /* 0xffffff8013137836 */ /* 0x000fe20000000000 */
[----:B------:R0:W1:Y:S01]  /*1f80*/  I2F.F16 R16, R35 ;  /* 0x0000002300107306 */ /* 0x0000620000200c00 */
[----:B------:R-:W-:-:S02]  /*1f90*/  LOP3.LUT R7, R11, 0xff, RZ, 0xc0, !PT ;  /* 0x000000ff0b077812 */ /* 0x000fc400078ec0ff */
[----:B------:R-:W-:Y:S01]  /*1fa0*/  VIADD R32, R32, 0xffffff80 ;  /* 0xffffff8020207836 */ /* 0x000fe20000000000 */
[----:B------:R-:W-:Y:S02]  /*1fb0*/  LEA.HI R6, R8, 0xffffff80, RZ, 0x8 ;  /* 0xffffff8008067811 */ /* 0x000fe400078f40ff */
[----:B------:R-:W-:Y:S02]  /*1fc0*/  LEA.HI R36, R10, 0xffffff80, RZ, 0x8 ;  /* 0xffffff800a247811 */ /* 0x000fe400078f40ff */
[----:B------:R-:W2:Y:S01]  /*1fd0*/  I2F.F16 R19, R19 ;  /* 0x0000001300137306 */ /* 0x000ea20000200c00 */
[----:B0-----:R-:W-:Y:S02]  /*1fe0*/  IADD3 R35, R7, -0x80, RZ ;  /* 0xffffff8007237810 */ /* 0x001fe40007ffe0ff */
[----:B------:R-:W-:Y:S01]  /*1ff0*/  LEA.HI R7, R9, 0xffffff80, RZ, 0x8 ;  /* 0xffffff8009077811 */ /* 0x000fe200078f40ff */
[----:B-1----:R-:W-:-:S04]  /*2000*/  HADD2.F32 R16, -RZ, R16.H0_H0 ;  /* 0x20000010ff107230 */ /* 0x002fc80000004100 */
[----:B------:R-:W0:Y:S01]  /*2010*/  I2F.F16 R32, R32 ;  /* 0x0000002000207306 */ /* 0x000e220000200c00 */
[----:B------:R-:W-:Y:S01]  /*2020*/  FFMA.FTZ R17, R16, R33, R17 ;  /* 0x0000002110117223 */ /* 0x000fe20000010011 */
[----:B------:R-:W-:Y:S01]  /*2030*/  SHF.R.U32.HI R16, RZ, 0x8, R8 ;  /* 0x00000008ff107819 */ /* 0x000fe20000011608 */
[----:B--2---:R-:W-:-:S05]  /*2040*/  HADD2.F32 R19, -RZ, R19.H0_H0 ;  /* 0x20000013ff137230 */ /* 0x004fca0000004100 */
[----:B------:R-:W1:Y:S01]  /*2050*/  I2F.F16 R35, R35 ;  /* 0x0000002300237306 */ /* 0x000e620000200c00 */
[----:B------:R-:W-:Y:S01]  /*2060*/  SHF.R.U32.HI R8, RZ, 0x10, R8 ;  /* 0x00000010ff087819 */ /* 0x000fe20000011608 */
[----:B------:R-:W-:Y:S01]  /*2070*/  FFMA.FTZ R34, R33, R19, R34 ;  /* 0x0000001321227223 */ /* 0x000fe20000010022 */
[----:B------:R-:W-:Y:S01]  /*2080*/  LOP3.LUT R19, R16, 0xff, RZ, 0xc0, !PT ;  /* 0x000000ff10137812 */ /* 0x000fe200078ec0ff */
[----:B0-----:R-:W-:Y:S01]  /*2090*/  HADD2.F32 R37, -RZ, R32.H0_H0 ;  /* 0x20000020ff257230 */ /* 0x001fe20000004100 */
[----:B------:R-:W-:-:S03]  /*20a0*/  LOP3.LUT R8, R8, 0xff, RZ, 0xc0, !PT ;  /* 0x000000ff08087812 */ /* 0x000fc600078ec0ff */
[----:B------:R-:W0:Y:S01]  /*20b0*/  I2F.F16 R16, R36 ;  /* 0x0000002400107306 */ /* 0x000e220000200c00 */
[----:B------:R-:W-:Y:S01]  /*20c0*/  VIADD R32, R19, 0xffffff80 ;  /* 0xffffff8013207836 */ /* 0x000fe20000000000 */
[--C-:B------:R-:W-:Y:S01]  /*20d0*/  SHF.R.U32.HI R19, RZ, 0x8, R9.reuse ;  /* 0x00000008ff137819 */ /* 0x100fe20000011609 */
[----:B------:R-:W-:Y:S01]  /*20e0*/  FFMA.FTZ R22, R33, R37, R22 ;  /* 0x0000002521167223 */ /* 0x000fe20000010016 */
[----:B------:R-:W-:Y:S01]  /*20f0*/  SHF.R.U32.HI R9, RZ, 0x10, R9 ;  /* 0x00000010ff097819 */ /* 0x000fe20000011609 */
[----:B------:R-:W-:Y:S01]  /*2100*/  VIADD R8, R8, 0xffffff80 ;  /* 0xffffff8008087836 */ /* 0x000fe20000000000 */
[----:B------:R-:W-:Y:S01]  /*2110*/  LOP3.LUT R19, R19, 0xff, RZ, 0xc0, !PT ;  /* 0x000000ff13137812 */ /* 0x000fe200078ec0ff */
[----:B-1----:R-:W-:Y:S01]  /*2120*/  HADD2.F32 R35, -RZ, R35.H0_H0 ;  /* 0x20000023ff237230 */ /* 0x002fe20000004100 */
[----:B------:R-:W1:Y:S02]  /*2130*/  I2F.F16 R32, R32 ;  /* 0x0000002000207306 */ /* 0x000e640000200c00 */
[----:B------:R-:W-:-:S02]  /*2140*/  IADD3 R19, R19, -0x80, RZ ;  /* 0xffffff8013137810 */ /* 0x000fc40007ffe0ff */
[----:B------:R-:W-:Y:S01]  /*2150*/  FFMA.FTZ R23, R33, R35, R23 ;  /* 0x0000002321177223 */ /* 0x000fe20000010017 */
[----:B------:R-:W-:Y:S01]  /*2160*/  LOP3.LUT R33, R9, 0xff, RZ, 0xc0, !PT ;  /* 0x000000ff09217812 */ /* 0x000fe200078ec0ff */
[----:B------:R-:W-:Y:S01]  /*2170*/  HADD2.F32 R9, -RZ, R4.H1_H1 ;  /* 0x30000004ff097230 */ /* 0x000fe20000004100 */
[----:B------:R-:W-:Y:S01]  /*2180*/  SHF.R.U32.HI R35, RZ, 0x8, R11 ;  /* 0x00000008ff237819 */ /* 0x000fe2000001160b */
[----:B------:R-:W2:Y:S01]  /*2190*/  I2F.F16 R19, R19 ;  /* 0x0000001300137306 */ /* 0x000ea20000200c00 */
[----:B0-----:R-:W-:Y:S02]  /*21a0*/  HADD2.F32 R16, -RZ, R16.H0_H0 ;  /* 0x20000010ff107230 */ /* 0x001fe40000004100 */
[----:B------:R-:W-:Y:S01]  /*21b0*/  VIADD R4, R33, 0xffffff80 ;  /* 0xffffff8021047836 */ /* 0x000fe20000000000 */
[--C-:B------:R-:W-:Y:S02]  /*21c0*/  SHF.R.U32.HI R33, RZ, 0x8, R10.reuse ;  /* 0x00000008ff217819 */ /* 0x100fe4000001160a */
[----:B------:R-:W-:Y:S01]  /*21d0*/  LOP3.LUT R35, R35, 0xff, RZ, 0xc0, !PT ;  /* 0x000000ff23237812 */ /* 0x000fe200078ec0ff */
[----:B-1----:R-:W-:Y:S01]  /*21e0*/  HADD2.F32 R32, -RZ, R32.H0_H0 ;  /* 0x20000020ff207230 */ /* 0x002fe20000004100 */
[----:B------:R-:W-:Y:S01]  /*21f0*/  LOP3.LUT R33, R33, 0xff, RZ, 0xc0, !PT ;  /* 0x000000ff21217812 */ /* 0x000fe200078ec0ff */
[----:B------:R-:W0:Y:S01]  /*2200*/  I2F.F16 R8, R8 ;  /* 0x0000000800087306 */ /* 0x000e220000200c00 */
[----:B------:R-:W-:-:S02]  /*2210*/  SHF.R.U32.HI R10, RZ, 0x10, R10 ;  /* 0x00000010ff0a7819 */ /* 0x000fc4000001160a */
[----:B------:R-:W-:Y:S01]  /*2220*/  FFMA.FTZ R17, R32, R9, R17 ;  /* 0x0000000920117223 */ /* 0x000fe20000010011 */
[----:B------:R-:W-:Y:S01]  /*2230*/  VIADD R32, R33, 0xffffff80 ;  /* 0xffffff8021207836 */ /* 0x000fe20000000000 */
[----:B------:R-:W-:Y:S01]  /*2240*/  IADD3 R33, R35, -0x80, RZ ;  /* 0xffffff8023217810 */ /* 0x000fe20007ffe0ff */
[----:B--2---:R-:W-:Y:S01]  /*2250*/  HADD2.F32 R36, -RZ, R19.H0_H0 ;  /* 0x20000013ff247230 */ /* 0x004fe20000004100 */
[----:B------:R-:W-:Y:S01]  /*2260*/  SHF.R.U32.HI R35, RZ, 0x10, R11 ;  /* 0x00000010ff237819 */ /* 0x000fe2000001160b */
[----:B------:R-:W-:Y:S01]  /*2270*/  I2F.F16 R4, R4 ;  /* 0x0000000400047306 */ /* 0x000fe20000200c00 */
[----:B------:R-:W-:Y:S02]  /*2280*/  LOP3.LUT R10, R10, 0xff, RZ, 0xc0, !PT ;  /* 0x000000ff0a0a7812 */ /* 0x000fe400078ec0ff */
[----:B------:R-:W-:Y:S01]  /*2290*/  LOP3.LUT R35, R35, 0xff, RZ, 0xc0, !PT ;  /* 0x000000ff23237812 */ /* 0x000fe200078ec0ff */
[----:B------:R-:W-:Y:S01]  /*22a0*/  FFMA.FTZ R34, R9, R36, R34 ;  /* 0x0000002409227223 */ /* 0x000fe20000010022 */
[----:B------:R-:W-:Y:S01]  /*22b0*/  LEA.HI R11, R11, 0xffffff80, RZ, 0x8 ;  /* 0xffffff800b0b7811 */ /* 0x000fe200078f40ff */
[----:B------:R-:W-:-:S02]  /*22c0*/  VIADD R10, R10, 0xffffff80 ;  /* 0xffffff800a0a7836 */ /* 0x000fc40000000000 */
[----:B------:R-:W1:Y:S01]  /*22d0*/  I2F.F16 R32, R32 ;  /* 0x0000002000207306 */ /* 0x000e620000200c00 */
[----:B------:R-:W-:Y:S02]  /*22e0*/  VIADD R19, R35, 0xffffff80 ;  /* 0xffffff8023137836 */ /* 0x000fe40000000000 */
[----:B0-----:R-:W-:-:S05]  /*22f0*/  HADD2.F32 R8, -RZ, R8.H0_H0 ;  /* 0x20000008ff087230 */ /* 0x001fca0000004100 */
[----:B------:R-:W0:Y:S01]  /*2300*/  I2F.F16 R33, R33 ;  /* 0x0000002100217306 */ /* 0x000e220000200c00 */
[----:B-1----:R-:W-:-:S07]  /*2310*/  HADD2.F32 R32, -RZ, R32.H0_H0 ;  /* 0x20000020ff207230 */ /* 0x002fce0000004100 */
        /* <DEDUP_REMOVED lines=11> */
[C---:B------:R-:W-:Y:S01]  /*23d0*/  FFMA.FTZ R34, R9.reuse, R32, R34 ;  /* 0x0000002009227223 */ /* 0x040fe20000010022 */
[----:B------:R-:W-:Y:S01]  /*23e0*/  FFMA.FTZ R33, R9, R33, R22 ;  /* 0x0000002109217223 */ /* 0x000fe20000010016 */
[----:B0-----:R-:W-:Y:S02]  /*23f0*/  HADD2.F32 R8, -RZ, R19.H0_H0 ;  /* 0x20000013ff087230 */ /* 0x001fe40000004100 */
[----:B------:R-:W0:Y:S01]  /*2400*/  I2F.F16 R7, R7 ;  /* 0x0000000700077306 */ /* 0x000e220000200c00 */
[----:B------:R-:W-:Y:S02]  /*2410*/  FFMA.FTZ R16, R5, R16, R33 ;  /* 0x0000001005107223 */ /* 0x000fe40000010021 */
[----:B------:R-:W-:-:S02]  /*2420*/  FFMA.FTZ R23, R9, R8, R23 ;  /* 0x0000000809177223 */ /* 0x000fc40000010017 */
[----:B------:R-:W-:Y:S01]  /*2430*/  FMUL.FTZ R16, R13, R16 ;  /* 0x000000100d107220 */ /* 0x000fe20000410000 */
[----:B-1----:R-:W-:Y:S02]  /*2440*/  HADD2.F32 R17, -RZ, R6.H0_H0 ;  /* 0x20000006ff117230 */ /* 0x002fe40000004100 */
[----:B------:R-:W1:Y:S02]  /*2450*/  I2F.F16 R11, R11 ;  /* 0x0000000b000b7306 */ /* 0x000e640000200c00 */
[----:B------:R-:W-:Y:S01]  /*2460*/  F2FP.F16.F32.PACK_AB R16, RZ, R16 ;  /* 0x00000010ff10723e */ /* 0x000fe200000000ff */
[----:B------:R-:W-:Y:S01]  /*2470*/  FFMA.FTZ R4, R17, R5, R4 ;  /* 0x0000000511047223 */ /* 0x000fe20000010004 */
[----:B0-----:R-:W-:-:S03]  /*2480*/  HADD2.F32 R7, -RZ, R7.H0_H0 ;  /* 0x20000007ff077230 */ /* 0x001fc60000004100 */
[----:B------:R-:W-:Y:S02]  /*2490*/  FMUL.FTZ R4, R15, R4 ;  /* 0x000000040f047220 */ /* 0x000fe40000410000 */
[----:B------:R-:W-:-:S03]  /*24a0*/  FFMA.FTZ R7, R5, R7, R34 ;  /* 0x0000000705077223 */ /* 0x000fc60000010022 */
        /* <DEDUP_REMOVED lines=11> */
.L_x_4931:
[----:B-----5:R1:W5:Y:S01]  /*2560*/  LDG.E.128.CONSTANT R4, desc[UR6][R30.64] ;  /* 0x000000061e047981 */ /* 0x020362000c1e9d00 */
[----:B------:R-:W-:Y:S01]  /*2570*/  IMAD.WIDE R22, R29, 0x8, R30 ;  /* 0x000000081d167825 */ /* 0x000fe200078e021e */
[----:B------:R-:W-:Y:S06]  /*2580*/  @P0 BRA `(.L_x_4932) ;  /* 0x0000000800fc0947 */ /* 0x000fec0003800000 */
[----:B------:R-:W2:Y:S01]  /*2590*/  LDG.E.128.CONSTANT R8, desc[UR6][R20.64] ;  /* 0x0000000614087981 */ /* 0x000ea2000c1e9d00 */
[----:B-----5:R-:W-:Y:S02]  /*25a0*/  LOP3.LUT R19, R4, 0xff, RZ, 0xc0, !PT ;  /* 0x000000ff04137812 */ /* 0x020fe400078ec0ff */
[----:B------:R-:W-:Y:S01]  /*25b0*/  SHF.R.U32.HI R35, RZ, 0x8, R4 ;  /* 0x00000008ff237819 */ /* 0x000fe20000011604 */
[----:B------:R-:W3:Y:S01]  /*25c0*/  LDS.64 R16, [UR4+0x20] ;  /* 0x00002004ff107984 */ /* 0x000ee20008000a00 */
[----:B------:R-:W-:Y:S02]  /*25d0*/  IADD3 R32, R19, -0x80, RZ ;  /* 0xffffff8013207810 */ /* 0x000fe40007ffe0ff */
[----:B------:R-:W-:Y:S02]  /*25e0*/  LOP3.LUT R19, R5, 0xff, RZ, 0xc0, !PT ;  /* 0x000000ff05137812 */ /* 0x000fe400078ec0ff */
[----:B-1----:R-:W1:Y:S01]  /*25f0*/  I2F.F16 R30, R32 ;  /* 0x00000020001e7306 */ /* 0x002e620000200c00 */
[----:B------:R-:W-:-:S02]  /*2600*/  LOP3.LUT R35, R35, 0xff, RZ, 0xc0, !PT ;  /* 0x000000ff23237812 */ /* 0x000fc400078ec0ff */
[----:B------:R-:W-:Y:S01]  /*2610*/  VIADD R31, R19, 0xffffff80 ;  /* 0xffffff80131f7836 */ /* 0x000fe20000000000 */
[----:B------:R-:W-:-:S05]  /*2620*/  LOP3.LUT R19, R6, 0xff, RZ, 0xc0, !PT ;  /* 0x000000ff06137812 */ /* 0x000fca00078ec0ff */
[----:B------:R-:W-:Y:S01]  /*2630*/  VIADD R36, R19, 0xffffff80 ;  /* 0xffffff8013247836 */ /* 0x000fe20000000000 */
[----:B------:R-:W-:Y:S01]  /*2640*/  LOP3.LUT R19, R7, 0xff, RZ, 0xc0, !PT ;  /* 0x000000ff07137812 */ /* 0x000fe200078ec0ff */
[----:B------:R-:W4:Y:S03]  /*2650*/  I2F.F16 R31, R31 ;  /* 0x0000001f001f7306 */ /* 0x000f260000200c00 */
[----:B------:R-:W-:Y:S01]  /*2660*/  IADD3 R37, R19, -0x80, RZ ;  /* 0xffffff8013257810 */ /* 0x000fe20007ffe0ff */
[----:B-1----:R-:W-:-:S04]  /*2670*/  HADD2.F32 R30, -RZ, R30.H0_H0 ;  /* 0x2000001eff1e7230 */ /* 0x002fc80000004100 */
[----:B------:R4:W1:Y:S08]  /*2680*/  I2F.F16 R33, R36 ;  /* 0x0000002400217306 */ /* 0x0008700000200c00 */
[----:B------:R0:W0:Y:S01]  /*2690*/  I2F.F16 R34, R37 ;  /* 0x0000002500227306 */ /* 0x0000220000200c00 */
[----:B----4-:R-:W-:Y:S02]  /*26a0*/  HADD2.F32 R36, -RZ, R31.H0_H0 ;  /* 0x2000001fff247230 */ /* 0x010fe40000004100 */
[----:B-1----:R-:W-:-:S02]  /*26b0*/  HADD2.F32 R32, -RZ, R33.H0_H0 ;  /* 0x20000021ff207230 */ /* 0x002fc40000004100 */
[----:B---3--:R-:W-:Y:S02]  /*26c0*/  HADD2.F32 R19, -RZ, R16.H0_H0 ;  /* 0x20000010ff137230 */ /* 0x008fe40000004100 */
        /* <DEDUP_REMOVED lines=120> */
[----:B------:R-:W-:Y:S01]  /*2e50*/  IADD3 R32, R33, -0x80, RZ ;  /* 0xffffff8021207810 */ /* 0x000fe20007ffe0ff */
[----:B------:R-:W-:Y:S01]  /*2e60*/  VIADD R33, R35, 0xffffff80 ;  /* 0xffffff8023217836 */ /* 0x000fe20000000000 */
[----:B------:R-:W-:Y:S01]  /*2e70*/  SHF.R.U32.HI R35, RZ, 0x10, R11 ;  /* 0x00000010ff237819 */ /* 0x000fe2000001160b */
[----:B--2---:R-:W-:Y:S01]  /*2e80*/  HADD2.F32 R36, -RZ, R19.H0_H0 ;  /* 0x20000013ff247230 */ /* 0x004fe20000004100 */
[----:B------:R-:W-:Y:S01]  /*2e90*/  LOP3.LUT R10, R10, 0xff, RZ, 0xc0, !PT ;  /* 0x000000ff0a0a7812 */ /* 0x000fe200078ec0ff */
[----:B------:R-:W-:Y:S01]  /*2ea0*/  I2F.F16 R4, R4 ;  /* 0x0000000400047306 */ /* 0x000fe20000200c00 */
[----:B------:R-:W-:Y:S02]  /*2eb0*/  LOP3.LUT R35, R35, 0xff, RZ, 0xc0, !PT ;  /* 0x000000ff23237812 */ /* 0x000fe400078ec0ff */
[----:B------:R-:W-:Y:S01]  /*2ec0*/  IADD3 R10, R10, -0x80, RZ ;  /* 0xffffff800a0a7810 */ /* 0x000fe20007ffe0ff */
[----:B------:R-:W-:Y:S01]  /*2ed0*/  FFMA.FTZ R34, R9, R36, R34 ;  /* 0x0000002409227223 */ /* 0x000fe20000010022 */
[----:B------:R-:W-:Y:S01]  /*2ee0*/  LEA.HI R11, R11, 0xffffff80, RZ, 0x8 ;  /* 0xffffff800b0b7811 */ /* 0x000fe200078f40ff */
[----:B------:R-:W-:-:S02]  /*2ef0*/  VIADD R19, R35, 0xffffff80 ;  /* 0xffffff8023137836 */ /* 0x000fc40000000000 */
[----:B------:R-:W1:Y:S01]  /*2f00*/  I2F.F16 R32, R32 ;  /* 0x0000002000207306 */ /* 0x000e620000200c00 */
[----:B0-----:R-:W-:-:S07]  /*2f10*/  HADD2.F32 R8, -RZ, R8.H0_H0 ;  /* 0x20000008ff087230 */ /* 0x001fce0000004100 */
        /* <DEDUP_REMOVED lines=38> */
.L_x_4932:
[----:B-----5:R2:W5:Y:S01]  /*3180*/  LDG.E.128.CONSTANT R4, desc[UR6][R22.64] ;  /* 0x0000000616047981 */ /* 0x020562000c1e9d00 */
[----:B------:R-:W-:Y:S01]  /*3190*/  IMAD.WIDE R20, R29, 0x8, R20 ;  /* 0x000000081d147825 */ /* 0x000fe200078e0214 */
[----:B------:R-:W-:Y:S06]  /*31a0*/  @P0 BRA `(.L_x_4933) ;  /* 0x0000000800fc0947 */ /* 0x000fec0003800000 */
[----:B------:R-:W3:Y:S01]  /*31b0*/  LDG.E.128.CONSTANT R8, desc[UR6][R20.64] ;  /* 0x0000000614087981 */ /* 0x000ee2000c1e9d00 */
[----:B-----5:R-:W-:Y:S02]  /*31c0*/  LOP3.LUT R19, R4, 0xff, RZ, 0xc0, !PT ;  /* 0x000000ff04137812 */ /* 0x020fe400078ec0ff */
[----:B------:R-:W-:Y:S01]  /*31d0*/  SHF.R.U32.HI R35, RZ, 0x8, R4 ;  /* 0x00000008ff237819 */ /* 0x000fe20000011604 */
[----:B------:R-:W4:Y:S01]  /*31e0*/  LDS.64 R16, [UR4+0x30] ;  /* 0x00003004ff107984 */ /* 0x000f220008000a00 */
[----:B------:R-:W-:Y:S02]  /*31f0*/  IADD3 R32, R19, -0x80, RZ ;  /* 0xffffff8013207810 */ /* 0x000fe40007ffe0ff */
[----:B------:R-:W-:Y:S02]  /*3200*/  LOP3.LUT R19, R5, 0xff, RZ, 0xc0, !PT ;  /* 0x000000ff05137812 */ /* 0x000fe400078ec0ff */
[----:B-1----:R-:W1:Y:S01]  /*3210*/  I2F.F16 R30, R32 ;  /* 0x00000020001e7306 */ /* 0x002e620000200c00 */
[----:B------:R-:W-:-:S02]  /*3220*/  LOP3.LUT R35, R35, 0xff, RZ, 0xc0, !PT ;  /* 0x000000ff23237812 */ /* 0x000fc400078ec0ff */
[----:B------:R-:W-:Y:S01]  /*3230*/  VIADD R31, R19, 0xffffff80 ;  /* 0xffffff80131f7836 */ /* 0x000fe20000000000 */
[----:B------:R-:W-:-:S04]  /*3240*/  LOP3.LUT R19, R6, 0xff, RZ, 0xc0, !PT ;  /* 0x000000ff06137812 */ /* 0x000fc800078ec0ff */
[----:B------:R-:W-:Y:S01]  /*3250*/  IADD3 R36, R19, -0x80, RZ ;  /* 0xffffff8013247810 */ /* 0x000fe20007ffe0ff */
[----:B------:R-:W0:Y:S01]  /*3260*/  I2F.F16 R31, R31 ;  /* 0x0000001f001f7306 */ /* 0x000e220000200c00 */
[----:B------:R-:W-:-:S05]  /*3270*/  LOP3.LUT R19, R7, 0xff, RZ, 0xc0, !PT ;  /* 0x000000ff07137812 */ /* 0x000fca00078ec0ff */
[----:B------:R-:W-:Y:S02]  /*3280*/  VIADD R37, R19, 0xffffff80 ;  /* 0xffffff8013257836 */ /* 0x000fe40000000000 */
[----:B------:R0:W2:Y:S01]  /*3290*/  I2F.F16 R33, R36 ;  /* 0x0000002400217306 */ /* 0x0000a20000200c00 */
[----:B-1----:R-:W-:-:S07]  /*32a0*/  HADD2.F32 R30, -RZ, R30.H0_H0 ;  /* 0x2000001eff1e7230 */ /* 0x002fce0000004100 */
[----:B------:R1:W4:Y:S01]  /*32b0*/  I2F.F16 R34, R37 ;  /* 0x0000002500227306 */ /* 0x0003220000200c00 */
[----:B0-----:R-:W-:Y:S02]  /*32c0*/  HADD2.F32 R36, -RZ, R31.H0_H0 ;  /* 0x2000001fff247230 */ /* 0x001fe40000004100 */
[----:B--2---:R-:W-:Y:S01]  /*32d0*/  HADD2.F32 R32, -RZ, R33.H0_H0 ;  /* 0x20000021ff207230 */ /* 0x004fe20000004100 */
[----:B-1----:R-:W-:Y:S01]  /*32e0*/  IADD3 R37, R35, -0x80, RZ ;  /* 0xffffff8023257810 */ /* 0x002fe20007ffe0ff */
[----:B----4-:R-:W-:-:S05]  /*32f0*/  HADD2.F32 R19, -RZ, R16.H0_H0 ;  /* 0x20000010ff137230 */ /* 0x010fca0000004100 */
[----:B------:R-:W-:Y:S01]  /*3300*/  FFMA.FTZ R33, R30, R19, RZ ;  /* 0x000000131e217223 */ /* 0x000fe200000100ff */
[C---:B------:R-:W-:Y:S01]  /*3310*/  FFMA.FTZ R30, R19.reuse, R32, RZ ;  /* 0x00000020131e7223 */ /* 0x040fe200000100ff */
[----:B------:R-:W-:Y:S01]  /*3320*/  HADD2.F32 R34, -RZ, R34.H0_H0 ;  /* 0x20000022ff227230 */ /* 0x000fe20000004100 */
[----:B------:R-:W-:Y:S01]  /*3330*/  SHF.R.U32.HI R32, RZ, 0x8, R5 ;  /* 0x00000008ff207819 */ /* 0x000fe20000011605 */
[C---:B------:R-:W-:Y:S01]  /*3340*/  FFMA.FTZ R31, R19.reuse, R36, RZ ;  /* 0x00000024131f7223 */ /* 0x040fe200000100ff */
[----:B------:R-:W-:Y:S01]  /*3350*/  SHF.R.U32.HI R36, RZ, 0x8, R7 ;  /* 0x00000008ff247819 */ /* 0x000fe20000011607 */
[----:B------:R-:W-:Y:S01]  /*3360*/  I2F.F16 R37, R37 ;  /* 0x0000002500257306 */ /* 0x000fe20000200c00 */
[----:B------:R-:W-:Y:S01]  /*3370*/  LOP3.LUT R32, R32, 0xff, RZ, 0xc0, !PT ;  /* 0x000000ff20207812 */ /* 0x000fe200078ec0ff */
[----:B------:R-:W-:Y:S01]  /*3380*/  FFMA.FTZ R19, R19, R34, RZ ;  /* 0x0000002213137223 */ /* 0x000fe200000100ff */
[----:B------:R-:W-:Y:S02]  /*3390*/  SHF.R.U32.HI R34, RZ, 0x8, R6 ;  /* 0x00000008ff227819 */ /* 0x000fe40000011606 */
[----:B------:R-:W-:Y:S01]  /*33a0*/  LOP3.LUT R36, R36, 0xff, RZ, 0xc0, !PT ;  /* 0x000000ff24247812 */ /* 0x000fe200078ec0ff */
[----:B------:R-:W-:Y:S01]  /*33b0*/  VIADD R32, R32, 0xffffff80 ;  /* 0xffffff8020207836 */ /* 0x000fe20000000000 */
[----:B------:R-:W-:-:S03]  /*33c0*/  LOP3.LUT R35, R34, 0xff, RZ, 0xc0, !PT ;  /* 0x000000ff22237812 */ /* 0x000fc600078ec0ff */
[----:B------:R-:W0:Y:S01]  /*33d0*/  I2F.F16 R34, R32 ;  /* 0x0000002000227306 */ /* 0x000e220000200c00 */
[----:B------:R-:W-:Y:S01]  /*33e0*/  IADD3 R35, R35, -0x80, RZ ;  /* 0xffffff8023237810 */ /* 0x000fe20007ffe0ff */
[----:B------:R-:W-:-:S06]  /*33f0*/  VIADD R36, R36, 0xffffff80 ;  /* 0xffffff8024247836 */ /* 0x000fcc0000000000 */
[----:B------:R1:W2:Y:S01]  /*3400*/  I2F.F16 R32, R36 ;  /* 0x0000002400207306 */ /* 0x0002a20000200c00 */
[----:B0-----:R-:W-:-:S07]  /*3410*/  HADD2.F32 R34, -RZ, R34.H0_H0 ;  /* 0x20000022ff227230 */ /* 0x001fce0000004100 */
[----:B------:R-:W0:Y:S01]  /*3420*/  I2F.F16 R35, R35 ;  /* 0x0000002300237306 */ /* 0x000e220000200c00 */
[----:B-1----:R-:W-:Y:S02]  /*3430*/  HADD2.F32 R36, -RZ, R16.H1_H1 ;  /* 0x30000010ff247230 */ /* 0x002fe40000004100 */
[----:B------:R-:W-:-:S03]  /*3440*/  HADD2.F32 R16, -RZ, R37.H0_H0 ;  /* 0x20000025ff107230 */ /* 0x000fc60000004100 */
[----:B------:R-:W-:Y:S01]  /*3450*/  FFMA.FTZ R34, R36, R34, R31 ;  /* 0x0000002224227223 */ /* 0x000fe2000001001f */
[----:B--2---:R-:W-:Y:S02]  /*3460*/  HADD2.F32 R31, -RZ, R32.H0_H0 ;  /* 0x20000020ff1f7230 */ /* 0x004fe40000004100 */
        /* <DEDUP_REMOVED lines=8> */
[----:B------:R-:W-:Y:S01]  /*34f0*/  VIADD R36, R33, 0xffffff80 ;  /* 0xffffff8021247836 */ /* 0x000fe20000000000 */
[----:B------:R-:W-:Y:S01]  /*3500*/  SHF.R.U32.HI R33, RZ, 0x10, R7 ;  /* 0x00000010ff217819 */ /* 0x000fe20000011607 */
[----:B------:R-:W-:Y:S01]  /*3510*/  HADD2.F32 R35, -RZ, R17.H0_H0 ;  /* 0x20000011ff237230 */ /* 0x000fe20000004100 */
[----:B------:R-:W-:Y:S02]  /*3520*/  IADD3 R19, R32, -0x80, RZ ;  /* 0xffffff8020137810 */ /* 0x000fe40007ffe0ff */
[----:B------:R-:W-:Y:S01]  /*3530*/  LOP3.LUT R33, R33, 0xff, RZ, 0xc0, !PT ;  /* 0x000000ff21217812 */ /* 0x000fe200078ec0ff */
[----:B------:R-:W-:Y:S01]  /*3540*/  I2F.F16 R36, R36 ;  /* 0x0000002400247306 */ /* 0x000fe20000200c00 */
[----:B------:R-:W-:Y:S02]  /*3550*/  SHF.R.U32.HI R32, RZ, 0x10, R6 ;  /* 0x00000010ff207819 */ /* 0x000fe40000011606 */
[----:B------:R-:W-:Y:S01]  /*3560*/  LEA.HI R6, R6, 0xffffff80, RZ, 0x8 ;  /* 0xffffff8006067811 */ /* 0x000fe200078f40ff */
[----:B------:R-:W-:Y:S01]  /*3570*/  VIADD R33, R33, 0xffffff80 ;  /* 0xffffff8021217836 */ /* 0x000fe20000000000 */
[----:B------:R-:W-:-:S02]  /*3580*/  LOP3.LUT R32, R32, 0xff, RZ, 0xc0, !PT ;  /* 0x000000ff20207812 */ /* 0x000fc400078ec0ff */
[----:B------:R-:W-:Y:S01]  /*3590*/  LEA.HI R7, R7, 0xffffff80, RZ, 0x8 ;  /* 0xffffff8007077811 */ /* 0x000fe200078f40ff */
[----:B------:R-:W0:Y:S01]  /*35a0*/  I2F.F16 R19, R19 ;  /* 0x0000001300137306 */ /* 0x000e220000200c00 */
[----:B------:R-:W-:-:S07]  /*35b0*/  IADD3 R32, R32, -0x80, RZ ;  /* 0xffffff8020207810 */ /* 0x000fce0007ffe0ff */
[----:B------:R-:W1:Y:S01]  /*35c0*/  I2F.F16 R33, R33 ;  /* 0x0000002100217306 */ /* 0x000e620000200c00 */
[----:B0-----:R-:W-:Y:S01]  /*35d0*/  HADD2.F32 R37, -RZ, R19.H0_H0 ;  /* 0x20000013ff257230 */ /* 0x001fe20000004100 */
[----:B------:R-:W-:Y:S01]  /*35e0*/  LEA.HI R19, R4, 0xffffff80, RZ, 0x8 ;  /* 0xffffff8004137811 */ /* 0x000fe200078f40ff */
[----:B------:R-:W-:-:S05]  /*35f0*/  HADD2.F32 R4, -RZ, R36.H0_H0 ;  /* 0x20000024ff047230 */ /* 0x000fca0000004100 */
[----:B------:R-:W0:Y:S01]  /*3600*/  I2F.F16 R32, R32 ;  /* 0x0000002000207306 */ /* 0x000e220000200c00 */
[----:B------:R-:W-:Y:S01]  /*3610*/  LEA.HI R36, R5, 0xffffff80, RZ, 0x8 ;  /* 0xffffff8005247811 */ /* 0x000fe200078f40ff */
[----:B------:R-:W-:Y:S01]  /*3620*/  FFMA.FTZ R16, R37, R35, R16 ;  /* 0x0000002325107223 */ /* 0x000fe20000010010 */
[C---:B------:R-:W-:Y:S01]  /*3630*/  FFMA.FTZ R34, R35.reuse, R4, R34 ;  /* 0x0000000423227223 */ /* 0x040fe20000010022 */
[----:B-1----:R-:W-:Y:S02]  /*3640*/  HADD2.F32 R4, -RZ, R33.H0_H0 ;  /* 0x20000021ff047230 */ /* 0x002fe40000004100 */
[----:B------:R-:W-:Y:S02]  /*3650*/  HADD2.F32 R33, -RZ, R17.H1_H1 ;  /* 0x30000011ff217230 */ /* 0x000fe40000004100 */
[----:B------:R-:W1:Y:S01]  /*3660*/  I2F.F16 R19, R19 ;  /* 0x0000001300137306 */ /* 0x000e620000200c00 */
[----:B------:R-:W-:Y:S02]  /*3670*/  FFMA.FTZ R31, R35, R4, R31 ;  /* 0x00000004231f7223 */ /* 0x000fe4000001001f */
[----:B------:R-:W2:Y:S01]  /*3680*/  LDS.64 R4, [UR4+0x38] ;  /* 0x00003804ff047984 */ /* 0x000ea20008000a00 */
        /* <DEDUP_REMOVED lines=9> */
[----:B-1----:R-:W-:-:S05]  /*3720*/  HADD2.F32 R6, -RZ, R6.H0_H0 ;  /* 0x20000006ff067230 */ /* 0x002fca0000004100 */
[----:B------:R-:W-:Y:S01]  /*3730*/  FFMA.FTZ R30, R33, R6, R30 ;  /* 0x00000006211e7223 */ /* 0x000fe2000001001e */
[----:B0-----:R-:W-:-:S05]  /*3740*/  HADD2.F32 R36, -RZ, R7.H0_H0 ;  /* 0x20000007ff247230 */ /* 0x001fca0000004100 */
[----:B------:R-:W-:Y:S01]  /*3750*/  FFMA.FTZ R31, R33, R36, R31 ;  /* 0x00000024211f7223 */ /* 0x000fe2000001001f */
[----:B--2---:R-:W-:Y:S01]  /*3760*/  HADD2.F32 R33, -RZ, R4.H0_H0 ;  /* 0x20000004ff217230 */ /* 0x004fe20000004100 */
[----:B---3--:R-:W-:Y:S02]  /*3770*/  LOP3.LUT R32, R8, 0xff, RZ, 0xc0, !PT ;  /* 0x000000ff08207812 */ /* 0x008fe400078ec0ff */
[----:B------:R-:W-:Y:S02]  /*3780*/  LOP3.LUT R19, R9, 0xff, RZ, 0xc0, !PT ;  /* 0x000000ff09137812 */ /* 0x000fe400078ec0ff */
[----:B------:R-:W-:Y:S02]  /*3790*/  IADD3 R35, R32, -0x80, RZ ;  /* 0xffffff8020237810 */ /* 0x000fe40007ffe0ff */
[----:B------:R-:W-:Y:S01]  /*37a0*/  LOP3.LUT R32, R10, 0xff, RZ, 0xc0, !PT ;  /* 0x000000ff0a207812 */ /* 0x000fe200078ec0ff */
[----:B------:R-:W-:Y:S01]  /*37b0*/  VIADD R19, R19, 0xffffff80 ;  /* 0xffffff8013137836 */ /* 0x000fe20000000000 */
[----:B------:R0:W1:Y:S01]  /*37c0*/  I2F.F16 R16, R35 ;  /* 0x0000002300107306 */ /* 0x0000620000200c00 */
[----:B------:R-:W-:-:S02]  /*37d0*/  LOP3.LUT R7, R11, 0xff, RZ, 0xc0, !PT ;  /* 0x000000ff0b077812 */ /* 0x000fc400078ec0ff */
[----:B------:R-:W-:Y:S02]  /*37e0*/  IADD3 R32, R32, -0x80, RZ ;  /* 0xffffff8020207810 */ /* 0x000fe40007ffe0ff */
[----:B------:R-:W-:Y:S02]  /*37f0*/  LEA.HI R6, R8, 0xffffff80, RZ, 0x8 ;  /* 0xffffff8008067811 */ /* 0x000fe400078f40ff */
[----:B------:R-:W-:Y:S01]  /*3800*/  LEA.HI R36, R10, 0xffffff80, RZ, 0x8 ;  /* 0xffffff800a247811 */ /* 0x000fe200078f40ff */
[----:B------:R-:W2:Y:S01]  /*3810*/  I2F.F16 R19, R19 ;  /* 0x0000001300137306 */ /* 0x000ea20000200c00 */
[----:B0-----:R-:W-:Y:S01]  /*3820*/  VIADD R35, R7, 0xffffff80 ;  /* 0xffffff8007237836 */ /* 0x001fe20000000000 */
[----:B------:R-:W-:Y:S01]  /*3830*/  LEA.HI R7, R9, 0xffffff80, RZ, 0x8 ;  /* 0xffffff8009077811 */ /* 0x000fe200078f40ff */
[----:B-1----:R-:W-:-:S05]  /*3840*/  HADD2.F32 R16, -RZ, R16.H0_H0 ;  /* 0x20000010ff107230 */ /* 0x002fca0000004100 */
        /* <DEDUP_REMOVED lines=11> */
[----:B------:R-:W-:Y:S02]  /*3900*/  IADD3 R32, R19, -0x80, RZ ;  /* 0xffffff8013207810 */ /* 0x000fe40007ffe0ff */
[--C-:B------:R-:W-:Y:S01]  /*3910*/  SHF.R.U32.HI R19, RZ, 0x8, R9.reuse ;  /* 0x00000008ff137819 */ /* 0x100fe20000011609 */
[----:B------:R-:W-:Y:S01]  /*3920*/  FFMA.FTZ R30, R33, R37, R30 ;  /* 0x00000025211e7223 */ /* 0x000fe2000001001e */
[----:B------:R-:W-:Y:S01]  /*3930*/  SHF.R.U32.HI R9, RZ, 0x10, R9 ;  /* 0x00000010ff097819 */ /* 0x000fe20000011609 */
[----:B-1----:R-:W-:Y:S01]  /*3940*/  HADD2.F32 R35, -RZ, R35.H0_H0 ;  /* 0x20000023ff237230 */ /* 0x002fe20000004100 */
[----:B------:R-:W-:Y:S01]  /*3950*/  LOP3.LUT R19, R19, 0xff, RZ, 0xc0, !PT ;  /* 0x000000ff13137812 */ /* 0x000fe200078ec0ff */
[----:B------:R-:W1:Y:S01]  /*3960*/  I2F.F16 R32, R32 ;  /* 0x0000002000207306 */ /* 0x000e620000200c00 */
[----:B------:R-:W-:Y:S02]  /*3970*/  VIADD R8, R8, 0xffffff80 ;  /* 0xffffff8008087836 */ /* 0x000fe40000000000 */
[----:B------:R-:W-:Y:S01]  /*3980*/  FFMA.FTZ R31, R33, R35, R31 ;  /* 0x00000023211f7223 */ /* 0x000fe2000001001f */
[----:B------:R-:W-:Y:S01]  /*3990*/  LOP3.LUT R33, R9, 0xff, RZ, 0xc0, !PT ;  /* 0x000000ff09217812 */ /* 0x000fe200078ec0ff */
[----:B------:R-:W-:Y:S01]  /*39a0*/  HADD2.F32 R9, -RZ, R4.H1_H1 ;  /* 0x30000004ff097230 */ /* 0x000fe20000004100 */
[----:B------:R-:W-:Y:S01]  /*39b0*/  IADD3 R19, R19, -0x80, RZ ;  /* 0xffffff8013137810 */ /* 0x000fe20007ffe0ff */
[----:B0-----:R-:W-:Y:S01]  /*39c0*/  HADD2.F32 R16, -RZ, R16.H0_H0 ;  /* 0x20000010ff107230 */ /* 0x001fe20000004100 */
[----:B------:R-:W-:Y:S01]  /*39d0*/  SHF.R.U32.HI R35, RZ, 0x8, R11 ;  /* 0x00000008ff237819 */ /* 0x000fe2000001160b */
[----:B------:R-:W-:Y:S01]  /*39e0*/  VIADD R4, R33, 0xffffff80 ;  /* 0xffffff8021047836 */ /* 0x000fe20000000000 */
[----:B------:R-:W-:Y:S01]  /*39f0*/  SHF.R.U32.HI R33, RZ, 0x8, R10 ;  /* 0x00000008ff217819 */ /* 0x000fe2000001160a */
[----:B------:R-:W0:Y:S01]  /*3a00*/  I2F.F16 R8, R8 ;  /* 0x0000000800087306 */ /* 0x000e220000200c00 */
[----:B------:R-:W-:-:S02]  /*3a10*/  LOP3.LUT R35, R35, 0xff, RZ, 0xc0, !PT ;  /* 0x000000ff23237812 */ /* 0x000fc400078ec0ff */
[----:B------:R-:W-:Y:S01]  /*3a20*/  LOP3.LUT R33, R33, 0xff, RZ, 0xc0, !PT ;  /* 0x000000ff21217812 */ /* 0x000fe200078ec0ff */
[----:B-1----:R-:W-:Y:S01]  /*3a30*/  HADD2.F32 R32, -RZ, R32.H0_H0 ;  /* 0x20000020ff207230 */ /* 0x002fe20000004100 */
[----:B------:R-:W-:-:S03]  /*3a40*/  SHF.R.U32.HI R10, RZ, 0x10, R10 ;  /* 0x00000010ff0a7819 */ /* 0x000fc6000001160a */
[----:B------:R-:W1:Y:S01]  /*3a50*/  I2F.F16 R19, R19 ;  /* 0x0000001300137306 */ /* 0x000e620000200c00 */
[----:B------:R-:W-:Y:S01]  /*3a60*/  FFMA.FTZ R17, R32, R9, R17 ;  /* 0x0000000920117223 */ /* 0x000fe20000010011 */
[----:B------:R-:W-:Y:S01]  /*3a70*/  IADD3 R32, R33, -0x80, RZ ;  /* 0xffffff8021207810 */ /* 0x000fe20007ffe0ff */
[----:B------:R-:W-:Y:S01]  /*3a80*/  VIADD R33, R35, 0xffffff80 ;  /* 0xffffff8023217836 */ /* 0x000fe20000000000 */
[----:B------:R-:W-:Y:S02]  /*3a90*/  SHF.R.U32.HI R35, RZ, 0x10, R11 ;  /* 0x00000010ff237819 */ /* 0x000fe4000001160b */
[----:B------:R-:W-:Y:S01]  /*3aa0*/  LOP3.LUT R10, R10, 0xff, RZ, 0xc0, !PT ;  /* 0x000000ff0a0a7812 */ /* 0x000fe200078ec0ff */
[----:B0-----:R-:W-:Y:S01]  /*3ab0*/  HADD2.F32 R8, -RZ, R8.H0_H0 ;  /* 0x20000008ff087230 */ /* 0x001fe20000004100 */
[----:B------:R-:W0:Y:S01]  /*3ac0*/  I2F.F16 R32, R32 ;  /* 0x0000002000207306 */ /* 0x000e220000200c00 */
[----:B------:R-:W-:Y:S02]  /*3ad0*/  LOP3.LUT R35, R35, 0xff, RZ, 0xc0, !PT ;  /* 0x000000ff23237812 */ /* 0x000fe400078ec0ff */
[----:B------:R-:W-:-:S02]  /*3ae0*/  IADD3 R10, R10, -0x80, RZ ;  /* 0xffffff800a0a7810 */ /* 0x000fc40007ffe0ff */
[----:B------:R-:W-:Y:S01]  /*3af0*/  LEA.HI R11, R11, 0xffffff80, RZ, 0x8 ;  /* 0xffffff800b0b7811 */ /* 0x000fe200078f40ff */
[----:B-1----:R-:W-:Y:S02]  /*3b00*/  HADD2.F32 R36, -RZ, R19.H0_H0 ;  /* 0x20000013ff247230 */ /* 0x002fe40000004100 */
[----:B------:R-:W1:Y:S01]  /*3b10*/  I2F.F16 R33, R33 ;  /* 0x0000002100217306 */ /* 0x000e620000200c00 */
[----:B------:R-:W-:Y:S02]  /*3b20*/  VIADD R19, R35, 0xffffff80 ;  /* 0xffffff8023137836 */ /* 0x000fe40000000000 */
[----:B------:R-:W-:Y:S01]  /*3b30*/  FFMA.FTZ R34, R9, R36, R34 ;  /* 0x0000002409227223 */ /* 0x000fe20000010022 */
[----:B0-----:R-:W-:-:S04]  /*3b40*/  HADD2.F32 R32, -RZ, R32.H0_H0 ;  /* 0x20000020ff207230 */ /* 0x001fc80000004100 */
        /* <DEDUP_REMOVED lines=8> */
[----:B------:R-:W-:Y:S02]  /*3bd0*/  HADD2.F32 R5, -RZ, R5.H1_H1 ;  /* 0x30000005ff057230 */ /* 0x000fe40000004100 */
[----:B------:R-:W-:Y:S01]  /*3be0*/  FFMA.FTZ R4, R8, R9, R17 ;  /* 0x0000000908047223 */ /* 0x000fe20000010011 */
[----:B------:R-:W-:Y:S01]  /*3bf0*/  FFMA.FTZ R34, R9, R32, R34 ;  /* 0x0000002009227223 */ /* 0x000fe20000010022 */
[----:B-1----:R-:W-:-:S03]  /*3c00*/  HADD2.F32 R33, -RZ, R10.H0_H0 ;  /* 0x2000000aff217230 */ /* 0x002fc60000004100 */
[----:B------:R-:W1:Y:S02]  /*3c10*/  I2F.F16 R6, R6 ;  /* 0x0000000600067306 */ /* 0x000e640000200c00 */
[----:B------:R-:W-:Y:S01]  /*3c20*/  FFMA.FTZ R33, R9, R33, R30 ;  /* 0x0000002109217223 */ /* 0x000fe2000001001e */
[----:B0-----:R-:W-:-:S05]  /*3c30*/  HADD2.F32 R8, -RZ, R19.H0_H0 ;  /* 0x20000013ff087230 */ /* 0x001fca0000004100 */
[----:B------:R-:W0:Y:S01]  /*3c40*/  I2F.F16 R7, R7 ;  /* 0x0000000700077306 */ /* 0x000e220000200c00 */
[----:B------:R-:W-:Y:S01]  /*3c50*/  FFMA.FTZ R16, R5, R16, R33 ;  /* 0x0000001005107223 */ /* 0x000fe20000010021 */
[----:B------:R-:W-:-:S03]  /*3c60*/  FFMA.FTZ R31, R9, R8, R31 ;  /* 0x00000008091f7223 */ /* 0x000fc6000001001f */
        /* <DEDUP_REMOVED lines=19> */
.L_x_4933:
[----:B------:R-:W-:Y:S01]  /*3da0*/  IADD3 R27, R27, 0x20, RZ ;  /* 0x000000201b1b7810 */ /* 0x000fe20007ffe0ff */
[----:B------:R-:W-:Y:S01]  /*3db0*/  UIADD3 UR4, UR4, 0x40, URZ ;  /* 0x0000004004047890 */ /* 0x000fe2000fffe03f */
[----:B------:R-:W-:Y:S02]  /*3dc0*/  IMAD.WIDE R20, R29, 0x8, R20 ;  /* 0x000000081d147825 */ /* 0x000fe400078e0214 */
[C---:B------:R-:W-:Y:S02]  /*3dd0*/  ISETP.GE.AND P1, PT, R27.reuse, UR5, PT ;  /* 0x000000051b007c0c */ /* 0x040fe4000bf26270 */
[----:B------:R-:W-:Y:S01]  /*3de0*/  ISETP.LT.AND P2, PT, R27, R28, PT ;  /* 0x0000001c1b00720c */ /* 0x000fe20003f41270 */
[----:B--2---:R-:W-:-:S12]  /*3df0*/  IMAD.WIDE R22, R29, 0x8, R22 ;  /* 0x000000081d167825 */ /* 0x004fd800078e0216 */
[----:B------:R-:W-:Y:S05]  /*3e00*/  @!P1 BRA P2, `(.L_x_4934) ;  /* 0xffffffcc00b89947 */ /* 0x000fea000103ffff */
.L_x_4929:
[----:B------:R-:W-:Y:S01]  /*3e10*/  ISETP.GE.AND P0, PT, R27, R28, PT ;  /* 0x0000001c1b00720c */ /* 0x000fe20003f06270 */
[----:B------:R-:W-:-:S03]  /*3e20*/  ULDC UR5, c[0x0][0x25c] ;  /* 0x0000970000057ab9 */ /* 0x000fc60000000800 */
[----:B------:R-:W-:-:S13]  /*3e30*/  ISETP.GE.OR P0, PT, R27, UR5, P0 ;  /* 0x000000051b007c0c */ /* 0x000fda0008706670 */
[----:B------:R-:W-:Y:S05]  /*3e40*/  @P0 BRA `(.L_x_4935) ;  /* 0x0000001800080947 */ /* 0x000fea0003800000 */
[----:B------:R-:W2:Y:S01]  /*3e50*/  S2UR UR5, SR_CTAID.Y ;  /* 0x00000000000579c3 */ /* 0x000ea20000002600 */
[----:B-----5:R-:W-:Y:S02]  /*3e60*/  PRMT R4, R18, 0x9910, RZ ;  /* 0x0000991012047816 */ /* 0x020fe400000000ff */
[----:B-1----:R-:W-:-:S05]  /*3e70*/  SHF.R.S32.HI R31, RZ, 0x1f, R29 ;  /* 0x0000001fff1f7819 */ /* 0x002fca000001141d */
[----:B------:R-:W2:Y:S08]  /*3e80*/  LDC R5, c[0x0][0x238] ;  /* 0x00008e00ff057b82 */ /* 0x000eb00000000800 */
[----:B------:R-:W1:Y:S01]  /*3e90*/  LDC R30, c[0x0][0x23c] ;  /* 0x00008f00ff1e7b82 */ /* 0x000e620000000800 */
[----:B--2---:R-:W-:Y:S01]  /*3ea0*/  ISETP.LE.AND P0, PT, R5, UR5, PT ;  /* 0x0000000505007c0c */ /* 0x004fe2000bf03270 */
[----:B------:R-:W-:-:S03]  /*3eb0*/  ULDC UR5, c[0x0][0x25c] ;  /* 0x0000970000057ab9 */ /* 0x000fc60000000800 */
[----:B------:R-:W-:-:S13]  /*3ec0*/  ISETP.EQ.OR P0, PT, R4, RZ, P0 ;  /* 0x000000ff0400720c */ /* 0x000fda0000702670 */
.L_x_4938:
[----:B--2---:R-:W-:Y:S01]  /*3ed0*/  IMAD.MOV.U32 R32, RZ, RZ, R22 ;  /* 0x000000ffff207224 */ /* 0x004fe200078e0016 */
[----:B------:R-:W-:-:S05]  /*3ee0*/  MOV R33, R23 ;  /* 0x0000001700217202 */ /* 0x000fca0000000f00 */
[----:B------:R2:W5:Y:S01]  /*3ef0*/  LDG.E.128.CONSTANT R4, desc[UR6][R32.64] ;  /* 0x0000000620047981 */ /* 0x000562000c1e9d00 */
[----:B-1----:R-:W-:Y:S01]  /*3f00*/  IMAD.MOV.U32 R29, RZ, RZ, R30 ;  /* 0x000000ffff1d7224 */ /* 0x002fe200078e001e */
[----:B------:R-:W-:Y:S06]  /*3f10*/  @P0 BRA `(.L_x_4936) ;  /* 0x0000000800d00947 */ /* 0x000fec0003800000 */
[C---:B------:R-:W-:Y:S01]  /*3f20*/  IMAD.WIDE R20, R29.reuse, 0x4, R32 ;  /* 0x000000041d147825 */ /* 0x040fe200078e0220 */
[----:B------:R-:W1:Y:S04]  /*3f30*/  LDS.128 R16, [UR4] ;  /* 0x00000004ff107984 */ /* 0x000e680008000c00 */
[----:B------:R3:W4:Y:S01]  /*3f40*/  LDG.E.128.CONSTANT R8, desc[UR6][R20.64] ;  /* 0x0000000614087981 */ /* 0x000722000c1e9d00 */
[----:B------:R-:W-:-:S06]  /*3f50*/  IMAD.WIDE R12, R29, 0x4, R20 ;  /* 0x000000041d0c7825 */ /* 0x000fcc00078e0214 */
[----:B------:R-:W2:Y:S01]  /*3f60*/  LDG.E.128.CONSTANT R12, desc[UR6][R12.64] ;  /* 0x000000060c0c7981 */ /* 0x000ea2000c1e9d00 */
[----:B-----5:R-:W-:Y:S02]  /*3f70*/  LOP3.LUT R35, R4, 0x3f003f, RZ, 0xc0, !PT ;  /* 0x003f003f04237812 */ /* 0x020fe400078ec0ff */
[----:B------:R-:W-:Y:S02]  /*3f80*/  LOP3.LUT R23, R6, 0x3f003f, RZ, 0xc0, !PT ;  /* 0x003f003f06177812 */ /* 0x000fe400078ec0ff */
[----:B------:R-:W-:Y:S02]  /*3f90*/  LOP3.LUT R37, R5, 0x3f003f, RZ, 0xc0, !PT ;  /* 0x003f003f05257812 */ /* 0x000fe400078ec0ff */
[----:B------:R-:W-:Y:S02]  /*3fa0*/  LOP3.LUT R34, R7, 0x3f003f, RZ, 0xc0, !PT ;  /* 0x003f003f07227812 */ /* 0x000fe400078ec0ff */
[----:B------:R-:W-:Y:S02]  /*3fb0*/  LOP3.LUT R35, R35, 0x64006400, RZ, 0xfc, !PT ;  /* 0x6400640023237812 */ /* 0x000fe400078efcff */
[----:B---3--:R-:W-:-:S02]  /*3fc0*/  LOP3.LUT R21, R23, 0x64006400, RZ, 0xfc, !PT ;  /* 0x6400640017157812 */ /* 0x008fc400078efcff */
[----:B------:R-:W-:Y:S01]  /*3fd0*/  SHF.R.U32.HI R22, RZ, 0x6, R4 ;  /* 0x00000006ff167819 */ /* 0x000fe20000011604 */
[----:B------:R-:W-:Y:S01]  /*3fe0*/  HADD2 R35, R35, -1056, -1056 ;  /* 0xe420e42023237430 */ /* 0x000fe20000000000 */
[----:B------:R-:W-:Y:S01]  /*3ff0*/  LOP3.LUT R37, R37, 0x64006400, RZ, 0xfc, !PT ;  /* 0x6400640025257812 */ /* 0x000fe200078efcff */
[----:B------:R-:W-:Y:S01]  /*4000*/  HADD2 R21, R21, -1056, -1056 ;  /* 0xe420e42015157430 */ /* 0x000fe20000000000 */
[----:B------:R-:W-:Y:S02]  /*4010*/  LOP3.LUT R23, R34, 0x64006400, RZ, 0xfc, !PT ;  /* 0x6400640022177812 */ /* 0x000fe400078efcff */
[----:B------:R-:W-:Y:S01]  /*4020*/  LOP3.LUT R20, R22, 0x3f003f, RZ, 0xc0, !PT ;  /* 0x003f003f16147812 */ /* 0x000fe200078ec0ff */
[----:B------:R-:W-:Y:S01]  /*4030*/  HADD2 R37, R37, -1056, -1056 ;  /* 0xe420e42025257430 */ /* 0x000fe20000000000 */
[----:B------:R-:W-:Y:S01]  /*4040*/  SHF.R.U32.HI R22, RZ, 0x6, R5 ;  /* 0x00000006ff167819 */ /* 0x000fe20000011605 */
[----:B------:R-:W-:Y:S01]  /*4050*/  HADD2 R23, R23, -1056, -1056 ;  /* 0xe420e42017177430 */ /* 0x000fe20000000000 */
[----:B------:R-:W-:-:S02]  /*4060*/  LOP3.LUT R20, R20, 0x64006400, RZ, 0xfc, !PT ;  /* 0x6400640014147812 */ /* 0x000fc400078efcff */
[----:B------:R-:W-:Y:S02]  /*4070*/  LOP3.LUT R22, R22, 0x3f003f, RZ, 0xc0, !PT ;  /* 0x003f003f16167812 */ /* 0x000fe400078ec0ff */
[----:B------:R-:W-:Y:S01]  /*4080*/  SHF.R.U32.HI R4, RZ, 0xc, R4 ;  /* 0x0000000cff047819 */ /* 0x000fe20000011604 */
[----:B------:R-:W-:Y:S01]  /*4090*/  HADD2 R20, R20, -1056, -1056 ;  /* 0xe420e42014147430 */ /* 0x000fe20000000000 */
[-C--:B-1----:R-:W-:Y:S01]  /*40a0*/  HFMA2.MMA R35, R35, R16.reuse, RZ ;  /* 0x0000001023237235 */ /* 0x082fe200000000ff */
[-C--:B------:R-:W-:Y:S01]  /*40b0*/  HFMA2 R37, R37, R16.reuse, RZ.H0_H0 ;  /* 0x0000001025257231 */ /* 0x080fe200000400ff */
[----:B------:R-:W-:Y:S01]  /*40c0*/  HFMA2.MMA R21, R21, R16, RZ ;  /* 0x0000001015157235 */ /* 0x000fe200000000ff */
[----:B------:R-:W-:Y:S01]  /*40d0*/  HFMA2 R16, R23, R16, RZ.H0_H0 ;  /* 0x0000001017107231 */ /* 0x000fe200000400ff */
[----:B------:R-:W-:Y:S02]  /*40e0*/  SHF.R.U32.HI R23, RZ, 0x6, R6 ;  /* 0x00000006ff177819 */ /* 0x000fe40000011606 */
[----:B------:R-:W-:-:S02]  /*40f0*/  SHF.R.U32.HI R5, RZ, 0xc, R5 ;  /* 0x0000000cff057819 */ /* 0x000fc40000011605 */
[----:B------:R-:W-:Y:S01]  /*4100*/  LOP3.LUT R34, R23, 0x3f003f, RZ, 0xc0, !PT ;  /* 0x003f003f17227812 */ /* 0x000fe200078ec0ff */
[----:B------:R-:W-:Y:S01]  /*4110*/  HFMA2.MMA R20, R20, R17, R35 ;  /* 0x0000001114147235 */ /* 0x000fe20000000023 */
[----:B------:R-:W-:Y:S02]  /*4120*/  LOP3.LUT R23, R22, 0x64006400, RZ, 0xfc, !PT ;  /* 0x6400640016177812 */ /* 0x000fe400078efcff */
[----:B------:R-:W-:Y:S02]  /*4130*/  LOP3.LUT R34, R34, 0x64006400, RZ, 0xfc, !PT ;  /* 0x6400640022227812 */ /* 0x000fe400078efcff */
[--C-:B------:R-:W-:Y:S01]  /*4140*/  SHF.R.U32.HI R35, RZ, 0x6, R7.reuse ;  /* 0x00000006ff237819 */ /* 0x100fe20000011607 */
[----:B------:R-:W-:Y:S01]  /*4150*/  HADD2 R36, R23, -1056, -1056 ;  /* 0xe420e42017247430 */ /* 0x000fe20000000000 */
[----:B------:R-:W-:Y:S01]  /*4160*/  SHF.R.U32.HI R7, RZ, 0xc, R7 ;  /* 0x0000000cff077819 */ /* 0x000fe20000011607 */
[----:B------:R-:W-:Y:S01]  /*4170*/  HADD2 R23, R34, -1056, -1056 ;  /* 0xe420e42022177430 */ /* 0x000fe20000000000 */
[----:B------:R-:W-:Y:S01]  /*4180*/  LOP3.LUT R35, R35, 0x3f003f, RZ, 0xc0, !PT ;  /* 0x003f003f23237812 */ /* 0x000fe200078ec0ff */
[----:B------:R-:W-:Y:S01]  /*4190*/  HFMA2 R34, R36, R17, R37 ;  /* 0x0000001124227231 */ /* 0x000fe20000000025 */
[----:B------:R-:W-:-:S02]  /*41a0*/  PRMT R24, R24, 0x5410, R0 ;  /* 0x0000541018187816 */ /* 0x000fc40000000000 */
[----:B------:R-:W-:Y:S01]  /*41b0*/  LOP3.LUT R22, R35, 0x64006400, RZ, 0xfc, !PT ;  /* 0x6400640023167812 */ /* 0x000fe200078efcff */
[----:B------:R-:W-:Y:S01]  /*41c0*/  HFMA2.MMA R21, R23, R17, R21 ;  /* 0x0000001117157235 */ /* 0x000fe20000000015 */
[----:B0-----:R-:W-:-:S03]  /*41d0*/  PRMT R2, R2, 0x5410, R3 ;  /* 0x0000541002027816 */ /* 0x001fc60000000003 */
[----:B------:R-:W-:-:S04]  /*41e0*/  HADD2 R35, R22, -1056, -1056 ;  /* 0xe420e42016237430 */ /* 0x000fc80000000000 */
[----:B------:R-:W-:Y:S01]  /*41f0*/  HFMA2 R22, R35, R17, R16 ;  /* 0x0000001123167231 */ /* 0x000fe20000000010 */
[----:B----4-:R-:W-:Y:S02]  /*4200*/  LOP3.LUT R23, R8, 0x3f003f, RZ, 0xc0, !PT ;  /* 0x003f003f08177812 */ /* 0x010fe400078ec0ff */
[----:B------:R-:W-:Y:S02]  /*4210*/  LOP3.LUT R35, R10, 0x3f003f, RZ, 0xc0, !PT ;  /* 0x003f003f0a237812 */ /* 0x000fe400078ec0ff */
[----:B------:R-:W-:Y:S02]  /*4220*/  LOP3.LUT R23, R23, 0x64006400, RZ, 0xfc, !PT ;  /* 0x6400640017177812 */ /* 0x000fe400078efcff */
[----:B------:R-:W-:Y:S02]  /*4230*/  LOP3.LUT R16, R9, 0x3f003f, RZ, 0xc0, !PT ;  /* 0x003f003f09107812 */ /* 0x000fe400078ec0ff */
[----:B------:R-:W-:Y:S01]  /*4240*/  LOP3.LUT R35, R35, 0x64006400, RZ, 0xfc, !PT ;  /* 0x6400640023237812 */ /* 0x000fe200078efcff */
[----:B------:R-:W-:Y:S01]  /*4250*/  HADD2 R23, R23, -1056, -1056 ;  /* 0xe420e42017177430 */ /* 0x000fe20000000000 */
[----:B------:R-:W-:-:S02]  /*4260*/  LOP3.LUT R17, R16, 0x64006400, RZ, 0xfc, !PT ;  /* 0x6400640010117812 */ /* 0x000fc400078efcff */
[----:B------:R-:W-:-:S03]  /*4270*/  SHF.R.U32.HI R36, RZ, 0x6, R11 ;  /* 0x00000006ff247819 */ /* 0x000fc6000001160b */
[-C--:B------:R-:W-:Y:S01]  /*4280*/  HFMA2.MMA R16, R23, R18.reuse, R20 ;  /* 0x0000001217107235 */ /* 0x080fe20000000014 */
[----:B------:R-:W-:Y:S01]  /*4290*/  HADD2 R20, R35, -1056, -1056 ;  /* 0xe420e42023147430 */ /* 0x000fe20000000000 */
[----:B------:R-:W-:Y:S01]  /*42a0*/  LOP3.LUT R23, R11, 0x3f003f, RZ, 0xc0, !PT ;  /* 0x003f003f0b177812 */ /* 0x000fe200078ec0ff */
[----:B------:R-:W-:Y:S01]  /*42b0*/  HADD2 R17, R17, -1056, -1056 ;  /* 0xe420e42011117430 */ /* 0x000fe20000000000 */
[----:B------:R-:W-:Y:S02]  /*42c0*/  LOP3.LUT R36, R36, 0x3f003f, RZ, 0xc0, !PT ;  /* 0x003f003f24247812 */ /* 0x000fe400078ec0ff */
[----:B------:R-:W-:Y:S01]  /*42d0*/  LOP3.LUT R23, R23, 0x64006400, RZ, 0xfc, !PT ;  /* 0x6400640017177812 */ /* 0x000fe200078efcff */
[----:B------:R-:W-:Y:S01]  /*42e0*/  HFMA2 R34, R17, R18, R34 ;  /* 0x0000001211227231 */ /* 0x000fe20000000022 */
[----:B------:R-:W-:Y:S01]  /*42f0*/  HFMA2.MMA R17, R20, R18, R21 ;  /* 0x0000001214117235 */ /* 0x000fe20000000015 */
[----:B------:R-:W-:Y:S02]  /*4300*/  SHF.R.U32.HI R20, RZ, 0x6, R8 ;  /* 0x00000006ff147819 */ /* 0x000fe40000011608 */
[----:B------:R-:W-:Y:S01]  /*4310*/  SHF.R.U32.HI R21, RZ, 0x6, R9 ;  /* 0x00000006ff157819 */ /* 0x000fe20000011609 */
[----:B------:R-:W-:Y:S01]  /*4320*/  HADD2 R23, R23, -1056, -1056 ;  /* 0xe420e42017177430 */ /* 0x000fe20000000000 */
[----:B------:R-:W-:-:S02]  /*4330*/  LOP3.LUT R20, R20, 0x3f003f, RZ, 0xc0, !PT ;  /* 0x003f003f14147812 */ /* 0x000fc400078ec0ff */
[----:B------:R-:W-:Y:S01]  /*4340*/  LOP3.LUT R21, R21, 0x3f003f, RZ, 0xc0, !PT ;  /* 0x003f003f15157812 */ /* 0x000fe200078ec0ff */
[----:B------:R-:W-:Y:S01]  /*4350*/  HFMA2 R35, R23, R18, R22 ;  /* 0x0000001217237231 */ /* 0x000fe20000000016 */
[----:B------:R-:W-:Y:S02]  /*4360*/  LOP3.LUT R20, R20, 0x64006400, RZ, 0xfc, !PT ;  /* 0x6400640014147812 */ /* 0x000fe400078efcff */
[----:B------:R-:W-:Y:S02]  /*4370*/  LOP3.LUT R21, R21, 0x64006400, RZ, 0xfc, !PT ;  /* 0x6400640015157812 */ /* 0x000fe400078efcff */
[----:B------:R-:W-:Y:S01]  /*4380*/  LOP3.LUT R36, R36, 0x64006400, RZ, 0xfc, !PT ;  /* 0x6400640024247812 */ /* 0x000fe200078efcff */
[----:B------:R-:W-:Y:S01]  /*4390*/  HADD2 R37, R20, -1056, -1056 ;  /* 0xe420e42014257430 */ /* 0x000fe20000000000 */
[----:B------:R-:W-:Y:S01]  /*43a0*/  SHF.R.U32.HI R8, RZ, 0xc, R8 ;  /* 0x0000000cff087819 */ /* 0x000fe20000011608 */
[----:B------:R-:W-:Y:S01]  /*43b0*/  HADD2 R18, R21, -1056, -1056 ;  /* 0xe420e42015127430 */ /* 0x000fe20000000000 */
[----:B------:R-:W-:Y:S01]  /*43c0*/  SHF.R.U32.HI R9, RZ, 0xc, R9 ;  /* 0x0000000cff097819 */ /* 0x000fe20000011609 */
[----:B------:R-:W0:Y:S01]  /*43d0*/  LDS.128 R20, [UR4+0x10] ;  /* 0x00001004ff147984 */ /* 0x000e220008000c00 */
[----:B------:R-:W-:Y:S01]  /*43e0*/  HADD2 R36, R36, -1056, -1056 ;  /* 0xe420e42024247430 */ /* 0x000fe20000000000 */
[----:B------:R-:W-:Y:S01]  /*43f0*/  HFMA2.MMA R16, R37, R19, R16 ;  /* 0x0000001325107235 */ /* 0x000fe20000000010 */
[----:B------:R-:W-:Y:S01]  /*4400*/  HFMA2 R34, R18, R19, R34 ;  /* 0x0000001312227231 */ /* 0x000fe20000000022 */
[----:B------:R-:W-:-:S02]  /*4410*/  SHF.R.U32.HI R18, RZ, 0x6, R10 ;  /* 0x00000006ff127819 */ /* 0x000fc4000001160a */
[----:B------:R-:W-:Y:S02]  /*4420*/  SHF.R.U32.HI R11, RZ, 0xc, R11 ;  /* 0x0000000cff0b7819 */ /* 0x000fe4000001160b */
[----:B------:R-:W-:Y:S02]  /*4430*/  LOP3.LUT R18, R18, 0x3f003f, RZ, 0xc0, !PT ;  /* 0x003f003f12127812 */ /* 0x000fe400078ec0ff */
[----:B------:R-:W-:Y:S02]  /*4440*/  LOP3.LUT R11, R11, 0xf000f, RZ, 0xc0, !PT ;  /* 0x000f000f0b0b7812 */ /* 0x000fe400078ec0ff */
[----:B------:R-:W-:-:S05]  /*4450*/  LOP3.LUT R18, R18, 0x64006400, RZ, 0xfc, !PT ;  /* 0x6400640012127812 */ /* 0x000fca00078efcff */
[----:B------:R-:W-:-:S06]  /*4460*/  HADD2 R18, R18, -1056, -1056 ;  /* 0xe420e42012127430 */ /* 0x000fcc0000000000 */
[----:B------:R-:W-:Y:S01]  /*4470*/  HFMA2.MMA R18, R18, R19, R17 ;  /* 0x0000001312127235 */ /* 0x000fe20000000011 */
[----:B--2---:R-:W-:Y:S01]  /*4480*/  LOP3.LUT R17, R12, 0x3f003f, RZ, 0xc0, !PT ;  /* 0x003f003f0c117812 */ /* 0x004fe200078ec0ff */
[----:B------:R-:W-:Y:S01]  /*4490*/  HFMA2 R19, R36, R19, R35 ;  /* 0x0000001324137231 */ /* 0x000fe20000000023 */
[----:B------:R-:W-:Y:S02]  /*44a0*/  LOP3.LUT R36, R14, 0x3f003f, RZ, 0xc0, !PT ;  /* 0x003f003f0e247812 */ /* 0x000fe400078ec0ff */
[----:B------:R-:W-:Y:S02]  /*44b0*/  LOP3.LUT R17, R17, 0x64006400, RZ, 0xfc, !PT ;  /* 0x6400640011117812 */ /* 0x000fe400078efcff */
[----:B------:R-:W-:Y:S02]  /*44c0*/  LOP3.LUT R35, R15, 0x3f003f, RZ, 0xc0, !PT ;  /* 0x003f003f0f237812 */ /* 0x000fe400078ec0ff */
[----:B------:R-:W-:Y:S01]  /*44d0*/  LOP3.LUT R36, R36, 0x64006400, RZ, 0xfc, !PT ;  /* 0x6400640024247812 */ /* 0x000fe200078efcff */
[----:B------:R-:W-:Y:S01]  /*44e0*/  HADD2 R17, R17, -1056, -1056 ;  /* 0xe420e42011117430 */ /* 0x000fe20000000000 */
[----:B------:R-:W-:-:S03]  /*44f0*/  LOP3.LUT R35, R35, 0x64006400, RZ, 0xfc, !PT ;  /* 0x6400640023237812 */ /* 0x000fc600078efcff */
[----:B------:R-:W-:Y:S02]  /*4500*/  HADD2 R37, R36, -1056, -1056 ;  /* 0xe420e42024257430 */ /* 0x000fe40000000000 */
[----:B0-----:R-:W-:Y:S01]  /*4510*/  HFMA2.MMA R16, R17, R20, R16 ;  /* 0x0000001411107235 */ /* 0x001fe20000000010 */
[----:B------:R-:W-:-:S03]  /*4520*/  LOP3.LUT R17, R13, 0x3f003f, RZ, 0xc0, !PT ;  /* 0x003f003f0d117812 */ /* 0x000fc600078ec0ff */
[----:B------:R-:W-:Y:S01]  /*4530*/  HFMA2.MMA R18, R37, R20, R18 ;  /* 0x0000001425127235 */ /* 0x000fe20000000012 */
[----:B------:R-:W-:-:S05]  /*4540*/  LOP3.LUT R17, R17, 0x64006400, RZ, 0xfc, !PT ;  /* 0x6400640011117812 */ /* 0x000fca00078efcff */
[----:B------:R-:W-:-:S04]  /*4550*/  HADD2 R17, R17, -1056, -1056 ;  /* 0xe420e42011117430 */ /* 0x000fc80000000000 */
[----:B------:R-:W-:Y:S02]  /*4560*/  HFMA2 R17, R17, R20, R34 ;  /* 0x0000001411117231 */ /* 0x000fe40000000022 */
[----:B------:R-:W-:-:S04]  /*4570*/  HADD2 R34, R35, -1056, -1056 ;  /* 0xe420e42023227430 */ /* 0x000fc80000000000 */
[----:B------:R-:W-:Y:S01]  /*4580*/  HFMA2 R20, R34, R20, R19 ;  /* 0x0000001422147231 */ /* 0x000fe20000000013 */
[----:B------:R-:W-:Y:S02]  /*4590*/  LOP3.LUT R19, R4, 0xf000f, RZ, 0xc0, !PT ;  /* 0x000f000f04137812 */ /* 0x000fe400078ec0ff */
[----:B------:R-:W-:Y:S02]  /*45a0*/  SHF.R.U32.HI R4, RZ, 0x8, R12 ;  /* 0x00000008ff047819 */ /* 0x000fe4000001160c */
[----:B------:R-:W-:Y:S02]  /*45b0*/  SHF.R.U32.HI R34, RZ, 0xc, R6 ;  /* 0x0000000cff227819 */ /* 0x000fe40000011606 */
[----:B------:R-:W-:Y:S02]  /*45c0*/  LOP3.LUT R6, R5, 0xf000f, RZ, 0xc0, !PT ;  /* 0x000f000f05067812 */ /* 0x000fe400078ec0ff */
        /* <DEDUP_REMOVED lines=11> */
[----:B------:R-:W-:Y:S02]  /*4680*/  SHF.R.U32.HI R34, RZ, 0xc, R10 ;  /* 0x0000000cff227819 */ /* 0x000fe4000001160a */
[----:B------:R-:W-:Y:S02]  /*4690*/  LOP3.LUT R10, R9, 0xf000f, RZ, 0xc0, !PT ;  /* 0x000f000f090a7812 */ /* 0x000fe400078ec0ff */
[----:B------:R-:W-:-:S02]  /*46a0*/  LOP3.LUT R8, R19, 0x300030, R8, 0xf8, !PT ;  /* 0x0030003013087812 */ /* 0x000fc400078ef808 */
[--C-:B------:R-:W-:Y:S02]  /*46b0*/  SHF.R.U32.HI R9, RZ, 0xa, R13.reuse ;  /* 0x0000000aff097819 */ /* 0x100fe4000001160d */
[----:B------:R-:W-:Y:S02]  /*46c0*/  SHF.R.U32.HI R12, RZ, 0x6, R12 ;  /* 0x00000006ff0c7819 */ /* 0x000fe4000001160c */
[--C-:B------:R-:W-:Y:S02]  /*46d0*/  SHF.R.U32.HI R19, RZ, 0xa, R14.reuse ;  /* 0x0000000aff137819 */ /* 0x100fe4000001160e */
[----:B------:R-:W-:Y:S02]  /*46e0*/  SHF.R.U32.HI R13, RZ, 0x6, R13 ;  /* 0x00000006ff0d7819 */ /* 0x000fe4000001160d */
[----:B------:R-:W-:Y:S02]  /*46f0*/  SHF.R.U32.HI R14, RZ, 0x6, R14 ;  /* 0x00000006ff0e7819 */ /* 0x000fe4000001160e */
[----:B------:R-:W-:-:S02]  /*4700*/  LOP3.LUT R12, R12, 0x3f003f, RZ, 0xc0, !PT ;  /* 0x003f003f0c0c7812 */ /* 0x000fc400078ec0ff */
[----:B------:R-:W-:Y:S02]  /*4710*/  LOP3.LUT R13, R13, 0x3f003f, RZ, 0xc0, !PT ;  /* 0x003f003f0d0d7812 */ /* 0x000fe400078ec0ff */
[----:B------:R-:W-:Y:S02]  /*4720*/  LOP3.LUT R34, R34, 0xf000f, RZ, 0xc0, !PT ;  /* 0x000f000f22227812 */ /* 0x000fe400078ec0ff */
[----:B------:R-:W-:Y:S02]  /*4730*/  LOP3.LUT R14, R14, 0x3f003f, RZ, 0xc0, !PT ;  /* 0x003f003f0e0e7812 */ /* 0x000fe400078ec0ff */
[----:B------:R-:W-:Y:S02]  /*4740*/  LOP3.LUT R12, R12, 0x64006400, RZ, 0xfc, !PT ;  /* 0x640064000c0c7812 */ /* 0x000fe400078efcff */
[----:B------:R-:W-:Y:S02]  /*4750*/  LOP3.LUT R9, R10, 0x300030, R9, 0xf8, !PT ;  /* 0x003000300a097812 */ /* 0x000fe400078ef809 */
[----:B------:R-:W-:-:S02]  /*4760*/  LOP3.LUT R13, R13, 0x64006400, RZ, 0xfc, !PT ;  /* 0x640064000d0d7812 */ /* 0x000fc400078efcff */
[----:B------:R-:W-:Y:S01]  /*4770*/  LOP3.LUT R10, R34, 0x300030, R19, 0xf8, !PT ;  /* 0x00300030220a7812 */ /* 0x000fe200078ef813 */
[----:B------:R-:W-:Y:S01]  /*4780*/  HADD2 R19, R12, -1056, -1056 ;  /* 0xe420e4200c137430 */ /* 0x000fe20000000000 */
[----:B------:R-:W-:Y:S01]  /*4790*/  LOP3.LUT R14, R14, 0x64006400, RZ, 0xfc, !PT ;  /* 0x640064000e0e7812 */ /* 0x000fe200078efcff */
[----:B------:R-:W-:Y:S01]  /*47a0*/  HADD2 R12, R13, -1056, -1056 ;  /* 0xe420e4200d0c7430 */ /* 0x000fe20000000000 */
[--C-:B------:R-:W-:Y:S02]  /*47b0*/  SHF.R.U32.HI R34, RZ, 0xa, R15.reuse ;  /* 0x0000000aff227819 */ /* 0x100fe4000001160f */
[----:B------:R-:W-:Y:S01]  /*47c0*/  SHF.R.U32.HI R15, RZ, 0x6, R15 ;  /* 0x00000006ff0f7819 */ /* 0x000fe2000001160f */
[----:B------:R-:W-:Y:S01]  /*47d0*/  HADD2 R13, R14, -1056, -1056 ;  /* 0xe420e4200e0d7430 */ /* 0x000fe20000000000 */
[----:B------:R-:W-:Y:S01]  /*47e0*/  LOP3.LUT R4, R4, 0x64006400, RZ, 0xfc, !PT ;  /* 0x6400640004047812 */ /* 0x000fe200078efcff */
[-C--:B------:R-:W-:Y:S01]  /*47f0*/  HFMA2.MMA R16, R19, R21.reuse, R16 ;  /* 0x0000001513107235 */ /* 0x080fe20000000010 */
[----:B------:R-:W-:Y:S01]  /*4800*/  LOP3.LUT R15, R15, 0x3f003f, RZ, 0xc0, !PT ;  /* 0x003f003f0f0f7812 */ /* 0x000fe200078ec0ff */
[-C--:B------:R-:W-:Y:S01]  /*4810*/  HFMA2 R17, R12, R21.reuse, R17 ;  /* 0x000000150c117231 */ /* 0x080fe20000000011 */
        /* <DEDUP_REMOVED lines=11> */
[----:B------:R-:W-:Y:S01]  /*48d0*/  HADD2 R7, R7, -1056, -1056 ;  /* 0xe420e42007077430 */ /* 0x000fe20000000000 */
[----:B------:R-:W-:Y:S01]  /*48e0*/  LOP3.LUT R10, R10, 0x64006400, RZ, 0xfc, !PT ;  /* 0x640064000a0a7812 */ /* 0x000fe200078efcff */
[----:B------:R-:W-:Y:S01]  /*48f0*/  HFMA2 R20, R15, R21, R20 ;  /* 0x000000150f147231 */ /* 0x000fe20000000014 */
[----:B------:R-:W-:Y:S01]  /*4900*/  HFMA2.MMA R18, R5, R22, R18 ;  /* 0x0000001605127235 */ /* 0x000fe20000000012 */
[----:B------:R-:W-:Y:S01]  /*4910*/  HADD2 R5, R8, -1056, -1056 ;  /* 0xe420e42008057430 */ /* 0x000fe20000000000 */
[----:B------:R-:W-:Y:S01]  /*4920*/  LOP3.LUT R11, R11, 0x300030, R34, 0xf8, !PT ;  /* 0x003000300b0b7812 */ /* 0x000fe200078ef822 */
[-C--:B------:R-:W-:Y:S01]  /*4930*/  HFMA2 R20, R7, R22.reuse, R20 ;  /* 0x0000001607147231 */ /* 0x080fe20000000014 */
[----:B------:R-:W-:Y:S01]  /*4940*/  LOP3.LUT R9, R9, 0x64006400, RZ, 0xfc, !PT ;  /* 0x6400640009097812 */ /* 0x000fe200078efcff */
[----:B------:R-:W-:Y:S01]  /*4950*/  HADD2 R7, R10, -1056, -1056 ;  /* 0xe420e4200a077430 */ /* 0x000fe20000000000 */
[----:B------:R-:W-:Y:S01]  /*4960*/  LOP3.LUT R11, R11, 0x64006400, RZ, 0xfc, !PT ;  /* 0x640064000b0b7812 */ /* 0x000fe200078efcff */
[----:B------:R-:W-:Y:S01]  /*4970*/  HFMA2.MMA R16, R5, R23, R16 ;  /* 0x0000001705107235 */ /* 0x000fe20000000010 */
[----:B------:R-:W-:-:S02]  /*4980*/  HFMA2 R17, R4, R22, R17 ;  /* 0x0000001604117231 */ /* 0x000fc40000000011 */
[----:B------:R-:W-:Y:S01]  /*4990*/  HADD2 R4, R9, -1056, -1056 ;  /* 0xe420e42009047430 */ /* 0x000fe20000000000 */
        /* <DEDUP_REMOVED lines=12> */
.L_x_4936:
[----:B------:R-:W-:Y:S05]  /*4a60*/  @P0 BRA `(.L_x_4937) ;  /* 0x0000000800e00947 */ /* 0x000fea0003800000 */
[----:B-----5:R-:W-:Y:S01]  /*4a70*/  IMAD R5, R31, 0xc, RZ ;  /* 0x0000000c1f057824 */ /* 0x020fe200078e02ff */
[----:B------:R-:W1:Y:S01]  /*4a80*/  LDS.128 R16, [UR4+0x20] ;  /* 0x00002004ff107984 */ /* 0x000e620008000c00 */
[----:B------:R-:W-:-:S05]  /*4a90*/  IMAD.WIDE.U32 R20, R29, 0xc, R32 ;  /* 0x0000000c1d147825 */ /* 0x000fca00078e0020 */
[----:B------:R-:W-:-:S05]  /*4aa0*/  IADD3 R21, R21, R5, RZ ;  /* 0x0000000515157210 */ /* 0x000fca0007ffe0ff */
[----:B------:R-:W3:Y:S01]  /*4ab0*/  LDG.E.128.CONSTANT R4, desc[UR6][R20.64] ;  /* 0x0000000614047981 */ /* 0x000ee2000c1e9d00 */
[----:B------:R-:W-:-:S05]  /*4ac0*/  IMAD.WIDE R22, R29, 0x4, R20 ;  /* 0x000000041d167825 */ /* 0x000fca00078e0214 */
[----:B------:R4:W2:Y:S01]  /*4ad0*/  LDG.E.128.CONSTANT R8, desc[UR6][R22.64] ;  /* 0x0000000616087981 */ /* 0x0008a2000c1e9d00 */
[----:B------:R-:W-:-:S06]  /*4ae0*/  IMAD.WIDE R12, R29, 0x4, R22 ;  /* 0x000000041d0c7825 */ /* 0x000fcc00078e0216 */
[----:B------:R-:W2:Y:S01]  /*4af0*/  LDG.E.128.CONSTANT R12, desc[UR6][R12.64] ;  /* 0x000000060c0c7981 */ /* 0x000ea2000c1e9d00 */
[----:B------:R-:W-:Y:S02]  /*4b00*/  PRMT R24, R24, 0x5410, R0 ;  /* 0x0000541018187816 */ /* 0x000fe40000000000 */
[----:B0-----:R-:W-:Y:S02]  /*4b10*/  PRMT R2, R2, 0x5410, R3 ;  /* 0x0000541002027816 */ /* 0x001fe40000000003 */
[----:B---3--:R-:W-:Y:S02]  /*4b20*/  LOP3.LUT R35, R4, 0x3f003f, RZ, 0xc0, !PT ;  /* 0x003f003f04237812 */ /* 0x008fe400078ec0ff */
        /* <DEDUP_REMOVED lines=8> */
[----:B------:R-:W-:Y:S01]  /*4bb0*/  HADD2 R21, R21, -1056, -1056 ;  /* 0xe420e42015157430 */ /* 0x000fe20000000000 */
[----:B----4-:R-:W-:Y:S02]  /*4bc0*/  LOP3.LUT R23, R36, 0x64006400, RZ, 0xfc, !PT ;  /* 0x6400640024177812 */ /* 0x010fe400078efcff */
[----:B------:R-:W-:Y:S01]  /*4bd0*/  LOP3.LUT R20, R20, 0x3f003f, RZ, 0xc0, !PT ;  /* 0x003f003f14147812 */ /* 0x000fe200078ec0ff */
[----:B------:R-:W-:Y:S01]  /*4be0*/  HADD2 R37, R37, -1056, -1056 ;  /* 0xe420e42025257430 */ /* 0x000fe20000000000 */
[-C--:B-1----:R-:W-:Y:S01]  /*4bf0*/  HFMA2.MMA R35, R35, R16.reuse, RZ ;  /* 0x0000001023237235 */ /* 0x082fe200000000ff */
[----:B------:R-:W-:Y:S01]  /*4c00*/  HADD2 R23, R23, -1056, -1056 ;  /* 0xe420e42017177430 */ /* 0x000fe20000000000 */
[----:B------:R-:W-:Y:S01]  /*4c10*/  LOP3.LUT R20, R20, 0x64006400, RZ, 0xfc, !PT ;  /* 0x6400640014147812 */ /* 0x000fe200078efcff */
[-C--:B------:R-:W-:Y:S01]  /*4c20*/  HFMA2 R37, R37, R16.reuse, RZ.H0_H0 ;  /* 0x0000001025257231 */ /* 0x080fe200000400ff */
[----:B------:R-:W-:Y:S01]  /*4c30*/  HFMA2.MMA R21, R21, R16, RZ ;  /* 0x0000001015157235 */ /* 0x000fe200000000ff */
[----:B------:R-:W-:Y:S01]  /*4c40*/  HFMA2 R16, R23, R16, RZ.H0_H0 ;  /* 0x0000001017107231 */ /* 0x000fe200000400ff */
[----:B------:R-:W-:Y:S01]  /*4c50*/  SHF.R.U32.HI R22, RZ, 0x6, R5 ;  /* 0x00000006ff167819 */ /* 0x000fe20000011605 */
[----:B------:R-:W-:Y:S01]  /*4c60*/  HADD2 R20, R20, -1056, -1056 ;  /* 0xe420e42014147430 */ /* 0x000fe20000000000 */
[----:B------:R-:W-:-:S02]  /*4c70*/  SHF.R.U32.HI R23, RZ, 0x6, R6 ;  /* 0x00000006ff177819 */ /* 0x000fc40000011606 */
[----:B------:R-:W-:Y:S02]  /*4c80*/  LOP3.LUT R22, R22, 0x3f003f, RZ, 0xc0, !PT ;  /* 0x003f003f16167812 */ /* 0x000fe400078ec0ff */
[----:B------:R-:W-:Y:S01]  /*4c90*/  LOP3.LUT R34, R23, 0x3f003f, RZ, 0xc0, !PT ;  /* 0x003f003f17227812 */ /* 0x000fe200078ec0ff */
[----:B------:R-:W-:Y:S01]  /*4ca0*/  HFMA2.MMA R20, R20, R17, R35 ;  /* 0x0000001114147235 */ /* 0x000fe20000000023 */
[----:B------:R-:W-:Y:S02]  /*4cb0*/  LOP3.LUT R23, R22, 0x64006400, RZ, 0xfc, !PT ;  /* 0x6400640016177812 */ /* 0x000fe400078efcff */
[----:B------:R-:W-:Y:S02]  /*4cc0*/  LOP3.LUT R34, R34, 0x64006400, RZ, 0xfc, !PT ;  /* 0x6400640022227812 */ /* 0x000fe400078efcff */
[----:B------:R-:W-:Y:S01]  /*4cd0*/  SHF.R.U32.HI R35, RZ, 0x6, R7 ;  /* 0x00000006ff237819 */ /* 0x000fe20000011607 */
[----:B------:R-:W-:Y:S01]  /*4ce0*/  HADD2 R36, R23, -1056, -1056 ;  /* 0xe420e42017247430 */ /* 0x000fe20000000000 */
[----:B------:R-:W-:Y:S01]  /*4cf0*/  SHF.R.U32.HI R4, RZ, 0xc, R4 ;  /* 0x0000000cff047819 */ /* 0x000fe20000011604 */
[----:B------:R-:W-:Y:S01]  /*4d00*/  HADD2 R23, R34, -1056, -1056 ;  /* 0xe420e42022177430 */ /* 0x000fe20000000000 */
[----:B------:R-:W-:Y:S01]  /*4d10*/  LOP3.LUT R35, R35, 0x3f003f, RZ, 0xc0, !PT ;  /* 0x003f003f23237812 */ /* 0x000fe200078ec0ff */
[----:B------:R-:W-:Y:S01]  /*4d20*/  HFMA2 R34, R36, R17, R37 ;  /* 0x0000001124227231 */ /* 0x000fe20000000025 */
[----:B--2---:R-:W-:-:S02]  /*4d30*/  SHF.R.U32.HI R36, RZ, 0x6, R11 ;  /* 0x00000006ff247819 */ /* 0x004fc4000001160b */
        /* <DEDUP_REMOVED lines=12> */
[----:B------:R-:W-:-:S02]  /*4e00*/  LOP3.LUT R35, R35, 0x64006400, RZ, 0xfc, !PT ;  /* 0x6400640023237812 */ /* 0x000fc400078efcff */
[----:B------:R-:W-:Y:S01]  /*4e10*/  LOP3.LUT R17, R16, 0x64006400, RZ, 0xfc, !PT ;  /* 0x6400640010117812 */ /* 0x000fe200078efcff */
[-C--:B------:R-:W-:Y:S01]  /*4e20*/  HFMA2.MMA R16, R23, R18.reuse, R20 ;  /* 0x0000001217107235 */ /* 0x080fe20000000014 */
[----:B------:R-:W-:Y:S01]  /*4e30*/  LOP3.LUT R23, R11, 0x3f003f, RZ, 0xc0, !PT ;  /* 0x003f003f0b177812 */ /* 0x000fe200078ec0ff */
[----:B------:R-:W-:Y:S01]  /*4e40*/  HADD2 R20, R35, -1056, -1056 ;  /* 0xe420e42023147430 */ /* 0x000fe20000000000 */
[----:B------:R-:W-:Y:S01]  /*4e50*/  SHF.R.U32.HI R5, RZ, 0xc, R5 ;  /* 0x0000000cff057819 */ /* 0x000fe20000011605 */
[----:B------:R-:W-:Y:S01]  /*4e60*/  HADD2 R17, R17, -1056, -1056 ;  /* 0xe420e42011117430 */ /* 0x000fe20000000000 */
[----:B------:R-:W-:Y:S02]  /*4e70*/  LOP3.LUT R23, R23, 0x64006400, RZ, 0xfc, !PT ;  /* 0x6400640017177812 */ /* 0x000fe400078efcff */
[----:B------:R-:W-:Y:S01]  /*4e80*/  SHF.R.U32.HI R7, RZ, 0xc, R7 ;  /* 0x0000000cff077819 */ /* 0x000fe20000011607 */
[----:B------:R-:W-:Y:S01]  /*4e90*/  HFMA2 R34, R17, R18, R34 ;  /* 0x0000001211227231 */ /* 0x000fe20000000022 */
[----:B------:R-:W-:Y:S01]  /*4ea0*/  HFMA2.MMA R17, R20, R18, R21 ;  /* 0x0000001214117235 */ /* 0x000fe20000000015 */
[----:B------:R-:W-:Y:S01]  /*4eb0*/  SHF.R.U32.HI R20, RZ, 0x6, R8 ;  /* 0x00000006ff147819 */ /* 0x000fe20000011608 */
[----:B------:R-:W-:Y:S01]  /*4ec0*/  HADD2 R23, R23, -1056, -1056 ;  /* 0xe420e42017177430 */ /* 0x000fe20000000000 */
[----:B------:R-:W-:-:S02]  /*4ed0*/  SHF.R.U32.HI R21, RZ, 0x6, R9 ;  /* 0x00000006ff157819 */ /* 0x000fc40000011609 */
[----:B------:R-:W-:Y:S01]  /*4ee0*/  LOP3.LUT R20, R20, 0x3f003f, RZ, 0xc0, !PT ;  /* 0x003f003f14147812 */ /* 0x000fe200078ec0ff */
[----:B------:R-:W-:Y:S01]  /*4ef0*/  HFMA2 R35, R23, R18, R22 ;  /* 0x0000001217237231 */ /* 0x000fe20000000016 */
[----:B------:R-:W-:Y:S02]  /*4f00*/  LOP3.LUT R21, R21, 0x3f003f, RZ, 0xc0, !PT ;  /* 0x003f003f15157812 */ /* 0x000fe400078ec0ff */
[----:B------:R-:W-:Y:S02]  /*4f10*/  LOP3.LUT R20, R20, 0x64006400, RZ, 0xfc, !PT ;  /* 0x6400640014147812 */ /* 0x000fe400078efcff */
[----:B------:R-:W-:Y:S02]  /*4f20*/  LOP3.LUT R21, R21, 0x64006400, RZ, 0xfc, !PT ;  /* 0x6400640015157812 */ /* 0x000fe400078efcff */
[----:B------:R-:W-:Y:S01]  /*4f30*/  SHF.R.U32.HI R8, RZ, 0xc, R8 ;  /* 0x0000000cff087819 */ /* 0x000fe20000011608 */
[----:B------:R-:W-:Y:S01]  /*4f40*/  HADD2 R37, R20, -1056, -1056 ;  /* 0xe420e42014257430 */ /* 0x000fe20000000000 */
[----:B------:R-:W-:Y:S01]  /*4f50*/  SHF.R.U32.HI R9, RZ, 0xc, R9 ;  /* 0x0000000cff097819 */ /* 0x000fe20000011609 */
[----:B------:R-:W-:Y:S01]  /*4f60*/  HADD2 R18, R21, -1056, -1056 ;  /* 0xe420e42015127430 */ /* 0x000fe20000000000 */
[----:B------:R-:W-:Y:S01]  /*4f70*/  SHF.R.U32.HI R11, RZ, 0xc, R11 ;  /* 0x0000000cff0b7819 */ /* 0x000fe2000001160b */
[----:B------:R-:W0:Y:S02]  /*4f80*/  LDS.128 R20, [UR4+0x30] ;  /* 0x00003004ff147984 */ /* 0x000e240008000c00 */
[----:B------:R-:W-:Y:S01]  /*4f90*/  HFMA2 R34, R18, R19, R34 ;  /* 0x0000001312227231 */ /* 0x000fe20000000022 */
[----:B------:R-:W-:Y:S01]  /*4fa0*/  SHF.R.U32.HI R18, RZ, 0x6, R10 ;  /* 0x00000006ff127819 */ /* 0x000fe2000001160a */
[----:B------:R-:W-:Y:S01]  /*4fb0*/  HFMA2.MMA R16, R37, R19, R16 ;  /* 0x0000001325107235 */ /* 0x000fe20000000010 */
[----:B------:R-:W-:-:S02]  /*4fc0*/  LOP3.LUT R11, R11, 0xf000f, RZ, 0xc0, !PT ;  /* 0x000f000f0b0b7812 */ /* 0x000fc400078ec0ff */
[----:B------:R-:W-:-:S04]  /*4fd0*/  LOP3.LUT R18, R18, 0x3f003f, RZ, 0xc0, !PT ;  /* 0x003f003f12127812 */ /* 0x000fc800078ec0ff */
[----:B------:R-:W-:-:S05]  /*4fe0*/  LOP3.LUT R18, R18, 0x64006400, RZ, 0xfc, !PT ;  /* 0x6400640012127812 */ /* 0x000fca00078efcff */
[----:B------:R-:W-:-:S06]  /*4ff0*/  HADD2 R18, R18, -1056, -1056 ;  /* 0xe420e42012127430 */ /* 0x000fcc0000000000 */
[----:B------:R-:W-:Y:S01]  /*5000*/  HFMA2.MMA R18, R18, R19, R17 ;  /* 0x0000001312127235 */ /* 0x000fe20000000011 */
[----:B------:R-:W-:Y:S01]  /*5010*/  LOP3.LUT R17, R12, 0x3f003f, RZ, 0xc0, !PT ;  /* 0x003f003f0c117812 */ /* 0x000fe200078ec0ff */
        /* <DEDUP_REMOVED lines=93> */
.L_x_4937:
[----:B------:R-:W-:Y:S01]  /*55f0*/  VIADD R27, R27, 0x20 ;  /* 0x000000201b1b7836 */ /* 0x000fe20000000000 */
[----:B------:R-:W-:Y:S01]  /*5600*/  UIADD3 UR4, UR4, 0x40, URZ ;  /* 0x0000004004047890 */ /* 0x000fe2000fffe03f */
[----:B------:R-:W-:-:S03]  /*5610*/  IMAD.WIDE.U32 R22, R29, 0x18, R32 ;  /* 0x000000181d167825 */ /* 0x000fc600078e0020 */
[----:B------:R-:W-:Y:S01]  /*5620*/  ISETP.GE.AND P1, PT, R27, UR5, PT ;  /* 0x000000051b007c0c */ /* 0x000fe2000bf26270 */
[----:B-----5:R-:W-:Y:S01]  /*5630*/  IMAD R5, R31, 0x18, RZ ;  /* 0x000000181f057824 */ /* 0x020fe200078e02ff */
[----:B------:R-:W-:-:S04]  /*5640*/  ISETP.LT.AND P2, PT, R27, R28, PT ;  /* 0x0000001c1b00720c */ /* 0x000fc80003f41270 */
[----:B------:R-:W-:-:S09]  /*5650*/  IADD3 R23, R23, R5, RZ ;  /* 0x0000000517177210 */ /* 0x000fd20007ffe0ff */
[----:B------:R-:W-:Y:S05]  /*5660*/  @!P1 BRA P2, `(.L_x_4938) ;  /* 0xffffffe800189947 */ /* 0x000fea000103ffff */
.L_x_4935:
[----:B------:R-:W3:Y:S08]  /*5670*/  S2UR UR4, SR_CTAID.Y ;  /* 0x00000000000479c3 */ /* 0x000ef00000002600 */
[----:B------:R-:W3:Y:S02]  /*5680*/  LDC R0, c[0x0][0x238] ;  /* 0x00008e00ff007b82 */ /* 0x000ee40000000800 */
[----:B---3--:R-:W-:-:S13]  /*5690*/  ISETP.LE.AND P0, PT, R0, UR4, PT ;  /* 0x0000000400007c0c */ /* 0x008fda000bf03270 */
[----:B------:R-:W-:Y:S05]  /*56a0*/  @P0 EXIT ;  /* 0x000000000000094d */ /* 0x000fea0003800000 */
[----:B------:R-:W3:Y:S01]  /*56b0*/  S2R R0, SR_CTAID.X ;  /* 0x0000000000007919 */ /* 0x000ee20000002500 */
[----:B0-----:R-:W0:Y:S01]  /*56c0*/  LDC.64 R2, c[0x0][0x230] ;  /* 0x00008c00ff027b82 */ /* 0x001e220000000a00 */
[----:B-----5:R-:W3:Y:S02]  /*56d0*/  S2R R5, SR_TID.X ;  /* 0x0000000000057919 */ /* 0x020ee40000002100 */
[----:B---3--:R-:W-:-:S05]  /*56e0*/  IMAD R0, R0, 0x20, R5 ;  /* 0x0000002000007824 */ /* 0x008fca00078e0205 */
        /* <DEDUP_REMOVED lines=10> */
.L_x_4942:
[----:B------:R-:W0:Y:S02]  /*5790*/  LDS R2, [R0] ;  /* 0x0000000000027984 */ /* 0x000e240000000800 */
[----:B0-----:R-:W-:-:S10]  /*57a0*/  HFMA2.MMA R3, R2, 1, 1, R26 ;  /* 0x3c003c0002037835 */ /* 0x001fd4000000001a */
[----:B------:R-:W0:Y:S02]  /*57b0*/  ATOMS.CAST.SPIN R3, [R0], R2, R3 ;  /* 0x000000020003738d */ /* 0x000e240001800003 */
[----:B0-----:R-:W-:-:S13]  /*57c0*/  ISETP.EQ.U32.AND P0, PT, R3, 0x1, PT ;  /* 0x000000010300780c */ /* 0x001fda0003f02070 */
[----:B------:R-:W-:Y:S05]  /*57d0*/  @!P0 BRA `(.L_x_4942) ;  /* 0xfffffffc00ec8947 */ /* 0x000fea000383ffff */
[----:B------:R-:W-:Y:S05]  /*57e0*/  BRA `(.L_x_4940) ;  /* 0x00000000000c7947 */ /* 0x000fea0003800000 */
.L_x_4941:
[----:B------:R-:W3:Y:S02]  /*57f0*/  LD.E R0, desc[UR6][R4.64] ;  /* 0x0000000604007980 */ /* 0x000ee4000c101900 */
[----:B---3--:R-:W-:-:S05]  /*5800*/  IADD3 R3, R26, R0, RZ ;  /* 0x000000001a037210 */ /* 0x008fca0007ffe0ff */
[----:B------:R0:W-:Y:S02]  /*5810*/  ST.E desc[UR6][R4.64], R3 ;  /* 0x0000000304007985 */ /* 0x0001e4000c101906 */
.L_x_4940:
[----:B------:R-:W-:Y:S05]  /*5820*/  BSYNC B0 ;  /* 0x0000000000007941 */ /* 0x000fea0003800000 */
.L_x_4939:
[----:B------:R3:W-:Y:S02]  /*5830*/  ATOM.E.ADD.F16x2.RN.STRONG.GPU P0, RZ, desc[UR6][R4.64+0x4], R25 ;  /* 0x0000041904ff79a2 */ /* 0x0007e4000810e1c6 */
[----:B---3--:R-:W-:Y:S05]  /*5840*/  @P0 EXIT ;  /* 0x000000000000094d */ /* 0x008fea0003800000 */
[----:B------:R-:W3:Y:S02]  /*5850*/  QSPC.E.S P0, RZ, [R4+0x4] ;  /* 0x0000040004ff73aa */ /* 0x000ee40000000500 */
[----:B---3--:R-:W-:Y:S05]  /*5860*/  @!P0 BRA `(.L_x_4943) ;  /* 0x0000000000208947 */ /* 0x008fea0003800000 */
[----:B------:R-:W-:-:S05]  /*5870*/  IMAD.MOV.U32 R2, RZ, RZ, R4 ;  /* 0x000000ffff027224 */ /* 0x000fca00078e0004 */
[----:B------:R-:W-:-:S07]  /*5880*/  MOV R0, R2 ;  /* 0x0000000200007202 */ /* 0x000fce0000000f00 */
.L_x_4944:
[----:B------:R-:W0:Y:S02]  /*5890*/  LDS R2, [R0+0x4] ;  /* 0x0000040000027984 */ /* 0x000e240000000800 */
[----:B0-----:R-:W-:-:S06]  /*58a0*/  HADD2 R3, R2, R25 ;  /* 0x0000001902037230 */ /* 0x001fcc0000000000 */
[----:B------:R-:W0:Y:S02]  /*58b0*/  ATOMS.CAST.SPIN R3, [R0+0x4], R2, R3 ;  /* 0x000004020003738d */ /* 0x000e240001800003 */
[----:B0-----:R-:W-:-:S13]  /*58c0*/  ISETP.EQ.U32.AND P0, PT, R3, 0x1, PT ;  /* 0x000000010300780c */ /* 0x001fda0003f02070 */
[----:B------:R-:W-:Y:S05]  /*58d0*/  @!P0 BRA `(.L_x_4944) ;  /* 0xfffffffc00ec8947 */ /* 0x000fea000383ffff */
[----:B------:R-:W-:Y:S05]  /*58e0*/  EXIT ;  /* 0x000000000000794d */ /* 0x000fea0003800000 */
.L_x_4943:
[----:B------:R-:W0:Y:S02]  /*58f0*/  LD.E R0, desc[UR6][R4.64+0x4] ;  /* 0x0000040604007980 */ /* 0x000e24000c101900 */
[----:B0-----:R-:W-:-:S05]  /*5900*/  IADD3 R3, R25, R0, RZ ;  /* 0x0000000019037210 */ /* 0x001fca0007ffe0ff */
[----:B------:R-:W-:Y:S01]  /*5910*/  ST.E desc[UR6][R4.64+0x4], R3 ;  /* 0x0000040304007985 */ /* 0x000fe2000c101906 */
[----:B------:R-:W-:Y:S05]  /*5920*/  EXIT ;  /* 0x000000000000794d */ /* 0x000fea0003800000 */
.L_x_4945:
        /* <DEDUP_REMOVED lines=13> */
.L_x_5262:


//--------------------- .text._Z23gemm_half_q_half_kernelILi1ELi40ELb1ELb0ELi32EEvPK6__halfPKjS4_S2_PS0_iiiiPKtS7_iiiiiibS2_i --------------------------
	.section	.text._Z23gemm_half_q_half_kernelILi1ELi40ELb1ELb0ELi32EEvPK6__halfPKjS4_S2_PS0_iiiiPKtS7_iiiiiibS2_i,"ax",@progbits
	.align	128
        .global         _Z23gemm_half_q_half_kernelILi1ELi40ELb1ELb0ELi32EEvPK6__halfPKjS4_S2_PS0_iiiiPKtS7_iiiiiibS2_i
        .type           _Z23gemm_half_q_half_kernelILi1ELi40ELb1ELb0ELi32EEvPK6__halfPKjS4_S2_PS0_iiiiPKtS7_iiiiiibS2_i,@function
        .size           _Z23gemm_half_q_half_kernelILi1ELi40ELb1ELb0ELi32EEvPK6__halfPKjS4_S2_PS0_iiiiPKtS7_iiiiiibS2_i,(.L_x_5263 - _Z23gemm_half_q_half_kernelILi1ELi40ELb1ELb0ELi32EEvPK6__halfPKjS4_S2_PS0_iiiiPKtS7_iiiiiibS2_i)
        .other          _Z23gemm_half_q_half_kernelILi1ELi40ELb1ELb0ELi32EEvPK6__halfPKjS4_S2_PS0_iiiiPKtS7_iiiiiibS2_i,@"STO_CUDA_ENTRY STV_DEFAULT"
_Z23gemm_half_q_half_kernelILi1ELi40ELb1ELb0ELi32EEvPK6__halfPKjS4_S2_PS0_iiiiPKtS7_iiiiiibS2_i:
.text._Z23gemm_half_q_half_kernelILi1ELi40ELb1ELb0ELi32EEvPK6__halfPKjS4_S2_PS0_iiiiPKtS7_iiiiiibS2_i:
        /* <DEDUP_REMOVED lines=47> */
.L_x_4947:
[----:B------:R-:W-:Y:S05]  /*02f0*/  BSYNC B0 ;  /* 0x0000000000007941 */ /* 0x000fea0003800000 */
.L_x_4946:
        /* <DEDUP_REMOVED lines=32> */
.L_x_4949:
        /* <DEDUP_REMOVED lines=30> */
[----:B0-----:R-:W4:Y:S01]  /*06e0*/  I2F.F16 R2, R23 ;  /* 0x0000001700027306 */ /* 0x001f220000200c00 */
        /* <DEDUP_REMOVED lines=9> */
.L_x_4948:
        /* <DEDUP_REMOVED lines=11> */
[----:B------:R-:W-:-:S07]  /*0830*/  IMAD R5, R6, 0x6, RZ ;  /* 0x0000000606057824 */ /* 0x000fce00078e02ff */
.L_x_4950:
        /* <DEDUP_REMOVED lines=8> */
.L_x_4951:
        /* <DEDUP_REMOVED lines=12> */
.L_x_4952:
        /* <DEDUP_REMOVED lines=8> */
.L_x_4953:
        /* <DEDUP_REMOVED lines=11> */
.L_x_4954:
[C---:B------:R-:W-:Y:S01]  /*0ab0*/  VIMNMX R8, R31.reuse, UR4, PT ;  /* 0x000000041f087c48 */ /* 0x040fe2000bfe0100 */
[----:B------:R-:W1:Y:S01]  /*0ac0*/  S2UR UR5, SR_CgaCtaId ;  /* 0x00000000000579c3 */ /* 0x000e620000008800 */
[----:B------:R-:W-:Y:S01]  /*0ad0*/  ISETP.GE.OR P0, PT, R31, R12, P0 ;  /* 0x0000000c1f00720c */ /* 0x000fe20000706670 */
        /* <DEDUP_REMOVED lines=13> */
[----:B------:R-:W-:-:S04]  /*0bb0*/  IADD3 R14, P2, R14, R5, RZ ;  /* 0x000000050e0e7210 */ /* 0x000fc80007f5e0ff */
[----:B------:R-:W-:Y:S02]  /*0bc0*/  LEA.HI.X.SX32 R5, R5, R4, 0x1, P2 ;  /* 0x0000000405057211 */ /* 0x000fe400010f0eff */
[----:B------:R-:W-:-:S04]  /*0bd0*/  LEA R34, P2, R14, UR8, 0x2 ;  /* 0x000000080e227c11 */ /* 0x000fc8000f8410ff */
[----:B------:R-:W-:Y:S01]  /*0be0*/  LEA.HI.X R35, R14, UR9, R5, 0x2, P2 ;  /* 0x000000090e237c11 */ /* 0x000fe200090f1405 */
[----:B------:R-:W-:Y:S08]  /*0bf0*/  @P0 BRA `(.L_x_4955) ;  /* 0x0000001400fc0947 */ /* 0x000ff00003800000 */
[----:B------:R-:W1:Y:S01]  /*0c00*/  LDC R27, c[0x0][0x23c] ;  /* 0x00008f00ff1b7b82 */ /* 0x000e620000000800 */
[----:B------:R-:W-:Y:S01]  /*0c10*/  PRMT R4, R30, 0x9910, RZ ;  /* 0x000099101e047816 */ /* 0x000fe200000000ff */
[----:B------:R-:W-:Y:S01]  /*0c20*/  ULDC UR5, c[0x0][0x25c] ;  /* 0x0000970000057ab9 */ /* 0x000fe20000000800 */
[----:B------:R-:W-:Y:S02]  /*0c30*/  SHF.R.S32.HI R28, RZ, 0x1f, R29 ;  /* 0x0000001fff1c7819 */ /* 0x000fe4000001141d */
[----:B------:R-:W-:Y:S02]  /*0c40*/  ISETP.EQ.OR P2, PT, R4, RZ, P1 ;  /* 0x000000ff0400720c */ /* 0x000fe40000f42670 */
[----:B------:R-:W-:Y:S02]  /*0c50*/  PRMT R25, RZ, 0x5410, RZ ;  /* 0x00005410ff197816 */ /* 0x000fe400000000ff */
[----:B------:R-:W-:-:S09]  /*0c60*/  PRMT R26, RZ, 0x5410, RZ ;  /* 0x00005410ff1a7816 */ /* 0x000fd200000000ff */
.L_x_4958:
[----:B------:R2:W5:Y:S01]  /*0c70*/  LDG.E.128.CONSTANT R4, desc[UR6][R34.64] ;  /* 0x0000000622047981 */ /* 0x000562000c1e9d00 */
[----:B-1----:R-:W-:Y:S01]  /*0c80*/  MOV R29, R27 ;  /* 0x0000001b001d7202 */ /* 0x002fe20000000f00 */
[----:B------:R-:W-:Y:S06]  /*0c90*/  @P2 BRA `(.L_x_4956) ;  /* 0x0000000800d02947 */ /* 0x000fec0003800000 */
[C---:B------:R-:W-:Y:S01]  /*0ca0*/  IMAD.WIDE R20, R29.reuse, 0x4, R34 ;  /* 0x000000041d147825 */ /* 0x040fe200078e0222 */
[----:B------:R-:W1:Y:S04]  /*0cb0*/  LDS.128 R16, [UR4] ;  /* 0x00000004ff107984 */ /* 0x000e680008000c00 */
[----:B------:R3:W4:Y:S01]  /*0cc0*/  LDG.E.128.CONSTANT R8, desc[UR6][R20.64] ;  /* 0x0000000614087981 */ /* 0x000722000c1e9d00 */
[----:B------:R-:W-:-:S06]  /*0cd0*/  IMAD.WIDE R12, R29, 0x4, R20 ;  /* 0x000000041d0c7825 */ /* 0x000fcc00078e0214 */
[----:B------:R-:W2:Y:S01]  /*0ce0*/  LDG.E.128.CONSTANT R12, desc[UR6][R12.64] ;  /* 0x000000060c0c7981 */ /* 0x000ea2000c1e9d00 */
[----:B-----5:R-:W-:Y:S02]  /*0cf0*/  LOP3.LUT R37, R4, 0x3f003f, RZ, 0xc0, !PT ;  /* 0x003f003f04257812 */ /* 0x020fe400078ec0ff */
[----:B---3--:R-:W-:Y:S02]  /*0d00*/  SHF.R.U32.HI R20, RZ, 0x6, R4 ;  /* 0x00000006ff147819 */ /* 0x008fe40000011604 */
        /* <DEDUP_REMOVED lines=14> */
[----:B------:R-:W-:Y:S01]  /*0df0*/  SHF.R.U32.HI R5, RZ, 0xc, R5 ;  /* 0x0000000cff057819 */ /* 0x000fe20000011605 */
[----:B------:R-:W-:Y:S01]  /*0e00*/  HADD2 R21, R21, -1056, -1056 ;  /* 0xe420e42015157430 */ /* 0x000fe20000000000 */
[----:B------:R-:W-:Y:S01]  /*0e10*/  LOP3.LUT R22, R22, 0x3f003f, RZ, 0xc0, !PT ;  /* 0x003f003f16167812 */ /* 0x000fe200078ec0ff */
[-C--:B-1----:R-:W-:Y:S01]  /*0e20*/  HFMA2.MMA R37, R37, R16.reuse, RZ ;  /* 0x0000001025257235 */ /* 0x082fe200000000ff */
[-C--:B------:R-:W-:Y:S01]  /*0e30*/  HFMA2 R33, R33, R16.reuse, RZ.H0_H0 ;  /* 0x0000001021217231 */ /* 0x080fe200000400ff */
[----:B------:R-:W-:Y:S01]  /*0e40*/  HFMA2.MMA R23, R23, R16, RZ ;  /* 0x0000001017177235 */ /* 0x000fe200000000ff */
[----:B------:R-:W-:Y:S01]  /*0e50*/  LOP3.LUT R22, R22, 0x64006400, RZ, 0xfc, !PT ;  /* 0x6400640016167812 */ /* 0x000fe200078efcff */
[----:B------:R-:W-:Y:S01]  /*0e60*/  HFMA2 R16, R21, R16, RZ.H0_H0 ;  /* 0x0000001015107231 */ /* 0x000fe200000400ff */
[----:B------:R-:W-:-:S02]  /*0e70*/  SHF.R.U32.HI R21, RZ, 0x6, R7 ;  /* 0x00000006ff157819 */ /* 0x000fc40000011607 */
[----:B------:R-:W-:Y:S01]  /*0e80*/  SHF.R.U32.HI R4, RZ, 0xc, R4 ;  /* 0x0000000cff047819 */ /* 0x000fe20000011604 */
[----:B------:R-:W-:Y:S01]  /*0e90*/  HFMA2.MMA R37, R20, R17, R37 ;  /* 0x0000001114257235 */ /* 0x000fe20000000025 */
[----:B------:R-:W-:Y:S01]  /*0ea0*/  SHF.R.U32.HI R20, RZ, 0x6, R6 ;  /* 0x00000006ff147819 */ /* 0x000fe20000011606 */
[----:B------:R-:W-:Y:S01]  /*0eb0*/  HADD2 R22, R22, -1056, -1056 ;  /* 0xe420e42016167430 */ /* 0x000fe20000000000 */
[----:B------:R-:W-:Y:S02]  /*0ec0*/  LOP3.LUT R21, R21, 0x3f003f, RZ, 0xc0, !PT ;  /* 0x003f003f15157812 */ /* 0x000fe400078ec0ff */
[----:B------:R-:W-:Y:S01]  /*0ed0*/  LOP3.LUT R20, R20, 0x3f003f, RZ, 0xc0, !PT ;  /* 0x003f003f14147812 */ /* 0x000fe200078ec0ff */
[----:B------:R-:W-:Y:S01]  /*0ee0*/  HFMA2 R33, R22, R17, R33 ;  /* 0x0000001116217231 */ /* 0x000fe20000000021 */
[----:B------:R-:W-:Y:S02]  /*0ef0*/  LOP3.LUT R21, R21, 0x64006400, RZ, 0xfc, !PT ;  /* 0x6400640015157812 */ /* 0x000fe400078efcff */
[----:B------:R-:W-:-:S02]  /*0f00*/  LOP3.LUT R22, R20, 0x64006400, RZ, 0xfc, !PT ;  /* 0x6400640014167812 */ /* 0x000fc400078efcff */
[----:B------:R-:W-:Y:S01]  /*0f10*/  SHF.R.U32.HI R7, RZ, 0xc, R7 ;  /* 0x0000000cff077819 */ /* 0x000fe20000011607 */
[----:B------:R-:W-:Y:S01]  /*0f20*/  HADD2 R21, R21, -1056, -1056 ;  /* 0xe420e42015157430 */ /* 0x000fe20000000000 */
[----:B------:R-:W-:Y:S01]  /*0f30*/  SHF.R.U32.HI R6, RZ, 0xc, R6 ;  /* 0x0000000cff067819 */ /* 0x000fe20000011606 */
[----:B------:R-:W-:Y:S01]  /*0f40*/  HADD2 R22, R22, -1056, -1056 ;  /* 0xe420e42016167430 */ /* 0x000fe20000000000 */
[----:B------:R-:W-:Y:S01]  /*0f50*/  PRMT R24, R24, 0x5410, R0 ;  /* 0x0000541018187816 */ /* 0x000fe20000000000 */
[----:B------:R-:W-:Y:S01]  /*0f60*/  HFMA2 R21, R21, R17, R16 ;  /* 0x0000001115157231 */ /* 0x000fe20000000010 */
[----:B------:R-:W-:Y:S02]  /*0f70*/  LOP3.LUT R6, R6, 0xf000f, RZ, 0xc0, !PT ;  /* 0x000f000f06067812 */ /* 0x000fe400078ec0ff */
[----:B0-----:R-:W-:Y:S01]  /*0f80*/  PRMT R2, R2, 0x5410, R3 ;  /* 0x0000541002027816 */ /* 0x001fe20000000003 */
[----:B------:R-:W-:Y:S01]  /*0f90*/  HFMA2.MMA R23, R22, R17, R23 ;  /* 0x0000001116177235 */ /* 0x000fe20000000017 */
[----:B----4-:R-:W-:-:S02]  /*0fa0*/  LOP3.LUT R20, R8, 0x3f003f, RZ, 0xc0, !PT ;  /* 0x003f003f08147812 */ /* 0x010fc400078ec0ff */
[----:B------:R-:W-:Y:S02]  /*0fb0*/  LOP3.LUT R16, R9, 0x3f003f, RZ, 0xc0, !PT ;  /* 0x003f003f09107812 */ /* 0x000fe400078ec0ff */
[----:B------:R-:W-:Y:S02]  /*0fc0*/  LOP3.LUT R20, R20, 0x64006400, RZ, 0xfc, !PT ;  /* 0x6400640014147812 */ /* 0x000fe400078efcff */
[----:B------:R-:W-:Y:S02]  /*0fd0*/  LOP3.LUT R17, R16, 0x64006400, RZ, 0xfc, !PT ;  /* 0x6400640010117812 */ /* 0x000fe400078efcff */
[----:B------:R-:W-:Y:S01]  /*0fe0*/  LOP3.LUT R16, R10, 0x3f003f, RZ, 0xc0, !PT ;  /* 0x003f003f0a107812 */ /* 0x000fe200078ec0ff */
[----:B------:R-:W-:Y:S02]  /*0ff0*/  HADD2 R20, R20, -1056, -1056 ;  /* 0xe420e42014147430 */ /* 0x000fe40000000000 */
[----:B------:R-:W-:Y:S01]  /*1000*/  HADD2 R22, R17, -1056, -1056 ;  /* 0xe420e42011167430 */ /* 0x000fe20000000000 */
[----:B------:R-:W-:-:S03]  /*1010*/  LOP3.LUT R16, R16, 0x64006400, RZ, 0xfc, !PT ;  /* 0x6400640010107812 */ /* 0x000fc600078efcff */
[----:B------:R-:W-:Y:S01]  /*1020*/  HFMA2.MMA R36, R20, R18, R37 ;  /* 0x0000001214247235 */ /* 0x000fe20000000025 */
[----:B------:R-:W-:Y:S01]  /*1030*/  LOP3.LUT R20, R11, 0x3f003f, RZ, 0xc0, !PT ;  /* 0x003f003f0b147812 */ /* 0x000fe200078ec0ff */
[----:B------:R-:W-:Y:S02]  /*1040*/  HADD2 R16, R16, -1056, -1056 ;  /* 0xe420e42010107430 */ /* 0x000fe40000000000 */
[----:B------:R-:W-:Y:S01]  /*1050*/  HFMA2 R17, R22, R18, R33 ;  /* 0x0000001216117231 */ /* 0x000fe20000000021 */
[----:B------:R-:W-:-:S03]  /*1060*/  LOP3.LUT R20, R20, 0x64006400, RZ, 0xfc, !PT ;  /* 0x6400640014147812 */ /* 0x000fc600078efcff */
[----:B------:R-:W-:Y:S01]  /*1070*/  HFMA2.MMA R16, R16, R18, R23 ;  /* 0x0000001210107235 */ /* 0x000fe20000000017 */
[--C-:B------:R-:W-:Y:S01]  /*1080*/  SHF.R.U32.HI R23, RZ, 0x6, R10.reuse ;  /* 0x00000006ff177819 */ /* 0x100fe2000001160a */
[----:B------:R-:W-:Y:S01]  /*1090*/  HADD2 R20, R20, -1056, -1056 ;  /* 0xe420e42014147430 */ /* 0x000fe20000000000 */
[----:B------:R-:W-:Y:S02]  /*10a0*/  SHF.R.U32.HI R10, RZ, 0xc, R10 ;  /* 0x0000000cff0a7819 */ /* 0x000fe4000001160a */
[----:B------:R-:W-:Y:S01]  /*10b0*/  LOP3.LUT R23, R23, 0x3f003f, RZ, 0xc0, !PT ;  /* 0x003f003f17177812 */ /* 0x000fe200078ec0ff */
[----:B------:R-:W-:Y:S01]  /*10c0*/  HFMA2 R18, R20, R18, R21 ;  /* 0x0000001214127231 */ /* 0x000fe20000000015 */
[----:B------:R-:W-:Y:S02]  /*10d0*/  SHF.R.U32.HI R20, RZ, 0x6, R8 ;  /* 0x00000006ff147819 */ /* 0x000fe40000011608 */
[----:B------:R-:W-:Y:S02]  /*10e0*/  SHF.R.U32.HI R21, RZ, 0x6, R9 ;  /* 0x00000006ff157819 */ /* 0x000fe40000011609 */
[----:B------:R-:W-:-:S02]  /*10f0*/  LOP3.LUT R20, R20, 0x3f003f, RZ, 0xc0, !PT ;  /* 0x003f003f14147812 */ /* 0x000fc400078ec0ff */
[----:B------:R-:W-:Y:S02]  /*1100*/  LOP3.LUT R22, R21, 0x3f003f, RZ, 0xc0, !PT ;  /* 0x003f003f15167812 */ /* 0x000fe400078ec0ff */
[----:B------:R-:W-:Y:S02]  /*1110*/  LOP3.LUT R21, R20, 0x64006400, RZ, 0xfc, !PT ;  /* 0x6400640014157812 */ /* 0x000fe400078efcff */
[----:B------:R-:W-:Y:S02]  /*1120*/  LOP3.LUT R22, R22, 0x64006400, RZ, 0xfc, !PT ;  /* 0x6400640016167812 */ /* 0x000fe400078efcff */
[----:B------:R-:W-:Y:S01]  /*1130*/  LOP3.LUT R20, R23, 0x64006400, RZ, 0xfc, !PT ;  /* 0x6400640017147812 */ /* 0x000fe200078efcff */
[----:B------:R-:W-:Y:S01]  /*1140*/  HADD2 R21, R21, -1056, -1056 ;  /* 0xe420e42015157430 */ /* 0x000fe20000000000 */
[----:B------:R-:W-:Y:S01]  /*1150*/  SHF.R.U32.HI R8, RZ, 0xc, R8 ;  /* 0x0000000cff087819 */ /* 0x000fe20000011608 */
[----:B------:R-:W-:Y:S01]  /*1160*/  HADD2 R22, R22, -1056, -1056 ;  /* 0xe420e42016167430 */ /* 0x000fe20000000000 */
[----:B------:R-:W-:Y:S01]  /*1170*/  SHF.R.U32.HI R9, RZ, 0xc, R9 ;  /* 0x0000000cff097819 */ /* 0x000fe20000011609 */
[----:B------:R-:W-:-:S02]  /*1180*/  HADD2 R33, R20, -1056, -1056 ;  /* 0xe420e42014217430 */ /* 0x000fc40000000000 */
[-C--:B------:R-:W-:Y:S01]  /*1190*/  HFMA2.MMA R36, R21, R19.reuse, R36 ;  /* 0x0000001315247235 */ /* 0x080fe20000000024 */
[----:B------:R-:W-:Y:S01]  /*11a0*/  HFMA2 R17, R22, R19, R17 ;  /* 0x0000001316117231 */ /* 0x000fe20000000011 */
[----:B------:R-:W-:Y:S01]  /*11b0*/  LOP3.LUT R9, R9, 0xf000f, RZ, 0xc0, !PT ;  /* 0x000f000f09097812 */ /* 0x000fe200078ec0ff */
[----:B------:R-:W0:Y:S01]  /*11c0*/  LDS.128 R20, [UR4+0x10] ;  /* 0x00001004ff147984 */ /* 0x000e220008000c00 */
[----:B------:R-:W-:Y:S01]  /*11d0*/  HFMA2.MMA R33, R33, R19, R16 ;  /* 0x0000001321217235 */ /* 0x000fe20000000010 */
[--C-:B------:R-:W-:Y:S02]  /*11e0*/  SHF.R.U32.HI R16, RZ, 0x6, R11.reuse ;  /* 0x00000006ff107819 */ /* 0x100fe4000001160b */
[----:B------:R-:W-:Y:S02]  /*11f0*/  SHF.R.U32.HI R11, RZ, 0xc, R11 ;  /* 0x0000000cff0b7819 */ /* 0x000fe4000001160b */
[----:B------:R-:W-:-:S04]  /*1200*/  LOP3.LUT R16, R16, 0x3f003f, RZ, 0xc0, !PT ;  /* 0x003f003f10107812 */ /* 0x000fc800078ec0ff */
[----:B------:R-:W-:-:S05]  /*1210*/  LOP3.LUT R16, R16, 0x64006400, RZ, 0xfc, !PT ;  /* 0x6400640010107812 */ /* 0x000fca00078efcff */
[----:B------:R-:W-:Y:S01]  /*1220*/  HADD2 R37, R16, -1056, -1056 ;  /* 0xe420e42010257430 */ /* 0x000fe20000000000 */
[----:B--2---:R-:W-:-:S03]  /*1230*/  LOP3.LUT R16, R12, 0x3f003f, RZ, 0xc0, !PT ;  /* 0x003f003f0c107812 */ /* 0x004fc600078ec0ff */
[----:B------:R-:W-:Y:S01]  /*1240*/  HFMA2 R19, R37, R19, R18 ;  /* 0x0000001325137231 */ /* 0x000fe20000000012 */
[----:B------:R-:W-:Y:S02]  /*1250*/  LOP3.LUT R18, R13, 0x3f003f, RZ, 0xc0, !PT ;  /* 0x003f003f0d127812 */ /* 0x000fe400078ec0ff */
[----:B------:R-:W-:Y:S02]  /*1260*/  LOP3.LUT R16, R16, 0x64006400, RZ, 0xfc, !PT ;  /* 0x6400640010107812 */ /* 0x000fe400078efcff */
[----:B------:R-:W-:-:S03]  /*1270*/  LOP3.LUT R18, R18, 0x64006400, RZ, 0xfc, !PT ;  /* 0x6400640012127812 */ /* 0x000fc600078efcff */
[----:B------:R-:W-:Y:S02]  /*1280*/  HADD2 R37, R16, -1056, -1056 ;  /* 0xe420e42010257430 */ /* 0x000fe40000000000 */
[----:B------:R-:W-:-:S04]  /*1290*/  HADD2 R18, R18, -1056, -1056 ;  /* 0xe420e42012127430 */ /* 0x000fc80000000000 */
[----:B0-----:R-:W-:Y:S01]  /*12a0*/  HFMA2 R17, R18, R20, R17 ;  /* 0x0000001412117231 */ /* 0x001fe20000000011 */
[----:B------:R-:W-:Y:S01]  /*12b0*/  LOP3.LUT R18, R14, 0x3f003f, RZ, 0xc0, !PT ;  /* 0x003f003f0e127812 */ /* 0x000fe200078ec0ff */
[----:B------:R-:W-:Y:S01]  /*12c0*/  HFMA2.MMA R16, R37, R20, R36 ;  /* 0x0000001425107235 */ /* 0x000fe20000000024 */
[----:B------:R-:W-:Y:S02]  /*12d0*/  LOP3.LUT R36, R15, 0x3f003f, RZ, 0xc0, !PT ;  /* 0x003f003f0f247812 */ /* 0x000fe400078ec0ff */
[----:B------:R-:W-:Y:S02]  /*12e0*/  LOP3.LUT R18, R18, 0x64006400, RZ, 0xfc, !PT ;  /* 0x6400640012127812 */ /* 0x000fe400078efcff */
[----:B------:R-:W-:-:S03]  /*12f0*/  LOP3.LUT R36, R36, 0x64006400, RZ, 0xfc, !PT ;  /* 0x6400640024247812 */ /* 0x000fc600078efcff */
[----:B------:R-:W-:Y:S02]  /*1300*/  HADD2 R18, R18, -1056, -1056 ;  /* 0xe420e42012127430 */ /* 0x000fe40000000000 */
[----:B------:R-:W-:-:S04]  /*1310*/  HADD2 R36, R36, -1056, -1056 ;  /* 0xe420e42024247430 */ /* 0x000fc80000000000 */
[----:B------:R-:W-:Y:S01]  /*1320*/  HFMA2.MMA R18, R18, R20, R33 ;  /* 0x0000001412127235 */ /* 0x000fe20000000021 */
[----:B------:R-:W-:Y:S01]  /*1330*/  HFMA2 R20, R36, R20, R19 ;  /* 0x0000001424147231 */ /* 0x000fe20000000013 */
[----:B------:R-:W-:Y:S02]  /*1340*/  LOP3.LUT R36, R5, 0xf000f, RZ, 0xc0, !PT ;  /* 0x000f000f05247812 */ /* 0x000fe400078ec0ff */
[----:B------:R-:W-:Y:S02]  /*1350*/  SHF.R.U32.HI R5, RZ, 0x8, R13 ;  /* 0x00000008ff057819 */ /* 0x000fe4000001160d */
[----:B------:R-:W-:Y:S02]  /*1360*/  LOP3.LUT R19, R4, 0xf000f, RZ, 0xc0, !PT ;  /* 0x000f000f04137812 */ /* 0x000fe400078ec0ff */
[----:B------:R-:W-:Y:S02]  /*1370*/  SHF.R.U32.HI R4, RZ, 0x8, R12 ;  /* 0x00000008ff047819 */ /* 0x000fe4000001160c */
[----:B------:R-:W-:-:S02]  /*1380*/  LOP3.LUT R5, R36, 0x300030, R5, 0xf8, !PT ;  /* 0x0030003024057812 */ /* 0x000fc400078ef805 */
[----:B------:R-:W-:Y:S02]  /*1390*/  LOP3.LUT R36, R7, 0xf000f, RZ, 0xc0, !PT ;  /* 0x000f000f07247812 */ /* 0x000fe400078ec0ff */
[----:B------:R-:W-:Y:S02]  /*13a0*/  LOP3.LUT R4, R19, 0x300030, R4, 0xf8, !PT ;  /* 0x0030003013047812 */ /* 0x000fe400078ef804 */
[----:B------:R-:W-:Y:S02]  /*13b0*/  SHF.R.U32.HI R7, RZ, 0x8, R14 ;  /* 0x00000008ff077819 */ /* 0x000fe4000001160e */
[----:B------:R-:W-:Y:S02]  /*13c0*/  SHF.R.U32.HI R19, RZ, 0x8, R15 ;  /* 0x00000008ff137819 */ /* 0x000fe4000001160f */
[----:B------:R-:W-:Y:S02]  /*13d0*/  LOP3.LUT R7, R6, 0x300030, R7, 0xf8, !PT ;  /* 0x0030003006077812 */ /* 0x000fe400078ef807 */
[----:B------:R-:W-:-:S02]  /*13e0*/  LOP3.LUT R6, R36, 0x300030, R19, 0xf8, !PT ;  /* 0x0030003024067812 */ /* 0x000fc400078ef813 */
[----:B------:R-:W-:Y:S02]  /*13f0*/  LOP3.LUT R19, R8, 0xf000f, RZ, 0xc0, !PT ;  /* 0x000f000f08137812 */ /* 0x000fe400078ec0ff */
[----:B------:R-:W-:Y:S02]  /*1400*/  SHF.R.U32.HI R8, RZ, 0xa, R12 ;  /* 0x0000000aff087819 */ /* 0x000fe4000001160c */
[----:B------:R-:W-:Y:S02]  /*1410*/  LOP3.LUT R36, R10, 0xf000f, RZ, 0xc0, !PT ;  /* 0x000f000f0a247812 */ /* 0x000fe400078ec0ff */
[----:B------:R-:W-:Y:S02]  /*1420*/  LOP3.LUT R8, R19, 0x300030, R8, 0xf8, !PT ;  /* 0x0030003013087812 */ /* 0x000fe400078ef808 */
[----:B------:R-:W-:Y:S02]  /*1430*/  SHF.R.U32.HI R10, RZ, 0xa, R13 ;  /* 0x0000000aff0a7819 */ /* 0x000fe4000001160d */
[----:B------:R-:W-:-:S02]  /*1440*/  SHF.R.U32.HI R12, RZ, 0x6, R12 ;  /* 0x00000006ff0c7819 */ /* 0x000fc4000001160c */
[--C-:B------:R-:W-:Y:S02]  /*1450*/  SHF.R.U32.HI R19, RZ, 0xa, R14.reuse ;  /* 0x0000000aff137819 */ /* 0x100fe4000001160e */
[----:B------:R-:W-:Y:S02]  /*1460*/  SHF.R.U32.HI R13, RZ, 0x6, R13 ;  /* 0x00000006ff0d7819 */ /* 0x000fe4000001160d */
[----:B------:R-:W-:Y:S02]  /*1470*/  SHF.R.U32.HI R14, RZ, 0x6, R14 ;  /* 0x00000006ff0e7819 */ /* 0x000fe4000001160e */
[----:B------:R-:W-:Y:S02]  /*1480*/  LOP3.LUT R10, R9, 0x300030, R10, 0xf8, !PT ;  /* 0x00300030090a7812 */ /* 0x000fe400078ef80a */
[----:B------:R-:W-:Y:S02]  /*1490*/  LOP3.LUT R12, R12, 0x3f003f, RZ, 0xc0, !PT ;  /* 0x003f003f0c0c7812 */ /* 0x000fe400078ec0ff */
[----:B------:R-:W-:-:S02]  /*14a0*/  LOP3.LUT R9, R36, 0x300030, R19, 0xf8, !PT ;  /* 0x0030003024097812 */ /* 0x000fc400078ef813 */
[----:B------:R-:W-:Y:S02]  /*14b0*/  LOP3.LUT R13, R13, 0x3f003f, RZ, 0xc0, !PT ;  /* 0x003f003f0d0d7812 */ /* 0x000fe400078ec0ff */
[----:B------:R-:W-:Y:S02]  /*14c0*/  LOP3.LUT R36, R11, 0xf000f, RZ, 0xc0, !PT ;  /* 0x000f000f0b247812 */ /* 0x000fe400078ec0ff */
[----:B------:R-:W-:Y:S02]  /*14d0*/  LOP3.LUT R14, R14, 0x3f003f, RZ, 0xc0, !PT ;  /* 0x003f003f0e0e7812 */ /* 0x000fe400078ec0ff */
[--C-:B------:R-:W-:Y:S02]  /*14e0*/  SHF.R.U32.HI R11, RZ, 0xa, R15.reuse ;  /* 0x0000000aff0b7819 */ /* 0x100fe4000001160f */
[----:B------:R-:W-:Y:S02]  /*14f0*/  SHF.R.U32.HI R15, RZ, 0x6, R15 ;  /* 0x00000006ff0f7819 */ /* 0x000fe4000001160f */
        /* <DEDUP_REMOVED lines=11> */
[-C--:B------:R-:W-:Y:S01]  /*15b0*/  HFMA2 R17, R12, R21.reuse, R17 ;  /* 0x000000150c117231 */ /* 0x080fe20000000011 */
[----:B------:R-:W-:Y:S01]  /*15c0*/  LOP3.LUT R7, R7, 0x64006400, RZ, 0xfc, !PT ;  /* 0x6400640007077812 */ /* 0x000fe200078efcff */
[----:B------:R-:W-:Y:S01]  /*15d0*/  HADD2 R15, R15, -1056, -1056 ;  /* 0xe420e4200f0f7430 */ /* 0x000fe20000000000 */
[----:B------:R-:W-:Y:S01]  /*15e0*/  LOP3.LUT R6, R6, 0x64006400, RZ, 0xfc, !PT ;  /* 0x6400640006067812 */ /* 0x000fe200078efcff */
[----:B------:R-:W-:Y:S01]  /*15f0*/  HFMA2.MMA R18, R13, R21, R18 ;  /* 0x000000150d127235 */ /* 0x000fe20000000012 */
[----:B------:R-:W-:Y:S01]  /*1600*/  HADD2 R13, R4, -1056, -1056 ;  /* 0xe420e420040d7430 */ /* 0x000fe20000000000 */
[----:B------:R-:W-:Y:S01]  /*1610*/  LOP3.LUT R8, R8, 0x64006400, RZ, 0xfc, !PT ;  /* 0x6400640008087812 */ /* 0x000fe200078efcff */
[----:B------:R-:W-:Y:S01]  /*1620*/  HADD2 R4, R5, -1056, -1056 ;  /* 0xe420e42005047430 */ /* 0x000fe20000000000 */
[----:B------:R-:W-:Y:S01]  /*1630*/  LOP3.LUT R9, R9, 0x64006400, RZ, 0xfc, !PT ;  /* 0x6400640009097812 */ /* 0x000fe200078efcff */
[----:B------:R-:W-:Y:S01]  /*1640*/  HFMA2 R20, R15, R21, R20 ;  /* 0x000000150f147231 */ /* 0x000fe20000000014 */
[----:B------:R-:W-:Y:S01]  /*1650*/  LOP3.LUT R11, R36, 0x300030, R11, 0xf8, !PT ;  /* 0x00300030240b7812 */ /* 0x000fe200078ef80b */
[----:B------:R-:W-:Y:S01]  /*1660*/  HADD2 R7, R7, -1056, -1056 ;  /* 0xe420e42007077430 */ /* 0x000fe20000000000 */
[-C--:B------:R-:W-:Y:S01]  /*1670*/  HFMA2.MMA R16, R13, R22.reuse, R16 ;  /* 0x000000160d107235 */ /* 0x080fe20000000010 */
[----:B------:R-:W-:Y:S01]  /*1680*/  HADD2 R5, R6, -1056, -1056 ;  /* 0xe420e42006057430 */ /* 0x000fe20000000000 */
[----:B------:R-:W-:Y:S01]  /*1690*/  LOP3.LUT R10, R10, 0x64006400, RZ, 0xfc, !PT ;  /* 0x640064000a0a7812 */ /* 0x000fe200078efcff */
[----:B------:R-:W-:Y:S01]  /*16a0*/  HADD2 R9, R9, -1056, -1056 ;  /* 0xe420e42009097430 */ /* 0x000fe20000000000 */
[----:B------:R-:W-:Y:S01]  /*16b0*/  LOP3.LUT R11, R11, 0x64006400, RZ, 0xfc, !PT ;  /* 0x640064000b0b7812 */ /* 0x000fe200078efcff */
[----:B------:R-:W-:Y:S01]  /*16c0*/  HFMA2 R20, R5, R22, R20 ;  /* 0x0000001605147231 */ /* 0x000fe20000000014 */
[----:B------:R-:W-:Y:S01]  /*16d0*/  HFMA2.MMA R18, R7, R22, R18 ;  /* 0x0000001607127235 */ /* 0x000fe20000000012 */
[----:B------:R-:W-:-:S02]  /*16e0*/  HADD2 R5, R8, -1056, -1056 ;  /* 0xe420e42008057430 */ /* 0x000fc40000000000 */
[----:B------:R-:W-:Y:S02]  /*16f0*/  HFMA2 R17, R4, R22, R17 ;  /* 0x0000001604117231 */ /* 0x000fe40000000011 */
[----:B------:R-:W-:Y:S02]  /*1700*/  HADD2 R10, R10, -1056, -1056 ;  /* 0xe420e4200a0a7430 */ /* 0x000fe40000000000 */
[-C--:B------:R-:W-:Y:S01]  /*1710*/  HFMA2.MMA R16, R5, R23.reuse, R16 ;  /* 0x0000001705107235 */ /* 0x080fe20000000010 */
[----:B------:R-:W-:Y:S01]  /*1720*/  HADD2 R11, R11, -1056, -1056 ;  /* 0xe420e4200b0b7430 */ /* 0x000fe20000000000 */
[----:B------:R-:W-:Y:S01]  /*1730*/  HFMA2.MMA R18, R9, R23, R18 ;  /* 0x0000001709127235 */ /* 0x000fe20000000012 */
[-C--:B------:R-:W-:Y:S02]  /*1740*/  HFMA2 R17, R10, R23.reuse, R17 ;  /* 0x000000170a117231 */ /* 0x080fe40000000011 */
[----:B------:R-:W-:Y:S02]  /*1750*/  HFMA2 R20, R11, R23, R20 ;  /* 0x000000170b147231 */ /* 0x000fe40000000014 */
[----:B------:R-:W-:-:S02]  /*1760*/  HADD2 R8, R17.H0_H0, R17.H1_H1 ;  /* 0x3000001111087230 */ /* 0x000fc40000000800 */
[----:B------:R-:W-:Y:S02]  /*1770*/  HADD2 R9, R20.H0_H0, R20.H1_H1 ;  /* 0x3000001414097230 */ /* 0x000fe40000000800 */
[----:B------:R-:W-:Y:S02]  /*1780*/  HADD2 R16, R16.H0_H0, R16.H1_H1 ;  /* 0x3000001010107230 */ /* 0x000fe40000000800 */
[----:B------:R-:W-:-:S03]  /*1790*/  HADD2 R18, R18.H0_H0, R18.H1_H1 ;  /* 0x3000001212127230 */ /* 0x000fc60000000800 */
[----:B------:R-:W-:Y:S02]  /*17a0*/  PRMT R16, R16, 0x5410, R8 ;  /* 0x0000541010107816 */ /* 0x000fe40000000008 */
[----:B------:R-:W-:-:S04]  /*17b0*/  PRMT R18, R18, 0x5410, R9 ;  /* 0x0000541012127816 */ /* 0x000fc80000000009 */
[----:B------:R-:W-:Y:S01]  /*17c0*/  HFMA2.MMA R26, R16, R24, R26 ;  /* 0x00000018101a7235 */ /* 0x000fe2000000001a */
[----:B------:R-:W-:-:S10]  /*17d0*/  HFMA2 R25, R18, R2, R25 ;  /* 0x0000000212197231 */ /* 0x000fd40000000019 */
.L_x_4956:
[----:B------:R-:W-:Y:S05]  /*17e0*/  @P2 BRA `(.L_x_4957) ;  /* 0x0000000800e02947 */ /* 0x000fea0003800000 */
[----:B-----5:R-:W-:Y:S01]  /*17f0*/  IMAD R5, R28, 0xc, RZ ;  /* 0x0000000c1c057824 */ /* 0x020fe200078e02ff */
[----:B------:R-:W1:Y:S01]  /*1800*/  LDS.128 R16, [UR4+0x20] ;  /* 0x00002004ff107984 */ /* 0x000e620008000c00 */
[----:B------:R-:W-:-:S05]  /*1810*/  IMAD.WIDE.U32 R20, R29, 0xc, R34 ;  /* 0x0000000c1d147825 */ /* 0x000fca00078e0022 */
[----:B------:R-:W-:-:S05]  /*1820*/  IADD3 R21, R21, R5, RZ ;  /* 0x0000000515157210 */ /* 0x000fca0007ffe0ff */
[----:B------:R3:W4:Y:S02]  /*1830*/  LDG.E.128.CONSTANT R4, desc[UR6][R20.64] ;  /* 0x0000000614047981 */ /* 0x000724000c1e9d00 */
[----:B---3--:R-:W-:-:S05]  /*1840*/  IMAD.WIDE R20, R29, 0x4, R20 ;  /* 0x000000041d147825 */ /* 0x008fca00078e0214 */
[----:B------:R3:W2:Y:S01]  /*1850*/  LDG.E.128.CONSTANT R8, desc[UR6][R20.64] ;  /* 0x0000000614087981 */ /* 0x0006a2000c1e9d00 */
[----:B------:R-:W-:-:S06]  /*1860*/  IMAD.WIDE R12, R29, 0x4, R20 ;  /* 0x000000041d0c7825 */ /* 0x000fcc00078e0214 */
[----:B------:R-:W2:Y:S01]  /*1870*/  LDG.E.128.CONSTANT R12, desc[UR6][R12.64] ;  /* 0x000000060c0c7981 */ /* 0x000ea2000c1e9d00 */
[----:B------:R-:W-:Y:S02]  /*1880*/  PRMT R24, R24, 0x5410, R0 ;  /* 0x0000541018187816 */ /* 0x000fe40000000000 */
[----:B0-----:R-:W-:Y:S02]  /*1890*/  PRMT R2, R2, 0x5410, R3 ;  /* 0x0000541002027816 */ /* 0x001fe40000000003 */
[----:B----4-:R-:W-:Y:S02]  /*18a0*/  LOP3.LUT R37, R4, 0x3f003f, RZ, 0xc0, !PT ;  /* 0x003f003f04257812 */ /* 0x010fe400078ec0ff */
[----:B---3--:R-:W-:Y:S02]  /*18b0*/  SHF.R.U32.HI R20, RZ, 0x6, R4 ;  /* 0x00000006ff147819 */ /* 0x008fe40000011604 */
[----:B------:R-:W-:Y:S02]  /*18c0*/  LOP3.LUT R37, R37, 0x64006400, RZ, 0xfc, !PT ;  /* 0x6400640025257812 */ /* 0x000fe400078efcff */
[----:B------:R-:W-:-:S02]  /*18d0*/  LOP3.LUT R23, R6, 0x3f003f, RZ, 0xc0, !PT ;  /* 0x003f003f06177812 */ /* 0x000fc400078ec0ff */
[----:B------:R-:W-:Y:S01]  /*18e0*/  LOP3.LUT R20, R20, 0x3f003f, RZ, 0xc0, !PT ;  /* 0x003f003f14147812 */ /* 0x000fe200078ec0ff */
[----:B------:R-:W-:Y:S01]  /*18f0*/  HADD2 R37, R37, -1056, -1056 ;  /* 0xe420e42025257430 */ /* 0x000fe20000000000 */
[----:B------:R-:W-:Y:S02]  /*1900*/  LOP3.LUT R33, R5, 0x3f003f, RZ, 0xc0, !PT ;  /* 0x003f003f05217812 */ /* 0x000fe400078ec0ff */
[----:B------:R-:W-:Y:S02]  /*1910*/  LOP3.LUT R36, R7, 0x3f003f, RZ, 0xc0, !PT ;  /* 0x003f003f07247812 */ /* 0x000fe400078ec0ff */
[----:B------:R-:W-:Y:S01]  /*1920*/  SHF.R.U32.HI R22, RZ, 0x6, R5 ;  /* 0x00000006ff167819 */ /* 0x000fe20000011605 */
[----:B-1----:R-:W-:Y:S01]  /*1930*/  HFMA2.MMA R37, R37, R16, RZ ;  /* 0x0000001025257235 */ /* 0x002fe200000000ff */
        /* <DEDUP_REMOVED lines=11> */
[-C--:B------:R-:W-:Y:S01]  /*19f0*/  HFMA2 R33, R33, R16.reuse, RZ.H0_H0 ;  /* 0x0000001021217231 */ /* 0x080fe200000400ff */
[----:B------:R-:W-:Y:S01]  /*1a00*/  HFMA2.MMA R23, R23, R16, RZ ;  /* 0x0000001017177235 */ /* 0x000fe200000000ff */
[----:B------:R-:W-:Y:S01]  /*1a10*/  HFMA2 R16, R21, R16, RZ.H0_H0 ;  /* 0x0000001015107231 */ /* 0x000fe200000400ff */
[----:B------:R-:W-:Y:S01]  /*1a20*/  HFMA2.MMA R37, R20, R17, R37 ;  /* 0x0000001114257235 */ /* 0x000fe20000000025 */
[----:B------:R-:W-:Y:S01]  /*1a30*/  HADD2 R22, R22, -1056, -1056 ;  /* 0xe420e42016167430 */ /* 0x000fe20000000000 */
[----:B------:R-:W-:-:S02]  /*1a40*/  SHF.R.U32.HI R20, RZ, 0x6, R6 ;  /* 0x00000006ff147819 */ /* 0x000fc40000011606 */
[----:B------:R-:W-:Y:S01]  /*1a50*/  SHF.R.U32.HI R21, RZ, 0x6, R7 ;  /* 0x00000006ff157819 */ /* 0x000fe20000011607 */
[----:B------:R-:W-:Y:S01]  /*1a60*/  HFMA2 R33, R22, R17, R33 ;  /* 0x0000001116217231 */ /* 0x000fe20000000021 */
[----:B------:R-:W-:Y:S02]  /*1a70*/  LOP3.LUT R20, R20, 0x3f003f, RZ, 0xc0, !PT ;  /* 0x003f003f14147812 */ /* 0x000fe400078ec0ff */
[----:B------:R-:W-:Y:S02]  /*1a80*/  LOP3.LUT R22, R21, 0x3f003f, RZ, 0xc0, !PT ;  /* 0x003f003f15167812 */ /* 0x000fe400078ec0ff */
[----:B------:R-:W-:Y:S02]  /*1a90*/  LOP3.LUT R21, R20, 0x64006400, RZ, 0xfc, !PT ;  /* 0x6400640014157812 */ /* 0x000fe400078efcff */
[----:B------:R-:W-:Y:S02]  /*1aa0*/  LOP3.LUT R22, R22, 0x64006400, RZ, 0xfc, !PT ;  /* 0x6400640016167812 */ /* 0x000fe400078efcff */
[----:B--2---:R-:W-:Y:S01]  /*1ab0*/  LOP3.LUT R20, R8, 0x3f003f, RZ, 0xc0, !PT ;  /* 0x003f003f08147812 */ /* 0x004fe200078ec0ff */
[----:B------:R-:W-:Y:S01]  /*1ac0*/  HADD2 R36, R21, -1056, -1056 ;  /* 0xe420e42015247430 */ /* 0x000fe20000000000 */
[----:B------:R-:W-:Y:S01]  /*1ad0*/  SHF.R.U32.HI R5, RZ, 0xc, R5 ;  /* 0x0000000cff057819 */ /* 0x000fe20000011605 */
[----:B------:R-:W-:Y:S01]  /*1ae0*/  HADD2 R21, R22, -1056, -1056 ;  /* 0xe420e42016157430 */ /* 0x000fe20000000000 */
[----:B------:R-:W-:-:S02]  /*1af0*/  LOP3.LUT R20, R20, 0x64006400, RZ, 0xfc, !PT ;  /* 0x6400640014147812 */ /* 0x000fc400078efcff */
[----:B------:R-:W-:Y:S01]  /*1b00*/  SHF.R.U32.HI R6, RZ, 0xc, R6 ;  /* 0x0000000cff067819 */ /* 0x000fe20000011606 */
[----:B------:R-:W-:Y:S01]  /*1b10*/  HFMA2 R21, R21, R17, R16 ;  /* 0x0000001115157231 */ /* 0x000fe20000000010 */
[----:B------:R-:W-:Y:S01]  /*1b20*/  LOP3.LUT R16, R9, 0x3f003f, RZ, 0xc0, !PT ;  /* 0x003f003f09107812 */ /* 0x000fe200078ec0ff */
[----:B------:R-:W-:Y:S01]  /*1b30*/  HADD2 R20, R20, -1056, -1056 ;  /* 0xe420e42014147430 */ /* 0x000fe20000000000 */
[----:B------:R-:W-:Y:S02]  /*1b40*/  HFMA2.MMA R23, R36, R17, R23 ;  /* 0x0000001124177235 */ /* 0x000fe40000000017 */
[----:B------:R-:W-:Y:S02]  /*1b50*/  LOP3.LUT R17, R16, 0x64006400, RZ, 0xfc, !PT ;  /* 0x6400640010117812 */ /* 0x000fe400078efcff */
[----:B------:R-:W-:Y:S01]  /*1b60*/  LOP3.LUT R16, R10, 0x3f003f, RZ, 0xc0, !PT ;  /* 0x003f003f0a107812 */ /* 0x000fe200078ec0ff */
[----:B------:R-:W-:Y:S01]  /*1b70*/  HFMA2.MMA R36, R20, R18, R37 ;  /* 0x0000001214247235 */ /* 0x000fe20000000025 */
[----:B------:R-:W-:Y:S01]  /*1b80*/  LOP3.LUT R20, R11, 0x3f003f, RZ, 0xc0, !PT ;  /* 0x003f003f0b147812 */ /* 0x000fe200078ec0ff */
[----:B------:R-:W-:Y:S01]  /*1b90*/  HADD2 R22, R17, -1056, -1056 ;  /* 0xe420e42011167430 */ /* 0x000fe20000000000 */
[----:B------:R-:W-:-:S02]  /*1ba0*/  LOP3.LUT R16, R16, 0x64006400, RZ, 0xfc, !PT ;  /* 0x6400640010107812 */ /* 0x000fc400078efcff */
[----:B------:R-:W-:Y:S01]  /*1bb0*/  LOP3.LUT R20, R20, 0x64006400, RZ, 0xfc, !PT ;  /* 0x6400640014147812 */ /* 0x000fe200078efcff */
[----:B------:R-:W-:Y:S02]  /*1bc0*/  HFMA2 R17, R22, R18, R33 ;  /* 0x0000001216117231 */ /* 0x000fe40000000021 */
[----:B------:R-:W-:Y:S02]  /*1bd0*/  HADD2 R16, R16, -1056, -1056 ;  /* 0xe420e42010107430 */ /* 0x000fe40000000000 */
[----:B------:R-:W-:-:S04]  /*1be0*/  HADD2 R20, R20, -1056, -1056 ;  /* 0xe420e42014147430 */ /* 0x000fc80000000000 */
[----:B------:R-:W-:Y:S01]  /*1bf0*/  HFMA2.MMA R16, R16, R18, R23 ;  /* 0x0000001210107235 */ /* 0x000fe20000000017 */
[----:B------:R-:W-:Y:S01]  /*1c00*/  HFMA2 R18, R20, R18, R21 ;  /* 0x0000001214127231 */ /* 0x000fe20000000015 */
[----:B------:R-:W-:Y:S02]  /*1c10*/  SHF.R.U32.HI R20, RZ, 0x6, R8 ;  /* 0x00000006ff147819 */ /* 0x000fe40000011608 */
[----:B------:R-:W-:Y:S02]  /*1c20*/  SHF.R.U32.HI R21, RZ, 0x6, R9 ;  /* 0x00000006ff157819 */ /* 0x000fe40000011609 */
[----:B------:R-:W-:Y:S02]  /*1c30*/  LOP3.LUT R20, R20, 0x3f003f, RZ, 0xc0, !PT ;  /* 0x003f003f14147812 */ /* 0x000fe400078ec0ff */
[----:B------:R-:W-:Y:S02]  /*1c40*/  LOP3.LUT R22, R21, 0x3f003f, RZ, 0xc0, !PT ;  /* 0x003f003f15167812 */ /* 0x000fe400078ec0ff */
[----:B------:R-:W-:-:S02]  /*1c50*/  SHF.R.U32.HI R23, RZ, 0x6, R10 ;  /* 0x00000006ff177819 */ /* 0x000fc4000001160a */
[----:B------:R-:W-:Y:S02]  /*1c60*/  LOP3.LUT R21, R20, 0x64006400, RZ, 0xfc, !PT ;  /* 0x6400640014157812 */ /* 0x000fe400078efcff */
[----:B------:R-:W-:Y:S02]  /*1c70*/  LOP3.LUT R22, R22, 0x64006400, RZ, 0xfc, !PT ;  /* 0x6400640016167812 */ /* 0x000fe400078efcff */
[----:B------:R-:W-:Y:S01]  /*1c80*/  LOP3.LUT R23, R23, 0x3f003f, RZ, 0xc0, !PT ;  /* 0x003f003f17177812 */ /* 0x000fe200078ec0ff */
[----:B------:R-:W-:Y:S01]  /*1c90*/  HADD2 R21, R21, -1056, -1056 ;  /* 0xe420e42015157430 */ /* 0x000fe20000000000 */
[----:B------:R-:W-:Y:S01]  /*1ca0*/  SHF.R.U32.HI R8, RZ, 0xc, R8 ;  /* 0x0000000cff087819 */ /* 0x000fe20000011608 */
[----:B------:R-:W-:Y:S01]  /*1cb0*/  HADD2 R22, R22, -1056, -1056 ;  /* 0xe420e42016167430 */ /* 0x000fe20000000000 */
[----:B------:R-:W-:Y:S02]  /*1cc0*/  LOP3.LUT R20, R23, 0x64006400, RZ, 0xfc, !PT ;  /* 0x6400640017147812 */ /* 0x000fe400078efcff */
[----:B------:R-:W-:Y:S01]  /*1cd0*/  SHF.R.U32.HI R10, RZ, 0xc, R10 ;  /* 0x0000000cff0a7819 */ /* 0x000fe2000001160a */
[----:B------:R-:W-:Y:S01]  /*1ce0*/  HFMA2.MMA R36, R21, R19, R36 ;  /* 0x0000001315247235 */ /* 0x000fe20000000024 */
[----:B------:R-:W-:Y:S01]  /*1cf0*/  HFMA2 R17, R22, R19, R17 ;  /* 0x0000001316117231 */ /* 0x000fe20000000011 */
[----:B------:R-:W-:Y:S01]  /*1d00*/  SHF.R.U32.HI R9, RZ, 0xc, R9 ;  /* 0x0000000cff097819 */ /* 0x000fe20000011609 */
[----:B------:R-:W-:-:S02]  /*1d10*/  HADD2 R33, R20, -1056, -1056 ;  /* 0xe420e42014217430 */ /* 0x000fc40000000000 */
[----:B------:R-:W0:Y:S01]  /*1d20*/  LDS.128 R20, [UR4+0x30] ;  /* 0x00003004ff147984 */ /* 0x000e220008000c00 */
[----:B------:R-:W-:-:S03]  /*1d30*/  LOP3.LUT R9, R9, 0xf000f, RZ, 0xc0, !PT ;  /* 0x000f000f09097812 */ /* 0x000fc600078ec0ff */
[----:B------:R-:W-:Y:S01]  /*1d40*/  HFMA2.MMA R33, R33, R19, R16 ;  /* 0x0000001321217235 */ /* 0x000fe20000000010 */
[--C-:B------:R-:W-:Y:S02]  /*1d50*/  SHF.R.U32.HI R16, RZ, 0x6, R11.reuse ;  /* 0x00000006ff107819 */ /* 0x100fe4000001160b */
[----:B------:R-:W-:Y:S02]  /*1d60*/  SHF.R.U32.HI R11, RZ, 0xc, R11 ;  /* 0x0000000cff0b7819 */ /* 0x000fe4000001160b */
[----:B------:R-:W-:-:S04]  /*1d70*/  LOP3.LUT R16, R16, 0x3f003f, RZ, 0xc0, !PT ;  /* 0x003f003f10107812 */ /* 0x000fc800078ec0ff */
[----:B------:R-:W-:-:S05]  /*1d80*/  LOP3.LUT R16, R16, 0x64006400, RZ, 0xfc, !PT ;  /* 0x6400640010107812 */ /* 0x000fca00078efcff */
[----:B------:R-:W-:Y:S01]  /*1d90*/  HADD2 R37, R16, -1056, -1056 ;  /* 0xe420e42010257430 */ /* 0x000fe20000000000 */
[----:B------:R-:W-:-:S03]  /*1da0*/  LOP3.LUT R16, R12, 0x3f003f, RZ, 0xc0, !PT ;  /* 0x003f003f0c107812 */ /* 0x000fc600078ec0ff */
        /* <DEDUP_REMOVED lines=19> */
[----:B------:R-:W-:Y:S02]  /*1ee0*/  LOP3.LUT R4, R19, 0x300030, R4, 0xf8, !PT ;  /* 0x0030003013047812 */ /* 0x000fe400078ef804 */
[----:B------:R-:W-:-:S02]  /*1ef0*/  SHF.R.U32.HI R5, RZ, 0x8, R13 ;  /* 0x00000008ff057819 */ /* 0x000fc4000001160d */
[----:B------:R-:W-:Y:S02]  /*1f00*/  SHF.R.U32.HI R19, RZ, 0xc, R7 ;  /* 0x0000000cff137819 */ /* 0x000fe40000011607 */
[----:B------:R-:W-:Y:S02]  /*1f10*/  LOP3.LUT R5, R36, 0x300030, R5, 0xf8, !PT ;  /* 0x0030003024057812 */ /* 0x000fe400078ef805 */
[----:B------:R-:W-:Y:S02]  /*1f20*/  LOP3.LUT R7, R6, 0xf000f, RZ, 0xc0, !PT ;  /* 0x000f000f06077812 */ /* 0x000fe400078ec0ff */
[----:B------:R-:W-:Y:S02]  /*1f30*/  LOP3.LUT R36, R19, 0xf000f, RZ, 0xc0, !PT ;  /* 0x000f000f13247812 */ /* 0x000fe400078ec0ff */
[----:B------:R-:W-:Y:S02]  /*1f40*/  SHF.R.U32.HI R6, RZ, 0x8, R14 ;  /* 0x00000008ff067819 */ /* 0x000fe4000001160e */
[----:B------:R-:W-:-:S02]  /*1f50*/  SHF.R.U32.HI R19, RZ, 0x8, R15 ;  /* 0x00000008ff137819 */ /* 0x000fc4000001160f */
[----:B------:R-:W-:Y:S02]  /*1f60*/  LOP3.LUT R6, R7, 0x300030, R6, 0xf8, !PT ;  /* 0x0030003007067812 */ /* 0x000fe400078ef806 */
[----:B------:R-:W-:Y:S02]  /*1f70*/  LOP3.LUT R7, R36, 0x300030, R19, 0xf8, !PT ;  /* 0x0030003024077812 */ /* 0x000fe400078ef813 */
[----:B------:R-:W-:Y:S02]  /*1f80*/  LOP3.LUT R19, R8, 0xf000f, RZ, 0xc0, !PT ;  /* 0x000f000f08137812 */ /* 0x000fe400078ec0ff */
        /* <DEDUP_REMOVED lines=14> */
[----:B------:R-:W-:-:S02]  /*2070*/  LOP3.LUT R10, R9, 0x300030, R10, 0xf8, !PT ;  /* 0x00300030090a7812 */ /* 0x000fc400078ef80a */
[----:B------:R-:W-:Y:S01]  /*2080*/  LOP3.LUT R9, R36, 0x300030, R19, 0xf8, !PT ;  /* 0x0030003024097812 */ /* 0x000fe200078ef813 */
        /* <DEDUP_REMOVED lines=9> */
[--C-:B------:R-:W-:Y:S01]  /*2120*/  SHF.R.U32.HI R11, RZ, 0xa, R15.reuse ;  /* 0x0000000aff0b7819 */ /* 0x100fe2000001160f */
[----:B------:R-:W-:Y:S01]  /*2130*/  HFMA2.MMA R18, R13, R21, R18 ;  /* 0x000000150d127235 */ /* 0x000fe20000000012 */
[----:B------:R-:W-:Y:S01]  /*2140*/  SHF.R.U32.HI R15, RZ, 0x6, R15 ;  /* 0x00000006ff0f7819 */ /* 0x000fe2000001160f */
        /* <DEDUP_REMOVED lines=8> */
[----:B------:R-:W-:Y:S01]  /*21d0*/  HFMA2 R17, R4, R22, R17 ;  /* 0x0000001604117231 */ /* 0x000fe20000000011 */
[----:B------:R-:W-:Y:S01]  /*21e0*/  LOP3.LUT R11, R36, 0x300030, R11, 0xf8, !PT ;  /* 0x00300030240b7812 */ /* 0x000fe200078ef80b */
[----:B------:R-:W-:Y:S01]  /*21f0*/  HFMA2.MMA R18, R5, R22, R18 ;  /* 0x0000001605127235 */ /* 0x000fe20000000012 */
[----:B------:R-:W-:Y:S01]  /*2200*/  HADD2 R5, R8, -1056, -1056 ;  /* 0xe420e42008057430 */ /* 0x000fe20000000000 */
[----:B------:R-:W-:Y:S01]  /*2210*/  LOP3.LUT R7, R7, 0x64006400, RZ, 0xfc, !PT ;  /* 0x6400640007077812 */ /* 0x000fe200078efcff */
[----:B------:R-:W-:Y:S01]  /*2220*/  HADD2 R15, R15, -1056, -1056 ;  /* 0xe420e4200f0f7430 */ /* 0x000fe20000000000 */
        /* <DEDUP_REMOVED lines=20> */
.L_x_4957:
[----:B------:R-:W-:Y:S01]  /*2370*/  IADD3 R31, R31, 0x20, RZ ;  /* 0x000000201f1f7810 */ /* 0x000fe20007ffe0ff */
[----:B--2---:R-:W-:Y:S01]  /*2380*/  IMAD.WIDE.U32 R34, R29, 0x18, R34 ;  /* 0x000000181d227825 */ /* 0x004fe200078e0022 */
[----:B------:R-:W-:Y:S02]  /*2390*/  UIADD3 UR4, UR4, 0x40, URZ ;  /* 0x0000004004047890 */ /* 0x000fe4000fffe03f */
[C---:B------:R-:W-:Y:S01]  /*23a0*/  ISETP.GE.AND P0, PT, R31.reuse, UR5, PT ;  /* 0x000000051f007c0c */ /* 0x040fe2000bf06270 */
[----:B-----5:R-:W-:Y:S01]  /*23b0*/  IMAD R5, R28, 0x18, RZ ;  /* 0x000000181c057824 */ /* 0x020fe200078e02ff */
[----:B------:R-:W-:-:S04]  /*23c0*/  ISETP.LT.AND P3, PT, R31, R32, PT ;  /* 0x000000201f00720c */ /* 0x000fc80003f61270 */
[----:B------:R-:W-:-:S09]  /*23d0*/  IADD3 R35, R35, R5, RZ ;  /* 0x0000000523237210 */ /* 0x000fd20007ffe0ff */
[----:B------:R-:W-:Y:S05]  /*23e0*/  @!P0 BRA P3, `(.L_x_4958) ;  /* 0xffffffe800208947 */ /* 0x000fea000183ffff */
.L_x_4955:
[----:B------:R-:W-:Y:S01]  /*23f0*/  ISETP.GE.AND P0, PT, R31, R32, PT ;  /* 0x000000201f00720c */ /* 0x000fe20003f06270 */
[----:B------:R-:W-:-:S03]  /*2400*/  ULDC UR5, c[0x0][0x264] ;  /* 0x0000990000057ab9 */ /* 0x000fc60000000800 */
[----:B------:R-:W-:-:S13]  /*2410*/  ISETP.GE.OR P0, PT, R31, UR5, P0 ;  /* 0x000000051f007c0c */ /* 0x000fda0008706670 */
[----:B------:R-:W-:Y:S05]  /*2420*/  @P0 BRA `(.L_x_4959) ;  /* 0x0000002400240947 */ /* 0x000fea0003800000 */
[----:B------:R-:W-:Y:S01]  /*2430*/  SHF.R.S32.HI R4, RZ, 0x1f, R29 ;  /* 0x0000001fff047819 */ /* 0x000fe2000001141d */
[----:B------:R-:W-:Y:S01]  /*2440*/  HADD2.F32 R24, -RZ, R24.H0_H0 ;  /* 0x20000018ff187230 */ /* 0x000fe20000004100 */
[----:B------:R-:W-:Y:S01]  /*2450*/  ULDC UR5, c[0x0][0x264] ;  /* 0x0000990000057ab9 */ /* 0x000fe20000000800 */
[----:B------:R-:W-:Y:S01]  /*2460*/  HADD2.F32 R0, -RZ, R0.H0_H0 ;  /* 0x20000000ff007230 */ /* 0x000fe20000004100 */
[C---:B------:R-:W-:Y:S01]  /*2470*/  SHF.L.U64.HI R13, R29.reuse, 0x4, R4 ;  /* 0x000000041d0d7819 */ /* 0x040fe20000010204 */
[----:B------:R-:W-:Y:S01]  /*2480*/  HADD2.F32 R10, -RZ, R2.H0_H0 ;  /* 0x20000002ff0a7230 */ /* 0x000fe20000004100 */
[----:B------:R-:W-:Y:S01]  /*2490*/  SHF.L.U32 R29, R29, 0x4, RZ ;  /* 0x000000041d1d7819 */ /* 0x000fe200000006ff */
[----:B------:R-:W-:-:S07]  /*24a0*/  HADD2.F32 R11, -RZ, R3.H0_H0 ;  /* 0x20000003ff0b7230 */ /* 0x000fce0000004100 */
.L_x_4964:
[----:B0-----:R-:W-:Y:S02]  /*24b0*/  MOV R2, R34 ;  /* 0x0000002200027202 */ /* 0x001fe40000000f00 */
[----:B------:R-:W-:Y:S01]  /*24c0*/  MOV R3, R35 ;  /* 0x0000002300037202 */ /* 0x000fe20000000f00 */
[----:B------:R-:W-:Y:S06]  /*24d0*/  @P1 BRA `(.L_x_4960) ;  /* 0x0000002000dc1947 */ /* 0x000fec0003800000 */
[----:B------:R-:W-:Y:S01]  /*24e0*/  PRMT R4, R30, 0x9910, RZ ;  /* 0x000099101e047816 */ /* 0x000fe200000000ff */
[----:B------:R-:W-:-:S03]  /*24f0*/  HFMA2.MMA R12, -RZ, RZ, 0, 0.0625 ;  /* 0x00002c00ff0c7435 */ /* 0x000fc600000001ff */
[----:B------:R-:W-:-:S13]  /*2500*/  ISETP.NE.AND P0, PT, R4, RZ, PT ;  /* 0x000000ff0400720c */ /* 0x000fda0003f05270 */
[----:B------:R-:W-:Y:S05]  /*2510*/  @!P0 BRA `(.L_x_4961) ;  /* 0x00000008002c8947 */ /* 0x000fea0003800000 */
[----:B------:R-:W2:Y:S04]  /*2520*/  LDG.E.128.CONSTANT R4, desc[UR6][R2.64] ;  /* 0x0000000602047981 */ /* 0x000ea8000c1e9d00 */
[----:B------:R-:W0:Y:S02]  /*2530*/  LDS.64 R14, [UR4] ;  /* 0x00000004ff0e7984 */ /* 0x000e240008000a00 */
[----:B0-----:R-:W-:Y:S01]  /*2540*/  HADD2.F32 R19, -RZ, R14.H1_H1 ;  /* 0x3000000eff137230 */ /* 0x001fe20000004100 */
[----:B--2---:R-:W-:Y:S02]  /*2550*/  LOP3.LUT R8, R4, 0xf000f, RZ, 0xc0, !PT ;  /* 0x000f000f04087812 */ /* 0x004fe400078ec0ff */
        /* <DEDUP_REMOVED lines=8> */
[----:B------:R-:W-:Y:S02]  /*25e0*/  HADD2.F32 R8, -RZ, R18.H0_H0 ;  /* 0x20000012ff087230 */ /* 0x000fe40000004100 */
[----:B------:R-:W-:-:S02]  /*25f0*/  HADD2 R9, R9, -1032, -1032 ;  /* 0xe408e40809097430 */ /* 0x000fc40000000000 */
[----:B------:R-:W-:Y:S02]  /*2600*/  HADD2.F32 R28, -RZ, R18.H1_H1 ;  /* 0x30000012ff1c7230 */ /* 0x000fe40000004100 */
[----:B------:R-:W-:Y:S01]  /*2610*/  HADD2 R18, R16, -1032, -1032 ;  /* 0xe408e40810127430 */ /* 0x000fe20000000000 */
[----:B------:R-:W-:Y:S01]  /*2620*/  LOP3.LUT R27, R5, 0xf000f0, RZ, 0xc0, !PT ;  /* 0x00f000f0051b7812 */ /* 0x000fe200078ec0ff */
[----:B------:R-:W-:Y:S02]  /*2630*/  HADD2 R20, R17, -1032, -1032 ;  /* 0xe408e40811147430 */ /* 0x000fe40000000000 */
[--C-:B------:R-:W-:Y:S01]  /*2640*/  HADD2.F32 R34, -RZ, R9.reuse.H0_H0 ;  /* 0x20000009ff227230 */ /* 0x100fe20000004100 */
[----:B------:R-:W-:Y:S01]  /*2650*/  SHF.R.U32.HI R5, RZ, 0x8, R5 ;  /* 0x00000008ff057819 */ /* 0x000fe20000011605 */
[----:B------:R-:W-:Y:S01]  /*2660*/  HADD2.F32 R36, -RZ, R9.H1_H1 ;  /* 0x30000009ff247230 */ /* 0x000fe20000004100 */
[----:B------:R-:W-:Y:S01]  /*2670*/  LOP3.LUT R27, R27, 0x64006400, RZ, 0xfc, !PT ;  /* 0x640064001b1b7812 */ /* 0x000fe200078efcff */
[----:B------:R-:W-:-:S02]  /*2680*/  HADD2.F32 R16, -RZ, R18.H0_H0 ;  /* 0x20000012ff107230 */ /* 0x000fc40000004100 */
[----:B------:R-:W-:Y:S02]  /*2690*/  HADD2.F32 R22, -RZ, R18.H1_H1 ;  /* 0x30000012ff167230 */ /* 0x000fe40000004100 */
[----:B------:R-:W-:Y:S02]  /*26a0*/  HADD2.F32 R9, -RZ, R14.H0_H0 ;  /* 0x2000000eff097230 */ /* 0x000fe40000004100 */
[----:B------:R-:W-:-:S03]  /*26b0*/  HADD2.F32 R18, -RZ, R20.H0_H0 ;  /* 0x20000014ff127230 */ /* 0x000fc60000004100 */
[----:B------:R-:W-:Y:S01]  /*26c0*/  FFMA.FTZ R17, R8, R9, RZ ;  /* 0x0000000908117223 */ /* 0x000fe200000100ff */
[C---:B------:R-:W-:Y:S01]  /*26d0*/  FFMA.FTZ R14, R9.reuse, R34, RZ ;  /* 0x00000022090e7223 */ /* 0x040fe200000100ff */
[C---:B------:R-:W-:Y:S01]  /*26e0*/  FFMA.FTZ R21, R9.reuse, R16, RZ ;  /* 0x0000001009157223 */ /* 0x040fe200000100ff */
[----:B------:R-:W-:Y:S01]  /*26f0*/  FFMA.FTZ R18, R9, R18, RZ ;  /* 0x0000001209127223 */ /* 0x000fe200000100ff */
[----:B------:R-:W-:Y:S01]  /*2700*/  FFMA.FTZ R17, R28, R19, R17 ;  /* 0x000000131c117223 */ /* 0x000fe20000010011 */
[----:B------:R-:W0:Y:S01]  /*2710*/  LDS.64 R8, [UR4+0x8] ;  /* 0x00000804ff087984 */ /* 0x000e220008000a00 */
[C---:B------:R-:W-:Y:S01]  /*2720*/  FFMA.FTZ R16, R19.reuse, R22, R21 ;  /* 0x0000001613107223 */ /* 0x040fe20000010015 */
[----:B------:R-:W-:Y:S01]  /*2730*/  LOP3.LUT R22, R4, 0xf000f0, RZ, 0xc0, !PT ;  /* 0x00f000f004167812 */ /* 0x000fe200078ec0ff */
[----:B------:R-:W-:Y:S01]  /*2740*/  HADD2.F32 R21, -RZ, R20.H1_H1 ;  /* 0x30000014ff157230 */ /* 0x000fe20000004100 */
[----:B------:R-:W-:Y:S01]  /*2750*/  LOP3.LUT R28, R6, 0xf000f0, RZ, 0xc0, !PT ;  /* 0x00f000f0061c7812 */ /* 0x000fe200078ec0ff */
[----:B------:R-:W-:Y:S01]  /*2760*/  FFMA.FTZ R14, R19, R36, R14 ;  /* 0x00000024130e7223 */ /* 0x000fe2000001000e */
[----:B------:R-:W-:-:S02]  /*2770*/  LOP3.LUT R20, R7, 0xf000f0, RZ, 0xc0, !PT ;  /* 0x00f000f007147812 */ /* 0x000fc400078ec0ff */
[----:B------:R-:W-:Y:S01]  /*2780*/  LOP3.LUT R23, R22, 0x64006400, RZ, 0xfc, !PT ;  /* 0x6400640016177812 */ /* 0x000fe200078efcff */
[----:B------:R-:W-:Y:S01]  /*2790*/  FFMA.FTZ R19, R19, R21, R18 ;  /* 0x0000001513137223 */ /* 0x000fe20000010012 */
[----:B------:R-:W-:Y:S01]  /*27a0*/  LOP3.LUT R33, R28, 0x64006400, RZ, 0xfc, !PT ;  /* 0x640064001c217812 */ /* 0x000fe200078efcff */
[-C--:B------:R-:W-:Y:S01]  /*27b0*/  HFMA2 R21, R27, R12.reuse.H0_H0, -72, -72 ;  /* 0xd480d4801b157431 */ /* 0x080fe2000004000c */
[----:B------:R-:W-:Y:S01]  /*27c0*/  LOP3.LUT R27, R20, 0x64006400, RZ, 0xfc, !PT ;  /* 0x64006400141b7812 */ /* 0x000fe200078efcff */
[-C--:B------:R-:W-:Y:S02]  /*27d0*/  HFMA2 R22, R23, R12.reuse.H0_H0, -72, -72 ;  /* 0xd480d48017167431 */ /* 0x080fe4000004000c */
[----:B------:R-:W-:Y:S02]  /*27e0*/  HADD2.F32 R20, -RZ, R15.H0_H0 ;  /* 0x2000000fff147230 */ /* 0x000fe40000004100 */
[----:B------:R-:W-:Y:S02]  /*27f0*/  HFMA2 R23, R33, R12.H0_H0, -72, -72 ;  /* 0xd480d48021177431 */ /* 0x000fe4000004000c */
[----:B------:R-:W-:-:S02]  /*2800*/  HADD2.F32 R33, -RZ, R21.H0_H0 ;  /* 0x20000015ff217230 */ /* 0x000fc40000004100 */
[----:B------:R-:W-:Y:S02]  /*2810*/  HFMA2 R18, R27, R12.H0_H0, -72, -72 ;  /* 0xd480d4801b127431 */ /* 0x000fe4000004000c */
[----:B------:R-:W-:Y:S01]  /*2820*/  HADD2.F32 R28, -RZ, R22.H0_H0 ;  /* 0x20000016ff1c7230 */ /* 0x000fe20000004100 */
[----:B------:R-:W-:Y:S01]  /*2830*/  SHF.R.U32.HI R4, RZ, 0x8, R4 ;  /* 0x00000008ff047819 */ /* 0x000fe20000011604 */
[----:B------:R-:W-:Y:S02]  /*2840*/  HADD2.F32 R35, -RZ, R23.H0_H0 ;  /* 0x20000017ff237230 */ /* 0x000fe40000004100 */
[----:B------:R-:W-:Y:S01]  /*2850*/  FFMA.FTZ R14, R20, R33, R14 ;  /* 0x00000021140e7223 */ /* 0x000fe2000001000e */
[----:B------:R-:W-:Y:S02]  /*2860*/  HADD2.F32 R33, -RZ, R18.H0_H0 ;  /* 0x20000012ff217230 */ /* 0x000fe40000004100 */
[----:B------:R-:W-:Y:S01]  /*2870*/  FFMA.FTZ R28, R28, R20, R17 ;  /* 0x000000141c1c7223 */ /* 0x000fe20000010011 */
[----:B------:R-:W-:Y:S01]  /*2880*/  LOP3.LUT R17, R4, 0xf000f, RZ, 0xc0, !PT ;  /* 0x000f000f04117812 */ /* 0x000fe200078ec0ff */
[----:B------:R-:W-:-:S02]  /*2890*/  HADD2.F32 R15, -RZ, R15.H1_H1 ;  /* 0x3000000fff0f7230 */ /* 0x000fc40000004100 */
[C---:B------:R-:W-:Y:S01]  /*28a0*/  FFMA.FTZ R16, R20.reuse, R35, R16 ;  /* 0x0000002314107223 */ /* 0x040fe20000010010 */
[----:B------:R-:W-:Y:S02]  /*28b0*/  HADD2.F32 R27, -RZ, R22.H1_H1 ;  /* 0x30000016ff1b7230 */ /* 0x000fe40000004100 */
[----:B------:R-:W-:Y:S01]  /*28c0*/  FFMA.FTZ R20, R20, R33, R19 ;  /* 0x0000002114147223 */ /* 0x000fe20000010013 */
[----:B------:R-:W-:Y:S01]  /*28d0*/  HADD2.F32 R21, -RZ, R21.H1_H1 ;  /* 0x30000015ff157230 */ /* 0x000fe20000004100 */
[----:B------:R-:W-:Y:S01]  /*28e0*/  SHF.R.U32.HI R7, RZ, 0x8, R7 ;  /* 0x00000008ff077819 */ /* 0x000fe20000011607 */
[----:B------:R-:W-:Y:S01]  /*28f0*/  HADD2.F32 R23, -RZ, R23.H1_H1 ;  /* 0x30000017ff177230 */ /* 0x000fe20000004100 */
[----:B------:R-:W-:Y:S01]  /*2900*/  LOP3.LUT R17, R17, 0x64006400, RZ, 0xfc, !PT ;  /* 0x6400640011117812 */ /* 0x000fe200078efcff */
[----:B------:R-:W-:Y:S01]  /*2910*/  FFMA.FTZ R22, R27, R15, R28 ;  /* 0x0000000f1b167223 */ /* 0x000fe2000001001c */
[----:B------:R-:W-:Y:S01]  /*2920*/  LOP3.LUT R19, R5, 0xf000f, RZ, 0xc0, !PT ;  /* 0x000f000f05137812 */ /* 0x000fe200078ec0ff */
[----:B------:R-:W-:Y:S01]  /*2930*/  FFMA.FTZ R14, R15, R21, R14 ;  /* 0x000000150f0e7223 */ /* 0x000fe2000001000e */
[----:B------:R-:W-:Y:S01]  /*2940*/  SHF.R.U32.HI R6, RZ, 0x8, R6 ;  /* 0x00000008ff067819 */ /* 0x000fe20000011606 */
[----:B------:R-:W-:Y:S01]  /*2950*/  HADD2.F32 R28, -RZ, R18.H1_H1 ;  /* 0x30000012ff1c7230 */ /* 0x000fe20000004100 */
[----:B------:R-:W-:Y:S01]  /*2960*/  LOP3.LUT R27, R7, 0xf000f, RZ, 0xc0, !PT ;  /* 0x000f000f071b7812 */ /* 0x000fe200078ec0ff */
[----:B------:R-:W-:Y:S01]  /*2970*/  HADD2 R18, R17, -1032, -1032 ;  /* 0xe408e40811127430 */ /* 0x000fe20000000000 */
[----:B------:R-:W-:Y:S01]  /*2980*/  LOP3.LUT R21, R19, 0x64006400, RZ, 0xfc, !PT ;  /* 0x6400640013157812 */ /* 0x000fe200078efcff */
[----:B------:R-:W-:Y:S01]  /*2990*/  FFMA.FTZ R16, R15, R23, R16 ;  /* 0x000000170f107223 */ /* 0x000fe20000010010 */
[----:B------:R-:W-:Y:S01]  /*29a0*/  LOP3.LUT R23, R6, 0xf000f, RZ, 0xc0, !PT ;  /* 0x000f000f06177812 */ /* 0x000fe200078ec0ff */
[----:B0-----:R-:W-:Y:S01]  /*29b0*/  HADD2.F32 R17, -RZ, R8.H0_H0 ;  /* 0x20000008ff117230 */ /* 0x001fe20000004100 */
[----:B------:R-:W-:Y:S01]  /*29c0*/  LOP3.LUT R27, R27, 0x64006400, RZ, 0xfc, !PT ;  /* 0x640064001b1b7812 */ /* 0x000fe200078efcff */
[----:B------:R-:W-:-:S02]  /*29d0*/  HADD2 R21, R21, -1032, -1032 ;  /* 0xe408e40815157430 */ /* 0x000fc40000000000 */
[--C-:B------:R-:W-:Y:S01]  /*29e0*/  HADD2.F32 R33, -RZ, R18.reuse.H0_H0 ;  /* 0x20000012ff217230 */ /* 0x100fe20000004100 */
[----:B------:R-:W-:Y:S01]  /*29f0*/  LOP3.LUT R23, R23, 0x64006400, RZ, 0xfc, !PT ;  /* 0x6400640017177812 */ /* 0x000fe200078efcff */
[----:B------:R-:W-:Y:S01]  /*2a00*/  FFMA.FTZ R20, R15, R28, R20 ;  /* 0x0000001c0f147223 */ /* 0x000fe20000010014 */
[----:B------:R-:W-:Y:S02]  /*2a10*/  HADD2 R15, R27, -1032, -1032 ;  /* 0xe408e4081b0f7430 */ /* 0x000fe40000000000 */
[----:B------:R-:W-:Y:S02]  /*2a20*/  HADD2.F32 R27, -RZ, R21.H0_H0 ;  /* 0x20000015ff1b7230 */ /* 0x000fe40000004100 */
[----:B------:R-:W-:Y:S01]  /*2a30*/  FFMA.FTZ R19, R33, R17, R22 ;  /* 0x0000001121137223 */ /* 0x000fe20000010016 */
[----:B------:R-:W-:Y:S02]  /*2a40*/  HADD2 R22, R23, -1032, -1032 ;  /* 0xe408e40817167430 */ /* 0x000fe40000000000 */
[----:B------:R-:W-:Y:S01]  /*2a50*/  HADD2.F32 R28, -RZ, R18.H1_H1 ;  /* 0x30000012ff1c7230 */ /* 0x000fe20000004100 */
[----:B------:R-:W-:Y:S01]  /*2a60*/  LOP3.LUT R4, R4, 0xf000f0, RZ, 0xc0, !PT ;  /* 0x00f000f004047812 */ /* 0x000fe200078ec0ff */
[----:B------:R-:W-:-:S02]  /*2a70*/  HADD2.F32 R18, -RZ, R8.H1_H1 ;  /* 0x30000008ff127230 */ /* 0x000fc40000004100 */
[----:B------:R-:W-:Y:S01]  /*2a80*/  FFMA.FTZ R27, R17, R27, R14 ;  /* 0x0000001b111b7223 */ /* 0x000fe2000001000e */
[----:B------:R-:W-:Y:S01]  /*2a90*/  HADD2.F32 R21, -RZ, R21.H1_H1 ;  /* 0x30000015ff157230 */ /* 0x000fe20000004100 */
[----:B------:R-:W-:Y:S01]  /*2aa0*/  LOP3.LUT R14, R5, 0xf000f0, RZ, 0xc0, !PT ;  /* 0x00f000f0050e7812 */ /* 0x000fe200078ec0ff */
[----:B------:R-:W-:Y:S01]  /*2ab0*/  HADD2.F32 R23, -RZ, R22.H0_H0 ;  /* 0x20000016ff177230 */ /* 0x000fe20000004100 */
[----:B------:R-:W-:Y:S01]  /*2ac0*/  LOP3.LUT R6, R6, 0xf000f0, RZ, 0xc0, !PT ;  /* 0x00f000f006067812 */ /* 0x000fe200078ec0ff */
[--C-:B------:R-:W-:Y:S02]  /*2ad0*/  HADD2.F32 R33, -RZ, R15.reuse.H0_H0 ;  /* 0x2000000fff217230 */ /* 0x100fe40000004100 */
        /* <DEDUP_REMOVED lines=8> */
[----:B------:R-:W-:Y:S01]  /*2b60*/  HFMA2 R6, R27, R12.H0_H0, -72, -72 ;  /* 0xd480d4801b067431 */ /* 0x000fe2000004000c */
[----:B------:R-:W-:Y:S01]  /*2b70*/  LOP3.LUT R21, R14, 0x64006400, RZ, 0xfc, !PT ;  /* 0x640064000e157812 */ /* 0x000fe200078efcff */
[----:B------:R-:W-:-:S02]  /*2b80*/  HADD2.F32 R16, -RZ, R15.H1_H1 ;  /* 0x3000000fff107230 */ /* 0x000fc40000004100 */
[----:B------:R-:W-:Y:S01]  /*2b90*/  FFMA.FTZ R19, R28, R18, R19 ;  /* 0x000000121c137223 */ /* 0x000fe20000010013 */
[----:B------:R-:W-:Y:S02]  /*2ba0*/  HADD2.F32 R8, -RZ, R9.H0_H0 ;  /* 0x20000009ff087230 */ /* 0x000fe40000004100 */
[-C--:B------:R-:W-:Y:S02]  /*2bb0*/  HFMA2 R4, R33, R12.reuse.H0_H0, -72, -72 ;  /* 0xd480d48021047431 */ /* 0x080fe4000004000c */
[----:B------:R-:W-:Y:S02]  /*2bc0*/  HADD2.F32 R15, -RZ, R6.H0_H0 ;  /* 0x20000006ff0f7230 */ /* 0x000fe40000004100 */
[----:B------:R-:W-:Y:S02]  /*2bd0*/  HFMA2 R21, R21, R12.H0_H0, -72, -72 ;  /* 0xd480d48015157431 */ /* 0x000fe4000004000c */
        /* <DEDUP_REMOVED lines=31> */
.L_x_4961:
[----:B------:R-:W0:Y:S02]  /*2dd0*/  LDC R19, c[0x0][0x23c] ;  /* 0x00008f00ff137b82 */ /* 0x000e240000000800 */
[----:B0-----:R-:W-:-:S04]  /*2de0*/  IMAD.WIDE R4, R19, 0x4, R2 ;  /* 0x0000000413047825 */ /* 0x001fc800078e0202 */
[----:B------:R-:W-:Y:S01]  /*2df0*/  IMAD.WIDE R8, R19, 0x4, R4 ;  /* 0x0000000413087825 */ /* 0x000fe200078e0204 */
[----:B------:R-:W-:Y:S06]  /*2e00*/  @!P0 BRA `(.L_x_4962) ;  /* 0x00000008002c8947 */ /* 0x000fec0003800000 */
[----:B------:R-:W2:Y:S04]  /*2e10*/  LDG.E.128.CONSTANT R4, desc[UR6][R4.64] ;  /* 0x0000000604047981 */ /* 0x000ea8000c1e9d00 */
[----:B------:R-:W0:Y:S01]  /*2e20*/  LDS.64 R14, [UR4+0x10] ;  /* 0x00001004ff0e7984 */ /* 0x000e220008000a00 */
[----:B--2---:R-:W-:Y:S02]  /*2e30*/  LOP3.LUT R16, R4, 0xf000f, RZ, 0xc0, !PT ;  /* 0x000f000f04107812 */ /* 0x004fe400078ec0ff */
        /* <DEDUP_REMOVED lines=8> */
[----:B------:R-:W-:Y:S02]  /*2ec0*/  HADD2 R22, R17, -1032, -1032 ;  /* 0xe408e40811167430 */ /* 0x000fe40000000000 */
[----:B0-----:R-:W-:Y:S02]  /*2ed0*/  HADD2.F32 R17, -RZ, R14.H0_H0 ;  /* 0x2000000eff117230 */ /* 0x001fe40000004100 */
[----:B------:R-:W-:-:S02]  /*2ee0*/  HADD2 R23, R18, -1032, -1032 ;  /* 0xe408e40812177430 */ /* 0x000fc40000000000 */
[----:B------:R-:W-:Y:S02]  /*2ef0*/  HADD2.F32 R16, -RZ, R21.H0_H0 ;  /* 0x20000015ff107230 */ /* 0x000fe40000004100 */
[----:B------:R-:W-:Y:S02]  /*2f00*/  HADD2 R27, R20, -1032, -1032 ;  /* 0xe408e408141b7430 */ /* 0x000fe40000000000 */
[----:B------:R-:W-:Y:S02]  /*2f10*/  HADD2.F32 R34, -RZ, R22.H0_H0 ;  /* 0x20000016ff227230 */ /* 0x000fe40000004100 */
[----:B------:R-:W-:Y:S02]  /*2f20*/  HADD2.F32 R18, -RZ, R23.H0_H0 ;  /* 0x20000017ff127230 */ /* 0x000fe40000004100 */
[----:B------:R-:W-:Y:S01]  /*2f30*/  FFMA.FTZ R16, R16, R17, RZ ;  /* 0x0000001110107223 */ /* 0x000fe200000100ff */
[----:B------:R-:W-:Y:S02]  /*2f40*/  HADD2.F32 R20, -RZ, R27.H0_H0 ;  /* 0x2000001bff147230 */ /* 0x000fe40000004100 */
[----:B------:R-:W-:Y:S01]  /*2f50*/  FFMA.FTZ R34, R17, R34, RZ ;  /* 0x0000002211227223 */ /* 0x000fe200000100ff */
[----:B------:R-:W-:-:S02]  /*2f60*/  HADD2.F32 R21, -RZ, R21.H1_H1 ;  /* 0x30000015ff157230 */ /* 0x000fc40000004100 */
[C---:B------:R-:W-:Y:S01]  /*2f70*/  FFMA.FTZ R18, R17.reuse, R18, RZ ;  /* 0x0000001211127223 */ /* 0x040fe200000100ff */
[----:B------:R-:W-:Y:S02]  /*2f80*/  HADD2.F32 R22, -RZ, R22.H1_H1 ;  /* 0x30000016ff167230 */ /* 0x000fe40000004100 */
[----:B------:R-:W-:Y:S01]  /*2f90*/  FFMA.FTZ R20, R17, R20, RZ ;  /* 0x0000001411147223 */ /* 0x000fe200000100ff */
[----:B------:R-:W-:Y:S01]  /*2fa0*/  HADD2.F32 R17, -RZ, R14.H1_H1 ;  /* 0x3000000eff117230 */ /* 0x000fe20000004100 */
[----:B------:R-:W-:Y:S01]  /*2fb0*/  LOP3.LUT R14, R4, 0xf000f0, RZ, 0xc0, !PT ;  /* 0x00f000f0040e7812 */ /* 0x000fe200078ec0ff */
[----:B------:R-:W-:Y:S01]  /*2fc0*/  HADD2.F32 R23, -RZ, R23.H1_H1 ;  /* 0x30000017ff177230 */ /* 0x000fe20000004100 */
[----:B------:R-:W-:Y:S01]  /*2fd0*/  SHF.R.U32.HI R4, RZ, 0x8, R4 ;  /* 0x00000008ff047819 */ /* 0x000fe20000011604 */
[----:B------:R-:W-:Y:S02]  /*2fe0*/  HADD2.F32 R27, -RZ, R27.H1_H1 ;  /* 0x3000001bff1b7230 */ /* 0x000fe40000004100 */
[----:B------:R-:W-:Y:S01]  /*2ff0*/  FFMA.FTZ R28, R21, R17, R16 ;  /* 0x00000011151c7223 */ /* 0x000fe20000010010 */
[C---:B------:R-:W-:Y:S01]  /*3000*/  FFMA.FTZ R34, R17.reuse, R22, R34 ;  /* 0x0000001611227223 */ /* 0x040fe20000010022 */
[----:B------:R-:W-:Y:S01]  /*3010*/  FFMA.FTZ R18, R17, R23, R18 ;  /* 0x0000001711127223 */ /* 0x000fe20000010012 */
[----:B------:R-:W-:Y:S01]  /*3020*/  LOP3.LUT R21, R5, 0xf000f0, RZ, 0xc0, !PT ;  /* 0x00f000f005157812 */ /* 0x000fe200078ec0ff */
[----:B------:R-:W-:Y:S01]  /*3030*/  FFMA.FTZ R20, R17, R27, R20 ;  /* 0x0000001b11147223 */ /* 0x000fe20000010014 */
[----:B------:R-:W-:Y:S01]  /*3040*/  LOP3.LUT R22, R6, 0xf000f0, RZ, 0xc0, !PT ;  /* 0x00f000f006167812 */ /* 0x000fe200078ec0ff */
[----:B------:R-:W0:Y:S01]  /*3050*/  LDS.64 R16, [UR4+0x18] ;  /* 0x00001804ff107984 */ /* 0x000e220008000a00 */
[----:B------:R-:W-:-:S02]  /*3060*/  LOP3.LUT R27, R7, 0xf000f0, RZ, 0xc0, !PT ;  /* 0x00f000f0071b7812 */ /* 0x000fc400078ec0ff */
[----:B------:R-:W-:Y:S02]  /*3070*/  LOP3.LUT R21, R21, 0x64006400, RZ, 0xfc, !PT ;  /* 0x6400640015157812 */ /* 0x000fe400078efcff */
[----:B------:R-:W-:Y:S02]  /*3080*/  LOP3.LUT R23, R14, 0x64006400, RZ, 0xfc, !PT ;  /* 0x640064000e177812 */ /* 0x000fe400078efcff */
[----:B------:R-:W-:Y:S02]  /*3090*/  LOP3.LUT R33, R22, 0x64006400, RZ, 0xfc, !PT ;  /* 0x6400640016217812 */ /* 0x000fe400078efcff */
[----:B------:R-:W-:Y:S01]  /*30a0*/  LOP3.LUT R35, R27, 0x64006400, RZ, 0xfc, !PT ;  /* 0x640064001b237812 */ /* 0x000fe200078efcff */
[-C--:B------:R-:W-:Y:S01]  /*30b0*/  HFMA2 R27, R21, R12.reuse.H0_H0, -72, -72 ;  /* 0xd480d480151b7431 */ /* 0x080fe2000004000c */
[----:B------:R-:W-:Y:S01]  /*30c0*/  SHF.R.U32.HI R5, RZ, 0x8, R5 ;  /* 0x00000008ff057819 */ /* 0x000fe20000011605 */
[-C--:B------:R-:W-:Y:S01]  /*30d0*/  HFMA2 R23, R23, R12.reuse.H0_H0, -72, -72 ;  /* 0xd480d48017177431 */ /* 0x080fe2000004000c */
[----:B------:R-:W-:Y:S01]  /*30e0*/  SHF.R.U32.HI R6, RZ, 0x8, R6 ;  /* 0x00000008ff067819 */ /* 0x000fe20000011606 */
[----:B------:R-:W-:-:S02]  /*30f0*/  HFMA2 R22, R33, R12.H0_H0, -72, -72 ;  /* 0xd480d48021167431 */ /* 0x000fc4000004000c */
[----:B------:R-:W-:Y:S02]  /*3100*/  HADD2.F32 R33, -RZ, R15.H0_H0 ;  /* 0x2000000fff217230 */ /* 0x000fe40000004100 */
[----:B------:R-:W-:Y:S02]  /*3110*/  HFMA2 R14, R35, R12.H0_H0, -72, -72 ;  /* 0xd480d480230e7431 */ /* 0x000fe4000004000c */
[----:B------:R-:W-:Y:S01]  /*3120*/  HADD2.F32 R21, -RZ, R27.H0_H0 ;  /* 0x2000001bff157230 */ /* 0x000fe20000004100 */
[----:B------:R-:W-:Y:S01]  /*3130*/  SHF.R.U32.HI R7, RZ, 0x8, R7 ;  /* 0x00000008ff077819 */ /* 0x000fe20000011607 */
[----:B------:R-:W-:Y:S02]  /*3140*/  HADD2.F32 R36, -RZ, R23.H0_H0 ;  /* 0x20000017ff247230 */ /* 0x000fe40000004100 */
[----:B------:R-:W-:Y:S02]  /*3150*/  HADD2.F32 R15, -RZ, R15.H1_H1 ;  /* 0x3000000fff0f7230 */ /* 0x000fe40000004100 */
[----:B------:R-:W-:Y:S01]  /*3160*/  FFMA.FTZ R21, R33, R21, R34 ;  /* 0x0000001521157223 */ /* 0x000fe20000010022 */
[----:B------:R-:W-:-:S02]  /*3170*/  HADD2.F32 R23, -RZ, R23.H1_H1 ;  /* 0x30000017ff177230 */ /* 0x000fc40000004100 */
[----:B------:R-:W-:Y:S01]  /*3180*/  FFMA.FTZ R28, R36, R33, R28 ;  /* 0x00000021241c7223 */ /* 0x000fe2000001001c */
[----:B------:R-:W-:Y:S02]  /*3190*/  HADD2.F32 R34, -RZ, R27.H1_H1 ;  /* 0x3000001bff227230 */ /* 0x000fe40000004100 */
[--C-:B------:R-:W-:Y:S02]  /*31a0*/  HADD2.F32 R37, -RZ, R22.reuse.H0_H0 ;  /* 0x20000016ff257230 */ /* 0x100fe40000004100 */
[----:B------:R-:W-:Y:S01]  /*31b0*/  FFMA.FTZ R28, R23, R15, R28 ;  /* 0x0000000f171c7223 */ /* 0x000fe2000001001c */
[----:B------:R-:W-:Y:S01]  /*31c0*/  HADD2.F32 R27, -RZ, R22.H1_H1 ;  /* 0x30000016ff1b7230 */ /* 0x000fe20000004100 */
[----:B------:R-:W-:Y:S01]  /*31d0*/  LOP3.LUT R22, R4, 0xf000f, RZ, 0xc0, !PT ;  /* 0x000f000f04167812 */ /* 0x000fe200078ec0ff */
[--C-:B------:R-:W-:Y:S02]  /*31e0*/  HADD2.F32 R35, -RZ, R14.reuse.H0_H0 ;  /* 0x2000000eff237230 */ /* 0x100fe40000004100 */
[----:B------:R-:W-:Y:S01]  /*31f0*/  FFMA.FTZ R18, R33, R37, R18 ;  /* 0x0000002521127223 */ /* 0x000fe20000010012 */
[----:B------:R-:W-:Y:S01]  /*3200*/  HADD2.F32 R23, -RZ, R14.H1_H1 ;  /* 0x3000000eff177230 */ /* 0x000fe20000004100 */
[----:B------:R-:W-:Y:S01]  /*3210*/  LOP3.LUT R22, R22, 0x64006400, RZ, 0xfc, !PT ;  /* 0x6400640016167812 */ /* 0x000fe200078efcff */
[----:B------:R-:W-:Y:S01]  /*3220*/  FFMA.FTZ R21, R15, R34, R21 ;  /* 0x000000220f157223 */ /* 0x000fe20000010015 */
[----:B------:R-:W-:Y:S01]  /*3230*/  LOP3.LUT R14, R5, 0xf000f, RZ, 0xc0, !PT ;  /* 0x000f000f050e7812 */ /* 0x000fe200078ec0ff */
[----:B------:R-:W-:Y:S01]  /*3240*/  FFMA.FTZ R20, R33, R35, R20 ;  /* 0x0000002321147223 */ /* 0x000fe20000010014 */
[C---:B------:R-:W-:Y:S01]  /*3250*/  FFMA.FTZ R18, R15.reuse, R27, R18 ;  /* 0x0000001b0f127223 */ /* 0x040fe20000010012 */
[----:B------:R-:W-:Y:S01]  /*3260*/  HADD2 R27, R22, -1032, -1032 ;  /* 0xe408e408161b7430 */ /* 0x000fe20000000000 */
[----:B------:R-:W-:Y:S01]  /*3270*/  LOP3.LUT R14, R14, 0x64006400, RZ, 0xfc, !PT ;  /* 0x640064000e0e7812 */ /* 0x000fe200078efcff */
[----:B------:R-:W-:Y:S01]  /*3280*/  FFMA.FTZ R20, R15, R23, R20 ;  /* 0x000000170f147223 */ /* 0x000fe20000010014 */
[----:B------:R-:W-:Y:S01]  /*3290*/  LOP3.LUT R15, R6, 0xf000f, RZ, 0xc0, !PT ;  /* 0x000f000f060f7812 */ /* 0x000fe200078ec0ff */
[----:B0-----:R-:W-:Y:S01]  /*32a0*/  HADD2.F32 R23, -RZ, R16.H0_H0 ;  /* 0x20000010ff177230 */ /* 0x001fe20000004100 */
[----:B------:R-:W-:Y:S01]  /*32b0*/  LOP3.LUT R22, R7, 0xf000f, RZ, 0xc0, !PT ;  /* 0x000f000f07167812 */ /* 0x000fe200078ec0ff */
[----:B------:R-:W-:-:S02]  /*32c0*/  HADD2 R14, R14, -1032, -1032 ;  /* 0xe408e4080e0e7430 */ /* 0x000fc40000000000 */
[----:B------:R-:W-:Y:S01]  /*32d0*/  HADD2.F32 R33, -RZ, R27.H0_H0 ;  /* 0x2000001bff217230 */ /* 0x000fe20000004100 */
[----:B------:R-:W-:Y:S02]  /*32e0*/  LOP3.LUT R15, R15, 0x64006400, RZ, 0xfc, !PT ;  /* 0x640064000f0f7812 */ /* 0x000fe400078efcff */
[----:B------:R-:W-:Y:S01]  /*32f0*/  LOP3.LUT R4, R4, 0xf000f0, RZ, 0xc0, !PT ;  /* 0x00f000f004047812 */ /* 0x000fe200078ec0ff */
[----:B------:R-:W-:Y:S02]  /*3300*/  HADD2.F32 R34, -RZ, R14.H0_H0 ;  /* 0x2000000eff227230 */ /* 0x000fe40000004100 */
[----:B------:R-:W-:Y:S01]  /*3310*/  FFMA.FTZ R28, R33, R23, R28 ;  /* 0x00000017211c7223 */ /* 0x000fe2000001001c */
[----:B------:R-:W-:Y:S01]  /*3320*/  HADD2 R15, R15, -1032, -1032 ;  /* 0xe408e4080f0f7430 */ /* 0x000fe20000000000 */
[----:B------:R-:W-:Y:S01]  /*3330*/  LOP3.LUT R33, R22, 0x64006400, RZ, 0xfc, !PT ;  /* 0x6400640016217812 */ /* 0x000fe200078efcff */
[----:B------:R-:W-:Y:S01]  /*3340*/  FFMA.FTZ R22, R23, R34, R21 ;  /* 0x0000002217167223 */ /* 0x000fe20000010015 */
[----:B------:R-:W-:-:S02]  /*3350*/  LOP3.LUT R6, R6, 0xf000f0, RZ, 0xc0, !PT ;  /* 0x00f000f006067812 */ /* 0x000fc400078ec0ff */
[----:B------:R-:W-:Y:S02]  /*3360*/  HADD2.F32 R34, -RZ, R15.H0_H0 ;  /* 0x2000000fff227230 */ /* 0x000fe40000004100 */
[----:B------:R-:W-:Y:S02]  /*3370*/  HADD2 R21, R33, -1032, -1032 ;  /* 0xe408e40821157430 */ /* 0x000fe40000000000 */
[----:B------:R-:W-:Y:S01]  /*3380*/  HADD2.F32 R33, -RZ, R27.H1_H1 ;  /* 0x3000001bff217230 */ /* 0x000fe20000004100 */
[----:B------:R-:W-:Y:S01]  /*3390*/  LOP3.LUT R7, R7, 0xf000f0, RZ, 0xc0, !PT ;  /* 0x00f000f007077812 */ /* 0x000fe200078ec0ff */
[----:B------:R-:W-:Y:S02]  /*33a0*/  HADD2.F32 R27, -RZ, R16.H1_H1 ;  /* 0x30000010ff1b7230 */ /* 0x000fe40000004100 */
[----:B------:R-:W-:Y:S01]  /*33b0*/  FFMA.FTZ R18, R23, R34, R18 ;  /* 0x0000002217127223 */ /* 0x000fe20000010012 */
[----:B------:R-:W-:Y:S01]  /*33c0*/  HADD2.F32 R34, -RZ, R21.H0_H0 ;  /* 0x20000015ff227230 */ /* 0x000fe20000004100 */
[----:B------:R-:W-:Y:S01]  /*33d0*/  LOP3.LUT R35, R6, 0x64006400, RZ, 0xfc, !PT ;  /* 0x6400640006237812 */ /* 0x000fe200078efcff */
[----:B------:R-:W-:Y:S01]  /*33e0*/  HADD2.F32 R15, -RZ, R15.H1_H1 ;  /* 0x3000000fff0f7230 */ /* 0x000fe20000004100 */
[----:B------:R-:W-:Y:S01]  /*33f0*/  LOP3.LUT R7, R7, 0x64006400, RZ, 0xfc, !PT ;  /* 0x6400640007077812 */ /* 0x000fe200078efcff */
[----:B------:R-:W-:Y:S01]  /*3400*/  FFMA.FTZ R16, R33, R27, R28 ;  /* 0x0000001b21107223 */ /* 0x000fe2000001001c */
[----:B------:R-:W-:Y:S01]  /*3410*/  FFMA.FTZ R20, R23, R34, R20 ;  /* 0x0000002217147223 */ /* 0x000fe20000010014 */
[----:B------:R-:W-:Y:S01]  /*3420*/  HADD2.F32 R23, -RZ, R14.H1_H1 ;  /* 0x3000000eff177230 */ /* 0x000fe20000004100 */
[----:B------:R-:W-:Y:S01]  /*3430*/  LOP3.LUT R14, R5, 0xf000f0, RZ, 0xc0, !PT ;  /* 0x00f000f0050e7812 */ /* 0x000fe200078ec0ff */
[----:B------:R-:W-:Y:S01]  /*3440*/  FFMA.FTZ R18, R27, R15, R18 ;  /* 0x0000000f1b127223 */ /* 0x000fe20000010012 */
[----:B------:R-:W-:Y:S01]  /*3450*/  LOP3.LUT R5, R4, 0x64006400, RZ, 0xfc, !PT ;  /* 0x6400640004057812 */ /* 0x000fe200078efcff */
[----:B------:R-:W-:-:S02]  /*3460*/  HFMA2 R4, R35, R12.H0_H0, -72, -72 ;  /* 0xd480d48023047431 */ /* 0x000fc4000004000c */
[----:B------:R-:W-:Y:S01]  /*3470*/  FFMA.FTZ R22, R27, R23, R22 ;  /* 0x000000171b167223 */ /* 0x000fe20000010016 */
[----:B------:R-:W-:Y:S01]  /*3480*/  LOP3.LUT R23, R14, 0x64006400, RZ, 0xfc, !PT ;  /* 0x640064000e177812 */ /* 0x000fe200078efcff */
[--C-:B------:R-:W-:Y:S02]  /*3490*/  HADD2.F32 R33, -RZ, R17.reuse.H0_H0 ;  /* 0x20000011ff217230 */ /* 0x100fe40000004100 */
[-C--:B------:R-:W-:Y:S02]  /*34a0*/  HFMA2 R6, R5, R12.reuse.H0_H0, -72, -72 ;  /* 0xd480d48005067431 */ /* 0x080fe4000004000c */
[----:B------:R-:W-:Y:S02]  /*34b0*/  HADD2.F32 R17, -RZ, R17.H1_H1 ;  /* 0x30000011ff117230 */ /* 0x000fe40000004100 */
[-C--:B------:R-:W-:Y:S02]  /*34c0*/  HFMA2 R7, R7, R12.reuse.H0_H0, -72, -72 ;  /* 0xd480d48007077431 */ /* 0x080fe4000004000c */
[----:B------:R-:W-:-:S02]  /*34d0*/  HFMA2 R5, R23, R12.H0_H0, -72, -72 ;  /* 0xd480d48017057431 */ /* 0x000fc4000004000c */
[----:B------:R-:W-:Y:S02]  /*34e0*/  HADD2.F32 R15, -RZ, R6.H0_H0 ;  /* 0x20000006ff0f7230 */ /* 0x000fe40000004100 */
[----:B------:R-:W-:Y:S02]  /*34f0*/  HADD2.F32 R23, -RZ, R21.H1_H1 ;  /* 0x30000015ff177230 */ /* 0x000fe40000004100 */
        /* <DEDUP_REMOVED lines=28> */
.L_x_4962:
[----:B------:R-:W-:Y:S05]  /*36c0*/  @!P0 BRA `(.L_x_4963) ;  /* 0x00000008002c8947 */ /* 0x000fea0003800000 */
        /* <DEDUP_REMOVED lines=139> */
.L_x_4963:
[----:B------:R-:W-:Y:S05]  /*3f80*/  @!P0 BRA `(.L_x_4960) ;  /* 0x0000000800308947 */ /* 0x000fea0003800000 */
[----:B------:R-:W-:Y:S01]  /*3f90*/  IMAD.WIDE R4, R19, 0x4, R8 ;  /* 0x0000000413047825 */ /* 0x000fe200078e0208 */
[----:B------:R-:W0:Y:S05]  /*3fa0*/  LDS.64 R14, [UR4+0x30] ;  /* 0x00003004ff0e7984 */ /* 0x000e2a0008000a00 */
[----:B------:R-:W2:Y:S02]  /*3fb0*/  LDG.E.128.CONSTANT R4, desc[UR6][R4.64] ;  /* 0x0000000604047981 */ /* 0x000ea4000c1e9d00 */
[----:B--2---:R-:W-:Y:S02]  /*3fc0*/  LOP3.LUT R9, R5, 0xf000f, RZ, 0xc0, !PT ;  /* 0x000f000f05097812 */ /* 0x004fe400078ec0ff */
        /* <DEDUP_REMOVED lines=8> */
[----:B------:R-:W-:-:S02]  /*4050*/  HADD2 R9, R8, -1032, -1032 ;  /* 0xe408e40808097430 */ /* 0x000fc40000000000 */
[--C-:B------:R-:W-:Y:S01]  /*4060*/  HADD2.F32 R20, -RZ, R18.reuse.H0_H0 ;  /* 0x20000012ff147230 */ /* 0x100fe20000004100 */
[----:B------:R-:W-:Y:S01]  /*4070*/  LOP3.LUT R22, R7, 0xf000f0, RZ, 0xc0, !PT ;  /* 0x00f000f007167812 */ /* 0x000fe200078ec0ff */
[----:B------:R-:W-:Y:S02]  /*4080*/  HADD2.F32 R23, -RZ, R18.H1_H1 ;  /* 0x30000012ff177230 */ /* 0x000fe40000004100 */
[----:B------:R-:W-:Y:S02]  /*4090*/  HADD2 R18, R16, -1032, -1032 ;  /* 0xe408e40810127430 */ /* 0x000fe40000000000 */
[--C-:B------:R-:W-:Y:S02]  /*40a0*/  HADD2.F32 R8, -RZ, R9.reuse.H0_H0 ;  /* 0x20000009ff087230 */ /* 0x100fe40000004100 */
[----:B------:R-:W-:Y:S02]  /*40b0*/  HADD2 R17, R17, -1032, -1032 ;  /* 0xe408e40811117430 */ /* 0x000fe40000000000 */
[----:B------:R-:W-:Y:S01]  /*40c0*/  HADD2.F32 R21, -RZ, R9.H1_H1 ;  /* 0x30000009ff157230 */ /* 0x000fe20000004100 */
[----:B------:R-:W-:Y:S01]  /*40d0*/  LOP3.LUT R35, R22, 0x64006400, RZ, 0xfc, !PT ;  /* 0x6400640016237812 */ /* 0x000fe200078efcff */
[----:B0-----:R-:W-:Y:S01]  /*40e0*/  HADD2.F32 R9, -RZ, R14.H0_H0 ;  /* 0x2000000eff097230 */ /* 0x001fe20000004100 */
[----:B------:R-:W-:Y:S01]  /*40f0*/  SHF.R.U32.HI R7, RZ, 0x8, R7 ;  /* 0x00000008ff077819 */ /* 0x000fe20000011607 */
[----:B------:R-:W-:-:S02]  /*4100*/  HADD2.F32 R16, -RZ, R18.H0_H0 ;  /* 0x20000012ff107230 */ /* 0x000fc40000004100 */
[----:B------:R-:W-:Y:S02]  /*4110*/  HADD2.F32 R19, -RZ, R18.H1_H1 ;  /* 0x30000012ff137230 */ /* 0x000fe40000004100 */
[----:B------:R-:W-:Y:S01]  /*4120*/  FFMA.FTZ R8, R8, R9, RZ ;  /* 0x0000000908087223 */ /* 0x000fe200000100ff */
[--C-:B------:R-:W-:Y:S02]  /*4130*/  HADD2.F32 R18, -RZ, R17.reuse.H0_H0 ;  /* 0x20000011ff127230 */ /* 0x100fe40000004100 */
[C---:B------:R-:W-:Y:S01]  /*4140*/  FFMA.FTZ R16, R9.reuse, R16, RZ ;  /* 0x0000001009107223 */ /* 0x040fe200000100ff */
[----:B------:R-:W-:Y:S02]  /*4150*/  HADD2.F32 R27, -RZ, R17.H1_H1 ;  /* 0x30000011ff1b7230 */ /* 0x000fe40000004100 */
[C---:B------:R-:W-:Y:S01]  /*4160*/  FFMA.FTZ R17, R9.reuse, R20, RZ ;  /* 0x0000001409117223 */ /* 0x040fe200000100ff */
[----:B------:R-:W-:Y:S02]  /*4170*/  HADD2.F32 R14, -RZ, R14.H1_H1 ;  /* 0x3000000eff0e7230 */ /* 0x000fe40000004100 */
[----:B------:R-:W-:Y:S01]  /*4180*/  FFMA.FTZ R18, R9, R18, RZ ;  /* 0x0000001209127223 */ /* 0x000fe200000100ff */
[----:B------:R-:W-:-:S02]  /*4190*/  LOP3.LUT R20, R6, 0xf000f0, RZ, 0xc0, !PT ;  /* 0x00f000f006147812 */ /* 0x000fc400078ec0ff */
[----:B------:R-:W-:Y:S01]  /*41a0*/  SHF.R.U32.HI R6, RZ, 0x8, R6 ;  /* 0x00000008ff067819 */ /* 0x000fe20000011606 */
[C---:B------:R-:W-:Y:S01]  /*41b0*/  FFMA.FTZ R23, R14.reuse, R23, R17 ;  /* 0x000000170e177223 */ /* 0x040fe20000010011 */
[C---:B------:R-:W-:Y:S01]  /*41c0*/  FFMA.FTZ R17, R14.reuse, R27, R18 ;  /* 0x0000001b0e117223 */ /* 0x040fe20000010012 */
[----:B------:R-:W-:Y:S01]  /*41d0*/  LOP3.LUT R18, R5, 0xf000f0, RZ, 0xc0, !PT ;  /* 0x00f000f005127812 */ /* 0x000fe200078ec0ff */
[----:B------:R-:W-:Y:S01]  /*41e0*/  FFMA.FTZ R21, R21, R14, R8 ;  /* 0x0000000e15157223 */ /* 0x000fe20000010008 */
[----:B------:R-:W-:Y:S01]  /*41f0*/  FFMA.FTZ R19, R14, R19, R16 ;  /* 0x000000130e137223 */ /* 0x000fe20000010010 */
[----:B------:R-:W0:Y:S01]  /*4200*/  LDS.64 R8, [UR4+0x38] ;  /* 0x00003804ff087984 */ /* 0x000e220008000a00 */
[----:B------:R-:W-:Y:S01]  /*4210*/  LOP3.LUT R14, R4, 0xf000f0, RZ, 0xc0, !PT ;  /* 0x00f000f0040e7812 */ /* 0x000fe200078ec0ff */
[--C-:B------:R-:W-:Y:S01]  /*4220*/  HADD2.F32 R16, -RZ, R15.reuse.H0_H0 ;  /* 0x2000000fff107230 */ /* 0x100fe20000004100 */
[----:B------:R-:W-:Y:S01]  /*4230*/  LOP3.LUT R33, R18, 0x64006400, RZ, 0xfc, !PT ;  /* 0x6400640012217812 */ /* 0x000fe200078efcff */
[----:B------:R-:W-:Y:S01]  /*4240*/  HADD2.F32 R15, -RZ, R15.H1_H1 ;  /* 0x3000000fff0f7230 */ /* 0x000fe20000004100 */
[----:B------:R-:W-:Y:S01]  /*4250*/  LOP3.LUT R27, R14, 0x64006400, RZ, 0xfc, !PT ;  /* 0x640064000e1b7812 */ /* 0x000fe200078efcff */
[-C--:B------:R-:W-:Y:S01]  /*4260*/  HFMA2 R14, R35, R12.reuse.H0_H0, -72, -72 ;  /* 0xd480d480230e7431 */ /* 0x080fe2000004000c */
[----:B------:R-:W-:Y:S01]  /*4270*/  SHF.R.U32.HI R5, RZ, 0x8, R5 ;  /* 0x00000008ff057819 */ /* 0x000fe20000011605 */
[-C--:B------:R-:W-:Y:S01]  /*4280*/  HFMA2 R18, R33, R12.reuse.H0_H0, -72, -72 ;  /* 0xd480d48021127431 */ /* 0x080fe2000004000c */
[----:B------:R-:W-:Y:S01]  /*4290*/  LOP3.LUT R33, R20, 0x64006400, RZ, 0xfc, !PT ;  /* 0x6400640014217812 */ /* 0x000fe200078efcff */
[----:B------:R-:W-:Y:S01]  /*42a0*/  HFMA2 R20, R27, R12.H0_H0, -72, -72 ;  /* 0xd480d4801b147431 */ /* 0x000fe2000004000c */
[----:B------:R-:W-:-:S02]  /*42b0*/  SHF.R.U32.HI R4, RZ, 0x8, R4 ;  /* 0x00000008ff047819 */ /* 0x000fc40000011604 */
[----:B------:R-:W-:Y:S02]  /*42c0*/  HADD2.F32 R28, -RZ, R18.H0_H0 ;  /* 0x20000012ff1c7230 */ /* 0x000fe40000004100 */
[----:B------:R-:W-:Y:S02]  /*42d0*/  HFMA2 R22, R33, R12.H0_H0, -72, -72 ;  /* 0xd480d48021167431 */ /* 0x000fe4000004000c */
[----:B------:R-:W-:Y:S01]  /*42e0*/  HADD2.F32 R34, -RZ, R20.H0_H0 ;  /* 0x20000014ff227230 */ /* 0x000fe20000004100 */
[C---:B------:R-:W-:Y:S01]  /*42f0*/  LOP3.LUT R27, R7.reuse, 0xf000f, RZ, 0xc0, !PT ;  /* 0x000f000f071b7812 */ /* 0x040fe200078ec0ff */
[----:B------:R-:W-:Y:S01]  /*4300*/  FFMA.FTZ R28, R16, R28, R23 ;  /* 0x0000001c101c7223 */ /* 0x000fe20000010017 */
[----:B------:R-:W-:Y:S02]  /*4310*/  HADD2.F32 R36, -RZ, R22.H0_H0 ;  /* 0x20000016ff247230 */ /* 0x000fe40000004100 */
[----:B------:R-:W-:Y:S01]  /*4320*/  FFMA.FTZ R34, R34, R16, R21 ;  /* 0x0000001022227223 */ /* 0x000fe20000010015 */
[----:B------:R-:W-:Y:S01]  /*4330*/  HADD2.F32 R23, -RZ, R14.H0_H0 ;  /* 0x2000000eff177230 */ /* 0x000fe20000004100 */
[----:B------:R-:W-:Y:S01]  /*4340*/  LOP3.LUT R7, R7, 0xf000f0, RZ, 0xc0, !PT ;  /* 0x00f000f007077812 */ /* 0x000fe200078ec0ff */
[----:B------:R-:W-:-:S02]  /*4350*/  HADD2.F32 R21, -RZ, R18.H1_H1 ;  /* 0x30000012ff157230 */ /* 0x000fc40000004100 */
[C---:B------:R-:W-:Y:S01]  /*4360*/  FFMA.FTZ R36, R16.reuse, R36, R19 ;  /* 0x0000002410247223 */ /* 0x040fe20000010013 */
[----:B------:R-:W-:Y:S02]  /*4370*/  HADD2.F32 R19, -RZ, R20.H1_H1 ;  /* 0x30000014ff137230 */ /* 0x000fe40000004100 */
        /* <DEDUP_REMOVED lines=8> */
[----:B------:R-:W-:Y:S01]  /*4400*/  HADD2.F32 R34, -RZ, R14.H1_H1 ;  /* 0x3000000eff227230 */ /* 0x000fe20000004100 */
[----:B------:R-:W-:Y:S01]  /*4410*/  LOP3.LUT R23, R6, 0xf000f, RZ, 0xc0, !PT ;  /* 0x000f000f06177812 */ /* 0x000fe200078ec0ff */
[----:B------:R-:W-:-:S02]  /*4420*/  HADD2 R22, R20, -1032, -1032 ;  /* 0xe408e40814167430 */ /* 0x000fc40000000000 */
[----:B------:R-:W-:Y:S01]  /*4430*/  FFMA.FTZ R17, R15, R17, R36 ;  /* 0x000000110f117223 */ /* 0x000fe20000010024 */
[----:B------:R-:W-:Y:S01]  /*4440*/  HADD2 R14, R21, -1032, -1032 ;  /* 0xe408e408150e7430 */ /* 0x000fe20000000000 */
[----:B------:R-:W-:Y:S01]  /*4450*/  LOP3.LUT R23, R23, 0x64006400, RZ, 0xfc, !PT ;  /* 0x6400640017177812 */ /* 0x000fe200078efcff */
[----:B0-----:R-:W-:Y:S01]  /*4460*/  HADD2.F32 R20, -RZ, R8.H0_H0 ;  /* 0x20000008ff147230 */ /* 0x001fe20000004100 */
[----:B------:R-:W-:Y:S01]  /*4470*/  LOP3.LUT R21, R27, 0x64006400, RZ, 0xfc, !PT ;  /* 0x640064001b157812 */ /* 0x000fe200078efcff */
[----:B------:R-:W-:Y:S01]  /*4480*/  FFMA.FTZ R27, R15, R34, R18 ;  /* 0x000000220f1b7223 */ /* 0x000fe20000010012 */
[----:B------:R-:W-:Y:S02]  /*4490*/  HADD2.F32 R28, -RZ, R22.H0_H0 ;  /* 0x20000016ff1c7230 */ /* 0x000fe40000004100 */
[----:B------:R-:W-:Y:S02]  /*44a0*/  HADD2 R18, R23, -1032, -1032 ;  /* 0xe408e40817127430 */ /* 0x000fe40000000000 */
[----:B------:R-:W-:-:S02]  /*44b0*/  HADD2.F32 R33, -RZ, R14.H0_H0 ;  /* 0x2000000eff217230 */ /* 0x000fc40000004100 */
[----:B------:R-:W-:Y:S01]  /*44c0*/  HADD2 R15, R21, -1032, -1032 ;  /* 0xe408e408150f7430 */ /* 0x000fe20000000000 */
[----:B------:R-:W-:Y:S01]  /*44d0*/  LOP3.LUT R4, R4, 0xf000f0, RZ, 0xc0, !PT ;  /* 0x00f000f004047812 */ /* 0x000fe200078ec0ff */
[----:B------:R-:W-:Y:S01]  /*44e0*/  FFMA.FTZ R19, R28, R20, R19 ;  /* 0x000000141c137223 */ /* 0x000fe20000010013 */
[----:B------:R-:W-:Y:S02]  /*44f0*/  HADD2.F32 R23, -RZ, R18.H0_H0 ;  /* 0x20000012ff177230 */ /* 0x000fe40000004100 */
[----:B------:R-:W-:Y:S01]  /*4500*/  FFMA.FTZ R21, R20, R33, R16 ;  /* 0x0000002114157223 */ /* 0x000fe20000010010 */
[----:B------:R-:W-:Y:S01]  /*4510*/  HADD2.F32 R28, -RZ, R15.H0_H0 ;  /* 0x2000000fff1c7230 */ /* 0x000fe20000004100 */
[----:B------:R-:W-:Y:S01]  /*4520*/  LOP3.LUT R6, R6, 0xf000f0, RZ, 0xc0, !PT ;  /* 0x00f000f006067812 */ /* 0x000fe200078ec0ff */
[----:B------:R-:W-:Y:S02]  /*4530*/  HADD2.F32 R22, -RZ, R22.H1_H1 ;  /* 0x30000016ff167230 */ /* 0x000fe40000004100 */
[----:B------:R-:W-:Y:S01]  /*4540*/  FFMA.FTZ R23, R20, R23, R17 ;  /* 0x0000001714177223 */ /* 0x000fe20000010011 */
[----:B------:R-:W-:-:S02]  /*4550*/  HADD2.F32 R8, -RZ, R8.H1_H1 ;  /* 0x30000008ff087230 */ /* 0x000fc40000004100 */
[----:B------:R-:W-:Y:S01]  /*4560*/  FFMA.FTZ R17, R20, R28, R27 ;  /* 0x0000001c14117223 */ /* 0x000fe2000001001b */
[----:B------:R-:W-:Y:S01]  /*4570*/  HADD2.F32 R20, -RZ, R14.H1_H1 ;  /* 0x3000000eff147230 */ /* 0x000fe20000004100 */
[----:B------:R-:W-:Y:S01]  /*4580*/  LOP3.LUT R14, R5, 0xf000f0, RZ, 0xc0, !PT ;  /* 0x00f000f0050e7812 */ /* 0x000fe200078ec0ff */
[----:B------:R-:W-:Y:S01]  /*4590*/  HADD2.F32 R18, -RZ, R18.H1_H1 ;  /* 0x30000012ff127230 */ /* 0x000fe20000004100 */
        /* <DEDUP_REMOVED lines=43> */
.L_x_4960:
[----:B------:R-:W-:Y:S01]  /*4850*/  IADD3 R31, R31, 0x20, RZ ;  /* 0x000000201f1f7810 */ /* 0x000fe20007ffe0ff */
[----:B------:R-:W-:Y:S01]  /*4860*/  UIADD3 UR4, UR4, 0x40, URZ ;  /* 0x0000004004047890 */ /* 0x000fe2000fffe03f */
[----:B------:R-:W-:Y:S02]  /*4870*/  IADD3 R34, P2, R2, R29, RZ ;  /* 0x0000001d02227210 */ /* 0x000fe40007f5e0ff */
[C---:B------:R-:W-:Y:S02]  /*4880*/  ISETP.GE.AND P0, PT, R31.reuse, UR5, PT ;  /* 0x000000051f007c0c */ /* 0x040fe4000bf06270 */
[----:B------:R-:W-:Y:S02]  /*4890*/  ISETP.LT.AND P3, PT, R31, R32, PT ;  /* 0x000000201f00720c */ /* 0x000fe40003f61270 */
[----:B------:R-:W-:-:S11]  /*48a0*/  IADD3.X R35, R3, R13, RZ, P2, !PT ;  /* 0x0000000d03237210 */ /* 0x000fd600017fe4ff */
[----:B------:R-:W-:Y:S05]  /*48b0*/  @!P0 BRA P3, `(.L_x_4964) ;  /* 0xffffffd800fc8947 */ /* 0x000fea000183ffff */
.L_x_4959:
[----:B------:R-:W-:Y:S05]  /*48c0*/  @P1 EXIT ;  /* 0x000000000000194d */ /* 0x000fea0003800000 */
[----:B------:R-:W1:Y:S01]  /*48d0*/  S2R R0, SR_CTAID.X ;  /* 0x0000000000007919 */ /* 0x000e620000002500 */
[----:B------:R-:W2:Y:S01]  /*48e0*/  S2UR UR4, SR_CTAID.Y ;  /* 0x00000000000479c3 */ /* 0x000ea20000002600 */
[----:B------:R-:W1:Y:S07]  /*48f0*/  S2R R5, SR_TID.X ;  /* 0x0000000000057919 */ /* 0x000e6e0000002100 */
[----:B------:R-:W2:Y:S08]  /*4900*/  LDC R7, c[0x0][0x23c] ;  /* 0x00008f00ff077b82 */ /* 0x000eb00000000800 */
[----:B0-----:R-:W0:Y:S01]  /*4910*/  LDC.64 R2, c[0x0][0x230] ;  /* 0x00008c00ff027b82 */ /* 0x001e220000000a00 */
[----:B-1----:R-:W-:-:S04]  /*4920*/  LEA R0, R0, R5, 0x5 ;  /* 0x0000000500007211 */ /* 0x002fc800078e28ff */
[----:B------:R-:W-:-:S05]  /*4930*/  SHF.L.U32 R0, R0, 0x2, RZ ;  /* 0x0000000200007819 */ /* 0x000fca00000006ff */
[----:B--2---:R-:W-:-:S04]  /*4940*/  IMAD R5, R7, UR4, R0 ;  /* 0x0000000407057c24 */ /* 0x004fc8000f8e0200 */
        /* <DEDUP_REMOVED lines=8> */
.L_x_4968:
[----:B------:R-:W0:Y:S02]  /*49d0*/  LDS R6, [R2] ;  /* 0x0000000002067984 */ /* 0x000e240000000800 */
[----:B0-----:R-:W-:-:S10]  /*49e0*/  HFMA2.MMA R7, R6, 1, 1, R26 ;  /* 0x3c003c0006077835 */ /* 0x001fd4000000001a */
[----:B------:R-:W0:Y:S02]  /*49f0*/  ATOMS.CAST.SPIN R7, [R2], R6, R7 ;  /* 0x000000060207738d */ /* 0x000e240001800007 */
[----:B0-----:R-:W-:-:S13]  /*4a00*/  ISETP.EQ.U32.AND P0, PT, R7, 0x1, PT ;  /* 0x000000010700780c */ /* 0x001fda0003f02070 */
[----:B------:R-:W-:Y:S05]  /*4a10*/  @!P0 BRA `(.L_x_4968) ;  /* 0xfffffffc00ec8947 */ /* 0x000fea000383ffff */
[----:B------:R-:W-:Y:S05]  /*4a20*/  BRA `(.L_x_4966) ;  /* 0x00000000000c7947 */ /* 0x000fea0003800000 */
.L_x_4967:
[----:B------:R-:W2:Y:S02]  /*4a30*/  LD.E R0, desc[UR6][R4.64] ;  /* 0x0000000604007980 */ /* 0x000ea4000c101900 */
[----:B--2---:R-:W-:-:S05]  /*4a40*/  IADD3 R3, R26, R0, RZ ;  /* 0x000000001a037210 */ /* 0x004fca0007ffe0ff */
[----:B------:R0:W-:Y:S02]  /*4a50*/  ST.E desc[UR6][R4.64], R3 ;  /* 0x0000000304007985 */ /* 0x0001e4000c101906 */
.L_x_4966:
[----:B------:R-:W-:Y:S05]  /*4a60*/  BSYNC B0 ;  /* 0x0000000000007941 */ /* 0x000fea0003800000 */
.L_x_4965:
[----:B------:R1:W-:Y:S02]  /*4a70*/  ATOM.E.ADD.F16x2.RN.STRONG.GPU P0, RZ, desc[UR6][R4.64+0x4], R25 ;  /* 0x0000041904ff79a2 */ /* 0x0003e4000810e1c6 */
[----:B-1----:R-:W-:Y:S05]  /*4a80*/  @P0 EXIT ;  /* 0x000000000000094d */ /* 0x002fea0003800000 */
[----:B------:R-:W1:Y:S02]  /*4a90*/  QSPC.E.S P0, RZ, [R4+0x4] ;  /* 0x0000040004ff73aa */ /* 0x000e640000000500 */
[----:B-1----:R-:W-:Y:S05]  /*4aa0*/  @!P0 BRA `(.L_x_4969) ;  /* 0x0000000000208947 */ /* 0x002fea0003800000 */
[----:B------:R-:W-:-:S04]  /*4ab0*/  MOV R2, R4 ;  /* 0x0000000400027202 */ /* 0x000fc80000000f00 */
[----:B------:R-:W-:-:S07]  /*4ac0*/  MOV R2, R2 ;  /* 0x0000000200027202 */ /* 0x000fce0000000f00 */
.L_x_4970:
[----:B0-----:R-:W0:Y:S02]  /*4ad0*/  LDS R4, [R2+0x4] ;  /* 0x0000040002047984 */ /* 0x001e240000000800 */
[----:B0-----:R-:W-:-:S06]  /*4ae0*/  HADD2 R5, R4, R25 ;  /* 0x0000001904057230 */ /* 0x001fcc0000000000 */
[----:B------:R-:W0:Y:S02]  /*4af0*/  ATOMS.CAST.SPIN R5, [R2+0x4], R4, R5 ;  /* 0x000004040205738d */ /* 0x000e240001800005 */
[----:B0-----:R-:W-:-:S13]  /*4b00*/  ISETP.EQ.U32.AND P0, PT, R5, 0x1, PT ;  /* 0x000000010500780c */ /* 0x001fda0003f02070 */
[----:B------:R-:W-:Y:S05]  /*4b10*/  @!P0 BRA `(.L_x_4970) ;  /* 0xfffffffc00ec8947 */ /* 0x000fea000383ffff */
[----:B------:R-:W-:Y:S05]  /*4b20*/  EXIT ;  /* 0x000000000000794d */ /* 0x000fea0003800000 */
.L_x_4969:
[----:B------:R-:W0:Y:S02]  /*4b30*/  LD.E R0, desc[UR6][R4.64+0x4] ;  /* 0x0000040604007980 */ /* 0x000e24000c101900 */
[----:B0-----:R-:W-:-:S05]  /*4b40*/  IADD3 R3, R25, R0, RZ ;  /* 0x0000000019037210 */ /* 0x001fca0007ffe0ff */
[----:B------:R-:W-:Y:S01]  /*4b50*/  ST.E desc[UR6][R4.64+0x4], R3 ;  /* 0x0000040304007985 */ /* 0x000fe2000c101906 */
[----:B------:R-:W-:Y:S05]  /*4b60*/  EXIT ;  /* 0x000000000000794d */ /* 0x000fea0003800000 */
.L_x_4971:
        /* <DEDUP_REMOVED lines=9> */
.L_x_5263:


//--------------------- .text._Z23gemm_half_q_half_kernelILi1ELi10ELb1ELb0ELi32EEvPK6__halfPKjS4_S2_PS0_iiiiPKtS7_iiiiiibS2_i --------------------------
	.section	.text._Z23gemm_half_q_half_kernelILi1ELi10ELb1ELb0ELi32EEvPK6__halfPKjS4_S2_PS0_iiiiPKtS7_iiiiiibS2_i,"ax",@progbits
	.align	128
        .global         _Z23gemm_half_q_half_kernelILi1ELi10ELb1ELb0ELi32EEvPK6__halfPKjS4_S2_PS0_iiiiPKtS7_iiiiiibS2_i
        .type           _Z23gemm_half_q_half_kernelILi1ELi10ELb1ELb0ELi32EEvPK6__halfPKjS4_S2_PS0_iiiiPKtS7_iiiiiibS2_i,@function
        .size           _Z23gemm_half_q_half_kernelILi1ELi10ELb1ELb0ELi32EEvPK6__halfPKjS4_S2_PS0_iiiiPKtS7_iiiiiibS2_i,(.L_x_5264 - _Z23gemm_half_q_half_kernelILi1ELi10ELb1ELb0ELi32EEvPK6__halfPKjS4_S2_PS0_iiiiPKtS7_iiiiiibS2_i)
        .other          _Z23gemm_half_q_half_kernelILi1ELi10ELb1ELb0ELi32EEvPK6__halfPKjS4_S2_PS0_iiiiPKtS7_iiiiiibS2_i,@"STO_CUDA_ENTRY STV_DEFAULT"
_Z23gemm_half_q_half_kernelILi1ELi10ELb1ELb0ELi32EEvPK6__halfPKjS4_S2_PS0_iiiiPKtS7_iiiiiibS2_i:
.text._Z23gemm_half_q_half_kernelILi1ELi10ELb1ELb0ELi32EEvPK6__halfPKjS4_S2_PS0_iiiiPKtS7_iiiiiibS2_i:
        /* <DEDUP_REMOVED lines=9> */
[----:B--2---:R-:W-:-:S13]  /*0090*/  ISETP.EQ.OR P0, PT, R12, RZ, !P2 ;  /* 0x000000ff0c00720c */ /* 0x004fda0005702670 */
        /* <DEDUP_REMOVED lines=38> */
.L_x_4973:
[----:B------:R-:W-:Y:S05]  /*0300*/  BSYNC B0 ;  /* 0x0000000000007941 */ /* 0x000fea0003800000 */
.L_x_4972:
[----:B------:R-:W-:Y:S01]  /*0310*/  ULDC UR4, c[0x0][0x23c] ;  /* 0x00008f0000047ab9 */ /* 0x000fe20000000800 */
[----:B0-----:R-:W-:Y:S02]  /*0320*/  SHF.L.U32 R0, R6, 0x2, RZ ;  /* 0x0000000206007819 */ /* 0x001fe400000006ff */
[----:B------:R-:W-:-:S04]  /*0330*/  MOV R23, UR4 ;  /* 0x0000000400177c02 */ /* 0x000fc80008000f00 */
[----:B------:R-:W-:-:S13]  /*0340*/  ISETP.GE.AND P0, PT, R0, R23, PT ;  /* 0x000000170000720c */ /* 0x000fda0003f06270 */
[----:B------:R-:W-:Y:S05]  /*0350*/  @P0 EXIT ;  /* 0x000000000000094d */ /* 0x000fea0003800000 */
[----:B------:R-:W0:Y:S08]  /*0360*/  LDC.U8 R4, c[0x0][0x270] ;  /* 0x00009c00ff047b82 */ /* 0x000e300000000000 */
        /* <DEDUP_REMOVED lines=14> */
[----:B------:R-:W-:-:S07]  /*0450*/  SHF.L.U32 R3, R2, 0x6, RZ ;  /* 0x0000000602037819 */ /* 0x000fce00000006ff */
[----:B------:R-:W2:Y:S08]  /*0460*/  LDC.64 R10, c[0x0][0x220] ;  /* 0x00008800ff0a7b82 */ /* 0x000eb00000000a00 */
[----:B------:R-:W3:Y:S01]  /*0470*/  LDC.64 R14, c[0x0][0x228] ;  /* 0x00008a00ff0e7b82 */ /* 0x000ee20000000a00 */
[----:B-1----:R-:W-:-:S06]  /*0480*/  IMAD.WIDE R2, R3, 0x2, R8 ;  /* 0x0000000203027825 */ /* 0x002fcc00078e0208 */
[----:B------:R1:W5:Y:S01]  /*0490*/  LDG.E.U16.CONSTANT R2, desc[UR6][R2.64] ;  /* 0x0000000602027981 */ /* 0x000362000c1e9500 */
[----:B0-----:R-:W-:Y:S01]  /*04a0*/  SHF.R.S32.HI R5, RZ, 0x1f, R0 ;  /* 0x0000001fff057819 */ /* 0x001fe20000011400 */
[----:B------:R-:W-:Y:S01]  /*04b0*/  UMOV UR4, URZ ;  /* 0x0000003f00047c82 */ /* 0x000fe20008000000 */
[----:B------:R-:W-:Y:S02]  /*04c0*/  SHF.L.U32 R18, R0, 0x2, RZ ;  /* 0x0000000200127819 */ /* 0x000fe400000006ff */
[----:B------:R-:W-:Y:S02]  /*04d0*/  LEA.HI R5, R5, R0, RZ, 0x3 ;  /* 0x0000000005057211 */ /* 0x000fe400078f18ff */
[----:B------:R-:W-:Y:S02]  /*04e0*/  MOV R16, R22 ;  /* 0x0000001600107202 */ /* 0x000fe40000000f00 */
[----:B------:R-:W-:Y:S02]  /*04f0*/  LOP3.LUT R18, R18, 0x10, RZ, 0xc0, !PT ;  /* 0x0000001012127812 */ /* 0x000fe400078ec0ff */
[----:B-123--:R-:W-:-:S07]  /*0500*/  SHF.R.S32.HI R19, RZ, 0x3, R5 ;  /* 0x00000003ff137819 */ /* 0x00efce0000011405 */
.L_x_4975:
        /* <DEDUP_REMOVED lines=40> */
.L_x_4974:
[----:B------:R-:W-:Y:S01]  /*0790*/  ULDC UR4, c[0x0][0x258] ;  /* 0x0000960000047ab9 */ /* 0x000fe20000000800 */
[----:B------:R-:W-:Y:S01]  /*07a0*/  HFMA2.MMA R2, -RZ, RZ, 0, 0 ;  /* 0x00000000ff027435 */ /* 0x000fe200000001ff */
[C---:B------:R-:W-:Y:S02]  /*07b0*/  ISETP.GT.AND P1, PT, R22.reuse, UR4, PT ;  /* 0x0000000416007c0c */ /* 0x040fe4000bf24270 */
[----:B------:R-:W-:Y:S02]  /*07c0*/  ISETP.GT.AND P3, PT, R22, R17, PT ;  /* 0x000000111600720c */ /* 0x000fe40003f64270 */
[----:B------:R-:W-:-:S09]  /*07d0*/  MOV R8, RZ ;  /* 0x000000ff00087202 */ /* 0x000fd20000000f00 */
        /* <DEDUP_REMOVED lines=8> */
.L_x_4976:
        /* <DEDUP_REMOVED lines=8> */
.L_x_4977:
        /* <DEDUP_REMOVED lines=13> */
.L_x_4978:
        /* <DEDUP_REMOVED lines=8> */
.L_x_4979:
        /* <DEDUP_REMOVED lines=11> */
.L_x_4980:
[C---:B------:R-:W-:Y:S01]  /*0ae0*/  VIMNMX R14, R22.reuse, UR4, PT ;  /* 0x00000004160e7c48 */ /* 0x040fe2000bfe0100 */
[----:B------:R-:W1:Y:S01]  /*0af0*/  S2UR UR5, SR_CgaCtaId ;  /* 0x00000000000579c3 */ /* 0x000e620000008800 */
[----:B------:R-:W-:Y:S01]  /*0b00*/  ISETP.GE.OR P0, PT, R22, R13, P0 ;  /* 0x0000000d1600720c */ /* 0x000fe20000706670 */
[----:B------:R-:W-:Y:S01]  /*0b10*/  ULDC.64 UR8, c[0x0][0x218] ;  /* 0x0000860000087ab9 */ /* 0x000fe20000000a00 */
[----:B------:R-:W-:Y:S01]  /*0b20*/  SHF.R.S32.HI R15, RZ, 0x1f, R14 ;  /* 0x0000001fff0f7819 */ /* 0x000fe2000001140e */
[----:B------:R-:W-:-:S03]  /*0b30*/  UMOV UR4, 0x400 ;  /* 0x0000040000047882 */ /* 0x000fc60000000000 */
[----:B------:R-:W-:-:S04]  /*0b40*/  LEA.HI R15, R15, R14, RZ, 0x5 ;  /* 0x0000000e0f0f7211 */ /* 0x000fc800078f28ff */
        /* <DEDUP_REMOVED lines=9> */
[C---:B------:R-:W-:Y:S02]  /*0be0*/  LEA R24, P1, R0.reuse, UR8, 0x2 ;  /* 0x0000000800187c11 */ /* 0x040fe4000f8210ff */
[----:B------:R-:W-:Y:S02]  /*0bf0*/  PRMT R2, RZ, 0x5410, RZ ;  /* 0x00005410ff027816 */ /* 0x000fe400000000ff */
[----:B------:R-:W-:Y:S02]  /*0c00*/  LEA.HI.X R25, R0, UR9, R9, 0x2, P1 ;  /* 0x0000000900197c11 */ /* 0x000fe400088f1409 */
[----:B------:R-:W-:Y:S01]  /*0c10*/  PRMT R0, RZ, 0x5410, RZ ;  /* 0x00005410ff007816 */ /* 0x000fe200000000ff */
[----:B------:R-:W-:Y:S06]  /*0c20*/  @P0 BRA `(.L_x_4981) ;  /* 0x0000002400240947 */ /* 0x000fec0003800000 */
[----:B------:R-:W-:Y:S01]  /*0c30*/  SHF.R.S32.HI R8, RZ, 0x1f, R23 ;  /* 0x0000001fff087819 */ /* 0x000fe20000011417 */
[----:B------:R-:W-:Y:S01]  /*0c40*/  HADD2.F32 R13, -RZ, R6.H0_H0 ;  /* 0x20000006ff0d7230 */ /* 0x000fe20000004100 */
[----:B------:R-:W-:Y:S01]  /*0c50*/  PRMT R0, RZ, 0x5410, RZ ;  /* 0x00005410ff007816 */ /* 0x000fe200000000ff */
[----:B------:R-:W-:Y:S01]  /*0c60*/  HADD2.F32 R14, -RZ, R5.H0_H0 ;  /* 0x20000005ff0e7230 */ /* 0x000fe20000004100 */
[----:B------:R-:W-:Y:S01]  /*0c70*/  PRMT R2, RZ, 0x5410, RZ ;  /* 0x00005410ff027816 */ /* 0x000fe200000000ff */
[----:B------:R-:W-:Y:S01]  /*0c80*/  HADD2.F32 R15, -RZ, R4.H0_H0 ;  /* 0x20000004ff0f7230 */ /* 0x000fe20000004100 */
[----:B------:R-:W-:Y:S01]  /*0c90*/  SHF.L.U64.HI R17, R23, 0x4, R8 ;  /* 0x0000000417117819 */ /* 0x000fe20000010208 */
[----:B------:R-:W-:Y:S01]  /*0ca0*/  HADD2.F32 R16, -RZ, R3.H0_H0 ;  /* 0x20000003ff107230 */ /* 0x000fe20000004100 */
[----:B------:R-:W-:-:S06]  /*0cb0*/  ULDC UR5, c[0x0][0x264] ;  /* 0x0000990000057ab9 */ /* 0x000fcc0000000800 */
.L_x_4986:
[----:B------:R-:W-:Y:S05]  /*0cc0*/  @!P2 BRA `(.L_x_4982) ;  /* 0x0000002000e0a947 */ /* 0x000fea0003800000 */
[----:B------:R-:W-:-:S04]  /*0cd0*/  PRMT R8, R12, 0x9910, RZ ;  /* 0x000099100c087816 */ /* 0x000fc800000000ff */
[----:B------:R-:W-:Y:S02]  /*0ce0*/  ISETP.NE.AND P0, PT, R8, RZ, PT ;  /* 0x000000ff0800720c */ /* 0x000fe40003f05270 */
[----:B------:R-:W-:-:S04]  /*0cf0*/  MOV R8, 0x2c00 ;  /* 0x00002c0000087802 */ /* 0x000fc80000000f00 */
[----:B------:R-:W-:-:S07]  /*0d00*/  PRMT R3, R3, 0x5410, R8 ;  /* 0x0000541003037816 */ /* 0x000fce0000000008 */
[----:B------:R-:W-:Y:S05]  /*0d10*/  @!P0 BRA `(.L_x_4983) ;  /* 0x00000008002c8947 */ /* 0x000fea0003800000 */
[----:B------:R-:W2:Y:S04]  /*0d20*/  LDG.E.128.CONSTANT R8, desc[UR6][R24.64] ;  /* 0x0000000618087981 */ /* 0x000ea8000c1e9d00 */
[----:B------:R-:W1:Y:S01]  /*0d30*/  LDS.64 R18, [UR4] ;  /* 0x00000004ff127984 */ /* 0x000e620008000a00 */
        /* <DEDUP_REMOVED lines=10> */
[----:B-1----:R-:W-:Y:S02]  /*0de0*/  HADD2.F32 R21, -RZ, R18.H0_H0 ;  /* 0x20000012ff157230 */ /* 0x002fe40000004100 */
[----:B------:R-:W-:-:S02]  /*0df0*/  HADD2 R29, R23, -1032, -1032 ;  /* 0xe408e408171d7430 */ /* 0x000fc40000000000 */
[--C-:B------:R-:W-:Y:S02]  /*0e00*/  HADD2.F32 R20, -RZ, R28.reuse.H0_H0 ;  /* 0x2000001cff147230 */ /* 0x100fe40000004100 */
[----:B------:R-:W-:Y:S02]  /*0e10*/  HADD2 R31, R26, -1032, -1032 ;  /* 0xe408e4081a1f7430 */ /* 0x000fe40000000000 */
[----:B------:R-:W-:Y:S01]  /*0e20*/  HADD2.F32 R30, -RZ, R28.H1_H1 ;  /* 0x3000001cff1e7230 */ /* 0x000fe20000004100 */
[----:B------:R-:W-:Y:S01]  /*0e30*/  LOP3.LUT R34, R10, 0xf000f0, RZ, 0xc0, !PT ;  /* 0x00f000f00a227812 */ /* 0x000fe200078ec0ff */
[----:B------:R-:W-:Y:S02]  /*0e40*/  HADD2.F32 R32, -RZ, R27.H0_H0 ;  /* 0x2000001bff207230 */ /* 0x000fe40000004100 */
[----:B------:R-:W-:Y:S01]  /*0e50*/  FFMA.FTZ R33, R20, R21, RZ ;  /* 0x0000001514217223 */ /* 0x000fe200000100ff */
[----:B------:R-:W-:Y:S01]  /*0e60*/  HADD2.F32 R26, -RZ, R29.H0_H0 ;  /* 0x2000001dff1a7230 */ /* 0x000fe20000004100 */
[----:B------:R-:W-:Y:S01]  /*0e70*/  LOP3.LUT R36, R11, 0xf000f0, RZ, 0xc0, !PT ;  /* 0x00f000f00b247812 */ /* 0x000fe200078ec0ff */
[----:B------:R-:W-:-:S02]  /*0e80*/  HADD2.F32 R28, -RZ, R31.H0_H0 ;  /* 0x2000001fff1c7230 */ /* 0x000fc40000004100 */
[C---:B------:R-:W-:Y:S01]  /*0e90*/  FFMA.FTZ R32, R21.reuse, R32, RZ ;  /* 0x0000002015207223 */ /* 0x040fe200000100ff */
[----:B------:R-:W-:Y:S02]  /*0ea0*/  HADD2.F32 R23, -RZ, R18.H1_H1 ;  /* 0x30000012ff177230 */ /* 0x000fe40000004100 */
[C---:B------:R-:W-:Y:S01]  /*0eb0*/  FFMA.FTZ R18, R21.reuse, R26, RZ ;  /* 0x0000001a15127223 */ /* 0x040fe200000100ff */
[----:B------:R-:W-:Y:S02]  /*0ec0*/  HADD2.F32 R27, -RZ, R27.H1_H1 ;  /* 0x3000001bff1b7230 */ /* 0x000fe40000004100 */
[----:B------:R-:W-:Y:S01]  /*0ed0*/  FFMA.FTZ R20, R21, R28, RZ ;  /* 0x0000001c15147223 */ /* 0x000fe200000100ff */
[----:B------:R-:W-:Y:S01]  /*0ee0*/  HADD2.F32 R29, -RZ, R29.H1_H1 ;  /* 0x3000001dff1d7230 */ /* 0x000fe20000004100 */
[----:B------:R-:W-:Y:S01]  /*0ef0*/  LOP3.LUT R21, R8, 0xf000f0, RZ, 0xc0, !PT ;  /* 0x00f000f008157812 */ /* 0x000fe200078ec0ff */
[----:B------:R-:W-:Y:S02]  /*0f00*/  HADD2.F32 R31, -RZ, R31.H1_H1 ;  /* 0x3000001fff1f7230 */ /* 0x000fe40000004100 */
[----:B------:R-:W-:Y:S01]  /*0f10*/  FFMA.FTZ R28, R23, R27, R32 ;  /* 0x0000001b171c7223 */ /* 0x000fe20000010020 */
[----:B------:R-:W-:Y:S01]  /*0f20*/  FFMA.FTZ R30, R30, R23, R33 ;  /* 0x000000171e1e7223 */ /* 0x000fe20000010021 */
[----:B------:R-:W-:Y:S01]  /*0f30*/  LOP3.LUT R32, R21, 0x64006400, RZ, 0xfc, !PT ;  /* 0x6400640015207812 */ /* 0x000fe200078efcff */
[----:B------:R-:W-:Y:S01]  /*0f40*/  FFMA.FTZ R18, R23, R29, R18 ;  /* 0x0000001d17127223 */ /* 0x000fe20000010012 */
[----:B------:R-:W-:Y:S01]  /*0f50*/  LOP3.LUT R26, R9, 0xf000f0, RZ, 0xc0, !PT ;  /* 0x00f000f0091a7812 */ /* 0x000fe200078ec0ff */
[----:B------:R-:W-:Y:S01]  /*0f60*/  FFMA.FTZ R23, R23, R31, R20 ;  /* 0x0000001f17177223 */ /* 0x000fe20000010014 */
[--C-:B------:R-:W-:Y:S01]  /*0f70*/  HADD2.F32 R29, -RZ, R19.reuse.H0_H0 ;  /* 0x20000013ff1d7230 */ /* 0x100fe20000004100 */
[----:B------:R-:W1:Y:S01]  /*0f80*/  LDS.64 R20, [UR4+0x8] ;  /* 0x00000804ff147984 */ /* 0x000e620008000a00 */
[----:B------:R-:W-:Y:S01]  /*0f90*/  LOP3.LUT R26, R26, 0x64006400, RZ, 0xfc, !PT ;  /* 0x640064001a1a7812 */ /* 0x000fe200078efcff */
[-C--:B------:R-:W-:Y:S01]  /*0fa0*/  HFMA2 R32, R32, R3.reuse.H1_H1, -72, -72 ;  /* 0xd480d48020207431 */ /* 0x080fe20000060003 */
[----:B------:R-:W-:Y:S01]  /*0fb0*/  LOP3.LUT R34, R34, 0x64006400, RZ, 0xfc, !PT ;  /* 0x6400640022227812 */ /* 0x000fe200078efcff */
[----:B------:R-:W-:Y:S01]  /*0fc0*/  HADD2.F32 R31, -RZ, R19.H1_H1 ;  /* 0x30000013ff1f7230 */ /* 0x000fe20000004100 */
[----:B------:R-:W-:Y:S01]  /*0fd0*/  LOP3.LUT R36, R36, 0x64006400, RZ, 0xfc, !PT ;  /* 0x6400640024247812 */ /* 0x000fe200078efcff */
[----:B------:R-:W-:-:S02]  /*0fe0*/  HFMA2 R26, R26, R3.H1_H1, -72, -72 ;  /* 0xd480d4801a1a7431 */ /* 0x000fc40000060003 */
[--C-:B------:R-:W-:Y:S02]  /*0ff0*/  HADD2.F32 R27, -RZ, R32.reuse.H0_H0 ;  /* 0x20000020ff1b7230 */ /* 0x100fe40000004100 */
[-C--:B------:R-:W-:Y:S02]  /*1000*/  HFMA2 R19, R34, R3.reuse.H1_H1, -72, -72 ;  /* 0xd480d48022137431 */ /* 0x080fe40000060003 */
[----:B------:R-:W-:Y:S01]  /*1010*/  HADD2.F32 R32, -RZ, R32.H1_H1 ;  /* 0x30000020ff207230 */ /* 0x000fe20000004100 */
[----:B------:R-:W-:Y:S01]  /*1020*/  SHF.R.U32.HI R8, RZ, 0x8, R8 ;  /* 0x00000008ff087819 */ /* 0x000fe20000011608 */
[--C-:B------:R-:W-:Y:S02]  /*1030*/  HADD2.F32 R33, -RZ, R26.reuse.H0_H0 ;  /* 0x2000001aff217230 */ /* 0x100fe40000004100 */
[----:B------:R-:W-:Y:S01]  /*1040*/  FFMA.FTZ R27, R27, R29, R30 ;  /* 0x0000001d1b1b7223 */ /* 0x000fe2000001001e */
[----:B------:R-:W-:Y:S01]  /*1050*/  HFMA2 R30, R36, R3.H1_H1, -72, -72 ;  /* 0xd480d480241e7431 */ /* 0x000fe20000060003 */
[----:B------:R-:W-:Y:S01]  /*1060*/  SHF.R.U32.HI R9, RZ, 0x8, R9 ;  /* 0x00000008ff097819 */ /* 0x000fe20000011609 */
[----:B------:R-:W-:-:S02]  /*1070*/  HADD2.F32 R26, -RZ, R26.H1_H1 ;  /* 0x3000001aff1a7230 */ /* 0x000fc40000004100 */
[C---:B------:R-:W-:Y:S01]  /*1080*/  FFMA.FTZ R28, R29.reuse, R33, R28 ;  /* 0x000000211d1c7223 */ /* 0x040fe2000001001c */
[--C-:B------:R-:W-:Y:S01]  /*1090*/  HADD2.F32 R33, -RZ, R19.reuse.H0_H0 ;  /* 0x20000013ff217230 */ /* 0x100fe20000004100 */
[----:B------:R-:W-:Y:S01]  /*10a0*/  SHF.R.U32.HI R10, RZ, 0x8, R10 ;  /* 0x00000008ff0a7819 */ /* 0x000fe2000001160a */
[--C-:B------:R-:W-:Y:S01]  /*10b0*/  HADD2.F32 R34, -RZ, R30.reuse.H0_H0 ;  /* 0x2000001eff227230 */ /* 0x100fe20000004100 */
[----:B------:R-:W-:Y:S01]  /*10c0*/  SHF.R.U32.HI R11, RZ, 0x8, R11 ;  /* 0x00000008ff0b7819 */ /* 0x000fe2000001160b */
[----:B------:R-:W-:Y:S02]  /*10d0*/  HADD2.F32 R35, -RZ, R30.H1_H1 ;  /* 0x3000001eff237230 */ /* 0x000fe40000004100 */
[----:B------:R-:W-:Y:S01]  /*10e0*/  FFMA.FTZ R18, R29, R33, R18 ;  /* 0x000000211d127223 */ /* 0x000fe20000010012 */
[----:B------:R-:W-:Y:S01]  /*10f0*/  FFMA.FTZ R33, R31, R26, R28 ;  /* 0x0000001a1f217223 */ /* 0x000fe2000001001c */
[----:B------:R-:W-:Y:S01]  /*1100*/  FFMA.FTZ R34, R29, R34, R23 ;  /* 0x000000221d227223 */ /* 0x000fe20000010017 */
[----:B------:R-:W-:Y:S01]  /*1110*/  FFMA.FTZ R29, R32, R31, R27 ;  /* 0x0000001f201d7223 */ /* 0x000fe2000001001b */
[----:B------:R-:W-:Y:S01]  /*1120*/  HADD2.F32 R27, -RZ, R19.H1_H1 ;  /* 0x30000013ff1b7230 */ /* 0x000fe20000004100 */
[----:B------:R-:W-:-:S02]  /*1130*/  LOP3.LUT R19, R8, 0xf000f, RZ, 0xc0, !PT ;  /* 0x000f000f08137812 */ /* 0x000fc400078ec0ff */
[----:B------:R-:W-:Y:S02]  /*1140*/  LOP3.LUT R23, R9, 0xf000f, RZ, 0xc0, !PT ;  /* 0x000f000f09177812 */ /* 0x000fe400078ec0ff */
[----:B------:R-:W-:Y:S01]  /*1150*/  FFMA.FTZ R27, R31, R27, R18 ;  /* 0x0000001b1f1b7223 */ /* 0x000fe20000010012 */
[----:B------:R-:W-:Y:S01]  /*1160*/  LOP3.LUT R19, R19, 0x64006400, RZ, 0xfc, !PT ;  /* 0x6400640013137812 */ /* 0x000fe200078efcff */
[----:B------:R-:W-:Y:S01]  /*1170*/  FFMA.FTZ R31, R31, R35, R34 ;  /* 0x000000231f1f7223 */ /* 0x000fe20000010022 */
[----:B------:R-:W-:Y:S02]  /*1180*/  LOP3.LUT R18, R23, 0x64006400, RZ, 0xfc, !PT ;  /* 0x6400640017127812 */ /* 0x000fe400078efcff */
[----:B------:R-:W-:Y:S01]  /*1190*/  LOP3.LUT R23, R10, 0xf000f, RZ, 0xc0, !PT ;  /* 0x000f000f0a177812 */ /* 0x000fe200078ec0ff */
[----:B------:R-:W-:Y:S01]  /*11a0*/  HADD2 R30, R19, -1032, -1032 ;  /* 0xe408e408131e7430 */ /* 0x000fe20000000000 */
[----:B------:R-:W-:Y:S01]  /*11b0*/  LOP3.LUT R26, R11, 0xf000f, RZ, 0xc0, !PT ;  /* 0x000f000f0b1a7812 */ /* 0x000fe200078ec0ff */
[----:B------:R-:W-:Y:S01]  /*11c0*/  HADD2 R18, R18, -1032, -1032 ;  /* 0xe408e40812127430 */ /* 0x000fe20000000000 */
[----:B------:R-:W-:Y:S01]  /*11d0*/  LOP3.LUT R23, R23, 0x64006400, RZ, 0xfc, !PT ;  /* 0x6400640017177812 */ /* 0x000fe200078efcff */
[----:B-1----:R-:W-:Y:S01]  /*11e0*/  HADD2.F32 R28, -RZ, R20.H0_H0 ;  /* 0x20000014ff1c7230 */ /* 0x002fe20000004100 */
[----:B------:R-:W-:Y:S01]  /*11f0*/  LOP3.LUT R19, R26, 0x64006400, RZ, 0xfc, !PT ;  /* 0x640064001a137812 */ /* 0x000fe200078efcff */
[----:B------:R-:W-:Y:S01]  /*1200*/  HADD2.F32 R26, -RZ, R30.H0_H0 ;  /* 0x2000001eff1a7230 */ /* 0x000fe20000004100 */
[----:B------:R-:W-:Y:S01]  /*1210*/  LOP3.LUT R8, R8, 0xf000f0, RZ, 0xc0, !PT ;  /* 0x00f000f008087812 */ /* 0x000fe200078ec0ff */
[----:B------:R-:W-:-:S02]  /*1220*/  HADD2.F32 R32, -RZ, R18.H0_H0 ;  /* 0x20000012ff207230 */ /* 0x000fc40000004100 */
[----:B------:R-:W-:Y:S02]  /*1230*/  HADD2 R23, R23, -1032, -1032 ;  /* 0xe408e40817177430 */ /* 0x000fe40000000000 */
[----:B------:R-:W-:Y:S02]  /*1240*/  HADD2.F32 R30, -RZ, R30.H1_H1 ;  /* 0x3000001eff1e7230 */ /* 0x000fe40000004100 */
[----:B------:R-:W-:Y:S01]  /*1250*/  FFMA.FTZ R29, R26, R28, R29 ;  /* 0x0000001c1a1d7223 */ /* 0x000fe2000001001d */
[----:B------:R-:W-:Y:S01]  /*1260*/  LOP3.LUT R8, R8, 0x64006400, RZ, 0xfc, !PT ;  /* 0x6400640008087812 */ /* 0x000fe200078efcff */
[----:B------:R-:W-:Y:S01]  /*1270*/  FFMA.FTZ R26, R28, R32, R33 ;  /* 0x000000201c1a7223 */ /* 0x000fe20000010021 */
[----:B------:R-:W-:Y:S02]  /*1280*/  HADD2.F32 R33, -RZ, R20.H1_H1 ;  /* 0x30000014ff217230 */ /* 0x000fe40000004100 */
[----:B------:R-:W-:Y:S02]  /*1290*/  HADD2 R19, R19, -1032, -1032 ;  /* 0xe408e40813137430 */ /* 0x000fe40000000000 */
[----:B------:R-:W-:-:S02]  /*12a0*/  HADD2.F32 R32, -RZ, R23.H0_H0 ;  /* 0x20000017ff207230 */ /* 0x000fc40000004100 */
[----:B------:R-:W-:Y:S02]  /*12b0*/  HADD2.F32 R23, -RZ, R23.H1_H1 ;  /* 0x30000017ff177230 */ /* 0x000fe40000004100 */
[----:B------:R-:W-:Y:S01]  /*12c0*/  FFMA.FTZ R29, R30, R33, R29 ;  /* 0x000000211e1d7223 */ /* 0x000fe2000001001d */
[----:B------:R-:W-:Y:S02]  /*12d0*/  HADD2.F32 R30, -RZ, R18.H1_H1 ;  /* 0x30000012ff1e7230 */ /* 0x000fe40000004100 */
[----:B------:R-:W-:Y:S01]  /*12e0*/  FFMA.FTZ R32, R28, R32, R27 ;  /* 0x000000201c207223 */ /* 0x000fe2000001001b */
[----:B------:R-:W-:Y:S01]  /*12f0*/  LOP3.LUT R18, R9, 0xf000f0, RZ, 0xc0, !PT ;  /* 0x00f000f009127812 */ /* 0x000fe200078ec0ff */
[----:B------:R-:W-:Y:S01]  /*1300*/  HADD2.F32 R34, -RZ, R19.H0_H0 ;  /* 0x20000013ff227230 */ /* 0x000fe20000004100 */
[----:B------:R-:W-:Y:S01]  /*1310*/  LOP3.LUT R27, R10, 0xf000f0, RZ, 0xc0, !PT ;  /* 0x00f000f00a1b7812 */ /* 0x000fe200078ec0ff */
[----:B------:R-:W-:Y:S01]  /*1320*/  FFMA.FTZ R9, R33, R30, R26 ;  /* 0x0000001e21097223 */ /* 0x000fe2000001001a */
[----:B------:R-:W-:Y:S01]  /*1330*/  LOP3.LUT R10, R18, 0x64006400, RZ, 0xfc, !PT ;  /* 0x64006400120a7812 */ /* 0x000fe200078efcff */
[----:B------:R-:W-:Y:S01]  /*1340*/  HADD2.F32 R20, -RZ, R21.H0_H0 ;  /* 0x20000015ff147230 */ /* 0x000fe20000004100 */
[----:B------:R-:W-:Y:S01]  /*1350*/  LOP3.LUT R18, R27, 0x64006400, RZ, 0xfc, !PT ;  /* 0x640064001b127812 */ /* 0x000fe200078efcff */
[----:B------:R-:W-:Y:S01]  /*1360*/  HADD2.F32 R27, -RZ, R19.H1_H1 ;  /* 0x30000013ff1b7230 */ /* 0x000fe20000004100 */
[----:B------:R-:W-:Y:S01]  /*1370*/  LOP3.LUT R26, R11, 0xf000f0, RZ, 0xc0, !PT ;  /* 0x00f000f00b1a7812 */ /* 0x000fe200078ec0ff */
[----:B------:R-:W-:-:S02]  /*1380*/  HFMA2 R11, R8, R3.H1_H1, -72, -72 ;  /* 0xd480d480080b7431 */ /* 0x000fc40000060003 */
[----:B------:R-:W-:Y:S01]  /*1390*/  FFMA.FTZ R28, R28, R34, R31 ;  /* 0x000000221c1c7223 */ /* 0x000fe2000001001f */
[-C--:B------:R-:W-:Y:S02]  /*13a0*/  HFMA2 R10, R10, R3.reuse.H1_H1, -72, -72 ;  /* 0xd480d4800a0a7431 */ /* 0x080fe40000060003 */
[C---:B------:R-:W-:Y:S01]  /*13b0*/  FFMA.FTZ R23, R33.reuse, R23, R32 ;  /* 0x0000001721177223 */ /* 0x040fe20000010020 */
[-C--:B------:R-:W-:Y:S01]  /*13c0*/  HFMA2 R8, R18, R3.reuse.H1_H1, -72, -72 ;  /* 0xd480d48012087431 */ /* 0x080fe20000060003 */
[----:B------:R-:W-:Y:S01]  /*13d0*/  LOP3.LUT R18, R26, 0x64006400, RZ, 0xfc, !PT ;  /* 0x640064001a127812 */ /* 0x000fe200078efcff */
[----:B------:R-:W-:Y:S02]  /*13e0*/  HADD2.F32 R26, -RZ, R11.H0_H0 ;  /* 0x2000000bff1a7230 */ /* 0x000fe40000004100 */
[----:B------:R-:W-:Y:S01]  /*13f0*/  FFMA.FTZ R33, R33, R27, R28 ;  /* 0x0000001b21217223 */ /* 0x000fe2000001001c */
[----:B------:R-:W-:Y:S02]  /*1400*/  HADD2.F32 R19, -RZ, R10.H0_H0 ;  /* 0x2000000aff137230 */ /* 0x000fe40000004100 */
[----:B------:R-:W-:-:S02]  /*1410*/  HFMA2 R18, R18, R3.H1_H1, -72, -72 ;  /* 0xd480d48012127431 */ /* 0x000fc40000060003 */
[----:B------:R-:W-:Y:S02]  /*1420*/  HADD2.F32 R30, -RZ, R8.H0_H0 ;  /* 0x20000008ff1e7230 */ /* 0x000fe40000004100 */
[----:B------:R-:W-:Y:S01]  /*1430*/  FFMA.FTZ R29, R26, R20, R29 ;  /* 0x000000141a1d7223 */ /* 0x000fe2000001001d */
[C---:B------:R-:W-:Y:S01]  /*1440*/  FFMA.FTZ R28, R20.reuse, R19, R9 ;  /* 0x00000013141c7223 */ /* 0x040fe20000010009 */
[----:B------:R-:W-:Y:S02]  /*1450*/  HADD2.F32 R21, -RZ, R21.H1_H1 ;  /* 0x30000015ff157230 */ /* 0x000fe40000004100 */
[----:B------:R-:W-:Y:S02]  /*1460*/  HADD2.F32 R9, -RZ, R18.H0_H0 ;  /* 0x20000012ff097230 */ /* 0x000fe40000004100 */
[----:B------:R-:W-:Y:S01]  /*1470*/  FFMA.FTZ R23, R20, R30, R23 ;  /* 0x0000001e14177223 */ /* 0x000fe20000010017 */
[----:B------:R-:W-:Y:S02]  /*1480*/  HADD2.F32 R26, -RZ, R11.H1_H1 ;  /* 0x3000000bff1a7230 */ /* 0x000fe40000004100 */
[----:B------:R-:W-:-:S02]  /*1490*/  HADD2.F32 R10, -RZ, R10.H1_H1 ;  /* 0x3000000aff0a7230 */ /* 0x000fc40000004100 */
        /* <DEDUP_REMOVED lines=19> */
.L_x_4983:
[----:B------:R-:W1:Y:S02]  /*15d0*/  LDC R23, c[0x0][0x23c] ;  /* 0x00008f00ff177b82 */ /* 0x000e640000000800 */
[----:B-1----:R-:W-:-:S04]  /*15e0*/  IMAD.WIDE R8, R23, 0x4, R24 ;  /* 0x0000000417087825 */ /* 0x002fc800078e0218 */
[----:B------:R-:W-:Y:S01]  /*15f0*/  IMAD.WIDE R26, R23, 0x4, R8 ;  /* 0x00000004171a7825 */ /* 0x000fe200078e0208 */
[----:B------:R-:W-:Y:S06]  /*1600*/  @!P0 BRA `(.L_x_4984) ;  /* 0x00000008002c8947 */ /* 0x000fec0003800000 */
[----:B------:R-:W2:Y:S04]  /*1610*/  LDG.E.128.CONSTANT R8, desc[UR6][R8.64] ;  /* 0x0000000608087981 */ /* 0x000ea8000c1e9d00 */
[----:B------:R-:W1:Y:S02]  /*1620*/  LDS.64 R18, [UR4+0x10] ;  /* 0x00001004ff127984 */ /* 0x000e640008000a00 */
[----:B-1----:R-:W-:Y:S01]  /*1630*/  HADD2.F32 R29, -RZ, R18.H1_H1 ;  /* 0x30000012ff1d7230 */ /* 0x002fe20000004100 */
        /* <DEDUP_REMOVED lines=8> */
[--C-:B------:R-:W-:Y:S01]  /*16c0*/  HADD2.F32 R21, -RZ, R28.reuse.H0_H0 ;  /* 0x2000001cff157230 */ /* 0x100fe20000004100 */
[----:B------:R-:W-:Y:S01]  /*16d0*/  LOP3.LUT R32, R32, 0x64006400, RZ, 0xfc, !PT ;  /* 0x6400640020207812 */ /* 0x000fe200078efcff */
[----:B------:R-:W-:Y:S01]  /*16e0*/  HADD2.F32 R30, -RZ, R28.H1_H1 ;  /* 0x3000001cff1e7230 */ /* 0x000fe20000004100 */
[----:B------:R-:W-:Y:S01]  /*16f0*/  SHF.R.U32.HI R8, RZ, 0x8, R8 ;  /* 0x00000008ff087819 */ /* 0x000fe20000011608 */
[----:B------:R-:W-:-:S02]  /*1700*/  HADD2.F32 R28, -RZ, R18.H0_H0 ;  /* 0x20000012ff1c7230 */ /* 0x000fc40000004100 */
[----:B------:R-:W-:-:S03]  /*1710*/  HADD2 R18, R20, -1032, -1032 ;  /* 0xe408e40814127430 */ /* 0x000fc60000000000 */
[----:B------:R-:W-:Y:S02]  /*1720*/  FFMA.FTZ R33, R21, R28, RZ ;  /* 0x0000001c15217223 */ /* 0x000fe400000100ff */
[--C-:B------:R-:W-:Y:S01]  /*1730*/  HADD2.F32 R31, -RZ, R18.reuse.H0_H0 ;  /* 0x20000012ff1f7230 */ /* 0x100fe20000004100 */
[----:B------:R-:W1:Y:S01]  /*1740*/  LDS.64 R20, [UR4+0x18] ;  /* 0x00001804ff147984 */ /* 0x000e620008000a00 */
[----:B------:R-:W-:Y:S02]  /*1750*/  HADD2.F32 R18, -RZ, R18.H1_H1 ;  /* 0x30000012ff127230 */ /* 0x000fe40000004100 */
[----:B------:R-:W-:Y:S01]  /*1760*/  FFMA.FTZ R33, R30, R29, R33 ;  /* 0x0000001d1e217223 */ /* 0x000fe20000010021 */
[-C--:B------:R-:W-:Y:S02]  /*1770*/  HFMA2 R30, R34, R3.reuse.H1_H1, -72, -72 ;  /* 0xd480d480221e7431 */ /* 0x080fe40000060003 */
[----:B------:R-:W-:Y:S01]  /*1780*/  FFMA.FTZ R36, R28, R31, RZ ;  /* 0x0000001f1c247223 */ /* 0x000fe200000100ff */
[----:B------:R-:W-:-:S03]  /*1790*/  HFMA2 R31, R32, R3.H1_H1, -72, -72 ;  /* 0xd480d480201f7431 */ /* 0x000fc60000060003 */
[----:B------:R-:W-:Y:S01]  /*17a0*/  FFMA.FTZ R35, R29, R18, R36 ;  /* 0x000000121d237223 */ /* 0x000fe20000010024 */
[----:B------:R-:W-:Y:S02]  /*17b0*/  HADD2.F32 R18, -RZ, R19.H0_H0 ;  /* 0x20000013ff127230 */ /* 0x000fe40000004100 */
[--C-:B------:R-:W-:Y:S02]  /*17c0*/  HADD2.F32 R34, -RZ, R30.reuse.H0_H0 ;  /* 0x2000001eff227230 */ /* 0x100fe40000004100 */
[----:B------:R-:W-:Y:S02]  /*17d0*/  HADD2.F32 R32, -RZ, R31.H0_H0 ;  /* 0x2000001fff207230 */ /* 0x000fe40000004100 */
[----:B------:R-:W-:Y:S02]  /*17e0*/  HADD2.F32 R19, -RZ, R19.H1_H1 ;  /* 0x30000013ff137230 */ /* 0x000fe40000004100 */
[----:B------:R-:W-:Y:S01]  /*17f0*/  FFMA.FTZ R34, R34, R18, R33 ;  /* 0x0000001222227223 */ /* 0x000fe20000010021 */
[----:B------:R-:W-:-:S02]  /*1800*/  HADD2.F32 R33, -RZ, R30.H1_H1 ;  /* 0x3000001eff217230 */ /* 0x000fc40000004100 */
[----:B------:R-:W-:Y:S01]  /*1810*/  FFMA.FTZ R32, R18, R32, R35 ;  /* 0x0000002012207223 */ /* 0x000fe20000010023 */
[----:B------:R-:W-:Y:S01]  /*1820*/  HADD2.F32 R30, -RZ, R31.H1_H1 ;  /* 0x3000001fff1e7230 */ /* 0x000fe20000004100 */
[----:B------:R-:W-:Y:S01]  /*1830*/  LOP3.LUT R31, R8, 0xf000f, RZ, 0xc0, !PT ;  /* 0x000f000f081f7812 */ /* 0x000fe200078ec0ff */
[----:B------:R-:W-:Y:S01]  /*1840*/  FFMA.FTZ R34, R33, R19, R34 ;  /* 0x0000001321227223 */ /* 0x000fe20000010022 */
[----:B------:R-:W-:Y:S02]  /*1850*/  LOP3.LUT R33, R10, 0xf000f, RZ, 0xc0, !PT ;  /* 0x000f000f0a217812 */ /* 0x000fe400078ec0ff */
[----:B------:R-:W-:Y:S01]  /*1860*/  FFMA.FTZ R30, R19, R30, R32 ;  /* 0x0000001e131e7223 */ /* 0x000fe20000010020 */
[----:B------:R-:W-:Y:S02]  /*1870*/  SHF.R.U32.HI R32, RZ, 0x8, R9 ;  /* 0x00000008ff207819 */ /* 0x000fe40000011609 */
[----:B------:R-:W-:Y:S02]  /*1880*/  LOP3.LUT R31, R31, 0x64006400, RZ, 0xfc, !PT ;  /* 0x640064001f1f7812 */ /* 0x000fe400078efcff */
[----:B------:R-:W-:-:S02]  /*1890*/  LOP3.LUT R9, R32, 0xf000f, RZ, 0xc0, !PT ;  /* 0x000f000f20097812 */ /* 0x000fc400078ec0ff */
[----:B------:R-:W-:Y:S01]  /*18a0*/  LOP3.LUT R33, R33, 0x64006400, RZ, 0xfc, !PT ;  /* 0x6400640021217812 */ /* 0x000fe200078efcff */
[----:B------:R-:W-:Y:S01]  /*18b0*/  HADD2 R35, R31, -1032, -1032 ;  /* 0xe408e4081f237430 */ /* 0x000fe20000000000 */
[----:B------:R-:W-:Y:S02]  /*18c0*/  LOP3.LUT R31, R9, 0x64006400, RZ, 0xfc, !PT ;  /* 0x64006400091f7812 */ /* 0x000fe400078efcff */
[----:B------:R-:W-:Y:S01]  /*18d0*/  LOP3.LUT R32, R32, 0xf000f0, RZ, 0xc0, !PT ;  /* 0x00f000f020207812 */ /* 0x000fe200078ec0ff */
[----:B------:R-:W-:Y:S02]  /*18e0*/  HADD2 R36, R33, -1032, -1032 ;  /* 0xe408e40821247430 */ /* 0x000fe40000000000 */
[----:B------:R-:W-:Y:S02]  /*18f0*/  HADD2.F32 R37, -RZ, R35.H0_H0 ;  /* 0x20000023ff257230 */ /* 0x000fe40000004100 */
[----:B------:R-:W-:Y:S01]  /*1900*/  HADD2 R31, R31, -1032, -1032 ;  /* 0xe408e4081f1f7430 */ /* 0x000fe20000000000 */
[----:B------:R-:W-:Y:S01]  /*1910*/  LOP3.LUT R32, R32, 0x64006400, RZ, 0xfc, !PT ;  /* 0x6400640020207812 */ /* 0x000fe200078efcff */
[----:B-1----:R-:W-:-:S02]  /*1920*/  HADD2.F32 R9, -RZ, R20.H0_H0 ;  /* 0x20000014ff097230 */ /* 0x002fc40000004100 */
[----:B------:R-:W-:-:S03]  /*1930*/  HADD2.F32 R33, -RZ, R36.H0_H0 ;  /* 0x20000024ff217230 */ /* 0x000fc60000004100 */
[----:B------:R-:W-:Y:S01]  /*1940*/  FFMA.FTZ R34, R37, R9, R34 ;  /* 0x0000000925227223 */ /* 0x000fe20000010022 */
[----:B------:R-:W-:Y:S02]  /*1950*/  HADD2.F32 R37, -RZ, R36.H1_H1 ;  /* 0x30000024ff257230 */ /* 0x000fe40000004100 */
[----:B------:R-:W-:Y:S01]  /*1960*/  FFMA.FTZ R33, R28, R33, RZ ;  /* 0x000000211c217223 */ /* 0x000fe200000100ff */
[--C-:B------:R-:W-:Y:S02]  /*1970*/  HADD2.F32 R36, -RZ, R31.reuse.H0_H0 ;  /* 0x2000001fff247230 */ /* 0x100fe40000004100 */
[----:B------:R-:W-:Y:S02]  /*1980*/  HADD2.F32 R31, -RZ, R31.H1_H1 ;  /* 0x3000001fff1f7230 */ /* 0x000fe40000004100 */
[----:B------:R-:W-:Y:S01]  /*1990*/  FFMA.FTZ R33, R29, R37, R33 ;  /* 0x000000251d217223 */ /* 0x000fe20000010021 */
[----:B------:R-:W-:Y:S02]  /*19a0*/  HADD2.F32 R37, -RZ, R35.H1_H1 ;  /* 0x30000023ff257230 */ /* 0x000fe40000004100 */
[----:B------:R-:W-:Y:S01]  /*19b0*/  FFMA.FTZ R30, R9, R36, R30 ;  /* 0x00000024091e7223 */ /* 0x000fe2000001001e */
[----:B------:R-:W-:Y:S01]  /*19c0*/  LOP3.LUT R36, R11, 0xf000f, RZ, 0xc0, !PT ;  /* 0x000f000f0b247812 */ /* 0x000fe200078ec0ff */
[----:B------:R-:W-:-:S03]  /*19d0*/  HADD2.F32 R35, -RZ, R20.H1_H1 ;  /* 0x30000014ff237230 */ /* 0x000fc60000004100 */
[----:B------:R-:W-:Y:S02]  /*19e0*/  LOP3.LUT R36, R36, 0x64006400, RZ, 0xfc, !PT ;  /* 0x6400640024247812 */ /* 0x000fe400078efcff */
[----:B------:R-:W-:Y:S01]  /*19f0*/  FFMA.FTZ R20, R37, R35, R34 ;  /* 0x0000002325147223 */ /* 0x000fe20000010022 */
[----:B------:R-:W-:Y:S01]  /*1a00*/  LOP3.LUT R34, R11, 0xf000f0, RZ, 0xc0, !PT ;  /* 0x00f000f00b227812 */ /* 0x000fe200078ec0ff */
[----:B------:R-:W-:Y:S01]  /*1a10*/  FFMA.FTZ R30, R35, R31, R30 ;  /* 0x0000001f231e7223 */ /* 0x000fe2000001001e */
[----:B------:R-:W-:Y:S01]  /*1a20*/  HADD2 R36, R36, -1032, -1032 ;  /* 0xe408e40824247430 */ /* 0x000fe20000000000 */
[----:B------:R-:W-:Y:S02]  /*1a30*/  SHF.R.U32.HI R11, RZ, 0x8, R11 ;  /* 0x00000008ff0b7819 */ /* 0x000fe4000001160b */
[----:B------:R-:W-:Y:S02]  /*1a40*/  LOP3.LUT R34, R34, 0x64006400, RZ, 0xfc, !PT ;  /* 0x6400640022227812 */ /* 0x000fe400078efcff */
[--C-:B------:R-:W-:Y:S01]  /*1a50*/  HADD2.F32 R37, -RZ, R36.reuse.H0_H0 ;  /* 0x20000024ff257230 */ /* 0x100fe20000004100 */
[----:B------:R-:W-:Y:S01]  /*1a60*/  LOP3.LUT R31, R11, 0xf000f0, RZ, 0xc0, !PT ;  /* 0x00f000f00b1f7812 */ /* 0x000fe200078ec0ff */
[----:B------:R-:W-:-:S02]  /*1a70*/  HADD2.F32 R36, -RZ, R36.H1_H1 ;  /* 0x30000024ff247230 */ /* 0x000fc40000004100 */
[----:B------:R-:W-:Y:S02]  /*1a80*/  HFMA2 R34, R34, R3.H1_H1, -72, -72 ;  /* 0xd480d48022227431 */ /* 0x000fe40000060003 */
[----:B------:R-:W-:-:S04]  /*1a90*/  FFMA.FTZ R28, R28, R37, RZ ;  /* 0x000000251c1c7223 */ /* 0x000fc800000100ff */
[----:B------:R-:W-:Y:S01]  /*1aa0*/  FFMA.FTZ R29, R29, R36, R28 ;  /* 0x000000241d1d7223 */ /* 0x000fe2000001001c */
[----:B------:R-:W-:Y:S01]  /*1ab0*/  LOP3.LUT R28, R10, 0xf000f0, RZ, 0xc0, !PT ;  /* 0x00f000f00a1c7812 */ /* 0x000fe200078ec0ff */
[----:B------:R-:W-:-:S03]  /*1ac0*/  HADD2.F32 R36, -RZ, R34.H0_H0 ;  /* 0x20000022ff247230 */ /* 0x000fc60000004100 */
[----:B------:R-:W-:Y:S02]  /*1ad0*/  LOP3.LUT R28, R28, 0x64006400, RZ, 0xfc, !PT ;  /* 0x640064001c1c7812 */ /* 0x000fe400078efcff */
[----:B------:R-:W-:Y:S01]  /*1ae0*/  FFMA.FTZ R36, R18, R36, R29 ;  /* 0x0000002412247223 */ /* 0x000fe2000001001d */
[----:B------:R-:W-:Y:S02]  /*1af0*/  HADD2.F32 R29, -RZ, R34.H1_H1 ;  /* 0x30000022ff1d7230 */ /* 0x000fe40000004100 */
[----:B------:R-:W-:-:S03]  /*1b00*/  HFMA2 R28, R28, R3.H1_H1, -72, -72 ;  /* 0xd480d4801c1c7431 */ /* 0x000fc60000060003 */
[----:B------:R-:W-:Y:S01]  /*1b10*/  FFMA.FTZ R34, R19, R29, R36 ;  /* 0x0000001d13227223 */ /* 0x000fe20000010024 */
[----:B------:R-:W-:Y:S01]  /*1b20*/  LOP3.LUT R29, R11, 0xf000f, RZ, 0xc0, !PT ;  /* 0x000f000f0b1d7812 */ /* 0x000fe200078ec0ff */
[--C-:B------:R-:W-:Y:S02]  /*1b30*/  HADD2.F32 R37, -RZ, R28.reuse.H0_H0 ;  /* 0x2000001cff257230 */ /* 0x100fe40000004100 */
[----:B------:R-:W-:-:S03]  /*1b40*/  HADD2.F32 R28, -RZ, R28.H1_H1 ;  /* 0x3000001cff1c7230 */ /* 0x000fc60000004100 */
[----:B------:R-:W-:Y:S01]  /*1b50*/  FFMA.FTZ R33, R18, R37, R33 ;  /* 0x0000002512217223 */ /* 0x000fe20000010021 */
[----:B------:R-:W-:-:S03]  /*1b60*/  SHF.R.U32.HI R18, RZ, 0x8, R10 ;  /* 0x00000008ff127819 */ /* 0x000fc6000001160a */
[----:B------:R-:W-:Y:S01]  /*1b70*/  FFMA.FTZ R28, R19, R28, R33 ;  /* 0x0000001c131c7223 */ /* 0x000fe20000010021 */
[----:B------:R-:W-:-:S04]  /*1b80*/  LOP3.LUT R10, R18, 0xf000f, RZ, 0xc0, !PT ;  /* 0x000f000f120a7812 */ /* 0x000fc800078ec0ff */
[----:B------:R-:W-:-:S05]  /*1b90*/  LOP3.LUT R10, R10, 0x64006400, RZ, 0xfc, !PT ;  /* 0x640064000a0a7812 */ /* 0x000fca00078efcff */
[----:B------:R-:W-:Y:S01]  /*1ba0*/  HADD2 R19, R10, -1032, -1032 ;  /* 0xe408e4080a137430 */ /* 0x000fe20000000000 */
[----:B------:R-:W-:-:S04]  /*1bb0*/  LOP3.LUT R10, R29, 0x64006400, RZ, 0xfc, !PT ;  /* 0x640064001d0a7812 */ /* 0x000fc800078efcff */
[--C-:B------:R-:W-:Y:S02]  /*1bc0*/  HADD2.F32 R29, -RZ, R19.reuse.H0_H0 ;  /* 0x20000013ff1d7230 */ /* 0x100fe40000004100 */
[----:B------:R-:W-:Y:S02]  /*1bd0*/  HADD2 R10, R10, -1032, -1032 ;  /* 0xe408e4080a0a7430 */ /* 0x000fe40000000000 */
[----:B------:R-:W-:Y:S02]  /*1be0*/  HADD2.F32 R19, -RZ, R19.H1_H1 ;  /* 0x30000013ff137230 */ /* 0x000fe40000004100 */
[----:B------:R-:W-:Y:S01]  /*1bf0*/  FFMA.FTZ R28, R9, R29, R28 ;  /* 0x0000001d091c7223 */ /* 0x000fe2000001001c */
[----:B------:R-:W-:Y:S01]  /*1c00*/  HADD2.F32 R33, -RZ, R10.H0_H0 ;  /* 0x2000000aff217230 */ /* 0x000fe20000004100 */
[----:B------:R-:W-:Y:S02]  /*1c10*/  LOP3.LUT R29, R8, 0xf000f0, RZ, 0xc0, !PT ;  /* 0x00f000f0081d7812 */ /* 0x000fe400078ec0ff */
[----:B------:R-:W-:Y:S01]  /*1c20*/  FFMA.FTZ R28, R35, R19, R28 ;  /* 0x00000013231c7223 */ /* 0x000fe2000001001c */
[----:B------:R-:W-:-:S02]  /*1c30*/  HFMA2 R19, R32, R3.H1_H1, -72, -72 ;  /* 0xd480d48020137431 */ /* 0x000fc40000060003 */
[----:B------:R-:W-:Y:S01]  /*1c40*/  FFMA.FTZ R8, R9, R33, R34 ;  /* 0x0000002109087223 */ /* 0x000fe20000010022 */
[----:B------:R-:W-:Y:S01]  /*1c50*/  LOP3.LUT R34, R29, 0x64006400, RZ, 0xfc, !PT ;  /* 0x640064001d227812 */ /* 0x000fe200078efcff */
[----:B------:R-:W-:Y:S01]  /*1c60*/  HADD2.F32 R9, -RZ, R21.H0_H0 ;  /* 0x20000015ff097230 */ /* 0x000fe20000004100 */
[----:B------:R-:W-:Y:S01]  /*1c70*/  LOP3.LUT R29, R18, 0xf000f0, RZ, 0xc0, !PT ;  /* 0x00f000f0121d7812 */ /* 0x000fe200078ec0ff */
[----:B------:R-:W-:Y:S01]  /*1c80*/  HADD2.F32 R33, -RZ, R10.H1_H1 ;  /* 0x3000000aff217230 */ /* 0x000fe20000004100 */
[----:B------:R-:W-:Y:S01]  /*1c90*/  LOP3.LUT R32, R31, 0x64006400, RZ, 0xfc, !PT ;  /* 0x640064001f207812 */ /* 0x000fe200078efcff */
[-C--:B------:R-:W-:Y:S01]  /*1ca0*/  HFMA2 R18, R34, R3.reuse.H1_H1, -72, -72 ;  /* 0xd480d48022127431 */ /* 0x080fe20000060003 */
[----:B------:R-:W-:Y:S01]  /*1cb0*/  LOP3.LUT R34, R29, 0x64006400, RZ, 0xfc, !PT ;  /* 0x640064001d227812 */ /* 0x000fe200078efcff */
[----:B------:R-:W-:Y:S02]  /*1cc0*/  HADD2.F32 R31, -RZ, R19.H0_H0 ;  /* 0x20000013ff1f7230 */ /* 0x000fe40000004100 */
[----:B------:R-:W-:Y:S01]  /*1cd0*/  FFMA.FTZ R8, R35, R33, R8 ;  /* 0x0000002123087223 */ /* 0x000fe20000010008 */
[----:B------:R-:W-:-:S02]  /*1ce0*/  HFMA2 R10, R32, R3.H1_H1, -72, -72 ;  /* 0xd480d480200a7431 */ /* 0x000fc40000060003 */
[----:B------:R-:W-:Y:S02]  /*1cf0*/  HADD2.F32 R29, -RZ, R18.H0_H0 ;  /* 0x20000012ff1d7230 */ /* 0x000fe40000004100 */
[----:B------:R-:W-:Y:S02]  /*1d00*/  HFMA2 R11, R34, R3.H1_H1, -72, -72 ;  /* 0xd480d480220b7431 */ /* 0x000fe40000060003 */
[----:B------:R-:W-:Y:S01]  /*1d10*/  FFMA.FTZ R30, R9, R31, R30 ;  /* 0x0000001f091e7223 */ /* 0x000fe2000001001e */
[----:B------:R-:W-:Y:S02]  /*1d20*/  HADD2.F32 R21, -RZ, R21.H1_H1 ;  /* 0x30000015ff157230 */ /* 0x000fe40000004100 */
[----:B------:R-:W-:Y:S01]  /*1d30*/  FFMA.FTZ R20, R29, R9, R20 ;  /* 0x000000091d147223 */ /* 0x000fe20000010014 */
[----:B------:R-:W-:Y:S02]  /*1d40*/  HADD2.F32 R29, -RZ, R11.H0_H0 ;  /* 0x2000000bff1d7230 */ /* 0x000fe40000004100 */
[----:B------:R-:W-:-:S02]  /*1d50*/  HADD2.F32 R31, -RZ, R10.H0_H0 ;  /* 0x2000000aff1f7230 */ /* 0x000fc40000004100 */
[----:B------:R-:W-:Y:S02]  /*1d60*/  HADD2.F32 R19, -RZ, R19.H1_H1 ;  /* 0x30000013ff137230 */ /* 0x000fe40000004100 */
[C---:B------:R-:W-:Y:S01]  /*1d70*/  FFMA.FTZ R28, R9.reuse, R29, R28 ;  /* 0x0000001d091c7223 */ /* 0x040fe2000001001c */
[----:B------:R-:W-:Y:S02]  /*1d80*/  HADD2.F32 R29, -RZ, R18.H1_H1 ;  /* 0x30000012ff1d7230 */ /* 0x000fe40000004100 */
[----:B------:R-:W-:Y:S01]  /*1d90*/  FFMA.FTZ R31, R9, R31, R8 ;  /* 0x0000001f091f7223 */ /* 0x000fe20000010008 */
[----:B------:R-:W-:Y:S02]  /*1da0*/  HADD2.F32 R11, -RZ, R11.H1_H1 ;  /* 0x3000000bff0b7230 */ /* 0x000fe40000004100 */
[----:B------:R-:W-:Y:S01]  /*1db0*/  FFMA.FTZ R19, R21, R19, R30 ;  /* 0x0000001315137223 */ /* 0x000fe2000001001e */
[----:B------:R-:W-:Y:S02]  /*1dc0*/  HADD2.F32 R10, -RZ, R10.H1_H1 ;  /* 0x3000000aff0a7230 */ /* 0x000fe40000004100 */
[----:B------:R-:W-:Y:S01]  /*1dd0*/  FFMA.FTZ R20, R29, R21, R20 ;  /* 0x000000151d147223 */ /* 0x000fe20000010014 */
        /* <DEDUP_REMOVED lines=14> */
.L_x_4984:
[----:B------:R-:W-:Y:S05]  /*1ec0*/  @!P0 BRA `(.L_x_4985) ;  /* 0x00000008002c8947 */ /* 0x000fea0003800000 */
        /* <DEDUP_REMOVED lines=139> */
.L_x_4985:
[----:B------:R-:W-:Y:S05]  /*2780*/  @!P0 BRA `(.L_x_4982) ;  /* 0x0000000800308947 */ /* 0x000fea0003800000 */
[----:B------:R-:W-:Y:S01]  /*2790*/  IMAD.WIDE R8, R23, 0x4, R26 ;  /* 0x0000000417087825 */ /* 0x000fe200078e021a */
[----:B------:R-:W1:Y:S05]  /*27a0*/  LDS.64 R18, [UR4+0x30] ;  /* 0x00003004ff127984 */ /* 0x000e6a0008000a00 */
[----:B------:R-:W2:Y:S02]  /*27b0*/  LDG.E.128.CONSTANT R8, desc[UR6][R8.64] ;  /* 0x0000000608087981 */ /* 0x000ea4000c1e9d00 */
[----:B--2---:R-:W-:Y:S02]  /*27c0*/  LOP3.LUT R21, R9, 0xf000f, RZ, 0xc0, !PT ;  /* 0x000f000f09157812 */ /* 0x004fe400078ec0ff */
        /* <DEDUP_REMOVED lines=8> */
[----:B------:R-:W-:-:S02]  /*2850*/  HADD2 R32, R20, -1032, -1032 ;  /* 0xe408e40814207430 */ /* 0x000fc40000000000 */
[----:B------:R-:W-:Y:S02]  /*2860*/  HADD2 R33, R26, -1032, -1032 ;  /* 0xe408e4081a217430 */ /* 0x000fe40000000000 */
[----:B-1----:R-:W-:Y:S02]  /*2870*/  HADD2.F32 R26, -RZ, R18.H0_H0 ;  /* 0x20000012ff1a7230 */ /* 0x002fe40000004100 */
[----:B------:R-:W-:Y:S02]  /*2880*/  HADD2 R28, R27, -1032, -1032 ;  /* 0xe408e4081b1c7430 */ /* 0x000fe40000000000 */
[----:B------:R-:W-:Y:S01]  /*2890*/  HADD2.F32 R35, -RZ, R34.H0_H0 ;  /* 0x20000022ff237230 */ /* 0x000fe20000004100 */
[----:B------:R-:W1:Y:S01]  /*28a0*/  LDS.64 R20, [UR4+0x38] ;  /* 0x00003804ff147984 */ /* 0x000e620008000a00 */
[----:B------:R-:W-:Y:S02]  /*28b0*/  HADD2.F32 R29, -RZ, R32.H0_H0 ;  /* 0x20000020ff1d7230 */ /* 0x000fe40000004100 */
[----:B------:R-:W-:-:S02]  /*28c0*/  HADD2.F32 R31, -RZ, R33.H0_H0 ;  /* 0x20000021ff1f7230 */ /* 0x000fc40000004100 */
[C---:B------:R-:W-:Y:S01]  /*28d0*/  FFMA.FTZ R30, R26.reuse, R35, RZ ;  /* 0x000000231a1e7223 */ /* 0x040fe200000100ff */
[----:B------:R-:W-:Y:S02]  /*28e0*/  HADD2.F32 R27, -RZ, R28.H0_H0 ;  /* 0x2000001cff1b7230 */ /* 0x000fe40000004100 */
[----:B------:R-:W-:Y:S01]  /*28f0*/  FFMA.FTZ R29, R29, R26, RZ ;  /* 0x0000001a1d1d7223 */ /* 0x000fe200000100ff */
[----:B------:R-:W-:Y:S02]  /*2900*/  HADD2.F32 R34, -RZ, R34.H1_H1 ;  /* 0x30000022ff227230 */ /* 0x000fe40000004100 */
[C---:B------:R-:W-:Y:S01]  /*2910*/  FFMA.FTZ R31, R26.reuse, R31, RZ ;  /* 0x0000001f1a1f7223 */ /* 0x040fe200000100ff */
[----:B------:R-:W-:Y:S02]  /*2920*/  HADD2.F32 R32, -RZ, R32.H1_H1 ;  /* 0x30000020ff207230 */ /* 0x000fe40000004100 */
[----:B------:R-:W-:Y:S01]  /*2930*/  FFMA.FTZ R26, R26, R27, RZ ;  /* 0x0000001b1a1a7223 */ /* 0x000fe200000100ff */
[----:B------:R-:W-:-:S02]  /*2940*/  HADD2.F32 R27, -RZ, R18.H1_H1 ;  /* 0x30000012ff1b7230 */ /* 0x000fc40000004100 */
[----:B------:R-:W-:Y:S01]  /*2950*/  HADD2.F32 R18, -RZ, R33.H1_H1 ;  /* 0x30000021ff127230 */ /* 0x000fe20000004100 */
[----:B------:R-:W-:Y:S02]  /*2960*/  LOP3.LUT R33, R9, 0xf000f0, RZ, 0xc0, !PT ;  /* 0x00f000f009217812 */ /* 0x000fe400078ec0ff */
[C---:B------:R-:W-:Y:S01]  /*2970*/  FFMA.FTZ R30, R27.reuse, R34, R30 ;  /* 0x000000221b1e7223 */ /* 0x040fe2000001001e */
[----:B------:R-:W-:Y:S01]  /*2980*/  FFMA.FTZ R32, R32, R27, R29 ;  /* 0x0000001b20207223 */ /* 0x000fe2000001001d */
[----:B------:R-:W-:Y:S01]  /*2990*/  LOP3.LUT R29, R8, 0xf000f0, RZ, 0xc0, !PT ;  /* 0x00f000f0081d7812 */ /* 0x000fe200078ec0ff */
[----:B------:R-:W-:Y:S01]  /*29a0*/  FFMA.FTZ R18, R27, R18, R31 ;  /* 0x000000121b127223 */ /* 0x000fe2000001001f */
[----:B------:R-:W-:Y:S01]  /*29b0*/  LOP3.LUT R34, R33, 0x64006400, RZ, 0xfc, !PT ;  /* 0x6400640021227812 */ /* 0x000fe200078efcff */
[----:B------:R-:W-:Y:S01]  /*29c0*/  HADD2.F32 R31, -RZ, R28.H1_H1 ;  /* 0x3000001cff1f7230 */ /* 0x000fe20000004100 */
[----:B------:R-:W-:Y:S02]  /*29d0*/  LOP3.LUT R28, R29, 0x64006400, RZ, 0xfc, !PT ;  /* 0x640064001d1c7812 */ /* 0x000fe400078efcff */
[----:B------:R-:W-:Y:S01]  /*29e0*/  SHF.R.U32.HI R9, RZ, 0x8, R9 ;  /* 0x00000008ff097819 */ /* 0x000fe20000011609 */
[----:B------:R-:W-:-:S02]  /*29f0*/  HFMA2 R29, R34, R3.H1_H1, -72, -72 ;  /* 0xd480d480221d7431 */ /* 0x000fc40000060003 */
[----:B------:R-:W-:Y:S01]  /*2a00*/  FFMA.FTZ R26, R27, R31, R26 ;  /* 0x0000001f1b1a7223 */ /* 0x000fe2000001001a */
[----:B------:R-:W-:Y:S01]  /*2a10*/  HADD2.F32 R27, -RZ, R19.H0_H0 ;  /* 0x20000013ff1b7230 */ /* 0x000fe20000004100 */
[----:B------:R-:W-:Y:S01]  /*2a20*/  SHF.R.U32.HI R8, RZ, 0x8, R8 ;  /* 0x00000008ff087819 */ /* 0x000fe20000011608 */
[----:B------:R-:W-:Y:S02]  /*2a30*/  HFMA2 R31, R28, R3.H1_H1, -72, -72 ;  /* 0xd480d4801c1f7431 */ /* 0x000fe40000060003 */
[----:B------:R-:W-:Y:S01]  /*2a40*/  HADD2.F32 R33, -RZ, R29.H0_H0 ;  /* 0x2000001dff217230 */ /* 0x000fe20000004100 */
[C---:B------:R-:W-:Y:S01]  /*2a50*/  LOP3.LUT R34, R8.reuse, 0xf000f, RZ, 0xc0, !PT ;  /* 0x000f000f08227812 */ /* 0x040fe200078ec0ff */
[----:B------:R-:W-:Y:S01]  /*2a60*/  HADD2.F32 R28, -RZ, R19.H1_H1 ;  /* 0x30000013ff1c7230 */ /* 0x000fe20000004100 */
[----:B------:R-:W-:Y:S02]  /*2a70*/  LOP3.LUT R8, R8, 0xf000f0, RZ, 0xc0, !PT ;  /* 0x00f000f008087812 */ /* 0x000fe400078ec0ff */
[----:B------:R-:W-:Y:S01]  /*2a80*/  FFMA.FTZ R33, R27, R33, R30 ;  /* 0x000000211b217223 */ /* 0x000fe2000001001e */
[----:B------:R-:W-:Y:S01]  /*2a90*/  LOP3.LUT R30, R9, 0xf000f, RZ, 0xc0, !PT ;  /* 0x000f000f091e7812 */ /* 0x000fe200078ec0ff */
[----:B------:R-:W-:Y:S01]  /*2aa0*/  HADD2.F32 R35, -RZ, R31.H0_H0 ;  /* 0x2000001fff237230 */ /* 0x000fe20000004100 */
[----:B------:R-:W-:Y:S01]  /*2ab0*/  LOP3.LUT R34, R34, 0x64006400, RZ, 0xfc, !PT ;  /* 0x6400640022227812 */ /* 0x000fe200078efcff */
[----:B------:R-:W-:Y:S01]  /*2ac0*/  HADD2.F32 R29, -RZ, R29.H1_H1 ;  /* 0x3000001dff1d7230 */ /* 0x000fe20000004100 */
[----:B------:R-:W-:Y:S01]  /*2ad0*/  LOP3.LUT R30, R30, 0x64006400, RZ, 0xfc, !PT ;  /* 0x640064001e1e7812 */ /* 0x000fe200078efcff */
[----:B------:R-:W-:-:S02]  /*2ae0*/  HADD2.F32 R36, -RZ, R31.H1_H1 ;  /* 0x3000001fff247230 */ /* 0x000fc40000004100 */
[----:B------:R-:W-:Y:S01]  /*2af0*/  FFMA.FTZ R35, R35, R27, R32 ;  /* 0x0000001b23237223 */ /* 0x000fe20000010020 */
[----:B------:R-:W-:Y:S02]  /*2b00*/  HADD2 R31, R34, -1032, -1032 ;  /* 0xe408e408221f7430 */ /* 0x000fe40000000000 */
[----:B------:R-:W-:Y:S01]  /*2b10*/  FFMA.FTZ R32, R28, R29, R33 ;  /* 0x0000001d1c207223 */ /* 0x000fe20000010021 */
[----:B------:R-:W-:Y:S02]  /*2b20*/  HADD2 R30, R30, -1032, -1032 ;  /* 0xe408e4081e1e7430 */ /* 0x000fe40000000000 */
[----:B-1----:R-:W-:Y:S02]  /*2b30*/  HADD2.F32 R29, -RZ, R20.H0_H0 ;  /* 0x20000014ff1d7230 */ /* 0x002fe40000004100 */
[----:B------:R-:W-:Y:S01]  /*2b40*/  FFMA.FTZ R36, R36, R28, R35 ;  /* 0x0000001c24247223 */ /* 0x000fe20000010023 */
[--C-:B------:R-:W-:Y:S01]  /*2b50*/  HADD2.F32 R33, -RZ, R31.reuse.H0_H0 ;  /* 0x2000001fff217230 */ /* 0x100fe20000004100 */
[----:B------:R-:W-:Y:S01]  /*2b60*/  LOP3.LUT R9, R9, 0xf000f0, RZ, 0xc0, !PT ;  /* 0x00f000f009097812 */ /* 0x000fe200078ec0ff */
        /* <DEDUP_REMOVED lines=8> */
[----:B------:R-:W-:Y:S01]  /*2bf0*/  HADD2.F32 R30, -RZ, R30.H1_H1 ;  /* 0x3000001eff1e7230 */ /* 0x000fe20000004100 */
[----:B------:R-:W-:Y:S01]  /*2c00*/  SHF.R.U32.HI R10, RZ, 0x8, R10 ;  /* 0x00000008ff0a7819 */ /* 0x000fe2000001160a */
[----:B------:R-:W-:-:S02]  /*2c10*/  HFMA2 R8, R8, R3.H1_H1, -72, -72 ;  /* 0xd480d48008087431 */ /* 0x000fc40000060003 */
[----:B------:R-:W-:Y:S01]  /*2c20*/  FFMA.FTZ R32, R32, R34, R33 ;  /* 0x0000002220207223 */ /* 0x000fe20000010021 */
[----:B------:R-:W-:Y:S01]  /*2c30*/  LOP3.LUT R33, R11, 0xf000f0, RZ, 0xc0, !PT ;  /* 0x00f000f00b217812 */ /* 0x000fe200078ec0ff */
[-C--:B------:R-:W-:Y:S01]  /*2c40*/  HFMA2 R31, R20, R3.reuse.H1_H1, -72, -72 ;  /* 0xd480d480141f7431 */ /* 0x080fe20000060003 */
[----:B------:R-:W-:Y:S01]  /*2c50*/  SHF.R.U32.HI R11, RZ, 0x8, R11 ;  /* 0x00000008ff0b7819 */ /* 0x000fe2000001160b */
[----:B------:R-:W-:Y:S01]  /*2c60*/  FFMA.FTZ R19, R34, R30, R19 ;  /* 0x0000001e22137223 */ /* 0x000fe20000010013 */
[----:B------:R-:W-:Y:S02]  /*2c70*/  LOP3.LUT R20, R33, 0x64006400, RZ, 0xfc, !PT ;  /* 0x6400640021147812 */ /* 0x000fe400078efcff */
[--C-:B------:R-:W-:Y:S01]  /*2c80*/  HADD2.F32 R33, -RZ, R31.reuse.H0_H0 ;  /* 0x2000001fff217230 */ /* 0x100fe20000004100 */
[----:B------:R-:W-:Y:S01]  /*2c90*/  LOP3.LUT R30, R11, 0xf000f0, RZ, 0xc0, !PT ;  /* 0x00f000f00b1e7812 */ /* 0x000fe200078ec0ff */
[----:B------:R-:W-:Y:S02]  /*2ca0*/  HADD2.F32 R31, -RZ, R31.H1_H1 ;  /* 0x3000001fff1f7230 */ /* 0x000fe40000004100 */
[----:B------:R-:W-:-:S02]  /*2cb0*/  HFMA2 R20, R20, R3.H1_H1, -72, -72 ;  /* 0xd480d48014147431 */ /* 0x000fc40000060003 */
[----:B------:R-:W-:-:S03]  /*2cc0*/  FFMA.FTZ R33, R27, R33, R18 ;  /* 0x000000211b217223 */ /* 0x000fc60000010012 */
[--C-:B------:R-:W-:Y:S02]  /*2cd0*/  HADD2.F32 R18, -RZ, R20.reuse.H0_H0 ;  /* 0x20000014ff127230 */ /* 0x100fe40000004100 */
[----:B------:R-:W-:-:S03]  /*2ce0*/  HADD2.F32 R36, -RZ, R20.H1_H1 ;  /* 0x30000014ff247230 */ /* 0x000fc60000004100 */
[----:B------:R-:W-:Y:S01]  /*2cf0*/  FFMA.FTZ R27, R27, R18, R26 ;  /* 0x000000121b1b7223 */ /* 0x000fe2000001001a */
[----:B------:R-:W-:Y:S02]  /*2d00*/  LOP3.LUT R18, R10, 0xf000f, RZ, 0xc0, !PT ;  /* 0x000f000f0a127812 */ /* 0x000fe400078ec0ff */
[----:B------:R-:W-:Y:S01]  /*2d10*/  LOP3.LUT R26, R11, 0xf000f, RZ, 0xc0, !PT ;  /* 0x000f000f0b1a7812 */ /* 0x000fe200078ec0ff */
[----:B------:R-:W-:Y:S01]  /*2d20*/  FFMA.FTZ R36, R28, R36, R27 ;  /* 0x000000241c247223 */ /* 0x000fe2000001001b */
[----:B------:R-:W-:Y:S02]  /*2d30*/  LOP3.LUT R18, R18, 0x64006400, RZ, 0xfc, !PT ;  /* 0x6400640012127812 */ /* 0x000fe400078efcff */
[----:B------:R-:W-:-:S03]  /*2d40*/  LOP3.LUT R26, R26, 0x64006400, RZ, 0xfc, !PT ;  /* 0x640064001a1a7812 */ /* 0x000fc600078efcff */
[----:B------:R-:W-:Y:S02]  /*2d50*/  HADD2 R18, R18, -1032, -1032 ;  /* 0xe408e40812127430 */ /* 0x000fe40000000000 */
[----:B------:R-:W-:Y:S02]  /*2d60*/  HADD2 R20, R26, -1032, -1032 ;  /* 0xe408e4081a147430 */ /* 0x000fe40000000000 */
[----:B------:R-:W-:Y:S01]  /*2d70*/  FFMA.FTZ R26, R28, R31, R33 ;  /* 0x0000001f1c1a7223 */ /* 0x000fe20000010021 */
[----:B------:R-:W-:Y:S01]  /*2d80*/  LOP3.LUT R28, R10, 0xf000f0, RZ, 0xc0, !PT ;  /* 0x00f000f00a1c7812 */ /* 0x000fe200078ec0ff */
[--C-:B------:R-:W-:Y:S02]  /*2d90*/  HADD2.F32 R27, -RZ, R18.reuse.H0_H0 ;  /* 0x20000012ff1b7230 */ /* 0x100fe40000004100 */
[----:B------:R-:W-:Y:S01]  /*2da0*/  HADD2.F32 R18, -RZ, R18.H1_H1 ;  /* 0x30000012ff127230 */ /* 0x000fe20000004100 */
[----:B------:R-:W-:Y:S01]  /*2db0*/  LOP3.LUT R28, R28, 0x64006400, RZ, 0xfc, !PT ;  /* 0x640064001c1c7812 */ /* 0x000fe200078efcff */
[----:B------:R-:W-:-:S02]  /*2dc0*/  HADD2.F32 R31, -RZ, R20.H0_H0 ;  /* 0x20000014ff1f7230 */ /* 0x000fc40000004100 */
[----:B------:R-:W-:Y:S01]  /*2dd0*/  FFMA.FTZ R27, R29, R27, R26 ;  /* 0x0000001b1d1b7223 */ /* 0x000fe2000001001a */
[----:B------:R-:W-:Y:S01]  /*2de0*/  LOP3.LUT R26, R9, 0x64006400, RZ, 0xfc, !PT ;  /* 0x64006400091a7812 */ /* 0x000fe200078efcff */
[----:B------:R-:W-:Y:S02]  /*2df0*/  HADD2.F32 R10, -RZ, R21.H0_H0 ;  /* 0x20000015ff0a7230 */ /* 0x000fe40000004100 */
[-C--:B------:R-:W-:Y:S02]  /*2e00*/  HFMA2 R11, R28, R3.reuse.H1_H1, -72, -72 ;  /* 0xd480d4801c0b7431 */ /* 0x080fe40000060003 */
[----:B------:R-:W-:Y:S01]  /*2e10*/  FFMA.FTZ R27, R34, R18, R27 ;  /* 0x00000012221b7223 */ /* 0x000fe2000001001b */
[----:B------:R-:W-:Y:S01]  /*2e20*/  LOP3.LUT R18, R30, 0x64006400, RZ, 0xfc, !PT ;  /* 0x640064001e127812 */ /* 0x000fe200078efcff */
[----:B------:R-:W-:Y:S02]  /*2e30*/  HFMA2 R9, R26, R3.H1_H1, -72, -72 ;  /* 0xd480d4801a097431 */ /* 0x000fe40000060003 */
[----:B------:R-:W-:-:S02]  /*2e40*/  HADD2.F32 R28, -RZ, R20.H1_H1 ;  /* 0x30000014ff1c7230 */ /* 0x000fc40000004100 */
[----:B------:R-:W-:Y:S01]  /*2e50*/  FFMA.FTZ R29, R29, R31, R36 ;  /* 0x0000001f1d1d7223 */ /* 0x000fe20000010024 */
[----:B------:R-:W-:Y:S02]  /*2e60*/  HADD2.F32 R31, -RZ, R8.H0_H0 ;  /* 0x20000008ff1f7230 */ /* 0x000fe40000004100 */
[----:B------:R-:W-:Y:S02]  /*2e70*/  HFMA2 R18, R18, R3.H1_H1, -72, -72 ;  /* 0xd480d48012127431 */ /* 0x000fe40000060003 */
        /* <DEDUP_REMOVED lines=29> */
.L_x_4982:
[----:B------:R-:W-:Y:S01]  /*3050*/  IADD3 R22, R22, 0x20, RZ ;  /* 0x0000002016167810 */ /* 0x000fe20007ffe0ff */
[----:B------:R-:W-:Y:S01]  /*3060*/  UIADD3 UR4, UR4, 0x40, URZ ;  /* 0x0000004004047890 */ /* 0x000fe2000fffe03f */
[----:B------:R-:W-:Y:S02]  /*3070*/  LEA R24, P1, R23, R24, 0x4 ;  /* 0x0000001817187211 */ /* 0x000fe400078220ff */
[C---:B------:R-:W-:Y:S02]  /*3080*/  ISETP.GE.AND P0, PT, R22.reuse, UR5, PT ;  /* 0x0000000516007c0c */ /* 0x040fe4000bf06270 */
[----:B------:R-:W-:Y:S02]  /*3090*/  ISETP.LT.AND P3, PT, R22, R7, PT ;  /* 0x000000071600720c */ /* 0x000fe40003f61270 */
[----:B------:R-:W-:-:S11]  /*30a0*/  IADD3.X R25, R25, R17, RZ, P1, !PT ;  /* 0x0000001119197210 */ /* 0x000fd60000ffe4ff */
[----:B------:R-:W-:Y:S05]  /*30b0*/  @!P0 BRA P3, `(.L_x_4986) ;  /* 0xffffffdc00008947 */ /* 0x000fea000183ffff */
.L_x_4981:
[----:B------:R-:W-:Y:S01]  /*30c0*/  ISETP.GE.AND P0, PT, R22, R7, PT ;  /* 0x000000071600720c */ /* 0x000fe20003f06270 */
[----:B------:R-:W-:-:S03]  /*30d0*/  ULDC UR5, c[0x0][0x26c] ;  /* 0x00009b0000057ab9 */ /* 0x000fc60000000800 */
[----:B------:R-:W-:-:S13]  /*30e0*/  ISETP.GE.OR P0, PT, R22, UR5, P0 ;  /* 0x0000000516007c0c */ /* 0x000fda0008706670 */
[----:B------:R-:W-:Y:S05]  /*30f0*/  @P0 BRA `(.L_x_4987) ;  /* 0x0000000800940947 */ /* 0x000fea0003800000 */
[----:B------:R-:W1:Y:S01]  /*3100*/  LDC R21, c[0x0][0x23c] ;  /* 0x00008f00ff157b82 */ /* 0x000e620000000800 */
[----:B------:R-:W-:Y:S01]  /*3110*/  PRMT R8, R12, 0x9910, RZ ;  /* 0x000099100c087816 */ /* 0x000fe200000000ff */
[----:B------:R-:W-:-:S03]  /*3120*/  ULDC UR5, c[0x0][0x26c] ;  /* 0x00009b0000057ab9 */ /* 0x000fc60000000800 */
[----:B------:R-:W-:Y:S02]  /*3130*/  ISETP.EQ.OR P3, PT, R8, RZ, !P2 ;  /* 0x000000ff0800720c */ /* 0x000fe40005762670 */
[----:B-1----:R-:W-:-:S04]  /*3140*/  SHF.R.S32.HI R20, RZ, 0x1f, R21 ;  /* 0x0000001fff147819 */ /* 0x002fc80000011415 */
[----:B------:R-:W-:-:S07]  /*3150*/  SHF.L.U64.HI R20, R21, 0x2, R20 ;  /* 0x0000000215147819 */ /* 0x000fce0000010214 */
.L_x_4989:
[----:B------:R-:W-:-:S04]  /*3160*/  IADD3 R22, R22, 0x10, RZ ;  /* 0x0000001016167810 */ /* 0x000fc80007ffe0ff */
[C---:B------:R-:W-:Y:S02]  /*3170*/  ISETP.GE.AND P0, PT, R22.reuse, UR5, PT ;  /* 0x0000000516007c0c */ /* 0x040fe4000bf06270 */
[----:B------:R-:W-:Y:S01]  /*3180*/  ISETP.LT.AND P4, PT, R22, R7, PT ;  /* 0x000000071600720c */ /* 0x000fe20003f81270 */
[----:B------:R-:W-:-:S12]  /*3190*/  @P3 BRA `(.L_x_4988) ;  /* 0x00000008005c3947 */ /* 0x000fd80003800000 */
[----:B------:R-:W2:Y:S01]  /*31a0*/  LDG.E.128.CONSTANT R8, desc[UR6][R24.64] ;  /* 0x0000000618087981 */ /* 0x000ea2000c1e9d00 */
[----:B------:R-:W-:Y:S01]  /*31b0*/  HFMA2.MMA R17, -RZ, RZ, 0, 0.0625 ;  /* 0x00002c00ff117435 */ /* 0x000fe200000001ff */
[----:B------:R-:W-:Y:S02]  /*31c0*/  MOV R16, 0x3400 ;  /* 0x0000340000107802 */ /* 0x000fe40000000f00 */
[----:B------:R-:W1:Y:S01]  /*31d0*/  LDS.128 R12, [UR4] ;  /* 0x00000004ff0c7984 */ /* 0x000e620008000c00 */
[----:B------:R-:W-:Y:S02]  /*31e0*/  MOV R18, 0x2400 ;  /* 0x0000240000127802 */ /* 0x000fe40000000f00 */
[----:B0-----:R-:W-:Y:S02]  /*31f0*/  PRMT R5, R5, 0x5410, R16 ;  /* 0x0000541005057816 */ /* 0x001fe40000000010 */
[----:B------:R-:W-:Y:S02]  /*3200*/  PRMT R3, R3, 0x5410, R18 ;  /* 0x0000541003037816 */ /* 0x000fe40000000012 */
[----:B------:R-:W-:-:S02]  /*3210*/  PRMT R4, R4, 0x5410, R17 ;  /* 0x0000541004047816 */ /* 0x000fc40000000011 */
[----:B------:R-:W-:Y:S02]  /*3220*/  PRMT R6, R6, 0x5410, R5 ;  /* 0x0000541006067816 */ /* 0x000fe40000000005 */
        /* <DEDUP_REMOVED lines=30> */
[----:B------:R-:W-:Y:S01]  /*3410*/  LOP3.LUT R18, R9, 0x300030, RZ, 0xc0, !PT ;  /* 0x0030003009127812 */ /* 0x000fe200078ec0ff */
[----:B------:R-:W-:Y:S01]  /*3420*/  HFMA2 R31, R28, R5.H1_H1, -258, -258 ;  /* 0xdc08dc081c1f7431 */ /* 0x000fe20000060005 */
[----:B------:R-:W-:Y:S01]  /*3430*/  LOP3.LUT R27, R10, 0x300030, RZ, 0xc0, !PT ;  /* 0x003000300a1b7812 */ /* 0x000fe200078ec0ff */
[----:B------:R-:W-:Y:S01]  /*3440*/  HFMA2 R26, R33, R13, R26 ;  /* 0x0000000d211a7231 */ /* 0x000fe2000000001a */
[----:B------:R-:W-:Y:S02]  /*3450*/  LOP3.LUT R17, R17, 0x64006400, RZ, 0xfc, !PT ;  /* 0x6400640011117812 */ /* 0x000fe400078efcff */
[----:B------:R-:W-:Y:S02]  /*3460*/  LOP3.LUT R19, R18, 0x64006400, RZ, 0xfc, !PT ;  /* 0x6400640012137812 */ /* 0x000fe400078efcff */
[----:B------:R-:W-:Y:S01]  /*3470*/  LOP3.LUT R29, R27, 0x64006400, RZ, 0xfc, !PT ;  /* 0x640064001b1d7812 */ /* 0x000fe200078efcff */
[----:B------:R-:W-:Y:S01]  /*3480*/  HFMA2.MMA R27, R31, R13, R16 ;  /* 0x0000000d1f1b7235 */ /* 0x000fe20000000010 */
[-C--:B------:R-:W-:Y:S01]  /*3490*/  HFMA2 R28, R17, R4.reuse.H1_H1, -66, -66 ;  /* 0xd420d420111c7431 */ /* 0x080fe20000060004 */
[----:B------:R-:W-:Y:S01]  /*34a0*/  LOP3.LUT R31, R10, 0xc000c0, RZ, 0xc0, !PT ;  /* 0x00c000c00a1f7812 */ /* 0x000fe200078ec0ff */
[-C--:B------:R-:W-:Y:S01]  /*34b0*/  HFMA2 R13, R19, R4.reuse.H1_H1, -66, -66 ;  /* 0xd420d420130d7431 */ /* 0x080fe20000060004 */
[----:B------:R-:W-:Y:S01]  /*34c0*/  SHF.R.U32.HI R10, RZ, 0x8, R10 ;  /* 0x00000008ff0a7819 */ /* 0x000fe2000001160a */
[----:B------:R-:W-:Y:S01]  /*34d0*/  HFMA2 R30, R29, R4.H1_H1, -66, -66 ;  /* 0xd420d4201d1e7431 */ /* 0x000fe20000060004 */
[----:B------:R-:W0:Y:S01]  /*34e0*/  LDS.128 R16, [UR4+0x10] ;  /* 0x00001004ff107984 */ /* 0x000e220008000c00 */
[----:B------:R-:W-:Y:S01]  /*34f0*/  HFMA2 R13, R13, R14, R12 ;  /* 0x0000000e0d0d7231 */ /* 0x000fe2000000000c */
[----:B------:R-:W-:Y:S01]  /*3500*/  HFMA2.MMA R23, R28, R14, R23 ;  /* 0x0000000e1c177235 */ /* 0x000fe20000000017 */
[----:B------:R-:W-:-:S02]  /*3510*/  LOP3.LUT R29, R11, 0x300030, RZ, 0xc0, !PT ;  /* 0x003000300b1d7812 */ /* 0x000fc400078ec0ff */
[----:B------:R-:W-:Y:S01]  /*3520*/  HFMA2.MMA R12, R30, R14, R27 ;  /* 0x0000000e1e0c7235 */ /* 0x000fe2000000001b */
        /* <DEDUP_REMOVED lines=8> */
[----:B------:R-:W-:Y:S01]  /*35b0*/  LOP3.LUT R27, R11, 0xc000c0, RZ, 0xc0, !PT ;  /* 0x00c000c00b1b7812 */ /* 0x000fe200078ec0ff */
[-C--:B------:R-:W-:Y:S01]  /*35c0*/  HFMA2 R32, R32, R3.reuse.H1_H1, -18, -18 ;  /* 0xcc80cc8020207431 */ /* 0x080fe20000060003 */
[----:B------:R-:W-:Y:S01]  /*35d0*/  SHF.R.U32.HI R9, RZ, 0x8, R9 ;  /* 0x00000008ff097819 */ /* 0x000fe20000011609 */
[----:B------:R-:W-:Y:S01]  /*35e0*/  HFMA2 R29, R28, R3.H1_H1, -18, -18 ;  /* 0xcc80cc801c1d7431 */ /* 0x000fe20000060003 */
[----:B------:R-:W-:Y:S01]  /*35f0*/  HFMA2.MMA R13, R30, R15, R13 ;  /* 0x0000000f1e0d7235 */ /* 0x000fe2000000000d */
[----:B------:R-:W-:Y:S01]  /*3600*/  SHF.R.U32.HI R11, RZ, 0x8, R11 ;  /* 0x00000008ff0b7819 */ /* 0x000fe2000001160b */
[----:B------:R-:W-:Y:S01]  /*3610*/  HFMA2.MMA R26, R31, R14, R26 ;  /* 0x0000000e1f1a7235 */ /* 0x000fe2000000001a */
[----:B------:R-:W-:Y:S01]  /*3620*/  LOP3.LUT R30, R27, 0x64006400, RZ, 0xfc, !PT ;  /* 0x640064001b1e7812 */ /* 0x000fe200078efcff */
[-C--:B------:R-:W-:Y:S01]  /*3630*/  HFMA2 R12, R29, R15.reuse, R12 ;  /* 0x0000000f1d0c7231 */ /* 0x080fe2000000000c */
[----:B------:R-:W-:Y:S01]  /*3640*/  SHF.R.U32.HI R8, RZ, 0x8, R8 ;  /* 0x00000008ff087819 */ /* 0x000fe20000011608 */
[----:B------:R-:W-:Y:S01]  /*3650*/  HFMA2 R14, R32, R15, R23 ;  /* 0x0000000f200e7231 */ /* 0x000fe20000000017 */
[----:B------:R-:W-:Y:S01]  /*3660*/  LOP3.LUT R27, R9, 0x30003, RZ, 0xc0, !PT ;  /* 0x00030003091b7812 */ /* 0x000fe200078ec0ff */
[----:B------:R-:W-:Y:S01]  /*3670*/  HFMA2 R31, R30, R3.H1_H1, -18, -18 ;  /* 0xcc80cc801e1f7431 */ /* 0x000fe20000060003 */
[----:B------:R-:W-:-:S02]  /*3680*/  LOP3.LUT R29, R11, 0x30003, RZ, 0xc0, !PT ;  /* 0x000300030b1d7812 */ /* 0x000fc400078ec0ff */
[----:B------:R-:W-:Y:S02]  /*3690*/  LOP3.LUT R23, R8, 0x30003, RZ, 0xc0, !PT ;  /* 0x0003000308177812 */ /* 0x000fe400078ec0ff */
[----:B------:R-:W-:Y:S01]  /*36a0*/  LOP3.LUT R28, R10, 0x30003, RZ, 0xc0, !PT ;  /* 0x000300030a1c7812 */ /* 0x000fe200078ec0ff */
[----:B------:R-:W-:Y:S01]  /*36b0*/  HFMA2.MMA R26, R31, R15, R26 ;  /* 0x0000000f1f1a7235 */ /* 0x000fe2000000001a */
        /* <DEDUP_REMOVED lines=8> */
[C---:B------:R-:W-:Y:S01]  /*3740*/  LOP3.LUT R27, R11.reuse, 0x300030, RZ, 0xc0, !PT ;  /* 0x003000300b1b7812 */ /* 0x040fe200078ec0ff */
[----:B------:R-:W-:Y:S01]  /*3750*/  HADD2 R15, R28, -1026, -1026 ;  /* 0xe402e4021c0f7430 */ /* 0x000fe20000000000 */
[----:B------:R-:W-:Y:S01]  /*3760*/  LOP3.LUT R28, R11, 0xc000c, RZ, 0xc0, !PT ;  /* 0x000c000c0b1c7812 */ /* 0x000fe200078ec0ff */
[-C--:B0-----:R-:W-:Y:S01]  /*3770*/  HFMA2 R14, R23, R16.reuse, R14 ;  /* 0x00000010170e7231 */ /* 0x081fe2000000000e */
[-C--:B------:R-:W-:Y:S01]  /*3780*/  HFMA2.MMA R13, R30, R16.reuse, R13 ;  /* 0x000000101e0d7235 */ /* 0x080fe2000000000d */
[----:B------:R-:W-:Y:S01]  /*3790*/  HFMA2 R12, R15, R16, R12 ;  /* 0x000000100f0c7231 */ /* 0x000fe2000000000c */
[----:B------:R-:W-:Y:S01]  /*37a0*/  HFMA2.MMA R16, R29, R16, R26 ;  /* 0x000000101d107235 */ /* 0x000fe2000000001a */
[----:B------:R-:W-:-:S02]  /*37b0*/  LOP3.LUT R26, R9, 0xc000c, RZ, 0xc0, !PT ;  /* 0x000c000c091a7812 */ /* 0x000fc400078ec0ff */
[----:B------:R-:W-:Y:S02]  /*37c0*/  LOP3.LUT R28, R28, 0x64006400, RZ, 0xfc, !PT ;  /* 0x640064001c1c7812 */ /* 0x000fe400078efcff */
[----:B------:R-:W-:Y:S02]  /*37d0*/  LOP3.LUT R26, R26, 0x64006400, RZ, 0xfc, !PT ;  /* 0x640064001a1a7812 */ /* 0x000fe400078efcff */
[----:B------:R-:W-:Y:S01]  /*37e0*/  LOP3.LUT R30, R10, 0xc000c, RZ, 0xc0, !PT ;  /* 0x000c000c0a1e7812 */ /* 0x000fe200078ec0ff */
[-C--:B------:R-:W-:Y:S01]  /*37f0*/  HFMA2 R35, R28, R5.reuse.H1_H1, -258, -258 ;  /* 0xdc08dc081c237431 */ /* 0x080fe20000060005 */
[----:B------:R-:W-:Y:S01]  /*3800*/  LOP3.LUT R23, R9, 0x300030, RZ, 0xc0, !PT ;  /* 0x0030003009177812 */ /* 0x000fe200078ec0ff */
[-C--:B------:R-:W-:Y:S01]  /*3810*/  HFMA2 R26, R26, R5.reuse.H1_H1, -258, -258 ;  /* 0xdc08dc081a1a7431 */ /* 0x080fe20000060005 */
[----:B------:R-:W-:Y:S02]  /*3820*/  LOP3.LUT R32, R32, 0x64006400, RZ, 0xfc, !PT ;  /* 0x6400640020207812 */ /* 0x000fe400078efcff */
[----:B------:R-:W-:Y:S01]  /*3830*/  LOP3.LUT R27, R27, 0x64006400, RZ, 0xfc, !PT ;  /* 0x640064001b1b7812 */ /* 0x000fe200078efcff */
[-C--:B------:R-:W-:Y:S01]  /*3840*/  HFMA2.MMA R16, R35, R17.reuse, R16 ;  /* 0x0000001123107235 */ /* 0x080fe20000000010 */
[----:B------:R-:W-:Y:S01]  /*3850*/  LOP3.LUT R29, R8, 0x300030, RZ, 0xc0, !PT ;  /* 0x00300030081d7812 */ /* 0x000fe200078ec0ff */
[-C--:B------:R-:W-:Y:S01]  /*3860*/  HFMA2 R31, R32, R5.reuse.H1_H1, -258, -258 ;  /* 0xdc08dc08201f7431 */ /* 0x080fe20000060005 */
[----:B------:R-:W-:Y:S01]  /*3870*/  LOP3.LUT R30, R30, 0x64006400, RZ, 0xfc, !PT ;  /* 0x640064001e1e7812 */ /* 0x000fe200078efcff */
[-C--:B------:R-:W-:Y:S01]  /*3880*/  HFMA2 R27, R27, R4.reuse.H1_H1, -66, -66 ;  /* 0xd420d4201b1b7431 */ /* 0x080fe20000060004 */
[----:B------:R-:W-:Y:S01]  /*3890*/  LOP3.LUT R8, R8, 0xc000c0, RZ, 0xc0, !PT ;  /* 0x00c000c008087812 */ /* 0x000fe200078ec0ff */
[----:B------:R-:W-:Y:S01]  /*38a0*/  HFMA2.MMA R13, R26, R17, R13 ;  /* 0x000000111a0d7235 */ /* 0x000fe2000000000d */
[----:B------:R-:W-:Y:S01]  /*38b0*/  LOP3.LUT R23, R23, 0x64006400, RZ, 0xfc, !PT ;  /* 0x6400640017177812 */ /* 0x000fe200078efcff */
[----:B------:R-:W-:Y:S01]  /*38c0*/  HFMA2 R33, R30, R5.H1_H1, -258, -258 ;  /* 0xdc08dc081e217431 */ /* 0x000fe20000060005 */
[----:B------:R-:W-:Y:S01]  /*38d0*/  LOP3.LUT R28, R10, 0xc000c0, RZ, 0xc0, !PT ;  /* 0x00c000c00a1c7812 */ /* 0x000fe200078ec0ff */
        /* <DEDUP_REMOVED lines=8> */
[----:B------:R-:W-:Y:S02]  /*3960*/  LOP3.LUT R15, R10, 0x300030, RZ, 0xc0, !PT ;  /* 0x003000300a0f7812 */ /* 0x000fe400078ec0ff */
[----:B------:R-:W-:Y:S02]  /*3970*/  LOP3.LUT R30, R11, 0x64006400, RZ, 0xfc, !PT ;  /* 0x640064000b1e7812 */ /* 0x000fe400078efcff */
[----:B------:R-:W-:Y:S01]  /*3980*/  LOP3.LUT R10, R9, 0x64006400, RZ, 0xfc, !PT ;  /* 0x64006400090a7812 */ /* 0x000fe200078efcff */
[----:B------:R-:W-:Y:S01]  /*3990*/  HFMA2.MMA R9, R31, R17, R14 ;  /* 0x000000111f097235 */ /* 0x000fe2000000000e */
[-C--:B------:R-:W-:Y:S01]  /*39a0*/  HFMA2 R14, R8, R3.reuse.H1_H1, -18, -18 ;  /* 0xcc80cc80080e7431 */ /* 0x080fe20000060003 */
[----:B------:R-:W-:Y:S01]  /*39b0*/  LOP3.LUT R15, R15, 0x64006400, RZ, 0xfc, !PT ;  /* 0x640064000f0f7812 */ /* 0x000fe200078efcff */
[-C--:B------:R-:W-:Y:S01]  /*39c0*/  HFMA2 R8, R28, R3.reuse.H1_H1, -18, -18 ;  /* 0xcc80cc801c087431 */ /* 0x080fe20000060003 */
[----:B------:R-:W-:Y:S01]  /*39d0*/  LOP3.LUT R29, R29, 0x64006400, RZ, 0xfc, !PT ;  /* 0x640064001d1d7812 */ /* 0x000fe200078efcff */
[----:B------:R-:W-:-:S02]  /*39e0*/  HFMA2 R28, R30, R3.H1_H1, -18, -18 ;  /* 0xcc80cc801e1c7431 */ /* 0x000fc40000060003 */
[----:B------:R-:W-:Y:S02]  /*39f0*/  HFMA2 R10, R10, R3.H1_H1, -18, -18 ;  /* 0xcc80cc800a0a7431 */ /* 0x000fe40000060003 */
[-C--:B------:R-:W-:Y:S02]  /*3a00*/  HFMA2 R15, R15, R4.reuse.H1_H1, -66, -66 ;  /* 0xd420d4200f0f7431 */ /* 0x080fe40000060004 */
[-C--:B------:R-:W-:Y:S01]  /*3a10*/  HFMA2.MMA R16, R28, R19.reuse, R16 ;  /* 0x000000131c107235 */ /* 0x080fe20000000010 */
[----:B------:R-:W-:Y:S01]  /*3a20*/  HFMA2 R29, R29, R4.H1_H1, -66, -66 ;  /* 0xd420d4201d1d7431 */ /* 0x000fe20000060004 */
[----:B------:R-:W-:Y:S01]  /*3a30*/  HFMA2.MMA R13, R10, R19, R13 ;  /* 0x000000130a0d7235 */ /* 0x000fe2000000000d */
[-C--:B------:R-:W-:Y:S01]  /*3a40*/  HFMA2 R12, R15, R18.reuse, R12 ;  /* 0x000000120f0c7231 */ /* 0x080fe2000000000c */
[----:B------:R-:W-:Y:S01]  /*3a50*/  PRMT R4, R4, 0x5410, R3 ;  /* 0x0000541004047816 */ /* 0x000fe20000000003 */
[----:B------:R-:W-:Y:S02]  /*3a60*/  HFMA2 R9, R29, R18, R9 ;  /* 0x000000121d097231 */ /* 0x000fe40000000009 */
        /* <DEDUP_REMOVED lines=10> */
.L_x_4988:
[----:B------:R-:W-:Y:S01]  /*3b10*/  LEA R24, P1, R21, R24, 0x2 ;  /* 0x0000001815187211 */ /* 0x000fe200078210ff */
[----:B------:R-:W-:-:S03]  /*3b20*/  UIADD3 UR4, UR4, 0x20, URZ ;  /* 0x0000002004047890 */ /* 0x000fc6000fffe03f */
[----:B------:R-:W-:Y:S01]  /*3b30*/  IADD3.X R25, R25, R20, RZ, P1, !PT ;  /* 0x0000001419197210 */ /* 0x000fe20000ffe4ff */
[----:B------:R-:W-:Y:S08]  /*3b40*/  @!P0 BRA P4, `(.L_x_4989) ;  /* 0xfffffff400848947 */ /* 0x000ff0000203ffff */
.L_x_4987:
[----:B------:R-:W-:Y:S05]  /*3b50*/  @!P2 EXIT ;  /* 0x000000000000a94d */ /* 0x000fea0003800000 */
[----:B------:R-:W1:Y:S01]  /*3b60*/  S2R R3, SR_CTAID.X ;  /* 0x0000000000037919 */ /* 0x000e620000002500 */
[----:B------:R-:W2:Y:S01]  /*3b70*/  S2UR UR4, SR_CTAID.Y ;  /* 0x00000000000479c3 */ /* 0x000ea20000002600 */
[----:B------:R-:W1:Y:S07]  /*3b80*/  S2R R6, SR_TID.X ;  /* 0x0000000000067919 */ /* 0x000e6e0000002100 */
[----:B------:R-:W2:Y:S08]  /*3b90*/  LDC R8, c[0x0][0x23c] ;  /* 0x00008f00ff087b82 */ /* 0x000eb00000000800 */
[----:B0-----:R-:W0:Y:S01]  /*3ba0*/  LDC.64 R4, c[0x0][0x230] ;  /* 0x00008c00ff047b82 */ /* 0x001e220000000a00 */
[----:B-1----:R-:W-:-:S04]  /*3bb0*/  LEA R3, R3, R6, 0x5 ;  /* 0x0000000603037211 */ /* 0x002fc800078e28ff */
[----:B------:R-:W-:-:S05]  /*3bc0*/  SHF.L.U32 R3, R3, 0x2, RZ ;  /* 0x0000000203037819 */ /* 0x000fca00000006ff */
[----:B--2---:R-:W-:Y:S01]  /*3bd0*/  IMAD R7, R8, UR4, R3 ;  /* 0x0000000408077c24 */ /* 0x004fe2000f8e0203 */
[----:B------:R-:W-:-:S03]  /*3be0*/  MOV R3, R2 ;  /* 0x0000000200037202 */ /* 0x000fc60000000f00 */
[----:B0-----:R-:W-:-:S05]  /*3bf0*/  IMAD.WIDE R6, R7, 0x2, R4 ;  /* 0x0000000207067825 */ /* 0x001fca00078e0204 */
[----:B------:R0:W-:Y:S01]  /*3c00*/  ATOM.E.ADD.F16x2.RN.STRONG.GPU P0, RZ, desc[UR6][R6.64], R3 ;  /* 0x0000000306ff79a2 */ /* 0x0001e2000810e1c6 */
[----:B------:R-:W-:Y:S01]  /*3c10*/  BSSY B0, `(.L_x_4990) ;  /* 0x0000011000007945 */ /* 0x000fe20003800000 */
[----:B------:R-:W-:-:S03]  /*3c20*/  MOV R9, R0 ;  /* 0x0000000000097202 */ /* 0x000fc60000000f00 */
[----:B0-----:R-:W-:Y:S05]  /*3c30*/  @P0 BRA `(.L_x_4991) ;  /* 0x0000000000380947 */ /* 0x001fea0003800000 */
[----:B------:R-:W0:Y:S02]  /*3c40*/  QSPC.E.S P0, RZ, [R6] ;  /* 0x0000000006ff73aa */ /* 0x000e240000000500 */
[----:B0-----:R-:W-:Y:S05]  /*3c50*/  @!P0 BRA `(.L_x_4992) ;  /* 0x0000000000248947 */ /* 0x001fea0003800000 */
[----:B------:R-:W-:-:S04]  /*3c60*/  MOV R4, R6 ;  /* 0x0000000600047202 */ /* 0x000fc80000000f00 */
[----:B------:R-:W-:Y:S02]  /*3c70*/  MOV R4, R4 ;  /* 0x0000000400047202 */ /* 0x000fe40000000f00 */
[----:B------:R-:W-:-:S07]  /*3c80*/  MOV R5, R2 ;  /* 0x0000000200057202 */ /* 0x000fce0000000f00 */
.L_x_4993:
[----:B------:R-:W0:Y:S02]  /*3c90*/  LDS R2, [R4] ;  /* 0x0000000004027984 */ /* 0x000e240000000800 */
[----:B0-----:R-:W-:-:S06]  /*3ca0*/  HADD2 R3, R2, R5 ;  /* 0x0000000502037230 */ /* 0x001fcc0000000000 */
[----:B------:R-:W0:Y:S02]  /*3cb0*/  ATOMS.CAST.SPIN R3, [R4], R2, R3 ;  /* 0x000000020403738d */ /* 0x000e240001800003 */
[----:B0-----:R-:W-:-:S13]  /*3cc0*/  ISETP.EQ.U32.AND P0, PT, R3, 0x1, PT ;  /* 0x000000010300780c */ /* 0x001fda0003f02070 */
[----:B------:R-:W-:Y:S05]  /*3cd0*/  @!P0 BRA `(.L_x_4993) ;  /* 0xfffffffc00ec8947 */ /* 0x000fea000383ffff */
[----:B------:R-:W-:Y:S05]  /*3ce0*/  BRA `(.L_x_4991) ;  /* 0x00000000000c7947 */ /* 0x000fea0003800000 */
.L_x_4992:
[----:B------:R-:W2:Y:S02]  /*3cf0*/  LD.E R2, desc[UR6][R6.64] ;  /* 0x0000000606027980 */ /* 0x000ea4000c101900 */
[----:B--2---:R-:W-:-:S05]  /*3d00*/  IADD3 R3, R3, R2, RZ ;  /* 0x0000000203037210 */ /* 0x004fca0007ffe0ff */
[----:B------:R0:W-:Y:S02]  /*3d10*/  ST.E desc[UR6][R6.64], R3 ;  /* 0x0000000306007985 */ /* 0x0001e4000c101906 */
.L_x_4991:
[----:B------:R-:W-:Y:S05]  /*3d20*/  BSYNC B0 ;  /* 0x0000000000007941 */ /* 0x000fea0003800000 */
.L_x_4990:
[----:B------:R1:W-:Y:S02]  /*3d30*/  ATOM.E.ADD.F16x2.RN.STRONG.GPU P0, RZ, desc[UR6][R6.64+0x4], R9 ;  /* 0x0000040906ff79a2 */ /* 0x0003e4000810e1c6 */
[----:B-1----:R-:W-:Y:S05]  /*3d40*/  @P0 EXIT ;  /* 0x000000000000094d */ /* 0x002fea0003800000 */
[----:B------:R-:W1:Y:S02]  /*3d50*/  QSPC.E.S P0, RZ, [R6+0x4] ;  /* 0x0000040006ff73aa */ /* 0x000e640000000500 */
[----:B-1----:R-:W-:Y:S05]  /*3d60*/  @!P0 BRA `(.L_x_4994) ;  /* 0x0000000000208947 */ /* 0x002fea0003800000 */
[----:B------:R-:W-:-:S04]  /*3d70*/  MOV R2, R6 ;  /* 0x0000000600027202 */ /* 0x000fc80000000f00 */
[----:B------:R-:W-:-:S07]  /*3d80*/  MOV R2, R2 ;  /* 0x0000000200027202 */ /* 0x000fce0000000f00 */
.L_x_4995:
[----:B------:R-:W1:Y:S02]  /*3d90*/  LDS R4, [R2+0x4] ;  /* 0x0000040002047984 */ /* 0x000e640000000800 */
[----:B-1----:R-:W-:-:S10]  /*3da0*/  HFMA2.MMA R5, R4, 1, 1, R0 ;  /* 0x3c003c0004057835 */ /* 0x002fd40000000000 */
[----:B------:R-:W1:Y:S02]  /*3db0*/  ATOMS.CAST.SPIN R5, [R2+0x4], R4, R5 ;  /* 0x000004040205738d */ /* 0x000e640001800005 */
[----:B-1----:R-:W-:-:S13]  /*3dc0*/  ISETP.EQ.U32.AND P0, PT, R5, 0x1, PT ;  /* 0x000000010500780c */ /* 0x002fda0003f02070 */
[----:B------:R-:W-:Y:S05]  /*3dd0*/  @!P0 BRA `(.L_x_4995) ;  /* 0xfffffffc00ec8947 */ /* 0x000fea000383ffff */
[----:B------:R-:W-:Y:S05]  /*3de0*/  EXIT ;  /* 0x000000000000794d */ /* 0x000fea0003800000 */
.L_x_4994:
[----:B------:R-:W0:Y:S02]  /*3df0*/  LD.E R0, desc[UR6][R6.64+0x4] ;  /* 0x0000040606007980 */ /* 0x000e24000c101900 */
[----:B0-----:R-:W-:-:S05]  /*3e00*/  IADD3 R3, R9, R0, RZ ;  /* 0x0000000009037210 */ /* 0x001fca0007ffe0ff */
[----:B------:R-:W-:Y:S01]  /*3e10*/  ST.E desc[UR6][R6.64+0x4], R3 ;  /* 0x0000040306007985 */ /* 0x000fe2000c101906 */
[----:B------:R-:W-:Y:S05]  /*3e20*/  EXIT ;  /* 0x000000000000794d */ /* 0x000fea0003800000 */
.L_x_4996:
        /* <DEDUP_REMOVED lines=13> */
.L_x_5264:


//--------------------- .text._Z23gemm_half_q_half_kernelILi1ELi172ELb1ELb0ELi32EEvPK6__halfPKjS4_S2_PS0_iiiiPKtS7_iiiiiibS2_i --------------------------
	.section	.text._Z23gemm_half_q_half_kernelILi1ELi172ELb1ELb0ELi32EEvPK6__halfPKjS4_S2_PS0_iiiiPKtS7_iiiiiibS2_i,"ax",@progbits
	.align	128
        .global         _Z23gemm_half_q_half_kernelILi1ELi172ELb1ELb0ELi32EEvPK6__halfPKjS4_S2_PS0_iiiiPKtS7_iiiiiibS2_i
        .type           _Z23gemm_half_q_half_kernelILi1ELi172ELb1ELb0ELi32EEvPK6__halfPKjS4_S2_PS0_iiiiPKtS7_iiiiiibS2_i,@function
        .size           _Z23gemm_half_q_half_kernelILi1ELi172ELb1ELb0ELi32EEvPK6__halfPKjS4_S2_PS0_iiiiPKtS7_iiiiiibS2_i,(.L_x_5265 - _Z23gemm_half_q_half_kernelILi1ELi172ELb1ELb0ELi32EEvPK6__halfPKjS4_S2_PS0_iiiiPKtS7_iiiiiibS2_i)
        .other          _Z23gemm_half_q_half_kernelILi1ELi172ELb1ELb0ELi32EEvPK6__halfPKjS4_S2_PS0_iiiiPKtS7_iiiiiibS2_i,@"STO_CUDA_ENTRY STV_DEFAULT"
_Z23gemm_half_q_half_kernelILi1ELi172ELb1ELb0ELi32EEvPK6__halfPKjS4_S2_PS0_iiiiPKtS7_iiiiiibS2_i:
.text._Z23gemm_half_q_half_kernelILi1ELi172ELb1ELb0ELi32EEvPK6__halfPKjS4_S2_PS0_iiiiPKtS7_iiiiiibS2_i:
        /* <DEDUP_REMOVED lines=49> */
.L_x_4998:
[----:B------:R-:W-:Y:S05]  /*0310*/  BSYNC B0 ;  /* 0x0000000000007941 */ /* 0x000fea0003800000 */
.L_x_4997:
[----:B------:R-:W-:Y:S01]  /*0320*/  ULDC UR4, c[0x0][0x23c] ;  /* 0x00008f0000047ab9 */ /* 0x000fe20000000800 */
[----:B------:R-:W-:Y:S02]  /*0330*/  SHF.L.U32 R14, R14, 0x2, RZ ;  /* 0x000000020e0e7819 */ /* 0x000fe400000006ff */
[----:B0-----:R-:W-:-:S04]  /*0340*/  MOV R7, UR4 ;  /* 0x0000000400077c02 */ /* 0x001fc80008000f00 */
[----:B------:R-:W-:-:S13]  /*0350*/  ISETP.GE.AND P0, PT, R14, R7, PT ;  /* 0x000000070e00720c */ /* 0x000fda0003f06270 */
[----:B------:R-:W-:Y:S05]  /*0360*/  @P0 EXIT ;  /* 0x000000000000094d */ /* 0x000fea0003800000 */
[----:B------:R-:W0:Y:S01]  /*0370*/  LDC.U8 R2, c[0x0][0x270] ;  /* 0x00009c00ff027b82 */ /* 0x000e220000000000 */
[----:B------:R-:W-:-:S07]  /*0380*/  ISETP.GE.AND P2, PT, R25, R24, PT ;  /* 0x000000181900720c */ /* 0x000fce0003f46270 */
[----:B------:R-:W1:Y:S08]  /*0390*/  LDC R6, c[0x0][0x25c] ;  /* 0x00009700ff067b82 */ /* 0x000e700000000800 */
[----:B------:R-:W2:Y:S01]  /*03a0*/  LDC R16, c[0x0][0x264] ;  /* 0x00009900ff107b82 */ /* 0x000ea20000000800 */
[----:B0-----:R-:W-:-:S04]  /*03b0*/  PRMT R2, R2, 0x8880, RZ ;  /* 0x0000888002027816 */ /* 0x001fc800000000ff */
[----:B------:R-:W-:-:S04]  /*03c0*/  ISETP.NE.AND P0, PT, R2, RZ, PT ;  /* 0x000000ff0200720c */ /* 0x000fc80003f05270 */
[----:B------:R-:W-:-:S04]  /*03d0*/  ISETP.NE.OR P0, PT, R10, RZ, !P0 ;  /* 0x000000ff0a00720c */ /* 0x000fc80004705670 */
[----:B------:R-:W-:-:S13]  /*03e0*/  ISETP.LT.OR P0, PT, R0, 0x1, P0 ;  /* 0x000000010000780c */ /* 0x000fda0000701670 */
        /* <DEDUP_REMOVED lines=19> */
.L_x_5000:
        /* <DEDUP_REMOVED lines=40> */
.L_x_4999:
        /* <DEDUP_REMOVED lines=13> */
.L_x_5001:
        /* <DEDUP_REMOVED lines=8> */
.L_x_5002:
        /* <DEDUP_REMOVED lines=13> */
.L_x_5003:
        /* <DEDUP_REMOVED lines=8> */
.L_x_5004:
        /* <DEDUP_REMOVED lines=11> */
.L_x_5005:
[C---:B------:R-:W-:Y:S01]  /*0af0*/  VIMNMX R11, R25.reuse, UR8, PT ;  /* 0x00000008190b7c48 */ /* 0x040fe2000bfe0100 */
[----:B------:R-:W1:Y:S01]  /*0b00*/  S2UR UR5, SR_CgaCtaId ;  /* 0x00000000000579c3 */ /* 0x000e620000008800 */
[C---:B------:R-:W-:Y:S01]  /*0b10*/  ISETP.GE.AND P0, PT, R25.reuse, R24, PT ;  /* 0x000000181900720c */ /* 0x040fe20003f06270 */
[----:B------:R-:W-:Y:S01]  /*0b20*/  ULDC.64 UR10, c[0x0][0x218] ;  /* 0x00008600000a7ab9 */ /* 0x000fe20000000a00 */
[----:B------:R-:W-:Y:S01]  /*0b30*/  SHF.R.S32.HI R12, RZ, 0x1f, R11 ;  /* 0x0000001fff0c7819 */ /* 0x000fe2000001140b */
[----:B------:R-:W-:Y:S01]  /*0b40*/  UMOV UR4, 0x400 ;  /* 0x0000040000047882 */ /* 0x000fe20000000000 */
[----:B------:R-:W-:Y:S02]  /*0b50*/  ISETP.GE.OR P0, PT, R25, UR8, P0 ;  /* 0x0000000819007c0c */ /* 0x000fe40008706670 */
[----:B------:R-:W-:-:S04]  /*0b60*/  LEA.HI R12, R12, R11, RZ, 0x5 ;  /* 0x0000000b0c0c7211 */ /* 0x000fc800078f28ff */
[----:B------:R-:W-:-:S04]  /*0b70*/  SHF.R.S32.HI R11, RZ, 0x5, R12 ;  /* 0x00000005ff0b7819 */ /* 0x000fc8000001140c */
[----:B------:R-:W-:-:S04]  /*0b80*/  LEA R8, R11, R8, 0x3 ;  /* 0x000000080b087211 */ /* 0x000fc800078e18ff */
[----:B------:R-:W-:Y:S02]  /*0b90*/  IADD3 R5, R10, R8, R5 ;  /* 0x000000080a057210 */ /* 0x000fe40007ffe005 */
[----:B------:R-:W-:Y:S02]  /*0ba0*/  SHF.R.S32.HI R8, RZ, 0x1f, R14 ;  /* 0x0000001fff087819 */ /* 0x000fe4000001140e */
[----:B------:R-:W-:Y:S01]  /*0bb0*/  IADD3 R6, R9, R5, R6 ;  /* 0x0000000509067210 */ /* 0x000fe20007ffe006 */
[----:B-1----:R-:W-:Y:S01]  /*0bc0*/  ULEA UR4, UR5, UR4, 0x18 ;  /* 0x0000000405047291 */ /* 0x002fe2000f8ec03f */
[----:B------:R-:W-:-:S03]  /*0bd0*/  PRMT R5, RZ, 0x5410, RZ ;  /* 0x00005410ff057816 */ /* 0x000fc600000000ff */
[----:B------:R-:W-:-:S05]  /*0be0*/  IMAD R9, R6, R7, RZ ;  /* 0x0000000706097224 */ /* 0x000fca00078e02ff */
[----:B------:R-:W-:Y:S02]  /*0bf0*/  SHF.R.S32.HI R11, RZ, 0x1f, R9 ;  /* 0x0000001fff0b7819 */ /* 0x000fe40000011409 */
[----:B------:R-:W-:-:S04]  /*0c00*/  IADD3 R29, P2, R14, R9, RZ ;  /* 0x000000090e1d7210 */ /* 0x000fc80007f5e0ff */
[----:B------:R-:W-:Y:S02]  /*0c10*/  IADD3.X R6, R11, R8, RZ, P2, !PT ;  /* 0x000000080b067210 */ /* 0x000fe400017fe4ff */
        /* <DEDUP_REMOVED lines=16> */
.L_x_5011:
[----:B-1----:R-:W1:Y:S02]  /*0d20*/  LDC R7, c[0x0][0x23c] ;  /* 0x00008f00ff077b82 */ /* 0x002e640000000800 */
        /* <DEDUP_REMOVED lines=11> */
[----:B------:R-:W-:Y:S02]  /*0de0*/  IADD3 R37, R35, -0x80, RZ ;  /* 0xffffff8023257810 */ /* 0x000fe40007ffe0ff */
[----:B------:R-:W-:Y:S02]  /*0df0*/  LOP3.LUT R28, R10, 0xff, RZ, 0xc0, !PT ;  /* 0x000000ff0a1c7812 */ /* 0x000fe400078ec0ff */
[----:B------:R-:W-:Y:S01]  /*0e00*/  LOP3.LUT R29, R11, 0xff, RZ, 0xc0, !PT ;  /* 0x000000ff0b1d7812 */ /* 0x000fe200078ec0ff */
[----:B------:R-:W1:Y:S01]  /*0e10*/  I2F.F16 R43, R43 ;  /* 0x0000002b002b7306 */ /* 0x000e620000200c00 */
[----:B------:R-:W-:-:S02]  /*0e20*/  IADD3 R35, R28, -0x80, RZ ;  /* 0xffffff801c237810 */ /* 0x000fc40007ffe0ff */
[----:B------:R-:W-:Y:S02]  /*0e30*/  SHF.R.U32.HI R28, RZ, 0x8, R8 ;  /* 0x00000008ff1c7819 */ /* 0x000fe40000011608 */
[----:B------:R-:W-:Y:S02]  /*0e40*/  IADD3 R29, R29, -0x80, RZ ;  /* 0xffffff801d1d7810 */ /* 0x000fe40007ffe0ff */
[----:B------:R-:W-:Y:S01]  /*0e50*/  LOP3.LUT R28, R28, 0xff, RZ, 0xc0, !PT ;  /* 0x000000ff1c1c7812 */ /* 0x000fe200078ec0ff */
[----:B------:R-:W2:Y:S01]  /*0e60*/  I2F.F16 R37, R37 ;  /* 0x0000002500257306 */ /* 0x000ea20000200c00 */
[----:B------:R-:W-:Y:S02]  /*0e70*/  SHF.R.U32.HI R39, RZ, 0x8, R9 ;  /* 0x00000008ff277819 */ /* 0x000fe40000011609 */
[----:B------:R-:W-:Y:S01]  /*0e80*/  IADD3 R40, R28, -0x80, RZ ;  /* 0xffffff801c287810 */ /* 0x000fe20007ffe0ff */
[----:B------:R-:W-:Y:S01]  /*0e90*/  HADD2.F32 R28, -RZ, R18.H0_H0 ;  /* 0x20000012ff1c7230 */ /* 0x000fe20000004100 */
[----:B------:R-:W-:Y:S01]  /*0ea0*/  LOP3.LUT R39, R39, 0xff, RZ, 0xc0, !PT ;  /* 0x000000ff27277812 */ /* 0x000fe200078ec0ff */
[----:B-1----:R-:W-:-:S02]  /*0eb0*/  HADD2.F32 R43, -RZ, R43.H0_H0 ;  /* 0x2000002bff2b7230 */ /* 0x002fc40000004100 */
[----:B------:R-:W1:Y:S01]  /*0ec0*/  I2F.F16 R35, R35 ;  /* 0x0000002300237306 */ /* 0x000e620000200c00 */
[----:B------:R-:W-:Y:S02]  /*0ed0*/  SHF.R.U32.HI R41, RZ, 0x8, R10 ;  /* 0x00000008ff297819 */ /* 0x000fe4000001160a */
[----:B------:R-:W-:Y:S02]  /*0ee0*/  IADD3 R39, R39, -0x80, RZ ;  /* 0xffffff8027277810 */ /* 0x000fe40007ffe0ff */
[----:B------:R-:W-:Y:S01]  /*0ef0*/  LOP3.LUT R41, R41, 0xff, RZ, 0xc0, !PT ;  /* 0x000000ff29297812 */ /* 0x000fe200078ec0ff */
[----:B--2---:R-:W-:Y:S02]  /*0f00*/  HADD2.F32 R37, -RZ, R37.H0_H0 ;  /* 0x20000025ff257230 */ /* 0x004fe40000004100 */
[----:B------:R-:W2:Y:S01]  /*0f10*/  I2F.F16 R29, R29 ;  /* 0x0000001d001d7306 */ /* 0x000ea20000200c00 */
[----:B------:R-:W-:Y:S02]  /*0f20*/  LEA.HI R38, R8, 0xffffff80, RZ, 0x8 ;  /* 0xffffff8008267811 */ /* 0x000fe400078f40ff */
[----:B------:R-:W-:Y:S01]  /*0f30*/  SHF.R.U32.HI R8, RZ, 0x10, R8 ;  /* 0x00000010ff087819 */ /* 0x000fe20000011608 */
[----:B------:R-:W-:Y:S01]  /*0f40*/  FFMA.FTZ R42, R37, R28, RZ ;  /* 0x0000001c252a7223 */ /* 0x000fe200000100ff */
[----:B------:R-:W-:Y:S01]  /*0f50*/  FFMA.FTZ R37, R28, R43, RZ ;  /* 0x0000002b1c257223 */ /* 0x000fe200000100ff */
[----:B------:R-:W-:Y:S01]  /*0f60*/  SHF.R.U32.HI R43, RZ, 0x8, R11 ;  /* 0x00000008ff2b7819 */ /* 0x000fe2000001160b */
[----:B-1----:R-:W-:Y:S01]  /*0f70*/  HADD2.F32 R35, -RZ, R35.H0_H0 ;  /* 0x20000023ff237230 */ /* 0x002fe20000004100 */
[----:B------:R-:W1:Y:S01]  /*0f80*/  I2F.F16 R40, R40 ;  /* 0x0000002800287306 */ /* 0x000e620000200c00 */
[----:B------:R-:W-:-:S02]  /*0f90*/  LOP3.LUT R8, R8, 0xff, RZ, 0xc0, !PT ;  /* 0x000000ff08087812 */ /* 0x000fc400078ec0ff */
[----:B------:R-:W-:Y:S01]  /*0fa0*/  LOP3.LUT R43, R43, 0xff, RZ, 0xc0, !PT ;  /* 0x000000ff2b2b7812 */ /* 0x000fe200078ec0ff */
[----:B------:R-:W-:Y:S01]  /*0fb0*/  FFMA.FTZ R35, R28, R35, RZ ;  /* 0x000000231c237223 */ /* 0x000fe200000100ff */
[----:B------:R-:W-:Y:S01]  /*0fc0*/  LEA.HI R36, R9, 0xffffff80, RZ, 0x8 ;  /* 0xffffff8009247811 */ /* 0x000fe200078f40ff */
[----:B--2---:R-:W-:Y:S02]  /*0fd0*/  HADD2.F32 R29, -RZ, R29.H0_H0 ;  /* 0x2000001dff1d7230 */ /* 0x004fe40000004100 */
[----:B------:R-:W2:Y:S01]  /*0fe0*/  I2F.F16 R39, R39 ;  /* 0x0000002700277306 */ /* 0x000ea20000200c00 */
[----:B------:R-:W-:Y:S02]  /*0ff0*/  IADD3 R43, R43, -0x80, RZ ;  /* 0xffffff802b2b7810 */ /* 0x000fe40007ffe0ff */
[----:B------:R-:W-:Y:S01]  /*1000*/  LEA.HI R34, R10, 0xffffff80, RZ, 0x8 ;  /* 0xffffff800a227811 */ /* 0x000fe200078f40ff */
[----:B------:R-:W-:Y:S01]  /*1010*/  FFMA.FTZ R29, R28, R29, RZ ;  /* 0x0000001d1c1d7223 */ /* 0x000fe200000100ff */
[----:B------:R-:W-:Y:S01]  /*1020*/  IADD3 R28, R41, -0x80, RZ ;  /* 0xffffff80291c7810 */ /* 0x000fe20007ffe0ff */
[----:B-1----:R-:W-:Y:S01]  /*1030*/  HADD2.F32 R41, -RZ, R40.H0_H0 ;  /* 0x20000028ff297230 */ /* 0x002fe20000004100 */
[----:B------:R-:W-:Y:S01]  /*1040*/  SHF.R.U32.HI R10, RZ, 0x10, R10 ;  /* 0x00000010ff0a7819 */ /* 0x000fe2000001160a */
[----:B------:R-:W1:Y:S01]  /*1050*/  I2F.F16 R38, R38 ;  /* 0x0000002600267306 */ /* 0x000e620000200c00 */
[----:B------:R-:W-:-:S02]  /*1060*/  LEA.HI R18, R11, 0xffffff80, RZ, 0x8 ;  /* 0xffffff800b127811 */ /* 0x000fc400078f40ff */
[----:B------:R-:W-:Y:S01]  /*1070*/  FFMA.FTZ R40, R41, R44, R42 ;  /* 0x0000002c29287223 */ /* 0x000fe2000001002a */
[----:B------:R-:W-:Y:S01]  /*1080*/  SHF.R.U32.HI R11, RZ, 0x10, R11 ;  /* 0x00000010ff0b7819 */ /* 0x000fe2000001160b */
[----:B--2---:R-:W-:Y:S01]  /*1090*/  HADD2.F32 R39, -RZ, R39.H0_H0 ;  /* 0x20000027ff277230 */ /* 0x004fe20000004100 */
[----:B------:R-:W-:Y:S02]  /*10a0*/  LOP3.LUT R10, R10, 0xff, RZ, 0xc0, !PT ;  /* 0x000000ff0a0a7812 */ /* 0x000fe400078ec0ff */
[----:B------:R-:W2:Y:S01]  /*10b0*/  I2F.F16 R42, R43 ;  /* 0x0000002b002a7306 */ /* 0x000ea20000200c00 */
[----:B------:R-:W-:Y:S01]  /*10c0*/  LOP3.LUT R11, R11, 0xff, RZ, 0xc0, !PT ;  /* 0x000000ff0b0b7812 */ /* 0x000fe200078ec0ff */
[----:B------:R-:W-:Y:S01]  /*10d0*/  FFMA.FTZ R41, R44, R39, R37 ;  /* 0x000000272c297223 */ /* 0x000fe20000010025 */
[----:B---3--:R-:W-:Y:S02]  /*10e0*/  LEA.HI R45, R13, 0xffffff80, RZ, 0x8 ;  /* 0xffffff800d2d7811 */ /* 0x008fe400078f40ff */
[----:B------:R-:W-:Y:S01]  /*10f0*/  IADD3 R10, R10, -0x80, RZ ;  /* 0xffffff800a0a7810 */ /* 0x000fe20007ffe0ff */
[----:B-1----:R-:W-:-:S02]  /*1100*/  HADD2.F32 R38, -RZ, R38.H0_H0 ;  /* 0x20000026ff267230 */ /* 0x002fc40000004100 */
[----:B------:R-:W1:Y:S01]  /*1110*/  I2F.F16 R28, R28 ;  /* 0x0000001c001c7306 */ /* 0x000e620000200c00 */
[----:B--2---:R-:W-:Y:S01]  /*1120*/  HADD2.F32 R37, -RZ, R42.H0_H0 ;  /* 0x2000002aff257230 */ /* 0x004fe20000004100 */
[----:B------:R-:W-:-:S06]  /*1130*/  SHF.R.U32.HI R42, RZ, 0x10, R9 ;  /* 0x00000010ff2a7819 */ /* 0x000fcc0000011609 */
[----:B------:R-:W-:Y:S01]  /*1140*/  I2F.F16 R10, R10 ;  /* 0x0000000a000a7306 */ /* 0x000fe20000200c00 */
[----:B------:R-:W-:Y:S02]  /*1150*/  IADD3 R9, R8, -0x80, RZ ;  /* 0xffffff8008097810 */ /* 0x000fe40007ffe0ff */
[----:B------:R-:W-:Y:S01]  /*1160*/  LOP3.LUT R42, R42, 0xff, RZ, 0xc0, !PT ;  /* 0x000000ff2a2a7812 */ /* 0x000fe200078ec0ff */
[----:B------:R-:W-:Y:S01]  /*1170*/  FFMA.FTZ R37, R44, R37, R29 ;  /* 0x000000252c257223 */ /* 0x000fe2000001001d */
[----:B-1----:R-:W-:Y:S02]  /*1180*/  HADD2.F32 R39, -RZ, R28.H0_H0 ;  /* 0x2000001cff277230 */ /* 0x002fe40000004100 */
[----:B------:R-:W-:Y:S01]  /*1190*/  IADD3 R43, R42, -0x80, RZ ;  /* 0xffffff802a2b7810 */ /* 0x000fe20007ffe0ff */
[----:B------:R-:W1:Y:S01]  /*11a0*/  I2F.F16 R8, R9 ;  /* 0x0000000900087306 */ /* 0x000e620000200c00 */
[----:B------:R-:W-:Y:S02]  /*11b0*/  IADD3 R42, R11, -0x80, RZ ;  /* 0xffffff800b2a7810 */ /* 0x000fe40007ffe0ff */
[----:B------:R-:W-:Y:S01]  /*11c0*/  LOP3.LUT R11, R12, 0xff, RZ, 0xc0, !PT ;  /* 0x000000ff0c0b7812 */ /* 0x000fe200078ec0ff */
[----:B------:R-:W-:Y:S01]  /*11d0*/  FFMA.FTZ R39, R44, R39, R35 ;  /* 0x000000272c277223 */ /* 0x000fe20000010023 */
[----:B------:R-:W-:-:S02]  /*11e0*/  LEA.HI R28, R12, 0xffffff80, RZ, 0x8 ;  /* 0xffffff800c1c7811 */ /* 0x000fc400078f40ff */
[----:B------:R-:W-:Y:S01]  /*11f0*/  LEA.HI R35, R14, 0xffffff80, RZ, 0x8 ;  /* 0xffffff800e237811 */ /* 0x000fe200078f40ff */
[----:B------:R-:W2:Y:S08]  /*1200*/  I2F.F16 R43, R43 ;  /* 0x0000002b002b7306 */ /* 0x000eb00000200c00 */
[----:B------:R1:W-:Y:S08]  /*1210*/  I2F.F16 R29, R45 ;  /* 0x0000002d001d7306 */ /* 0x0003f00000200c00 */
[----:B------:R-:W3:Y:S01]  /*1220*/  I2F.F16 R42, R42 ;  /* 0x0000002a002a7306 */ /* 0x000ee20000200c00 */
[----:B-1----:R-:W-:-:S02]  /*1230*/  HADD2.F32 R45, -RZ, R8.H0_H0 ;  /* 0x20000008ff2d7230 */ /* 0x002fc40000004100 */
[----:B------:R-:W-:-:S05]  /*1240*/  HADD2.F32 R8, -RZ, R19.H0_H0 ;  /* 0x20000013ff087230 */ /* 0x000fca0000004100 */
[----:B------:R-:W-:Y:S01]  /*1250*/  FFMA.FTZ R9, R45, R8, R40 ;  /* 0x000000082d097223 */ /* 0x000fe20000010028 */
[----:B--2---:R-:W-:Y:S01]  /*1260*/  HADD2.F32 R40, -RZ, R43.H0_H0 ;  /* 0x2000002bff287230 */ /* 0x004fe20000004100 */
[----:B------:R-:W1:Y:S01]  /*1270*/  I2F.F16 R36, R36 ;  /* 0x0000002400247306 */ /* 0x000e620000200c00 */
[----:B------:R-:W-:Y:S01]  /*1280*/  IADD3 R43, R11, -0x80, RZ ;  /* 0xffffff800b2b7810 */ /* 0x000fe20007ffe0ff */
[----:B------:R-:W-:Y:S02]  /*1290*/  HADD2.F32 R11, -RZ, R10.H0_H0 ;  /* 0x2000000aff0b7230 */ /* 0x000fe40000004100 */
[C---:B------:R-:W-:Y:S01]  /*12a0*/  FFMA.FTZ R41, R8.reuse, R40, R41 ;  /* 0x0000002808297223 */ /* 0x040fe20000010029 */
[----:B------:R-:W-:Y:S01]  /*12b0*/  LOP3.LUT R40, R13, 0xff, RZ, 0xc0, !PT ;  /* 0x000000ff0d287812 */ /* 0x000fe200078ec0ff */
[----:B---3--:R-:W-:Y:S02]  /*12c0*/  HADD2.F32 R42, -RZ, R42.H0_H0 ;  /* 0x2000002aff2a7230 */ /* 0x008fe40000004100 */
[----:B------:R-:W-:Y:S01]  /*12d0*/  FFMA.FTZ R11, R8, R11, R39 ;  /* 0x0000000b080b7223 */ /* 0x000fe20000010027 */
[----:B------:R-:W-:Y:S01]  /*12e0*/  LOP3.LUT R39, R14, 0xff, RZ, 0xc0, !PT ;  /* 0x000000ff0e277812 */ /* 0x000fe200078ec0ff */
[----:B------:R-:W2:Y:S01]  /*12f0*/  I2F.F16 R34, R34 ;  /* 0x0000002200227306 */ /* 0x000ea20000200c00 */
[----:B------:R-:W-:Y:S01]  /*1300*/  IADD3 R44, R40, -0x80, RZ ;  /* 0xffffff80282c7810 */ /* 0x000fe20007ffe0ff */
[----:B------:R-:W-:-:S02]  /*1310*/  HADD2.F32 R40, -RZ, R19.H1_H1 ;  /* 0x30000013ff287230 */ /* 0x000fc40000004100 */
[----:B------:R-:W-:Y:S01]  /*1320*/  FFMA.FTZ R37, R8, R42, R37 ;  /* 0x0000002a08257223 */ /* 0x000fe20000010025 */
[----:B------:R-:W-:Y:S01]  /*1330*/  IADD3 R45, R39, -0x80, RZ ;  /* 0xffffff80272d7810 */ /* 0x000fe20007ffe0ff */
[----:B-1----:R-:W-:Y:S02]  /*1340*/  HADD2.F32 R39, -RZ, R36.H0_H0 ;  /* 0x20000024ff277230 */ /* 0x002fe40000004100 */
[----:B------:R-:W-:Y:S01]  /*1350*/  FFMA.FTZ R38, R38, R40, R9 ;  /* 0x0000002826267223 */ /* 0x000fe20000010009 */
[----:B------:R-:W-:Y:S01]  /*1360*/  LOP3.LUT R42, R15, 0xff, RZ, 0xc0, !PT ;  /* 0x000000ff0f2a7812 */ /* 0x000fe200078ec0ff */
[----:B------:R-:W1:Y:S01]  /*1370*/  LDS.64 R8, [UR4+0x8] ;  /* 0x00000804ff087984 */ /* 0x000e620008000a00 */
[----:B------:R-:W-:Y:S01]  /*1380*/  I2F.F16 R18, R18 ;  /* 0x0000001200127306 */ /* 0x000fe20000200c00 */
[----:B------:R-:W-:Y:S01]  /*1390*/  FFMA.FTZ R41, R40, R39, R41 ;  /* 0x0000002728297223 */ /* 0x000fe20000010029 */
[----:B------:R-:W-:Y:S01]  /*13a0*/  SHF.R.U32.HI R39, RZ, 0x8, R12 ;  /* 0x00000008ff277819 */ /* 0x000fe2000001160c */
[----:B--2---:R-:W-:-:S05]  /*13b0*/  HADD2.F32 R34, -RZ, R34.H0_H0 ;  /* 0x20000022ff227230 */ /* 0x004fca0000004100 */
[----:B------:R2:W3:Y:S01]  /*13c0*/  I2F.F16 R19, R44 ;  /* 0x0000002c00137306 */ /* 0x0004e20000200c00 */
[----:B------:R-:W-:-:S07]  /*13d0*/  FFMA.FTZ R34, R40, R34, R11 ;  /* 0x0000002228227223 */ /* 0x000fce000001000b */
[----:B------:R4:W5:Y:S01]  /*13e0*/  I2F.F16 R10, R43 ;  /* 0x0000002b000a7306 */ /* 0x0009620000200c00 */
[----:B--2---:R-:W-:Y:S02]  /*13f0*/  IADD3 R44, R42, -0x80, RZ ;  /* 0xffffff802a2c7810 */ /* 0x004fe40007ffe0ff */
[----:B------:R-:W-:Y:S01]  /*1400*/  LOP3.LUT R42, R39, 0xff, RZ, 0xc0, !PT ;  /* 0x000000ff272a7812 */ /* 0x000fe200078ec0ff */
[----:B---3--:R-:W-:-:S04]  /*1410*/  HADD2.F32 R19, -RZ, R19.H0_H0 ;  /* 0x20000013ff137230 */ /* 0x008fc80000004100 */
[----:B------:R-:W-:Y:S01]  /*1420*/  I2F.F16 R36, R45 ;  /* 0x0000002d00247306 */ /* 0x000fe20000200c00 */
[----:B----4-:R-:W-:Y:S02]  /*1430*/  SHF.R.U32.HI R43, RZ, 0x10, R12 ;  /* 0x00000010ff2b7819 */ /* 0x010fe4000001160c */
[----:B------:R-:W-:Y:S02]  /*1440*/  IADD3 R12, R42, -0x80, RZ ;  /* 0xffffff802a0c7810 */ /* 0x000fe40007ffe0ff */
[--C-:B------:R-:W-:Y:S02]  /*1450*/  SHF.R.U32.HI R42, RZ, 0x8, R13.reuse ;  /* 0x00000008ff2a7819 */ /* 0x100fe4000001160d */
[----:B------:R-:W-:Y:S01]  /*1460*/  LOP3.LUT R43, R43, 0xff, RZ, 0xc0, !PT ;  /* 0x000000ff2b2b7812 */ /* 0x000fe200078ec0ff */
[----:B------:R2:W3:Y:S01]  /*1470*/  I2F.F16 R39, R44 ;  /* 0x0000002c00277306 */ /* 0x0004e20000200c00 */
[----:B------:R-:W-:Y:S02]  /*1480*/  LOP3.LUT R42, R42, 0xff, RZ, 0xc0, !PT ;  /* 0x000000ff2a2a7812 */ /* 0x000fe400078ec0ff */
[----:B------:R-:W-:Y:S01]  /*1490*/  IADD3 R11, R43, -0x80, RZ ;  /* 0xffffff802b0b7810 */ /* 0x000fe20007ffe0ff */
[----:B------:R-:W-:Y:S01]  /*14a0*/  HADD2.F32 R43, -RZ, R18.H0_H0 ;  /* 0x20000012ff2b7230 */ /* 0x000fe20000004100 */
[----:B------:R-:W-:-:S02]  /*14b0*/  SHF.R.U32.HI R18, RZ, 0x10, R13 ;  /* 0x00000010ff127819 */ /* 0x000fc4000001160d */
[----:B------:R-:W-:Y:S01]  /*14c0*/  IADD3 R13, R42, -0x80, RZ ;  /* 0xffffff802a0d7810 */ /* 0x000fe20007ffe0ff */
[----:B------:R-:W-:Y:S01]  /*14d0*/  I2F.F16 R12, R12 ;  /* 0x0000000c000c7306 */ /* 0x000fe20000200c00 */
[--C-:B------:R-:W-:Y:S01]  /*14e0*/  SHF.R.U32.HI R42, RZ, 0x8, R14.reuse ;  /* 0x00000008ff2a7819 */ /* 0x100fe2000001160e */
[----:B------:R-:W-:Y:S01]  /*14f0*/  FFMA.FTZ R37, R40, R43, R37 ;  /* 0x0000002b28257223 */ /* 0x000fe20000010025 */
[----:B------:R-:W-:Y:S01]  /*1500*/  LOP3.LUT R18, R18, 0xff, RZ, 0xc0, !PT ;  /* 0x000000ff12127812 */ /* 0x000fe200078ec0ff */
[----:B-----5:R-:W-:Y:S01]  /*1510*/  HADD2.F32 R43, -RZ, R10.H0_H0 ;  /* 0x2000000aff2b7230 */ /* 0x020fe20000004100 */
[----:B------:R-:W-:Y:S02]  /*1520*/  LOP3.LUT R42, R42, 0xff, RZ, 0xc0, !PT ;  /* 0x000000ff2a2a7812 */ /* 0x000fe400078ec0ff */
[----:B--2---:R-:W-:Y:S01]  /*1530*/  SHF.R.U32.HI R44, RZ, 0x10, R14 ;  /* 0x00000010ff2c7819 */ /* 0x004fe2000001160e */
[----:B------:R-:W2:Y:S01]  /*1540*/  I2F.F16 R13, R13 ;  /* 0x0000000d000d7306 */ /* 0x000ea20000200c00 */
[----:B------:R-:W-:Y:S01]  /*1550*/  IADD3 R40, R18, -0x80, RZ ;  /* 0xffffff8012287810 */ /* 0x000fe20007ffe0ff */
[--C-:B-1----:R-:W-:Y:S01]  /*1560*/  HADD2.F32 R18, -RZ, R8.reuse.H0_H0 ;  /* 0x20000008ff127230 */ /* 0x102fe20000004100 */
[----:B------:R-:W-:Y:S01]  /*1570*/  IADD3 R14, R42, -0x80, RZ ;  /* 0xffffff802a0e7810 */ /* 0x000fe20007ffe0ff */
[----:B---3--:R-:W-:Y:S01]  /*1580*/  HADD2.F32 R45, -RZ, R39.H0_H0 ;  /* 0x20000027ff2d7230 */ /* 0x008fe20000004100 */
[----:B------:R-:W-:Y:S01]  /*1590*/  SHF.R.U32.HI R42, RZ, 0x8, R15 ;  /* 0x00000008ff2a7819 */ /* 0x000fe2000001160f */
[----:B------:R-:W-:Y:S01]  /*15a0*/  HADD2.F32 R39, -RZ, R8.H1_H1 ;  /* 0x30000008ff277230 */ /* 0x000fe20000004100 */
[----:B------:R-:W-:Y:S01]  /*15b0*/  LOP3.LUT R44, R44, 0xff, RZ, 0xc0, !PT ;  /* 0x000000ff2c2c7812 */ /* 0x000fe200078ec0ff */
[----:B------:R1:W3:Y:S01]  /*15c0*/  I2F.F16 R10, R40 ;  /* 0x00000028000a7306 */ /* 0x0002e20000200c00 */
[----:B------:R-:W-:Y:S01]  /*15d0*/  LOP3.LUT R42, R42, 0xff, RZ, 0xc0, !PT ;  /* 0x000000ff2a2a7812 */ /* 0x000fe200078ec0ff */
[----:B------:R-:W-:Y:S01]  /*15e0*/  FFMA.FTZ R41, R18, R19, R41 ;  /* 0x0000001312297223 */ /* 0x000fe20000010029 */
[----:B------:R-:W-:Y:S01]  /*15f0*/  FFMA.FTZ R38, R43, R18, R38 ;  /* 0x000000122b267223 */ /* 0x000fe20000010026 */
[----:B------:R-:W-:Y:S01]  /*1600*/  IADD3 R19, R44, -0x80, RZ ;  /* 0xffffff802c137810 */ /* 0x000fe20007ffe0ff */
        /* <DEDUP_REMOVED lines=22> */
[----:B------:R-:W1:Y:S02]  /*1770*/  I2F.F16 R19, R19 ;  /* 0x0000001300137306 */ /* 0x000e640000200c00 */
[----:B------:R-:W-:Y:S01]  /*1780*/  FFMA.FTZ R43, R39, R43, R18 ;  /* 0x0000002b272b7223 */ /* 0x000fe20000010012 */
[----:B--2---:R-:W-:-:S05]  /*1790*/  HADD2.F32 R14, -RZ, R11.H0_H0 ;  /* 0x2000000bff0e7230 */ /* 0x004fca0000004100 */
[----:B------:R-:W2:Y:S01]  /*17a0*/  I2F.F16 R8, R40 ;  /* 0x0000002800087306 */ /* 0x000ea20000200c00 */
[----:B------:R-:W-:Y:S01]  /*17b0*/  FFMA.FTZ R13, R14, R12, R13 ;  /* 0x0000000c0e0d7223 */ /* 0x000fe2000001000d */
[----:B-1----:R-:W-:-:S06]  /*17c0*/  HADD2.F32 R36, -RZ, R19.H0_H0 ;  /* 0x20000013ff247230 */ /* 0x002fcc0000004100 */
        /* <DEDUP_REMOVED lines=26> */
.L_x_5007:
        /* <DEDUP_REMOVED lines=12> */
[----:B------:R-:W3:Y:S01]  /*1a30*/  I2F.F16 R41, R41 ;  /* 0x0000002900297306 */ /* 0x000ee20000200c00 */
[----:B------:R-:W-:-:S02]  /*1a40*/  IADD3 R34, R34, -0x80, RZ ;  /* 0xffffff8022227810 */ /* 0x000fc40007ffe0ff */
[----:B------:R-:W-:Y:S02]  /*1a50*/  SHF.R.U32.HI R35, RZ, 0x8, R12 ;  /* 0x00000008ff237819 */ /* 0x000fe4000001160c */
[----:B------:R-:W-:Y:S02]  /*1a60*/  IADD3 R42, R38, -0x80, RZ ;  /* 0xffffff80262a7810 */ /* 0x000fe40007ffe0ff */
[----:B------:R-:W-:Y:S01]  /*1a70*/  LOP3.LUT R38, R35, 0xff, RZ, 0xc0, !PT ;  /* 0x000000ff23267812 */ /* 0x000fe200078ec0ff */
[----:B------:R4:W0:Y:S01]  /*1a80*/  I2F.F16 R39, R34 ;  /* 0x0000002200277306 */ /* 0x0008220000200c00 */
[----:B------:R-:W-:Y:S02]  /*1a90*/  SHF.R.U32.HI R44, RZ, 0x8, R14 ;  /* 0x00000008ff2c7819 */ /* 0x000fe4000001160e */
[----:B------:R-:W-:Y:S02]  /*1aa0*/  IADD3 R40, R38, -0x80, RZ ;  /* 0xffffff8026287810 */ /* 0x000fe40007ffe0ff */
[----:B------:R-:W-:Y:S01]  /*1ab0*/  LOP3.LUT R44, R44, 0xff, RZ, 0xc0, !PT ;  /* 0x000000ff2c2c7812 */ /* 0x000fe200078ec0ff */
[----:B---3--:R-:W-:-:S02]  /*1ac0*/  HADD2.F32 R41, -RZ, R41.H0_H0 ;  /* 0x20000029ff297230 */ /* 0x008fc40000004100 */
[----:B------:R-:W3:Y:S01]  /*1ad0*/  I2F.F16 R35, R42 ;  /* 0x0000002a00237306 */ /* 0x000ee20000200c00 */
[----:B----4-:R-:W-:Y:S02]  /*1ae0*/  SHF.R.U32.HI R34, RZ, 0x8, R13 ;  /* 0x00000008ff227819 */ /* 0x010fe4000001160d */
[----:B------:R-:W-:Y:S02]  /*1af0*/  IADD3 R44, R44, -0x80, RZ ;  /* 0xffffff802c2c7810 */ /* 0x000fe40007ffe0ff */
[----:B------:R-:W-:Y:S01]  /*1b00*/  LOP3.LUT R34, R34, 0xff, RZ, 0xc0, !PT ;  /* 0x000000ff22227812 */ /* 0x000fe200078ec0ff */
[----:B0-----:R-:W-:Y:S02]  /*1b10*/  HADD2.F32 R39, -RZ, R39.H0_H0 ;  /* 0x20000027ff277230 */ /* 0x001fe40000004100 */
[----:B------:R-:W0:Y:S01]  /*1b20*/  I2F.F16 R37, R37 ;  /* 0x0000002500257306 */ /* 0x000e220000200c00 */
[----:B------:R-:W-:Y:S02]  /*1b30*/  IADD3 R38, R34, -0x80, RZ ;  /* 0xffffff8022267810 */ /* 0x000fe40007ffe0ff */
[----:B------:R-:W-:-:S02]  /*1b40*/  LEA.HI R36, R12, 0xffffff80, RZ, 0x8 ;  /* 0xffffff800c247811 */ /* 0x000fc400078f40ff */
[----:B------:R-:W-:Y:S01]  /*1b50*/  SHF.R.U32.HI R12, RZ, 0x10, R12 ;  /* 0x00000010ff0c7819 */ /* 0x000fe2000001160c */
[----:B---3--:R-:W-:Y:S02]  /*1b60*/  HADD2.F32 R35, -RZ, R35.H0_H0 ;  /* 0x20000023ff237230 */ /* 0x008fe40000004100 */
[----:B------:R-:W3:Y:S01]  /*1b70*/  I2F.F16 R38, R38 ;  /* 0x0000002600267306 */ /* 0x000ee20000200c00 */
[--C-:B-1----:R-:W-:Y:S01]  /*1b80*/  HADD2.F32 R34, -RZ, R28.reuse.H0_H0 ;  /* 0x2000001cff227230 */ /* 0x102fe20000004100 */
[----:B------:R-:W-:Y:S01]  /*1b90*/  LOP3.LUT R12, R12, 0xff, RZ, 0xc0, !PT ;  /* 0x000000ff0c0c7812 */ /* 0x000fe200078ec0ff */
[----:B------:R-:W-:Y:S01]  /*1ba0*/  HADD2.F32 R42, -RZ, R28.H1_H1 ;  /* 0x3000001cff2a7230 */ /* 0x000fe20000004100 */
[----:B------:R-:W-:Y:S02]  /*1bb0*/  LEA.HI R28, R13, 0xffffff80, RZ, 0x8 ;  /* 0xffffff800d1c7811 */ /* 0x000fe400078f40ff */
[----:B------:R-:W-:Y:S01]  /*1bc0*/  FFMA.FTZ R43, R39, R34, RZ ;  /* 0x00000022272b7223 */ /* 0x000fe200000100ff */
[C---:B------:R-:W-:Y:S01]  /*1bd0*/  FFMA.FTZ R39, R34.reuse, R41, RZ ;  /* 0x0000002922277223 */ /* 0x040fe200000100ff */
[----:B------:R-:W-:Y:S01]  /*1be0*/  FFMA.FTZ R41, R34, R35, RZ ;  /* 0x0000002322297223 */ /* 0x000fe200000100ff */
[----:B0-----:R-:W-:Y:S01]  /*1bf0*/  HADD2.F32 R37, -RZ, R37.H0_H0 ;  /* 0x20000025ff257230 */ /* 0x001fe20000004100 */
[----:B------:R-:W0:Y:S01]  /*1c00*/  I2F.F16 R35, R44 ;  /* 0x0000002c00237306 */ /* 0x000e220000200c00 */
[----:B------:R-:W-:-:S02]  /*1c10*/  SHF.R.U32.HI R13, RZ, 0x10, R13 ;  /* 0x00000010ff0d7819 */ /* 0x000fc4000001160d */
[----:B------:R-:W-:Y:S01]  /*1c20*/  IADD3 R12, R12, -0x80, RZ ;  /* 0xffffff800c0c7810 */ /* 0x000fe20007ffe0ff */
[----:B------:R-:W-:Y:S01]  /*1c30*/  FFMA.FTZ R37, R34, R37, RZ ;  /* 0x0000002522257223 */ /* 0x000fe200000100ff */
[----:B---3--:R-:W-:Y:S01]  /*1c40*/  HADD2.F32 R38, -RZ, R38.H0_H0 ;  /* 0x20000026ff267230 */ /* 0x008fe20000004100 */
[----:B------:R-:W-:Y:S02]  /*1c50*/  LEA.HI R34, R14, 0xffffff80, RZ, 0x8 ;  /* 0xffffff800e227811 */ /* 0x000fe400078f40ff */
[----:B------:R-:W1:Y:S01]  /*1c60*/  I2F.F16 R40, R40 ;  /* 0x0000002800287306 */ /* 0x000e620000200c00 */
[----:B------:R-:W-:Y:S01]  /*1c70*/  SHF.R.U32.HI R14, RZ, 0x10, R14 ;  /* 0x00000010ff0e7819 */ /* 0x000fe2000001160e */
[----:B------:R-:W-:Y:S01]  /*1c80*/  FFMA.FTZ R39, R42, R38, R39 ;  /* 0x000000262a277223 */ /* 0x000fe20000010027 */
[----:B------:R-:W-:Y:S02]  /*1c90*/  LOP3.LUT R13, R13, 0xff, RZ, 0xc0, !PT ;  /* 0x000000ff0d0d7812 */ /* 0x000fe400078ec0ff */
[----:B------:R-:W-:Y:S01]  /*1ca0*/  LOP3.LUT R14, R14, 0xff, RZ, 0xc0, !PT ;  /* 0x000000ff0e0e7812 */ /* 0x000fe200078ec0ff */
[----:B0-----:R-:W-:Y:S01]  /*1cb0*/  HADD2.F32 R38, -RZ, R35.H0_H0 ;  /* 0x20000023ff267230 */ /* 0x001fe20000004100 */
[----:B------:R-:W-:Y:S01]  /*1cc0*/  LEA.HI R35, R15, 0xffffff80, RZ, 0x8 ;  /* 0xffffff800f237811 */ /* 0x000fe200078f40ff */
[----:B------:R-:W0:Y:S01]  /*1cd0*/  I2F.F16 R12, R12 ;  /* 0x0000000c000c7306 */ /* 0x000e220000200c00 */
[----:B------:R-:W-:-:S02]  /*1ce0*/  IADD3 R13, R13, -0x80, RZ ;  /* 0xffffff800d0d7810 */ /* 0x000fc40007ffe0ff */
[----:B------:R-:W-:Y:S01]  /*1cf0*/  FFMA.FTZ R37, R42, R38, R37 ;  /* 0x000000262a257223 */ /* 0x000fe20000010025 */
[----:B------:R-:W-:Y:S01]  /*1d00*/  SHF.R.U32.HI R38, RZ, 0x8, R15 ;  /* 0x00000008ff267819 */ /* 0x000fe2000001160f */
[----:B-1----:R-:W-:-:S03]  /*1d10*/  HADD2.F32 R40, -RZ, R40.H0_H0 ;  /* 0x20000028ff287230 */ /* 0x002fc60000004100 */
[----:B------:R-:W-:Y:S01]  /*1d20*/  LOP3.LUT R38, R38, 0xff, RZ, 0xc0, !PT ;  /* 0x000000ff26267812 */ /* 0x000fe200078ec0ff */
[----:B------:R-:W1:Y:S01]  /*1d30*/  I2F.F16 R13, R13 ;  /* 0x0000000d000d7306 */ /* 0x000e620000200c00 */
[----:B------:R-:W-:Y:S02]  /*1d40*/  FFMA.FTZ R43, R40, R42, R43 ;  /* 0x0000002a282b7223 */ /* 0x000fe4000001002b */
[----:B------:R-:W-:Y:S02]  /*1d50*/  IADD3 R38, R38, -0x80, RZ ;  /* 0xffffff8026267810 */ /* 0x000fe40007ffe0ff */
[----:B------:R-:W-:Y:S01]  /*1d60*/  SHF.R.U32.HI R40, RZ, 0x10, R15 ;  /* 0x00000010ff287819 */ /* 0x000fe2000001160f */
[----:B0-----:R-:W-:Y:S01]  /*1d70*/  HADD2.F32 R12, -RZ, R12.H0_H0 ;  /* 0x2000000cff0c7230 */ /* 0x001fe20000004100 */
[----:B------:R-:W-:Y:S01]  /*1d80*/  IADD3 R15, R14, -0x80, RZ ;  /* 0xffffff800e0f7810 */ /* 0x000fe20007ffe0ff */
[----:B------:R-:W0:Y:S01]  /*1d90*/  I2F.F16 R36, R36 ;  /* 0x0000002400247306 */ /* 0x000e220000200c00 */
[----:B------:R-:W-:-:S04]  /*1da0*/  LOP3.LUT R40, R40, 0xff, RZ, 0xc0, !PT ;  /* 0x000000ff28287812 */ /* 0x000fc800078ec0ff */
[----:B------:R-:W-:Y:S01]  /*1db0*/  IADD3 R40, R40, -0x80, RZ ;  /* 0xffffff8028287810 */ /* 0x000fe20007ffe0ff */
[----:B-1----:R-:W-:Y:S02]  /*1dc0*/  HADD2.F32 R13, -RZ, R13.H0_H0 ;  /* 0x2000000dff0d7230 */ /* 0x002fe40000004100 */
[----:B------:R-:W1:Y:S01]  /*1dd0*/  I2F.F16 R38, R38 ;  /* 0x0000002600267306 */ /* 0x000e620000200c00 */
[----:B0-----:R-:W-:-:S07]  /*1de0*/  HADD2.F32 R36, -RZ, R36.H0_H0 ;  /* 0x20000024ff247230 */ /* 0x001fce0000004100 */
[----:B------:R-:W0:Y:S01]  /*1df0*/  I2F.F16 R15, R15 ;  /* 0x0000000f000f7306 */ /* 0x000e220000200c00 */
[----:B-1----:R-:W-:-:S07]  /*1e00*/  HADD2.F32 R14, -RZ, R38.H0_H0 ;  /* 0x20000026ff0e7230 */ /* 0x002fce0000004100 */
[----:B------:R-:W1:Y:S01]  /*1e10*/  I2F.F16 R40, R40 ;  /* 0x0000002800287306 */ /* 0x000e620000200c00 */
[----:B------:R-:W-:Y:S02]  /*1e20*/  HADD2.F32 R38, -RZ, R29.H0_H0 ;  /* 0x2000001dff267230 */ /* 0x000fe40000004100 */
[----:B------:R-:W-:-:S03]  /*1e30*/  FFMA.FTZ R42, R42, R14, R41 ;  /* 0x0000000e2a2a7223 */ /* 0x000fc60000010029 */
[----:B------:R-:W-:Y:S01]  /*1e40*/  FFMA.FTZ R43, R12, R38, R43 ;  /* 0x000000260c2b7223 */ /* 0x000fe2000001002b */
[----:B0-----:R-:W-:Y:S02]  /*1e50*/  HADD2.F32 R12, -RZ, R15.H0_H0 ;  /* 0x2000000fff0c7230 */ /* 0x001fe40000004100 */
[C---:B------:R-:W-:Y:S01]  /*1e60*/  FFMA.FTZ R41, R38.reuse, R13, R39 ;  /* 0x0000000d26297223 */ /* 0x040fe20000010027 */
[----:B------:R-:W0:Y:S02]  /*1e70*/  I2F.F16 R28, R28 ;  /* 0x0000001c001c7306 */ /* 0x000e240000200c00 */
[----:B------:R-:W-:Y:S02]  /*1e80*/  FFMA.FTZ R39, R38, R12, R37 ;  /* 0x0000000c26277223 */ /* 0x000fe40000010025 */
[----:B------:R-:W3:Y:S01]  /*1e90*/  LDS.64 R12, [UR4+0x18] ;  /* 0x00001804ff0c7984 */ /* 0x000ee20008000a00 */
[----:B-1----:R-:W-:-:S03]  /*1ea0*/  HADD2.F32 R47, -RZ, R40.H0_H0 ;  /* 0x20000028ff2f7230 */ /* 0x002fc60000004100 */
[----:B------:R-:W1:Y:S01]  /*1eb0*/  I2F.F16 R34, R34 ;  /* 0x0000002200227306 */ /* 0x000e620000200c00 */
[----:B------:R-:W-:Y:S02]  /*1ec0*/  HADD2.F32 R40, -RZ, R29.H1_H1 ;  /* 0x3000001dff287230 */ /* 0x000fe40000004100 */
[----:B------:R-:W-:-:S03]  /*1ed0*/  FFMA.FTZ R37, R38, R47, R42 ;  /* 0x0000002f26257223 */ /* 0x000fc6000001002a */
[----:B------:R-:W-:Y:S01]  /*1ee0*/  FFMA.FTZ R36, R36, R40, R43 ;  /* 0x0000002824247223 */ /* 0x000fe2000001002b */
[----:B0-----:R-:W-:Y:S01]  /*1ef0*/  HADD2.F32 R28, -RZ, R28.H0_H0 ;  /* 0x2000001cff1c7230 */ /* 0x001fe20000004100 */
[----:B------:R-:W0:Y:S04]  /*1f00*/  I2F.F16 R35, R35 ;  /* 0x0000002300237306 */ /* 0x000e280000200c00 */
[----:B------:R-:W-:Y:S01]  /*1f10*/  FFMA.FTZ R28, R40, R28, R41 ;  /* 0x0000001c281c7223 */ /* 0x000fe20000010029 */
[----:B-1----:R-:W-:-:S05]  /*1f20*/  HADD2.F32 R43, -RZ, R34.H0_H0 ;  /* 0x20000022ff2b7230 */ /* 0x002fca0000004100 */
[----:B------:R-:W-:Y:S01]  /*1f30*/  FFMA.FTZ R39, R40, R43, R39 ;  /* 0x0000002b28277223 */ /* 0x000fe20000010027 */
[----:B--2---:R-:W-:Y:S02]  /*1f40*/  LOP3.LUT R42, R16, 0xff, RZ, 0xc0, !PT ;  /* 0x000000ff102a7812 */ /* 0x004fe400078ec0ff */
[C---:B------:R-:W-:Y:S02]  /*1f50*/  LEA.HI R44, R17.reuse, 0xffffff80, RZ, 0x8 ;  /* 0xffffff80112c7811 */ /* 0x040fe400078f40ff */
[----:B------:R-:W-:Y:S02]  /*1f60*/  IADD3 R29, R42, -0x80, RZ ;  /* 0xffffff802a1d7810 */ /* 0x000fe40007ffe0ff */
[----:B------:R-:W-:Y:S01]  /*1f70*/  LOP3.LUT R42, R17, 0xff, RZ, 0xc0, !PT ;  /* 0x000000ff112a7812 */ /* 0x000fe200078ec0ff */
[----:B------:R0:W-:Y:S01]  /*1f80*/  I2F.F16 R15, R44 ;  /* 0x0000002c000f7306 */ /* 0x0001e20000200c00 */
[----:B------:R-:W-:Y:S02]  /*1f90*/  LOP3.LUT R41, R18, 0xff, RZ, 0xc0, !PT ;  /* 0x000000ff12297812 */ /* 0x000fe400078ec0ff */
[----:B------:R-:W-:-:S02]  /*1fa0*/  IADD3 R42, R42, -0x80, RZ ;  /* 0xffffff802a2a7810 */ /* 0x000fc40007ffe0ff */
[----:B------:R-:W-:Y:S02]  /*1fb0*/  IADD3 R43, R41, -0x80, RZ ;  /* 0xffffff80292b7810 */ /* 0x000fe40007ffe0ff */
[----:B------:R-:W-:Y:S01]  /*1fc0*/  LOP3.LUT R41, R19, 0xff, RZ, 0xc0, !PT ;  /* 0x000000ff13297812 */ /* 0x000fe200078ec0ff */
[----:B------:R-:W-:Y:S01]  /*1fd0*/  I2F.F16 R29, R29 ;  /* 0x0000001d001d7306 */ /* 0x000fe20000200c00 */
[----:B0-----:R-:W-:Y:S01]  /*1fe0*/  HADD2.F32 R44, -RZ, R35.H0_H0 ;  /* 0x20000023ff2c7230 */ /* 0x001fe20000004100 */
[----:B------:R-:W-:Y:S02]  /*1ff0*/  LEA.HI R45, R18, 0xffffff80, RZ, 0x8 ;  /* 0xffffff80122d7811 */ /* 0x000fe400078f40ff */
[----:B------:R-:W-:Y:S02]  /*2000*/  LEA.HI R14, R16, 0xffffff80, RZ, 0x8 ;  /* 0xffffff80100e7811 */ /* 0x000fe400078f40ff */
[----:B------:R-:W-:Y:S01]  /*2010*/  FFMA.FTZ R40, R40, R44, R37 ;  /* 0x0000002c28287223 */ /* 0x000fe20000010025 */
[----:B------:R-:W-:Y:S01]  /*2020*/  SHF.R.U32.HI R37, RZ, 0x8, R16 ;  /* 0x00000008ff257819 */ /* 0x000fe20000011610 */
[----:B------:R0:W1:Y:S01]  /*2030*/  I2F.F16 R34, R42 ;  /* 0x0000002a00227306 */ /* 0x0000620000200c00 */
[----:B------:R-:W-:-:S02]  /*2040*/  IADD3 R44, R41, -0x80, RZ ;  /* 0xffffff80292c7810 */ /* 0x000fc40007ffe0ff */
[----:B------:R-:W-:-:S05]  /*2050*/  LOP3.LUT R41, R37, 0xff, RZ, 0xc0, !PT ;  /* 0x000000ff25297812 */ /* 0x000fca00078ec0ff */
[----:B------:R2:W-:Y:S01]  /*2060*/  I2F.F16 R35, R43 ;  /* 0x0000002b00237306 */ /* 0x0005e20000200c00 */
[----:B0-----:R-:W-:Y:S02]  /*2070*/  SHF.R.U32.HI R42, RZ, 0x10, R16 ;  /* 0x00000010ff2a7819 */ /* 0x001fe40000011610 */
[----:B------:R-:W-:Y:S02]  /*2080*/  IADD3 R16, R41, -0x80, RZ ;  /* 0xffffff8029107810 */ /* 0x000fe40007ffe0ff */
[----:B------:R-:W-:Y:S01]  /*2090*/  LOP3.LUT R42, R42, 0xff, RZ, 0xc0, !PT ;  /* 0x000000ff2a2a7812 */ /* 0x000fe200078ec0ff */
[----:B-1----:R-:W-:Y:S02]  /*20a0*/  HADD2.F32 R34, -RZ, R34.H0_H0 ;  /* 0x20000022ff227230 */ /* 0x002fe40000004100 */
[----:B------:R-:W-:Y:S01]  /*20b0*/  I2F.F16 R37, R44 ;  /* 0x0000002c00257306 */ /* 0x000fe20000200c00 */
[----:B--2---:R-:W-:Y:S02]  /*20c0*/  SHF.R.U32.HI R43, RZ, 0x8, R17 ;  /* 0x00000008ff2b7819 */ /* 0x004fe40000011611 */
[----:B------:R-:W-:-:S02]  /*20d0*/  IADD3 R41, R42, -0x80, RZ ;  /* 0xffffff802a297810 */ /* 0x000fc40007ffe0ff */
[----:B------:R-:W-:Y:S02]  /*20e0*/  LOP3.LUT R43, R43, 0xff, RZ, 0xc0, !PT ;  /* 0x000000ff2b2b7812 */ /* 0x000fe400078ec0ff */
[----:B------:R-:W-:Y:S01]  /*20f0*/  SHF.R.U32.HI R42, RZ, 0x10, R17 ;  /* 0x00000010ff2a7819 */ /* 0x000fe20000011611 */
[----:B------:R0:W1:Y:S01]  /*2100*/  I2F.F16 R38, R45 ;  /* 0x0000002d00267306 */ /* 0x0000620000200c00 */
[----:B------:R-:W-:Y:S02]  /*2110*/  IADD3 R17, R43, -0x80, RZ ;  /* 0xffffff802b117810 */ /* 0x000fe40007ffe0ff */
[----:B------:R-:W-:Y:S02]  /*2120*/  SHF.R.U32.HI R43, RZ, 0x8, R18 ;  /* 0x00000008ff2b7819 */ /* 0x000fe40000011612 */
[----:B------:R-:W-:Y:S02]  /*2130*/  LOP3.LUT R42, R42, 0xff, RZ, 0xc0, !PT ;  /* 0x000000ff2a2a7812 */ /* 0x000fe400078ec0ff */
[----:B------:R-:W-:Y:S01]  /*2140*/  LOP3.LUT R43, R43, 0xff, RZ, 0xc0, !PT ;  /* 0x000000ff2b2b7812 */ /* 0x000fe200078ec0ff */
[----:B------:R-:W-:Y:S01]  /*2150*/  I2F.F16 R16, R16 ;  /* 0x0000001000107306 */ /* 0x000fe20000200c00 */
[----:B0-----:R-:W-:-:S02]  /*2160*/  HADD2.F32 R45, -RZ, R29.H0_H0 ;  /* 0x2000001dff2d7230 */ /* 0x001fc40000004100 */
[----:B---3--:R-:W-:Y:S02]  /*2170*/  HADD2.F32 R29, -RZ, R12.H0_H0 ;  /* 0x2000000cff1d7230 */ /* 0x008fe40000004100 */
[----:B-1----:R-:W-:-:S03]  /*2180*/  HADD2.F32 R38, -RZ, R38.H0_H0 ;  /* 0x20000026ff267230 */ /* 0x002fc60000004100 */
[----:B------:R-:W-:Y:S01]  /*2190*/  FFMA.FTZ R28, R29, R34, R28 ;  /* 0x000000221d1c7223 */ /* 0x000fe2000001001c */
[----:B------:R-:W-:Y:S01]  /*21a0*/  IADD3 R34, R42, -0x80, RZ ;  /* 0xffffff802a227810 */ /* 0x000fe20007ffe0ff */
[----:B------:R-:W-:Y:S01]  /*21b0*/  HADD2.F32 R42, -RZ, R35.H0_H0 ;  /* 0x20000023ff2a7230 */ /* 0x000fe20000004100 */
[----:B------:R-:W-:Y:S01]  /*21c0*/  SHF.R.U32.HI R35, RZ, 0x10, R18 ;  /* 0x00000010ff237819 */ /* 0x000fe20000011612 */
[----:B------:R-:W0:Y:S01]  /*21d0*/  I2F.F16 R17, R17 ;  /* 0x0000001100117306 */ /* 0x000e220000200c00 */
[----:B------:R-:W-:Y:S01]  /*21e0*/  IADD3 R18, R43, -0x80, RZ ;  /* 0xffffff802b127810 */ /* 0x000fe20007ffe0ff */
[----:B------:R-:W-:Y:S01]  /*21f0*/  HADD2.F32 R43, -RZ, R37.H0_H0 ;  /* 0x20000025ff2b7230 */ /* 0x000fe20000004100 */
[----:B------:R-:W-:Y:S01]  /*2200*/  SHF.R.U32.HI R37, RZ, 0x8, R19 ;  /* 0x00000008ff257819 */ /* 0x000fe20000011613 */
[----:B------:R-:W-:Y:S01]  /*2210*/  FFMA.FTZ R39, R29, R42, R39 ;  /* 0x0000002a1d277223 */ /* 0x000fe20000010027 */
[----:B------:R-:W-:Y:S01]  /*2220*/  LOP3.LUT R35, R35, 0xff, RZ, 0xc0, !PT ;  /* 0x000000ff23237812 */ /* 0x000fe200078ec0ff */
[----:B------:R-:W-:Y:S01]  /*2230*/  FFMA.FTZ R36, R45, R29, R36 ;  /* 0x0000001d2d247223 */ /* 0x000fe20000010024 */
[----:B------:R-:W-:Y:S01]  /*2240*/  LOP3.LUT R37, R37, 0xff, RZ, 0xc0, !PT ;  /* 0x000000ff25257812 */ /* 0x000fe200078ec0ff */
[----:B------:R-:W-:Y:S01]  /*2250*/  FFMA.FTZ R40, R29, R43, R40 ;  /* 0x0000002b1d287223 */ /* 0x000fe20000010028 */
[----:B------:R-:W-:Y:S01]  /*2260*/  SHF.R.U32.HI R43, RZ, 0x10, R19 ;  /* 0x00000010ff2b7819 */ /* 0x000fe20000011613 */
[----:B------:R-:W1:Y:S01]  /*2270*/  I2F.F16 R18, R18 ;  /* 0x0000001200127306 */ /* 0x000e620000200c00 */
[----:B------:R-:W-:-:S02]  /*2280*/  IADD3 R42, R35, -0x80, RZ ;  /* 0xffffff80232a7810 */ /* 0x000fc40007ffe0ff */
[----:B------:R-:W-:Y:S01]  /*2290*/  IADD3 R35, R37, -0x80, RZ ;  /* 0xffffff8025237810 */ /* 0x000fe20007ffe0ff */
[----:B------:R-:W-:Y:S01]  /*22a0*/  HADD2.F32 R37, -RZ, R12.H1_H1 ;  /* 0x3000000cff257230 */ /* 0x000fe20000004100 */
[----:B------:R-:W-:Y:S01]  /*22b0*/  LOP3.LUT R43, R43, 0xff, RZ, 0xc0, !PT ;  /* 0x000000ff2b2b7812 */ /* 0x000fe200078ec0ff */
[----:B0-----:R-:W-:Y:S01]  /*22c0*/  HADD2.F32 R45, -RZ, R17.H0_H0 ;  /* 0x20000011ff2d7230 */ /* 0x001fe20000004100 */
[----:B------:R-:W-:Y:S01]  /*22d0*/  LEA.HI R19, R19, 0xffffff80, RZ, 0x8 ;  /* 0xffffff8013137811 */ /* 0x000fe200078f40ff */
[----:B------:R-:W0:Y:S01]  /*22e0*/  I2F.F16 R41, R41 ;  /* 0x0000002900297306 */ /* 0x000e220000200c00 */
[----:B------:R-:W-:Y:S01]  /*22f0*/  IADD3 R44, R43, -0x80, RZ ;  /* 0xffffff802b2c7810 */ /* 0x000fe20007ffe0ff */
[----:B------:R-:W-:Y:S02]  /*2300*/  HADD2.F32 R43, -RZ, R16.H0_H0 ;  /* 0x20000010ff2b7230 */ /* 0x000fe40000004100 */
[--C-:B------:R-:W-:Y:S02]  /*2310*/  HADD2.F32 R16, -RZ, R13.reuse.H0_H0 ;  /* 0x2000000dff107230 */ /* 0x100fe40000004100 */
[----:B------:R-:W-:-:S02]  /*2320*/  HADD2.F32 R13, -RZ, R13.H1_H1 ;  /* 0x3000000dff0d7230 */ /* 0x000fc40000004100 */
[----:B------:R-:W-:Y:S01]  /*2330*/  FFMA.FTZ R17, R43, R37, R36 ;  /* 0x000000252b117223 */ /* 0x000fe20000010024 */
[----:B------:R-:W2:Y:S01]  /*2340*/  I2F.F16 R35, R35 ;  /* 0x0000002300237306 */ /* 0x000ea20000200c00 */
[----:B------:R-:W-:Y:S01]  /*2350*/  FFMA.FTZ R43, R37, R45, R28 ;  /* 0x0000002d252b7223 */ /* 0x000fe2000001001c */
[----:B-1----:R-:W-:Y:S02]  /*2360*/  HADD2.F32 R28, -RZ, R18.H0_H0 ;  /* 0x20000012ff1c7230 */ /* 0x002fe40000004100 */
[----:B0-----:R-:W-:-:S04]  /*2370*/  HADD2.F32 R18, -RZ, R41.H0_H0 ;  /* 0x20000029ff127230 */ /* 0x001fc80000004100 */
[----:B------:R-:W0:Y:S01]  /*2380*/  I2F.F16 R34, R34 ;  /* 0x0000002200227306 */ /* 0x000e220000200c00 */
[----:B------:R-:W-:Y:S01]  /*2390*/  FFMA.FTZ R39, R37, R28, R39 ;  /* 0x0000001c25277223 */ /* 0x000fe20000010027 */
[----:B------:R-:W-:Y:S01]  /*23a0*/  FFMA.FTZ R17, R18, R16, R17 ;  /* 0x0000001012117223 */ /* 0x000fe20000010011 */
[----:B--2---:R-:W-:-:S05]  /*23b0*/  HADD2.F32 R35, -RZ, R35.H0_H0 ;  /* 0x20000023ff237230 */ /* 0x004fca0000004100 */
        /* <DEDUP_REMOVED lines=10> */
[----:B------:R-:W-:Y:S02]  /*2460*/  HADD2.F32 R12, -RZ, R15.H0_H0 ;  /* 0x2000000fff0c7230 */ /* 0x000fe40000004100 */
[C---:B------:R-:W-:Y:S01]  /*2470*/  FFMA.FTZ R39, R13.reuse, R38, R39 ;  /* 0x000000260d277223 */ /* 0x040fe20000010027 */
[----:B------:R-:W-:Y:S02]  /*2480*/  FFMA.FTZ R35, R16, R18, R35 ;  /* 0x0000001210237223 */ /* 0x000fe40000010023 */
[----:B------:R-:W-:Y:S01]  /*2490*/  FFMA.FTZ R12, R13, R12, R34 ;  /* 0x0000000c0d0c7223 */ /* 0x000fe20000010022 */
[----:B-1----:R-:W-:Y:S02]  /*24a0*/  HADD2.F32 R14, -RZ, R14.H0_H0 ;  /* 0x2000000eff0e7230 */ /* 0x002fe40000004100 */
[----:B------:R-:W-:Y:S01]  /*24b0*/  FMUL.FTZ R39, R22, R39 ;  /* 0x0000002716277220 */ /* 0x000fe20000410000 */
[----:B------:R-:W-:-:S02]  /*24c0*/  FMUL.FTZ R12, R21, R12 ;  /* 0x0000000c150c7220 */ /* 0x000fc40000410000 */
[----:B------:R-:W-:Y:S02]  /*24d0*/  FFMA.FTZ R17, R14, R13, R17 ;  /* 0x0000000d0e117223 */ /* 0x000fe40000010011 */
[----:B------:R-:W-:Y:S01]  /*24e0*/  F2FP.F16.F32.PACK_AB R39, RZ, R39 ;  /* 0x00000027ff27723e */ /* 0x000fe200000000ff */
[----:B0-----:R-:W-:Y:S02]  /*24f0*/  HADD2.F32 R28, -RZ, R19.H0_H0 ;  /* 0x20000013ff1c7230 */ /* 0x001fe40000004100 */
[----:B------:R-:W-:Y:S01]  /*2500*/  FMUL.FTZ R17, R20, R17 ;  /* 0x0000001114117220 */ /* 0x000fe20000410000 */
[----:B------:R-:W-:Y:S02]  /*2510*/  F2FP.F16.F32.PACK_AB R12, RZ, R12 ;  /* 0x0000000cff0c723e */ /* 0x000fe400000000ff */
        /* <DEDUP_REMOVED lines=8> */
.L_x_5008:
        /* <DEDUP_REMOVED lines=9> */
[----:B------:R-:W-:Y:S02]  /*2630*/  IADD3 R30, R30, -0x80, RZ ;  /* 0xffffff801e1e7810 */ /* 0x000fe40007ffe0ff */
[----:B------:R-:W-:Y:S01]  /*2640*/  IADD3 R35, R31, -0x80, RZ ;  /* 0xffffff801f237810 */ /* 0x000fe20007ffe0ff */
[----:B------:R-:W2:Y:S01]  /*2650*/  I2F.F16 R43, R43 ;  /* 0x0000002b002b7306 */ /* 0x000ea20000200c00 */
[----:B------:R-:W-:-:S02]  /*2660*/  LOP3.LUT R39, R15, 0xff, RZ, 0xc0, !PT ;  /* 0x000000ff0f277812 */ /* 0x000fc400078ec0ff */
[----:B------:R-:W-:Y:S02]  /*2670*/  SHF.R.U32.HI R31, RZ, 0x8, R12 ;  /* 0x00000008ff1f7819 */ /* 0x000fe4000001160c */
[----:B------:R-:W-:Y:S02]  /*2680*/  IADD3 R42, R39, -0x80, RZ ;  /* 0xffffff80272a7810 */ /* 0x000fe40007ffe0ff */
[----:B------:R-:W-:Y:S01]  /*2690*/  LOP3.LUT R39, R31, 0xff, RZ, 0xc0, !PT ;  /* 0x000000ff1f277812 */ /* 0x000fe200078ec0ff */
[----:B------:R4:W0:Y:S01]  /*26a0*/  I2F.F16 R37, R30 ;  /* 0x0000001e00257306 */ /* 0x0008220000200c00 */
[----:B------:R-:W-:Y:S02]  /*26b0*/  SHF.R.U32.HI R41, RZ, 0x8, R14 ;  /* 0x00000008ff297819 */ /* 0x000fe4000001160e */
[----:B------:R-:W-:Y:S02]  /*26c0*/  IADD3 R40, R39, -0x80, RZ ;  /* 0xffffff8027287810 */ /* 0x000fe40007ffe0ff */
[----:B------:R-:W-:Y:S01]  /*26d0*/  LOP3.LUT R41, R41, 0xff, RZ, 0xc0, !PT ;  /* 0x000000ff29297812 */ /* 0x000fe200078ec0ff */
[----:B--2---:R-:W-:-:S02]  /*26e0*/  HADD2.F32 R43, -RZ, R43.H0_H0 ;  /* 0x2000002bff2b7230 */ /* 0x004fc40000004100 */
[----:B------:R-:W2:Y:S01]  /*26f0*/  I2F.F16 R35, R35 ;  /* 0x0000002300237306 */ /* 0x000ea20000200c00 */
[----:B----4-:R-:W-:Y:S02]  /*2700*/  SHF.R.U32.HI R30, RZ, 0x8, R13 ;  /* 0x00000008ff1e7819 */ /* 0x010fe4000001160d */
[----:B------:R-:W-:Y:S02]  /*2710*/  LEA.HI R38, R12, 0xffffff80, RZ, 0x8 ;  /* 0xffffff800c267811 */ /* 0x000fe400078f40ff */
[----:B------:R-:W-:Y:S01]  /*2720*/  LOP3.LUT R30, R30, 0xff, RZ, 0xc0, !PT ;  /* 0x000000ff1e1e7812 */ /* 0x000fe200078ec0ff */
[----:B0-----:R-:W-:Y:S02]  /*2730*/  HADD2.F32 R37, -RZ, R37.H0_H0 ;  /* 0x20000025ff257230 */ /* 0x001fe40000004100 */
[----:B------:R0:W4:Y:S01]  /*2740*/  I2F.F16 R31, R42 ;  /* 0x0000002a001f7306 */ /* 0x0001220000200c00 */
[----:B------:R-:W-:Y:S02]  /*2750*/  IADD3 R39, R30, -0x80, RZ ;  /* 0xffffff801e277810 */ /* 0x000fe40007ffe0ff */
[----:B------:R-:W-:-:S02]  /*2760*/  SHF.R.U32.HI R12, RZ, 0x10, R12 ;  /* 0x00000010ff0c7819 */ /* 0x000fc4000001160c */
[----:B------:R-:W-:Y:S01]  /*2770*/  LEA.HI R36, R13, 0xffffff80, RZ, 0x8 ;  /* 0xffffff800d247811 */ /* 0x000fe200078f40ff */
[----:B--2---:R-:W-:Y:S02]  /*2780*/  HADD2.F32 R35, -RZ, R35.H0_H0 ;  /* 0x20000023ff237230 */ /* 0x004fe40000004100 */
[----:B------:R-:W2:Y:S01]  /*2790*/  I2F.F16 R40, R40 ;  /* 0x0000002800287306 */ /* 0x000ea20000200c00 */
[--C-:B-1----:R-:W-:Y:S01]  /*27a0*/  HADD2.F32 R30, -RZ, R28.reuse.H0_H0 ;  /* 0x2000001cff1e7230 */ /* 0x102fe20000004100 */
[----:B------:R-:W-:Y:S01]  /*27b0*/  LOP3.LUT R12, R12, 0xff, RZ, 0xc0, !PT ;  /* 0x000000ff0c0c7812 */ /* 0x000fe200078ec0ff */
[----:B------:R-:W-:Y:S01]  /*27c0*/  HADD2.F32 R44, -RZ, R28.H1_H1 ;  /* 0x3000001cff2c7230 */ /* 0x000fe20000004100 */
[----:B------:R-:W-:Y:S02]  /*27d0*/  LEA.HI R34, R14, 0xffffff80, RZ, 0x8 ;  /* 0xffffff800e227811 */ /* 0x000fe400078f40ff */
[----:B0-----:R-:W-:Y:S01]  /*27e0*/  FFMA.FTZ R42, R37, R30, RZ ;  /* 0x0000001e252a7223 */ /* 0x001fe200000100ff */
[----:B----4-:R-:W-:-:S02]  /*27f0*/  HADD2.F32 R31, -RZ, R31.H0_H0 ;  /* 0x2000001fff1f7230 */ /* 0x010fc40000004100 */
[C---:B------:R-:W-:Y:S01]  /*2800*/  FFMA.FTZ R37, R30.reuse, R43, RZ ;  /* 0x0000002b1e257223 */ /* 0x040fe200000100ff */
[----:B------:R-:W-:Y:S01]  /*2810*/  SHF.R.U32.HI R43, RZ, 0x8, R15 ;  /* 0x00000008ff2b7819 */ /* 0x000fe2000001160f */
[C---:B------:R-:W-:Y:S01]  /*2820*/  FFMA.FTZ R35, R30.reuse, R35, RZ ;  /* 0x000000231e237223 */ /* 0x040fe200000100ff */
[----:B------:R-:W0:Y:S01]  /*2830*/  I2F.F16 R39, R39 ;  /* 0x0000002700277306 */ /* 0x000e220000200c00 */
[----:B------:R-:W-:Y:S01]  /*2840*/  FFMA.FTZ R31, R30, R31, RZ ;  /* 0x0000001f1e1f7223 */ /* 0x000fe200000100ff */
[----:B------:R-:W-:Y:S02]  /*2850*/  LOP3.LUT R43, R43, 0xff, RZ, 0xc0, !PT ;  /* 0x000000ff2b2b7812 */ /* 0x000fe400078ec0ff */
[----:B------:R-:W-:Y:S01]  /*2860*/  IADD3 R30, R41, -0x80, RZ ;  /* 0xffffff80291e7810 */ /* 0x000fe20007ffe0ff */
[----:B--2---:R-:W-:Y:S01]  /*2870*/  HADD2.F32 R41, -RZ, R40.H0_H0 ;  /* 0x20000028ff297230 */ /* 0x004fe20000004100 */
[----:B------:R-:W-:Y:S02]  /*2880*/  IADD3 R43, R43, -0x80, RZ ;  /* 0xffffff802b2b7810 */ /* 0x000fe40007ffe0ff */
[----:B------:R-:W-:Y:S01]  /*2890*/  SHF.R.U32.HI R14, RZ, 0x10, R14 ;  /* 0x00000010ff0e7819 */ /* 0x000fe2000001160e */
[----:B------:R-:W1:Y:S01]  /*28a0*/  I2F.F16 R38, R38 ;  /* 0x0000002600267306 */ /* 0x000e620000200c00 */
[----:B------:R-:W-:Y:S01]  /*28b0*/  FFMA.FTZ R40, R41, R44, R42 ;  /* 0x0000002c29287223 */ /* 0x000fe2000001002a */
[----:B------:R-:W-:-:S02]  /*28c0*/  LEA.HI R28, R15, 0xffffff80, RZ, 0x8 ;  /* 0xffffff800f1c7811 */ /* 0x000fc400078f40ff */
[----:B------:R-:W-:Y:S01]  /*28d0*/  SHF.R.U32.HI R15, RZ, 0x10, R15 ;  /* 0x00000010ff0f7819 */ /* 0x000fe2000001160f */
[----:B0-----:R-:W-:Y:S01]  /*28e0*/  HADD2.F32 R39, -RZ, R39.H0_H0 ;  /* 0x20000027ff277230 */ /* 0x001fe20000004100 */
[----:B------:R-:W-:Y:S02]  /*28f0*/  LOP3.LUT R14, R14, 0xff, RZ, 0xc0, !PT ;  /* 0x000000ff0e0e7812 */ /* 0x000fe400078ec0ff */
[----:B------:R-:W0:Y:S01]  /*2900*/  I2F.F16 R42, R43 ;  /* 0x0000002b002a7306 */ /* 0x000e220000200c00 */
[----:B------:R-:W-:Y:S01]  /*2910*/  LOP3.LUT R15, R15, 0xff, RZ, 0xc0, !PT ;  /* 0x000000ff0f0f7812 */ /* 0x000fe200078ec0ff */
[----:B------:R-:W-:Y:S01]  /*2920*/  FFMA.FTZ R41, R44, R39, R37 ;  /* 0x000000272c297223 */ /* 0x000fe20000010025 */
[----:B------:R-:W-:Y:S01]  /*2930*/  IADD3 R14, R14, -0x80, RZ ;  /* 0xffffff800e0e7810 */ /* 0x000fe20007ffe0ff */
[----:B-1----:R-:W-:-:S04]  /*2940*/  HADD2.F32 R38, -RZ, R38.H0_H0 ;  /* 0x20000026ff267230 */ /* 0x002fc80000004100 */
[----:B------:R-:W1:Y:S01]  /*2950*/  I2F.F16 R30, R30 ;  /* 0x0000001e001e7306 */ /* 0x000e620000200c00 */
[----:B0-----:R-:W-:Y:S01]  /*2960*/  HADD2.F32 R37, -RZ, R42.H0_H0 ;  /* 0x2000002aff257230 */ /* 0x001fe20000004100 */
[----:B------:R-:W-:-:S06]  /*2970*/  SHF.R.U32.HI R42, RZ, 0x10, R13 ;  /* 0x00000010ff2a7819 */ /* 0x000fcc000001160d */
[----:B------:R-:W-:Y:S01]  /*2980*/  I2F.F16 R14, R14 ;  /* 0x0000000e000e7306 */ /* 0x000fe20000200c00 */
[----:B------:R-:W-:Y:S02]  /*2990*/  IADD3 R13, R12, -0x80, RZ ;  /* 0xffffff800c0d7810 */ /* 0x000fe40007ffe0ff */
[----:B------:R-:W-:Y:S01]  /*29a0*/  LOP3.LUT R42, R42, 0xff, RZ, 0xc0, !PT ;  /* 0x000000ff2a2a7812 */ /* 0x000fe200078ec0ff */
[----:B------:R-:W-:Y:S01]  /*29b0*/  FFMA.FTZ R37, R44, R37, R31 ;  /* 0x000000252c257223 */ /* 0x000fe2000001001f */
[----:B-1----:R-:W-:Y:S02]  /*29c0*/  HADD2.F32 R39, -RZ, R30.H0_H0 ;  /* 0x2000001eff277230 */ /* 0x002fe40000004100 */
[----:B------:R-:W-:Y:S01]  /*29d0*/  IADD3 R43, R42, -0x80, RZ ;  /* 0xffffff802a2b7810 */ /* 0x000fe20007ffe0ff */
[----:B------:R-:W-:Y:S01]  /*29e0*/  I2F.F16 R12, R13 ;  /* 0x0000000d000c7306 */ /* 0x000fe20000200c00 */
[----:B------:R-:W-:Y:S01]  /*29f0*/  IADD3 R42, R15, -0x80, RZ ;  /* 0xffffff800f2a7810 */ /* 0x000fe20007ffe0ff */
[----:B------:R-:W-:-:S06]  /*2a00*/  FFMA.FTZ R39, R44, R39, R35 ;  /* 0x000000272c277223 */ /* 0x000fcc0000010023 */
[----:B------:R-:W-:Y:S08]  /*2a10*/  I2F.F16 R43, R43 ;  /* 0x0000002b002b7306 */ /* 0x000ff00000200c00 */
[----:B------:R-:W0:Y:S08]  /*2a20*/  I2F.F16 R42, R42 ;  /* 0x0000002a002a7306 */ /* 0x000e300000200c00 */
[----:B------:R-:W-:Y:S01]  /*2a30*/  I2F.F16 R36, R36 ;  /* 0x0000002400247306 */ /* 0x000fe20000200c00 */
[----:B0-----:R-:W-:-:S07]  /*2a40*/  HADD2.F32 R42, -RZ, R42.H0_H0 ;  /* 0x2000002aff2a7230 */ /* 0x001fce0000004100 */
[----:B------:R-:W0:Y:S08]  /*2a50*/  I2F.F16 R34, R34 ;  /* 0x0000002200227306 */ /* 0x000e300000200c00 */
[----:B------:R-:W-:Y:S01]  /*2a60*/  I2F.F16 R28, R28 ;  /* 0x0000001c001c7306 */ /* 0x000fe20000200c00 */
[----:B0-----:R-:W-:Y:S01]  /*2a70*/  HADD2.F32 R34, -RZ, R34.H0_H0 ;  /* 0x20000022ff227230 */ /* 0x001fe20000004100 */
[----:B---3--:R-:W-:-:S02]  /*2a80*/  LEA.HI R45, R17, 0xffffff80, RZ, 0x8 ;  /* 0xffffff80112d7811 */ /* 0x008fc400078f40ff */
[----:B------:R-:W-:-:S04]  /*2a90*/  LOP3.LUT R15, R16, 0xff, RZ, 0xc0, !PT ;  /* 0x000000ff100f7812 */ /* 0x000fc800078ec0ff */
[----:B------:R0:W-:Y:S01]  /*2aa0*/  I2F.F16 R31, R45 ;  /* 0x0000002d001f7306 */ /* 0x0001e20000200c00 */
[----:B------:R-:W-:Y:S02]  /*2ab0*/  LEA.HI R30, R16, 0xffffff80, RZ, 0x8 ;  /* 0xffffff80101e7811 */ /* 0x000fe400078f40ff */
[----:B------:R-:W-:-:S05]  /*2ac0*/  LEA.HI R35, R18, 0xffffff80, RZ, 0x8 ;  /* 0xffffff8012237811 */ /* 0x000fca00078f40ff */
[----:B------:R-:W1:Y:S01]  /*2ad0*/  I2F.F16 R30, R30 ;  /* 0x0000001e001e7306 */ /* 0x000e620000200c00 */
[----:B0-----:R-:W-:Y:S02]  /*2ae0*/  HADD2.F32 R45, -RZ, R12.H0_H0 ;  /* 0x2000000cff2d7230 */ /* 0x001fe40000004100 */
[----:B------:R-:W-:-:S05]  /*2af0*/  HADD2.F32 R12, -RZ, R29.H0_H0 ;  /* 0x2000001dff0c7230 */ /* 0x000fca0000004100 */
[----:B------:R-:W-:Y:S01]  /*2b00*/  FFMA.FTZ R13, R45, R12, R40 ;  /* 0x0000000c2d0d7223 */ /* 0x000fe20000010028 */
[----:B------:R-:W-:Y:S01]  /*2b10*/  HADD2.F32 R40, -RZ, R43.H0_H0 ;  /* 0x2000002bff287230 */ /* 0x000fe20000004100 */
[----:B------:R-:W-:Y:S01]  /*2b20*/  IADD3 R43, R15, -0x80, RZ ;  /* 0xffffff800f2b7810 */ /* 0x000fe20007ffe0ff */
[----:B------:R-:W-:Y:S02]  /*2b30*/  HADD2.F32 R15, -RZ, R14.H0_H0 ;  /* 0x2000000eff0f7230 */ /* 0x000fe40000004100 */
[C---:B------:R-:W-:Y:S01]  /*2b40*/  FFMA.FTZ R37, R12.reuse, R42, R37 ;  /* 0x0000002a0c257223 */ /* 0x040fe20000010025 */
[----:B------:R-:W-:Y:S01]  /*2b50*/  LOP3.LUT R42, R19, 0xff, RZ, 0xc0, !PT ;  /* 0x000000ff132a7812 */ /* 0x000fe200078ec0ff */
[C---:B------:R-:W-:Y:S01]  /*2b60*/  FFMA.FTZ R41, R12.reuse, R40, R41 ;  /* 0x000000280c297223 */ /* 0x040fe20000010029 */
[----:B------:R-:W-:Y:S01]  /*2b70*/  LOP3.LUT R40, R17, 0xff, RZ, 0xc0, !PT ;  /* 0x000000ff11287812 */ /* 0x000fe200078ec0ff */
[----:B------:R-:W-:Y:S01]  /*2b80*/  FFMA.FTZ R15, R12, R15, R39 ;  /* 0x0000000f0c0f7223 */ /* 0x000fe20000010027 */
[----:B------:R-:W-:Y:S01]  /*2b90*/  LOP3.LUT R39, R18, 0xff, RZ, 0xc0, !PT ;  /* 0x000000ff12277812 */ /* 0x000fe200078ec0ff */
[----:B------:R0:W-:Y:S01]  /*2ba0*/  I2F.F16 R14, R43 ;  /* 0x0000002b000e7306 */ /* 0x0001e20000200c00 */
[----:B------:R-:W-:Y:S01]  /*2bb0*/  IADD3 R44, R40, -0x80, RZ ;  /* 0xffffff80282c7810 */ /* 0x000fe20007ffe0ff */
[----:B------:R-:W-:Y:S01]  /*2bc0*/  HADD2.F32 R40, -RZ, R29.H1_H1 ;  /* 0x3000001dff287230 */ /* 0x000fe20000004100 */
[----:B------:R-:W-:Y:S01]  /*2bd0*/  IADD3 R45, R39, -0x80, RZ ;  /* 0xffffff80272d7810 */ /* 0x000fe20007ffe0ff */
[----:B------:R-:W-:-:S02]  /*2be0*/  HADD2.F32 R39, -RZ, R36.H0_H0 ;  /* 0x20000024ff277230 */ /* 0x000fc40000004100 */
[----:B-1----:R-:W-:Y:S02]  /*2bf0*/  HADD2.F32 R30, -RZ, R30.H0_H0 ;  /* 0x2000001eff1e7230 */ /* 0x002fe40000004100 */
[----:B------:R-:W-:Y:S01]  /*2c00*/  FFMA.FTZ R38, R38, R40, R13 ;  /* 0x0000002826267223 */ /* 0x000fe2000001000d */
[----:B------:R1:W2:Y:S01]  /*2c10*/  I2F.F16 R29, R44 ;  /* 0x0000002c001d7306 */ /* 0x0002a20000200c00 */
[----:B------:R-:W3:Y:S01]  /*2c20*/  LDS.64 R12, [UR4+0x28] ;  /* 0x00002804ff0c7984 */ /* 0x000ee20008000a00 */
[C---:B------:R-:W-:Y:S01]  /*2c30*/  FFMA.FTZ R41, R40.reuse, R39, R41 ;  /* 0x0000002728297223 */ /* 0x040fe20000010029 */
[--C-:B------:R-:W-:Y:S01]  /*2c40*/  SHF.R.U32.HI R39, RZ, 0x8, R16.reuse ;  /* 0x00000008ff277819 */ /* 0x100fe20000011610 */
[----:B------:R-:W-:Y:S01]  /*2c50*/  FFMA.FTZ R34, R40, R34, R15 ;  /* 0x0000002228227223 */ /* 0x000fe2000001000f */
[----:B0-----:R-:W-:-:S03]  /*2c60*/  SHF.R.U32.HI R43, RZ, 0x10, R16 ;  /* 0x00000010ff2b7819 */ /* 0x001fc60000011610 */
[----:B------:R-:W-:Y:S01]  /*2c70*/  I2F.F16 R36, R45 ;  /* 0x0000002d00247306 */ /* 0x000fe20000200c00 */
[----:B-1----:R-:W-:Y:S02]  /*2c80*/  IADD3 R44, R42, -0x80, RZ ;  /* 0xffffff802a2c7810 */ /* 0x002fe40007ffe0ff */
[----:B------:R-:W-:Y:S02]  /*2c90*/  LOP3.LUT R42, R39, 0xff, RZ, 0xc0, !PT ;  /* 0x000000ff272a7812 */ /* 0x000fe400078ec0ff */
[----:B------:R-:W-:Y:S02]  /*2ca0*/  LOP3.LUT R43, R43, 0xff, RZ, 0xc0, !PT ;  /* 0x000000ff2b2b7812 */ /* 0x000fe400078ec0ff */
[----:B------:R-:W-:Y:S01]  /*2cb0*/  IADD3 R16, R42, -0x80, RZ ;  /* 0xffffff802a107810 */ /* 0x000fe20007ffe0ff */
[----:B------:R0:W1:Y:S01]  /*2cc0*/  I2F.F16 R39, R44 ;  /* 0x0000002c00277306 */ /* 0x0000620000200c00 */
[----:B------:R-:W-:Y:S01]  /*2cd0*/  SHF.R.U32.HI R42, RZ, 0x8, R17 ;  /* 0x00000008ff2a7819 */ /* 0x000fe20000011611 */
[----:B--2---:R-:W-:Y:S01]  /*2ce0*/  HADD2.F32 R29, -RZ, R29.H0_H0 ;  /* 0x2000001dff1d7230 */ /* 0x004fe20000004100 */
[----:B------:R-:W-:Y:S01]  /*2cf0*/  IADD3 R15, R43, -0x80, RZ ;  /* 0xffffff802b0f7810 */ /* 0x000fe20007ffe0ff */
[----:B------:R-:W-:Y:S01]  /*2d00*/  HADD2.F32 R43, -RZ, R28.H0_H0 ;  /* 0x2000001cff2b7230 */ /* 0x000fe20000004100 */
[----:B------:R-:W-:-:S02]  /*2d10*/  LOP3.LUT R42, R42, 0xff, RZ, 0xc0, !PT ;  /* 0x000000ff2a2a7812 */ /* 0x000fc400078ec0ff */
[----:B------:R-:W-:Y:S01]  /*2d20*/  SHF.R.U32.HI R28, RZ, 0x10, R17 ;  /* 0x00000010ff1c7819 */ /* 0x000fe20000011611 */
[----:B------:R-:W-:Y:S01]  /*2d30*/  I2F.F16 R16, R16 ;  /* 0x0000001000107306 */ /* 0x000fe20000200c00 */
[----:B------:R-:W-:Y:S01]  /*2d40*/  IADD3 R17, R42, -0x80, RZ ;  /* 0xffffff802a117810 */ /* 0x000fe20007ffe0ff */
[----:B------:R-:W-:Y:S01]  /*2d50*/  FFMA.FTZ R37, R40, R43, R37 ;  /* 0x0000002b28257223 */ /* 0x000fe20000010025 */
[--C-:B------:R-:W-:Y:S01]  /*2d60*/  SHF.R.U32.HI R42, RZ, 0x8, R18.reuse ;  /* 0x00000008ff2a7819 */ /* 0x100fe20000011612 */
[----:B------:R-:W-:Y:S01]  /*2d70*/  HADD2.F32 R43, -RZ, R14.H0_H0 ;  /* 0x2000000eff2b7230 */ /* 0x000fe20000004100 */
[----:B------:R-:W-:Y:S02]  /*2d80*/  LOP3.LUT R28, R28, 0xff, RZ, 0xc0, !PT ;  /* 0x000000ff1c1c7812 */ /* 0x000fe400078ec0ff */
[----:B------:R-:W-:Y:S01]  /*2d90*/  LOP3.LUT R42, R42, 0xff, RZ, 0xc0, !PT ;  /* 0x000000ff2a2a7812 */ /* 0x000fe200078ec0ff */
[----:B------:R-:W2:Y:S01]  /*2da0*/  I2F.F16 R17, R17 ;  /* 0x0000001100117306 */ /* 0x000ea20000200c00 */
[----:B0-----:R-:W-:Y:S01]  /*2db0*/  SHF.R.U32.HI R44, RZ, 0x10, R18 ;  /* 0x00000010ff2c7819 */ /* 0x001fe20000011612 */
[----:B-1----:R-:W-:Y:S01]  /*2dc0*/  HADD2.F32 R45, -RZ, R39.H0_H0 ;  /* 0x20000027ff2d7230 */ /* 0x002fe20000004100 */
[----:B------:R-:W-:-:S02]  /*2dd0*/  IADD3 R40, R28, -0x80, RZ ;  /* 0xffffff801c287810 */ /* 0x000fc40007ffe0ff */
[----:B------:R-:W-:Y:S02]  /*2de0*/  IADD3 R18, R42, -0x80, RZ ;  /* 0xffffff802a127810 */ /* 0x000fe40007ffe0ff */
[----:B------:R-:W-:Y:S01]  /*2df0*/  SHF.R.U32.HI R42, RZ, 0x8, R19 ;  /* 0x00000008ff2a7819 */ /* 0x000fe20000011613 */
[----:B------:R0:W1:Y:S01]  /*2e00*/  I2F.F16 R14, R40 ;  /* 0x00000028000e7306 */ /* 0x0000620000200c00 */
[--C-:B---3--:R-:W-:Y:S01]  /*2e10*/  HADD2.F32 R28, -RZ, R12.reuse.H0_H0 ;  /* 0x2000000cff1c7230 */ /* 0x108fe20000004100 */
[----:B------:R-:W-:Y:S01]  /*2e20*/  LOP3.LUT R44, R44, 0xff, RZ, 0xc0, !PT ;  /* 0x000000ff2c2c7812 */ /* 0x000fe200078ec0ff */
[----:B------:R-:W-:Y:S01]  /*2e30*/  HADD2.F32 R39, -RZ, R12.H1_H1 ;  /* 0x3000000cff277230 */ /* 0x000fe20000004100 */
[----:B------:R-:W-:Y:S02]  /*2e40*/  LOP3.LUT R42, R42, 0xff, RZ, 0xc0, !PT ;  /* 0x000000ff2a2a7812 */ /* 0x000fe400078ec0ff */
[----:B------:R-:W-:Y:S01]  /*2e50*/  FFMA.FTZ R41, R28, R29, R41 ;  /* 0x0000001d1c297223 */ /* 0x000fe20000010029 */
[----:B------:R-:W-:Y:S01]  /*2e60*/  FFMA.FTZ R38, R43, R28, R38 ;  /* 0x0000001c2b267223 */ /* 0x000fe20000010026 */
[----:B------:R-:W-:Y:S01]  /*2e70*/  IADD3 R42, R42, -0x80, RZ ;  /* 0xffffff802a2a7810 */ /* 0x000fe20007ffe0ff */
[----:B------:R-:W-:Y:S01]  /*2e80*/  HADD2.F32 R43, -RZ, R36.H0_H0 ;  /* 0x20000024ff2b7230 */ /* 0x000fe20000004100 */
[----:B0-----:R-:W-:Y:S01]  /*2e90*/  SHF.R.U32.HI R40, RZ, 0x10, R19 ;  /* 0x00000010ff287819 */ /* 0x001fe20000011613 */
[----:B------:R-:W0:Y:S01]  /*2ea0*/  I2F.F16 R18, R18 ;  /* 0x0000001200127306 */ /* 0x000e220000200c00 */
[----:B------:R-:W-:Y:S01]  /*2eb0*/  IADD3 R29, R44, -0x80, RZ ;  /* 0xffffff802c1d7810 */ /* 0x000fe20007ffe0ff */
[----:B--2---:R-:W-:Y:S01]  /*2ec0*/  HADD2.F32 R44, -RZ, R17.H0_H0 ;  /* 0x20000011ff2c7230 */ /* 0x004fe20000004100 */
[----:B------:R-:W-:Y:S01]  /*2ed0*/  LOP3.LUT R40, R40, 0xff, RZ, 0xc0, !PT ;  /* 0x000000ff28287812 */ /* 0x000fe200078ec0ff */
[----:B------:R-:W-:Y:S01]  /*2ee0*/  FFMA.FTZ R34, R28, R43, R34 ;  /* 0x0000002b1c227223 */ /* 0x000fe20000010022 */
[----:B------:R-:W-:Y:S01]  /*2ef0*/  LEA.HI R19, R19, 0xffffff80, RZ, 0x8 ;  /* 0xffffff8013137811 */ /* 0x000fe200078f40ff */
[----:B------:R-:W-:Y:S01]  /*2f00*/  HADD2.F32 R43, -RZ, R16.H0_H0 ;  /* 0x20000010ff2b7230 */ /* 0x000fe20000004100 */
[----:B------:R-:W-:Y:S01]  /*2f10*/  IADD3 R40, R40, -0x80, RZ ;  /* 0xffffff8028287810 */ /* 0x000fe20007ffe0ff */
[----:B------:R-:W2:Y:S01]  /*2f20*/  I2F.F16 R36, R42 ;  /* 0x0000002a00247306 */ /* 0x000ea20000200c00 */
[----:B------:R-:W-:Y:S01]  /*2f30*/  FFMA.FTZ R28, R28, R45, R37 ;  /* 0x0000002d1c1c7223 */ /* 0x000fe20000010025 */
[----:B------:R-:W-:-:S02]  /*2f40*/  HADD2.F32 R16, -RZ, R13.H0_H0 ;  /* 0x2000000dff107230 */ /* 0x000fc40000004100 */
[----:B------:R-:W-:Y:S01]  /*2f50*/  FFMA.FTZ R17, R43, R39, R38 ;  /* 0x000000272b117223 */ /* 0x000fe20000010026 */
[----:B-1----:R-:W-:Y:S02]  /*2f60*/  HADD2.F32 R14, -RZ, R14.H0_H0 ;  /* 0x2000000eff0e7230 */ /* 0x002fe40000004100 */
[----:B------:R-:W-:Y:S01]  /*2f70*/  FFMA.FTZ R41, R39, R44, R41 ;  /* 0x0000002c27297223 */ /* 0x000fe20000010029 */
[----:B------:R-:W-:Y:S01]  /*2f80*/  HADD2.F32 R13, -RZ, R13.H1_H1 ;  /* 0x3000000dff0d7230 */ /* 0x000fe20000004100 */
[----:B------:R-:W1:Y:S01]  /*2f90*/  I2F.F16 R15, R15 ;  /* 0x0000000f000f7306 */ /* 0x000e620000200c00 */
[----:B0-----:R-:W-:Y:S02]  /*2fa0*/  HADD2.F32 R37, -RZ, R18.H0_H0 ;  /* 0x20000012ff257230 */ /* 0x001fe40000004100 */
[----:B------:R-:W-:-:S03]  /*2fb0*/  FFMA.FTZ R14, R16, R14, R41 ;  /* 0x0000000e100e7223 */ /* 0x000fc60000010029 */
[C---:B------:R-:W-:Y:S01]  /*2fc0*/  FFMA.FTZ R37, R39.reuse, R37, R34 ;  /* 0x0000002527257223 */ /* 0x040fe20000010022 */
[----:B--2---:R-:W-:Y:S01]  /*2fd0*/  HADD2.F32 R43, -RZ, R36.H0_H0 ;  /* 0x20000024ff2b7230 */ /* 0x004fe20000004100 */
[----:B------:R-:W0:Y:S04]  /*2fe0*/  I2F.F16 R29, R29 ;  /* 0x0000001d001d7306 */ /* 0x000e280000200c00 */
        /* <DEDUP_REMOVED lines=29> */
.L_x_5009:
[----:B------:R-:W-:Y:S01]  /*31c0*/  IMAD.WIDE R32, R7, 0x8, R32 ;  /* 0x0000000807207825 */ /* 0x000fe200078e0220 */
[----:B------:R-:W-:Y:S06]  /*31d0*/  @!P1 BRA `(.L_x_5010) ;  /* 0x0000000800fc9947 */ /* 0x000fec0003800000 */
[----:B-----5:R-:W3:Y:S01]  /*31e0*/  LDG.E.128.CONSTANT R12, desc[UR6][R32.64] ;  /* 0x00000006200c7981 */ /* 0x020ee2000c1e9d00 */
[----:B-1----:R-:W-:Y:S02]  /*31f0*/  LOP3.LUT R16, R8, 0xff, RZ, 0xc0, !PT ;  /* 0x000000ff08107812 */ /* 0x002fe400078ec0ff */
[----:B--2---:R-:W-:Y:S02]  /*3200*/  SHF.R.U32.HI R30, RZ, 0x8, R8 ;  /* 0x00000008ff1e7819 */ /* 0x004fe40000011608 */
[----:B------:R-:W-:Y:S02]  /*3210*/  IADD3 R29, R16, -0x80, RZ ;  /* 0xffffff80101d7810 */ /* 0x000fe40007ffe0ff */
[----:B------:R-:W-:Y:S02]  /*3220*/  LOP3.LUT R16, R9, 0xff, RZ, 0xc0, !PT ;  /* 0x000000ff09107812 */ /* 0x000fe400078ec0ff */
[----:B------:R-:W-:Y:S02]  /*3230*/  LEA.HI R36, R8, 0xffffff80, RZ, 0x8 ;  /* 0xffffff8008247811 */ /* 0x000fe400078f40ff */
[----:B------:R-:W-:Y:S01]  /*3240*/  IADD3 R43, R16, -0x80, RZ ;  /* 0xffffff80102b7810 */ /* 0x000fe20007ffe0ff */
[----:B------:R-:W1:Y:S01]  /*3250*/  I2F.F16 R29, R29 ;  /* 0x0000001d001d7306 */ /* 0x000e620000200c00 */
[----:B------:R-:W-:-:S02]  /*3260*/  LOP3.LUT R16, R10, 0xff, RZ, 0xc0, !PT ;  /* 0x000000ff0a107812 */ /* 0x000fc400078ec0ff */
[----:B------:R-:W-:Y:S02]  /*3270*/  SHF.R.U32.HI R8, RZ, 0x10, R8 ;  /* 0x00000010ff087819 */ /* 0x000fe40000011608 */
[----:B------:R-:W-:Y:S02]  /*3280*/  IADD3 R41, R16, -0x80, RZ ;  /* 0xffffff8010297810 */ /* 0x000fe40007ffe0ff */
[----:B------:R-:W-:Y:S01]  /*3290*/  LOP3.LUT R16, R11, 0xff, RZ, 0xc0, !PT ;  /* 0x000000ff0b107812 */ /* 0x000fe200078ec0ff */
[----:B------:R-:W2:Y:S01]  /*32a0*/  I2F.F16 R43, R43 ;  /* 0x0000002b002b7306 */ /* 0x000ea20000200c00 */
[----:B------:R-:W-:Y:S02]  /*32b0*/  LOP3.LUT R37, R30, 0xff, RZ, 0xc0, !PT ;  /* 0x000000ff1e257812 */ /* 0x000fe400078ec0ff */
[----:B------:R-:W-:Y:S02]  /*32c0*/  IADD3 R19, R16, -0x80, RZ ;  /* 0xffffff8010137810 */ /* 0x000fe40007ffe0ff */
[----:B------:R-:W4:Y:S01]  /*32d0*/  LDS.64 R16, [UR4+0x30] ;  /* 0x00003004ff107984 */ /* 0x000f220008000a00 */
[----:B------:R-:W-:Y:S01]  /*32e0*/  LOP3.LUT R8, R8, 0xff, RZ, 0xc0, !PT ;  /* 0x000000ff08087812 */ /* 0x000fe200078ec0ff */
[----:B-1----:R-:W-:Y:S01]  /*32f0*/  HADD2.F32 R29, -RZ, R29.H0_H0 ;  /* 0x2000001dff1d7230 */ /* 0x002fe20000004100 */
[----:B------:R-:W-:Y:S01]  /*3300*/  I2F.F16 R41, R41 ;  /* 0x0000002900297306 */ /* 0x000fe20000200c00 */
[----:B------:R-:W-:-:S02]  /*3310*/  IADD3 R38, R37, -0x80, RZ ;  /* 0xffffff8025267810 */ /* 0x000fc40007ffe0ff */
[----:B------:R-:W-:Y:S02]  /*3320*/  LEA.HI R35, R9, 0xffffff80, RZ, 0x8 ;  /* 0xffffff8009237811 */ /* 0x000fe400078f40ff */
[--C-:B------:R-:W-:Y:S02]  /*3330*/  SHF.R.U32.HI R37, RZ, 0x8, R9.reuse ;  /* 0x00000008ff257819 */ /* 0x100fe40000011609 */
[----:B------:R-:W-:Y:S01]  /*3340*/  SHF.R.U32.HI R9, RZ, 0x10, R9 ;  /* 0x00000010ff097819 */ /* 0x000fe20000011609 */
[----:B------:R-:W1:Y:S01]  /*3350*/  I2F.F16 R19, R19 ;  /* 0x0000001300137306 */ /* 0x000e620000200c00 */
[----:B------:R-:W-:Y:S01]  /*3360*/  IADD3 R8, R8, -0x80, RZ ;  /* 0xffffff8008087810 */ /* 0x000fe20007ffe0ff */
[----:B--2---:R-:W-:Y:S01]  /*3370*/  HADD2.F32 R43, -RZ, R43.H0_H0 ;  /* 0x2000002bff2b7230 */ /* 0x004fe20000004100 */
[----:B------:R-:W-:Y:S02]  /*3380*/  SHF.R.U32.HI R42, RZ, 0x8, R10 ;  /* 0x00000008ff2a7819 */ /* 0x000fe4000001160a */
[----:B------:R-:W-:-:S02]  /*3390*/  LOP3.LUT R39, R37, 0xff, RZ, 0xc0, !PT ;  /* 0x000000ff25277812 */ /* 0x000fc400078ec0ff */
[----:B------:R-:W-:Y:S01]  /*33a0*/  LOP3.LUT R9, R9, 0xff, RZ, 0xc0, !PT ;  /* 0x000000ff09097812 */ /* 0x000fe200078ec0ff */
[----:B------:R-:W2:Y:S01]  /*33b0*/  I2F.F16 R37, R8 ;  /* 0x0000000800257306 */ /* 0x000ea20000200c00 */
[----:B------:R-:W-:Y:S02]  /*33c0*/  LOP3.LUT R42, R42, 0xff, RZ, 0xc0, !PT ;  /* 0x000000ff2a2a7812 */ /* 0x000fe400078ec0ff */
[----:B------:R-:W-:Y:S02]  /*33d0*/  LEA.HI R18, R10, 0xffffff80, RZ, 0x8 ;  /* 0xffffff800a127811 */ /* 0x000fe400078f40ff */
[----:B------:R-:W-:Y:S01]  /*33e0*/  IADD3 R39, R39, -0x80, RZ ;  /* 0xffffff8027277810 */ /* 0x000fe20007ffe0ff */
[----:B-1----:R-:W-:Y:S02]  /*33f0*/  HADD2.F32 R19, -RZ, R19.H0_H0 ;  /* 0x20000013ff137230 */ /* 0x002fe40000004100 */
[----:B------:R-:W-:Y:S01]  /*3400*/  I2F.F16 R38, R38 ;  /* 0x0000002600267306 */ /* 0x000fe20000200c00 */
[----:B------:R-:W-:Y:S01]  /*3410*/  LEA.HI R28, R11, 0xffffff80, RZ, 0x8 ;  /* 0xffffff800b1c7811 */ /* 0x000fe200078f40ff */
[----:B--2---:R-:W-:-:S06]  /*3420*/  HADD2.F32 R37, -RZ, R37.H0_H0 ;  /* 0x20000025ff257230 */ /* 0x004fcc0000004100 */
[----:B------:R-:W1:Y:S01]  /*3430*/  I2F.F16 R39, R39 ;  /* 0x0000002700277306 */ /* 0x000e620000200c00 */
[--C-:B----4-:R-:W-:Y:S02]  /*3440*/  HADD2.F32 R8, -RZ, R16.reuse.H0_H0 ;  /* 0x20000010ff087230 */ /* 0x110fe40000004100 */
[----:B------:R-:W-:-:S05]  /*3450*/  HADD2.F32 R44, -RZ, R16.H1_H1 ;  /* 0x30000010ff2c7230 */ /* 0x000fca0000004100 */
[----:B------:R-:W-:Y:S01]  /*3460*/  I2F.F16 R36, R36 ;  /* 0x0000002400247306 */ /* 0x000fe20000200c00 */
[----:B------:R-:W-:Y:S01]  /*3470*/  FFMA.FTZ R19, R8, R19, RZ ;  /* 0x0000001308137223 */ /* 0x000fe200000100ff */
[----:B-1----:R-:W-:-:S06]  /*3480*/  HADD2.F32 R39, -RZ, R39.H0_H0 ;  /* 0x20000027ff277230 */ /* 0x002fcc0000004100 */
[----:B------:R-:W-:Y:S08]  /*3490*/  I2F.F16 R35, R35 ;  /* 0x0000002300237306 */ /* 0x000ff00000200c00 */
[----:B------:R-:W-:Y:S08]  /*34a0*/  I2F.F16 R18, R18 ;  /* 0x0000001200127306 */ /* 0x000ff00000200c00 */
[----:B------:R-:W-:Y:S01]  /*34b0*/  I2F.F16 R28, R28 ;  /* 0x0000001c001c7306 */ /* 0x000fe20000200c00 */
[----:B---3--:R-:W-:-:S02]  /*34c0*/  LEA.HI R40, R14, 0xffffff80, RZ, 0x8 ;  /* 0xffffff800e287811 */ /* 0x008fc400078f40ff */
[----:B------:R-:W-:-:S05]  /*34d0*/  LEA.HI R34, R12, 0xffffff80, RZ, 0x8 ;  /* 0xffffff800c227811 */ /* 0x000fca00078f40ff */
[----:B------:R1:W-:Y:S01]  /*34e0*/  I2F.F16 R30, R40 ;  /* 0x00000028001e7306 */ /* 0x0003e20000200c00 */
[----:B------:R-:W-:-:S07]  /*34f0*/  LEA.HI R31, R13, 0xffffff80, RZ, 0x8 ;  /* 0xffffff800d1f7811 */ /* 0x000fce00078f40ff */
[----:B------:R-:W2:Y:S01]  /*3500*/  I2F.F16 R34, R34 ;  /* 0x0000002200227306 */ /* 0x000ea20000200c00 */
[----:B-1----:R-:W-:Y:S02]  /*3510*/  SHF.R.U32.HI R40, RZ, 0x10, R10 ;  /* 0x00000010ff287819 */ /* 0x002fe4000001160a */
        /* <DEDUP_REMOVED lines=8> */
[----:B------:R-:W1:Y:S01]  /*35a0*/  I2F.F16 R41, R41 ;  /* 0x0000002900297306 */ /* 0x000e620000200c00 */
[----:B------:R-:W-:Y:S01]  /*35b0*/  LOP3.LUT R43, R43, 0xff, RZ, 0xc0, !PT ;  /* 0x000000ff2b2b7812 */ /* 0x000fe200078ec0ff */
[----:B------:R-:W-:Y:S01]  /*35c0*/  FFMA.FTZ R29, R44, R39, R29 ;  /* 0x000000272c1d7223 */ /* 0x000fe2000001001d */
[----:B------:R-:W-:Y:S01]  /*35d0*/  IADD3 R8, R40, -0x80, RZ ;  /* 0xffffff8028087810 */ /* 0x000fe20007ffe0ff */
[----:B--2---:R-:W-:Y:S01]  /*35e0*/  HADD2.F32 R34, -RZ, R34.H0_H0 ;  /* 0x20000022ff227230 */ /* 0x004fe20000004100 */
[----:B------:R-:W-:Y:S01]  /*35f0*/  IADD3 R40, R43, -0x80, RZ ;  /* 0xffffff802b287810 */ /* 0x000fe20007ffe0ff */
[----:B------:R-:W-:Y:S01]  /*3600*/  HADD2.F32 R43, -RZ, R38.H0_H0 ;  /* 0x20000026ff2b7230 */ /* 0x000fe20000004100 */
[----:B------:R-:W-:Y:S01]  /*3610*/  SHF.R.U32.HI R11, RZ, 0x10, R11 ;  /* 0x00000010ff0b7819 */ /* 0x000fe2000001160b */
[----:B------:R-:W2:Y:S01]  /*3620*/  I2F.F16 R10, R10 ;  /* 0x0000000a000a7306 */ /* 0x000ea20000200c00 */
[----:B------:R-:W-:Y:S01]  /*3630*/  LOP3.LUT R38, R13, 0xff, RZ, 0xc0, !PT ;  /* 0x000000ff0d267812 */ /* 0x000fe200078ec0ff */
[----:B------:R-:W-:Y:S01]  /*3640*/  HADD2.F32 R30, -RZ, R30.H0_H0 ;  /* 0x2000001eff1e7230 */ /* 0x000fe20000004100 */
[----:B------:R-:W-:Y:S01]  /*3650*/  LOP3.LUT R11, R11, 0xff, RZ, 0xc0, !PT ;  /* 0x000000ff0b0b7812 */ /* 0x000fe200078ec0ff */
[----:B------:R-:W-:Y:S01]  /*3660*/  FFMA.FTZ R42, R43, R44, R42 ;  /* 0x0000002c2b2a7223 */ /* 0x000fe2000001002a */
[----:B-1----:R-:W-:-:S03]  /*3670*/  HADD2.F32 R41, -RZ, R41.H0_H0 ;  /* 0x20000029ff297230 */ /* 0x002fc60000004100 */
[----:B------:R-:W1:Y:S01]  /*3680*/  I2F.F16 R40, R40 ;  /* 0x0000002800287306 */ /* 0x000e620000200c00 */
[----:B------:R-:W-:Y:S02]  /*3690*/  IADD3 R16, R11, -0x80, RZ ;  /* 0xffffff800b107810 */ /* 0x000fe40007ffe0ff */
[----:B------:R-:W-:Y:S01]  /*36a0*/  LOP3.LUT R11, R12, 0xff, RZ, 0xc0, !PT ;  /* 0x000000ff0c0b7812 */ /* 0x000fe200078ec0ff */
[----:B------:R-:W-:Y:S01]  /*36b0*/  FFMA.FTZ R9, R44, R41, R9 ;  /* 0x000000292c097223 */ /* 0x000fe20000010009 */
[----:B------:R-:W-:Y:S02]  /*36c0*/  IADD3 R41, R38, -0x80, RZ ;  /* 0xffffff8026297810 */ /* 0x000fe40007ffe0ff */
[----:B------:R-:W-:Y:S01]  /*36d0*/  LOP3.LUT R38, R14, 0xff, RZ, 0xc0, !PT ;  /* 0x000000ff0e267812 */ /* 0x000fe200078ec0ff */
[----:B------:R-:W3:Y:S01]  /*36e0*/  I2F.F16 R8, R8 ;  /* 0x0000000800087306 */ /* 0x000ee20000200c00 */
[----:B------:R-:W-:Y:S02]  /*36f0*/  IADD3 R11, R11, -0x80, RZ ;  /* 0xffffff800b0b7810 */ /* 0x000fe40007ffe0ff */
[----:B------:R-:W-:Y:S01]  /*3700*/  IADD3 R43, R38, -0x80, RZ ;  /* 0xffffff80262b7810 */ /* 0x000fe20007ffe0ff */
[----:B--2---:R-:W-:-:S02]  /*3710*/  HADD2.F32 R38, -RZ, R10.H0_H0 ;  /* 0x2000000aff267230 */ /* 0x004fc40000004100 */
[----:B-1----:R-:W-:Y:S02]  /*3720*/  HADD2.F32 R40, -RZ, R40.H0_H0 ;  /* 0x20000028ff287230 */ /* 0x002fe40000004100 */
[----:B------:R-:W1:Y:S03]  /*3730*/  I2F.F16 R16, R16 ;  /* 0x0000001000107306 */ /* 0x000e660000200c00 */
[----:B------:R-:W-:Y:S01]  /*3740*/  FFMA.FTZ R39, R44, R40, R19 ;  /* 0x000000282c277223 */ /* 0x000fe20000010013 */
[----:B------:R-:W-:-:S04]  /*3750*/  HADD2.F32 R40, -RZ, R17.H0_H0 ;  /* 0x20000011ff287230 */ /* 0x000fc80000004100 */
[----:B------:R2:W4:Y:S01]  /*3760*/  I2F.F16 R19, R41 ;  /* 0x0000002900137306 */ /* 0x0005220000200c00 */
[----:B------:R-:W-:Y:S01]  /*3770*/  FFMA.FTZ R37, R37, R40, R42 ;  /* 0x0000002825257223 */ /* 0x000fe2000001002a */
[----:B------:R-:W-:Y:S01]  /*3780*/  LOP3.LUT R42, R15, 0xff, RZ, 0xc0, !PT ;  /* 0x000000ff0f2a7812 */ /* 0x000fe200078ec0ff */
[----:B------:R-:W-:Y:S01]  /*3790*/  FFMA.FTZ R29, R40, R38, R29 ;  /* 0x00000026281d7223 */ /* 0x000fe2000001001d */
[--C-:B------:R-:W-:Y:S02]  /*37a0*/  SHF.R.U32.HI R38, RZ, 0x8, R12.reuse ;  /* 0x00000008ff267819 */ /* 0x100fe4000001160c */
[----:B------:R-:W-:Y:S01]  /*37b0*/  IADD3 R44, R42, -0x80, RZ ;  /* 0xffffff802a2c7810 */ /* 0x000fe20007ffe0ff */
[----:B---3--:R-:W-:Y:S01]  /*37c0*/  HADD2.F32 R42, -RZ, R8.H0_H0 ;  /* 0x20000008ff2a7230 */ /* 0x008fe20000004100 */
[----:B------:R-:W-:Y:S01]  /*37d0*/  LOP3.LUT R8, R38, 0xff, RZ, 0xc0, !PT ;  /* 0x000000ff26087812 */ /* 0x000fe200078ec0ff */
[----:B-1----:R-:W-:Y:S01]  /*37e0*/  HADD2.F32 R46, -RZ, R16.H0_H0 ;  /* 0x20000010ff2e7230 */ /* 0x002fe20000004100 */
[----:B--2---:R-:W-:Y:S01]  /*37f0*/  SHF.R.U32.HI R41, RZ, 0x10, R12 ;  /* 0x00000010ff297819 */ /* 0x004fe2000001160c */
[----:B------:R1:W2:Y:S01]  /*3800*/  I2F.F16 R38, R44 ;  /* 0x0000002c00267306 */ /* 0x0002a20000200c00 */
[----:B------:R-:W-:Y:S01]  /*3810*/  FFMA.FTZ R16, R40, R42, R9 ;  /* 0x0000002a28107223 */ /* 0x000fe20000010009 */
[----:B------:R-:W-:Y:S01]  /*3820*/  IADD3 R12, R8, -0x80, RZ ;  /* 0xffffff80080c7810 */ /* 0x000fe20007ffe0ff */
[----:B------:R-:W-:Y:S01]  /*3830*/  FFMA.FTZ R39, R40, R46, R39 ;  /* 0x0000002e28277223 */ /* 0x000fe20000010027 */
[----:B------:R-:W-:Y:S01]  /*3840*/  LOP3.LUT R41, R41, 0xff, RZ, 0xc0, !PT ;  /* 0x000000ff29297812 */ /* 0x000fe200078ec0ff */
[----:B------:R-:W3:Y:S01]  /*3850*/  LDS.64 R8, [UR4+0x38] ;  /* 0x00003804ff087984 */ /* 0x000ee20008000a00 */
[--C-:B------:R-:W-:Y:S01]  /*3860*/  SHF.R.U32.HI R42, RZ, 0x8, R13.reuse ;  /* 0x00000008ff2a7819 */ /* 0x100fe2000001160d */
[----:B----4-:R-:W-:Y:S01]  /*3870*/  HADD2.F32 R19, -RZ, R19.H0_H0 ;  /* 0x20000013ff137230 */ /* 0x010fe20000004100 */
[----:B------:R-:W-:Y:S01]  /*3880*/  IADD3 R40, R41, -0x80, RZ ;  /* 0xffffff8029287810 */ /* 0x000fe20007ffe0ff */
[----:B-1----:R-:W-:Y:S01]  /*3890*/  HADD2.F32 R44, -RZ, R36.H0_H0 ;  /* 0x20000024ff2c7230 */ /* 0x002fe20000004100 */
[----:B------:R-:W-:Y:S01]  /*38a0*/  SHF.R.U32.HI R41, RZ, 0x10, R13 ;  /* 0x00000010ff297819 */ /* 0x000fe2000001160d */
[----:B------:R-:W1:Y:S01]  /*38b0*/  I2F.F16 R10, R43 ;  /* 0x0000002b000a7306 */ /* 0x000e620000200c00 */
[----:B------:R-:W-:-:S02]  /*38c0*/  LOP3.LUT R42, R42, 0xff, RZ, 0xc0, !PT ;  /* 0x000000ff2a2a7812 */ /* 0x000fc400078ec0ff */
[--C-:B------:R-:W-:Y:S01]  /*38d0*/  SHF.R.U32.HI R36, RZ, 0x8, R14.reuse ;  /* 0x00000008ff247819 */ /* 0x100fe2000001160e */
[----:B--2---:R-:W-:Y:S01]  /*38e0*/  HADD2.F32 R38, -RZ, R38.H0_H0 ;  /* 0x20000026ff267230 */ /* 0x004fe20000004100 */
[----:B------:R-:W-:Y:S02]  /*38f0*/  LOP3.LUT R41, R41, 0xff, RZ, 0xc0, !PT ;  /* 0x000000ff29297812 */ /* 0x000fe400078ec0ff */
[----:B------:R-:W-:Y:S01]  /*3900*/  IADD3 R13, R42, -0x80, RZ ;  /* 0xffffff802a0d7810 */ /* 0x000fe20007ffe0ff */
[----:B------:R-:W-:Y:S01]  /*3910*/  HADD2.F32 R42, -RZ, R17.H1_H1 ;  /* 0x30000011ff2a7230 */ /* 0x000fe20000004100 */
[----:B------:R-:W-:Y:S01]  /*3920*/  LOP3.LUT R36, R36, 0xff, RZ, 0xc0, !PT ;  /* 0x000000ff24247812 */ /* 0x000fe200078ec0ff */
[----:B------:R-:W2:Y:S01]  /*3930*/  I2F.F16 R11, R11 ;  /* 0x0000000b000b7306 */ /* 0x000ea20000200c00 */
[----:B------:R-:W-:Y:S02]  /*3940*/  IADD3 R17, R41, -0x80, RZ ;  /* 0xffffff8029117810 */ /* 0x000fe40007ffe0ff */
[----:B------:R-:W-:Y:S01]  /*3950*/  SHF.R.U32.HI R41, RZ, 0x10, R14 ;  /* 0x00000010ff297819 */ /* 0x000fe2000001160e */
[----:B------:R-:W-:Y:S01]  /*3960*/  FFMA.FTZ R37, R44, R42, R37 ;  /* 0x0000002a2c257223 */ /* 0x000fe20000010025 */
[----:B------:R-:W-:Y:S01]  /*3970*/  IADD3 R14, R36, -0x80, RZ ;  /* 0xffffff80240e7810 */ /* 0x000fe20007ffe0ff */
[----:B------:R-:W-:Y:S01]  /*3980*/  HADD2.F32 R36, -RZ, R35.H0_H0 ;  /* 0x20000023ff247230 */ /* 0x000fe20000004100 */
[----:B------:R-:W-:Y:S01]  /*3990*/  LOP3.LUT R41, R41, 0xff, RZ, 0xc0, !PT ;  /* 0x000000ff29297812 */ /* 0x000fe200078ec0ff */
[----:B------:R-:W-:Y:S01]  /*39a0*/  HADD2.F32 R35, -RZ, R18.H0_H0 ;  /* 0x20000012ff237230 */ /* 0x000fe20000004100 */
[----:B------:R-:W-:Y:S01]  /*39b0*/  SHF.R.U32.HI R18, RZ, 0x8, R15 ;  /* 0x00000008ff127819 */ /* 0x000fe2000001160f */
[----:B------:R-:W-:Y:S01]  /*39c0*/  HADD2.F32 R44, -RZ, R28.H0_H0 ;  /* 0x2000001cff2c7230 */ /* 0x000fe20000004100 */
[----:B------:R-:W-:Y:S01]  /*39d0*/  IADD3 R28, R41, -0x80, RZ ;  /* 0xffffff80291c7810 */ /* 0x000fe20007ffe0ff */
[----:B------:R-:W4:Y:S01]  /*39e0*/  I2F.F16 R12, R12 ;  /* 0x0000000c000c7306 */ /* 0x000f220000200c00 */
[----:B------:R-:W-:Y:S01]  /*39f0*/  FFMA.FTZ R16, R42, R35, R16 ;  /* 0x000000232a107223 */ /* 0x000fe20000010010 */
[----:B------:R-:W-:Y:S01]  /*3a00*/  LOP3.LUT R35, R18, 0xff, RZ, 0xc0, !PT ;  /* 0x000000ff12237812 */ /* 0x000fe200078ec0ff */
[----:B-1----:R-:W-:Y:S01]  /*3a10*/  HADD2.F32 R43, -RZ, R10.H0_H0 ;  /* 0x2000000aff2b7230 */ /* 0x002fe20000004100 */
[----:B------:R-:W-:Y:S01]  /*3a20*/  LEA.HI R18, R15, 0xffffff80, RZ, 0x8 ;  /* 0xffffff800f127811 */ /* 0x000fe200078f40ff */
[C---:B------:R-:W-:Y:S01]  /*3a30*/  FFMA.FTZ R29, R42.reuse, R36, R29 ;  /* 0x000000242a1d7223 */ /* 0x040fe2000001001d */
[----:B------:R-:W-:Y:S01]  /*3a40*/  SHF.R.U32.HI R41, RZ, 0x10, R15 ;  /* 0x00000010ff297819 */ /* 0x000fe2000001160f */
[----:B------:R-:W-:Y:S01]  /*3a50*/  FFMA.FTZ R39, R42, R44, R39 ;  /* 0x0000002c2a277223 */ /* 0x000fe20000010027 */
[----:B------:R-:W-:Y:S01]  /*3a60*/  IADD3 R15, R35, -0x80, RZ ;  /* 0xffffff80230f7810 */ /* 0x000fe20007ffe0ff */
[----:B------:R-:W1:Y:S01]  /*3a70*/  I2F.F16 R13, R13 ;  /* 0x0000000d000d7306 */ /* 0x000e620000200c00 */
[----:B------:R-:W-:Y:S01]  /*3a80*/  LOP3.LUT R41, R41, 0xff, RZ, 0xc0, !PT ;  /* 0x000000ff29297812 */ /* 0x000fe200078ec0ff */
[----:B--2---:R-:W-:-:S02]  /*3a90*/  HADD2.F32 R42, -RZ, R11.H0_H0 ;  /* 0x2000000bff2a7230 */ /* 0x004fc40000004100 */
[--C-:B---3--:R-:W-:Y:S01]  /*3aa0*/  HADD2.F32 R36, -RZ, R8.reuse.H0_H0 ;  /* 0x20000008ff247230 */ /* 0x108fe20000004100 */
[----:B------:R-:W-:Y:S01]  /*3ab0*/  IADD3 R41, R41, -0x80, RZ ;  /* 0xffffff8029297810 */ /* 0x000fe20007ffe0ff */
[----:B------:R-:W-:Y:S02]  /*3ac0*/  HADD2.F32 R8, -RZ, R8.H1_H1 ;  /* 0x30000008ff087230 */ /* 0x000fe40000004100 */
[----:B------:R-:W2:Y:S01]  /*3ad0*/  I2F.F16 R14, R14 ;  /* 0x0000000e000e7306 */ /* 0x000ea20000200c00 */
[----:B----4-:R-:W-:Y:S02]  /*3ae0*/  HADD2.F32 R12, -RZ, R12.H0_H0 ;  /* 0x2000000cff0c7230 */ /* 0x010fe40000004100 */
[----:B------:R-:W-:Y:S01]  /*3af0*/  FFMA.FTZ R37, R42, R36, R37 ;  /* 0x000000242a257223 */ /* 0x000fe20000010025 */
[C---:B------:R-:W-:Y:S01]  /*3b00*/  FFMA.FTZ R19, R36.reuse, R19, R29 ;  /* 0x0000001324137223 */ /* 0x040fe2000001001d */
[----:B------:R-:W-:Y:S01]  /*3b10*/  FFMA.FTZ R38, R36, R38, R39 ;  /* 0x0000002624267223 */ /* 0x000fe20000010027 */
[----:B------:R-:W-:-:S02]  /*3b20*/  HADD2.F32 R11, -RZ, R9.H0_H0 ;  /* 0x20000009ff0b7230 */ /* 0x000fc40000004100 */
[----:B------:R-:W-:Y:S01]  /*3b30*/  FFMA.FTZ R12, R12, R8, R37 ;  /* 0x000000080c0c7223 */ /* 0x000fe20000010025 */
[----:B-1----:R-:W-:Y:S01]  /*3b40*/  HADD2.F32 R35, -RZ, R13.H0_H0 ;  /* 0x2000000dff237230 */ /* 0x002fe20000004100 */
[----:B------:R-:W1:Y:S01]  /*3b50*/  I2F.F16 R15, R15 ;  /* 0x0000000f000f7306 */ /* 0x000e620000200c00 */
[----:B------:R-:W-:Y:S01]  /*3b60*/  FFMA.FTZ R13, R36, R43, R16 ;  /* 0x0000002b240d7223 */ /* 0x000fe20000010010 */
[----:B------:R-:W-:Y:S02]  /*3b70*/  HADD2.F32 R9, -RZ, R9.H1_H1 ;  /* 0x30000009ff097230 */ /* 0x000fe40000004100 */
[----:B------:R-:W-:Y:S01]  /*3b80*/  FFMA.FTZ R16, R8, R35, R19 ;  /* 0x0000002308107223 */ /* 0x000fe20000010013 */
[----:B--2---:R-:W-:-:S03]  /*3b90*/  HADD2.F32 R14, -RZ, R14.H0_H0 ;  /* 0x2000000eff0e7230 */ /* 0x004fc60000004100 */
[----:B------:R-:W2:Y:S02]  /*3ba0*/  I2F.F16 R40, R40 ;  /* 0x0000002800287306 */ /* 0x000ea40000200c00 */
[----:B------:R-:W-:Y:S01]  /*3bb0*/  FFMA.FTZ R14, R8, R14, R13 ;  /* 0x0000000e080e7223 */ /* 0x000fe2000001000d */
[----:B-1----:R-:W-:-:S05]  /*3bc0*/  HADD2.F32 R29, -RZ, R15.H0_H0 ;  /* 0x2000000fff1d7230 */ /* 0x002fca0000004100 */
[----:B------:R-:W1:Y:S01]  /*3bd0*/  I2F.F16 R17, R17 ;  /* 0x0000001100117306 */ /* 0x000e620000200c00 */
[----:B------:R-:W-:Y:S01]  /*3be0*/  FFMA.FTZ R38, R8, R29, R38 ;  /* 0x0000001d08267223 */ /* 0x000fe20000010026 */
[----:B--2---:R-:W-:-:S06]  /*3bf0*/  HADD2.F32 R15, -RZ, R40.H0_H0 ;  /* 0x20000028ff0f7230 */ /* 0x004fcc0000004100 */
[----:B------:R-:W2:Y:S01]  /*3c00*/  I2F.F16 R28, R28 ;  /* 0x0000001c001c7306 */ /* 0x000ea20000200c00 */
[----:B------:R-:W-:Y:S01]  /*3c10*/  FFMA.FTZ R15, R15, R11, R12 ;  /* 0x0000000b0f0f7223 */ /* 0x000fe2000001000c */
[----:B-1----:R-:W-:-:S06]  /*3c20*/  HADD2.F32 R17, -RZ, R17.H0_H0 ;  /* 0x20000011ff117230 */ /* 0x002fcc0000004100 */
[----:B------:R-:W1:Y:S01]  /*3c30*/  I2F.F16 R10, R41 ;  /* 0x00000029000a7306 */ /* 0x000e620000200c00 */
[----:B------:R-:W-:Y:S01]  /*3c40*/  FFMA.FTZ R15, R34, R9, R15 ;  /* 0x00000009220f7223 */ /* 0x000fe2000001000f */
[----:B------:R-:W-:-:S03]  /*3c50*/  FFMA.FTZ R16, R11, R17, R16 ;  /* 0x000000110b107223 */ /* 0x000fc60000010010 */
[----:B------:R-:W-:Y:S01]  /*3c60*/  FMUL.FTZ R15, R20, R15 ;  /* 0x0000000f140f7220 */ /* 0x000fe20000410000 */
[----:B--2---:R-:W-:Y:S02]  /*3c70*/  HADD2.F32 R19, -RZ, R28.H0_H0 ;  /* 0x2000001cff137230 */ /* 0x004fe40000004100 */
[----:B------:R-:W2:Y:S02]  /*3c80*/  I2F.F16 R31, R31 ;  /* 0x0000001f001f7306 */ /* 0x000ea40000200c00 */
[----:B------:R-:W-:Y:S01]  /*3c90*/  F2FP.F16.F32.PACK_AB R15, RZ, R15 ;  /* 0x0000000fff0f723e */ /* 0x000fe200000000ff */
[----:B------:R-:W-:Y:S01]  /*3ca0*/  FFMA.FTZ R19, R11, R19, R14 ;  /* 0x000000130b137223 */ /* 0x000fe2000001000e */
[----:B-1----:R-:W-:-:S04]  /*3cb0*/  HADD2.F32 R10, -RZ, R10.H0_H0 ;  /* 0x2000000aff0a7230 */ /* 0x002fc80000004100 */
[----:B------:R-:W1:Y:S01]  /*3cc0*/  I2F.F16 R18, R18 ;  /* 0x0000001200127306 */ /* 0x000e620000200c00 */
[----:B------:R-:W-:Y:S01]  /*3cd0*/  FFMA.FTZ R19, R9, R30, R19 ;  /* 0x0000001e09137223 */ /* 0x000fe20000010013 */
[----:B------:R-:W-:-:S03]  /*3ce0*/  FFMA.FTZ R11, R11, R10, R38 ;  /* 0x0000000a0b0b7223 */ /* 0x000fc60000010026 */
[----:B------:R-:W-:Y:S01]  /*3cf0*/  FMUL.FTZ R19, R22, R19 ;  /* 0x0000001316137220 */ /* 0x000fe20000410000 */
[----:B--2---:R-:W-:-:S04]  /*3d00*/  HADD2.F32 R8, -RZ, R31.H0_H0 ;  /* 0x2000001fff087230 */ /* 0x004fc80000004100 */
        /* <DEDUP_REMOVED lines=12> */
.L_x_5010:
[----:B------:R-:W-:Y:S01]  /*3dd0*/  IADD3 R25, R25, 0x20, RZ ;  /* 0x0000002019197810 */ /* 0x000fe20007ffe0ff */
[----:B------:R-:W-:Y:S01]  /*3de0*/  UIADD3 UR4, UR4, 0x40, URZ ;  /* 0x0000004004047890 */ /* 0x000fe2000fffe03f */
[----:B------:R-:W-:Y:S02]  /*3df0*/  IMAD.WIDE R32, R7, 0x8, R32 ;  /* 0x0000000807207825 */ /* 0x000fe400078e0220 */
[C---:B------:R-:W-:Y:S02]  /*3e00*/  ISETP.GE.AND P0, PT, R25.reuse, UR5, PT ;  /* 0x0000000519007c0c */ /* 0x040fe4000bf06270 */
[----:B------:R-:W-:Y:S01]  /*3e10*/  ISETP.LT.AND P2, PT, R25, R24, PT ;  /* 0x000000181900720c */ /* 0x000fe20003f41270 */
[----:B------:R-:W-:-:S12]  /*3e20*/  IMAD.WIDE R28, R7, 0x8, R26 ;  /* 0x00000008071c7825 */ /* 0x000fd800078e021a */
[----:B------:R-:W-:Y:S05]  /*3e30*/  @!P0 BRA P2, `(.L_x_5011) ;  /* 0xffffffcc00b88947 */ /* 0x000fea000103ffff */
.L_x_5006:
[----:B------:R-:W-:Y:S01]  /*3e40*/  ISETP.GE.AND P0, PT, R25, R24, PT ;  /* 0x000000181900720c */ /* 0x000fe20003f06270 */
[----:B------:R-:W-:-:S03]  /*3e50*/  ULDC UR5, c[0x0][0x25c] ;  /* 0x0000970000057ab9 */ /* 0x000fc60000000800 */
[----:B------:R-:W-:-:S13]  /*3e60*/  ISETP.GE.OR P0, PT, R25, UR5, P0 ;  /* 0x0000000519007c0c */ /* 0x000fda0008706670 */
[----:B------:R-:W-:Y:S05]  /*3e70*/  @P0 BRA `(.L_x_5012) ;  /* 0x0000001400ec0947 */ /* 0x000fea0003800000 */
[----:B-1----:R-:W1:Y:S01]  /*3e80*/  LDC R26, c[0x0][0x23c] ;  /* 0x00008f00ff1a7b82 */ /* 0x002e620000000800 */
[----:B------:R-:W-:Y:S01]  /*3e90*/  SHF.R.S32.HI R27, RZ, 0x1f, R7 ;  /* 0x0000001fff1b7819 */ /* 0x000fe20000011407 */
[----:B------:R-:W-:-:S06]  /*3ea0*/  ULDC UR5, c[0x0][0x25c] ;  /* 0x0000970000057ab9 */ /* 0x000fcc0000000800 */
.L_x_5015:
        /* <DEDUP_REMOVED lines=9> */
[--C-:B--2---:R-:W-:Y:S02]  /*3f40*/  SHF.R.U32.HI R30, RZ, 0xc, R8.reuse ;  /* 0x0000000cff1e7819 */ /* 0x104fe40000011608 */
[----:B------:R-:W-:Y:S02]  /*3f50*/  LOP3.LUT R35, R9, 0x3f003f, RZ, 0xc0, !PT ;  /* 0x003f003f09237812 */ /* 0x000fe400078ec0ff */
[----:B------:R-:W-:Y:S02]  /*3f60*/  SHF.R.U32.HI R31, RZ, 0xc, R9 ;  /* 0x0000000cff1f7819 */ /* 0x000fe40000011609 */
        /* <DEDUP_REMOVED lines=14> */
[-C--:B-1----:R-:W-:Y:S01]  /*4050*/  HFMA2.MMA R35, R39, R20.reuse, RZ ;  /* 0x0000001427237235 */ /* 0x082fe200000000ff */
[----:B------:R-:W-:Y:S01]  /*4060*/  LOP3.LUT R36, R36, 0x64006400, RZ, 0xfc, !PT ;  /* 0x6400640024247812 */ /* 0x000fe200078efcff */
[----:B------:R-:W-:Y:S01]  /*4070*/  HADD2 R45, R38, -1056, -1056 ;  /* 0xe420e420262d7430 */ /* 0x000fe20000000000 */
[--C-:B----4-:R-:W-:Y:S01]  /*4080*/  SHF.R.U32.HI R33, RZ, 0xc, R11.reuse ;  /* 0x0000000cff217819 */ /* 0x110fe2000001160b */
[-C--:B------:R-:W-:Y:S01]  /*4090*/  HFMA2 R37, R41, R20.reuse, RZ.H0_H0 ;  /* 0x0000001429257231 */ /* 0x080fe200000400ff */
[----:B------:R-:W-:Y:S01]  /*40a0*/  SHF.R.U32.HI R11, RZ, 0x6, R11 ;  /* 0x00000006ff0b7819 */ /* 0x000fe2000001160b */
[----:B------:R-:W-:Y:S01]  /*40b0*/  HADD2 R38, R9, -1056, -1056 ;  /* 0xe420e42009267430 */ /* 0x000fe20000000000 */
[--C-:B------:R-:W-:Y:S01]  /*40c0*/  SHF.R.U32.HI R32, RZ, 0xc, R10.reuse ;  /* 0x0000000cff207819 */ /* 0x100fe2000001160a */
[----:B------:R-:W-:Y:S01]  /*40d0*/  HADD2 R36, R36, -1056, -1056 ;  /* 0xe420e42024247430 */ /* 0x000fe20000000000 */
[----:B------:R-:W-:Y:S01]  /*40e0*/  SHF.R.U32.HI R10, RZ, 0x6, R10 ;  /* 0x00000006ff0a7819 */ /* 0x000fe2000001160a */
[----:B------:R-:W-:Y:S01]  /*40f0*/  HFMA2.MMA R8, R43, R20, RZ ;  /* 0x000000142b087235 */ /* 0x000fe200000000ff */
[----:B------:R-:W-:Y:S01]  /*4100*/  LOP3.LUT R11, R11, 0x3f003f, RZ, 0xc0, !PT ;  /* 0x003f003f0b0b7812 */ /* 0x000fe200078ec0ff */
[----:B------:R-:W-:Y:S01]  /*4110*/  HFMA2.MMA R9, R38, R21, R35 ;  /* 0x0000001526097235 */ /* 0x000fe20000000023 */
[----:B------:R-:W-:Y:S01]  /*4120*/  LOP3.LUT R34, R10, 0x3f003f, RZ, 0xc0, !PT ;  /* 0x003f003f0a227812 */ /* 0x000fe200078ec0ff */
[----:B------:R-:W-:Y:S01]  /*4130*/  HFMA2 R10, R36, R21, R37 ;  /* 0x00000015240a7231 */ /* 0x000fe20000000025 */
[----:B------:R-:W-:Y:S01]  /*4140*/  LOP3.LUT R37, R11, 0x64006400, RZ, 0xfc, !PT ;  /* 0x640064000b257812 */ /* 0x000fe200078efcff */
[----:B------:R-:W-:Y:S01]  /*4150*/  HFMA2 R20, R45, R20, RZ.H0_H0 ;  /* 0x000000142d147231 */ /* 0x000fe200000400ff */
[----:B------:R-:W-:-:S02]  /*4160*/  LOP3.LUT R35, R34, 0x64006400, RZ, 0xfc, !PT ;  /* 0x6400640022237812 */ /* 0x000fc400078efcff */
[----:B------:R-:W-:Y:S01]  /*4170*/  PRMT R0, R0, 0x5410, R2 ;  /* 0x0000541000007816 */ /* 0x000fe20000000002 */
[----:B------:R-:W-:Y:S01]  /*4180*/  HADD2 R39, R37, -1056, -1056 ;  /* 0xe420e42025277430 */ /* 0x000fe20000000000 */
[----:B0-----:R-:W-:Y:S01]  /*4190*/  PRMT R3, R3, 0x5410, R4 ;  /* 0x0000541003037816 */ /* 0x001fe20000000004 */
[----:B------:R-:W-:-:S06]  /*41a0*/  HADD2 R35, R35, -1056, -1056 ;  /* 0xe420e42023237430 */ /* 0x000fcc0000000000 */
[----:B------:R-:W-:Y:S01]  /*41b0*/  HFMA2.MMA R8, R35, R21, R8 ;  /* 0x0000001523087235 */ /* 0x000fe20000000008 */
        /* <DEDUP_REMOVED lines=8> */
[----:B------:R-:W-:Y:S01]  /*4240*/  LOP3.LUT R36, R36, 0x64006400, RZ, 0xfc, !PT ;  /* 0x6400640024247812 */ /* 0x000fe200078efcff */
[----:B------:R-:W-:Y:S01]  /*4250*/  HFMA2 R11, R39, R21, R20 ;  /* 0x00000015270b7231 */ /* 0x000fe20000000014 */
[----:B------:R-:W-:Y:S01]  /*4260*/  SHF.R.U32.HI R34, RZ, 0x6, R14 ;  /* 0x00000006ff227819 */ /* 0x000fe2000001160e */
[----:B------:R-:W-:Y:S01]  /*4270*/  HFMA2.MMA R20, R38, R22, R9 ;  /* 0x0000001626147235 */ /* 0x000fe20000000009 */
[----:B------:R-:W-:Y:S01]  /*4280*/  SHF.R.U32.HI R9, RZ, 0x6, R12 ;  /* 0x00000006ff097819 */ /* 0x000fe2000001160c */
        /* <DEDUP_REMOVED lines=32> */
[----:B------:R-:W-:Y:S02]  /*4490*/  SHF.R.U32.HI R36, RZ, 0x8, R19 ;  /* 0x00000008ff247819 */ /* 0x000fe40000011613 */
[----:B------:R-:W-:Y:S02]  /*44a0*/  SHF.R.U32.HI R33, RZ, 0x8, R17 ;  /* 0x00000008ff217819 */ /* 0x000fe40000011611 */
[----:B------:R-:W-:Y:S02]  /*44b0*/  LOP3.LUT R30, R35, 0x300030, R30, 0xf8, !PT ;  /* 0x00300030231e7812 */ /* 0x000fe400078ef81e */
[----:B------:R-:W-:-:S02]  /*44c0*/  LOP3.LUT R32, R31, 0x300030, R32, 0xf8, !PT ;  /* 0x003000301f207812 */ /* 0x000fc400078ef820 */
[----:B------:R-:W-:Y:S02]  /*44d0*/  LOP3.LUT R31, R37, 0x300030, R36, 0xf8, !PT ;  /* 0x00300030251f7812 */ /* 0x000fe400078ef824 */
[----:B------:R-:W-:Y:S02]  /*44e0*/  LOP3.LUT R35, R16, 0x3f003f, RZ, 0xc0, !PT ;  /* 0x003f003f10237812 */ /* 0x000fe400078ec0ff */
        /* <DEDUP_REMOVED lines=8> */
[----:B------:R-:W-:Y:S01]  /*4570*/  HADD2 R35, R35, -1056, -1056 ;  /* 0xe420e42023237430 */ /* 0x000fe20000000000 */
[----:B------:R-:W-:Y:S02]  /*4580*/  SHF.R.U32.HI R39, RZ, 0xa, R16 ;  /* 0x0000000aff277819 */ /* 0x000fe40000011610 */
[----:B------:R-:W-:-:S02]  /*4590*/  LOP3.LUT R42, R12, 0xf000f, RZ, 0xc0, !PT ;  /* 0x000f000f0c2a7812 */ /* 0x000fc400078ec0ff */
[--C-:B------:R-:W-:Y:S01]  /*45a0*/  SHF.R.U32.HI R38, RZ, 0xa, R17.reuse ;  /* 0x0000000aff267819 */ /* 0x100fe20000011611 */
[----:B0-----:R-:W-:Y:S01]  /*45b0*/  HFMA2.MMA R20, R35, R8, R20 ;  /* 0x0000000823147235 */ /* 0x001fe20000000014 */
[----:B------:R-:W-:Y:S02]  /*45c0*/  LOP3.LUT R16, R17, 0x3f003f, RZ, 0xc0, !PT ;  /* 0x003f003f11107812 */ /* 0x000fe400078ec0ff */
[----:B------:R-:W-:Y:S02]  /*45d0*/  LOP3.LUT R12, R19, 0x3f003f, RZ, 0xc0, !PT ;  /* 0x003f003f130c7812 */ /* 0x000fe400078ec0ff */
[----:B------:R-:W-:Y:S02]  /*45e0*/  SHF.R.U32.HI R17, RZ, 0x6, R17 ;  /* 0x00000006ff117819 */ /* 0x000fe40000011611 */
[----:B------:R-:W-:Y:S02]  /*45f0*/  LOP3.LUT R34, R34, 0x3f003f, RZ, 0xc0, !PT ;  /* 0x003f003f22227812 */ /* 0x000fe400078ec0ff */
[----:B------:R-:W-:Y:S01]  /*4600*/  LOP3.LUT R40, R15, 0x300030, R40, 0xf8, !PT ;  /* 0x003000300f287812 */ /* 0x000fe200078ef828 */
        /* <DEDUP_REMOVED lines=8> */
[----:B------:R-:W-:Y:S01]  /*4690*/  LOP3.LUT R34, R34, 0x64006400, RZ, 0xfc, !PT ;  /* 0x6400640022227812 */ /* 0x000fe200078efcff */
[----:B------:R-:W-:Y:S01]  /*46a0*/  HADD2 R12, R12, -1056, -1056 ;  /* 0xe420e4200c0c7430 */ /* 0x000fe20000000000 */
[----:B------:R-:W-:Y:S01]  /*46b0*/  SHF.R.U32.HI R19, RZ, 0x6, R19 ;  /* 0x00000006ff137819 */ /* 0x000fe20000011613 */
[-C--:B------:R-:W-:Y:S01]  /*46c0*/  HFMA2 R21, R16, R8.reuse, R21 ;  /* 0x0000000810157231 */ /* 0x080fe20000000015 */
[----:B------:R-:W-:Y:S01]  /*46d0*/  LOP3.LUT R18, R18, 0x3f003f, RZ, 0xc0, !PT ;  /* 0x003f003f12127812 */ /* 0x000fe200078ec0ff */
[----:B------:R-:W-:Y:S01]  /*46e0*/  HADD2 R15, R34, -1056, -1056 ;  /* 0xe420e420220f7430 */ /* 0x000fe20000000000 */
[----:B------:R-:W-:Y:S01]  /*46f0*/  LOP3.LUT R17, R17, 0x64006400, RZ, 0xfc, !PT ;  /* 0x6400640011117812 */ /* 0x000fe200078efcff */
[----:B------:R-:W-:Y:S01]  /*4700*/  HFMA2 R23, R12, R8, R23 ;  /* 0x000000080c177231 */ /* 0x000fe20000000017 */
[----:B------:R-:W-:-:S02]  /*4710*/  LOP3.LUT R19, R19, 0x3f003f, RZ, 0xc0, !PT ;  /* 0x003f003f13137812 */ /* 0x000fc400078ec0ff */
[----:B------:R-:W-:Y:S01]  /*4720*/  LOP3.LUT R18, R18, 0x64006400, RZ, 0xfc, !PT ;  /* 0x6400640012127812 */ /* 0x000fe200078efcff */
[----:B------:R-:W-:Y:S01]  /*4730*/  HADD2 R8, R17, -1056, -1056 ;  /* 0xe420e42011087430 */ /* 0x000fe20000000000 */
[----:B------:R-:W-:Y:S01]  /*4740*/  LOP3.LUT R19, R19, 0x64006400, RZ, 0xfc, !PT ;  /* 0x6400640013137812 */ /* 0x000fe200078efcff */
[-C--:B------:R-:W-:Y:S01]  /*4750*/  HFMA2.MMA R20, R15, R9.reuse, R20 ;  /* 0x000000090f147235 */ /* 0x080fe20000000014 */
[----:B------:R-:W-:Y:S01]  /*4760*/  SHF.R.U32.HI R13, RZ, 0xc, R13 ;  /* 0x0000000cff0d7819 */ /* 0x000fe2000001160d */
[----:B------:R-:W-:Y:S01]  /*4770*/  HADD2 R15, R18, -1056, -1056 ;  /* 0xe420e420120f7430 */ /* 0x000fe20000000000 */
[----:B------:R-:W-:Y:S01]  /*4780*/  SHF.R.U32.HI R14, RZ, 0xc, R14 ;  /* 0x0000000cff0e7819 */ /* 0x000fe2000001160e */
[-C--:B------:R-:W-:Y:S01]  /*4790*/  HFMA2 R21, R8, R9.reuse, R21 ;  /* 0x0000000908157231 */ /* 0x080fe20000000015 */
        /* <DEDUP_REMOVED lines=8> */
[----:B------:R-:W-:-:S02]  /*4820*/  LOP3.LUT R13, R42, 0x300030, R39, 0xf8, !PT ;  /* 0x003000302a0d7812 */ /* 0x000fc400078ef827 */
[----:B------:R-:W-:Y:S01]  /*4830*/  LOP3.LUT R37, R14, 0x300030, R37, 0xf8, !PT ;  /* 0x003000300e257812 */ /* 0x000fe200078ef825 */
[----:B------:R-:W-:Y:S01]  /*4840*/  HADD2 R15, R32, -1056, -1056 ;  /* 0xe420e420200f7430 */ /* 0x000fe20000000000 */
[----:B------:R-:W-:Y:S01]  /*4850*/  LOP3.LUT R13, R13, 0x64006400, RZ, 0xfc, !PT ;  /* 0x640064000d0d7812 */ /* 0x000fe200078efcff */
[-C--:B------:R-:W-:Y:S01]  /*4860*/  HFMA2.MMA R20, R9, R10.reuse, R20 ;  /* 0x0000000a09147235 */ /* 0x080fe20000000014 */
[----:B------:R-:W-:Y:S02]  /*4870*/  LOP3.LUT R33, R33, 0x64006400, RZ, 0xfc, !PT ;  /* 0x6400640021217812 */ /* 0x000fe400078efcff */
[----:B------:R-:W-:Y:S01]  /*4880*/  LOP3.LUT R37, R37, 0x64006400, RZ, 0xfc, !PT ;  /* 0x6400640025257812 */ /* 0x000fe200078efcff */
[----:B------:R-:W-:Y:S01]  /*4890*/  HADD2 R13, R13, -1056, -1056 ;  /* 0xe420e4200d0d7430 */ /* 0x000fe20000000000 */
[----:B------:R-:W-:Y:S01]  /*48a0*/  LOP3.LUT R38, R41, 0x300030, R38, 0xf8, !PT ;  /* 0x0030003029267812 */ /* 0x000fe200078ef826 */
[----:B------:R-:W-:Y:S01]  /*48b0*/  HFMA2.MMA R22, R15, R10, R22 ;  /* 0x0000000a0f167235 */ /* 0x000fe20000000016 */
[----:B------:R-:W-:Y:S01]  /*48c0*/  HADD2 R8, R33, -1056, -1056 ;  /* 0xe420e42021087430 */ /* 0x000fe20000000000 */
[----:B------:R-:W-:Y:S01]  /*48d0*/  LOP3.LUT R31, R31, 0x64006400, RZ, 0xfc, !PT ;  /* 0x640064001f1f7812 */ /* 0x000fe200078efcff */
[----:B------:R-:W-:Y:S01]  /*48e0*/  HADD2 R37, R37, -1056, -1056 ;  /* 0xe420e42025257430 */ /* 0x000fe20000000000 */
[----:B------:R-:W-:Y:S01]  /*48f0*/  LOP3.LUT R38, R38, 0x64006400, RZ, 0xfc, !PT ;  /* 0x6400640026267812 */ /* 0x000fe200078efcff */
[----:B------:R-:W-:Y:S01]  /*4900*/  HFMA2 R21, R8, R10, R21 ;  /* 0x0000000a08157231 */ /* 0x000fe20000000015 */
[----:B------:R-:W-:Y:S01]  /*4910*/  LOP3.LUT R40, R40, 0x64006400, RZ, 0xfc, !PT ;  /* 0x6400640028287812 */ /* 0x000fe200078efcff */
[-C--:B------:R-:W-:Y:S01]  /*4920*/  HFMA2.MMA R20, R13, R11.reuse, R20 ;  /* 0x0000000b0d147235 */ /* 0x080fe20000000014 */
[----:B------:R-:W-:Y:S01]  /*4930*/  HADD2 R8, R31, -1056, -1056 ;  /* 0xe420e4201f087430 */ /* 0x000fe20000000000 */
        /* <DEDUP_REMOVED lines=14> */
.L_x_5013:
        /* <DEDUP_REMOVED lines=16> */
[----:B------:R-:W-:Y:S02]  /*4b20*/  LOP3.LUT R38, R10, 0x3f003f, RZ, 0xc0, !PT ;  /* 0x003f003f0a267812 */ /* 0x000fe400078ec0ff */
[----:B------:R-:W-:Y:S02]  /*4b30*/  LOP3.LUT R36, R36, 0x64006400, RZ, 0xfc, !PT ;  /* 0x6400640024247812 */ /* 0x000fe400078efcff */
[----:B------:R-:W-:Y:S02]  /*4b40*/  LOP3.LUT R9, R9, 0x3f003f, RZ, 0xc0, !PT ;  /* 0x003f003f09097812 */ /* 0x000fe400078ec0ff */
[----:B------:R-:W-:Y:S01]  /*4b50*/  SHF.R.U32.HI R30, RZ, 0xc, R8 ;  /* 0x0000000cff1e7819 */ /* 0x000fe20000011608 */
[----:B---3--:R-:W-:Y:S01]  /*4b60*/  HADD2 R35, R36, -1056, -1056 ;  /* 0xe420e42024237430 */ /* 0x008fe20000000000 */
[----:B------:R-:W-:Y:S02]  /*4b70*/  LOP3.LUT R34, R11, 0x3f003f, RZ, 0xc0, !PT ;  /* 0x003f003f0b227812 */ /* 0x000fe400078ec0ff */
[----:B------:R-:W-:-:S02]  /*4b80*/  LOP3.LUT R37, R37, 0x64006400, RZ, 0xfc, !PT ;  /* 0x6400640025257812 */ /* 0x000fc400078efcff */
        /* <DEDUP_REMOVED lines=9> */
[----:B-1----:R-:W-:Y:S01]  /*4c20*/  HFMA2.MMA R9, R35, R20, RZ ;  /* 0x0000001423097235 */ /* 0x002fe200000000ff */
[----:B------:R-:W-:Y:S01]  /*4c30*/  SHF.R.U32.HI R10, RZ, 0x6, R10 ;  /* 0x00000006ff0a7819 */ /* 0x000fe2000001160a */
[----:B------:R-:W-:Y:S01]  /*4c40*/  HADD2 R41, R34, -1056, -1056 ;  /* 0xe420e42022297430 */ /* 0x000fe20000000000 */
[--C-:B------:R-:W-:Y:S01]  /*4c50*/  SHF.R.U32.HI R33, RZ, 0xc, R11.reuse ;  /* 0x0000000cff217819 */ /* 0x100fe2000001160b */
[----:B------:R-:W-:Y:S01]  /*4c60*/  HFMA2 R35, R37, R20, RZ.H0_H0 ;  /* 0x0000001425237231 */ /* 0x000fe200000400ff */
[----:B------:R-:W-:-:S02]  /*4c70*/  SHF.R.U32.HI R11, RZ, 0x6, R11 ;  /* 0x00000006ff0b7819 */ /* 0x000fc4000001160b */
[----:B------:R-:W-:Y:S02]  /*4c80*/  LOP3.LUT R8, R8, 0x64006400, RZ, 0xfc, !PT ;  /* 0x6400640008087812 */ /* 0x000fe400078efcff */
[----:B------:R-:W-:Y:S01]  /*4c90*/  LOP3.LUT R34, R10, 0x3f003f, RZ, 0xc0, !PT ;  /* 0x003f003f0a227812 */ /* 0x000fe200078ec0ff */
[----:B------:R-:W-:Y:S01]  /*4ca0*/  HFMA2 R10, R38, R21, R35 ;  /* 0x00000015260a7231 */ /* 0x000fe20000000023 */
[----:B------:R-:W-:Y:S01]  /*4cb0*/  LOP3.LUT R37, R11, 0x3f003f, RZ, 0xc0, !PT ;  /* 0x003f003f0b257812 */ /* 0x000fe200078ec0ff */
[----:B------:R-:W-:Y:S01]  /*4cc0*/  HADD2 R36, R8, -1056, -1056 ;  /* 0xe420e42008247430 */ /* 0x000fe20000000000 */
[----:B------:R-:W-:Y:S01]  /*4cd0*/  LOP3.LUT R11, R12, 0x3f003f, RZ, 0xc0, !PT ;  /* 0x003f003f0c0b7812 */ /* 0x000fe200078ec0ff */
[----:B------:R-:W-:Y:S01]  /*4ce0*/  HFMA2.MMA R8, R39, R20, RZ ;  /* 0x0000001427087235 */ /* 0x000fe200000000ff */
[----:B------:R-:W-:Y:S01]  /*4cf0*/  LOP3.LUT R35, R34, 0x64006400, RZ, 0xfc, !PT ;  /* 0x6400640022237812 */ /* 0x000fe200078efcff */
[----:B------:R-:W-:Y:S01]  /*4d00*/  HFMA2 R20, R41, R20, RZ.H0_H0 ;  /* 0x0000001429147231 */ /* 0x000fe200000400ff */
[----:B------:R-:W-:Y:S01]  /*4d10*/  LOP3.LUT R34, R13, 0x3f003f, RZ, 0xc0, !PT ;  /* 0x003f003f0d227812 */ /* 0x000fe200078ec0ff */
[----:B------:R-:W-:Y:S01]  /*4d20*/  HFMA2.MMA R9, R36, R21, R9 ;  /* 0x0000001524097235 */ /* 0x000fe20000000009 */
[----:B------:R-:W-:Y:S01]  /*4d30*/  LOP3.LUT R11, R11, 0x64006400, RZ, 0xfc, !PT ;  /* 0x640064000b0b7812 */ /* 0x000fe200078efcff */
[----:B------:R-:W-:Y:S01]  /*4d40*/  HADD2 R35, R35, -1056, -1056 ;  /* 0xe420e42023237430 */ /* 0x000fe20000000000 */
[----:B------:R-:W-:-:S02]  /*4d50*/  LOP3.LUT R37, R37, 0x64006400, RZ, 0xfc, !PT ;  /* 0x6400640025257812 */ /* 0x000fc400078efcff */
[----:B------:R-:W-:Y:S01]  /*4d60*/  LOP3.LUT R34, R34, 0x64006400, RZ, 0xfc, !PT ;  /* 0x6400640022227812 */ /* 0x000fe200078efcff */
[----:B------:R-:W-:Y:S01]  /*4d70*/  HADD2 R38, R11, -1056, -1056 ;  /* 0xe420e4200b267430 */ /* 0x000fe20000000000 */
[----:B------:R-:W-:Y:S01]  /*4d80*/  LOP3.LUT R36, R14, 0x3f003f, RZ, 0xc0, !PT ;  /* 0x003f003f0e247812 */ /* 0x000fe200078ec0ff */
[----:B------:R-:W-:Y:S01]  /*4d90*/  HADD2 R39, R37, -1056, -1056 ;  /* 0xe420e42025277430 */ /* 0x000fe20000000000 */
[----:B------:R-:W-:Y:S01]  /*4da0*/  HFMA2.MMA R8, R35, R21, R8 ;  /* 0x0000001523087235 */ /* 0x000fe20000000008 */
[----:B------:R-:W-:Y:S01]  /*4db0*/  HADD2 R35, R34, -1056, -1056 ;  /* 0xe420e42022237430 */ /* 0x000fe20000000000 */
[----:B------:R-:W-:Y:S01]  /*4dc0*/  LOP3.LUT R36, R36, 0x64006400, RZ, 0xfc, !PT ;  /* 0x6400640024247812 */ /* 0x000fe200078efcff */
[----:B------:R-:W-:Y:S01]  /*4dd0*/  HFMA2 R11, R39, R21, R20 ;  /* 0x00000015270b7231 */ /* 0x000fe20000000014 */
[----:B------:R-:W-:Y:S01]  /*4de0*/  HFMA2.MMA R20, R38, R22, R9 ;  /* 0x0000001626147235 */ /* 0x000fe20000000009 */
[----:B------:R-:W-:Y:S01]  /*4df0*/  SHF.R.U32.HI R9, RZ, 0x6, R12 ;  /* 0x00000006ff097819 */ /* 0x000fe2000001160c */
[----:B------:R-:W-:Y:S01]  /*4e00*/  HFMA2 R21, R35, R22, R10 ;  /* 0x0000001623157231 */ /* 0x000fe2000000000a */
        /* <DEDUP_REMOVED lines=44> */
[----:B------:R-:W-:Y:S02]  /*50d0*/  SHF.R.U32.HI R40, RZ, 0xa, R19 ;  /* 0x0000000aff287819 */ /* 0x000fe40000011613 */
[----:B------:R-:W-:Y:S01]  /*50e0*/  LOP3.LUT R15, R15, 0xf000f, RZ, 0xc0, !PT ;  /* 0x000f000f0f0f7812 */ /* 0x000fe200078ec0ff */
[----:B------:R-:W-:Y:S01]  /*50f0*/  HADD2 R35, R35, -1056, -1056 ;  /* 0xe420e42023237430 */ /* 0x000fe20000000000 */
[----:B------:R-:W-:Y:S02]  /*5100*/  LOP3.LUT R36, R36, 0x64006400, RZ, 0xfc, !PT ;  /* 0x6400640024247812 */ /* 0x000fe400078efcff */
[----:B------:R-:W-:-:S02]  /*5110*/  SHF.R.U32.HI R39, RZ, 0xa, R16 ;  /* 0x0000000aff277819 */ /* 0x000fc40000011610 */
[----:B------:R-:W-:Y:S01]  /*5120*/  LOP3.LUT R42, R12, 0xf000f, RZ, 0xc0, !PT ;  /* 0x000f000f0c2a7812 */ /* 0x000fe200078ec0ff */
[----:B0-----:R-:W-:Y:S01]  /*5130*/  HFMA2.MMA R20, R35, R8, R20 ;  /* 0x0000000823147235 */ /* 0x001fe20000000014 */
[--C-:B------:R-:W-:Y:S02]  /*5140*/  SHF.R.U32.HI R38, RZ, 0xa, R17.reuse ;  /* 0x0000000aff267819 */ /* 0x100fe40000011611 */
[----:B------:R-:W-:Y:S02]  /*5150*/  LOP3.LUT R16, R17, 0x3f003f, RZ, 0xc0, !PT ;  /* 0x003f003f11107812 */ /* 0x000fe400078ec0ff */
[----:B------:R-:W-:Y:S02]  /*5160*/  LOP3.LUT R12, R19, 0x3f003f, RZ, 0xc0, !PT ;  /* 0x003f003f130c7812 */ /* 0x000fe400078ec0ff */
[----:B------:R-:W-:Y:S02]  /*5170*/  SHF.R.U32.HI R17, RZ, 0x6, R17 ;  /* 0x00000006ff117819 */ /* 0x000fe40000011611 */
[----:B------:R-:W-:-:S02]  /*5180*/  LOP3.LUT R34, R34, 0x3f003f, RZ, 0xc0, !PT ;  /* 0x003f003f22227812 */ /* 0x000fc400078ec0ff */
[----:B------:R-:W-:Y:S01]  /*5190*/  LOP3.LUT R40, R15, 0x300030, R40, 0xf8, !PT ;  /* 0x003000300f287812 */ /* 0x000fe200078ef828 */
[----:B------:R-:W-:Y:S01]  /*51a0*/  HADD2 R15, R36, -1056, -1056 ;  /* 0xe420e420240f7430 */ /* 0x000fe20000000000 */
[--C-:B------:R-:W-:Y:S02]  /*51b0*/  SHF.R.U32.HI R37, RZ, 0xa, R18.reuse ;  /* 0x0000000aff257819 */ /* 0x100fe40000011612 */
        /* <DEDUP_REMOVED lines=63> */
.L_x_5014:
[----:B------:R-:W-:Y:S01]  /*55b0*/  IADD3 R25, R25, 0x20, RZ ;  /* 0x0000002019197810 */ /* 0x000fe20007ffe0ff */
[----:B---3--:R-:W-:Y:S01]  /*55c0*/  IMAD.WIDE.U32 R28, R7, 0x18, R28 ;  /* 0x00000018071c7825 */ /* 0x008fe200078e001c */
[----:B------:R-:W-:Y:S02]  /*55d0*/  UIADD3 UR4, UR4, 0x40, URZ ;  /* 0x0000004004047890 */ /* 0x000fe4000fffe03f */
[----:B------:R-:W-:Y:S01]  /*55e0*/  ISETP.GE.AND P0, PT, R25, UR5, PT ;  /* 0x0000000519007c0c */ /* 0x000fe2000bf06270 */
[----:B-----5:R-:W-:Y:S01]  /*55f0*/  IMAD R9, R27, 0x18, RZ ;  /* 0x000000181b097824 */ /* 0x020fe200078e02ff */
[----:B------:R-:W-:-:S04]  /*5600*/  ISETP.LT.AND P2, PT, R25, R24, PT ;  /* 0x000000181900720c */ /* 0x000fc80003f41270 */
[----:B------:R-:W-:-:S09]  /*5610*/  IADD3 R29, R29, R9, RZ ;  /* 0x000000091d1d7210 */ /* 0x000fd20007ffe0ff */
[----:B------:R-:W-:Y:S05]  /*5620*/  @!P0 BRA P2, `(.L_x_5015) ;  /* 0xffffffe800208947 */ /* 0x000fea000103ffff */
.L_x_5012:
[----:B------:R-:W-:Y:S01]  /*5630*/  ISETP.GE.AND P0, PT, R25, R24, PT ;  /* 0x000000181900720c */ /* 0x000fe20003f06270 */
[----:B------:R-:W-:-:S03]  /*5640*/  ULDC UR5, c[0x0][0x264] ;  /* 0x0000990000057ab9 */ /* 0x000fc60000000800 */
[----:B------:R-:W-:-:S13]  /*5650*/  ISETP.GE.OR P0, PT, R25, UR5, P0 ;  /* 0x0000000519007c0c */ /* 0x000fda0008706670 */
[----:B------:R-:W-:Y:S05]  /*5660*/  @P0 BRA `(.L_x_5016) ;  /* 0x0000002400080947 */ /* 0x000fea0003800000 */
[----:B------:R-:W-:Y:S01]  /*5670*/  SHF.R.S32.HI R22, RZ, 0x1f, R7 ;  /* 0x0000001fff167819 */ /* 0x000fe20000011407 */
[----:B------:R-:W-:Y:S01]  /*5680*/  HADD2.F32 R23, -RZ, R0.H0_H0 ;  /* 0x20000000ff177230 */ /* 0x000fe20000004100 */
[----:B------:R-:W-:Y:S01]  /*5690*/  ULDC UR5, c[0x0][0x264] ;  /* 0x0000990000057ab9 */ /* 0x000fe20000000800 */
[----:B------:R-:W-:Y:S02]  /*56a0*/  HADD2.F32 R32, -RZ, R2.H0_H0 ;  /* 0x20000002ff207230 */ /* 0x000fe40000004100 */
[----:B------:R-:W-:Y:S02]  /*56b0*/  HADD2.F32 R21, -RZ, R3.H0_H0 ;  /* 0x20000003ff157230 */ /* 0x000fe40000004100 */
[----:B------:R-:W-:-:S07]  /*56c0*/  HADD2.F32 R20, -RZ, R4.H0_H0 ;  /* 0x20000004ff147230 */ /* 0x000fce0000004100 */
.L_x_5018:
[----:B------:R-:W-:Y:S05]  /*56d0*/  @!P1 BRA `(.L_x_5017) ;  /* 0x0000002000cc9947 */ /* 0x000fea0003800000 */
[----:B-1----:R-:W3:Y:S01]  /*56e0*/  LDG.E.128.CONSTANT R16, desc[UR6][R28.64] ;  /* 0x000000061c107981 */ /* 0x002ee2000c1e9d00 */
[----:B------:R-:W1:Y:S03]  /*56f0*/  LDC R7, c[0x0][0x23c] ;  /* 0x00008f00ff077b82 */ /* 0x000e660000000800 */
[----:B--2---:R-:W2:Y:S01]  /*5700*/  LDS.64 R30, [UR4] ;  /* 0x00000004ff1e7984 */ /* 0x004ea20008000a00 */
[----:B-1----:R-:W-:-:S04]  /*5710*/  LEA R46, P0, R7, R28, 0x2 ;  /* 0x0000001c072e7211 */ /* 0x002fc800078010ff */
[----:B------:R-:W-:-:S05]  /*5720*/  LEA.HI.X R47, R7, R29, R22, 0x2, P0 ;  /* 0x0000001d072f7211 */ /* 0x000fca00000f1416 */
[----:B-----5:R1:W4:Y:S01]  /*5730*/  LDG.E.128.CONSTANT R12, desc[UR6][R46.64] ;  /* 0x000000062e0c7981 */ /* 0x020322000c1e9d00 */
[----:B--2---:R-:W-:Y:S02]  /*5740*/  HADD2.F32 R26, -RZ, R30.H0_H0 ;  /* 0x2000001eff1a7230 */ /* 0x004fe40000004100 */
[----:B-1----:R-:W-:-:S04]  /*5750*/  IMAD.WIDE R46, R7, 0x4, R46 ;  /* 0x00000004072e7825 */ /* 0x002fc800078e022e */
[----:B------:R-:W-:Y:S01]  /*5760*/  HADD2.F32 R30, -RZ, R30.H1_H1 ;  /* 0x3000001eff1e7230 */ /* 0x000fe20000004100 */
[----:B---3--:R-:W-:Y:S02]  /*5770*/  LOP3.LUT R8, R16, 0xf000f, RZ, 0xc0, !PT ;  /* 0x000f000f10087812 */ /* 0x008fe400078ec0ff */
        /* <DEDUP_REMOVED lines=8> */
[----:B------:R-:W-:Y:S02]  /*5800*/  HADD2 R36, R9, -1032, -1032 ;  /* 0xe408e40809247430 */ /* 0x000fe40000000000 */
[----:B------:R-:W-:Y:S02]  /*5810*/  HADD2 R38, R10, -1032, -1032 ;  /* 0xe408e4080a267430 */ /* 0x000fe40000000000 */
[----:B------:R-:W-:Y:S02]  /*5820*/  HADD2.F32 R27, -RZ, R34.H0_H0 ;  /* 0x20000022ff1b7230 */ /* 0x000fe40000004100 */
[----:B------:R-:W-:Y:S02]  /*5830*/  HADD2 R37, R11, -1032, -1032 ;  /* 0xe408e4080b257430 */ /* 0x000fe40000000000 */
[----:B------:R-:W-:Y:S01]  /*5840*/  HADD2.F32 R43, -RZ, R36.H0_H0 ;  /* 0x20000024ff2b7230 */ /* 0x000fe20000004100 */
[----:B------:R1:W2:Y:S01]  /*5850*/  LDG.E.128.CONSTANT R8, desc[UR6][R46.64] ;  /* 0x000000062e087981 */ /* 0x0002a2000c1e9d00 */
        /* <DEDUP_REMOVED lines=8> */
[----:B------:R-:W-:Y:S01]  /*58e0*/  MOV R35, 0x2c00 ;  /* 0x00002c0000237802 */ /* 0x000fe20000000f00 */
[----:B------:R-:W-:-:S02]  /*58f0*/  HADD2.F32 R38, -RZ, R38.H1_H1 ;  /* 0x30000026ff267230 */ /* 0x000fc40000004100 */
[----:B------:R-:W-:Y:S01]  /*5900*/  FFMA.FTZ R45, R34, R30, R27 ;  /* 0x0000001e222d7223 */ /* 0x000fe2000001001b */
[----:B------:R-:W-:Y:S01]  /*5910*/  HADD2.F32 R37, -RZ, R37.H1_H1 ;  /* 0x30000025ff257230 */ /* 0x000fe20000004100 */
[----:B------:R-:W-:Y:S01]  /*5920*/  PRMT R0, R0, 0x5410, R35 ;  /* 0x0000541000007816 */ /* 0x000fe20000000023 */
[C---:B------:R-:W-:Y:S01]  /*5930*/  FFMA.FTZ R43, R30.reuse, R36, R43 ;  /* 0x000000241e2b7223 */ /* 0x040fe2000001002b */
[C---:B------:R-:W-:Y:S01]  /*5940*/  FFMA.FTZ R35, R30.reuse, R38, R33 ;  /* 0x000000261e237223 */ /* 0x040fe20000010021 */
[----:B------:R-:W-:Y:S01]  /*5950*/  LOP3.LUT R27, R17, 0xf000f0, RZ, 0xc0, !PT ;  /* 0x00f000f0111b7812 */ /* 0x000fe200078ec0ff */
[----:B------:R-:W-:Y:S01]  /*5960*/  FFMA.FTZ R30, R30, R37, R26 ;  /* 0x000000251e1e7223 */ /* 0x000fe2000001001a */
[----:B------:R-:W-:Y:S01]  /*5970*/  LOP3.LUT R26, R16, 0xf000f0, RZ, 0xc0, !PT ;  /* 0x00f000f0101a7812 */ /* 0x000fe200078ec0ff */
[----:B------:R-:W-:Y:S01]  /*5980*/  HADD2.F32 R38, -RZ, R31.H0_H0 ;  /* 0x2000001fff267230 */ /* 0x000fe20000004100 */
[----:B------:R-:W-:Y:S02]  /*5990*/  LOP3.LUT R37, R27, 0x64006400, RZ, 0xfc, !PT ;  /* 0x640064001b257812 */ /* 0x000fe400078efcff */
[----:B------:R-:W-:-:S02]  /*59a0*/  LOP3.LUT R33, R26, 0x64006400, RZ, 0xfc, !PT ;  /* 0x640064001a217812 */ /* 0x000fc400078efcff */
[----:B------:R-:W-:Y:S01]  /*59b0*/  LOP3.LUT R34, R18, 0xf000f0, RZ, 0xc0, !PT ;  /* 0x00f000f012227812 */ /* 0x000fe200078ec0ff */
[----:B------:R-:W3:Y:S01]  /*59c0*/  LDS.64 R26, [UR4+0x8] ;  /* 0x00000804ff1a7984 */ /* 0x000ee20008000a00 */
[----:B------:R-:W-:Y:S01]  /*59d0*/  LOP3.LUT R36, R19, 0xf000f0, RZ, 0xc0, !PT ;  /* 0x00f000f013247812 */ /* 0x000fe200078ec0ff */
[-C--:B------:R-:W-:Y:S01]  /*59e0*/  HFMA2 R37, R37, R0.reuse.H1_H1, -72, -72 ;  /* 0xd480d48025257431 */ /* 0x080fe20000060000 */
[----:B------:R-:W-:Y:S02]  /*59f0*/  LOP3.LUT R39, R34, 0x64006400, RZ, 0xfc, !PT ;  /* 0x6400640022277812 */ /* 0x000fe400078efcff */
[----:B------:R-:W-:Y:S01]  /*5a00*/  LOP3.LUT R41, R36, 0x64006400, RZ, 0xfc, !PT ;  /* 0x6400640024297812 */ /* 0x000fe200078efcff */
[-C--:B------:R-:W-:Y:S01]  /*5a10*/  HFMA2 R36, R33, R0.reuse.H1_H1, -72, -72 ;  /* 0xd480d48021247431 */ /* 0x080fe20000060000 */
[----:B------:R-:W-:Y:S01]  /*5a20*/  SHF.R.U32.HI R17, RZ, 0x8, R17 ;  /* 0x00000008ff117819 */ /* 0x000fe20000011611 */
[-C--:B------:R-:W-:Y:S01]  /*5a30*/  HFMA2 R34, R39, R0.reuse.H1_H1, -72, -72 ;  /* 0xd480d48027227431 */ /* 0x080fe20000060000 */
[----:B------:R-:W-:Y:S01]  /*5a40*/  SHF.R.U32.HI R18, RZ, 0x8, R18 ;  /* 0x00000008ff127819 */ /* 0x000fe20000011612 */
[----:B------:R-:W-:-:S02]  /*5a50*/  HFMA2 R33, R41, R0.H1_H1, -72, -72 ;  /* 0xd480d48029217431 */ /* 0x000fc40000060000 */
[----:B------:R-:W-:Y:S01]  /*5a60*/  HADD2.F32 R42, -RZ, R36.H0_H0 ;  /* 0x20000024ff2a7230 */ /* 0x000fe20000004100 */
[----:B------:R-:W-:Y:S01]  /*5a70*/  SHF.R.U32.HI R16, RZ, 0x8, R16 ;  /* 0x00000008ff107819 */ /* 0x000fe20000011610 */
[----:B------:R-:W-:Y:S01]  /*5a80*/  HADD2.F32 R41, -RZ, R37.H0_H0 ;  /* 0x20000025ff297230 */ /* 0x000fe20000004100 */
[----:B------:R-:W-:Y:S01]  /*5a90*/  SHF.R.U32.HI R19, RZ, 0x8, R19 ;  /* 0x00000008ff137819 */ /* 0x000fe20000011613 */
[--C-:B------:R-:W-:Y:S02]  /*5aa0*/  HADD2.F32 R40, -RZ, R34.reuse.H0_H0 ;  /* 0x20000022ff287230 */ /* 0x100fe40000004100 */
        /* <DEDUP_REMOVED lines=9> */
[----:B------:R-:W-:Y:S02]  /*5b40*/  HADD2.F32 R33, -RZ, R33.H1_H1 ;  /* 0x30000021ff217230 */ /* 0x000fe40000004100 */
[C---:B------:R-:W-:Y:S01]  /*5b50*/  FFMA.FTZ R35, R38.reuse, R34, R35 ;  /* 0x0000002226237223 */ /* 0x040fe20000010023 */
[----:B------:R-:W-:Y:S01]  /*5b60*/  LOP3.LUT R34, R17, 0xf000f, RZ, 0xc0, !PT ;  /* 0x000f000f11227812 */ /* 0x000fe200078ec0ff */
[----:B------:R-:W-:Y:S01]  /*5b70*/  FFMA.FTZ R42, R31, R38, R42 ;  /* 0x000000261f2a7223 */ /* 0x000fe2000001002a */
[C---:B------:R-:W-:Y:S01]  /*5b80*/  FFMA.FTZ R41, R38.reuse, R37, R41 ;  /* 0x0000002526297223 */ /* 0x040fe20000010029 */
[----:B------:R-:W-:Y:S01]  /*5b90*/  FFMA.FTZ R38, R38, R33, R30 ;  /* 0x0000002126267223 */ /* 0x000fe2000001001e */
[----:B------:R-:W-:-:S02]  /*5ba0*/  LOP3.LUT R30, R34, 0x64006400, RZ, 0xfc, !PT ;  /* 0x64006400221e7812 */ /* 0x000fc400078efcff */
[----:B------:R-:W-:Y:S02]  /*5bb0*/  LOP3.LUT R33, R18, 0xf000f, RZ, 0xc0, !PT ;  /* 0x000f000f12217812 */ /* 0x000fe400078ec0ff */
[----:B------:R-:W-:Y:S01]  /*5bc0*/  LOP3.LUT R31, R16, 0xf000f, RZ, 0xc0, !PT ;  /* 0x000f000f101f7812 */ /* 0x000fe200078ec0ff */
[----:B------:R-:W-:Y:S01]  /*5bd0*/  HADD2 R30, R30, -1032, -1032 ;  /* 0xe408e4081e1e7430 */ /* 0x000fe20000000000 */
[----:B------:R-:W-:Y:S01]  /*5be0*/  LOP3.LUT R34, R19, 0xf000f, RZ, 0xc0, !PT ;  /* 0x000f000f13227812 */ /* 0x000fe200078ec0ff */
[--C-:B---3--:R-:W-:Y:S01]  /*5bf0*/  HADD2.F32 R36, -RZ, R26.reuse.H0_H0 ;  /* 0x2000001aff247230 */ /* 0x108fe20000004100 */
[----:B------:R-:W-:Y:S01]  /*5c00*/  LOP3.LUT R33, R33, 0x64006400, RZ, 0xfc, !PT ;  /* 0x6400640021217812 */ /* 0x000fe200078efcff */
[----:B------:R-:W-:Y:S01]  /*5c10*/  HADD2.F32 R26, -RZ, R26.H1_H1 ;  /* 0x3000001aff1a7230 */ /* 0x000fe20000004100 */
[----:B------:R-:W-:Y:S01]  /*5c20*/  LOP3.LUT R31, R31, 0x64006400, RZ, 0xfc, !PT ;  /* 0x640064001f1f7812 */ /* 0x000fe200078efcff */
[----:B------:R-:W-:Y:S01]  /*5c30*/  HADD2.F32 R37, -RZ, R30.H0_H0 ;  /* 0x2000001eff257230 */ /* 0x000fe20000004100 */
[----:B------:R-:W-:Y:S01]  /*5c40*/  LOP3.LUT R40, R34, 0x64006400, RZ, 0xfc, !PT ;  /* 0x6400640022287812 */ /* 0x000fe200078efcff */
[----:B------:R-:W-:-:S02]  /*5c50*/  HADD2 R34, R33, -1032, -1032 ;  /* 0xe408e40821227430 */ /* 0x000fc40000000000 */
[----:B------:R-:W-:Y:S02]  /*5c60*/  HADD2.F32 R30, -RZ, R30.H1_H1 ;  /* 0x3000001eff1e7230 */ /* 0x000fe40000004100 */
[----:B------:R-:W-:Y:S02]  /*5c70*/  HADD2 R31, R31, -1032, -1032 ;  /* 0xe408e4081f1f7430 */ /* 0x000fe40000000000 */
[----:B------:R-:W-:Y:S01]  /*5c80*/  FFMA.FTZ R41, R36, R37, R41 ;  /* 0x0000002524297223 */ /* 0x000fe20000010029 */
[----:B------:R-:W-:Y:S02]  /*5c90*/  HADD2 R33, R40, -1032, -1032 ;  /* 0xe408e40828217430 */ /* 0x000fe40000000000 */
[--C-:B------:R-:W-:Y:S01]  /*5ca0*/  HADD2.F32 R40, -RZ, R34.reuse.H0_H0 ;  /* 0x20000022ff287230 */ /* 0x100fe20000004100 */
[----:B------:R-:W-:Y:S01]  /*5cb0*/  LOP3.LUT R16, R16, 0xf000f0, RZ, 0xc0, !PT ;  /* 0x00f000f010107812 */ /* 0x000fe200078ec0ff */
[----:B------:R-:W-:Y:S02]  /*5cc0*/  HADD2.F32 R39, -RZ, R31.H0_H0 ;  /* 0x2000001fff277230 */ /* 0x000fe40000004100 */
[----:B------:R-:W-:Y:S01]  /*5cd0*/  FFMA.FTZ R41, R26, R30, R41 ;  /* 0x0000001e1a297223 */ /* 0x000fe20000010029 */
[----:B------:R-:W-:Y:S01]  /*5ce0*/  HADD2.F32 R37, -RZ, R33.H0_H0 ;  /* 0x20000021ff257230 */ /* 0x000fe20000004100 */
[----:B------:R-:W-:Y:S01]  /*5cf0*/  LOP3.LUT R30, R17, 0xf000f0, RZ, 0xc0, !PT ;  /* 0x00f000f0111e7812 */ /* 0x000fe200078ec0ff */
[----:B------:R-:W-:-:S02]  /*5d00*/  HADD2.F32 R34, -RZ, R34.H1_H1 ;  /* 0x30000022ff227230 */ /* 0x000fc40000004100 */
[C---:B------:R-:W-:Y:S01]  /*5d10*/  FFMA.FTZ R35, R36.reuse, R40, R35 ;  /* 0x0000002824237223 */ /* 0x040fe20000010023 */
[----:B------:R-:W-:Y:S01]  /*5d20*/  FFMA.FTZ R42, R39, R36, R42 ;  /* 0x00000024272a7223 */ /* 0x000fe2000001002a */
[----:B------:R-:W-:Y:S01]  /*5d30*/  FFMA.FTZ R37, R36, R37, R38 ;  /* 0x0000002524257223 */ /* 0x000fe20000010026 */
[----:B------:R-:W-:Y:S01]  /*5d40*/  HADD2.F32 R36, -RZ, R33.H1_H1 ;  /* 0x30000021ff247230 */ /* 0x000fe20000004100 */
        /* <DEDUP_REMOVED lines=10> */
[----:B------:R-:W-:Y:S01]  /*5df0*/  LOP3.LUT R33, R34, 0x64006400, RZ, 0xfc, !PT ;  /* 0x6400640022217812 */ /* 0x000fe200078efcff */
[----:B------:R-:W-:Y:S01]  /*5e00*/  FFMA.FTZ R26, R26, R36, R37 ;  /* 0x000000241a1a7223 */ /* 0x000fe20000010025 */
[----:B------:R-:W-:-:S02]  /*5e10*/  HADD2.F32 R34, -RZ, R27.H0_H0 ;  /* 0x2000001bff227230 */ /* 0x000fc40000004100 */
[-C--:B------:R-:W-:Y:S02]  /*5e20*/  HFMA2 R19, R19, R0.reuse.H1_H1, -72, -72 ;  /* 0xd480d48013137431 */ /* 0x080fe40000060000 */
[----:B------:R-:W-:Y:S02]  /*5e30*/  HADD2.F32 R37, -RZ, R16.H0_H0 ;  /* 0x20000010ff257230 */ /* 0x000fe40000004100 */
[----:B------:R-:W-:Y:S02]  /*5e40*/  HFMA2 R18, R33, R0.H1_H1, -72, -72 ;  /* 0xd480d48021127431 */ /* 0x000fe40000060000 */
[----:B------:R-:W-:Y:S01]  /*5e50*/  HADD2.F32 R36, -RZ, R17.H0_H0 ;  /* 0x20000011ff247230 */ /* 0x000fe20000004100 */
[----:B------:R-:W3:Y:S01]  /*5e60*/  LDS.64 R30, [UR4+0x10] ;  /* 0x00001004ff1e7984 */ /* 0x000ee20008000a00 */
        /* <DEDUP_REMOVED lines=8> */
[----:B------:R-:W-:Y:S01]  /*5ef0*/  HADD2.F32 R17, -RZ, R17.H1_H1 ;  /* 0x30000011ff117230 */ /* 0x000fe20000004100 */
[----:B----4-:R-:W-:Y:S01]  /*5f00*/  LOP3.LUT R35, R12, 0xf000f, RZ, 0xc0, !PT ;  /* 0x000f000f0c237812 */ /* 0x010fe200078ec0ff */
[----:B------:R-:W-:Y:S02]  /*5f10*/  HADD2.F32 R19, -RZ, R19.H1_H1 ;  /* 0x30000013ff137230 */ /* 0x000fe40000004100 */
[----:B------:R-:W-:Y:S01]  /*5f20*/  FFMA.FTZ R34, R33, R27, R42 ;  /* 0x0000001b21227223 */ /* 0x000fe2000001002a */
[----:B------:R-:W-:Y:S01]  /*5f30*/  LOP3.LUT R37, R13, 0xf000f, RZ, 0xc0, !PT ;  /* 0x000f000f0d257812 */ /* 0x000fe200078ec0ff */
[----:B------:R-:W-:Y:S01]  /*5f40*/  FFMA.FTZ R33, R27, R17, R36 ;  /* 0x000000111b217223 */ /* 0x000fe20000010024 */
[----:B------:R-:W-:-:S04]  /*5f50*/  IMAD.WIDE R16, R7, 0x4, R46 ;  /* 0x0000000407107825 */ /* 0x000fc800078e022e */
[----:B------:R-:W-:Y:S01]  /*5f60*/  FFMA.FTZ R36, R27, R19, R38 ;  /* 0x000000131b247223 */ /* 0x000fe20000010026 */
[----:B------:R-:W-:Y:S02]  /*5f70*/  HADD2.F32 R7, -RZ, R18.H1_H1 ;  /* 0x30000012ff077230 */ /* 0x000fe40000004100 */
        /* <DEDUP_REMOVED lines=10> */
[----:B------:R-:W-:Y:S01]  /*6020*/  FMUL.FTZ R33, R32, R33 ;  /* 0x0000002120217220 */ /* 0x000fe20000410000 */
[----:B------:R-:W-:Y:S01]  /*6030*/  LOP3.LUT R42, R39, 0x64006400, RZ, 0xfc, !PT ;  /* 0x64006400272a7812 */ /* 0x000fe200078efcff */
[----:B------:R-:W-:Y:S01]  /*6040*/  HADD2 R39, R35, -1032, -1032 ;  /* 0xe408e40823277430 */ /* 0x000fe20000000000 */
[----:B------:R-:W-:Y:S01]  /*6050*/  F2FP.F16.F32.PACK_AB R36, RZ, R36 ;  /* 0x00000024ff24723e */ /* 0x000fe200000000ff */
[----:B------:R-:W-:Y:S01]  /*6060*/  HADD2 R41, R38, -1032, -1032 ;  /* 0xe408e40826297430 */ /* 0x000fe20000000000 */
[----:B------:R-:W-:Y:S01]  /*6070*/  F2FP.F16.F32.PACK_AB R7, RZ, R7 ;  /* 0x00000007ff07723e */ /* 0x000fe200000000ff */
[----:B------:R-:W-:-:S02]  /*6080*/  HADD2 R40, R37, -1032, -1032 ;  /* 0xe408e40825287430 */ /* 0x000fc40000000000 */
[----:B------:R-:W-:Y:S02]  /*6090*/  HADD2.F32 R35, -RZ, R39.H0_H0 ;  /* 0x20000027ff237230 */ /* 0x000fe40000004100 */
[----:B------:R-:W-:Y:S02]  /*60a0*/  HADD2 R38, R42, -1032, -1032 ;  /* 0xe408e4082a267430 */ /* 0x000fe40000000000 */
[----:B---3--:R-:W-:Y:S01]  /*60b0*/  HADD2.F32 R26, -RZ, R30.H0_H0 ;  /* 0x2000001eff1a7230 */ /* 0x008fe20000004100 */
[----:B------:R-:W-:Y:S01]  /*60c0*/  F2FP.F16.F32.PACK_AB R34, RZ, R34 ;  /* 0x00000022ff22723e */ /* 0x000fe200000000ff */
[----:B------:R-:W-:Y:S01]  /*60d0*/  HADD2.F32 R45, -RZ, R40.H0_H0 ;  /* 0x20000028ff2d7230 */ /* 0x000fe20000004100 */
[----:B------:R-:W-:Y:S01]  /*60e0*/  F2FP.F16.F32.PACK_AB R33, RZ, R33 ;  /* 0x00000021ff21723e */ /* 0x000fe200000000ff */
[----:B------:R-:W-:Y:S02]  /*60f0*/  HADD2.F32 R37, -RZ, R41.H0_H0 ;  /* 0x20000029ff257230 */ /* 0x000fe40000004100 */
[----:B------:R-:W-:Y:S01]  /*6100*/  FFMA.FTZ R43, R35, R26, RZ ;  /* 0x0000001a232b7223 */ /* 0x000fe200000100ff */
        /* <DEDUP_REMOVED lines=20> */
[----:B------:R-:W-:Y:S02]  /*6250*/  LOP3.LUT R39, R26, 0x64006400, RZ, 0xfc, !PT ;  /* 0x640064001a277812 */ /* 0x000fe400078efcff */
[----:B------:R-:W-:Y:S01]  /*6260*/  LOP3.LUT R45, R45, 0x64006400, RZ, 0xfc, !PT ;  /* 0x640064002d2d7812 */ /* 0x000fe200078efcff */
[-C--:B------:R-:W-:Y:S01]  /*6270*/  HFMA2 R38, R27, R0.reuse.H1_H1, -72, -72 ;  /* 0xd480d4801b267431 */ /* 0x080fe20000060000 */
[----:B------:R-:W-:Y:S01]  /*6280*/  LOP3.LUT R41, R41, 0x64006400, RZ, 0xfc, !PT ;  /* 0x6400640029297812 */ /* 0x000fe200078efcff */
[----:B------:R-:W1:Y:S01]  /*6290*/  LDS.64 R26, [UR4+0x18] ;  /* 0x00001804ff1a7984 */ /* 0x000e620008000a00 */
[-C--:B------:R-:W-:Y:S01]  /*62a0*/  HFMA2 R39, R39, R0.reuse.H1_H1, -72, -72 ;  /* 0xd480d48027277431 */ /* 0x080fe20000060000 */
[----:B------:R-:W-:Y:S01]  /*62b0*/  SHF.R.U32.HI R12, RZ, 0x8, R12 ;  /* 0x00000008ff0c7819 */ /* 0x000fe2000001160c */
[----:B------:R-:W-:-:S02]  /*62c0*/  HFMA2 R40, R45, R0.H1_H1, -72, -72 ;  /* 0xd480d4802d287431 */ /* 0x000fc40000060000 */
[----:B------:R-:W-:Y:S02]  /*62d0*/  HADD2.F32 R42, -RZ, R38.H0_H0 ;  /* 0x20000026ff2a7230 */ /* 0x000fe40000004100 */
[----:B------:R-:W-:Y:S01]  /*62e0*/  HFMA2 R41, R41, R0.H1_H1, -72, -72 ;  /* 0xd480d48029297431 */ /* 0x000fe20000060000 */
[----:B------:R-:W-:Y:S01]  /*62f0*/  SHF.R.U32.HI R13, RZ, 0x8, R13 ;  /* 0x00000008ff0d7819 */ /* 0x000fe2000001160d */
[--C-:B------:R-:W-:Y:S02]  /*6300*/  HADD2.F32 R44, -RZ, R40.reuse.H0_H0 ;  /* 0x20000028ff2c7230 */ /* 0x100fe40000004100 */
[----:B------:R-:W-:Y:S01]  /*6310*/  FFMA.FTZ R42, R42, R46, R43 ;  /* 0x0000002e2a2a7223 */ /* 0x000fe2000001002b */
[----:B------:R-:W-:Y:S01]  /*6320*/  HADD2.F32 R43, -RZ, R39.H0_H0 ;  /* 0x20000027ff2b7230 */ /* 0x000fe20000004100 */
[----:B------:R-:W-:Y:S01]  /*6330*/  SHF.R.U32.HI R14, RZ, 0x8, R14 ;  /* 0x00000008ff0e7819 */ /* 0x000fe2000001160e */
[----:B------:R-:W-:Y:S02]  /*6340*/  HADD2.F32 R40, -RZ, R40.H1_H1 ;  /* 0x30000028ff287230 */ /* 0x000fe40000004100 */
[----:B------:R-:W-:Y:S01]  /*6350*/  FFMA.FTZ R37, R46, R44, R37 ;  /* 0x0000002c2e257223 */ /* 0x000fe20000010025 */
[----:B------:R-:W-:-:S02]  /*6360*/  HADD2.F32 R45, -RZ, R41.H0_H0 ;  /* 0x20000029ff2d7230 */ /* 0x000fc40000004100 */
[----:B------:R-:W-:Y:S01]  /*6370*/  FFMA.FTZ R30, R46, R43, R30 ;  /* 0x0000002b2e1e7223 */ /* 0x000fe2000001001e */
[----:B------:R-:W-:Y:S02]  /*6380*/  HADD2.F32 R43, -RZ, R38.H1_H1 ;  /* 0x30000026ff2b7230 */ /* 0x000fe40000004100 */
[----:B------:R-:W-:Y:S01]  /*6390*/  FFMA.FTZ R37, R31, R40, R37 ;  /* 0x000000281f257223 */ /* 0x000fe20000010025 */
[----:B------:R-:W-:Y:S01]  /*63a0*/  HADD2.F32 R39, -RZ, R39.H1_H1 ;  /* 0x30000027ff277230 */ /* 0x000fe20000004100 */
[----:B------:R-:W-:Y:S01]  /*63b0*/  LOP3.LUT R38, R12, 0xf000f, RZ, 0xc0, !PT ;  /* 0x000f000f0c267812 */ /* 0x000fe200078ec0ff */
[----:B------:R-:W-:Y:S02]  /*63c0*/  HADD2.F32 R40, -RZ, R41.H1_H1 ;  /* 0x30000029ff287230 */ /* 0x000fe40000004100 */
[----:B------:R-:W-:Y:S01]  /*63d0*/  FFMA.FTZ R35, R46, R45, R35 ;  /* 0x0000002d2e237223 */ /* 0x000fe20000010023 */
[----:B------:R-:W-:Y:S01]  /*63e0*/  FFMA.FTZ R42, R43, R31, R42 ;  /* 0x0000001f2b2a7223 */ /* 0x000fe2000001002a */
[----:B------:R-:W-:Y:S01]  /*63f0*/  LOP3.LUT R38, R38, 0x64006400, RZ, 0xfc, !PT ;  /* 0x6400640026267812 */ /* 0x000fe200078efcff */
[C---:B------:R-:W-:Y:S01]  /*6400*/  FFMA.FTZ R30, R31.reuse, R39, R30 ;  /* 0x000000271f1e7223 */ /* 0x040fe2000001001e */
[----:B------:R-:W-:Y:S01]  /*6410*/  SHF.R.U32.HI R15, RZ, 0x8, R15 ;  /* 0x00000008ff0f7819 */ /* 0x000fe2000001160f */
[----:B------:R-:W-:Y:S01]  /*6420*/  FFMA.FTZ R35, R31, R40, R35 ;  /* 0x000000281f237223 */ /* 0x000fe20000010023 */
[----:B------:R-:W-:Y:S01]  /*6430*/  LOP3.LUT R31, R13, 0xf000f, RZ, 0xc0, !PT ;  /* 0x000f000f0d1f7812 */ /* 0x000fe200078ec0ff */
[----:B------:R-:W-:Y:S01]  /*6440*/  HADD2 R40, R38, -1032, -1032 ;  /* 0xe408e40826287430 */ /* 0x000fe20000000000 */
[----:B------:R-:W-:-:S02]  /*6450*/  LOP3.LUT R41, R14, 0xf000f, RZ, 0xc0, !PT ;  /* 0x000f000f0e297812 */ /* 0x000fc400078ec0ff */
[----:B------:R-:W-:Y:S02]  /*6460*/  LOP3.LUT R43, R15, 0xf000f, RZ, 0xc0, !PT ;  /* 0x000f000f0f2b7812 */ /* 0x000fe400078ec0ff */
[----:B------:R-:W-:Y:S02]  /*6470*/  LOP3.LUT R31, R31, 0x64006400, RZ, 0xfc, !PT ;  /* 0x640064001f1f7812 */ /* 0x000fe400078efcff */
[----:B------:R-:W-:Y:S02]  /*6480*/  LOP3.LUT R38, R41, 0x64006400, RZ, 0xfc, !PT ;  /* 0x6400640029267812 */ /* 0x000fe400078efcff */
[----:B------:R-:W-:Y:S01]  /*6490*/  LOP3.LUT R41, R43, 0x64006400, RZ, 0xfc, !PT ;  /* 0x640064002b297812 */ /* 0x000fe200078efcff */
[----:B------:R-:W-:Y:S02]  /*64a0*/  HADD2.F32 R43, -RZ, R40.H0_H0 ;  /* 0x20000028ff2b7230 */ /* 0x000fe40000004100 */
[----:B------:R-:W-:Y:S02]  /*64b0*/  HADD2 R31, R31, -1032, -1032 ;  /* 0xe408e4081f1f7430 */ /* 0x000fe40000000000 */
[----:B-1----:R-:W-:-:S02]  /*64c0*/  HADD2.F32 R39, -RZ, R26.H0_H0 ;  /* 0x2000001aff277230 */ /* 0x002fc40000004100 */
[----:B------:R-:W-:Y:S02]  /*64d0*/  HADD2 R38, R38, -1032, -1032 ;  /* 0xe408e40826267430 */ /* 0x000fe40000000000 */
[----:B------:R-:W-:Y:S01]  /*64e0*/  HADD2.F32 R26, -RZ, R26.H1_H1 ;  /* 0x3000001aff1a7230 */ /* 0x000fe20000004100 */
[----:B------:R-:W-:Y:S01]  /*64f0*/  LOP3.LUT R12, R12, 0xf000f0, RZ, 0xc0, !PT ;  /* 0x00f000f00c0c7812 */ /* 0x000fe200078ec0ff */
[----:B------:R-:W-:Y:S02]  /*6500*/  HADD2 R41, R41, -1032, -1032 ;  /* 0xe408e40829297430 */ /* 0x000fe40000000000 */
[----:B------:R-:W-:Y:S01]  /*6510*/  FFMA.FTZ R42, R43, R39, R42 ;  /* 0x000000272b2a7223 */ /* 0x000fe2000001002a */
[----:B------:R-:W-:Y:S01]  /*6520*/  HADD2.F32 R43, -RZ, R31.H0_H0 ;  /* 0x2000001fff2b7230 */ /* 0x000fe20000004100 */
[----:B------:R-:W-:Y:S01]  /*6530*/  LOP3.LUT R14, R14, 0xf000f0, RZ, 0xc0, !PT ;  /* 0x00f000f00e0e7812 */ /* 0x000fe200078ec0ff */
[--C-:B------:R-:W-:Y:S01]  /*6540*/  HADD2.F32 R44, -RZ, R38.reuse.H0_H0 ;  /* 0x20000026ff2c7230 */ /* 0x100fe20000004100 */
[----:B------:R-:W-:Y:S01]  /*6550*/  PRMT R36, R36, 0x5410, R7 ;  /* 0x0000541024247816 */ /* 0x000fe20000000007 */
[----:B------:R-:W-:-:S02]  /*6560*/  HADD2.F32 R38, -RZ, R38.H1_H1 ;  /* 0x30000026ff267230 */ /* 0x000fc40000004100 */
[C---:B------:R-:W-:Y:S01]  /*6570*/  FFMA.FTZ R30, R39.reuse, R43, R30 ;  /* 0x0000002b271e7223 */ /* 0x040fe2000001001e */
[----:B------:R-:W-:Y:S02]  /*6580*/  HADD2.F32 R43, -RZ, R40.H1_H1 ;  /* 0x30000028ff2b7230 */ /* 0x000fe40000004100 */
[----:B------:R-:W-:Y:S01]  /*6590*/  FFMA.FTZ R37, R39, R44, R37 ;  /* 0x0000002c27257223 */ /* 0x000fe20000010025 */
[----:B------:R-:W-:Y:S01]  /*65a0*/  LOP3.LUT R40, R13, 0xf000f0, RZ, 0xc0, !PT ;  /* 0x00f000f00d287812 */ /* 0x000fe200078ec0ff */
[----:B------:R-:W-:Y:S01]  /*65b0*/  HADD2.F32 R31, -RZ, R31.H1_H1 ;  /* 0x3000001fff1f7230 */ /* 0x000fe20000004100 */
[----:B------:R-:W-:Y:S01]  /*65c0*/  LOP3.LUT R13, R12, 0x64006400, RZ, 0xfc, !PT ;  /* 0x640064000c0d7812 */ /* 0x000fe200078efcff */
[----:B------:R-:W-:Y:S01]  /*65d0*/  FFMA.FTZ R42, R43, R26, R42 ;  /* 0x0000001a2b2a7223 */ /* 0x000fe2000001002a */
[----:B------:R-:W-:Y:S01]  /*65e0*/  FFMA.FTZ R12, R26, R38, R37 ;  /* 0x000000261a0c7223 */ /* 0x000fe20000010025 */
[----:B------:R-:W-:Y:S01]  /*65f0*/  LOP3.LUT R43, R14, 0x64006400, RZ, 0xfc, !PT ;  /* 0x640064000e2b7812 */ /* 0x000fe200078efcff */
[----:B------:R-:W-:Y:S01]  /*6600*/  FFMA.FTZ R30, R26, R31, R30 ;  /* 0x0000001f1a1e7223 */ /* 0x000fe2000001001e */
[----:B------:R-:W-:Y:S01]  /*6610*/  LOP3.LUT R37, R15, 0xf000f0, RZ, 0xc0, !PT ;  /* 0x00f000f00f257812 */ /* 0x000fe200078ec0ff */
[----:B------:R-:W-:Y:S01]  /*6620*/  HADD2.F32 R44, -RZ, R41.H0_H0 ;  /* 0x20000029ff2c7230 */ /* 0x000fe20000004100 */
[----:B------:R-:W-:Y:S01]  /*6630*/  LOP3.LUT R31, R40, 0x64006400, RZ, 0xfc, !PT ;  /* 0x64006400281f7812 */ /* 0x000fe200078efcff */
[-C--:B------:R-:W-:Y:S01]  /*6640*/  HFMA2 R15, R13, R0.reuse.H1_H1, -72, -72 ;  /* 0xd480d4800d0f7431 */ /* 0x080fe20000060000 */
[----:B------:R-:W-:Y:S01]  /*6650*/  LOP3.LUT R37, R37, 0x64006400, RZ, 0xfc, !PT ;  /* 0x6400640025257812 */ /* 0x000fe200078efcff */
[----:B------:R-:W-:-:S02]  /*6660*/  HFMA2 R13, R43, R0.H1_H1, -72, -72 ;  /* 0xd480d4802b0d7431 */ /* 0x000fc40000060000 */
[----:B------:R-:W-:Y:S02]  /*6670*/  HADD2.F32 R40, -RZ, R41.H1_H1 ;  /* 0x30000029ff287230 */ /* 0x000fe40000004100 */
[----:B------:R-:W-:Y:S01]  /*6680*/  FFMA.FTZ R35, R39, R44, R35 ;  /* 0x0000002c27237223 */ /* 0x000fe20000010023 */
[-C--:B------:R-:W-:Y:S02]  /*6690*/  HFMA2 R14, R31, R0.reuse.H1_H1, -72, -72 ;  /* 0xd480d4801f0e7431 */ /* 0x080fe40000060000 */
[----:B------:R-:W-:Y:S02]  /*66a0*/  HADD2.F32 R39, -RZ, R27.H0_H0 ;  /* 0x2000001bff277230 */ /* 0x000fe40000004100 */
[----:B------:R-:W-:Y:S02]  /*66b0*/  HFMA2 R37, R37, R0.H1_H1, -72, -72 ;  /* 0xd480d48025257431 */ /* 0x000fe40000060000 */
[----:B------:R-:W-:Y:S02]  /*66c0*/  HADD2.F32 R31, -RZ, R13.H0_H0 ;  /* 0x2000000dff1f7230 */ /* 0x000fe40000004100 */
[----:B------:R-:W-:Y:S01]  /*66d0*/  FFMA.FTZ R26, R26, R40, R35 ;  /* 0x000000281a1a7223 */ /* 0x000fe20000010023 */
[----:B------:R-:W-:Y:S01]  /*66e0*/  HADD2.F32 R27, -RZ, R27.H1_H1 ;  /* 0x3000001bff1b7230 */ /* 0x000fe20000004100 */
[----:B------:R-:W-:Y:S01]  /*66f0*/  PRMT R34, R34, 0x5410, R33 ;  /* 0x0000541022227816 */ /* 0x000fe20000000021 */
[----:B------:R-:W-:-:S02]  /*6700*/  HADD2.F32 R35, -RZ, R37.H0_H0 ;  /* 0x20000025ff237230 */ /* 0x000fc40000004100 */
[C---:B------:R-:W-:Y:S01]  /*6710*/  FFMA.FTZ R12, R39.reuse, R31, R12 ;  /* 0x0000001f270c7223 */ /* 0x040fe2000001000c */
[----:B------:R-:W-:Y:S02]  /*6720*/  HADD2.F32 R13, -RZ, R13.H1_H1 ;  /* 0x3000000dff0d7230 */ /* 0x000fe40000004100 */
[----:B------:R-:W-:Y:S02]  /*6730*/  HADD2 R7, R36, R5 ;  /* 0x0000000524077230 */ /* 0x000fe40000000000 */
[--C-:B------:R-:W-:Y:S02]  /*6740*/  HADD2.F32 R41, -RZ, R15.reuse.H0_H0 ;  /* 0x2000000fff297230 */ /* 0x100fe40000004100 */
[----:B------:R-:W-:Y:S01]  /*6750*/  FFMA.FTZ R35, R39, R35, R26 ;  /* 0x0000002327237223 */ /* 0x000fe2000001001a */
[--C-:B------:R-:W-:Y:S02]  /*6760*/  HADD2.F32 R38, -RZ, R14.reuse.H0_H0 ;  /* 0x2000000eff267230 */ /* 0x100fe40000004100 */
[----:B------:R-:W-:Y:S01]  /*6770*/  FFMA.FTZ R26, R27, R13, R12 ;  /* 0x0000000d1b1a7223 */ /* 0x000fe2000001000c */
[----:B------:R-:W-:Y:S01]  /*6780*/  HADD2.F32 R15, -RZ, R15.H1_H1 ;  /* 0x3000000fff0f7230 */ /* 0x000fe20000004100 */
[----:B------:R-:W1:Y:S01]  /*6790*/  LDS.64 R12, [UR4+0x20] ;  /* 0x00002004ff0c7984 */ /* 0x000e620008000a00 */
[----:B------:R-:W-:Y:S01]  /*67a0*/  FFMA.FTZ R42, R41, R39, R42 ;  /* 0x00000027292a7223 */ /* 0x000fe2000001002a */
[----:B------:R-:W-:Y:S01]  /*67b0*/  FFMA.FTZ R30, R39, R38, R30 ;  /* 0x00000026271e7223 */ /* 0x000fe2000001001e */
[----:B------:R-:W-:-:S02]  /*67c0*/  HADD2.F32 R31, -RZ, R14.H1_H1 ;  /* 0x3000000eff1f7230 */ /* 0x000fc40000004100 */
[----:B------:R-:W-:Y:S01]  /*67d0*/  FMUL.FTZ R26, R21, R26 ;  /* 0x0000001a151a7220 */ /* 0x000fe20000410000 */
[----:B------:R-:W-:Y:S02]  /*67e0*/  HADD2.F32 R38, -RZ, R37.H1_H1 ;  /* 0x30000025ff267230 */ /* 0x000fe40000004100 */
[----:B------:R-:W-:Y:S01]  /*67f0*/  FFMA.FTZ R14, R15, R27, R42 ;  /* 0x0000001b0f0e7223 */ /* 0x000fe2000001002a */
[C---:B------:R-:W-:Y:S01]  /*6800*/  FFMA.FTZ R15, R27.reuse, R31, R30 ;  /* 0x0000001f1b0f7223 */ /* 0x040fe2000001001e */
[----:B------:R-:W-:Y:S01]  /*6810*/  F2FP.F16.F32.PACK_AB R26, RZ, R26 ;  /* 0x0000001aff1a723e */ /* 0x000fe200000000ff */
[----:B------:R-:W-:Y:S01]  /*6820*/  FFMA.FTZ R27, R27, R38, R35 ;  /* 0x000000261b1b7223 */ /* 0x000fe20000010023 */
[----:B------:R-:W-:Y:S01]  /*6830*/  FMUL.FTZ R30, R23, R14 ;  /* 0x0000000e171e7220 */ /* 0x000fe20000410000 */
[----:B------:R-:W-:Y:S01]  /*6840*/  FMUL.FTZ R15, R32, R15 ;  /* 0x0000000f200f7220 */ /* 0x000fe20000410000 */
[----:B------:R-:W-:Y:S01]  /*6850*/  HFMA2.MMA R14, R34, 1, 1, R6 ;  /* 0x3c003c00220e7835 */ /* 0x000fe20000000006 */
[----:B------:R-:W-:-:S02]  /*6860*/  FMUL.FTZ R27, R20, R27 ;  /* 0x0000001b141b7220 */ /* 0x000fc40000410000 */
[----:B------:R-:W-:Y:S02]  /*6870*/  F2FP.F16.F32.PACK_AB R30, RZ, R30 ;  /* 0x0000001eff1e723e */ /* 0x000fe400000000ff */
[----:B------:R-:W-:Y:S02]  /*6880*/  F2FP.F16.F32.PACK_AB R15, RZ, R15 ;  /* 0x0000000fff0f723e */ /* 0x000fe400000000ff */
[----:B------:R-:W-:Y:S02]  /*6890*/  F2FP.F16.F32.PACK_AB R27, RZ, R27 ;  /* 0x0000001bff1b723e */ /* 0x000fe400000000ff */
[----:B------:R-:W-:Y:S02]  /*68a0*/  PRMT R30, R30, 0x5410, R15 ;  /* 0x000054101e1e7816 */ /* 0x000fe4000000000f */
[----:B------:R-:W-:-:S04]  /*68b0*/  PRMT R26, R26, 0x5410, R27 ;  /* 0x000054101a1a7816 */ /* 0x000fc8000000001b */
[----:B------:R-:W-:Y:S01]  /*68c0*/  HFMA2.MMA R14, R30, 1, 1, R14 ;  /* 0x3c003c001e0e7835 */ /* 0x000fe2000000000e */
[----:B------:R-:W-:Y:S01]  /*68d0*/  HADD2 R7, R26, R7 ;  /* 0x000000071a077230 */ /* 0x000fe20000000000 */
[C---:B--2---:R-:W-:Y:S01]  /*68e0*/  LOP3.LUT R6, R8.reuse, 0xf000f, RZ, 0xc0, !PT ;  /* 0x000f000f08067812 */ /* 0x044fe200078ec0ff */
[--C-:B-1----:R-:W-:Y:S01]  /*68f0*/  HADD2.F32 R5, -RZ, R12.reuse.H0_H0 ;  /* 0x2000000cff057230 */ /* 0x102fe20000004100 */
[----:B------:R-:W-:Y:S01]  /*6900*/  LOP3.LUT R15, R8, 0xf000f0, RZ, 0xc0, !PT ;  /* 0x00f000f0080f7812 */ /* 0x000fe200078ec0ff */
[----:B------:R-:W-:Y:S01]  /*6910*/  HADD2.F32 R35, -RZ, R12.H1_H1 ;  /* 0x3000000cff237230 */ /* 0x000fe20000004100 */
[----:B------:R-:W-:Y:S01]  /*6920*/  SHF.R.U32.HI R26, RZ, 0x8, R8 ;  /* 0x00000008ff1a7819 */ /* 0x000fe20000011608 */
[----:B------:R-:W-:Y:S01]  /*6930*/  HADD2.F32 R36, -RZ, R13.H0_H0 ;  /* 0x2000000dff247230 */ /* 0x000fe20000004100 */
        /* <DEDUP_REMOVED lines=10> */
[----:B------:R-:W-:-:S02]  /*69e0*/  HADD2 R38, R8, -1032, -1032 ;  /* 0xe408e40808267430 */ /* 0x000fc40000000000 */
[----:B------:R-:W-:Y:S02]  /*69f0*/  HADD2.F32 R34, -RZ, R13.H1_H1 ;  /* 0x3000000dff227230 */ /* 0x000fe40000004100 */
[----:B------:R-:W-:Y:S02]  /*6a00*/  HADD2 R39, R39, -1032, -1032 ;  /* 0xe408e40827277430 */ /* 0x000fe40000000000 */
[--C-:B------:R-:W-:Y:S02]  /*6a10*/  HADD2.F32 R8, -RZ, R6.reuse.H0_H0 ;  /* 0x20000006ff087230 */ /* 0x100fe40000004100 */
[----:B------:R-:W-:Y:S01]  /*6a20*/  HADD2 R37, R10, -1032, -1032 ;  /* 0xe408e4080a257430 */ /* 0x000fe20000000000 */
[----:B------:R-:W1:Y:S01]  /*6a30*/  LDS.64 R12, [UR4+0x28] ;  /* 0x00002804ff0c7984 */ /* 0x000e620008000a00 */
[----:B------:R-:W-:Y:S01]  /*6a40*/  HADD2.F32 R40, -RZ, R6.H1_H1 ;  /* 0x30000006ff287230 */ /* 0x000fe20000004100 */
[----:B------:R-:W-:Y:S01]  /*6a50*/  LOP3.LUT R30, R9, 0xf000f0, RZ, 0xc0, !PT ;  /* 0x00f000f0091e7812 */ /* 0x000fe200078ec0ff */
[----:B------:R-:W-:-:S02]  /*6a60*/  HADD2.F32 R42, -RZ, R38.H0_H0 ;  /* 0x20000026ff2a7230 */ /* 0x000fc40000004100 */
[----:B------:R-:W-:Y:S01]  /*6a70*/  FFMA.FTZ R41, R8, R5, RZ ;  /* 0x0000000508297223 */ /* 0x000fe200000100ff */
[----:B------:R-:W-:Y:S01]  /*6a80*/  HADD2.F32 R10, -RZ, R39.H0_H0 ;  /* 0x20000027ff0a7230 */ /* 0x000fe20000004100 */
[----:B------:R-:W-:Y:S01]  /*6a90*/  LOP3.LUT R33, R11, 0xf000f0, RZ, 0xc0, !PT ;  /* 0x00f000f00b217812 */ /* 0x000fe200078ec0ff */
[----:B------:R-:W-:Y:S02]  /*6aa0*/  HADD2.F32 R6, -RZ, R37.H0_H0 ;  /* 0x20000025ff067230 */ /* 0x000fe40000004100 */
[C---:B------:R-:W-:Y:S01]  /*6ab0*/  FFMA.FTZ R8, R5.reuse, R42, RZ ;  /* 0x0000002a05087223 */ /* 0x040fe200000100ff */
[----:B------:R-:W-:Y:S02]  /*6ac0*/  HADD2.F32 R38, -RZ, R38.H1_H1 ;  /* 0x30000026ff267230 */ /* 0x000fe40000004100 */
[----:B------:R-:W-:Y:S01]  /*6ad0*/  FFMA.FTZ R10, R5, R10, RZ ;  /* 0x0000000a050a7223 */ /* 0x000fe200000100ff */
[----:B------:R-:W-:Y:S01]  /*6ae0*/  HADD2.F32 R45, -RZ, R39.H1_H1 ;  /* 0x30000027ff2d7230 */ /* 0x000fe20000004100 */
[----:B------:R-:W-:Y:S01]  /*6af0*/  LOP3.LUT R39, R15, 0x64006400, RZ, 0xfc, !PT ;  /* 0x640064000f277812 */ /* 0x000fe200078efcff */
[----:B------:R-:W-:Y:S01]  /*6b00*/  FFMA.FTZ R6, R5, R6, RZ ;  /* 0x0000000605067223 */ /* 0x000fe200000100ff */
[----:B------:R-:W-:Y:S01]  /*6b10*/  FFMA.FTZ R5, R40, R35, R41 ;  /* 0x0000002328057223 */ /* 0x000fe20000010029 */
[----:B------:R-:W-:Y:S01]  /*6b20*/  LOP3.LUT R41, R30, 0x64006400, RZ, 0xfc, !PT ;  /* 0x640064001e297812 */ /* 0x000fe200078efcff */
[----:B------:R-:W-:Y:S01]  /*6b30*/  FFMA.FTZ R15, R35, R38, R8 ;  /* 0x00000026230f7223 */ /* 0x000fe20000010008 */
[----:B------:R-:W-:Y:S01]  /*6b40*/  LOP3.LUT R43, R31, 0x64006400, RZ, 0xfc, !PT ;  /* 0x640064001f2b7812 */ /* 0x000fe200078efcff */
[-C--:B------:R-:W-:Y:S01]  /*6b50*/  HFMA2 R8, R39, R0.reuse.H1_H1, -72, -72 ;  /* 0xd480d48027087431 */ /* 0x080fe20000060000 */
[----:B------:R-:W-:Y:S01]  /*6b60*/  LOP3.LUT R33, R33, 0x64006400, RZ, 0xfc, !PT ;  /* 0x6400640021217812 */ /* 0x000fe200078efcff */
[----:B------:R-:W-:Y:S01]  /*6b70*/  FFMA.FTZ R31, R35, R45, R10 ;  /* 0x0000002d231f7223 */ /* 0x000fe2000001000a */
[----:B------:R-:W-:-:S02]  /*6b80*/  HFMA2 R30, R41, R0.H1_H1, -72, -72 ;  /* 0xd480d480291e7431 */ /* 0x000fc40000060000 */
[----:B------:R-:W-:Y:S02]  /*6b90*/  HADD2.F32 R39, -RZ, R37.H1_H1 ;  /* 0x30000025ff277230 */ /* 0x000fe40000004100 */
[-C--:B------:R-:W-:Y:S02]  /*6ba0*/  HFMA2 R10, R43, R0.reuse.H1_H1, -72, -72 ;  /* 0xd480d4802b0a7431 */ /* 0x080fe40000060000 */
[----:B------:R-:W-:Y:S02]  /*6bb0*/  HADD2.F32 R38, -RZ, R8.H0_H0 ;  /* 0x20000008ff267230 */ /* 0x000fe40000004100 */
[----:B------:R-:W-:Y:S02]  /*6bc0*/  HFMA2 R33, R33, R0.H1_H1, -72, -72 ;  /* 0xd480d48021217431 */ /* 0x000fe40000060000 */
[----:B------:R-:W-:Y:S02]  /*6bd0*/  HADD2.F32 R37, -RZ, R30.H0_H0 ;  /* 0x2000001eff257230 */ /* 0x000fe40000004100 */
        /* <DEDUP_REMOVED lines=8> */
[----:B------:R-:W-:Y:S01]  /*6c60*/  FFMA.FTZ R8, R8, R34, R5 ;  /* 0x0000002208087223 */ /* 0x000fe20000010005 */
[----:B------:R-:W-:Y:S01]  /*6c70*/  HADD2.F32 R31, -RZ, R10.H1_H1 ;  /* 0x3000000aff1f7230 */ /* 0x000fe20000004100 */
[----:B------:R-:W-:Y:S01]  /*6c80*/  LOP3.LUT R5, R26, 0xf000f, RZ, 0xc0, !PT ;  /* 0x000f000f1a057812 */ /* 0x000fe200078ec0ff */
[----:B------:R-:W-:-:S02]  /*6c90*/  HADD2.F32 R33, -RZ, R33.H1_H1 ;  /* 0x30000021ff217230 */ /* 0x000fc40000004100 */
[----:B------:R-:W-:Y:S01]  /*6ca0*/  FFMA.FTZ R6, R36, R6, R39 ;  /* 0x0000000624067223 */ /* 0x000fe20000010027 */
[----:B------:R-:W-:Y:S01]  /*6cb0*/  SHF.R.U32.HI R9, RZ, 0x8, R9 ;  /* 0x00000008ff097819 */ /* 0x000fe20000011609 */
[C---:B------:R-:W-:Y:S01]  /*6cc0*/  FFMA.FTZ R15, R34.reuse, R15, R37 ;  /* 0x0000000f220f7223 */ /* 0x040fe20000010025 */
[----:B------:R-:W-:Y:S01]  /*6cd0*/  SHF.R.U32.HI R11, RZ, 0x8, R11 ;  /* 0x00000008ff0b7819 */ /* 0x000fe2000001160b */
[C---:B------:R-:W-:Y:S01]  /*6ce0*/  FFMA.FTZ R10, R34.reuse, R31, R40 ;  /* 0x0000001f220a7223 */ /* 0x040fe20000010028 */
[----:B------:R-:W-:Y:S01]  /*6cf0*/  LOP3.LUT R5, R5, 0x64006400, RZ, 0xfc, !PT ;  /* 0x6400640005057812 */ /* 0x000fe200078efcff */
[----:B------:R-:W-:Y:S01]  /*6d00*/  FFMA.FTZ R34, R34, R33, R6 ;  /* 0x0000002122227223 */ /* 0x000fe20000010006 */
[----:B------:R-:W-:Y:S01]  /*6d10*/  LOP3.LUT R33, R27, 0xf000f, RZ, 0xc0, !PT ;  /* 0x000f000f1b217812 */ /* 0x000fe200078ec0ff */
[--C-:B-1----:R-:W-:Y:S01]  /*6d20*/  HADD2.F32 R30, -RZ, R12.reuse.H0_H0 ;  /* 0x2000000cff1e7230 */ /* 0x102fe20000004100 */
[----:B------:R-:W-:Y:S01]  /*6d30*/  LOP3.LUT R6, R9, 0xf000f, RZ, 0xc0, !PT ;  /* 0x000f000f09067812 */ /* 0x000fe200078ec0ff */
[----:B------:R-:W-:Y:S01]  /*6d40*/  HADD2 R31, R5, -1032, -1032 ;  /* 0xe408e408051f7430 */ /* 0x000fe20000000000 */
[----:B------:R-:W-:Y:S01]  /*6d50*/  LOP3.LUT R36, R11, 0xf000f, RZ, 0xc0, !PT ;  /* 0x000f000f0b247812 */ /* 0x000fe200078ec0ff */
[----:B------:R-:W-:Y:S01]  /*6d60*/  HADD2.F32 R12, -RZ, R12.H1_H1 ;  /* 0x3000000cff0c7230 */ /* 0x000fe20000004100 */
[----:B------:R-:W-:-:S02]  /*6d70*/  LOP3.LUT R35, R33, 0x64006400, RZ, 0xfc, !PT ;  /* 0x6400640021237812 */ /* 0x000fc400078efcff */
[----:B------:R-:W-:Y:S01]  /*6d80*/  LOP3.LUT R5, R6, 0x64006400, RZ, 0xfc, !PT ;  /* 0x6400640006057812 */ /* 0x000fe200078efcff */
[--C-:B------:R-:W-:Y:S01]  /*6d90*/  HADD2.F32 R37, -RZ, R31.reuse.H0_H0 ;  /* 0x2000001fff257230 */ /* 0x100fe20000004100 */
[----:B------:R-:W-:Y:S01]  /*6da0*/  LOP3.LUT R36, R36, 0x64006400, RZ, 0xfc, !PT ;  /* 0x6400640024247812 */ /* 0x000fe200078efcff */
[----:B------:R-:W-:Y:S02]  /*6db0*/  HADD2 R35, R35, -1032, -1032 ;  /* 0xe408e40823237430 */ /* 0x000fe40000000000 */
[----:B------:R-:W-:Y:S02]  /*6dc0*/  HADD2.F32 R31, -RZ, R31.H1_H1 ;  /* 0x3000001fff1f7230 */ /* 0x000fe40000004100 */
[----:B------:R-:W-:Y:S02]  /*6dd0*/  HADD2 R33, R5, -1032, -1032 ;  /* 0xe408e40805217430 */ /* 0x000fe40000000000 */
[----:B------:R-:W-:Y:S01]  /*6de0*/  FFMA.FTZ R8, R37, R30, R8 ;  /* 0x0000001e25087223 */ /* 0x000fe20000010008 */
[----:B------:R-:W-:-:S02]  /*6df0*/  HADD2 R5, R36, -1032, -1032 ;  /* 0xe408e40824057430 */ /* 0x000fc40000000000 */
[----:B------:R-:W-:Y:S01]  /*6e00*/  HADD2.F32 R37, -RZ, R35.H0_H0 ;  /* 0x20000023ff257230 */ /* 0x000fe20000004100 */
[----:B------:R-:W-:Y:S01]  /*6e10*/  LOP3.LUT R26, R26, 0xf000f0, RZ, 0xc0, !PT ;  /* 0x00f000f01a1a7812 */ /* 0x000fe200078ec0ff */
[----:B------:R-:W-:Y:S02]  /*6e20*/  HADD2.F32 R36, -RZ, R33.H0_H0 ;  /* 0x20000021ff247230 */ /* 0x000fe40000004100 */
[----:B------:R-:W-:Y:S02]  /*6e30*/  HADD2.F32 R43, -RZ, R5.H0_H0 ;  /* 0x20000005ff2b7230 */ /* 0x000fe40000004100 */
[C---:B------:R-:W-:Y:S01]  /*6e40*/  FFMA.FTZ R37, R30.reuse, R37, R10 ;  /* 0x000000251e257223 */ /* 0x040fe2000001000a */
[----:B------:R-:W-:Y:S02]  /*6e50*/  HADD2.F32 R39, -RZ, R33.H1_H1 ;  /* 0x30000021ff277230 */ /* 0x000fe40000004100 */
[C---:B------:R-:W-:Y:S01]  /*6e60*/  FFMA.FTZ R41, R30.reuse, R36, R15 ;  /* 0x000000241e297223 */ /* 0x040fe2000001000f */
[----:B------:R-:W-:Y:S01]  /*6e70*/  FFMA.FTZ R33, R31, R12, R8 ;  /* 0x0000000c1f217223 */ /* 0x000fe20000010008 */
[----:B------:R-:W-:Y:S01]  /*6e80*/  LOP3.LUT R10, R9, 0xf000f0, RZ, 0xc0, !PT ;  /* 0x00f000f0090a7812 */ /* 0x000fe200078ec0ff */
[----:B------:R-:W-:Y:S01]  /*6e90*/  FFMA.FTZ R15, R30, R43, R34 ;  /* 0x0000002b1e0f7223 */ /* 0x000fe20000010022 */
[----:B------:R-:W1:Y:S01]  /*6ea0*/  LDS.64 R8, [UR4+0x30] ;  /* 0x00003004ff087984 */ /* 0x000e620008000a00 */
[----:B------:R-:W-:Y:S01]  /*6eb0*/  LOP3.LUT R30, R27, 0xf000f0, RZ, 0xc0, !PT ;  /* 0x00f000f01b1e7812 */ /* 0x000fe200078ec0ff */
[----:B------:R-:W-:-:S02]  /*6ec0*/  HADD2.F32 R34, -RZ, R35.H1_H1 ;  /* 0x30000023ff227230 */ /* 0x000fc40000004100 */
[----:B------:R-:W-:Y:S01]  /*6ed0*/  FFMA.FTZ R31, R12, R39, R41 ;  /* 0x000000270c1f7223 */ /* 0x000fe20000010029 */
[----:B------:R-:W-:Y:S01]  /*6ee0*/  LOP3.LUT R27, R26, 0x64006400, RZ, 0xfc, !PT ;  /* 0x640064001a1b7812 */ /* 0x000fe200078efcff */
[----:B------:R-:W-:Y:S01]  /*6ef0*/  HADD2.F32 R6, -RZ, R13.H0_H0 ;  /* 0x2000000dff067230 */ /* 0x000fe20000004100 */
[----:B------:R-:W-:Y:S01]  /*6f00*/  LOP3.LUT R35, R10, 0x64006400, RZ, 0xfc, !PT ;  /* 0x640064000a237812 */ /* 0x000fe200078efcff */
[----:B------:R-:W-:Y:S01]  /*6f10*/  FFMA.FTZ R37, R12, R34, R37 ;  /* 0x000000220c257223 */ /* 0x000fe20000010025 */
[----:B------:R-:W-:Y:S01]  /*6f20*/  LOP3.LUT R39, R30, 0x64006400, RZ, 0xfc, !PT ;  /* 0x640064001e277812 */ /* 0x000fe200078efcff */
[-C--:B------:R-:W-:Y:S01]  /*6f30*/  HFMA2 R26, R27, R0.reuse.H1_H1, -72, -72 ;  /* 0xd480d4801b1a7431 */ /* 0x080fe20000060000 */
[----:B------:R-:W-:Y:S01]  /*6f40*/  LOP3.LUT R30, R11, 0xf000f0, RZ, 0xc0, !PT ;  /* 0x00f000f00b1e7812 */ /* 0x000fe200078ec0ff */
[----:B------:R-:W-:Y:S02]  /*6f50*/  HFMA2 R11, R35, R0.H1_H1, -72, -72 ;  /* 0xd480d480230b7431 */ /* 0x000fe40000060000 */
[----:B------:R-:W-:-:S02]  /*6f60*/  HADD2.F32 R34, -RZ, R5.H1_H1 ;  /* 0x30000005ff227230 */ /* 0x000fc40000004100 */
[-C--:B------:R-:W-:Y:S01]  /*6f70*/  HFMA2 R10, R39, R0.reuse.H1_H1, -72, -72 ;  /* 0xd480d480270a7431 */ /* 0x080fe20000060000 */
[----:B------:R-:W-:Y:S01]  /*6f80*/  LOP3.LUT R27, R30, 0x64006400, RZ, 0xfc, !PT ;  /* 0x640064001e1b7812 */ /* 0x000fe200078efcff */
[----:B------:R-:W-:Y:S02]  /*6f90*/  HADD2.F32 R30, -RZ, R26.H0_H0 ;  /* 0x2000001aff1e7230 */ /* 0x000fe40000004100 */
[----:B------:R-:W-:Y:S02]  /*6fa0*/  HADD2.F32 R5, -RZ, R11.H0_H0 ;  /* 0x2000000bff057230 */ /* 0x000fe40000004100 */
[----:B------:R-:W-:Y:S01]  /*6fb0*/  FFMA.FTZ R15, R12, R34, R15 ;  /* 0x000000220c0f7223 */ /* 0x000fe2000001000f */
[----:B------:R-:W-:Y:S02]  /*6fc0*/  HFMA2 R27, R27, R0.H1_H1, -72, -72 ;  /* 0xd480d4801b1b7431 */ /* 0x000fe40000060000 */
[----:B------:R-:W-:Y:S02]  /*6fd0*/  HADD2.F32 R36, -RZ, R10.H0_H0 ;  /* 0x2000000aff247230 */ /* 0x000fe40000004100 */
[----:B------:R-:W-:Y:S01]  /*6fe0*/  FFMA.FTZ R33, R30, R6, R33 ;  /* 0x000000061e217223 */ /* 0x000fe20000010021 */
[----:B------:R-:W-:Y:S01]  /*6ff0*/  FFMA.FTZ R34, R6, R5, R31 ;  /* 0x0000000506227223 */ /* 0x000fe2000001001f */
[----:B------:R-:W-:Y:S01]  /*7000*/  HADD2.F32 R13, -RZ, R13.H1_H1 ;  /* 0x3000000dff0d7230 */ /* 0x000fe20000004100 */
[----:B----4-:R-:W-:Y:S01]  /*7010*/  LOP3.LUT R31, R17, 0xf000f0, RZ, 0xc0, !PT ;  /* 0x00f000f0111f7812 */ /* 0x010fe200078ec0ff */
[----:B------:R-:W-:-:S02]  /*7020*/  HADD2.F32 R5, -RZ, R27.H0_H0 ;  /* 0x2000001bff057230 */ /* 0x000fc40000004100 */
[C---:B------:R-:W-:Y:S01]  /*7030*/  FFMA.FTZ R37, R6.reuse, R36, R37 ;  /* 0x0000002406257223 */ /* 0x040fe20000010025 */
[----:B------:R-:W-:Y:S02]  /*7040*/  HADD2.F32 R26, -RZ, R26.H1_H1 ;  /* 0x3000001aff1a7230 */ /* 0x000fe40000004100 */
[----:B------:R-:W-:Y:S02]  /*7050*/  HADD2.F32 R12, -RZ, R11.H1_H1 ;  /* 0x3000000bff0c7230 */ /* 0x000fe40000004100 */
[----:B------:R-:W-:Y:S01]  /*7060*/  FFMA.FTZ R15, R6, R5, R15 ;  /* 0x00000005060f7223 */ /* 0x000fe2000001000f */
[----:B------:R-:W-:Y:S01]  /*7070*/  HADD2.F32 R10, -RZ, R10.H1_H1 ;  /* 0x3000000aff0a7230 */ /* 0x000fe20000004100 */
[----:B------:R-:W-:Y:S01]  /*7080*/  LOP3.LUT R6, R16, 0xf000f, RZ, 0xc0, !PT ;  /* 0x000f000f10067812 */ /* 0x000fe200078ec0ff */
[----:B------:R-:W-:Y:S02]  /*7090*/  HADD2.F32 R36, -RZ, R27.H1_H1 ;  /* 0x3000001bff247230 */ /* 0x000fe40000004100 */
[----:B------:R-:W-:Y:S01]  /*70a0*/  FFMA.FTZ R30, R26, R13, R33 ;  /* 0x0000000d1a1e7223 */ /* 0x000fe20000010021 */
[C---:B------:R-:W-:Y:S01]  /*70b0*/  FFMA.FTZ R11, R13.reuse, R12, R34 ;  /* 0x0000000c0d0b7223 */ /* 0x040fe20000010022 */
        /* <DEDUP_REMOVED lines=29> */
[----:B------:R-:W1:Y:S01]  /*7290*/  LDS.64 R12, [UR4+0x38] ;  /* 0x00003804ff0c7984 */ /* 0x000e620008000a00 */
[----:B------:R-:W-:Y:S01]  /*72a0*/  FFMA.FTZ R5, R40, R35, R41 ;  /* 0x0000002328057223 */ /* 0x000fe20000010029 */
[----:B------:R-:W-:Y:S01]  /*72b0*/  HADD2.F32 R38, -RZ, R38.H1_H1 ;  /* 0x30000026ff267230 */ /* 0x000fe20000004100 */
[----:B------:R-:W-:Y:S01]  /*72c0*/  LOP3.LUT R39, R27, 0x64006400, RZ, 0xfc, !PT ;  /* 0x640064001b277812 */ /* 0x000fe200078efcff */
[----:B------:R-:W-:Y:S01]  /*72d0*/  FMUL.FTZ R30, R23, R30 ;  /* 0x0000001e171e7220 */ /* 0x000fe20000410000 */
[----:B------:R-:W-:Y:S01]  /*72e0*/  LOP3.LUT R41, R31, 0x64006400, RZ, 0xfc, !PT ;  /* 0x640064001f297812 */ /* 0x000fe200078efcff */
[----:B------:R-:W-:Y:S01]  /*72f0*/  FFMA.FTZ R31, R35, R43, R10 ;  /* 0x0000002b231f7223 */ /* 0x000fe2000001000a */
[----:B------:R-:W-:Y:S01]  /*7300*/  LOP3.LUT R34, R19, 0xf000f0, RZ, 0xc0, !PT ;  /* 0x00f000f013227812 */ /* 0x000fe200078ec0ff */
[----:B------:R-:W-:Y:S01]  /*7310*/  FFMA.FTZ R27, R35, R38, R8 ;  /* 0x00000026231b7223 */ /* 0x000fe20000010008 */
[----:B------:R-:W-:Y:S01]  /*7320*/  LOP3.LUT R33, R33, 0x64006400, RZ, 0xfc, !PT ;  /* 0x6400640021217812 */ /* 0x000fe200078efcff */
[-C--:B------:R-:W-:Y:S01]  /*7330*/  HFMA2 R10, R39, R0.reuse.H1_H1, -72, -72 ;  /* 0xd480d480270a7431 */ /* 0x080fe20000060000 */
[----:B------:R-:W-:Y:S01]  /*7340*/  LOP3.LUT R39, R34, 0x64006400, RZ, 0xfc, !PT ;  /* 0x6400640022277812 */ /* 0x000fe200078efcff */
        /* <DEDUP_REMOVED lines=13> */
[----:B------:R-:W-:Y:S01]  /*7420*/  HADD2.F32 R31, -RZ, R10.H1_H1 ;  /* 0x3000000aff1f7230 */ /* 0x000fe20000004100 */
[----:B------:R-:W-:Y:S01]  /*7430*/  SHF.R.U32.HI R17, RZ, 0x8, R17 ;  /* 0x00000008ff117819 */ /* 0x000fe20000011611 */
[----:B------:R-:W-:Y:S02]  /*7440*/  HADD2.F32 R10, -RZ, R33.H1_H1 ;  /* 0x30000021ff0a7230 */ /* 0x000fe40000004100 */
[----:B------:R-:W-:Y:S01]  /*7450*/  FFMA.FTZ R35, R36, R27, R35 ;  /* 0x0000001b24237223 */ /* 0x000fe20000010023 */
[----:B------:R-:W-:Y:S01]  /*7460*/  HADD2.F32 R34, -RZ, R34.H1_H1 ;  /* 0x30000022ff227230 */ /* 0x000fe20000004100 */
[----:B------:R-:W-:Y:S01]  /*7470*/  SHF.R.U32.HI R16, RZ, 0x8, R16 ;  /* 0x00000008ff107819 */ /* 0x000fe20000011610 */
[----:B------:R-:W-:Y:S01]  /*7480*/  FFMA.FTZ R27, R9, R8, R38 ;  /* 0x00000008091b7223 */ /* 0x000fe20000010026 */
[----:B------:R-:W-:Y:S01]  /*7490*/  SHF.R.U32.HI R18, RZ, 0x8, R18 ;  /* 0x00000008ff127819 */ /* 0x000fe20000011612 */
[----:B------:R-:W-:Y:S01]  /*74a0*/  FFMA.FTZ R31, R31, R9, R6 ;  /* 0x000000091f1f7223 */ /* 0x000fe20000010006 */
[----:B------:R-:W-:Y:S01]  /*74b0*/  SHF.R.U32.HI R19, RZ, 0x8, R19 ;  /* 0x00000008ff137819 */ /* 0x000fe20000011613 */
[C---:B------:R-:W-:Y:S01]  /*74c0*/  FFMA.FTZ R8, R9.reuse, R10, R5 ;  /* 0x0000000a09087223 */ /* 0x040fe20000010005 */
[----:B------:R-:W-:Y:S01]  /*74d0*/  FFMA.FTZ R9, R9, R34, R35 ;  /* 0x0000002209097223 */ /* 0x000fe20000010023 */
[----:B------:R-:W-:Y:S01]  /*74e0*/  LOP3.LUT R6, R17, 0xf000f, RZ, 0xc0, !PT ;  /* 0x000f000f11067812 */ /* 0x000fe200078ec0ff */
[----:B------:R-:W-:Y:S01]  /*74f0*/  FMUL.FTZ R11, R32, R11 ;  /* 0x0000000b200b7220 */ /* 0x000fe20000410000 */
        /* <DEDUP_REMOVED lines=34> */
[C---:B------:R-:W-:Y:S01]  /*7720*/  FFMA.FTZ R10, R12.reuse, R10, R37 ;  /* 0x0000000a0c0a7223 */ /* 0x040fe20000010025 */
[----:B------:R-:W-:Y:S01]  /*7730*/  FFMA.FTZ R16, R12, R34, R27 ;  /* 0x000000220c107223 */ /* 0x000fe2000001001b */
[----:B------:R-:W-:Y:S01]  /*7740*/  LOP3.LUT R27, R19, 0xf000f0, RZ, 0xc0, !PT ;  /* 0x00f000f0131b7812 */ /* 0x000fe200078ec0ff */
[-C--:B------:R-:W-:Y:S01]  /*7750*/  HFMA2 R17, R17, R0.reuse.H1_H1, -72, -72 ;  /* 0xd480d48011117431 */ /* 0x080fe20000060000 */
[----:B------:R-:W-:Y:S01]  /*7760*/  LOP3.LUT R19, R18, 0x64006400, RZ, 0xfc, !PT ;  /* 0x6400640012137812 */ /* 0x000fe200078efcff */
[-C--:B------:R-:W-:Y:S01]  /*7770*/  HFMA2 R33, R33, R0.reuse.H1_H1, -72, -72 ;  /* 0xd480d48021217431 */ /* 0x080fe20000060000 */
[----:B------:R-:W-:Y:S01]  /*7780*/  LOP3.LUT R27, R27, 0x64006400, RZ, 0xfc, !PT ;  /* 0x640064001b1b7812 */ /* 0x000fe200078efcff */
[----:B------:R-:W-:Y:S01]  /*7790*/  HADD2.F32 R34, -RZ, R6.H1_H1 ;  /* 0x30000006ff227230 */ /* 0x000fe20000004100 */
[----:B------:R-:W-:Y:S01]  /*77a0*/  F2FP.F16.F32.PACK_AB R11, RZ, R11 ;  /* 0x0000000bff0b723e */ /* 0x000fe200000000ff */
[----:B------:R-:W-:-:S02]  /*77b0*/  HFMA2 R19, R19, R0.H1_H1, -72, -72 ;  /* 0xd480d48013137431 */ /* 0x000fc40000060000 */
        /* <DEDUP_REMOVED lines=13> */
[----:B------:R-:W-:Y:S01]  /*7890*/  PRMT R30, R30, 0x5410, R11 ;  /* 0x000054101e1e7816 */ /* 0x000fe2000000000b */
[----:B------:R-:W-:Y:S02]  /*78a0*/  HADD2.F32 R12, -RZ, R19.H1_H1 ;  /* 0x30000013ff0c7230 */ /* 0x000fe40000004100 */
[----:B------:R-:W-:Y:S01]  /*78b0*/  FFMA.FTZ R8, R8, R13, R31 ;  /* 0x0000000d08087223 */ /* 0x000fe2000001001f */
[----:B------:R-:W-:-:S02]  /*78c0*/  HADD2.F32 R6, -RZ, R6.H1_H1 ;  /* 0x30000006ff067230 */ /* 0x000fc40000004100 */
        /* <DEDUP_REMOVED lines=20> */
.L_x_5017:
[----:B------:R-:W3:Y:S01]  /*7a10*/  LDC R7, c[0x0][0x23c] ;  /* 0x00008f00ff077b82 */ /* 0x000ee20000000800 */
[----:B------:R-:W-:Y:S01]  /*7a20*/  IADD3 R25, R25, 0x20, RZ ;  /* 0x0000002019197810 */ /* 0x000fe20007ffe0ff */
[----:B------:R-:W-:-:S03]  /*7a30*/  UIADD3 UR4, UR4, 0x40, URZ ;  /* 0x0000004004047890 */ /* 0x000fc6000fffe03f */
[C---:B------:R-:W-:Y:S02]  /*7a40*/  ISETP.GE.AND P0, PT, R25.reuse, UR5, PT ;  /* 0x0000000519007c0c */ /* 0x040fe4000bf06270 */
[----:B------:R-:W-:Y:S02]  /*7a50*/  ISETP.LT.AND P3, PT, R25, R24, PT ;  /* 0x000000181900720c */ /* 0x000fe40003f61270 */
[----:B---3--:R-:W-:-:S04]  /*7a60*/  LEA R28, P2, R7, R28, 0x4 ;  /* 0x0000001c071c7211 */ /* 0x008fc800078420ff */
[----:B------:R-:W-:-:S07]  /*7a70*/  LEA.HI.X R29, R7, R29, R22, 0x4, P2 ;  /* 0x0000001d071d7211 */ /* 0x000fce00010f2416 */
[----:B------:R-:W-:Y:S05]  /*7a80*/  @!P0 BRA P3, `(.L_x_5018) ;  /* 0xffffffdc00108947 */ /* 0x000fea000183ffff */
.L_x_5016:
[----:B------:R-:W-:Y:S01]  /*7a90*/  ISETP.GE.AND P0, PT, R25, R24, PT ;  /* 0x000000181900720c */ /* 0x000fe20003f06270 */
[----:B------:R-:W-:-:S03]  /*7aa0*/  ULDC UR5, c[0x0][0x268] ;  /* 0x00009a0000057ab9 */ /* 0x000fc60000000800 */
[----:B------:R-:W-:Y:S01]  /*7ab0*/  ISETP.GE.OR P0, PT, R25, UR5, P0 ;  /* 0x0000000519007c0c */ /* 0x000fe20008706670 */
[----:B------:R-:W-:-:S12]  /*7ac0*/  ULDC UR5, c[0x0][0x268] ;  /* 0x00009a0000057ab9 */ /* 0x000fd80000000800 */
[----:B------:R-:W-:Y:S05]  /*7ad0*/  @P0 BRA `(.L_x_5019) ;  /* 0x0000001000fc0947 */ /* 0x000fea0003800000 */
.L_x_5021:
[----:B---3--:R-:W3:Y:S01]  /*7ae0*/  LDC R7, c[0x0][0x23c] ;  /* 0x00008f00ff077b82 */ /* 0x008ee20000000800 */
[----:B-----5:R4:W5:Y:S01]  /*7af0*/  LDG.E.128.CONSTANT R20, desc[UR6][R28.64] ;  /* 0x000000061c147981 */ /* 0x020962000c1e9d00 */
[----:B---3--:R-:W-:-:S05]  /*7b00*/  IMAD.WIDE R12, R7, 0x4, R28 ;  /* 0x00000004070c7825 */ /* 0x008fca00078e021c */
[----:B------:R3:W5:Y:S01]  /*7b10*/  LDG.E.128.CONSTANT R8, desc[UR6][R12.64] ;  /* 0x000000060c087981 */ /* 0x000762000c1e9d00 */
[----:B------:R-:W-:Y:S01]  /*7b20*/  IMAD.WIDE R14, R7, 0x4, R12 ;  /* 0x00000004070e7825 */ /* 0x000fe200078e020c */
[----:B------:R-:W-:-:S04]  /*7b30*/  IADD3 R25, R25, 0x20, RZ ;  /* 0x0000002019197810 */ /* 0x000fc80007ffe0ff */
[----:B------:R-:W-:Y:S01]  /*7b40*/  ISETP.GE.AND P0, PT, R25, UR5, PT ;  /* 0x0000000519007c0c */ /* 0x000fe2000bf06270 */
[----:B----4-:R-:W-:Y:S01]  /*7b50*/  IMAD.WIDE R28, R7, 0x4, R14 ;  /* 0x00000004071c7825 */ /* 0x010fe200078e020e */
[----:B------:R-:W-:Y:S11]  /*7b60*/  @!P1 BRA `(.L_x_5020) ;  /* 0x0000001000cc9947 */ /* 0x000ff60003800000 */
[----:B---3--:R-:W3:Y:S01]  /*7b70*/  LDG.E.128.CONSTANT R12, desc[UR6][R14.64] ;  /* 0x000000060e0c7981 */ /* 0x008ee2000c1e9d00 */
[----:B-1---5:R-:W-:Y:S01]  /*7b80*/  SHF.R.U32.HI R16, RZ, 0xf, R21 ;  /* 0x0000000fff107819 */ /* 0x022fe20000011615 */
[----:B--2---:R-:W-:Y:S01]  /*7b90*/  HFMA2.MMA R30, -RZ, RZ, 0, 0.015625 ;  /* 0x00002400ff1e7435 */ /* 0x004fe200000001ff */
[----:B------:R-:W-:Y:S02]  /*7ba0*/  MOV R17, 0x3000 ;  /* 0x0000300000117802 */ /* 0x000fe40000000f00 */
[----:B------:R-:W-:Y:S02]  /*7bb0*/  LOP3.LUT R26, R16, 0x10001, RZ, 0xc0, !PT ;  /* 0x00010001101a7812 */ /* 0x000fe400078ec0ff */
[----:B0-----:R-:W-:Y:S02]  /*7bc0*/  PRMT R2, R2, 0x5410, R17 ;  /* 0x0000541002027816 */ /* 0x001fe40000000011 */
[----:B------:R-:W0:Y:S01]  /*7bd0*/  LDS.128 R16, [UR4] ;  /* 0x00000004ff107984 */ /* 0x000e220008000c00 */
[----:B------:R-:W-:-:S02]  /*7be0*/  SHF.R.U32.HI R27, RZ, 0xe, R9 ;  /* 0x0000000eff1b7819 */ /* 0x000fc40000011609 */
[----:B------:R-:W-:Y:S02]  /*7bf0*/  SHF.R.U32.HI R32, RZ, 0xf, R23 ;  /* 0x0000000fff207819 */ /* 0x000fe40000011617 */
[----:B------:R-:W-:Y:S02]  /*7c00*/  LOP3.LUT R33, R26, 0x20002, R27, 0xf8, !PT ;  /* 0x000200021a217812 */ /* 0x000fe400078ef81b */
[----:B------:R-:W-:Y:S02]  /*7c10*/  SHF.R.U32.HI R26, RZ, 0xf, R20 ;  /* 0x0000000fff1a7819 */ /* 0x000fe40000011614 */
[----:B------:R-:W-:Y:S02]  /*7c20*/  PRMT R0, R0, 0x5410, R30 ;  /* 0x0000541000007816 */ /* 0x000fe4000000001e */
        /* <DEDUP_REMOVED lines=12> */
[----:B------:R-:W-:Y:S01]  /*7cf0*/  LOP3.LUT R39, R39, 0x64006400, RZ, 0xfc, !PT ;  /* 0x6400640027277812 */ /* 0x000fe200078efcff */
[----:B------:R-:W-:Y:S01]  /*7d00*/  HADD2 R41, R37, -1028, -1028 ;  /* 0xe404e40425297430 */ /* 0x000fe20000000000 */
[----:B------:R-:W-:-:S02]  /*7d10*/  LOP3.LUT R38, R38, 0x64006400, RZ, 0xfc, !PT ;  /* 0x6400640026267812 */ /* 0x000fc400078efcff */
[----:B------:R-:W-:Y:S01]  /*7d20*/  LOP3.LUT R31, R30, 0x20002, R31, 0xf8, !PT ;  /* 0x000200021e1f7812 */ /* 0x000fe200078ef81f */
[----:B------:R-:W-:Y:S01]  /*7d30*/  HADD2 R37, R39, -1028, -1028 ;  /* 0xe404e40427257430 */ /* 0x000fe20000000000 */
[----:B------:R-:W-:Y:S01]  /*7d40*/  LOP3.LUT R36, R21, 0x380038, RZ, 0xc0, !PT ;  /* 0x0038003815247812 */ /* 0x000fe200078ec0ff */
[----:B------:R-:W-:Y:S01]  /*7d50*/  HADD2 R39, R38, -1028, -1028 ;  /* 0xe404e40426277430 */ /* 0x000fe20000000000 */
[----:B------:R-:W-:Y:S01]  /*7d60*/  LOP3.LUT R30, R34, 0x20002, R35, 0xf8, !PT ;  /* 0x00020002221e7812 */ /* 0x000fe200078ef823 */
[----:B0-----:R-:W-:Y:S01]  /*7d70*/  HFMA2.MMA R38, R41, R16, RZ ;  /* 0x0000001029267235 */ /* 0x001fe200000000ff */
[----:B------:R-:W-:Y:S01]  /*7d80*/  SHF.R.U32.HI R34, RZ, 0x6, R22 ;  /* 0x00000006ff227819 */ /* 0x000fe20000011616 */
[----:B------:R-:W-:Y:S01]  /*7d90*/  HFMA2 R37, R37, R16, RZ.H0_H0 ;  /* 0x0000001025257231 */ /* 0x000fe200000400ff */
[----:B------:R-:W-:Y:S02]  /*7da0*/  SHF.R.U32.HI R35, RZ, 0x6, R23 ;  /* 0x00000006ff237819 */ /* 0x000fe40000011617 */
[----:B------:R-:W-:-:S02]  /*7db0*/  PRMT R3, R3, 0x5410, R4 ;  /* 0x0000541003037816 */ /* 0x000fc40000000004 */
[----:B---3--:R-:W-:Y:S02]  /*7dc0*/  SHF.R.U32.HI R32, RZ, 0xd, R13 ;  /* 0x0000000dff207819 */ /* 0x008fe4000001160d */
[----:B------:R-:W-:Y:S02]  /*7dd0*/  SHF.R.U32.HI R40, RZ, 0xd, R12 ;  /* 0x0000000dff287819 */ /* 0x000fe4000001160c */
[----:B------:R-:W-:Y:S02]  /*7de0*/  LOP3.LUT R26, R33, 0x40004, R32, 0xf8, !PT ;  /* 0x00040004211a7812 */ /* 0x000fe400078ef820 */
[----:B------:R-:W-:Y:S02]  /*7df0*/  SHF.R.U32.HI R32, RZ, 0x6, R21 ;  /* 0x00000006ff207819 */ /* 0x000fe40000011615 */
[----:B------:R-:W-:Y:S02]  /*7e00*/  LOP3.LUT R21, R20, 0x380038, RZ, 0xc0, !PT ;  /* 0x0038003814157812 */ /* 0x000fe400078ec0ff */
[----:B------:R-:W-:-:S02]  /*7e10*/  SHF.R.U32.HI R33, RZ, 0x6, R20 ;  /* 0x00000006ff217819 */ /* 0x000fc40000011614 */
[----:B------:R-:W-:Y:S02]  /*7e20*/  LOP3.LUT R20, R22, 0x380038, RZ, 0xc0, !PT ;  /* 0x0038003816147812 */ /* 0x000fe400078ec0ff */
[C---:B------:R-:W-:Y:S02]  /*7e30*/  LOP3.LUT R22, R23.reuse, 0x380038, RZ, 0xc0, !PT ;  /* 0x0038003817167812 */ /* 0x040fe400078ec0ff */
[----:B------:R-:W-:Y:S02]  /*7e40*/  LOP3.LUT R23, R23, 0x70007, RZ, 0xc0, !PT ;  /* 0x0007000717177812 */ /* 0x000fe400078ec0ff */
[----:B------:R-:W-:Y:S02]  /*7e50*/  LOP3.LUT R27, R27, 0x40004, R40, 0xf8, !PT ;  /* 0x000400041b1b7812 */ /* 0x000fe400078ef828 */
[----:B------:R-:W-:Y:S02]  /*7e60*/  LOP3.LUT R40, R23, 0x64006400, RZ, 0xfc, !PT ;  /* 0x6400640017287812 */ /* 0x000fe400078efcff */
[----:B------:R-:W-:Y:S01]  /*7e70*/  LOP3.LUT R23, R36, 0x64006400, RZ, 0xfc, !PT ;  /* 0x6400640024177812 */ /* 0x000fe200078efcff */
[----:B------:R-:W-:Y:S01]  /*7e80*/  HFMA2.MMA R36, R39, R16, RZ ;  /* 0x0000001027247235 */ /* 0x000fe200000000ff */
[----:B------:R-:W-:Y:S01]  /*7e90*/  LOP3.LUT R39, R21, 0x64006400, RZ, 0xfc, !PT ;  /* 0x6400640015277812 */ /* 0x000fe200078efcff */
[----:B------:R-:W-:Y:S01]  /*7ea0*/  HADD2 R43, R40, -1028, -1028 ;  /* 0xe404e404282b7430 */ /* 0x000fe20000000000 */
[----:B------:R-:W-:Y:S01]  /*7eb0*/  LOP3.LUT R21, R20, 0x64006400, RZ, 0xfc, !PT ;  /* 0x6400640014157812 */ /* 0x000fe200078efcff */
[----:B------:R-:W-:Y:S01]  /*7ec0*/  HFMA2 R41, R23, R2.H1_H1, -132, -132 ;  /* 0xd820d82017297431 */ /* 0x000fe20000060002 */
[----:B------:R-:W-:Y:S01]  /*7ed0*/  LOP3.LUT R20, R32, 0x70007, RZ, 0xc0, !PT ;  /* 0x0007000720147812 */ /* 0x000fe200078ec0ff */
[----:B------:R-:W-:Y:S01]  /*7ee0*/  HFMA2 R16, R43, R16, RZ.H0_H0 ;  /* 0x000000102b107231 */ /* 0x000fe200000400ff */
[----:B------:R-:W-:Y:S01]  /*7ef0*/  LOP3.LUT R23, R22, 0x64006400, RZ, 0xfc, !PT ;  /* 0x6400640016177812 */ /* 0x000fe200078efcff */
[-C--:B------:R-:W-:Y:S01]  /*7f00*/  HFMA2 R22, R39, R2.reuse.H1_H1, -132, -132 ;  /* 0xd820d82027167431 */ /* 0x080fe20000060002 */
[----:B------:R-:W-:Y:S01]  /*7f10*/  LOP3.LUT R20, R20, 0x64006400, RZ, 0xfc, !PT ;  /* 0x6400640014147812 */ /* 0x000fe200078efcff */
[-C--:B------:R-:W-:Y:S01]  /*7f20*/  HFMA2.MMA R38, R41, R17.reuse, R38 ;  /* 0x0000001129267235 */ /* 0x080fe20000000026 */
[-C--:B------:R-:W-:Y:S01]  /*7f30*/  HFMA2 R21, R21, R2.reuse.H1_H1, -132, -132 ;  /* 0xd820d82015157431 */ /* 0x080fe20000060002 */
[----:B------:R-:W-:Y:S01]  /*7f40*/  LOP3.LUT R40, R34, 0x70007, RZ, 0xc0, !PT ;  /* 0x0007000722287812 */ /* 0x000fe200078ec0ff */
[----:B------:R-:W-:Y:S01]  /*7f50*/  HFMA2 R41, R23, R2.H1_H1, -132, -132 ;  /* 0xd820d82017297431 */ /* 0x000fe20000060002 */
[-C--:B------:R-:W-:Y:S01]  /*7f60*/  HFMA2.MMA R37, R22, R17.reuse, R37 ;  /* 0x0000001116257235 */ /* 0x080fe20000000025 */
[----:B------:R-:W-:Y:S01]  /*7f70*/  HADD2 R39, R20, -1028, -1028 ;  /* 0xe404e40414277430 */ /* 0x000fe20000000000 */
[----:B------:R-:W-:Y:S01]  /*7f80*/  SHF.R.U32.HI R43, RZ, 0xd, R15 ;  /* 0x0000000dff2b7819 */ /* 0x000fe2000001160f */
[----:B------:R-:W-:Y:S01]  /*7f90*/  HFMA2.MMA R36, R21, R17, R36 ;  /* 0x0000001115247235 */ /* 0x000fe20000000024 */
[----:B------:R-:W-:Y:S01]  /*7fa0*/  HFMA2 R16, R41, R17, R16 ;  /* 0x0000001129107231 */ /* 0x000fe20000000010 */
[----:B------:R-:W0:Y:S01]  /*7fb0*/  LDS.128 R20, [UR4+0x10] ;  /* 0x00001004ff147984 */ /* 0x000e220008000c00 */
[----:B------:R-:W-:Y:S01]  /*7fc0*/  LOP3.LUT R41, R40, 0x64006400, RZ, 0xfc, !PT ;  /* 0x6400640028297812 */ /* 0x000fe200078efcff */
[----:B------:R-:W-:Y:S01]  /*7fd0*/  HFMA2.MMA R17, R39, R18, R38 ;  /* 0x0000001227117235 */ /* 0x000fe20000000026 */
[----:B------:R-:W-:-:S02]  /*7fe0*/  LOP3.LUT R39, R33, 0x70007, RZ, 0xc0, !PT ;  /* 0x0007000721277812 */ /* 0x000fc400078ec0ff */
[----:B------:R-:W-:Y:S02]  /*7ff0*/  LOP3.LUT R38, R35, 0x70007, RZ, 0xc0, !PT ;  /* 0x0007000723267812 */ /* 0x000fe400078ec0ff */
[----:B------:R-:W-:Y:S02]  /*8000*/  LOP3.LUT R39, R39, 0x64006400, RZ, 0xfc, !PT ;  /* 0x6400640027277812 */ /* 0x000fe400078efcff */
[----:B------:R-:W-:Y:S02]  /*8010*/  LOP3.LUT R38, R38, 0x64006400, RZ, 0xfc, !PT ;  /* 0x6400640026267812 */ /* 0x000fe400078efcff */
[----:B------:R-:W-:Y:S01]  /*8020*/  LOP3.LUT R30, R30, 0x40004, R43, 0xf8, !PT ;  /* 0x000400041e1e7812 */ /* 0x000fe200078ef82b */
[----:B------:R-:W-:Y:S01]  /*8030*/  HADD2 R40, R39, -1028, -1028 ;  /* 0xe404e40427287430 */ /* 0x000fe20000000000 */
[----:B------:R-:W-:Y:S01]  /*8040*/  SHF.R.U32.HI R42, RZ, 0xd, R14 ;  /* 0x0000000dff2a7819 */ /* 0x000fe2000001160e */
        /* <DEDUP_REMOVED lines=22> */
[-C--:B------:R-:W-:Y:S01]  /*81b0*/  HFMA2.MMA R17, R40, R19.reuse, R17 ;  /* 0x0000001328117235 */ /* 0x080fe20000000011 */
[----:B------:R-:W-:Y:S01]  /*81c0*/  HFMA2 R18, R39, R0.H1_H1, -20, -20 ;  /* 0xcd00cd0027127431 */ /* 0x000fe20000060000 */
[-C--:B------:R-:W-:Y:S01]  /*81d0*/  HFMA2.MMA R33, R38, R19.reuse, R37 ;  /* 0x0000001326217235 */ /* 0x080fe20000000025 */
[----:B------:R-:W-:Y:S01]  /*81e0*/  HFMA2 R16, R41, R19, R16 ;  /* 0x0000001329107231 */ /* 0x000fe20000000010 */
[----:B------:R-:W-:Y:S01]  /*81f0*/  HFMA2.MMA R36, R43, R19, R36 ;  /* 0x000000132b247235 */ /* 0x000fe20000000024 */
[----:B------:R-:W-:-:S02]  /*8200*/  LOP3.LUT R34, R34, 0x1c001c0, RZ, 0xc0, !PT ;  /* 0x01c001c022227812 */ /* 0x000fc400078ec0ff */
[----:B------:R-:W-:Y:S02]  /*8210*/  LOP3.LUT R19, R32, 0x64006400, RZ, 0xfc, !PT ;  /* 0x6400640020137812 */ /* 0x000fe400078efcff */
[----:B------:R-:W-:Y:S01]  /*8220*/  LOP3.LUT R37, R35, 0x1c001c0, RZ, 0xc0, !PT ;  /* 0x01c001c023257812 */ /* 0x000fe200078ec0ff */
[-C--:B0-----:R-:W-:Y:S01]  /*8230*/  HFMA2.MMA R33, R18, R20.reuse, R33 ;  /* 0x0000001412217235 */ /* 0x081fe20000000021 */
[----:B------:R-:W-:Y:S01]  /*8240*/  LOP3.LUT R35, R34, 0x64006400, RZ, 0xfc, !PT ;  /* 0x6400640022237812 */ /* 0x000fe200078efcff */
[-C--:B------:R-:W-:Y:S01]  /*8250*/  HFMA2 R34, R19, R0.reuse.H1_H1, -20, -20 ;  /* 0xcd00cd0013227431 */ /* 0x080fe20000060000 */
[----:B------:R-:W-:Y:S02]  /*8260*/  LOP3.LUT R18, R8, 0x70007, RZ, 0xc0, !PT ;  /* 0x0007000708127812 */ /* 0x000fe400078ec0ff */
[----:B------:R-:W-:Y:S01]  /*8270*/  LOP3.LUT R32, R9, 0x70007, RZ, 0xc0, !PT ;  /* 0x0007000709207812 */ /* 0x000fe200078ec0ff */
[----:B------:R-:W-:Y:S01]  /*8280*/  HFMA2 R35, R35, R0.H1_H1, -20, -20 ;  /* 0xcd00cd0023237431 */ /* 0x000fe20000060000 */
[----:B------:R-:W-:Y:S01]  /*8290*/  LOP3.LUT R18, R18, 0x64006400, RZ, 0xfc, !PT ;  /* 0x6400640012127812 */ /* 0x000fe200078efcff */
[----:B------:R-:W-:Y:S01]  /*82a0*/  HFMA2.MMA R17, R34, R20, R17 ;  /* 0x0000001422117235 */ /* 0x000fe20000000011 */
[----:B------:R-:W-:-:S02]  /*82b0*/  LOP3.LUT R37, R37, 0x64006400, RZ, 0xfc, !PT ;  /* 0x6400640025257812 */ /* 0x000fc400078efcff */
[----:B------:R-:W-:Y:S01]  /*82c0*/  LOP3.LUT R32, R32, 0x64006400, RZ, 0xfc, !PT ;  /* 0x6400640020207812 */ /* 0x000fe200078efcff */
[----:B------:R-:W-:Y:S01]  /*82d0*/  HADD2 R18, R18, -1028, -1028 ;  /* 0xe404e40412127430 */ /* 0x000fe20000000000 */
[----:B------:R-:W-:Y:S01]  /*82e0*/  LOP3.LUT R31, R31, 0x40004, R42, 0xf8, !PT ;  /* 0x000400041f1f7812 */ /* 0x000fe200078ef82a */
[----:B------:R-:W-:Y:S01]  /*82f0*/  HFMA2 R37, R37, R0.H1_H1, -20, -20 ;  /* 0xcd00cd0025257431 */ /* 0x000fe20000060000 */
[----:B------:R-:W-:Y:S01]  /*8300*/  LOP3.LUT R26, R26, 0x64006400, RZ, 0xfc, !PT ;  /* 0x640064001a1a7812 */ /* 0x000fe200078efcff */
[----:B------:R-:W-:Y:S01]  /*8310*/  HADD2 R38, R32, -1028, -1028 ;  /* 0xe404e40420267430 */ /* 0x000fe20000000000 */
[----:B------:R-:W-:Y:S01]  /*8320*/  HFMA2.MMA R32, R35, R20, R36 ;  /* 0x0000001423207235 */ /* 0x000fe20000000024 */
[----:B------:R-:W-:Y:S01]  /*8330*/  HFMA2 R34, R37, R20, R16 ;  /* 0x0000001425227231 */ /* 0x000fe20000000010 */
[----:B------:R-:W-:Y:S01]  /*8340*/  HFMA2.MMA R33, R18, R21, R33 ;  /* 0x0000001512217235 */ /* 0x000fe20000000021 */
[----:B------:R-:W-:Y:S01]  /*8350*/  HFMA2 R20, R38, R21, R17 ;  /* 0x0000001526147231 */ /* 0x000fe20000000011 */
        /* <DEDUP_REMOVED lines=8> */
[----:B------:R-:W0:Y:S01]  /*83e0*/  LDS.128 R16, [UR4+0x20] ;  /* 0x00002004ff107984 */ /* 0x000e220008000c00 */
[----:B------:R-:W-:Y:S01]  /*83f0*/  LOP3.LUT R35, R9, 0x380038, RZ, 0xc0, !PT ;  /* 0x0038003809237812 */ /* 0x000fe200078ec0ff */
[----:B------:R-:W-:Y:S01]  /*8400*/  HADD2 R43, R40, -1028, -1028 ;  /* 0xe404e404282b7430 */ /* 0x000fe20000000000 */
[----:B------:R-:W-:Y:S01]  /*8410*/  SHF.R.U32.HI R8, RZ, 0x6, R8 ;  /* 0x00000006ff087819 */ /* 0x000fe20000011608 */
[-C--:B------:R-:W-:Y:S01]  /*8420*/  HFMA2 R38, R39, R2.reuse.H1_H1, -132, -132 ;  /* 0xd820d82027267431 */ /* 0x080fe20000060002 */
[----:B------:R-:W-:Y:S01]  /*8430*/  LOP3.LUT R35, R35, 0x64006400, RZ, 0xfc, !PT ;  /* 0x6400640023237812 */ /* 0x000fe200078efcff */
[----:B------:R-:W-:Y:S01]  /*8440*/  HFMA2.MMA R32, R41, R21, R32 ;  /* 0x0000001529207235 */ /* 0x000fe20000000020 */
[----:B------:R-:W-:Y:S01]  /*8450*/  LOP3.LUT R36, R10, 0x380038, RZ, 0xc0, !PT ;  /* 0x003800380a247812 */ /* 0x000fe200078ec0ff */
[----:B------:R-:W-:Y:S01]  /*8460*/  HFMA2 R34, R43, R21, R34 ;  /* 0x000000152b227231 */ /* 0x000fe20000000022 */
[----:B------:R-:W-:Y:S01]  /*8470*/  SHF.R.U32.HI R9, RZ, 0x6, R9 ;  /* 0x00000006ff097819 */ /* 0x000fe20000011609 */
[----:B------:R-:W-:Y:S01]  /*8480*/  HFMA2 R35, R35, R2.H1_H1, -132, -132 ;  /* 0xd820d82023237431 */ /* 0x000fe20000060002 */
[----:B------:R-:W-:Y:S01]  /*8490*/  LOP3.LUT R21, R8, 0x70007, RZ, 0xc0, !PT ;  /* 0x0007000708157812 */ /* 0x000fe200078ec0ff */
[----:B------:R-:W-:Y:S01]  /*84a0*/  HFMA2.MMA R33, R38, R22, R33 ;  /* 0x0000001626217235 */ /* 0x000fe20000000021 */
[----:B------:R-:W-:-:S02]  /*84b0*/  LOP3.LUT R37, R11, 0x380038, RZ, 0xc0, !PT ;  /* 0x003800380b257812 */ /* 0x000fc400078ec0ff */
[----:B------:R-:W-:Y:S01]  /*84c0*/  LOP3.LUT R39, R36, 0x64006400, RZ, 0xfc, !PT ;  /* 0x6400640024277812 */ /* 0x000fe200078efcff */
[-C--:B------:R-:W-:Y:S01]  /*84d0*/  HFMA2.MMA R20, R35, R22.reuse, R20 ;  /* 0x0000001623147235 */ /* 0x080fe20000000014 */
[----:B------:R-:W-:Y:S02]  /*84e0*/  LOP3.LUT R36, R9, 0x70007, RZ, 0xc0, !PT ;  /* 0x0007000709247812 */ /* 0x000fe400078ec0ff */
[----:B------:R-:W-:Y:S01]  /*84f0*/  LOP3.LUT R21, R21, 0x64006400, RZ, 0xfc, !PT ;  /* 0x6400640015157812 */ /* 0x000fe200078efcff */
[-C--:B------:R-:W-:Y:S01]  /*8500*/  HFMA2 R39, R39, R2.reuse.H1_H1, -132, -132 ;  /* 0xd820d82027277431 */ /* 0x080fe20000060002 */
[----:B------:R-:W-:Y:S02]  /*8510*/  SHF.R.U32.HI R10, RZ, 0x6, R10 ;  /* 0x00000006ff0a7819 */ /* 0x000fe4000001160a */
[----:B------:R-:W-:Y:S01]  /*8520*/  LOP3.LUT R37, R37, 0x64006400, RZ, 0xfc, !PT ;  /* 0x6400640025257812 */ /* 0x000fe200078efcff */
[----:B------:R-:W-:Y:S01]  /*8530*/  HADD2 R38, R21, -1028, -1028 ;  /* 0xe404e40415267430 */ /* 0x000fe20000000000 */
[----:B------:R-:W-:Y:S01]  /*8540*/  LOP3.LUT R36, R36, 0x64006400, RZ, 0xfc, !PT ;  /* 0x6400640024247812 */ /* 0x000fe200078efcff */
[----:B------:R-:W-:Y:S01]  /*8550*/  HFMA2.MMA R32, R39, R22, R32 ;  /* 0x0000001627207235 */ /* 0x000fe20000000020 */
[----:B------:R-:W-:Y:S01]  /*8560*/  LOP3.LUT R21, R10, 0x70007, RZ, 0xc0, !PT ;  /* 0x000700070a157812 */ /* 0x000fe200078ec0ff */
[----:B------:R-:W-:Y:S01]  /*8570*/  HFMA2 R37, R37, R2.H1_H1, -132, -132 ;  /* 0xd820d82025257431 */ /* 0x000fe20000060002 */
[----:B------:R-:W-:Y:S01]  /*8580*/  SHF.R.U32.HI R11, RZ, 0x6, R11 ;  /* 0x00000006ff0b7819 */ /* 0x000fe2000001160b */
[----:B------:R-:W-:Y:S01]  /*8590*/  HADD2 R35, R36, -1028, -1028 ;  /* 0xe404e40424237430 */ /* 0x000fe20000000000 */
[----:B------:R-:W-:Y:S01]  /*85a0*/  LOP3.LUT R21, R21, 0x64006400, RZ, 0xfc, !PT ;  /* 0x6400640015157812 */ /* 0x000fe200078efcff */
[----:B------:R-:W-:Y:S01]  /*85b0*/  HFMA2 R34, R37, R22, R34 ;  /* 0x0000001625227231 */ /* 0x000fe20000000022 */
[----:B------:R-:W-:Y:S01]  /*85c0*/  LOP3.LUT R37, R11, 0x70007, RZ, 0xc0, !PT ;  /* 0x000700070b257812 */ /* 0x000fe200078ec0ff */
[----:B------:R-:W-:Y:S01]  /*85d0*/  HFMA2 R22, R35, R23, R20 ;  /* 0x0000001723167231 */ /* 0x000fe20000000014 */
[----:B------:R-:W-:Y:S01]  /*85e0*/  LOP3.LUT R20, R8, 0x380038, RZ, 0xc0, !PT ;  /* 0x0038003808147812 */ /* 0x000fe200078ec0ff */
[----:B------:R-:W-:Y:S01]  /*85f0*/  HADD2 R39, R21, -1028, -1028 ;  /* 0xe404e40415277430 */ /* 0x000fe20000000000 */
[----:B------:R-:W-:Y:S01]  /*8600*/  HFMA2.MMA R33, R38, R23, R33 ;  /* 0x0000001726217235 */ /* 0x000fe20000000021 */
[----:B------:R-:W-:-:S02]  /*8610*/  LOP3.LUT R36, R10, 0x380038, RZ, 0xc0, !PT ;  /* 0x003800380a247812 */ /* 0x000fc400078ec0ff */
[----:B------:R-:W-:Y:S02]  /*8620*/  LOP3.LUT R38, R37, 0x64006400, RZ, 0xfc, !PT ;  /* 0x6400640025267812 */ /* 0x000fe400078efcff */
[----:B------:R-:W-:Y:S01]  /*8630*/  LOP3.LUT R21, R20, 0x64006400, RZ, 0xfc, !PT ;  /* 0x6400640014157812 */ /* 0x000fe200078efcff */
[-C--:B------:R-:W-:Y:S01]  /*8640*/  HFMA2.MMA R32, R39, R23.reuse, R32 ;  /* 0x0000001727207235 */ /* 0x080fe20000000020 */
[----:B------:R-:W-:Y:S01]  /*8650*/  LOP3.LUT R37, R36, 0x64006400, RZ, 0xfc, !PT ;  /* 0x6400640024257812 */ /* 0x000fe200078efcff */
[----:B------:R-:W-:Y:S01]  /*8660*/  HADD2 R39, R38, -1028, -1028 ;  /* 0xe404e40426277430 */ /* 0x000fe20000000000 */
[----:B------:R-:W-:Y:S01]  /*8670*/  LOP3.LUT R35, R9, 0x380038, RZ, 0xc0, !PT ;  /* 0x0038003809237812 */ /* 0x000fe200078ec0ff */
[-C--:B------:R-:W-:Y:S01]  /*8680*/  HFMA2 R36, R21, R2.reuse.H1_H1, -132, -132 ;  /* 0xd820d82015247431 */ /* 0x080fe20000060002 */
[----:B------:R-:W-:Y:S01]  /*8690*/  LOP3.LUT R43, R10, 0x1c001c0, RZ, 0xc0, !PT ;  /* 0x01c001c00a2b7812 */ /* 0x000fe200078ec0ff */
[----:B------:R-:W-:Y:S01]  /*86a0*/  HFMA2 R37, R37, R2.H1_H1, -132, -132 ;  /* 0xd820d82025257431 */ /* 0x000fe20000060002 */
[----:B------:R-:W-:Y:S01]  /*86b0*/  LOP3.LUT R35, R35, 0x64006400, RZ, 0xfc, !PT ;  /* 0x6400640023237812 */ /* 0x000fe200078efcff */
[----:B0-----:R-:W-:Y:S01]  /*86c0*/  HFMA2 R36, R36, R16, R33 ;  /* 0x0000001024247231 */ /* 0x001fe20000000021 */
[----:B------:R-:W-:Y:S01]  /*86d0*/  LOP3.LUT R33, R11, 0x380038, RZ, 0xc0, !PT ;  /* 0x003800380b217812 */ /* 0x000fe200078ec0ff */
[----:B------:R-:W-:Y:S01]  /*86e0*/  HFMA2.MMA R40, R39, R23, R34 ;  /* 0x0000001727287235 */ /* 0x000fe20000000022 */
[----:B------:R-:W-:Y:S01]  /*86f0*/  LOP3.LUT R34, R8, 0x1c001c0, RZ, 0xc0, !PT ;  /* 0x01c001c008227812 */ /* 0x000fe200078ec0ff */
[----:B------:R-:W-:Y:S01]  /*8700*/  HFMA2 R35, R35, R2.H1_H1, -132, -132 ;  /* 0xd820d82023237431 */ /* 0x000fe20000060002 */
[----:B------:R-:W-:-:S02]  /*8710*/  LOP3.LUT R41, R33, 0x64006400, RZ, 0xfc, !PT ;  /* 0x6400640021297812 */ /* 0x000fc400078efcff */
[----:B------:R-:W-:Y:S02]  /*8720*/  LOP3.LUT R8, R9, 0x1c001c0, RZ, 0xc0, !PT ;  /* 0x01c001c009087812 */ /* 0x000fe400078ec0ff */
[----:B------:R-:W-:Y:S01]  /*8730*/  LOP3.LUT R9, R34, 0x64006400, RZ, 0xfc, !PT ;  /* 0x6400640022097812 */ /* 0x000fe200078efcff */
[----:B------:R-:W-:Y:S01]  /*8740*/  HFMA2 R45, R41, R2.H1_H1, -132, -132 ;  /* 0xd820d820292d7431 */ /* 0x000fe20000060002 */
[----:B------:R-:W-:Y:S01]  /*8750*/  LOP3.LUT R43, R43, 0x64006400, RZ, 0xfc, !PT ;  /* 0x640064002b2b7812 */ /* 0x000fe200078efcff */
[-C--:B------:R-:W-:Y:S01]  /*8760*/  HFMA2.MMA R22, R35, R16.reuse, R22 ;  /* 0x0000001023167235 */ /* 0x080fe20000000016 */
[----:B------:R-:W-:Y:S01]  /*8770*/  LOP3.LUT R41, R8, 0x64006400, RZ, 0xfc, !PT ;  /* 0x6400640008297812 */ /* 0x000fe200078efcff */
[----:B------:R-:W-:Y:S01]  /*8780*/  HFMA2 R35, R37, R16, R32 ;  /* 0x0000001025237231 */ /* 0x000fe20000000020 */
[C---:B------:R-:W-:Y:S01]  /*8790*/  LOP3.LUT R21, R12.reuse, 0x380038, RZ, 0xc0, !PT ;  /* 0x003800380c157812 */ /* 0x040fe200078ec0ff */
[-C--:B------:R-:W-:Y:S01]  /*87a0*/  HFMA2 R9, R9, R0.reuse.H1_H1, -20, -20 ;  /* 0xcd00cd0009097431 */ /* 0x080fe20000060000 */
[----:B------:R-:W-:Y:S01]  /*87b0*/  SHF.R.U32.HI R20, RZ, 0x6, R12 ;  /* 0x00000006ff147819 */ /* 0x000fe2000001160c */
[----:B------:R-:W-:Y:S01]  /*87c0*/  HFMA2 R8, R43, R0.H1_H1, -20, -20 ;  /* 0xcd00cd002b087431 */ /* 0x000fe20000060000 */
[----:B------:R-:W-:Y:S01]  /*87d0*/  LOP3.LUT R37, R12, 0x70007, RZ, 0xc0, !PT ;  /* 0x000700070c257812 */ /* 0x000fe200078ec0ff */
[----:B------:R-:W-:Y:S01]  /*87e0*/  HFMA2.MMA R40, R45, R16, R40 ;  /* 0x000000102d287235 */ /* 0x000fe20000000028 */
[----:B------:R-:W-:Y:S01]  /*87f0*/  LOP3.LUT R11, R11, 0x1c001c0, RZ, 0xc0, !PT ;  /* 0x01c001c00b0b7812 */ /* 0x000fe200078ec0ff */
[-C--:B------:R-:W-:Y:S01]  /*8800*/  HFMA2.MMA R16, R9, R17.reuse, R36 ;  /* 0x0000001109107235 */ /* 0x080fe20000000024 */
[----:B------:R-:W-:Y:S01]  /*8810*/  LOP3.LUT R23, R13, 0x380038, RZ, 0xc0, !PT ;  /* 0x003800380d177812 */ /* 0x000fe200078ec0ff */
[----:B------:R-:W-:Y:S01]  /*8820*/  HFMA2.MMA R35, R8, R17, R35 ;  /* 0x0000001108237235 */ /* 0x000fe20000000023 */
[----:B------:R-:W-:-:S02]  /*8830*/  SHF.R.U32.HI R12, RZ, 0x6, R13 ;  /* 0x00000006ff0c7819 */ /* 0x000fc4000001160d */
[----:B------:R-:W-:Y:S02]  /*8840*/  LOP3.LUT R38, R13, 0x70007, RZ, 0xc0, !PT ;  /* 0x000700070d267812 */ /* 0x000fe400078ec0ff */
[C---:B------:R-:W-:Y:S02]  /*8850*/  LOP3.LUT R32, R14.reuse, 0x380038, RZ, 0xc0, !PT ;  /* 0x003800380e207812 */ /* 0x040fe400078ec0ff */
[----:B------:R-:W-:Y:S02]  /*8860*/  SHF.R.U32.HI R13, RZ, 0x6, R14 ;  /* 0x00000006ff0d7819 */ /* 0x000fe4000001160e */
[----:B------:R-:W-:Y:S02]  /*8870*/  LOP3.LUT R39, R14, 0x70007, RZ, 0xc0, !PT ;  /* 0x000700070e277812 */ /* 0x000fe400078ec0ff */
[----:B------:R-:W-:Y:S02]  /*8880*/  LOP3.LUT R33, R15, 0x380038, RZ, 0xc0, !PT ;  /* 0x003800380f217812 */ /* 0x000fe400078ec0ff */
[----:B------:R-:W-:-:S02]  /*8890*/  SHF.R.U32.HI R14, RZ, 0x6, R15 ;  /* 0x00000006ff0e7819 */ /* 0x000fc4000001160f */
[----:B------:R-:W-:Y:S01]  /*88a0*/  LOP3.LUT R34, R15, 0x70007, RZ, 0xc0, !PT ;  /* 0x000700070f227812 */ /* 0x000fe200078ec0ff */
[-C--:B------:R-:W-:Y:S01]  /*88b0*/  HFMA2 R15, R41, R0.reuse.H1_H1, -20, -20 ;  /* 0xcd00cd00290f7431 */ /* 0x080fe20000060000 */
[----:B------:R-:W-:Y:S02]  /*88c0*/  LOP3.LUT R41, R11, 0x64006400, RZ, 0xfc, !PT ;  /* 0x640064000b297812 */ /* 0x000fe400078efcff */
[----:B------:R-:W0:Y:S01]  /*88d0*/  LDS.128 R8, [UR4+0x30] ;  /* 0x00003004ff087984 */ /* 0x000e220008000c00 */
        /* <DEDUP_REMOVED lines=12> */
[----:B------:R-:W-:Y:S01]  /*89a0*/  LOP3.LUT R39, R32, 0x64006400, RZ, 0xfc, !PT ;  /* 0x6400640020277812 */ /* 0x000fe200078efcff */
[----:B------:R-:W-:Y:S01]  /*89b0*/  HFMA2.MMA R15, R38, R18, R15 ;  /* 0x00000012260f7235 */ /* 0x000fe2000000000f */
[C---:B------:R-:W-:Y:S01]  /*89c0*/  LOP3.LUT R38, R12.reuse, 0x380038, RZ, 0xc0, !PT ;  /* 0x003800380c267812 */ /* 0x040fe200078ec0ff */
[----:B------:R-:W-:Y:S01]  /*89d0*/  HFMA2 R32, R37, R2.H1_H1, -132, -132 ;  /* 0xd820d82025207431 */ /* 0x000fe20000060002 */
[----:B------:R-:W-:Y:S01]  /*89e0*/  HFMA2.MMA R22, R41, R17, R40 ;  /* 0x0000001129167235 */ /* 0x000fe20000000028 */
[----:B------:R-:W-:Y:S01]  /*89f0*/  LOP3.LUT R23, R12, 0x70007, RZ, 0xc0, !PT ;  /* 0x000700070c177812 */ /* 0x000fe200078ec0ff */
[----:B------:R-:W-:Y:S01]  /*8a00*/  HFMA2 R17, R36, R18, R35 ;  /* 0x0000001224117231 */ /* 0x000fe20000000023 */
[----:B------:R-:W-:Y:S01]  /*8a10*/  LOP3.LUT R37, R38, 0x64006400, RZ, 0xfc, !PT ;  /* 0x6400640026257812 */ /* 0x000fe200078efcff */
[----:B------:R-:W-:Y:S01]  /*8a20*/  HFMA2 R38, R43, R2.H1_H1, -132, -132 ;  /* 0xd820d8202b267431 */ /* 0x000fe20000060002 */
[----:B------:R-:W-:Y:S01]  /*8a30*/  LOP3.LUT R23, R23, 0x64006400, RZ, 0xfc, !PT ;  /* 0x6400640017177812 */ /* 0x000fe200078efcff */
[----:B------:R-:W-:Y:S01]  /*8a40*/  HADD2 R43, R34, -1028, -1028 ;  /* 0xe404e404222b7430 */ /* 0x000fe20000000000 */
[----:B------:R-:W-:Y:S01]  /*8a50*/  HFMA2.MMA R15, R32, R19, R15 ;  /* 0x00000013200f7235 */ /* 0x000fe2000000000f */
[----:B------:R-:W-:-:S02]  /*8a60*/  LOP3.LUT R35, R21, 0x64006400, RZ, 0xfc, !PT ;  /* 0x6400640015237812 */ /* 0x000fc400078efcff */
[C---:B------:R-:W-:Y:S02]  /*8a70*/  LOP3.LUT R21, R20.reuse, 0x70007, RZ, 0xc0, !PT ;  /* 0x0007000714157812 */ /* 0x040fe400078ec0ff */
[----:B------:R-:W-:Y:S01]  /*8a80*/  HFMA2.MMA R22, R43, R18, R22 ;  /* 0x000000122b167235 */ /* 0x000fe20000000016 */
[----:B------:R-:W-:Y:S01]  /*8a90*/  HADD2 R18, R23, -1028, -1028 ;  /* 0xe404e40417127430 */ /* 0x000fe20000000000 */
[----:B------:R-:W-:Y:S01]  /*8aa0*/  LOP3.LUT R21, R21, 0x64006400, RZ, 0xfc, !PT ;  /* 0x6400640015157812 */ /* 0x000fe200078efcff */
[-C--:B------:R-:W-:Y:S01]  /*8ab0*/  HFMA2 R33, R35, R2.reuse.H1_H1, -132, -132 ;  /* 0xd820d82023217431 */ /* 0x080fe20000060002 */
[----:B------:R-:W-:Y:S02]  /*8ac0*/  LOP3.LUT R36, R20, 0x380038, RZ, 0xc0, !PT ;  /* 0x0038003814247812 */ /* 0x000fe400078ec0ff */
[----:B------:R-:W-:Y:S01]  /*8ad0*/  LOP3.LUT R12, R12, 0x1c001c0, RZ, 0xc0, !PT ;  /* 0x01c001c00c0c7812 */ /* 0x000fe200078ec0ff */
[-C--:B------:R-:W-:Y:S01]  /*8ae0*/  HFMA2 R16, R33, R19.reuse, R16 ;  /* 0x0000001321107231 */ /* 0x080fe20000000010 */
[----:B------:R-:W-:Y:S01]  /*8af0*/  LOP3.LUT R35, R36, 0x64006400, RZ, 0xfc, !PT ;  /* 0x6400640024237812 */ /* 0x000fe200078efcff */
[----:B------:R-:W-:Y:S01]  /*8b00*/  HADD2 R21, R21, -1028, -1028 ;  /* 0xe404e40415157430 */ /* 0x000fe20000000000 */
[C---:B------:R-:W-:Y:S01]  /*8b10*/  LOP3.LUT R40, R13.reuse, 0x380038, RZ, 0xc0, !PT ;  /* 0x003800380d287812 */ /* 0x040fe200078ec0ff */
[----:B0-----:R-:W-:Y:S01]  /*8b20*/  HFMA2.MMA R15, R18, R8, R15 ;  /* 0x00000008120f7235 */ /* 0x001fe2000000000f */
[C---:B------:R-:W-:Y:S01]  /*8b30*/  LOP3.LUT R18, R13.reuse, 0x70007, RZ, 0xc0, !PT ;  /* 0x000700070d127812 */ /* 0x040fe200078ec0ff */
[----:B------:R-:W-:Y:S01]  /*8b40*/  HFMA2 R36, R39, R2.H1_H1, -132, -132 ;  /* 0xd820d82027247431 */ /* 0x000fe20000060002 */
[----:B------:R-:W-:Y:S01]  /*8b50*/  LOP3.LUT R39, R40, 0x64006400, RZ, 0xfc, !PT ;  /* 0x6400640028277812 */ /* 0x000fe200078efcff */
[----:B------:R-:W-:Y:S01]  /*8b60*/  HFMA2 R16, R21, R8, R16 ;  /* 0x0000000815107231 */ /* 0x000fe20000000010 */
[----:B------:R-:W-:Y:S01]  /*8b70*/  LOP3.LUT R18, R18, 0x64006400, RZ, 0xfc, !PT ;  /* 0x6400640012127812 */ /* 0x000fe200078efcff */
[----:B------:R-:W-:Y:S01]  /*8b80*/  HFMA2 R17, R36, R19, R17 ;  /* 0x0000001324117231 */ /* 0x000fe20000000011 */
[----:B------:R-:W-:Y:S01]  /*8b90*/  LOP3.LUT R21, R12, 0x64006400, RZ, 0xfc, !PT ;  /* 0x640064000c157812 */ /* 0x000fe200078efcff */
[----:B------:R-:W-:Y:S01]  /*8ba0*/  HFMA2 R34, R35, R2.H1_H1, -132, -132 ;  /* 0xd820d82023227431 */ /* 0x000fe20000060002 */
[----:B------:R-:W-:Y:S01]  /*8bb0*/  LOP3.LUT R20, R20, 0x1c001c0, RZ, 0xc0, !PT ;  /* 0x01c001c014147812 */ /* 0x000fe200078ec0ff */
[----:B------:R-:W-:Y:S01]  /*8bc0*/  HADD2 R18, R18, -1028, -1028 ;  /* 0xe404e40412127430 */ /* 0x000fe20000000000 */
[C---:B------:R-:W-:Y:S01]  /*8bd0*/  LOP3.LUT R41, R14.reuse, 0x380038, RZ, 0xc0, !PT ;  /* 0x003800380e297812 */ /* 0x040fe200078ec0ff */
[----:B------:R-:W-:Y:S01]  /*8be0*/  HFMA2 R12, R21, R0.H1_H1, -20, -20 ;  /* 0xcd00cd00150c7431 */ /* 0x000fe20000060000 */
[C---:B------:R-:W-:Y:S01]  /*8bf0*/  LOP3.LUT R32, R14.reuse, 0x1c001c0, RZ, 0xc0, !PT ;  /* 0x01c001c00e207812 */ /* 0x040fe200078ec0ff */
[----:B------:R-:W-:Y:S01]  /*8c00*/  HFMA2.MMA R19, R38, R19, R22 ;  /* 0x0000001326137235 */ /* 0x000fe20000000016 */
[----:B------:R-:W-:Y:S01]  /*8c10*/  LOP3.LUT R14, R14, 0x70007, RZ, 0xc0, !PT ;  /* 0x000700070e0e7812 */ /* 0x000fe200078ec0ff */
[----:B------:R-:W-:Y:S01]  /*8c20*/  HFMA2.MMA R21, R18, R8, R17 ;  /* 0x0000000812157235 */ /* 0x000fe20000000011 */
[----:B------:R-:W-:Y:S01]  /*8c30*/  LOP3.LUT R22, R13, 0x1c001c0, RZ, 0xc0, !PT ;  /* 0x01c001c00d167812 */ /* 0x000fe200078ec0ff */
[-C--:B------:R-:W-:Y:S01]  /*8c40*/  HFMA2 R42, R39, R2.reuse.H1_H1, -132, -132 ;  /* 0xd820d820272a7431 */ /* 0x080fe20000060002 */
[----:B------:R-:W-:Y:S01]  /*8c50*/  LOP3.LUT R13, R20, 0x64006400, RZ, 0xfc, !PT ;  /* 0x64006400140d7812 */ /* 0x000fe200078efcff */
[-C--:B------:R-:W-:Y:S01]  /*8c60*/  HFMA2.MMA R16, R34, R9.reuse, R16 ;  /* 0x0000000922107235 */ /* 0x080fe20000000010 */
[----:B------:R-:W-:Y:S01]  /*8c70*/  LOP3.LUT R14, R14, 0x64006400, RZ, 0xfc, !PT ;  /* 0x640064000e0e7812 */ /* 0x000fe200078efcff */
[----:B------:R-:W-:Y:S01]  /*8c80*/  HFMA2 R40, R37, R2.H1_H1, -132, -132 ;  /* 0xd820d82025287431 */ /* 0x000fe20000060002 */
[----:B------:R-:W-:Y:S01]  /*8c90*/  LOP3.LUT R23, R22, 0x64006400, RZ, 0xfc, !PT ;  /* 0x6400640016177812 */ /* 0x000fe200078efcff */
[-C--:B------:R-:W-:Y:S01]  /*8ca0*/  HFMA2 R35, R13, R0.reuse.H1_H1, -20, -20 ;  /* 0xcd00cd000d237431 */ /* 0x080fe20000060000 */
[----:B------:R-:W-:Y:S01]  /*8cb0*/  HFMA2.MMA R21, R42, R9, R21 ;  /* 0x000000092a157235 */ /* 0x000fe20000000015 */
[----:B------:R-:W-:Y:S01]  /*8cc0*/  HADD2 R22, R14, -1028, -1028 ;  /* 0xe404e4040e167430 */ /* 0x000fe20000000000 */
[----:B------:R-:W-:Y:S01]  /*8cd0*/  LOP3.LUT R41, R41, 0x64006400, RZ, 0xfc, !PT ;  /* 0x6400640029297812 */ /* 0x000fe200078efcff */
[----:B------:R-:W-:Y:S01]  /*8ce0*/  HFMA2 R14, R23, R0.H1_H1, -20, -20 ;  /* 0xcd00cd00170e7431 */ /* 0x000fe20000060000 */
[----:B------:R-:W-:Y:S01]  /*8cf0*/  LOP3.LUT R31, R31, 0x64006400, RZ, 0xfc, !PT ;  /* 0x640064001f1f7812 */ /* 0x000fe200078efcff */
[-C--:B------:R-:W-:Y:S01]  /*8d00*/  HFMA2.MMA R16, R35, R10.reuse, R16 ;  /* 0x0000000a23107235 */ /* 0x080fe20000000010 */
[----:B------:R-:W-:Y:S01]  /*8d10*/  LOP3.LUT R33, R32, 0x64006400, RZ, 0xfc, !PT ;  /* 0x6400640020217812 */ /* 0x000fe200078efcff */
[----:B------:R-:W-:Y:S01]  /*8d20*/  HFMA2 R22, R22, R8, R19 ;  /* 0x0000000816167231 */ /* 0x000fe20000000013 */
[----:B------:R-:W-:Y:S01]  /*8d30*/  LOP3.LUT R30, R30, 0x64006400, RZ, 0xfc, !PT ;  /* 0x640064001e1e7812 */ /* 0x000fe200078efcff */
[----:B------:R-:W-:Y:S01]  /*8d40*/  HFMA2.MMA R21, R14, R10, R21 ;  /* 0x0000000a0e157235 */ /* 0x000fe20000000015 */
[----:B------:R-:W-:-:S02]  /*8d50*/  HFMA2 R44, R41, R2.H1_H1, -132, -132 ;  /* 0xd820d820292c7431 */ /* 0x000fc40000060002 */
[----:B------:R-:W-:Y:S01]  /*8d60*/  HADD2 R8, R31, -1028, -1028 ;  /* 0xe404e4041f087430 */ /* 0x000fe20000000000 */
[-C--:B------:R-:W-:Y:S01]  /*8d70*/  HFMA2.MMA R16, R27, R11.reuse, R16 ;  /* 0x0000000b1b107235 */ /* 0x080fe20000000010 */
[-C--:B------:R-:W-:Y:S02]  /*8d80*/  HFMA2 R15, R40, R9.reuse, R15 ;  /* 0x00000009280f7231 */ /* 0x080fe4000000000f */
[----:B------:R-:W-:Y:S01]  /*8d90*/  HFMA2 R13, R33, R0.H1_H1, -20, -20 ;  /* 0xcd00cd00210d7431 */ /* 0x000fe20000060000 */
[----:B------:R-:W-:Y:S01]  /*8da0*/  PRMT R0, R0, 0x5410, R2 ;  /* 0x0000541000007816 */ /* 0x000fe20000000002 */
[----:B------:R-:W-:Y:S01]  /*8db0*/  HFMA2 R22, R44, R9, R22 ;  /* 0x000000092c167231 */ /* 0x000fe20000000016 */
[----:B------:R-:W-:Y:S01]  /*8dc0*/  HFMA2.MMA R21, R8, R11, R21 ;  /* 0x0000000b08157235 */ /* 0x000fe20000000015 */
[-C--:B------:R-:W-:Y:S02]  /*8dd0*/  HFMA2 R15, R12, R10.reuse, R15 ;  /* 0x0000000a0c0f7231 */ /* 0x080fe4000000000f */
        /* <DEDUP_REMOVED lines=12> */
.L_x_5020:
[----:B------:R-:W-:Y:S01]  /*8ea0*/  ISETP.LT.AND P2, PT, R25, R24, PT ;  /* 0x000000181900720c */ /* 0x000fe20003f41270 */
[----:B------:R-:W-:-:S12]  /*8eb0*/  UIADD3 UR4, UR4, 0x40, URZ ;  /* 0x0000004004047890 */ /* 0x000fd8000fffe03f */
[----:B------:R-:W-:Y:S05]  /*8ec0*/  @!P0 BRA P2, `(.L_x_5021) ;  /* 0xffffffec00048947 */ /* 0x000fea000103ffff */
.L_x_5019:
[----:B------:R-:W-:Y:S05]  /*8ed0*/  @!P1 EXIT ;  /* 0x000000000000994d */ /* 0x000fea0003800000 */
[----:B------:R-:W4:Y:S01]  /*8ee0*/  S2R R0, SR_CTAID.X ;  /* 0x0000000000007919 */ /* 0x000f220000002500 */
[----:B------:R-:W1:Y:S01]  /*8ef0*/  S2UR UR4, SR_CTAID.Y ;  /* 0x00000000000479c3 */ /* 0x000e620000002600 */
[----:B-----5:R-:W4:Y:S07]  /*8f00*/  S2R R9, SR_TID.X ;  /* 0x0000000000097919 */ /* 0x020f2e0000002100 */
[----:B0-----:R-:W0:Y:S01]  /*8f10*/  LDC.64 R2, c[0x0][0x230] ;  /* 0x00008c00ff027b82 */ /* 0x001e220000000a00 */
[----:B----4-:R-:W-:-:S04]  /*8f20*/  LEA R0, R0, R9, 0x5 ;  /* 0x0000000900007211 */ /* 0x010fc800078e28ff */
[----:B------:R-:W-:-:S05]  /*8f30*/  SHF.L.U32 R0, R0, 0x2, RZ ;  /* 0x0000000200007819 */ /* 0x000fca00000006ff */
[----:B-1----:R-:W-:-:S04]  /*8f40*/  IMAD R9, R7, UR4, R0 ;  /* 0x0000000407097c24 */ /* 0x002fc8000f8e0200 */
        /* <DEDUP_REMOVED lines=8> */
.L_x_5025:
[----:B------:R-:W0:Y:S02]  /*8fd0*/  LDS R2, [R0] ;  /* 0x0000000000027984 */ /* 0x000e240000000800 */
[----:B0-----:R-:W-:-:S06]  /*8fe0*/  HADD2 R3, R2, R6 ;  /* 0x0000000602037230 */ /* 0x001fcc0000000000 */
[----:B------:R-:W0:Y:S02]  /*8ff0*/  ATOMS.CAST.SPIN R3, [R0], R2, R3 ;  /* 0x000000020003738d */ /* 0x000e240001800003 */
[----:B0-----:R-:W-:-:S13]  /*9000*/  ISETP.EQ.U32.AND P0, PT, R3, 0x1, PT ;  /* 0x000000010300780c */ /* 0x001fda0003f02070 */
[----:B------:R-:W-:Y:S05]  /*9010*/  @!P0 BRA `(.L_x_5025) ;  /* 0xfffffffc00ec8947 */ /* 0x000fea000383ffff */
[----:B------:R-:W-:Y:S05]  /*9020*/  BRA `(.L_x_5023) ;  /* 0x00000000000c7947 */ /* 0x000fea0003800000 */
.L_x_5024:
[----:B------:R-:W4:Y:S02]  /*9030*/  LD.E R0, desc[UR6][R8.64] ;  /* 0x0000000608007980 */ /* 0x000f24000c101900 */
[----:B----4-:R-:W-:-:S05]  /*9040*/  IADD3 R3, R6, R0, RZ ;  /* 0x0000000006037210 */ /* 0x010fca0007ffe0ff */
[----:B------:R0:W-:Y:S02]  /*9050*/  ST.E desc[UR6][R8.64], R3 ;  /* 0x0000000308007985 */ /* 0x0001e4000c101906 */
.L_x_5023:
[----:B------:R-:W-:Y:S05]  /*9060*/  BSYNC B0 ;  /* 0x0000000000007941 */ /* 0x000fea0003800000 */
.L_x_5022:
[----:B------:R1:W-:Y:S02]  /*9070*/  ATOM.E.ADD.F16x2.RN.STRONG.GPU P0, RZ, desc[UR6][R8.64+0x4], R5 ;  /* 0x0000040508ff79a2 */ /* 0x0003e4000810e1c6 */
[----:B-1----:R-:W-:Y:S05]  /*9080*/  @P0 EXIT ;  /* 0x000000000000094d */ /* 0x002fea0003800000 */
[----:B------:R-:W1:Y:S02]  /*9090*/  QSPC.E.S P0, RZ, [R8+0x4] ;  /* 0x0000040008ff73aa */ /* 0x000e640000000500 */
[----:B-1----:R-:W-:Y:S05]  /*90a0*/  @!P0 BRA `(.L_x_5026) ;  /* 0x0000000000208947 */ /* 0x002fea0003800000 */
[----:B------:R-:W-:-:S04]  /*90b0*/  MOV R2, R8 ;  /* 0x0000000800027202 */ /* 0x000fc80000000f00 */
[----:B------:R-:W-:-:S07]  /*90c0*/  MOV R0, R2 ;  /* 0x0000000200007202 */ /* 0x000fce0000000f00 */
.L_x_5027:
[----:B------:R-:W0:Y:S02]  /*90d0*/  LDS R2, [R0+0x4] ;  /* 0x0000040000027984 */ /* 0x000e240000000800 */
[----:B0-----:R-:W-:-:S10]  /*90e0*/  HFMA2.MMA R3, R2, 1, 1, R5 ;  /* 0x3c003c0002037835 */ /* 0x001fd40000000005 */
[----:B------:R-:W0:Y:S02]  /*90f0*/  ATOMS.CAST.SPIN R3, [R0+0x4], R2, R3 ;  /* 0x000004020003738d */ /* 0x000e240001800003 */
[----:B0-----:R-:W-:-:S13]  /*9100*/  ISETP.EQ.U32.AND P0, PT, R3, 0x1, PT ;  /* 0x000000010300780c */ /* 0x001fda0003f02070 */
[----:B------:R-:W-:Y:S05]  /*9110*/  @!P0 BRA `(.L_x_5027) ;  /* 0xfffffffc00ec8947 */ /* 0x000fea000383ffff */
[----:B------:R-:W-:Y:S05]  /*9120*/  EXIT ;  /* 0x000000000000794d */ /* 0x000fea0003800000 */
.L_x_5026:
[----:B------:R-:W0:Y:S02]  /*9130*/  LD.E R0, desc[UR6][R8.64+0x4] ;  /* 0x0000040608007980 */ /* 0x000e24000c101900 */
[----:B0-----:R-:W-:-:S05]  /*9140*/  IADD3 R3, R5, R0, RZ ;  /* 0x0000000005037210 */ /* 0x001fca0007ffe0ff */
[----:B------:R-:W-:Y:S01]  /*9150*/  ST.E desc[UR6][R8.64+0x4], R3 ;  /* 0x0000040308007985 */ /* 0x000fe2000c101906 */
[----:B------:R-:W-:Y:S05]  /*9160*/  EXIT ;  /* 0x000000000000794d */ /* 0x000fea0003800000 */
.L_x_5028:
        /* <DEDUP_REMOVED lines=9> */
.L_x_5265:


//--------------------- .text._Z23gemm_half_q_half_kernelILi1ELi176ELb1ELb0ELi32EEvPK6__halfPKjS4_S2_PS0_iiiiPKtS7_iiiiiibS2_i --------------------------
	.section	.text._Z23gemm_half_q_half_kernelILi1ELi176ELb1ELb0ELi32EEvPK6__halfPKjS4_S2_PS0_iiiiPKtS7_iiiiiibS2_i,"ax",@progbits
	.align	128
        .global         _Z23gemm_half_q_half_kernelILi1ELi176ELb1ELb0ELi32EEvPK6__halfPKjS4_S2_PS0_iiiiPKtS7_iiiiiibS2_i
        .type           _Z23gemm_half_q_half_kernelILi1ELi176ELb1ELb0ELi32EEvPK6__halfPKjS4_S2_PS0_iiiiPKtS7_iiiiiibS2_i,@function
        .size           _Z23gemm_half_q_half_kernelILi1ELi176ELb1ELb0ELi32EEvPK6__halfPKjS4_S2_PS0_iiiiPKtS7_iiiiiibS2_i,(.L_x_5266 - _Z23gemm_half_q_half_kernelILi1ELi176ELb1ELb0ELi32EEvPK6__halfPKjS4_S2_PS0_iiiiPKtS7_iiiiiibS2_i)
        .other          _Z23gemm_half_q_half_kernelILi1ELi176ELb1ELb0ELi32EEvPK6__halfPKjS4_S2_PS0_iiiiPKtS7_iiiiiibS2_i,@"STO_CUDA_ENTRY STV_DEFAULT"
_Z23gemm_half_q_half_kernelILi1ELi176ELb1ELb0ELi32EEvPK6__halfPKjS4_S2_PS0_iiiiPKtS7_iiiiiibS2_i:
.text._Z23gemm_half_q_half_kernelILi1ELi176ELb1ELb0ELi32EEvPK6__halfPKjS4_S2_PS0_iiiiPKtS7_iiiiiibS2_i:
[----:B------:R-:W-:Y:S08]  /*0000*/  LDC R1, c[0x0][0x28] ;  /* 0x00000a00ff017b82 */ /* 0x000ff00000000800 */
[----:B------:R-:W0:Y:S01]  /*0010*/  S2UR UR8, SR_CTAID.Y ;  /* 0x00000000000879c3 */ /* 0x000e220000002600 */
[----:B------:R-:W-:Y:S01]  /*0020*/  PRMT R4, RZ, 0x7610, R4 ;  /* 0x00007610ff047816 */ /* 0x000fe20000000004 */
[----:B------:R-:W-:-:S06]  /*0030*/  ULDC.64 UR6, c[0x0][0x208] ;  /* 0x0000820000067ab9 */ /* 0x000fcc0000000a00 */
[----:B------:R-:W0:Y:S02]  /*0040*/  LDC R0, c[0x0][0x238] ;  /* 0x00008e00ff007b82 */ /* 0x000e240000000800 */
[----:B0-----:R-:W-:-:S05]  /*0050*/  VIADD R0, R0, -UR8 ;  /* 0x8000000800007c36 */ /* 0x001fca0008000000 */
        /* <DEDUP_REMOVED lines=43> */
.L_x_5030:
[----:B------:R-:W-:Y:S05]  /*0310*/  BSYNC B0 ;  /* 0x0000000000007941 */ /* 0x000fea0003800000 */
.L_x_5029:
[----:B------:R-:W-:Y:S01]  /*0320*/  ULDC UR4, c[0x0][0x23c] ;  /* 0x00008f0000047ab9 */ /* 0x000fe20000000800 */
[----:B------:R-:W-:Y:S02]  /*0330*/  IMAD.SHL.U32 R10, R9, 0x4, RZ ;  /* 0x00000004090a7824 */ /* 0x000fe400078e00ff */
        /* <DEDUP_REMOVED lines=30> */
.L_x_5032:
[----:B-----5:R-:W-:-:S04]  /*0520*/  VIADD R18, R11, UR4 ;  /* 0x000000040b127c36 */ /* 0x020fc80008000000 */
[----:B------:R-:W-:-:S05]  /*0530*/  IMAD R0, R18, R39, RZ ;  /* 0x0000002712007224 */ /* 0x000fca00078e02ff */
[----:B-1----:R-:W-:-:S04]  /*0540*/  SHF.R.S32.HI R3, RZ, 0x1f, R0 ;  /* 0x0000001fff037819 */ /* 0x002fc80000011400 */
        /* <DEDUP_REMOVED lines=11> */
[--C-:B------:R-:W-:Y:S02]  /*0600*/  SHF.R.U32.HI R2, RZ, 0x8, R0.reuse ;  /* 0x00000008ff027819 */ /* 0x100fe40000011600 */
[----:B------:R-:W-:Y:S02]  /*0610*/  LOP3.LUT R17, R0, 0xf, RZ, 0xc0, !PT ;  /* 0x0000000f00117812 */ /* 0x000fe400078ec0ff */
[--C-:B------:R-:W-:Y:S02]  /*0620*/  SHF.R.U32.HI R20, RZ, 0x4, R0.reuse ;  /* 0x00000004ff147819 */ /* 0x100fe40000011600 */
[----:B------:R-:W-:Y:S01]  /*0630*/  SHF.R.U32.HI R0, RZ, 0xc, R0 ;  /* 0x0000000cff007819 */ /* 0x000fe20000011600 */
[----:B------:R-:W-:Y:S01]  /*0640*/  VIADD R17, R17, 0x1 ;  /* 0x0000000111117836 */ /* 0x000fe20000000000 */
[----:B------:R-:W-:Y:S01]  /*0650*/  LOP3.LUT R2, R2, 0xf, RZ, 0xc0, !PT ;  /* 0x0000000f02027812 */ /* 0x000fe200078ec0ff */
[----:B----4-:R-:W-:Y:S01]  /*0660*/  IMAD.IADD R13, R24, 0x1, R13 ;  /* 0x00000001180d7824 */ /* 0x010fe200078e020d */
[----:B------:R-:W-:Y:S01]  /*0670*/  LOP3.LUT R20, R20, 0xf, RZ, 0xc0, !PT ;  /* 0x0000000f14147812 */ /* 0x000fe200078ec0ff */
[----:B------:R-:W-:Y:S01]  /*0680*/  IMAD R17, R17, R17, RZ ;  /* 0x0000001111117224 */ /* 0x000fe200078e02ff */
[----:B------:R-:W-:-:S02]  /*0690*/  LOP3.LUT R0, R0, 0xf, RZ, 0xc0, !PT ;  /* 0x0000000f00007812 */ /* 0x000fc400078ec0ff */
[----:B------:R-:W-:Y:S01]  /*06a0*/  IADD3 R2, R2, 0x1, RZ ;  /* 0x0000000102027810 */ /* 0x000fe20007ffe0ff */
[----:B------:R-:W-:Y:S01]  /*06b0*/  VIADD R20, R20, 0x1 ;  /* 0x0000000114147836 */ /* 0x000fe20000000000 */
[----:B------:R-:W-:Y:S01]  /*06c0*/  ISETP.GE.AND P2, PT, R13, R40, PT ;  /* 0x000000280d00720c */ /* 0x000fe20003f46270 */
[----:B------:R-:W-:Y:S01]  /*06d0*/  VIADD R0, R0, 0x1 ;  /* 0x0000000100007836 */ /* 0x000fe20000000000 */
[----:B------:R-:W2:Y:S01]  /*06e0*/  I2F.F16 R17, R17 ;  /* 0x0000001100117306 */ /* 0x000ea20000200c00 */
[----:B0-----:R-:W-:Y:S02]  /*06f0*/  IMAD R19, R2, R2, RZ ;  /* 0x0000000202137224 */ /* 0x001fe400078e02ff */
[----:B------:R-:W-:Y:S02]  /*0700*/  IMAD R20, R20, R20, RZ ;  /* 0x0000001414147224 */ /* 0x000fe400078e02ff */
[----:B------:R-:W-:-:S03]  /*0710*/  IMAD R22, R0, R0, RZ ;  /* 0x0000000000167224 */ /* 0x000fc600078e02ff */
        /* <DEDUP_REMOVED lines=8> */
.L_x_5031:
        /* <DEDUP_REMOVED lines=12> */
.L_x_5033:
        /* <DEDUP_REMOVED lines=8> */
.L_x_5034:
        /* <DEDUP_REMOVED lines=12> */
.L_x_5035:
        /* <DEDUP_REMOVED lines=8> */
.L_x_5036:
        /* <DEDUP_REMOVED lines=11> */
.L_x_5037:
        /* <DEDUP_REMOVED lines=11> */
[----:B------:R-:W-:Y:S01]  /*0b80*/  IADD3 R4, R7, R5, R4 ;  /* 0x0000000507047210 */ /* 0x000fe20007ffe004 */
[----:B-1----:R-:W-:-:S03]  /*0b90*/  ULEA UR4, UR5, UR4, 0x18 ;  /* 0x0000000405047291 */ /* 0x002fc6000f8ec03f */
[----:B------:R-:W-:-:S05]  /*0ba0*/  IADD3 R4, R9, R4, R6 ;  /* 0x0000000409047210 */ /* 0x000fca0007ffe006 */
[----:B------:R-:W-:Y:S01]  /*0bb0*/  IMAD R5, R4, R39, RZ ;  /* 0x0000002704057224 */ /* 0x000fe200078e02ff */
[----:B------:R-:W-:-:S04]  /*0bc0*/  SHF.R.S32.HI R4, RZ, 0x1f, R10 ;  /* 0x0000001fff047819 */ /* 0x000fc8000001140a */
        /* <DEDUP_REMOVED lines=18> */
.L_x_5043:
[----:B------:R-:W1:Y:S01]  /*0cf0*/  LDC R39, c[0x0][0x23c] ;  /* 0x00008f00ff277b82 */ /* 0x000e620000000800 */
[----:B------:R-:W-:Y:S02]  /*0d00*/  IMAD.MOV.U32 R4, RZ, RZ, R24 ;  /* 0x000000ffff047224 */ /* 0x000fe400078e0018 */
[----:B------:R-:W-:Y:S02]  /*0d10*/  IMAD.MOV.U32 R5, RZ, RZ, R25 ;  /* 0x000000ffff057224 */ /* 0x000fe400078e0019 */
        /* <DEDUP_REMOVED lines=10> */
[----:B------:R-:W-:Y:S01]  /*0dc0*/  LOP3.LUT R34, R7, 0xff, RZ, 0xc0, !PT ;  /* 0x000000ff07227812 */ /* 0x000fe200078ec0ff */
[----:B------:R-:W-:Y:S01]  /*0dd0*/  VIADD R43, R25, 0xffffff80 ;  /* 0xffffff80192b7836 */ /* 0x000fe20000000000 */
[----:B------:R-:W-:Y:S02]  /*0de0*/  LOP3.LUT R25, R6, 0xff, RZ, 0xc0, !PT ;  /* 0x000000ff06197812 */ /* 0x000fe400078ec0ff */
[----:B------:R-:W-:Y:S01]  /*0df0*/  IADD3 R20, R20, -0x80, RZ ;  /* 0xffffff8014147810 */ /* 0x000fe20007ffe0ff */
[----:B------:R-:W-:Y:S01]  /*0e00*/  VIADD R42, R34, 0xffffff80 ;  /* 0xffffff80222a7836 */ /* 0x000fe20000000000 */
[----:B------:R-:W-:Y:S01]  /*0e10*/  SHF.R.U32.HI R41, RZ, 0x8, R6 ;  /* 0x00000008ff297819 */ /* 0x000fe20000011606 */
[----:B------:R-:W-:Y:S01]  /*0e20*/  VIADD R31, R25, 0xffffff80 ;  /* 0xffffff80191f7836 */ /* 0x000fe20000000000 */
[----:B------:R-:W-:Y:S01]  /*0e30*/  SHF.R.U32.HI R25, RZ, 0x8, R4 ;  /* 0x00000008ff197819 */ /* 0x000fe20000011604 */
[----:B------:R1:W2:Y:S01]  /*0e40*/  I2F.F16 R33, R20 ;  /* 0x0000001400217306 */ /* 0x0002a20000200c00 */
[----:B------:R-:W-:-:S02]  /*0e50*/  LOP3.LUT R41, R41, 0xff, RZ, 0xc0, !PT ;  /* 0x000000ff29297812 */ /* 0x000fc400078ec0ff */
[----:B------:R-:W-:Y:S02]  /*0e60*/  LOP3.LUT R34, R25, 0xff, RZ, 0xc0, !PT ;  /* 0x000000ff19227812 */ /* 0x000fe400078ec0ff */
[----:B------:R-:W-:Y:S02]  /*0e70*/  LEA.HI R32, R4, 0xffffff80, RZ, 0x8 ;  /* 0xffffff8004207811 */ /* 0x000fe400078f40ff */
[----:B------:R-:W-:Y:S01]  /*0e80*/  SHF.R.U32.HI R4, RZ, 0x10, R4 ;  /* 0x00000010ff047819 */ /* 0x000fe20000011604 */
[----:B------:R-:W4:Y:S01]  /*0e90*/  I2F.F16 R43, R43 ;  /* 0x0000002b002b7306 */ /* 0x000f220000200c00 */
[----:B-1----:R-:W-:Y:S01]  /*0ea0*/  SHF.R.U32.HI R20, RZ, 0x8, R5 ;  /* 0x00000008ff147819 */ /* 0x002fe20000011605 */
[----:B------:R-:W-:Y:S01]  /*0eb0*/  VIADD R35, R34, 0xffffff80 ;  /* 0xffffff8022237836 */ /* 0x000fe20000000000 */
[----:B------:R-:W-:Y:S02]  /*0ec0*/  LEA.HI R24, R6, 0xffffff80, RZ, 0x8 ;  /* 0xffffff8006187811 */ /* 0x000fe400078f40ff */
[----:B------:R-:W-:Y:S01]  /*0ed0*/  LOP3.LUT R20, R20, 0xff, RZ, 0xc0, !PT ;  /* 0x000000ff14147812 */ /* 0x000fe200078ec0ff */
[----:B--2---:R-:W-:-:S02]  /*0ee0*/  HADD2.F32 R33, -RZ, R33.H0_H0 ;  /* 0x20000021ff217230 */ /* 0x004fc40000004100 */
[----:B------:R-:W1:Y:S01]  /*0ef0*/  I2F.F16 R35, R35 ;  /* 0x0000002300237306 */ /* 0x000e620000200c00 */
[----:B------:R-:W-:Y:S01]  /*0f00*/  IADD3 R34, R20, -0x80, RZ ;  /* 0xffffff8014227810 */ /* 0x000fe20007ffe0ff */
[----:B------:R-:W-:Y:S01]  /*0f10*/  HADD2.F32 R20, -RZ, R14.H0_H0 ;  /* 0x2000000eff147230 */ /* 0x000fe20000004100 */
[----:B------:R-:W-:Y:S02]  /*0f20*/  LEA.HI R14, R7, 0xffffff80, RZ, 0x8 ;  /* 0xffffff80070e7811 */ /* 0x000fe400078f40ff */
[----:B------:R-:W-:Y:S01]  /*0f30*/  LOP3.LUT R4, R4, 0xff, RZ, 0xc0, !PT ;  /* 0x000000ff04047812 */ /* 0x000fe200078ec0ff */
[----:B----4-:R-:W-:Y:S02]  /*0f40*/  HADD2.F32 R43, -RZ, R43.H0_H0 ;  /* 0x2000002bff2b7230 */ /* 0x010fe40000004100 */
[----:B------:R2:W4:Y:S01]  /*0f50*/  I2F.F16 R25, R42 ;  /* 0x0000002a00197306 */ /* 0x0005220000200c00 */
[----:B------:R-:W-:Y:S02]  /*0f60*/  SHF.R.U32.HI R6, RZ, 0x10, R6 ;  /* 0x00000010ff067819 */ /* 0x000fe40000011606 */
[----:B------:R-:W-:-:S02]  /*0f70*/  LEA.HI R30, R5, 0xffffff80, RZ, 0x8 ;  /* 0xffffff80051e7811 */ /* 0x000fc400078f40ff */
[----:B------:R-:W-:Y:S01]  /*0f80*/  LOP3.LUT R6, R6, 0xff, RZ, 0xc0, !PT ;  /* 0x000000ff06067812 */ /* 0x000fe200078ec0ff */
[----:B-1----:R-:W-:Y:S02]  /*0f90*/  HADD2.F32 R35, -RZ, R35.H0_H0 ;  /* 0x20000023ff237230 */ /* 0x002fe40000004100 */
[----:B------:R-:W1:Y:S01]  /*0fa0*/  I2F.F16 R31, R31 ;  /* 0x0000001f001f7306 */ /* 0x000e620000200c00 */
[----:B--2---:R-:W-:Y:S01]  /*0fb0*/  FFMA.FTZ R42, R33, R20, RZ ;  /* 0x00000014212a7223 */ /* 0x004fe200000100ff */
[----:B------:R-:W-:Y:S01]  /*0fc0*/  FFMA.FTZ R33, R20, R43, RZ ;  /* 0x0000002b14217223 */ /* 0x000fe200000100ff */
[--C-:B------:R-:W-:Y:S02]  /*0fd0*/  SHF.R.U32.HI R43, RZ, 0x8, R7.reuse ;  /* 0x00000008ff2b7819 */ /* 0x100fe40000011607 */
[----:B------:R-:W-:Y:S01]  /*0fe0*/  FFMA.FTZ R35, R35, R44, R42 ;  /* 0x0000002c23237223 */ /* 0x000fe2000001002a */
[----:B------:R-:W-:Y:S01]  /*0ff0*/  SHF.R.U32.HI R7, RZ, 0x10, R7 ;  /* 0x00000010ff077819 */ /* 0x000fe20000011607 */
[----:B----4-:R-:W-:Y:S01]  /*1000*/  HADD2.F32 R25, -RZ, R25.H0_H0 ;  /* 0x20000019ff197230 */ /* 0x010fe20000004100 */
[----:B------:R-:W-:Y:S01]  /*1010*/  LOP3.LUT R43, R43, 0xff, RZ, 0xc0, !PT ;  /* 0x000000ff2b2b7812 */ /* 0x000fe200078ec0ff */
[----:B------:R-:W2:Y:S01]  /*1020*/  I2F.F16 R34, R34 ;  /* 0x0000002200227306 */ /* 0x000ea20000200c00 */
[----:B------:R-:W-:-:S02]  /*1030*/  LOP3.LUT R7, R7, 0xff, RZ, 0xc0, !PT ;  /* 0x000000ff07077812 */ /* 0x000fc400078ec0ff */
[----:B------:R-:W-:Y:S01]  /*1040*/  FFMA.FTZ R25, R20, R25, RZ ;  /* 0x0000001914197223 */ /* 0x000fe200000100ff */
[----:B------:R-:W-:Y:S01]  /*1050*/  VIADD R45, R43, 0xffffff80 ;  /* 0xffffff802b2d7836 */ /* 0x000fe20000000000 */
[----:B------:R-:W-:Y:S01]  /*1060*/  IADD3 R6, R6, -0x80, RZ ;  /* 0xffffff8006067810 */ /* 0x000fe20007ffe0ff */
[----:B-1----:R-:W-:Y:S01]  /*1070*/  HADD2.F32 R31, -RZ, R31.H0_H0 ;  /* 0x2000001fff1f7230 */ /* 0x002fe20000004100 */
[----:B---3--:R-:W-:Y:S01]  /*1080*/  LEA.HI R43, R9, 0xffffff80, RZ, 0x8 ;  /* 0xffffff80092b7811 */ /* 0x008fe200078f40ff */
[----:B------:R-:W1:Y:S03]  /*1090*/  I2F.F16 R42, R45 ;  /* 0x0000002d002a7306 */ /* 0x000e660000200c00 */
[----:B------:R-:W-:Y:S01]  /*10a0*/  FFMA.FTZ R31, R20, R31, RZ ;  /* 0x0000001f141f7223 */ /* 0x000fe200000100ff */
[----:B------:R-:W-:Y:S02]  /*10b0*/  VIADD R20, R41, 0xffffff80 ;  /* 0xffffff8029147836 */ /* 0x000fe40000000000 */
[----:B--2---:R-:W-:-:S02]  /*10c0*/  HADD2.F32 R34, -RZ, R34.H0_H0 ;  /* 0x20000022ff227230 */ /* 0x004fc40000004100 */
[----:B------:R-:W-:Y:S03]  /*10d0*/  I2F.F16 R6, R6 ;  /* 0x0000000600067306 */ /* 0x000fe60000200c00 */
[----:B------:R-:W-:Y:S01]  /*10e0*/  FFMA.FTZ R41, R44, R34, R33 ;  /* 0x000000222c297223 */ /* 0x000fe20000010021 */
[----:B-1----:R-:W-:Y:S01]  /*10f0*/  HADD2.F32 R33, -RZ, R42.H0_H0 ;  /* 0x2000002aff217230 */ /* 0x002fe20000004100 */
[----:B------:R-:W-:-:S03]  /*1100*/  SHF.R.U32.HI R42, RZ, 0x10, R5 ;  /* 0x00000010ff2a7819 */ /* 0x000fc60000011605 */
[----:B------:R-:W1:Y:S01]  /*1110*/  I2F.F16 R20, R20 ;  /* 0x0000001400147306 */ /* 0x000e620000200c00 */
[----:B------:R-:W-:Y:S01]  /*1120*/  VIADD R5, R4, 0xffffff80 ;  /* 0xffffff8004057836 */ /* 0x000fe20000000000 */
[----:B------:R-:W-:Y:S01]  /*1130*/  LOP3.LUT R42, R42, 0xff, RZ, 0xc0, !PT ;  /* 0x000000ff2a2a7812 */ /* 0x000fe200078ec0ff */
[----:B------:R-:W-:-:S04]  /*1140*/  FFMA.FTZ R33, R44, R33, R25 ;  /* 0x000000212c217223 */ /* 0x000fc80000010019 */
[----:B------:R-:W-:Y:S01]  /*1150*/  VIADD R42, R42, 0xffffff80 ;  /* 0xffffff802a2a7836 */ /* 0x000fe20000000000 */
[----:B------:R2:W3:Y:S01]  /*1160*/  I2F.F16 R4, R5 ;  /* 0x0000000500047306 */ /* 0x0004e20000200c00 */
[----:B-1----:R-:W-:Y:S01]  /*1170*/  HADD2.F32 R34, -RZ, R20.H0_H0 ;  /* 0x20000014ff227230 */ /* 0x002fe20000004100 */
[----:B------:R-:W-:-:S06]  /*1180*/  LEA.HI R20, R8, 0xffffff80, RZ, 0x8 ;  /* 0xffffff8008147811 */ /* 0x000fcc00078f40ff */
[----:B------:R-:W-:Y:S01]  /*1190*/  I2F.F16 R42, R42 ;  /* 0x0000002a002a7306 */ /* 0x000fe20000200c00 */
[----:B--2---:R-:W-:Y:S01]  /*11a0*/  VIADD R5, R7, 0xffffff80 ;  /* 0xffffff8007057836 */ /* 0x004fe20000000000 */
[----:B------:R-:W-:Y:S01]  /*11b0*/  LOP3.LUT R7, R8, 0xff, RZ, 0xc0, !PT ;  /* 0x000000ff08077812 */ /* 0x000fe200078ec0ff */
[----:B------:R-:W-:Y:S01]  /*11c0*/  FFMA.FTZ R34, R44, R34, R31 ;  /* 0x000000222c227223 */ /* 0x000fe2000001001f */
[----:B------:R-:W-:Y:S01]  /*11d0*/  LEA.HI R31, R10, 0xffffff80, RZ, 0x8 ;  /* 0xffffff800a1f7811 */ /* 0x000fe200078f40ff */
[----:B---3--:R-:W-:-:S03]  /*11e0*/  HADD2.F32 R44, -RZ, R4.H0_H0 ;  /* 0x20000004ff2c7230 */ /* 0x008fc60000004100 */
[----:B------:R-:W1:Y:S01]  /*11f0*/  I2F.F16 R5, R5 ;  /* 0x0000000500057306 */ /* 0x000e620000200c00 */
[----:B------:R-:W-:-:S05]  /*1200*/  HADD2.F32 R4, -RZ, R15.H0_H0 ;  /* 0x2000000fff047230 */ /* 0x000fca0000004100 */
[----:B------:R-:W-:Y:S02]  /*1210*/  FFMA.FTZ R35, R44, R4, R35 ;  /* 0x000000042c237223 */ /* 0x000fe40000010023 */
[----:B------:R-:W2:Y:S01]  /*1220*/  I2F.F16 R32, R32 ;  /* 0x0000002000207306 */ /* 0x000ea20000200c00 */
[----:B-1----:R-:W-:-:S07]  /*1230*/  HADD2.F32 R44, -RZ, R5.H0_H0 ;  /* 0x20000005ff2c7230 */ /* 0x002fce0000004100 */
[----:B------:R-:W-:Y:S01]  /*1240*/  I2F.F16 R30, R30 ;  /* 0x0000001e001e7306 */ /* 0x000fe20000200c00 */
[----:B------:R-:W-:Y:S01]  /*1250*/  LOP3.LUT R5, R10, 0xff, RZ, 0xc0, !PT ;  /* 0x000000ff0a057812 */ /* 0x000fe200078ec0ff */
[----:B------:R-:W-:-:S04]  /*1260*/  FFMA.FTZ R33, R4, R44, R33 ;  /* 0x0000002c04217223 */ /* 0x000fc80000010021 */
[----:B------:R-:W-:Y:S02]  /*1270*/  VIADD R44, R5, 0xffffff80 ;  /* 0xffffff80052c7836 */ /* 0x000fe40000000000 */
[----:B------:R1:W-:Y:S01]  /*1280*/  I2F.F16 R25, R43 ;  /* 0x0000002b00197306 */ /* 0x0003e20000200c00 */
[----:B--2---:R-:W-:-:S07]  /*1290*/  HADD2.F32 R32, -RZ, R32.H0_H0 ;  /* 0x20000020ff207230 */ /* 0x004fce0000004100 */
[----:B------:R-:W2:Y:S01]  /*12a0*/  I2F.F16 R24, R24 ;  /* 0x0000001800187306 */ /* 0x000ea20000200c00 */
[----:B-1----:R-:W-:Y:S02]  /*12b0*/  HADD2.F32 R43, -RZ, R42.H0_H0 ;  /* 0x2000002aff2b7230 */ /* 0x002fe40000004100 */
[----:B------:R-:W-:Y:S02]  /*12c0*/  VIADD R42, R7, 0xffffff80 ;  /* 0xffffff80072a7836 */ /* 0x000fe40000000000 */
[----:B------:R-:W-:Y:S02]  /*12d0*/  HADD2.F32 R7, -RZ, R6.H0_H0 ;  /* 0x20000006ff077230 */ /* 0x000fe40000004100 */
[C---:B------:R-:W-:Y:S01]  /*12e0*/  FFMA.FTZ R41, R4.reuse, R43, R41 ;  /* 0x0000002b04297223 */ /* 0x040fe20000010029 */
[----:B------:R-:W-:Y:S01]  /*12f0*/  LOP3.LUT R43, R9, 0xff, RZ, 0xc0, !PT ;  /* 0x000000ff092b7812 */ /* 0x000fe200078ec0ff */
[----:B------:R1:W-:Y:S01]  /*1300*/  I2F.F16 R6, R42 ;  /* 0x0000002a00067306 */ /* 0x0003e20000200c00 */
[----:B------:R-:W-:Y:S01]  /*1310*/  FFMA.FTZ R7, R4, R7, R34 ;  /* 0x0000000704077223 */ /* 0x000fe20000010022 */
[----:B------:R-:W-:Y:S01]  /*1320*/  HADD2.F32 R34, -RZ, R15.H1_H1 ;  /* 0x3000000fff227230 */ /* 0x000fe20000004100 */
[----:B------:R-:W3:Y:S01]  /*1330*/  LDS.64 R4, [UR4+0x8] ;  /* 0x00000804ff047984 */ /* 0x000ee20008000a00 */
[----:B------:R-:W-:-:S02]  /*1340*/  VIADD R43, R43, 0xffffff80 ;  /* 0xffffff802b2b7836 */ /* 0x000fc40000000000 */
[----:B--2---:R-:W-:Y:S02]  /*1350*/  HADD2.F32 R24, -RZ, R24.H0_H0 ;  /* 0x20000018ff187230 */ /* 0x004fe40000004100 */
[----:B------:R-:W-:Y:S01]  /*1360*/  FFMA.FTZ R32, R32, R34, R35 ;  /* 0x0000002220207223 */ /* 0x000fe20000010023 */
[----:B------:R-:W-:Y:S01]  /*1370*/  HADD2.F32 R35, -RZ, R30.H0_H0 ;  /* 0x2000001eff237230 */ /* 0x000fe20000004100 */
[----:B-1----:R-:W-:Y:S01]  /*1380*/  LOP3.LUT R42, R11, 0xff, RZ, 0xc0, !PT ;  /* 0x000000ff0b2a7812 */ /* 0x002fe200078ec0ff */
[----:B------:R-:W-:Y:S01]  /*1390*/  I2F.F16 R14, R14 ;  /* 0x0000000e000e7306 */ /* 0x000fe20000200c00 */
[C---:B------:R-:W-:Y:S02]  /*13a0*/  FFMA.FTZ R24, R34.reuse, R24, R7 ;  /* 0x0000001822187223 */ /* 0x040fe40000010007 */
[----:B------:R-:W-:Y:S01]  /*13b0*/  FFMA.FTZ R41, R34, R35, R41 ;  /* 0x0000002322297223 */ /* 0x000fe20000010029 */
[----:B------:R-:W-:Y:S02]  /*13c0*/  SHF.R.U32.HI R35, RZ, 0x8, R8 ;  /* 0x00000008ff237819 */ /* 0x000fe40000011608 */
[----:B------:R-:W-:-:S02]  /*13d0*/  IADD3 R45, R42, -0x80, RZ ;  /* 0xffffff802a2d7810 */ /* 0x000fc40007ffe0ff */
[----:B------:R-:W-:Y:S01]  /*13e0*/  LOP3.LUT R42, R35, 0xff, RZ, 0xc0, !PT ;  /* 0x000000ff232a7812 */ /* 0x000fe200078ec0ff */
[----:B------:R1:W2:Y:S08]  /*13f0*/  I2F.F16 R15, R43 ;  /* 0x0000002b000f7306 */ /* 0x0002b00000200c00 */
[----:B------:R4:W5:Y:S01]  /*1400*/  I2F.F16 R30, R44 ;  /* 0x0000002c001e7306 */ /* 0x0009620000200c00 */
[----:B-1----:R-:W-:Y:S01]  /*1410*/  SHF.R.U32.HI R43, RZ, 0x10, R8 ;  /* 0x00000010ff2b7819 */ /* 0x002fe20000011608 */
[----:B------:R-:W-:Y:S01]  /*1420*/  VIADD R8, R42, 0xffffff80 ;  /* 0xffffff802a087836 */ /* 0x000fe20000000000 */
[----:B------:R-:W-:-:S02]  /*1430*/  SHF.R.U32.HI R42, RZ, 0x8, R9 ;  /* 0x00000008ff2a7819 */ /* 0x000fc40000011609 */
[----:B------:R-:W-:Y:S02]  /*1440*/  LOP3.LUT R43, R43, 0xff, RZ, 0xc0, !PT ;  /* 0x000000ff2b2b7812 */ /* 0x000fe400078ec0ff */
[----:B------:R-:W-:Y:S01]  /*1450*/  LOP3.LUT R42, R42, 0xff, RZ, 0xc0, !PT ;  /* 0x000000ff2a2a7812 */ /* 0x000fe200078ec0ff */
[----:B--2---:R-:W-:Y:S01]  /*1460*/  HADD2.F32 R15, -RZ, R15.H0_H0 ;  /* 0x2000000fff0f7230 */ /* 0x004fe20000004100 */
[--C-:B----4-:R-:W-:Y:S01]  /*1470*/  SHF.R.U32.HI R44, RZ, 0x10, R10.reuse ;  /* 0x00000010ff2c7819 */ /* 0x110fe2000001160a */
[----:B------:R-:W-:Y:S01]  /*1480*/  VIADD R7, R43, 0xffffff80 ;  /* 0xffffff802b077836 */ /* 0x000fe20000000000 */
[----:B------:R-:W1:Y:S01]  /*1490*/  I2F.F16 R35, R45 ;  /* 0x0000002d00237306 */ /* 0x000e620000200c00 */
[----:B------:R-:W-:Y:S01]  /*14a0*/  HADD2.F32 R43, -RZ, R14.H0_H0 ;  /* 0x2000000eff2b7230 */ /* 0x000fe20000004100 */
[----:B------:R-:W-:Y:S01]  /*14b0*/  SHF.R.U32.HI R14, RZ, 0x10, R9 ;  /* 0x00000010ff0e7819 */ /* 0x000fe20000011609 */
[----:B------:R-:W-:Y:S01]  /*14c0*/  VIADD R9, R42, 0xffffff80 ;  /* 0xffffff802a097836 */ /* 0x000fe20000000000 */
[----:B------:R-:W-:-:S02]  /*14d0*/  SHF.R.U32.HI R42, RZ, 0x8, R10 ;  /* 0x00000008ff2a7819 */ /* 0x000fc4000001160a */
[----:B------:R-:W-:Y:S01]  /*14e0*/  LOP3.LUT R14, R14, 0xff, RZ, 0xc0, !PT ;  /* 0x000000ff0e0e7812 */ /* 0x000fe200078ec0ff */
[----:B------:R-:W-:Y:S01]  /*14f0*/  FFMA.FTZ R33, R34, R43, R33 ;  /* 0x0000002b22217223 */ /* 0x000fe20000010021 */
[----:B------:R-:W-:Y:S01]  /*1500*/  LOP3.LUT R42, R42, 0xff, RZ, 0xc0, !PT ;  /* 0x000000ff2a2a7812 */ /* 0x000fe200078ec0ff */
[----:B------:R-:W2:Y:S01]  /*1510*/  I2F.F16 R8, R8 ;  /* 0x0000000800087306 */ /* 0x000ea20000200c00 */
[----:B------:R-:W-:Y:S01]  /*1520*/  LOP3.LUT R44, R44, 0xff, RZ, 0xc0, !PT ;  /* 0x000000ff2c2c7812 */ /* 0x000fe200078ec0ff */
[----:B------:R-:W-:Y:S01]  /*1530*/  VIADD R34, R14, 0xffffff80 ;  /* 0xffffff800e227836 */ /* 0x000fe20000000000 */
[----:B------:R-:W-:Y:S01]  /*1540*/  IADD3 R10, R42, -0x80, RZ ;  /* 0xffffff802a0a7810 */ /* 0x000fe20007ffe0ff */
[----:B---3--:R-:W-:Y:S01]  /*1550*/  HADD2.F32 R14, -RZ, R4.H0_H0 ;  /* 0x20000004ff0e7230 */ /* 0x008fe20000004100 */
[----:B------:R-:W-:Y:S01]  /*1560*/  SHF.R.U32.HI R42, RZ, 0x8, R11 ;  /* 0x00000008ff2a7819 */ /* 0x000fe2000001160b */
[----:B------:R-:W-:Y:S02]  /*1570*/  HADD2.F32 R43, -RZ, R6.H0_H0 ;  /* 0x20000006ff2b7230 */ /* 0x000fe40000004100 */
[----:B------:R3:W-:Y:S01]  /*1580*/  I2F.F16 R6, R34 ;  /* 0x0000002200067306 */ /* 0x0007e20000200c00 */
[----:B------:R-:W-:Y:S01]  /*1590*/  LOP3.LUT R42, R42, 0xff, RZ, 0xc0, !PT ;  /* 0x000000ff2a2a7812 */ /* 0x000fe200078ec0ff */
[----:B------:R-:W-:Y:S01]  /*15a0*/  FFMA.FTZ R41, R14, R15, R41 ;  /* 0x0000000f0e297223 */ /* 0x000fe20000010029 */
[----:B------:R-:W-:-:S02]  /*15b0*/  VIADD R15, R44, 0xffffff80 ;  /* 0xffffff802c0f7836 */ /* 0x000fc40000000000 */
[----:B------:R-:W-:Y:S01]  /*15c0*/  FFMA.FTZ R32, R43, R14, R32 ;  /* 0x0000000e2b207223 */ /* 0x000fe20000010020 */
[----:B-----5:R-:W-:Y:S02]  /*15d0*/  HADD2.F32 R43, -RZ, R30.H0_H0 ;  /* 0x2000001eff2b7230 */ /* 0x020fe40000004100 */
[----:B------:R-:W-:Y:S01]  /*15e0*/  VIADD R42, R42, 0xffffff80 ;  /* 0xffffff802a2a7836 */ /* 0x000fe20000000000 */
[----:B------:R-:W4:Y:S01]  /*15f0*/  I2F.F16 R9, R9 ;  /* 0x0000000900097306 */ /* 0x000f220000200c00 */
[----:B---3--:R-:W-:Y:S01]  /*1600*/  SHF.R.U32.HI R34, RZ, 0x10, R11 ;  /* 0x00000010ff227819 */ /* 0x008fe2000001160b */
[----:B------:R-:W-:Y:S01]  /*1610*/  FFMA.FTZ R24, R14, R43, R24 ;  /* 0x0000002b0e187223 */ /* 0x000fe20000010018 */
[----:B------:R-:W-:Y:S01]  /*1620*/  LEA.HI R11, R11, 0xffffff80, RZ, 0x8 ;  /* 0xffffff800b0b7811 */ /* 0x000fe200078f40ff */
[----:B-1----:R-:W-:Y:S01]  /*1630*/  HADD2.F32 R45, -RZ, R35.H0_H0 ;  /* 0x20000023ff2d7230 */ /* 0x002fe20000004100 */
[----:B------:R-:W-:Y:S01]  /*1640*/  LOP3.LUT R34, R34, 0xff, RZ, 0xc0, !PT ;  /* 0x000000ff22227812 */ /* 0x000fe200078ec0ff */
[----:B------:R-:W-:-:S02]  /*1650*/  HADD2.F32 R35, -RZ, R4.H1_H1 ;  /* 0x30000004ff237230 */ /* 0x000fc40000004100 */
[----:B------:R-:W1:Y:S01]  /*1660*/  I2F.F16 R10, R10 ;  /* 0x0000000a000a7306 */ /* 0x000e620000200c00 */
[----:B--2---:R-:W-:Y:S02]  /*1670*/  HADD2.F32 R43, -RZ, R8.H0_H0 ;  /* 0x20000008ff2b7230 */ /* 0x004fe40000004100 */
[----:B------:R-:W-:Y:S01]  /*1680*/  FFMA.FTZ R14, R14, R45, R33 ;  /* 0x0000002d0e0e7223 */ /* 0x000fe20000010021 */
[----:B------:R-:W-:Y:S02]  /*1690*/  VIADD R34, R34, 0xffffff80 ;  /* 0xffffff8022227836 */ /* 0x000fe40000000000 */
[----:B------:R-:W-:Y:S02]  /*16a0*/  HADD2.F32 R8, -RZ, R5.H0_H0 ;  /* 0x20000005ff087230 */ /* 0x000fe40000004100 */
[----:B----4-:R-:W-:Y:S01]  /*16b0*/  HADD2.F32 R44, -RZ, R9.H0_H0 ;  /* 0x20000009ff2c7230 */ /* 0x010fe20000004100 */
[----:B------:R-:W2:Y:S01]  /*16c0*/  I2F.F16 R30, R42 ;  /* 0x0000002a001e7306 */ /* 0x000ea20000200c00 */
[----:B------:R-:W-:Y:S01]  /*16d0*/  FFMA.FTZ R9, R43, R35, R32 ;  /* 0x000000232b097223 */ /* 0x000fe20000010020 */
[----:B------:R-:W-:-:S02]  /*16e0*/  HADD2.F32 R6, -RZ, R6.H0_H0 ;  /* 0x20000006ff067230 */ /* 0x000fc40000004100 */
[----:B------:R-:W-:Y:S01]  /*16f0*/  FFMA.FTZ R41, R35, R44, R41 ;  /* 0x0000002c23297223 */ /* 0x000fe20000010029 */
[----:B------:R-:W-:Y:S02]  /*1700*/  HADD2.F32 R5, -RZ, R5.H1_H1 ;  /* 0x30000005ff057230 */ /* 0x000fe40000004100 */
[----:B-1----:R-:W-:Y:S01]  /*1710*/  HADD2.F32 R32, -RZ, R10.H0_H0 ;  /* 0x2000000aff207230 */ /* 0x002fe20000004100 */
        /* <DEDUP_REMOVED lines=8> */
[----:B------:R-:W-:Y:S01]  /*17a0*/  FFMA.FTZ R9, R10, R8, R9 ;  /* 0x000000080a097223 */ /* 0x000fe20000010009 */
[----:B--2---:R-:W-:-:S05]  /*17b0*/  HADD2.F32 R30, -RZ, R15.H0_H0 ;  /* 0x2000000fff1e7230 */ /* 0x004fca0000004100 */
[----:B------:R-:W2:Y:S01]  /*17c0*/  I2F.F16 R20, R20 ;  /* 0x0000001400147306 */ /* 0x000ea20000200c00 */
[----:B------:R-:W-:Y:S01]  /*17d0*/  FFMA.FTZ R15, R8, R30, R7 ;  /* 0x0000001e080f7223 */ /* 0x000fe20000010007 */
[----:B-1----:R-:W-:-:S06]  /*17e0*/  HADD2.F32 R7, -RZ, R4.H0_H0 ;  /* 0x20000004ff077230 */ /* 0x002fcc0000004100 */
[----:B------:R-:W1:Y:S01]  /*17f0*/  I2F.F16 R31, R31 ;  /* 0x0000001f001f7306 */ /* 0x000e620000200c00 */
[----:B------:R-:W-:Y:S02]  /*1800*/  HADD2.F32 R4, -RZ, R25.H0_H0 ;  /* 0x20000019ff047230 */ /* 0x000fe40000004100 */
[----:B------:R-:W-:-:S03]  /*1810*/  FFMA.FTZ R33, R8, R7, R33 ;  /* 0x0000000708217223 */ /* 0x000fc60000010021 */
[----:B------:R-:W-:Y:S01]  /*1820*/  FFMA.FTZ R7, R5, R4, R6 ;  /* 0x0000000405077223 */ /* 0x000fe20000010006 */
[----:B--2---:R-:W-:Y:S01]  /*1830*/  HADD2.F32 R20, -RZ, R20.H0_H0 ;  /* 0x20000014ff147230 */ /* 0x004fe20000004100 */
[----:B------:R-:W2:Y:S02]  /*1840*/  I2F.F16 R11, R11 ;  /* 0x0000000b000b7306 */ /* 0x000ea40000200c00 */
[----:B------:R-:W-:Y:S02]  /*1850*/  FMUL.FTZ R7, R18, R7 ;  /* 0x0000000712077220 */ /* 0x000fe40000410000 */
[----:B------:R-:W-:Y:S01]  /*1860*/  FFMA.FTZ R20, R20, R5, R9 ;  /* 0x0000000514147223 */ /* 0x000fe20000010009 */
[----:B-1----:R-:W-:-:S03]  /*1870*/  HADD2.F32 R10, -RZ, R31.H0_H0 ;  /* 0x2000001fff0a7230 */ /* 0x002fc60000004100 */
[----:B------:R-:W-:Y:S01]  /*1880*/  FMUL.FTZ R20, R19, R20 ;  /* 0x0000001413147220 */ /* 0x000fe20000410000 */
[----:B------:R-:W-:Y:S01]  /*1890*/  F2FP.F16.F32.PACK_AB R7, RZ, R7 ;  /* 0x00000007ff07723e */ /* 0x000fe200000000ff */
[----:B------:R-:W-:-:S03]  /*18a0*/  FFMA.FTZ R10, R5, R10, R15 ;  /* 0x0000000a050a7223 */ /* 0x000fc6000001000f */
[----:B------:R-:W-:Y:S01]  /*18b0*/  F2FP.F16.F32.PACK_AB R20, RZ, R20 ;  /* 0x00000014ff14723e */ /* 0x000fe200000000ff */
[----:B--2---:R-:W-:Y:S02]  /*18c0*/  HADD2.F32 R14, -RZ, R11.H0_H0 ;  /* 0x2000000bff0e7230 */ /* 0x004fe40000004100 */
        /* <DEDUP_REMOVED lines=9> */
.L_x_5039:
        /* <DEDUP_REMOVED lines=9> */
[----:B------:R-:W-:Y:S01]  /*19f0*/  LOP3.LUT R31, R10, 0xff, RZ, 0xc0, !PT ;  /* 0x000000ff0a1f7812 */ /* 0x000fe200078ec0ff */
[----:B------:R-:W-:Y:S01]  /*1a00*/  VIADD R20, R20, 0xffffff80 ;  /* 0xffffff8014147836 */ /* 0x000fe20000000000 */
[----:B------:R-:W-:Y:S02]  /*1a10*/  LOP3.LUT R32, R11, 0xff, RZ, 0xc0, !PT ;  /* 0x000000ff0b207812 */ /* 0x000fe400078ec0ff */
[----:B------:R-:W3:Y:S01]  /*1a20*/  I2F.F16 R41, R41 ;  /* 0x0000002900297306 */ /* 0x000ee20000200c00 */
[----:B------:R-:W-:Y:S01]  /*1a30*/  VIADD R33, R31, 0xffffff80 ;  /* 0xffffff801f217836 */ /* 0x000fe20000000000 */
[----:B------:R-:W-:Y:S01]  /*1a40*/  SHF.R.U32.HI R31, RZ, 0x8, R8 ;  /* 0x00000008ff1f7819 */ /* 0x000fe20000011608 */
[----:B------:R-:W-:Y:S01]  /*1a50*/  VIADD R42, R32, 0xffffff80 ;  /* 0xffffff80202a7836 */ /* 0x000fe20000000000 */
[----:B------:R-:W-:-:S02]  /*1a60*/  SHF.R.U32.HI R44, RZ, 0x8, R10 ;  /* 0x00000008ff2c7819 */ /* 0x000fc4000001160a */
[----:B------:R-:W-:Y:S02]  /*1a70*/  LOP3.LUT R32, R31, 0xff, RZ, 0xc0, !PT ;  /* 0x000000ff1f207812 */ /* 0x000fe400078ec0ff */
[----:B------:R4:W0:Y:S01]  /*1a80*/  I2F.F16 R35, R20 ;  /* 0x0000001400237306 */ /* 0x0008220000200c00 */
[----:B------:R-:W-:Y:S02]  /*1a90*/  LOP3.LUT R44, R44, 0xff, RZ, 0xc0, !PT ;  /* 0x000000ff2c2c7812 */ /* 0x000fe400078ec0ff */
[----:B------:R-:W-:Y:S01]  /*1aa0*/  VIADD R34, R32, 0xffffff80 ;  /* 0xffffff8020227836 */ /* 0x000fe20000000000 */
[----:B------:R-:W-:Y:S02]  /*1ab0*/  LEA.HI R30, R8, 0xffffff80, RZ, 0x8 ;  /* 0xffffff80081e7811 */ /* 0x000fe400078f40ff */
[----:B------:R-:W-:Y:S01]  /*1ac0*/  IADD3 R44, R44, -0x80, RZ ;  /* 0xffffff802c2c7810 */ /* 0x000fe20007ffe0ff */
[----:B---3--:R-:W-:Y:S01]  /*1ad0*/  HADD2.F32 R41, -RZ, R41.H0_H0 ;  /* 0x20000029ff297230 */ /* 0x008fe20000004100 */
[----:B------:R-:W3:Y:S01]  /*1ae0*/  I2F.F16 R31, R42 ;  /* 0x0000002a001f7306 */ /* 0x000ee20000200c00 */
[----:B----4-:R-:W-:-:S02]  /*1af0*/  SHF.R.U32.HI R20, RZ, 0x8, R9 ;  /* 0x00000008ff147819 */ /* 0x010fc40000011609 */
[----:B------:R-:W-:Y:S02]  /*1b00*/  SHF.R.U32.HI R8, RZ, 0x10, R8 ;  /* 0x00000010ff087819 */ /* 0x000fe40000011608 */
[----:B------:R-:W-:Y:S01]  /*1b10*/  LOP3.LUT R20, R20, 0xff, RZ, 0xc0, !PT ;  /* 0x000000ff14147812 */ /* 0x000fe200078ec0ff */
[----:B0-----:R-:W-:Y:S02]  /*1b20*/  HADD2.F32 R35, -RZ, R35.H0_H0 ;  /* 0x20000023ff237230 */ /* 0x001fe40000004100 */
[----:B------:R-:W0:Y:S01]  /*1b30*/  I2F.F16 R33, R33 ;  /* 0x0000002100217306 */ /* 0x000e220000200c00 */
[----:B------:R-:W-:Y:S01]  /*1b40*/  LOP3.LUT R8, R8, 0xff, RZ, 0xc0, !PT ;  /* 0x000000ff08087812 */ /* 0x000fe200078ec0ff */
[----:B------:R-:W-:-:S04]  /*1b50*/  VIADD R32, R20, 0xffffff80 ;  /* 0xffffff8014207836 */ /* 0x000fc80000000000 */
[----:B------:R-:W-:Y:S02]  /*1b60*/  VIADD R8, R8, 0xffffff80 ;  /* 0xffffff8008087836 */ /* 0x000fe40000000000 */
[----:B------:R-:W4:Y:S01]  /*1b70*/  I2F.F16 R32, R32 ;  /* 0x0000002000207306 */ /* 0x000f220000200c00 */
[--C-:B-1----:R-:W-:Y:S02]  /*1b80*/  HADD2.F32 R20, -RZ, R24.reuse.H0_H0 ;  /* 0x20000018ff147230 */ /* 0x102fe40000004100 */
[----:B---3--:R-:W-:Y:S02]  /*1b90*/  HADD2.F32 R31, -RZ, R31.H0_H0 ;  /* 0x2000001fff1f7230 */ /* 0x008fe40000004100 */
[----:B------:R-:W-:Y:S02]  /*1ba0*/  HADD2.F32 R42, -RZ, R24.H1_H1 ;  /* 0x30000018ff2a7230 */ /* 0x000fe40000004100 */
[----:B------:R-:W-:Y:S01]  /*1bb0*/  FFMA.FTZ R43, R35, R20, RZ ;  /* 0x00000014232b7223 */ /* 0x000fe200000100ff */
[C---:B------:R-:W-:Y:S01]  /*1bc0*/  FFMA.FTZ R35, R20.reuse, R41, RZ ;  /* 0x0000002914237223 */ /* 0x040fe200000100ff */
[----:B------:R-:W-:Y:S01]  /*1bd0*/  FFMA.FTZ R41, R20, R31, RZ ;  /* 0x0000001f14297223 */ /* 0x000fe200000100ff */
[----:B0-----:R-:W-:Y:S01]  /*1be0*/  HADD2.F32 R33, -RZ, R33.H0_H0 ;  /* 0x20000021ff217230 */ /* 0x001fe20000004100 */
[----:B------:R-:W0:Y:S01]  /*1bf0*/  I2F.F16 R31, R44 ;  /* 0x0000002c001f7306 */ /* 0x000e220000200c00 */
[----:B------:R-:W-:-:S02]  /*1c00*/  LEA.HI R24, R10, 0xffffff80, RZ, 0x8 ;  /* 0xffffff800a187811 */ /* 0x000fc400078f40ff */
[----:B------:R-:W-:Y:S01]  /*1c10*/  SHF.R.U32.HI R10, RZ, 0x10, R10 ;  /* 0x00000010ff0a7819 */ /* 0x000fe2000001160a */
[----:B------:R-:W-:Y:S01]  /*1c20*/  FFMA.FTZ R33, R20, R33, RZ ;  /* 0x0000002114217223 */ /* 0x000fe200000100ff */
[----:B----4-:R-:W-:Y:S01]  /*1c30*/  HADD2.F32 R32, -RZ, R32.H0_H0 ;  /* 0x20000020ff207230 */ /* 0x010fe20000004100 */
        /* <DEDUP_REMOVED lines=8> */
[----:B------:R-:W0:Y:S02]  /*1cc0*/  I2F.F16 R8, R8 ;  /* 0x0000000800087306 */ /* 0x000e240000200c00 */
[----:B------:R-:W-:-:S02]  /*1cd0*/  VIADD R9, R9, 0xffffff80 ;  /* 0xffffff8009097836 */ /* 0x000fc40000000000 */
[----:B------:R-:W-:Y:S01]  /*1ce0*/  FFMA.FTZ R33, R42, R32, R33 ;  /* 0x000000202a217223 */ /* 0x000fe20000010021 */
[----:B------:R-:W-:Y:S01]  /*1cf0*/  SHF.R.U32.HI R32, RZ, 0x8, R11 ;  /* 0x00000008ff207819 */ /* 0x000fe2000001160b */
[----:B-1----:R-:W-:-:S03]  /*1d00*/  HADD2.F32 R34, -RZ, R34.H0_H0 ;  /* 0x20000022ff227230 */ /* 0x002fc60000004100 */
[----:B------:R-:W-:Y:S01]  /*1d10*/  LOP3.LUT R32, R32, 0xff, RZ, 0xc0, !PT ;  /* 0x000000ff20207812 */ /* 0x000fe200078ec0ff */
[----:B------:R-:W-:Y:S01]  /*1d20*/  I2F.F16 R9, R9 ;  /* 0x0000000900097306 */ /* 0x000fe20000200c00 */
[----:B------:R-:W-:Y:S01]  /*1d30*/  FFMA.FTZ R43, R34, R42, R43 ;  /* 0x0000002a222b7223 */ /* 0x000fe2000001002b */
[----:B------:R-:W-:Y:S02]  /*1d40*/  SHF.R.U32.HI R34, RZ, 0x10, R11 ;  /* 0x00000010ff227819 */ /* 0x000fe4000001160b */
[----:B------:R-:W-:Y:S02]  /*1d50*/  VIADD R32, R32, 0xffffff80 ;  /* 0xffffff8020207836 */ /* 0x000fe40000000000 */
[----:B------:R-:W-:Y:S01]  /*1d60*/  VIADD R11, R10, 0xffffff80 ;  /* 0xffffff800a0b7836 */ /* 0x000fe20000000000 */
[----:B------:R-:W-:Y:S01]  /*1d70*/  LOP3.LUT R34, R34, 0xff, RZ, 0xc0, !PT ;  /* 0x000000ff22227812 */ /* 0x000fe200078ec0ff */
[----:B0-----:R-:W-:Y:S01]  /*1d80*/  HADD2.F32 R8, -RZ, R8.H0_H0 ;  /* 0x20000008ff087230 */ /* 0x001fe20000004100 */
[----:B------:R-:W0:Y:S02]  /*1d90*/  I2F.F16 R20, R20 ;  /* 0x0000001400147306 */ /* 0x000e240000200c00 */
[----:B------:R-:W-:-:S06]  /*1da0*/  IADD3 R34, R34, -0x80, RZ ;  /* 0xffffff8022227810 */ /* 0x000fcc0007ffe0ff */
[----:B------:R-:W1:Y:S01]  /*1db0*/  I2F.F16 R32, R32 ;  /* 0x0000002000207306 */ /* 0x000e620000200c00 */
[----:B0-----:R-:W-:-:S07]  /*1dc0*/  HADD2.F32 R20, -RZ, R20.H0_H0 ;  /* 0x20000014ff147230 */ /* 0x001fce0000004100 */
[----:B------:R-:W0:Y:S01]  /*1dd0*/  I2F.F16 R11, R11 ;  /* 0x0000000b000b7306 */ /* 0x000e220000200c00 */
[----:B-1----:R-:W-:-:S07]  /*1de0*/  HADD2.F32 R10, -RZ, R32.H0_H0 ;  /* 0x20000020ff0a7230 */ /* 0x002fce0000004100 */
[----:B------:R-:W1:Y:S01]  /*1df0*/  I2F.F16 R34, R34 ;  /* 0x0000002200227306 */ /* 0x000e620000200c00 */
[----:B------:R-:W-:Y:S01]  /*1e00*/  FFMA.FTZ R32, R42, R10, R41 ;  /* 0x0000000a2a207223 */ /* 0x000fe20000010029 */
[----:B------:R-:W-:Y:S02]  /*1e10*/  HADD2.F32 R41, -RZ, R25.H0_H0 ;  /* 0x20000019ff297230 */ /* 0x000fe40000004100 */
[----:B------:R-:W-:-:S04]  /*1e20*/  HADD2.F32 R42, -RZ, R9.H0_H0 ;  /* 0x20000009ff2a7230 */ /* 0x000fc80000004100 */
[----:B------:R-:W3:Y:S01]  /*1e30*/  I2F.F16 R24, R24 ;  /* 0x0000001800187306 */ /* 0x000ee20000200c00 */
[----:B------:R-:W-:Y:S01]  /*1e40*/  FFMA.FTZ R44, R8, R41, R43 ;  /* 0x00000029082c7223 */ /* 0x000fe2000001002b */
[----:B0-----:R-:W-:Y:S02]  /*1e50*/  HADD2.F32 R8, -RZ, R11.H0_H0 ;  /* 0x2000000bff087230 */ /* 0x001fe40000004100 */
[C---:B------:R-:W-:Y:S01]  /*1e60*/  FFMA.FTZ R42, R41.reuse, R42, R35 ;  /* 0x0000002a292a7223 */ /* 0x040fe20000010023 */
[----:B------:R-:W-:Y:S02]  /*1e70*/  HADD2.F32 R35, -RZ, R25.H1_H1 ;  /* 0x30000019ff237230 */ /* 0x000fe40000004100 */
[----:B-1----:R-:W-:Y:S02]  /*1e80*/  HADD2.F32 R9, -RZ, R34.H0_H0 ;  /* 0x20000022ff097230 */ /* 0x002fe40000004100 */
[----:B------:R-:W-:Y:S01]  /*1e90*/  FFMA.FTZ R34, R41, R8, R33 ;  /* 0x0000000829227223 */ /* 0x000fe20000010021 */
[----:B------:R-:W0:Y:S01]  /*1ea0*/  I2F.F16 R30, R30 ;  /* 0x0000001e001e7306 */ /* 0x000e220000200c00 */
[----:B------:R-:W-:Y:S01]  /*1eb0*/  FFMA.FTZ R20, R35, R20, R42 ;  /* 0x0000001423147223 */ /* 0x000fe2000001002a */
[----:B------:R-:W-:-:S02]  /*1ec0*/  FFMA.FTZ R32, R41, R9, R32 ;  /* 0x0000000929207223 */ /* 0x000fc40000010020 */
[----:B------:R-:W1:Y:S01]  /*1ed0*/  LDS.64 R8, [UR4+0x18] ;  /* 0x00001804ff087984 */ /* 0x000e620008000a00 */
[----:B---3--:R-:W-:-:S03]  /*1ee0*/  HADD2.F32 R42, -RZ, R24.H0_H0 ;  /* 0x20000018ff2a7230 */ /* 0x008fc60000004100 */
[----:B------:R-:W3:Y:S02]  /*1ef0*/  I2F.F16 R31, R31 ;  /* 0x0000001f001f7306 */ /* 0x000ee40000200c00 */
[----:B------:R-:W-:Y:S01]  /*1f00*/  FFMA.FTZ R34, R35, R42, R34 ;  /* 0x0000002a23227223 */ /* 0x000fe20000010022 */
[----:B0-----:R-:W-:-:S05]  /*1f10*/  HADD2.F32 R45, -RZ, R30.H0_H0 ;  /* 0x2000001eff2d7230 */ /* 0x001fca0000004100 */
[----:B------:R-:W-:Y:S01]  /*1f20*/  FFMA.FTZ R30, R45, R35, R44 ;  /* 0x000000232d1e7223 */ /* 0x000fe2000001002c */
[----:B---3--:R-:W-:-:S05]  /*1f30*/  HADD2.F32 R42, -RZ, R31.H0_H0 ;  /* 0x2000001fff2a7230 */ /* 0x008fca0000004100 */
[----:B------:R-:W-:Y:S01]  /*1f40*/  FFMA.FTZ R35, R35, R42, R32 ;  /* 0x0000002a23237223 */ /* 0x000fe20000010020 */
[C---:B--2---:R-:W-:Y:S02]  /*1f50*/  LOP3.LUT R41, R12.reuse, 0xff, RZ, 0xc0, !PT ;  /* 0x000000ff0c297812 */ /* 0x044fe400078ec0ff */
[----:B------:R-:W-:Y:S02]  /*1f60*/  LEA.HI R43, R13, 0xffffff80, RZ, 0x8 ;  /* 0xffffff800d2b7811 */ /* 0x000fe400078f40ff */
[--C-:B------:R-:W-:Y:S01]  /*1f70*/  SHF.R.U32.HI R32, RZ, 0x8, R12.reuse ;  /* 0x00000008ff207819 */ /* 0x100fe2000001160c */
[----:B------:R-:W-:Y:S01]  /*1f80*/  VIADD R25, R41, 0xffffff80 ;  /* 0xffffff8029197836 */ /* 0x000fe20000000000 */
[----:B------:R-:W-:Y:S01]  /*1f90*/  LOP3.LUT R41, R13, 0xff, RZ, 0xc0, !PT ;  /* 0x000000ff0d297812 */ /* 0x000fe200078ec0ff */
[----:B------:R0:W-:Y:S01]  /*1fa0*/  I2F.F16 R11, R43 ;  /* 0x0000002b000b7306 */ /* 0x0001e20000200c00 */
[----:B------:R-:W-:Y:S02]  /*1fb0*/  SHF.R.U32.HI R42, RZ, 0x10, R12 ;  /* 0x00000010ff2a7819 */ /* 0x000fe4000001160c */
[----:B------:R-:W-:-:S02]  /*1fc0*/  LEA.HI R10, R12, 0xffffff80, RZ, 0x8 ;  /* 0xffffff800c0a7811 */ /* 0x000fc400078f40ff */
[----:B------:R-:W-:Y:S02]  /*1fd0*/  LOP3.LUT R42, R42, 0xff, RZ, 0xc0, !PT ;  /* 0x000000ff2a2a7812 */ /* 0x000fe400078ec0ff */
[C---:B------:R-:W-:Y:S01]  /*1fe0*/  LEA.HI R33, R14.reuse, 0xffffff80, RZ, 0x8 ;  /* 0xffffff800e217811 */ /* 0x040fe200078f40ff */
[----:B------:R-:W2:Y:S01]  /*1ff0*/  I2F.F16 R25, R25 ;  /* 0x0000001900197306 */ /* 0x000ea20000200c00 */
[----:B0-----:R-:W-:Y:S01]  /*2000*/  VIADD R43, R41, 0xffffff80 ;  /* 0xffffff80292b7836 */ /* 0x001fe20000000000 */
[----:B------:R-:W-:-:S05]  /*2010*/  LOP3.LUT R41, R14, 0xff, RZ, 0xc0, !PT ;  /* 0x000000ff0e297812 */ /* 0x000fca00078ec0ff */
[----:B------:R-:W-:Y:S01]  /*2020*/  VIADD R44, R41, 0xffffff80 ;  /* 0xffffff80292c7836 */ /* 0x000fe20000000000 */
[----:B------:R2:W0:Y:S01]  /*2030*/  I2F.F16 R24, R43 ;  /* 0x0000002b00187306 */ /* 0x0004220000200c00 */
[----:B------:R-:W-:-:S05]  /*2040*/  LOP3.LUT R41, R15, 0xff, RZ, 0xc0, !PT ;  /* 0x000000ff0f297812 */ /* 0x000fca00078ec0ff */
[----:B------:R-:W-:Y:S01]  /*2050*/  VIADD R45, R41, 0xffffff80 ;  /* 0xffffff80292d7836 */ /* 0x000fe20000000000 */
[----:B------:R-:W-:Y:S01]  /*2060*/  LOP3.LUT R41, R32, 0xff, RZ, 0xc0, !PT ;  /* 0x000000ff20297812 */ /* 0x000fe200078ec0ff */
[----:B------:R-:W3:Y:S01]  /*2070*/  I2F.F16 R31, R44 ;  /* 0x0000002c001f7306 */ /* 0x000ee20000200c00 */
[----:B--2---:R-:W-:Y:S02]  /*2080*/  HADD2.F32 R43, -RZ, R25.H0_H0 ;  /* 0x20000019ff2b7230 */ /* 0x004fe40000004100 */
[----:B-1----:R-:W-:Y:S01]  /*2090*/  HADD2.F32 R25, -RZ, R8.H0_H0 ;  /* 0x20000008ff197230 */ /* 0x002fe20000004100 */
[----:B------:R-:W-:Y:S01]  /*20a0*/  IADD3 R12, R41, -0x80, RZ ;  /* 0xffffff80290c7810 */ /* 0x000fe20007ffe0ff */
[----:B------:R-:W-:Y:S01]  /*20b0*/  VIADD R41, R42, 0xffffff80 ;  /* 0xffffff802a297836 */ /* 0x000fe20000000000 */
[--C-:B------:R-:W-:Y:S01]  /*20c0*/  SHF.R.U32.HI R42, RZ, 0x10, R13.reuse ;  /* 0x00000010ff2a7819 */ /* 0x100fe2000001160d */
[----:B0-----:R-:W-:Y:S02]  /*20d0*/  HADD2.F32 R24, -RZ, R24.H0_H0 ;  /* 0x20000018ff187230 */ /* 0x001fe40000004100 */
[----:B------:R-:W-:Y:S01]  /*20e0*/  FFMA.FTZ R30, R43, R25, R30 ;  /* 0x000000192b1e7223 */ /* 0x000fe2000001001e */
[----:B------:R-:W-:Y:S01]  /*20f0*/  SHF.R.U32.HI R43, RZ, 0x8, R13 ;  /* 0x00000008ff2b7819 */ /* 0x000fe2000001160d */
[----:B------:R-:W0:Y:S01]  /*2100*/  I2F.F16 R32, R45 ;  /* 0x0000002d00207306 */ /* 0x000e220000200c00 */
[----:B------:R-:W-:Y:S01]  /*2110*/  LOP3.LUT R42, R42, 0xff, RZ, 0xc0, !PT ;  /* 0x000000ff2a2a7812 */ /* 0x000fe200078ec0ff */
[----:B------:R-:W-:Y:S01]  /*2120*/  FFMA.FTZ R20, R25, R24, R20 ;  /* 0x0000001819147223 */ /* 0x000fe20000010014 */
[----:B------:R-:W-:-:S03]  /*2130*/  LOP3.LUT R43, R43, 0xff, RZ, 0xc0, !PT ;  /* 0x000000ff2b2b7812 */ /* 0x000fc600078ec0ff */
[----:B------:R-:W-:Y:S02]  /*2140*/  VIADD R24, R42, 0xffffff80 ;  /* 0xffffff802a187836 */ /* 0x000fe40000000000 */
[----:B---3--:R-:W-:Y:S01]  /*2150*/  HADD2.F32 R42, -RZ, R31.H0_H0 ;  /* 0x2000001fff2a7230 */ /* 0x008fe20000004100 */
[--C-:B------:R-:W-:Y:S01]  /*2160*/  SHF.R.U32.HI R31, RZ, 0x10, R14.reuse ;  /* 0x00000010ff1f7819 */ /* 0x100fe2000001160e */
[----:B------:R-:W-:Y:S01]  /*2170*/  VIADD R13, R43, 0xffffff80 ;  /* 0xffffff802b0d7836 */ /* 0x000fe20000000000 */
[----:B------:R-:W-:Y:S01]  /*2180*/  SHF.R.U32.HI R43, RZ, 0x8, R14 ;  /* 0x00000008ff2b7819 */ /* 0x000fe2000001160e */
[----:B------:R-:W1:Y:S01]  /*2190*/  I2F.F16 R12, R12 ;  /* 0x0000000c000c7306 */ /* 0x000e620000200c00 */
[----:B------:R-:W-:Y:S01]  /*21a0*/  FFMA.FTZ R34, R25, R42, R34 ;  /* 0x0000002a19227223 */ /* 0x000fe20000010022 */
[----:B------:R-:W-:Y:S01]  /*21b0*/  SHF.R.U32.HI R42, RZ, 0x8, R15 ;  /* 0x00000008ff2a7819 */ /* 0x000fe2000001160f */
[----:B0-----:R-:W-:Y:S01]  /*21c0*/  HADD2.F32 R44, -RZ, R32.H0_H0 ;  /* 0x20000020ff2c7230 */ /* 0x001fe20000004100 */
[----:B------:R-:W-:-:S02]  /*21d0*/  LOP3.LUT R43, R43, 0xff, RZ, 0xc0, !PT ;  /* 0x000000ff2b2b7812 */ /* 0x000fc400078ec0ff */
[----:B------:R-:W-:Y:S02]  /*21e0*/  LOP3.LUT R31, R31, 0xff, RZ, 0xc0, !PT ;  /* 0x000000ff1f1f7812 */ /* 0x000fe400078ec0ff */
[----:B------:R-:W-:Y:S01]  /*21f0*/  LOP3.LUT R42, R42, 0xff, RZ, 0xc0, !PT ;  /* 0x000000ff2a2a7812 */ /* 0x000fe200078ec0ff */
[----:B------:R-:W-:Y:S01]  /*2200*/  VIADD R14, R43, 0xffffff80 ;  /* 0xffffff802b0e7836 */ /* 0x000fe20000000000 */
[----:B------:R-:W-:Y:S01]  /*2210*/  SHF.R.U32.HI R43, RZ, 0x10, R15 ;  /* 0x00000010ff2b7819 */ /* 0x000fe2000001160f */
[----:B------:R-:W0:Y:S01]  /*2220*/  I2F.F16 R13, R13 ;  /* 0x0000000d000d7306 */ /* 0x000e220000200c00 */
[----:B------:R-:W-:Y:S01]  /*2230*/  IADD3 R32, R31, -0x80, RZ ;  /* 0xffffff801f207810 */ /* 0x000fe20007ffe0ff */
[----:B------:R-:W-:Y:S01]  /*2240*/  VIADD R31, R42, 0xffffff80 ;  /* 0xffffff802a1f7836 */ /* 0x000fe20000000000 */
[----:B------:R-:W-:Y:S01]  /*2250*/  LOP3.LUT R43, R43, 0xff, RZ, 0xc0, !PT ;  /* 0x000000ff2b2b7812 */ /* 0x000fe200078ec0ff */
[----:B------:R-:W-:Y:S01]  /*2260*/  FFMA.FTZ R35, R25, R44, R35 ;  /* 0x0000002c19237223 */ /* 0x000fe20000010023 */
[----:B------:R-:W-:Y:S01]  /*2270*/  LEA.HI R15, R15, 0xffffff80, RZ, 0x8 ;  /* 0xffffff800f0f7811 */ /* 0x000fe200078f40ff */
[----:B-1----:R-:W-:-:S02]  /*2280*/  HADD2.F32 R45, -RZ, R12.H0_H0 ;  /* 0x2000000cff2d7230 */ /* 0x002fc40000004100 */
[----:B------:R-:W1:Y:S01]  /*2290*/  I2F.F16 R14, R14 ;  /* 0x0000000e000e7306 */ /* 0x000e620000200c00 */
[----:B------:R-:W-:Y:S02]  /*22a0*/  VIADD R42, R43, 0xffffff80 ;  /* 0xffffff802b2a7836 */ /* 0x000fe40000000000 */
[----:B------:R-:W-:Y:S02]  /*22b0*/  HADD2.F32 R43, -RZ, R8.H1_H1 ;  /* 0x30000008ff2b7230 */ /* 0x000fe40000004100 */
[----:B------:R-:W-:Y:S02]  /*22c0*/  HADD2.F32 R12, -RZ, R9.H0_H0 ;  /* 0x20000009ff0c7230 */ /* 0x000fe40000004100 */
[----:B0-----:R-:W-:Y:S01]  /*22d0*/  HADD2.F32 R44, -RZ, R13.H0_H0 ;  /* 0x2000000dff2c7230 */ /* 0x001fe20000004100 */
[----:B------:R-:W-:Y:S01]  /*22e0*/  I2F.F16 R31, R31 ;  /* 0x0000001f001f7306 */ /* 0x000fe20000200c00 */
[----:B------:R-:W-:Y:S01]  /*22f0*/  FFMA.FTZ R13, R45, R43, R30 ;  /* 0x0000002b2d0d7223 */ /* 0x000fe2000001001e */
[----:B------:R-:W-:-:S02]  /*2300*/  HADD2.F32 R9, -RZ, R9.H1_H1 ;  /* 0x30000009ff097230 */ /* 0x000fc40000004100 */
[----:B------:R-:W-:Y:S01]  /*2310*/  FFMA.FTZ R45, R43, R44, R20 ;  /* 0x0000002c2b2d7223 */ /* 0x000fe20000010014 */
[----:B-1----:R-:W-:-:S03]  /*2320*/  HADD2.F32 R20, -RZ, R14.H0_H0 ;  /* 0x2000000eff147230 */ /* 0x002fc60000004100 */
        /* <DEDUP_REMOVED lines=38> */
.L_x_5040:
        /* <DEDUP_REMOVED lines=8> */
[----:B------:R-:W-:Y:S01]  /*2610*/  LOP3.LUT R27, R10, 0xff, RZ, 0xc0, !PT ;  /* 0x000000ff0a1b7812 */ /* 0x000fe200078ec0ff */
[----:B------:R-:W-:Y:S01]  /*2620*/  VIADD R20, R20, 0xffffff80 ;  /* 0xffffff8014147836 */ /* 0x000fe20000000000 */
[----:B------:R-:W-:Y:S02]  /*2630*/  LOP3.LUT R34, R11, 0xff, RZ, 0xc0, !PT ;  /* 0x000000ff0b227812 */ /* 0x000fe400078ec0ff */
[----:B------:R-:W2:Y:S01]  /*2640*/  I2F.F16 R43, R43 ;  /* 0x0000002b002b7306 */ /* 0x000ea20000200c00 */
        /* <DEDUP_REMOVED lines=9> */
[----:B------:R-:W-:Y:S01]  /*26e0*/  SHF.R.U32.HI R8, RZ, 0x10, R8 ;  /* 0x00000010ff087819 */ /* 0x000fe20000011608 */
[----:B--2---:R-:W-:Y:S01]  /*26f0*/  HADD2.F32 R43, -RZ, R43.H0_H0 ;  /* 0x2000002bff2b7230 */ /* 0x004fe20000004100 */
[----:B------:R-:W2:Y:S01]  /*2700*/  I2F.F16 R31, R31 ;  /* 0x0000001f001f7306 */ /* 0x000ea20000200c00 */
[----:B----4-:R-:W-:-:S02]  /*2710*/  SHF.R.U32.HI R20, RZ, 0x8, R9 ;  /* 0x00000008ff147819 */ /* 0x010fc40000011609 */
[----:B------:R-:W-:Y:S02]  /*2720*/  LEA.HI R26, R10, 0xffffff80, RZ, 0x8 ;  /* 0xffffff800a1a7811 */ /* 0x000fe400078f40ff */
[----:B------:R-:W-:Y:S01]  /*2730*/  LOP3.LUT R20, R20, 0xff, RZ, 0xc0, !PT ;  /* 0x000000ff14147812 */ /* 0x000fe200078ec0ff */
[----:B0-----:R-:W-:Y:S02]  /*2740*/  HADD2.F32 R33, -RZ, R33.H0_H0 ;  /* 0x20000021ff217230 */ /* 0x001fe40000004100 */
[----:B------:R0:W4:Y:S01]  /*2750*/  I2F.F16 R27, R42 ;  /* 0x0000002a001b7306 */ /* 0x0001220000200c00 */
[----:B------:R-:W-:Y:S02]  /*2760*/  IADD3 R34, R20, -0x80, RZ ;  /* 0xffffff8014227810 */ /* 0x000fe40007ffe0ff */
[----:B------:R-:W-:Y:S02]  /*2770*/  SHF.R.U32.HI R10, RZ, 0x10, R10 ;  /* 0x00000010ff0a7819 */ /* 0x000fe4000001160a */
[----:B------:R-:W-:Y:S01]  /*2780*/  LOP3.LUT R8, R8, 0xff, RZ, 0xc0, !PT ;  /* 0x000000ff08087812 */ /* 0x000fe200078ec0ff */
[----:B--2---:R-:W-:-:S02]  /*2790*/  HADD2.F32 R31, -RZ, R31.H0_H0 ;  /* 0x2000001fff1f7230 */ /* 0x004fc40000004100 */
[----:B------:R-:W2:Y:S01]  /*27a0*/  I2F.F16 R35, R35 ;  /* 0x0000002300237306 */ /* 0x000ea20000200c00 */
[--C-:B-1----:R-:W-:Y:S01]  /*27b0*/  HADD2.F32 R20, -RZ, R24.reuse.H0_H0 ;  /* 0x20000018ff147230 */ /* 0x102fe20000004100 */
[----:B------:R-:W-:Y:S01]  /*27c0*/  LOP3.LUT R10, R10, 0xff, RZ, 0xc0, !PT ;  /* 0x000000ff0a0a7812 */ /* 0x000fe200078ec0ff */
[----:B------:R-:W-:Y:S01]  /*27d0*/  HADD2.F32 R44, -RZ, R24.H1_H1 ;  /* 0x30000018ff2c7230 */ /* 0x000fe20000004100 */
[----:B------:R-:W-:Y:S02]  /*27e0*/  LEA.HI R30, R9, 0xffffff80, RZ, 0x8 ;  /* 0xffffff80091e7811 */ /* 0x000fe400078f40ff */
[----:B0-----:R-:W-:Y:S01]  /*27f0*/  FFMA.FTZ R42, R33, R20, RZ ;  /* 0x00000014212a7223 */ /* 0x001fe200000100ff */
[----:B----4-:R-:W-:Y:S02]  /*2800*/  HADD2.F32 R27, -RZ, R27.H0_H0 ;  /* 0x2000001bff1b7230 */ /* 0x010fe40000004100 */
[C---:B------:R-:W-:Y:S01]  /*2810*/  FFMA.FTZ R33, R20.reuse, R43, RZ ;  /* 0x0000002b14217223 */ /* 0x040fe200000100ff */
[----:B------:R-:W-:Y:S01]  /*2820*/  FFMA.FTZ R31, R20, R31, RZ ;  /* 0x0000001f141f7223 */ /* 0x000fe200000100ff */
[----:B------:R-:W0:Y:S01]  /*2830*/  I2F.F16 R34, R34 ;  /* 0x0000002200227306 */ /* 0x000e220000200c00 */
[----:B------:R-:W-:-:S02]  /*2840*/  VIADD R43, R41, 0xffffff80 ;  /* 0xffffff80292b7836 */ /* 0x000fc40000000000 */
[----:B------:R-:W-:Y:S01]  /*2850*/  FFMA.FTZ R27, R20, R27, RZ ;  /* 0x0000001b141b7223 */ /* 0x000fe200000100ff */
[----:B------:R-:W-:Y:S01]  /*2860*/  SHF.R.U32.HI R20, RZ, 0x8, R11 ;  /* 0x00000008ff147819 */ /* 0x000fe2000001160b */
[----:B------:R-:W-:Y:S02]  /*2870*/  VIADD R10, R10, 0xffffff80 ;  /* 0xffffff800a0a7836 */ /* 0x000fe40000000000 */
[----:B--2---:R-:W-:Y:S01]  /*2880*/  HADD2.F32 R35, -RZ, R35.H0_H0 ;  /* 0x20000023ff237230 */ /* 0x004fe20000004100 */
[----:B------:R-:W-:Y:S01]  /*2890*/  LOP3.LUT R20, R20, 0xff, RZ, 0xc0, !PT ;  /* 0x000000ff14147812 */ /* 0x000fe200078ec0ff */
[----:B------:R-:W1:Y:S03]  /*28a0*/  I2F.F16 R43, R43 ;  /* 0x0000002b002b7306 */ /* 0x000e660000200c00 */
[----:B------:R-:W-:Y:S01]  /*28b0*/  FFMA.FTZ R35, R35, R44, R42 ;  /* 0x0000002c23237223 */ /* 0x000fe2000001002a */
[----:B------:R-:W-:Y:S01]  /*28c0*/  VIADD R45, R20, 0xffffff80 ;  /* 0xffffff80142d7836 */ /* 0x000fe20000000000 */
[----:B------:R-:W-:Y:S01]  /*28d0*/  LEA.HI R20, R11, 0xffffff80, RZ, 0x8 ;  /* 0xffffff800b147811 */ /* 0x000fe200078f40ff */
[----:B0-----:R-:W-:-:S02]  /*28e0*/  HADD2.F32 R34, -RZ, R34.H0_H0 ;  /* 0x20000022ff227230 */ /* 0x001fc40000004100 */
[----:B------:R-:W0:Y:S01]  /*28f0*/  I2F.F16 R42, R45 ;  /* 0x0000002d002a7306 */ /* 0x000e220000200c00 */
[----:B------:R-:W-:Y:S02]  /*2900*/  SHF.R.U32.HI R11, RZ, 0x10, R11 ;  /* 0x00000010ff0b7819 */ /* 0x000fe4000001160b */
[C---:B------:R-:W-:Y:S02]  /*2910*/  FFMA.FTZ R41, R44.reuse, R34, R33 ;  /* 0x000000222c297223 */ /* 0x040fe40000010021 */
[----:B------:R-:W-:Y:S01]  /*2920*/  LOP3.LUT R11, R11, 0xff, RZ, 0xc0, !PT ;  /* 0x000000ff0b0b7812 */ /* 0x000fe200078ec0ff */
[----:B-1----:R-:W-:Y:S02]  /*2930*/  HADD2.F32 R34, -RZ, R43.H0_H0 ;  /* 0x2000002bff227230 */ /* 0x002fe40000004100 */
[----:B------:R-:W-:Y:S03]  /*2940*/  I2F.F16 R10, R10 ;  /* 0x0000000a000a7306 */ /* 0x000fe60000200c00 */
[----:B------:R-:W-:Y:S01]  /*2950*/  FFMA.FTZ R34, R44, R34, R31 ;  /* 0x000000222c227223 */ /* 0x000fe2000001001f */
[----:B0-----:R-:W-:Y:S01]  /*2960*/  HADD2.F32 R33, -RZ, R42.H0_H0 ;  /* 0x2000002aff217230 */ /* 0x001fe20000004100 */
[----:B------:R-:W-:Y:S01]  /*2970*/  SHF.R.U32.HI R42, RZ, 0x10, R9 ;  /* 0x00000010ff2a7819 */ /* 0x000fe20000011609 */
[----:B------:R-:W-:-:S02]  /*2980*/  VIADD R9, R8, 0xffffff80 ;  /* 0xffffff8008097836 */ /* 0x000fc40000000000 */
[----:B------:R-:W0:Y:S01]  /*2990*/  I2F.F16 R32, R32 ;  /* 0x0000002000207306 */ /* 0x000e220000200c00 */
[----:B------:R-:W-:Y:S01]  /*29a0*/  LOP3.LUT R42, R42, 0xff, RZ, 0xc0, !PT ;  /* 0x000000ff2a2a7812 */ /* 0x000fe200078ec0ff */
[----:B------:R-:W-:-:S03]  /*29b0*/  FFMA.FTZ R33, R44, R33, R27 ;  /* 0x000000212c217223 */ /* 0x000fc6000001001b */
[----:B------:R-:W-:-:S03]  /*29c0*/  IADD3 R42, R42, -0x80, RZ ;  /* 0xffffff802a2a7810 */ /* 0x000fc60007ffe0ff */
[----:B------:R1:W2:Y:S01]  /*29d0*/  I2F.F16 R8, R9 ;  /* 0x0000000900087306 */ /* 0x0002a20000200c00 */
[----:B0-----:R-:W-:-:S07]  /*29e0*/  HADD2.F32 R32, -RZ, R32.H0_H0 ;  /* 0x20000020ff207230 */ /* 0x001fce0000004100 */
[----:B------:R-:W-:Y:S01]  /*29f0*/  I2F.F16 R42, R42 ;  /* 0x0000002a002a7306 */ /* 0x000fe20000200c00 */
[----:B-1----:R-:W-:Y:S02]  /*2a00*/  VIADD R9, R11, 0xffffff80 ;  /* 0xffffff800b097836 */ /* 0x002fe40000000000 */
[----:B--2---:R-:W-:-:S05]  /*2a10*/  HADD2.F32 R44, -RZ, R8.H0_H0 ;  /* 0x20000008ff2c7230 */ /* 0x004fca0000004100 */
        /* <DEDUP_REMOVED lines=17> */
[----:B------:R-:W0:Y:S01]  /*2b30*/  I2F.F16 R24, R24 ;  /* 0x0000001800187306 */ /* 0x000e220000200c00 */
[----:B------:R-:W-:-:S02]  /*2b40*/  VIADD R42, R11, 0xffffff80 ;  /* 0xffffff800b2a7836 */ /* 0x000fc40000000000 */
[----:B------:R-:W-:Y:S02]  /*2b50*/  HADD2.F32 R11, -RZ, R10.H0_H0 ;  /* 0x2000000aff0b7230 */ /* 0x000fe40000004100 */
[C---:B------:R-:W-:Y:S01]  /*2b60*/  FFMA.FTZ R41, R8.reuse, R43, R41 ;  /* 0x0000002b08297223 */ /* 0x040fe20000010029 */
[----:B------:R-:W-:Y:S02]  /*2b70*/  LOP3.LUT R43, R13, 0xff, RZ, 0xc0, !PT ;  /* 0x000000ff0d2b7812 */ /* 0x000fe400078ec0ff */
[----:B------:R-:W-:Y:S01]  /*2b80*/  FFMA.FTZ R11, R8, R11, R34 ;  /* 0x0000000b080b7223 */ /* 0x000fe20000010022 */
[----:B------:R-:W-:Y:S01]  /*2b90*/  HADD2.F32 R34, -RZ, R25.H1_H1 ;  /* 0x30000019ff227230 */ /* 0x000fe20000004100 */
[----:B------:R-:W1:Y:S01]  /*2ba0*/  LDS.64 R8, [UR4+0x28] ;  /* 0x00002804ff087984 */ /* 0x000e620008000a00 */
[----:B------:R2:W-:Y:S01]  /*2bb0*/  I2F.F16 R10, R42 ;  /* 0x0000002a000a7306 */ /* 0x0005e20000200c00 */
[----:B------:R-:W-:Y:S02]  /*2bc0*/  IADD3 R43, R43, -0x80, RZ ;  /* 0xffffff802b2b7810 */ /* 0x000fe40007ffe0ff */
[----:B------:R-:W-:Y:S01]  /*2bd0*/  FFMA.FTZ R32, R32, R34, R35 ;  /* 0x0000002220207223 */ /* 0x000fe20000010023 */
[----:B------:R-:W-:-:S02]  /*2be0*/  HADD2.F32 R35, -RZ, R30.H0_H0 ;  /* 0x2000001eff237230 */ /* 0x000fc40000004100 */
[C---:B------:R-:W-:Y:S01]  /*2bf0*/  FFMA.FTZ R26, R34.reuse, R26, R11 ;  /* 0x0000001a221a7223 */ /* 0x040fe2000001000b */
[----:B0-----:R-:W-:Y:S01]  /*2c00*/  HADD2.F32 R24, -RZ, R24.H0_H0 ;  /* 0x20000018ff187230 */ /* 0x001fe20000004100 */
[----:B------:R0:W3:Y:S01]  /*2c10*/  I2F.F16 R25, R43 ;  /* 0x0000002b00197306 */ /* 0x0000e20000200c00 */
[----:B--2---:R-:W-:Y:S01]  /*2c20*/  LOP3.LUT R42, R15, 0xff, RZ, 0xc0, !PT ;  /* 0x000000ff0f2a7812 */ /* 0x004fe200078ec0ff */
[----:B------:R-:W-:Y:S01]  /*2c30*/  FFMA.FTZ R41, R34, R35, R41 ;  /* 0x0000002322297223 */ /* 0x000fe20000010029 */
[----:B------:R-:W-:-:S03]  /*2c40*/  SHF.R.U32.HI R35, RZ, 0x8, R12 ;  /* 0x00000008ff237819 */ /* 0x000fc6000001160c */
[----:B------:R-:W-:Y:S01]  /*2c50*/  VIADD R45, R42, 0xffffff80 ;  /* 0xffffff802a2d7836 */ /* 0x000fe20000000000 */
[----:B------:R-:W-:Y:S01]  /*2c60*/  LOP3.LUT R42, R35, 0xff, RZ, 0xc0, !PT ;  /* 0x000000ff232a7812 */ /* 0x000fe200078ec0ff */
[----:B------:R2:W4:Y:S01]  /*2c70*/  I2F.F16 R30, R44 ;  /* 0x0000002c001e7306 */ /* 0x0005220000200c00 */
[----:B0-----:R-:W-:-:S03]  /*2c80*/  SHF.R.U32.HI R43, RZ, 0x10, R12 ;  /* 0x00000010ff2b7819 */ /* 0x001fc6000001160c */
[----:B------:R-:W-:Y:S01]  /*2c90*/  VIADD R12, R42, 0xffffff80 ;  /* 0xffffff802a0c7836 */ /* 0x000fe20000000000 */
[--C-:B------:R-:W-:Y:S02]  /*2ca0*/  SHF.R.U32.HI R42, RZ, 0x8, R13.reuse ;  /* 0x00000008ff2a7819 */ /* 0x100fe4000001160d */
[----:B------:R-:W-:Y:S01]  /*2cb0*/  LOP3.LUT R43, R43, 0xff, RZ, 0xc0, !PT ;  /* 0x000000ff2b2b7812 */ /* 0x000fe200078ec0ff */
[----:B---3--:R-:W-:Y:S01]  /*2cc0*/  HADD2.F32 R25, -RZ, R25.H0_H0 ;  /* 0x20000019ff197230 */ /* 0x008fe20000004100 */
[----:B------:R-:W-:Y:S01]  /*2cd0*/  LOP3.LUT R42, R42, 0xff, RZ, 0xc0, !PT ;  /* 0x000000ff2a2a7812 */ /* 0x000fe200078ec0ff */
[----:B------:R-:W0:Y:S01]  /*2ce0*/  I2F.F16 R35, R45 ;  /* 0x0000002d00237306 */ /* 0x000e220000200c00 */
[----:B------:R-:W-:Y:S01]  /*2cf0*/  IADD3 R11, R43, -0x80, RZ ;  /* 0xffffff802b0b7810 */ /* 0x000fe20007ffe0ff */
[----:B------:R-:W-:Y:S01]  /*2d00*/  HADD2.F32 R43, -RZ, R20.H0_H0 ;  /* 0x20000014ff2b7230 */ /* 0x000fe20000004100 */
[----:B------:R-:W-:Y:S01]  /*2d10*/  SHF.R.U32.HI R20, RZ, 0x10, R13 ;  /* 0x00000010ff147819 */ /* 0x000fe2000001160d */
[----:B------:R-:W-:Y:S01]  /*2d20*/  VIADD R13, R42, 0xffffff80 ;  /* 0xffffff802a0d7836 */ /* 0x000fe20000000000 */
[----:B------:R-:W-:-:S02]  /*2d30*/  SHF.R.U32.HI R42, RZ, 0x8, R14 ;  /* 0x00000008ff2a7819 */ /* 0x000fc4000001160e */
[----:B------:R-:W-:Y:S01]  /*2d40*/  LOP3.LUT R20, R20, 0xff, RZ, 0xc0, !PT ;  /* 0x000000ff14147812 */ /* 0x000fe200078ec0ff */
[----:B------:R-:W-:Y:S01]  /*2d50*/  FFMA.FTZ R33, R34, R43, R33 ;  /* 0x0000002b22217223 */ /* 0x000fe20000010021 */
[----:B------:R-:W-:Y:S01]  /*2d60*/  LOP3.LUT R42, R42, 0xff, RZ, 0xc0, !PT ;  /* 0x000000ff2a2a7812 */ /* 0x000fe200078ec0ff */
[----:B------:R-:W3:Y:S01]  /*2d70*/  I2F.F16 R12, R12 ;  /* 0x0000000c000c7306 */ /* 0x000ee20000200c00 */
[----:B--2---:R-:W-:Y:S01]  /*2d80*/  SHF.R.U32.HI R44, RZ, 0x10, R14 ;  /* 0x00000010ff2c7819 */ /* 0x004fe2000001160e */
[----:B------:R-:W-:Y:S02]  /*2d90*/  VIADD R34, R20, 0xffffff80 ;  /* 0xffffff8014227836 */ /* 0x000fe40000000000 */
[----:B------:R-:W-:Y:S01]  /*2da0*/  VIADD R14, R42, 0xffffff80 ;  /* 0xffffff802a0e7836 */ /* 0x000fe20000000000 */
[----:B------:R-:W-:Y:S01]  /*2db0*/  SHF.R.U32.HI R42, RZ, 0x8, R15 ;  /* 0x00000008ff2a7819 */ /* 0x000fe2000001160f */
[----:B-1----:R-:W-:Y:S01]  /*2dc0*/  HADD2.F32 R20, -RZ, R8.H0_H0 ;  /* 0x20000008ff147230 */ /* 0x002fe20000004100 */
[----:B------:R-:W-:Y:S01]  /*2dd0*/  LOP3.LUT R44, R44, 0xff, RZ, 0xc0, !PT ;  /* 0x000000ff2c2c7812 */ /* 0x000fe200078ec0ff */
[----:B------:R-:W-:Y:S01]  /*2de0*/  HADD2.F32 R43, -RZ, R10.H0_H0 ;  /* 0x2000000aff2b7230 */ /* 0x000fe20000004100 */
[----:B------:R-:W-:Y:S01]  /*2df0*/  LOP3.LUT R42, R42, 0xff, RZ, 0xc0, !PT ;  /* 0x000000ff2a2a7812 */ /* 0x000fe200078ec0ff */
[----:B------:R1:W2:Y:S01]  /*2e00*/  I2F.F16 R10, R34 ;  /* 0x00000022000a7306 */ /* 0x0002a20000200c00 */
[----:B------:R-:W-:Y:S01]  /*2e10*/  FFMA.FTZ R41, R20, R25, R41 ;  /* 0x0000001914297223 */ /* 0x000fe20000010029 */
[----:B------:R-:W-:Y:S01]  /*2e20*/  IADD3 R25, R44, -0x80, RZ ;  /* 0xffffff802c197810 */ /* 0x000fe20007ffe0ff */
[----:B------:R-:W-:Y:S01]  /*2e30*/  FFMA.FTZ R32, R43, R20, R32 ;  /* 0x000000142b207223 */ /* 0x000fe20000010020 */
[----:B------:R-:W-:-:S02]  /*2e40*/  VIADD R42, R42, 0xffffff80 ;  /* 0xffffff802a2a7836 */ /* 0x000fc40000000000 */
[----:B----4-:R-:W-:Y:S02]  /*2e50*/  HADD2.F32 R43, -RZ, R30.H0_H0 ;  /* 0x2000001eff2b7230 */ /* 0x010fe40000004100 */
[----:B------:R-:W4:Y:S01]  /*2e60*/  I2F.F16 R13, R13 ;  /* 0x0000000d000d7306 */ /* 0x000f220000200c00 */
[----:B-1----:R-:W-:Y:S01]  /*2e70*/  SHF.R.U32.HI R34, RZ, 0x10, R15 ;  /* 0x00000010ff227819 */ /* 0x002fe2000001160f */
[----:B0-----:R-:W-:Y:S02]  /*2e80*/  HADD2.F32 R45, -RZ, R35.H0_H0 ;  /* 0x20000023ff2d7230 */ /* 0x001fe40000004100 */
[----:B------:R-:W-:Y:S01]  /*2e90*/  FFMA.FTZ R26, R20, R43, R26 ;  /* 0x0000002b141a7223 */ /* 0x000fe2000001001a */
[----:B------:R-:W-:Y:S01]  /*2ea0*/  LEA.HI R15, R15, 0xffffff80, RZ, 0x8 ;  /* 0xffffff800f0f7811 */ /* 0x000fe200078f40ff */
[----:B------:R-:W-:Y:S01]  /*2eb0*/  HADD2.F32 R35, -RZ, R8.H1_H1 ;  /* 0x30000008ff237230 */ /* 0x000fe20000004100 */
[----:B------:R-:W-:Y:S01]  /*2ec0*/  LOP3.LUT R34, R34, 0xff, RZ, 0xc0, !PT ;  /* 0x000000ff22227812 */ /* 0x000fe200078ec0ff */
[----:B---3--:R-:W-:Y:S01]  /*2ed0*/  HADD2.F32 R43, -RZ, R12.H0_H0 ;  /* 0x2000000cff2b7230 */ /* 0x008fe20000004100 */
[----:B------:R-:W0:Y:S01]  /*2ee0*/  I2F.F16 R14, R14 ;  /* 0x0000000e000e7306 */ /* 0x000e220000200c00 */
[----:B------:R-:W-:Y:S01]  /*2ef0*/  FFMA.FTZ R20, R20, R45, R33 ;  /* 0x0000002d14147223 */ /* 0x000fe20000010021 */
[----:B------:R-:W-:-:S02]  /*2f00*/  HADD2.F32 R12, -RZ, R9.H0_H0 ;  /* 0x20000009ff0c7230 */ /* 0x000fc40000004100 */
[----:B------:R-:W-:Y:S02]  /*2f10*/  VIADD R34, R34, 0xffffff80 ;  /* 0xffffff8022227836 */ /* 0x000fe40000000000 */
[----:B--2---:R-:W-:Y:S02]  /*2f20*/  HADD2.F32 R10, -RZ, R10.H0_H0 ;  /* 0x2000000aff0a7230 */ /* 0x004fe40000004100 */
[----:B------:R-:W1:Y:S01]  /*2f30*/  I2F.F16 R30, R42 ;  /* 0x0000002a001e7306 */ /* 0x000e620000200c00 */
[----:B----4-:R-:W-:Y:S02]  /*2f40*/  HADD2.F32 R44, -RZ, R13.H0_H0 ;  /* 0x2000000dff2c7230 */ /* 0x010fe40000004100 */
[----:B------:R-:W-:Y:S01]  /*2f50*/  FFMA.FTZ R13, R43, R35, R32 ;  /* 0x000000232b0d7223 */ /* 0x000fe20000010020 */
[----:B------:R-:W-:Y:S02]  /*2f60*/  HADD2.F32 R9, -RZ, R9.H1_H1 ;  /* 0x30000009ff097230 */ /* 0x000fe40000004100 */
[----:B------:R-:W-:Y:S01]  /*2f70*/  FFMA.FTZ R41, R35, R44, R41 ;  /* 0x0000002c23297223 */ /* 0x000fe20000010029 */
[----:B0-----:R-:W-:Y:S01]  /*2f80*/  HADD2.F32 R32, -RZ, R14.H0_H0 ;  /* 0x2000000eff207230 */ /* 0x001fe20000004100 */
        /* <DEDUP_REMOVED lines=8> */
[----:B------:R-:W-:Y:S01]  /*3010*/  FFMA.FTZ R13, R14, R12, R13 ;  /* 0x0000000c0e0d7223 */ /* 0x000fe2000001000d */
[----:B-1----:R-:W-:-:S05]  /*3020*/  HADD2.F32 R30, -RZ, R25.H0_H0 ;  /* 0x20000019ff1e7230 */ /* 0x002fca0000004100 */
[----:B------:R-:W1:Y:S01]  /*3030*/  I2F.F16 R31, R31 ;  /* 0x0000001f001f7306 */ /* 0x000e620000200c00 */
[----:B------:R-:W-:Y:S01]  /*3040*/  FFMA.FTZ R24, R24, R9, R13 ;  /* 0x0000000918187223 */ /* 0x000fe2000001000d */
[----:B------:R-:W-:-:S03]  /*3050*/  FFMA.FTZ R25, R12, R30, R11 ;  /* 0x0000001e0c197223 */ /* 0x000fc6000001000b */
[----:B------:R-:W-:Y:S01]  /*3060*/  FMUL.FTZ R24, R19, R24 ;  /* 0x0000001813187220 */ /* 0x000fe20000410000 */
[----:B0-----:R-:W-:Y:S02]  /*3070*/  HADD2.F32 R11, -RZ, R8.H0_H0 ;  /* 0x20000008ff0b7230 */ /* 0x001fe40000004100 */
[----:B------:R-:W0:Y:S01]  /*3080*/  I2F.F16 R15, R15 ;  /* 0x0000000f000f7306 */ /* 0x000e220000200c00 */
[----:B------:R-:W-:Y:S01]  /*3090*/  HADD2.F32 R8, -RZ, R27.H0_H0 ;  /* 0x2000001bff087230 */ /* 0x000fe20000004100 */
[----:B------:R-:W-:Y:S01]  /*30a0*/  F2FP.F16.F32.PACK_AB R24, RZ, R24 ;  /* 0x00000018ff18723e */ /* 0x000fe200000000ff */
[----:B------:R-:W-:-:S03]  /*30b0*/  FFMA.FTZ R33, R12, R11, R33 ;  /* 0x0000000b0c217223 */ /* 0x000fc60000010021 */
[----:B------:R-:W-:Y:S01]  /*30c0*/  FFMA.FTZ R11, R9, R8, R10 ;  /* 0x00000008090b7223 */ /* 0x000fe2000001000a */
[----:B-1----:R-:W-:-:S03]  /*30d0*/  HADD2.F32 R14, -RZ, R31.H0_H0 ;  /* 0x2000001fff0e7230 */ /* 0x002fc60000004100 */
[----:B------:R-:W-:Y:S02]  /*30e0*/  FMUL.FTZ R11, R18, R11 ;  /* 0x0000000b120b7220 */ /* 0x000fe40000410000 */
[----:B------:R-:W-:Y:S01]  /*30f0*/  FFMA.FTZ R14, R9, R14, R25 ;  /* 0x0000000e090e7223 */ /* 0x000fe20000010019 */
[----:B0-----:R-:W-:-:S03]  /*3100*/  HADD2.F32 R20, -RZ, R15.H0_H0 ;  /* 0x2000000fff147230 */ /* 0x001fc60000004100 */
        /* <DEDUP_REMOVED lines=10> */
.L_x_5041:
[----:B------:R-:W-:Y:S01]  /*31b0*/  IMAD.WIDE R28, R39, 0x8, R28 ;  /* 0x00000008271c7825 */ /* 0x000fe200078e021c */
[----:B------:R-:W-:Y:S06]  /*31c0*/  @!P1 BRA `(.L_x_5042) ;  /* 0x0000000800fc9947 */ /* 0x000fec0003800000 */
[----:B-----5:R-:W3:Y:S01]  /*31d0*/  LDG.E.128.CONSTANT R8, desc[UR6][R28.64] ;  /* 0x000000061c087981 */ /* 0x020ee2000c1e9d00 */
[C---:B-1----:R-:W-:Y:S02]  /*31e0*/  LOP3.LUT R12, R4.reuse, 0xff, RZ, 0xc0, !PT ;  /* 0x000000ff040c7812 */ /* 0x042fe400078ec0ff */
[--C-:B------:R-:W-:Y:S02]  /*31f0*/  SHF.R.U32.HI R24, RZ, 0x8, R4.reuse ;  /* 0x00000008ff187819 */ /* 0x100fe40000011604 */
[----:B------:R-:W-:Y:S01]  /*3200*/  LEA.HI R31, R4, 0xffffff80, RZ, 0x8 ;  /* 0xffffff80041f7811 */ /* 0x000fe200078f40ff */
[----:B------:R-:W-:Y:S01]  /*3210*/  VIADD R25, R12, 0xffffff80 ;  /* 0xffffff800c197836 */ /* 0x000fe20000000000 */
[----:B------:R-:W-:Y:S02]  /*3220*/  LOP3.LUT R12, R5, 0xff, RZ, 0xc0, !PT ;  /* 0x000000ff050c7812 */ /* 0x000fe400078ec0ff */
[----:B------:R-:W-:Y:S02]  /*3230*/  LOP3.LUT R32, R24, 0xff, RZ, 0xc0, !PT ;  /* 0x000000ff18207812 */ /* 0x000fe400078ec0ff */
[----:B------:R-:W-:Y:S01]  /*3240*/  IADD3 R43, R12, -0x80, RZ ;  /* 0xffffff800c2b7810 */ /* 0x000fe20007ffe0ff */
[----:B------:R-:W1:Y:S01]  /*3250*/  I2F.F16 R25, R25 ;  /* 0x0000001900197306 */ /* 0x000e620000200c00 */
[----:B------:R-:W-:Y:S01]  /*3260*/  LOP3.LUT R12, R6, 0xff, RZ, 0xc0, !PT ;  /* 0x000000ff060c7812 */ /* 0x000fe200078ec0ff */
[----:B------:R-:W-:Y:S01]  /*3270*/  VIADD R33, R32, 0xffffff80 ;  /* 0xffffff8020217836 */ /* 0x000fe20000000000 */
[----:B------:R-:W-:-:S02]  /*3280*/  SHF.R.U32.HI R4, RZ, 0x10, R4 ;  /* 0x00000010ff047819 */ /* 0x000fc40000011604 */
[----:B------:R-:W-:Y:S01]  /*3290*/  LEA.HI R30, R5, 0xffffff80, RZ, 0x8 ;  /* 0xffffff80051e7811 */ /* 0x000fe200078f40ff */
[----:B------:R-:W-:Y:S01]  /*32a0*/  VIADD R41, R12, 0xffffff80 ;  /* 0xffffff800c297836 */ /* 0x000fe20000000000 */
[----:B------:R-:W-:Y:S01]  /*32b0*/  LOP3.LUT R12, R7, 0xff, RZ, 0xc0, !PT ;  /* 0x000000ff070c7812 */ /* 0x000fe200078ec0ff */
[----:B------:R-:W4:Y:S01]  /*32c0*/  I2F.F16 R43, R43 ;  /* 0x0000002b002b7306 */ /* 0x000f220000200c00 */
[----:B------:R-:W-:Y:S02]  /*32d0*/  LOP3.LUT R4, R4, 0xff, RZ, 0xc0, !PT ;  /* 0x000000ff04047812 */ /* 0x000fe400078ec0ff */
[--C-:B------:R-:W-:Y:S01]  /*32e0*/  SHF.R.U32.HI R32, RZ, 0x8, R5.reuse ;  /* 0x00000008ff207819 */ /* 0x100fe20000011605 */
[----:B------:R-:W-:Y:S01]  /*32f0*/  VIADD R15, R12, 0xffffff80 ;  /* 0xffffff800c0f7836 */ /* 0x000fe20000000000 */
[----:B------:R-:W-:Y:S01]  /*3300*/  SHF.R.U32.HI R5, RZ, 0x10, R5 ;  /* 0x00000010ff057819 */ /* 0x000fe20000011605 */
[----:B------:R-:W0:Y:S01]  /*3310*/  LDS.64 R12, [UR4+0x30] ;  /* 0x00003004ff0c7984 */ /* 0x000e220008000a00 */
[----:B------:R-:W-:Y:S01]  /*3320*/  IADD3 R4, R4, -0x80, RZ ;  /* 0xffffff8004047810 */ /* 0x000fe20007ffe0ff */
[----:B------:R-:W-:Y:S01]  /*3330*/  I2F.F16 R41, R41 ;  /* 0x0000002900297306 */ /* 0x000fe20000200c00 */
[----:B------:R-:W-:Y:S01]  /*3340*/  SHF.R.U32.HI R42, RZ, 0x8, R6 ;  /* 0x00000008ff2a7819 */ /* 0x000fe20000011606 */
[----:B-1----:R-:W-:Y:S01]  /*3350*/  HADD2.F32 R25, -RZ, R25.H0_H0 ;  /* 0x20000019ff197230 */ /* 0x002fe20000004100 */
[----:B------:R-:W-:-:S02]  /*3360*/  LOP3.LUT R5, R5, 0xff, RZ, 0xc0, !PT ;  /* 0x000000ff05057812 */ /* 0x000fc400078ec0ff */
[----:B------:R-:W-:Y:S02]  /*3370*/  LOP3.LUT R34, R32, 0xff, RZ, 0xc0, !PT ;  /* 0x000000ff20227812 */ /* 0x000fe400078ec0ff */
[----:B------:R-:W-:Y:S01]  /*3380*/  LOP3.LUT R42, R42, 0xff, RZ, 0xc0, !PT ;  /* 0x000000ff2a2a7812 */ /* 0x000fe200078ec0ff */
[----:B------:R-:W1:Y:S01]  /*3390*/  I2F.F16 R15, R15 ;  /* 0x0000000f000f7306 */ /* 0x000e620000200c00 */
[----:B------:R-:W-:Y:S01]  /*33a0*/  LEA.HI R14, R6, 0xffffff80, RZ, 0x8 ;  /* 0xffffff80060e7811 */ /* 0x000fe200078f40ff */
[----:B----4-:R-:W-:Y:S01]  /*33b0*/  HADD2.F32 R43, -RZ, R43.H0_H0 ;  /* 0x2000002bff2b7230 */ /* 0x010fe20000004100 */
[----:B------:R-:W-:Y:S01]  /*33c0*/  LEA.HI R20, R7, 0xffffff80, RZ, 0x8 ;  /* 0xffffff8007147811 */ /* 0x000fe200078f40ff */
[----:B------:R-:W-:-:S04]  /*33d0*/  VIADD R34, R34, 0xffffff80 ;  /* 0xffffff8022227836 */ /* 0x000fc80000000000 */
[----:B------:R0:W-:Y:S01]  /*33e0*/  I2F.F16 R32, R4 ;  /* 0x0000000400207306 */ /* 0x0001e20000200c00 */
[----:B-1----:R-:W-:-:S07]  /*33f0*/  HADD2.F32 R15, -RZ, R15.H0_H0 ;  /* 0x2000000fff0f7230 */ /* 0x002fce0000004100 */
        /* <DEDUP_REMOVED lines=17> */
[----:B0-----:R-:W-:Y:S01]  /*3510*/  SHF.R.U32.HI R35, RZ, 0x10, R6 ;  /* 0x00000010ff237819 */ /* 0x001fe20000011606 */
[----:B------:R-:W-:Y:S02]  /*3520*/  VIADD R6, R5, 0xffffff80 ;  /* 0xffffff8005067836 */ /* 0x000fe40000000000 */
[----:B------:R-:W-:Y:S01]  /*3530*/  HADD2.F32 R5, -RZ, R41.H0_H0 ;  /* 0x20000029ff057230 */ /* 0x000fe20000004100 */
[----:B------:R-:W-:Y:S01]  /*3540*/  LOP3.LUT R35, R35, 0xff, RZ, 0xc0, !PT ;  /* 0x000000ff23237812 */ /* 0x000fe200078ec0ff */
[----:B------:R-:W-:Y:S02]  /*3550*/  VIADD R41, R42, 0xffffff80 ;  /* 0xffffff802a297836 */ /* 0x000fe40000000000 */
[----:B------:R-:W-:Y:S01]  /*3560*/  FFMA.FTZ R42, R25, R4, RZ ;  /* 0x00000004192a7223 */ /* 0x000fe200000100ff */
[C---:B------:R-:W-:Y:S01]  /*3570*/  FFMA.FTZ R25, R4.reuse, R43, RZ ;  /* 0x0000002b04197223 */ /* 0x040fe200000100ff */
[--C-:B------:R-:W-:Y:S01]  /*3580*/  SHF.R.U32.HI R43, RZ, 0x8, R7.reuse ;  /* 0x00000008ff2b7819 */ /* 0x100fe20000011607 */
[----:B------:R-:W-:Y:S01]  /*3590*/  FFMA.FTZ R5, R4, R5, RZ ;  /* 0x0000000504057223 */ /* 0x000fe200000100ff */
[----:B------:R-:W-:Y:S01]  /*35a0*/  IADD3 R4, R35, -0x80, RZ ;  /* 0xffffff8023047810 */ /* 0x000fe20007ffe0ff */
[----:B------:R-:W0:Y:S01]  /*35b0*/  I2F.F16 R41, R41 ;  /* 0x0000002900297306 */ /* 0x000e220000200c00 */
[----:B------:R-:W-:Y:S01]  /*35c0*/  LOP3.LUT R43, R43, 0xff, RZ, 0xc0, !PT ;  /* 0x000000ff2b2b7812 */ /* 0x000fe200078ec0ff */
[----:B------:R-:W-:Y:S01]  /*35d0*/  FFMA.FTZ R42, R33, R44, R42 ;  /* 0x0000002c212a7223 */ /* 0x000fe2000001002a */
[----:B------:R-:W-:Y:S01]  /*35e0*/  SHF.R.U32.HI R7, RZ, 0x10, R7 ;  /* 0x00000010ff077819 */ /* 0x000fe20000011607 */
[----:B------:R-:W-:Y:S01]  /*35f0*/  FFMA.FTZ R25, R44, R34, R25 ;  /* 0x000000222c197223 */ /* 0x000fe20000010019 */
[----:B------:R-:W-:Y:S01]  /*3600*/  LOP3.LUT R33, R9, 0xff, RZ, 0xc0, !PT ;  /* 0x000000ff09217812 */ /* 0x000fe200078ec0ff */
[----:B------:R-:W-:Y:S01]  /*3610*/  VIADD R35, R43, 0xffffff80 ;  /* 0xffffff802b237836 */ /* 0x000fe20000000000 */
[----:B------:R-:W-:Y:S01]  /*3620*/  LOP3.LUT R7, R7, 0xff, RZ, 0xc0, !PT ;  /* 0x000000ff07077812 */ /* 0x000fe200078ec0ff */
[----:B------:R-:W-:Y:S01]  /*3630*/  I2F.F16 R6, R6 ;  /* 0x0000000600067306 */ /* 0x000fe20000200c00 */
[----:B------:R-:W-:-:S02]  /*3640*/  HADD2.F32 R43, -RZ, R32.H0_H0 ;  /* 0x20000020ff2b7230 */ /* 0x000fc40000004100 */
[----:B-1----:R-:W-:Y:S02]  /*3650*/  HADD2.F32 R24, -RZ, R24.H0_H0 ;  /* 0x20000018ff187230 */ /* 0x002fe40000004100 */
[----:B------:R-:W-:Y:S01]  /*3660*/  VIADD R12, R7, 0xffffff80 ;  /* 0xffffff80070c7836 */ /* 0x000fe20000000000 */
[----:B------:R-:W-:Y:S01]  /*3670*/  LOP3.LUT R7, R8, 0xff, RZ, 0xc0, !PT ;  /* 0x000000ff08077812 */ /* 0x000fe200078ec0ff */
[----:B0-----:R-:W-:Y:S01]  /*3680*/  HADD2.F32 R41, -RZ, R41.H0_H0 ;  /* 0x20000029ff297230 */ /* 0x001fe20000004100 */
[----:B------:R-:W0:Y:S03]  /*3690*/  I2F.F16 R35, R35 ;  /* 0x0000002300237306 */ /* 0x000e260000200c00 */
[----:B------:R-:W-:Y:S02]  /*36a0*/  VIADD R7, R7, 0xffffff80 ;  /* 0xffffff8007077836 */ /* 0x000fe40000000000 */
[----:B------:R-:W-:-:S03]  /*36b0*/  FFMA.FTZ R5, R44, R41, R5 ;  /* 0x000000292c057223 */ /* 0x000fc60000010005 */
        /* <DEDUP_REMOVED lines=17> */
[----:B------:R-:W-:Y:S01]  /*37d0*/  VIADD R42, R42, 0xffffff80 ;  /* 0xffffff802a2a7836 */ /* 0x000fe20000000000 */
[----:B------:R-:W-:Y:S01]  /*37e0*/  LOP3.LUT R4, R33, 0xff, RZ, 0xc0, !PT ;  /* 0x000000ff21047812 */ /* 0x000fe200078ec0ff */
[----:B------:R0:W-:Y:S01]  /*37f0*/  I2F.F16 R6, R41 ;  /* 0x0000002900067306 */ /* 0x0001e20000200c00 */
[----:B-1----:R-:W-:Y:S01]  /*3800*/  SHF.R.U32.HI R35, RZ, 0x10, R8 ;  /* 0x00000010ff237819 */ /* 0x002fe20000011608 */
[----:B------:R-:W-:Y:S01]  /*3810*/  HADD2.F32 R43, -RZ, R31.H0_H0 ;  /* 0x2000001fff2b7230 */ /* 0x000fe20000004100 */
[----:B------:R-:W-:Y:S01]  /*3820*/  SHF.R.U32.HI R31, RZ, 0x8, R10 ;  /* 0x00000008ff1f7819 */ /* 0x000fe2000001160a */
[----:B------:R-:W-:Y:S02]  /*3830*/  VIADD R8, R4, 0xffffff80 ;  /* 0xffffff8004087836 */ /* 0x000fe40000000000 */
[----:B------:R-:W-:Y:S01]  /*3840*/  FFMA.FTZ R34, R44, R45, R34 ;  /* 0x0000002d2c227223 */ /* 0x000fe20000010022 */
[----:B------:R-:W1:Y:S01]  /*3850*/  LDS.64 R4, [UR4+0x38] ;  /* 0x00003804ff047984 */ /* 0x000e620008000a00 */
[----:B------:R-:W-:Y:S01]  /*3860*/  LOP3.LUT R31, R31, 0xff, RZ, 0xc0, !PT ;  /* 0x000000ff1f1f7812 */ /* 0x000fe200078ec0ff */
[----:B------:R2:W3:Y:S01]  /*3870*/  I2F.F16 R33, R42 ;  /* 0x0000002a00217306 */ /* 0x0004e20000200c00 */
[----:B0-----:R-:W-:-:S02]  /*3880*/  SHF.R.U32.HI R41, RZ, 0x8, R9 ;  /* 0x00000008ff297819 */ /* 0x001fc40000011609 */
[----:B------:R-:W-:Y:S02]  /*3890*/  LOP3.LUT R35, R35, 0xff, RZ, 0xc0, !PT ;  /* 0x000000ff23237812 */ /* 0x000fe400078ec0ff */
[----:B------:R-:W-:Y:S02]  /*38a0*/  LOP3.LUT R41, R41, 0xff, RZ, 0xc0, !PT ;  /* 0x000000ff29297812 */ /* 0x000fe400078ec0ff */
[----:B------:R-:W-:Y:S01]  /*38b0*/  IADD3 R35, R35, -0x80, RZ ;  /* 0xffffff8023237810 */ /* 0x000fe20007ffe0ff */
[----:B------:R-:W0:Y:S01]  /*38c0*/  I2F.F16 R7, R7 ;  /* 0x0000000700077306 */ /* 0x000e220000200c00 */
[----:B--2---:R-:W-:Y:S01]  /*38d0*/  SHF.R.U32.HI R42, RZ, 0x10, R9 ;  /* 0x00000010ff2a7819 */ /* 0x004fe20000011609 */
[----:B------:R-:W-:Y:S02]  /*38e0*/  VIADD R9, R41, 0xffffff80 ;  /* 0xffffff8029097836 */ /* 0x000fe40000000000 */
[----:B------:R-:W-:Y:S01]  /*38f0*/  HADD2.F32 R41, -RZ, R13.H1_H1 ;  /* 0x3000000dff297230 */ /* 0x000fe20000004100 */
[----:B------:R-:W-:Y:S01]  /*3900*/  LOP3.LUT R42, R42, 0xff, RZ, 0xc0, !PT ;  /* 0x000000ff2a2a7812 */ /* 0x000fe200078ec0ff */
[----:B---3--:R-:W-:-:S02]  /*3910*/  HADD2.F32 R33, -RZ, R33.H0_H0 ;  /* 0x20000021ff217230 */ /* 0x008fc40000004100 */
[----:B------:R-:W2:Y:S01]  /*3920*/  I2F.F16 R9, R9 ;  /* 0x0000000900097306 */ /* 0x000ea20000200c00 */
[----:B------:R-:W-:Y:S01]  /*3930*/  FFMA.FTZ R25, R41, R30, R25 ;  /* 0x0000001e29197223 */ /* 0x000fe20000010019 */
[----:B------:R-:W-:Y:S01]  /*3940*/  VIADD R13, R42, 0xffffff80 ;  /* 0xffffff802a0d7836 */ /* 0x000fe20000000000 */
[----:B------:R-:W-:Y:S01]  /*3950*/  SHF.R.U32.HI R42, RZ, 0x10, R10 ;  /* 0x00000010ff2a7819 */ /* 0x000fe2000001160a */
[----:B------:R-:W-:Y:S02]  /*3960*/  VIADD R10, R31, 0xffffff80 ;  /* 0xffffff801f0a7836 */ /* 0x000fe40000000000 */
[----:B------:R-:W-:Y:S01]  /*3970*/  FFMA.FTZ R32, R43, R41, R32 ;  /* 0x000000292b207223 */ /* 0x000fe20000010020 */
[----:B------:R-:W-:Y:S01]  /*3980*/  HADD2.F32 R31, -RZ, R14.H0_H0 ;  /* 0x2000000eff1f7230 */ /* 0x000fe20000004100 */
[--C-:B------:R-:W-:Y:S01]  /*3990*/  SHF.R.U32.HI R14, RZ, 0x8, R11.reuse ;  /* 0x00000008ff0e7819 */ /* 0x100fe2000001160b */
[----:B------:R-:W-:Y:S01]  /*39a0*/  HADD2.F32 R43, -RZ, R20.H0_H0 ;  /* 0x20000014ff2b7230 */ /* 0x000fe20000004100 */
[----:B------:R-:W-:Y:S01]  /*39b0*/  LOP3.LUT R42, R42, 0xff, RZ, 0xc0, !PT ;  /* 0x000000ff2a2a7812 */ /* 0x000fe200078ec0ff */
[----:B------:R-:W3:Y:S01]  /*39c0*/  I2F.F16 R8, R8 ;  /* 0x0000000800087306 */ /* 0x000ee20000200c00 */
        /* <DEDUP_REMOVED lines=10> */
[----:B-1----:R-:W-:-:S02]  /*3a70*/  HADD2.F32 R11, -RZ, R4.H0_H0 ;  /* 0x20000004ff0b7230 */ /* 0x002fc40000004100 */
[----:B------:R-:W-:Y:S02]  /*3a80*/  VIADD R41, R41, 0xffffff80 ;  /* 0xffffff8029297836 */ /* 0x000fe40000000000 */
[----:B------:R-:W-:Y:S02]  /*3a90*/  HADD2.F32 R4, -RZ, R4.H1_H1 ;  /* 0x30000004ff047230 */ /* 0x000fe40000004100 */
[----:B------:R-:W-:Y:S01]  /*3aa0*/  FFMA.FTZ R31, R43, R11, R32 ;  /* 0x0000000b2b1f7223 */ /* 0x000fe20000010020 */
[----:B------:R-:W1:Y:S01]  /*3ab0*/  I2F.F16 R30, R30 ;  /* 0x0000001e001e7306 */ /* 0x000e620000200c00 */
[----:B------:R-:W-:Y:S02]  /*3ac0*/  HADD2.F32 R43, -RZ, R6.H0_H0 ;  /* 0x20000006ff2b7230 */ /* 0x000fe40000004100 */
[----:B------:R-:W-:Y:S01]  /*3ad0*/  FFMA.FTZ R34, R11, R33, R34 ;  /* 0x000000210b227223 */ /* 0x000fe20000010022 */
[----:B------:R-:W-:Y:S02]  /*3ae0*/  HADD2.F32 R32, -RZ, R15.H0_H0 ;  /* 0x2000000fff207230 */ /* 0x000fe40000004100 */
[----:B--2---:R-:W-:-:S02]  /*3af0*/  HADD2.F32 R15, -RZ, R9.H0_H0 ;  /* 0x20000009ff0f7230 */ /* 0x004fc40000004100 */
[C---:B------:R-:W-:Y:S01]  /*3b00*/  FFMA.FTZ R9, R11.reuse, R43, R12 ;  /* 0x0000002b0b097223 */ /* 0x040fe2000001000c */
[----:B---3--:R-:W-:Y:S01]  /*3b10*/  HADD2.F32 R8, -RZ, R8.H0_H0 ;  /* 0x20000008ff087230 */ /* 0x008fe20000004100 */
[----:B------:R-:W2:Y:S01]  /*3b20*/  I2F.F16 R35, R35 ;  /* 0x0000002300237306 */ /* 0x000ea20000200c00 */
[----:B------:R-:W-:Y:S01]  /*3b30*/  FFMA.FTZ R25, R11, R32, R25 ;  /* 0x000000200b197223 */ /* 0x000fe20000010019 */
[----:B0-----:R-:W-:Y:S02]  /*3b40*/  HADD2.F32 R10, -RZ, R10.H0_H0 ;  /* 0x2000000aff0a7230 */ /* 0x001fe40000004100 */
[--C-:B------:R-:W-:Y:S02]  /*3b50*/  HADD2.F32 R7, -RZ, R5.reuse.H0_H0 ;  /* 0x20000005ff077230 */ /* 0x100fe40000004100 */
[----:B------:R-:W-:Y:S01]  /*3b60*/  FFMA.FTZ R12, R4, R15, R25 ;  /* 0x0000000f040c7223 */ /* 0x000fe20000010019 */
[----:B------:R-:W-:Y:S01]  /*3b70*/  FFMA.FTZ R8, R8, R4, R31 ;  /* 0x0000000408087223 */ /* 0x000fe2000001001f */
[----:B-1----:R-:W-:Y:S01]  /*3b80*/  HADD2.F32 R15, -RZ, R30.H0_H0 ;  /* 0x2000001eff0f7230 */ /* 0x002fe20000004100 */
[----:B------:R-:W0:Y:S01]  /*3b90*/  I2F.F16 R13, R13 ;  /* 0x0000000d000d7306 */ /* 0x000e220000200c00 */
[----:B------:R-:W-:Y:S01]  /*3ba0*/  FFMA.FTZ R10, R4, R10, R9 ;  /* 0x0000000a040a7223 */ /* 0x000fe20000010009 */
[----:B------:R-:W-:-:S02]  /*3bb0*/  HADD2.F32 R5, -RZ, R5.H1_H1 ;  /* 0x30000005ff057230 */ /* 0x000fc40000004100 */
[----:B------:R-:W-:Y:S01]  /*3bc0*/  FFMA.FTZ R34, R4, R15, R34 ;  /* 0x0000000f04227223 */ /* 0x000fe20000010022 */
[----:B------:R-:W-:Y:S02]  /*3bd0*/  HADD2.F32 R4, -RZ, R27.H0_H0 ;  /* 0x2000001bff047230 */ /* 0x000fe40000004100 */
[----:B--2---:R-:W-:Y:S01]  /*3be0*/  HADD2.F32 R35, -RZ, R35.H0_H0 ;  /* 0x20000023ff237230 */ /* 0x004fe20000004100 */
[----:B------:R-:W1:Y:S04]  /*3bf0*/  I2F.F16 R20, R20 ;  /* 0x0000001400147306 */ /* 0x000e680000200c00 */
[----:B------:R-:W-:Y:S01]  /*3c00*/  FFMA.FTZ R35, R35, R7, R8 ;  /* 0x0000000723237223 */ /* 0x000fe20000010008 */
[----:B0-----:R-:W-:-:S03]  /*3c10*/  HADD2.F32 R13, -RZ, R13.H0_H0 ;  /* 0x2000000dff0d7230 */ /* 0x001fc60000004100 */
        /* <DEDUP_REMOVED lines=8> */
[----:B0-----:R-:W-:-:S04]  /*3ca0*/  HADD2.F32 R6, -RZ, R6.H0_H0 ;  /* 0x20000006ff067230 */ /* 0x001fc80000004100 */
[----:B------:R-:W0:Y:S01]  /*3cb0*/  I2F.F16 R14, R14 ;  /* 0x0000000e000e7306 */ /* 0x000e220000200c00 */
[----:B------:R-:W-:Y:S01]  /*3cc0*/  FFMA.FTZ R24, R5, R24, R11 ;  /* 0x0000001805187223 */ /* 0x000fe2000001000b */
[----:B------:R-:W-:-:S03]  /*3cd0*/  FFMA.FTZ R9, R7, R6, R34 ;  /* 0x0000000607097223 */ /* 0x000fc60000010022 */
[----:B------:R-:W-:Y:S01]  /*3ce0*/  FMUL.FTZ R24, R17, R24 ;  /* 0x0000001811187220 */ /* 0x000fe20000410000 */
[----:B-1----:R-:W-:-:S04]  /*3cf0*/  HADD2.F32 R26, -RZ, R26.H0_H0 ;  /* 0x2000001aff1a7230 */ /* 0x002fc80000004100 */
[----:B------:R-:W-:Y:S01]  /*3d00*/  F2FP.F16.F32.PACK_AB R24, RZ, R24 ;  /* 0x00000018ff18723e */ /* 0x000fe200000000ff */
[----:B------:R-:W-:Y:S01]  /*3d10*/  FFMA.FTZ R7, R5, R26, R12 ;  /* 0x0000001a05077223 */ /* 0x000fe2000001000c */
[----:B0-----:R-:W-:-:S03]  /*3d20*/  HADD2.F32 R14, -RZ, R14.H0_H0 ;  /* 0x2000000eff0e7230 */ /* 0x001fc60000004100 */
        /* <DEDUP_REMOVED lines=9> */
.L_x_5042:
[----:B------:R-:W-:Y:S01]  /*3dc0*/  VIADD R21, R21, 0x20 ;  /* 0x0000002015157836 */ /* 0x000fe20000000000 */
[----:B------:R-:W-:Y:S01]  /*3dd0*/  UIADD3 UR4, UR4, 0x40, URZ ;  /* 0x0000004004047890 */ /* 0x000fe2000fffe03f */
[----:B-1----:R-:W-:-:S03]  /*3de0*/  IMAD.WIDE R22, R39, 0x8, R22 ;  /* 0x0000000827167825 */ /* 0x002fc600078e0216 */
[----:B------:R-:W-:Y:S01]  /*3df0*/  ISETP.GE.AND P0, PT, R21, UR5, PT ;  /* 0x0000000515007c0c */ /* 0x000fe2000bf06270 */
[----:B------:R-:W-:Y:S01]  /*3e00*/  IMAD.WIDE R28, R39, 0x8, R28 ;  /* 0x00000008271c7825 */ /* 0x000fe200078e021c */
[----:B------:R-:W-:Y:S02]  /*3e10*/  ISETP.LT.AND P2, PT, R21, R40, PT ;  /* 0x000000281500720c */ /* 0x000fe40003f41270 */
[----:B------:R-:W-:Y:S01]  /*3e20*/  MOV R24, R22 ;  /* 0x0000001600187202 */ /* 0x000fe20000000f00 */
[----:B------:R-:W-:-:S10]  /*3e30*/  IMAD.MOV.U32 R25, RZ, RZ, R23 ;  /* 0x000000ffff197224 */ /* 0x000fd400078e0017 */
[----:B------:R-:W-:Y:S05]  /*3e40*/  @!P0 BRA P2, `(.L_x_5043) ;  /* 0xffffffcc00a88947 */ /* 0x000fea000103ffff */
.L_x_5038:
[----:B------:R-:W-:Y:S01]  /*3e50*/  ISETP.GE.AND P0, PT, R21, R40, PT ;  /* 0x000000281500720c */ /* 0x000fe20003f06270 */
[----:B------:R-:W-:-:S03]  /*3e60*/  ULDC UR5, c[0x0][0x25c] ;  /* 0x0000970000057ab9 */ /* 0x000fc60000000800 */
[----:B------:R-:W-:-:S13]  /*3e70*/  ISETP.GE.OR P0, PT, R21, UR5, P0 ;  /* 0x0000000515007c0c */ /* 0x000fda0008706670 */
[----:B------:R-:W-:Y:S05]  /*3e80*/  @P0 BRA `(.L_x_5044) ;  /* 0x0000001400ec0947 */ /* 0x000fea0003800000 */
[----:B------:R-:W1:Y:S01]  /*3e90*/  LDC R20, c[0x0][0x23c] ;  /* 0x00008f00ff147b82 */ /* 0x000e620000000800 */
[----:B------:R-:W-:Y:S01]  /*3ea0*/  SHF.R.S32.HI R22, RZ, 0x1f, R39 ;  /* 0x0000001fff167819 */ /* 0x000fe20000011427 */
[----:B------:R-:W-:-:S06]  /*3eb0*/  ULDC UR5, c[0x0][0x25c] ;  /* 0x0000970000057ab9 */ /* 0x000fcc0000000800 */
.L_x_5047:
[----:B-----5:R3:W5:Y:S01]  /*3ec0*/  LDG.E.128.CONSTANT R4, desc[UR6][R24.64] ;  /* 0x0000000618047981 */ /* 0x020762000c1e9d00 */
[----:B-1----:R-:W-:Y:S01]  /*3ed0*/  IMAD.MOV.U32 R39, RZ, RZ, R20 ;  /* 0x000000ffff277224 */ /* 0x002fe200078e0014 */
        /* <DEDUP_REMOVED lines=181> */
.L_x_5045:
[----:B------:R-:W-:Y:S05]  /*4a30*/  @!P1 BRA `(.L_x_5046) ;  /* 0x0000000800e09947 */ /* 0x000fea0003800000 */
[----:B-----5:R-:W-:Y:S01]  /*4a40*/  IMAD R5, R22, 0xc, RZ ;  /* 0x0000000c16057824 */ /* 0x020fe200078e02ff */
[----:B------:R-:W1:Y:S01]  /*4a50*/  LDS.128 R16, [UR4+0x20] ;  /* 0x00002004ff107984 */ /* 0x000e620008000c00 */
[----:B------:R-:W-:-:S04]  /*4a60*/  IMAD.WIDE.U32 R28, R39, 0xc, R24 ;  /* 0x0000000c271c7825 */ /* 0x000fc800078e0018 */
[----:B------:R-:W-:-:S05]  /*4a70*/  IMAD.IADD R29, R29, 0x1, R5 ;  /* 0x000000011d1d7824 */ /* 0x000fca00078e0205 */
        /* <DEDUP_REMOVED lines=180> */
.L_x_5046:
[----:B------:R-:W-:Y:S01]  /*55c0*/  IADD3 R21, R21, 0x20, RZ ;  /* 0x0000002015157810 */ /* 0x000fe20007ffe0ff */
[----:B---3--:R-:W-:Y:S01]  /*55d0*/  IMAD.WIDE.U32 R24, R39, 0x18, R24 ;  /* 0x0000001827187825 */ /* 0x008fe200078e0018 */
[----:B------:R-:W-:Y:S02]  /*55e0*/  UIADD3 UR4, UR4, 0x40, URZ ;  /* 0x0000004004047890 */ /* 0x000fe4000fffe03f */
[C---:B------:R-:W-:Y:S01]  /*55f0*/  ISETP.GE.AND P0, PT, R21.reuse, UR5, PT ;  /* 0x0000000515007c0c */ /* 0x040fe2000bf06270 */
[----:B-----5:R-:W-:Y:S01]  /*5600*/  IMAD R5, R22, 0x18, RZ ;  /* 0x0000001816057824 */ /* 0x020fe200078e02ff */
[----:B------:R-:W-:-:S03]  /*5610*/  ISETP.LT.AND P2, PT, R21, R40, PT ;  /* 0x000000281500720c */ /* 0x000fc60003f41270 */
[----:B------:R-:W-:-:S10]  /*5620*/  IMAD.IADD R25, R25, 0x1, R5 ;  /* 0x0000000119197824 */ /* 0x000fd400078e0205 */
[----:B------:R-:W-:Y:S05]  /*5630*/  @!P0 BRA P2, `(.L_x_5047) ;  /* 0xffffffe800208947 */ /* 0x000fea000103ffff */
.L_x_5044:
[----:B------:R-:W-:Y:S01]  /*5640*/  ISETP.GE.AND P0, PT, R21, R40, PT ;  /* 0x000000281500720c */ /* 0x000fe20003f06270 */
[----:B------:R-:W-:-:S03]  /*5650*/  ULDC UR5, c[0x0][0x260] ;  /* 0x0000980000057ab9 */ /* 0x000fc60000000800 */
[----:B------:R-:W-:Y:S01]  /*5660*/  ISETP.GE.OR P0, PT, R21, UR5, P0 ;  /* 0x0000000515007c0c */ /* 0x000fe20008706670 */
[----:B------:R-:W-:-:S12]  /*5670*/  ULDC UR5, c[0x0][0x260] ;  /* 0x0000980000057ab9 */ /* 0x000fd80000000800 */
[----:B------:R-:W-:Y:S05]  /*5680*/  @P0 BRA `(.L_x_5048) ;  /* 0x0000001400780947 */ /* 0x000fea0003800000 */
.L_x_5050:
[----:B-1----:R-:W1:Y:S01]  /*5690*/  LDC R39, c[0x0][0x23c] ;  /* 0x00008f00ff277b82 */ /* 0x002e620000000800 */
[----:B-----5:R-:W-:Y:S02]  /*56a0*/  IMAD.MOV.U32 R4, RZ, RZ, R24 ;  /* 0x000000ffff047224 */ /* 0x020fe400078e0018 */
[----:B------:R-:W-:Y:S02]  /*56b0*/  IMAD.MOV.U32 R5, RZ, RZ, R25 ;  /* 0x000000ffff057224 */ /* 0x000fe400078e0019 */
[----:B-1---5:R-:W-:-:S04]  /*56c0*/  IMAD.WIDE R8, R39, 0x4, R4 ;  /* 0x0000000427087825 */ /* 0x022fc800078e0204 */
[----:B------:R-:W5:Y:S01]  /*56d0*/  LDG.E.128.CONSTANT R4, desc[UR6][R4.64] ;  /* 0x0000000604047981 */ /* 0x000f62000c1e9d00 */
[----:B------:R-:W-:-:S03]  /*56e0*/  IMAD.WIDE R12, R39, 0x4, R8 ;  /* 0x00000004270c7825 */ /* 0x000fc600078e0208 */
[----:B------:R-:W5:Y:S01]  /*56f0*/  LDG.E.128.CONSTANT R8, desc[UR6][R8.64] ;  /* 0x0000000608087981 */ /* 0x000f62000c1e9d00 */
[----:B------:R-:W-:-:S03]  /*5700*/  IMAD.WIDE R22, R39, 0x4, R12 ;  /* 0x0000000427167825 */ /* 0x000fc600078e020c */
[----:B------:R-:W5:Y:S04]  /*5710*/  LDG.E.128.CONSTANT R12, desc[UR6][R12.64] ;  /* 0x000000060c0c7981 */ /* 0x000f68000c1e9d00 */
[----:B------:R1:W5:Y:S01]  /*5720*/  LDG.E.128.CONSTANT R16, desc[UR6][R22.64] ;  /* 0x0000000616107981 */ /* 0x000362000c1e9d00 */
[----:B------:R-:W-:Y:S01]  /*5730*/  IADD3 R41, R21, 0x20, RZ ;  /* 0x0000002015297810 */ /* 0x000fe20007ffe0ff */
[----:B------:R-:W-:-:S03]  /*5740*/  IMAD.WIDE R20, R39, 0x4, R22 ;  /* 0x0000000427147825 */ /* 0x000fc600078e0216 */
[----:B------:R-:W-:Y:S01]  /*5750*/  ISETP.GE.AND P0, PT, R41, UR5, PT ;  /* 0x0000000529007c0c */ /* 0x000fe2000bf06270 */
[----:B------:R-:W-:Y:S01]  /*5760*/  IMAD.WIDE R42, R39, 0x4, R20 ;  /* 0x00000004272a7825 */ /* 0x000fe200078e0214 */
[----:B------:R-:W-:Y:S11]  /*5770*/  @!P1 BRA `(.L_x_5049) ;  /* 0x0000001400249947 */ /* 0x000ff60003800000 */
[----:B-1----:R-:W3:Y:S01]  /*5780*/  LDG.E.128.CONSTANT R20, desc[UR6][R20.64] ;  /* 0x0000000614147981 */ /* 0x002ee2000c1e9d00 */
[----:B------:R-:W-:Y:S01]  /*5790*/  IMAD.MOV.U32 R28, RZ, RZ, 0x2800 ;  /* 0x00002800ff1c7424 */ /* 0x000fe200078e00ff */
[----:B-----5:R-:W-:Y:S02]  /*57a0*/  LOP3.LUT R29, R4, 0x3e003e0, RZ, 0xc0, !PT ;  /* 0x03e003e0041d7812 */ /* 0x020fe400078ec0ff */
[----:B--2---:R-:W1:Y:S01]  /*57b0*/  LDS.128 R24, [UR4] ;  /* 0x00000004ff187984 */ /* 0x004e620008000c00 */
[----:B------:R-:W-:Y:S02]  /*57c0*/  LOP3.LUT R30, R5, 0x1f001f, RZ, 0xc0, !PT ;  /* 0x001f001f051e7812 */ /* 0x000fe400078ec0ff */
[----:B------:R-:W-:Y:S02]  /*57d0*/  PRMT R0, R0, 0x5410, R28 ;  /* 0x0000541000007816 */ /* 0x000fe4000000001c */
[----:B------:R-:W-:Y:S02]  /*57e0*/  LOP3.LUT R28, R4, 0x1f001f, RZ, 0xc0, !PT ;  /* 0x001f001f041c7812 */ /* 0x000fe400078ec0ff */
[----:B------:R-:W-:-:S02]  /*57f0*/  LOP3.LUT R29, R29, 0x64006400, RZ, 0xfc, !PT ;  /* 0x640064001d1d7812 */ /* 0x000fc400078efcff */
        /* <DEDUP_REMOVED lines=321> */
.L_x_5049:
[----:B------:R-:W-:Y:S01]  /*6c10*/  ISETP.LT.AND P2, PT, R41, R40, PT ;  /* 0x000000282900720c */ /* 0x000fe20003f41270 */
[----:B------:R-:W-:Y:S01]  /*6c20*/  UIADD3 UR4, UR4, 0x40, URZ ;  /* 0x0000004004047890 */ /* 0x000fe2000fffe03f */
[----:B------:R-:W-:Y:S01]  /*6c30*/  IMAD.MOV.U32 R24, RZ, RZ, R42 ;  /* 0x000000ffff187224 */ /* 0x000fe200078e002a */
[----:B------:R-:W-:Y:S01]  /*6c40*/  MOV R21, R41 ;  /* 0x0000002900157202 */ /* 0x000fe20000000f00 */
[----:B------:R-:W-:-:S09]  /*6c50*/  IMAD.MOV.U32 R25, RZ, RZ, R43 ;  /* 0x000000ffff197224 */ /* 0x000fd200078e002b */
[----:B------:R-:W-:Y:S05]  /*6c60*/  @!P0 BRA P2, `(.L_x_5050) ;  /* 0xffffffe800888947 */ /* 0x000fea000103ffff */
.L_x_5048:
[----:B------:R-:W-:Y:S05]  /*6c70*/  @!P1 EXIT ;  /* 0x000000000000994d */ /* 0x000fea0003800000 */
[----:B------:R-:W3:Y:S01]  /*6c80*/  S2R R0, SR_CTAID.X ;  /* 0x0000000000007919 */ /* 0x000ee20000002500 */
[----:B------:R-:W4:Y:S01]  /*6c90*/  S2UR UR4, SR_CTAID.Y ;  /* 0x00000000000479c3 */ /* 0x000f220000002600 */
[----:B-----5:R-:W3:Y:S07]  /*6ca0*/  S2R R5, SR_TID.X ;  /* 0x0000000000057919 */ /* 0x020eee0000002100 */
[----:B0-----:R-:W0:Y:S01]  /*6cb0*/  LDC.64 R2, c[0x0][0x230] ;  /* 0x00008c00ff027b82 */ /* 0x001e220000000a00 */
[----:B---3--:R-:W-:-:S04]  /*6cc0*/  IMAD R0, R0, 0x20, R5 ;  /* 0x0000002000007824 */ /* 0x008fc800078e0205 */
[----:B------:R-:W-:-:S04]  /*6cd0*/  IMAD.SHL.U32 R0, R0, 0x4, RZ ;  /* 0x0000000400007824 */ /* 0x000fc800078e00ff */
[----:B----4-:R-:W-:-:S04]  /*6ce0*/  IMAD R5, R39, UR4, R0 ;  /* 0x0000000427057c24 */ /* 0x010fc8000f8e0200 */
        /* <DEDUP_REMOVED lines=8> */
.L_x_5054:
[----:B------:R-:W0:Y:S02]  /*6d70*/  LDS R2, [R0] ;  /* 0x0000000000027984 */ /* 0x000e240000000800 */
[----:B0-----:R-:W-:-:S06]  /*6d80*/  HADD2 R3, R2, R38 ;  /* 0x0000002602037230 */ /* 0x001fcc0000000000 */
[----:B------:R-:W0:Y:S02]  /*6d90*/  ATOMS.CAST.SPIN R3, [R0], R2, R3 ;  /* 0x000000020003738d */ /* 0x000e240001800003 */
[----:B0-----:R-:W-:-:S13]  /*6da0*/  ISETP.EQ.U32.AND P0, PT, R3, 0x1, PT ;  /* 0x000000010300780c */ /* 0x001fda0003f02070 */
[----:B------:R-:W-:Y:S05]  /*6db0*/  @!P0 BRA `(.L_x_5054) ;  /* 0xfffffffc00ec8947 */ /* 0x000fea000383ffff */
[----:B------:R-:W-:Y:S05]  /*6dc0*/  BRA `(.L_x_5052) ;  /* 0x00000000000c7947 */ /* 0x000fea0003800000 */
.L_x_5053:
[----:B------:R-:W3:Y:S02]  /*6dd0*/  LD.E R0, desc[UR6][R4.64] ;  /* 0x0000000604007980 */ /* 0x000ee4000c101900 */
[----:B---3--:R-:W-:-:S05]  /*6de0*/  IADD3 R3, R38, R0, RZ ;  /* 0x0000000026037210 */ /* 0x008fca0007ffe0ff */
[----:B------:R0:W-:Y:S02]  /*6df0*/  ST.E desc[UR6][R4.64], R3 ;  /* 0x0000000304007985 */ /* 0x0001e4000c101906 */
.L_x_5052:
[----:B------:R-:W-:Y:S05]  /*6e00*/  BSYNC B0 ;  /* 0x0000000000007941 */ /* 0x000fea0003800000 */
.L_x_5051:
[----:B------:R3:W-:Y:S02]  /*6e10*/  ATOM.E.ADD.F16x2.RN.STRONG.GPU P0, RZ, desc[UR6][R4.64+0x4], R37 ;  /* 0x0000042504ff79a2 */ /* 0x0007e4000810e1c6 */
[----:B---3--:R-:W-:Y:S05]  /*6e20*/  @P0 EXIT ;  /* 0x000000000000094d */ /* 0x008fea0003800000 */
[----:B------:R-:W3:Y:S02]  /*6e30*/  QSPC.E.S P0, RZ, [R4+0x4] ;  /* 0x0000040004ff73aa */ /* 0x000ee40000000500 */
[----:B---3--:R-:W-:Y:S05]  /*6e40*/  @!P0 BRA `(.L_x_5055) ;  /* 0x0000000000208947 */ /* 0x008fea0003800000 */
[----:B------:R-:W-:-:S05]  /*6e50*/  IMAD.MOV.U32 R2, RZ, RZ, R4 ;  /* 0x000000ffff027224 */ /* 0x000fca00078e0004 */
[----:B------:R-:W-:-:S07]  /*6e60*/  MOV R0, R2 ;  /* 0x0000000200007202 */ /* 0x000fce0000000f00 */
.L_x_5056:
[----:B------:R-:W0:Y:S02]  /*6e70*/  LDS R2, [R0+0x4] ;  /* 0x0000040000027984 */ /* 0x000e240000000800 */
[----:B0-----:R-:W-:-:S10]  /*6e80*/  HFMA2.MMA R3, R2, 1, 1, R37 ;  /* 0x3c003c0002037835 */ /* 0x001fd40000000025 */
[----:B------:R-:W0:Y:S02]  /*6e90*/  ATOMS.CAST.SPIN R3, [R0+0x4], R2, R3 ;  /* 0x000004020003738d */ /* 0x000e240001800003 */
[----:B0-----:R-:W-:-:S13]  /*6ea0*/  ISETP.EQ.U32.AND P0, PT, R3, 0x1, PT ;  /* 0x000000010300780c */ /* 0x001fda0003f02070 */
[----:B------:R-:W-:Y:S05]  /*6eb0*/  @!P0 BRA `(.L_x_5056) ;  /* 0xfffffffc00ec8947 */ /* 0x000fea000383ffff */
[----:B------:R-:W-:Y:S05]  /*6ec0*/  EXIT ;  /* 0x000000000000794d */ /* 0x000fea0003800000 */
.L_x_5055:
[----:B------:R-:W0:Y:S02]  /*6ed0*/  LD.E R0, desc[UR6][R4.64+0x4] ;  /* 0x0000040604007980 */ /* 0x000e24000c101900 */
[----:B0-----:R-:W-:-:S05]  /*6ee0*/  IMAD.IADD R3, R37, 0x1, R0 ;  /* 0x0000000125037824 */ /* 0x001fca00078e0200 */
[----:B------:R-:W-:Y:S01]  /*6ef0*/  ST.E desc[UR6][R4.64+0x4], R3 ;  /* 0x0000040304007985 */ /* 0x000fe2000c101906 */
[----:B------:R-:W-:Y:S05]  /*6f00*/  EXIT ;  /* 0x000000000000794d */ /* 0x000fea0003800000 */
.L_x_5057:
        /* <DEDUP_REMOVED lines=15> */
.L_x_5266:


//--------------------- .text._Z23gemm_half_q_half_kernelILi1ELi152ELb1ELb0ELi32EEvPK6__halfPKjS4_S2_PS0_iiiiPKtS7_iiiiiibS2_i --------------------------
	.section	.text._Z23gemm_half_q_half_kernelILi1ELi152ELb1ELb0ELi32EEvPK6__halfPKjS4_S2_PS0_iiiiPKtS7_iiiiiibS2_i,"ax",@progbits
	.align	128
        .global         _Z23gemm_half_q_half_kernelILi1ELi152ELb1ELb0ELi32EEvPK6__halfPKjS4_S2_PS0_iiiiPKtS7_iiiiiibS2_i
        .type           _Z23gemm_half_q_half_kernelILi1ELi152ELb1ELb0ELi32EEvPK6__halfPKjS4_S2_PS0_iiiiPKtS7_iiiiiibS2_i,@function
        .size           _Z23gemm_half_q_half_kernelILi1ELi152ELb1ELb0ELi32EEvPK6__halfPKjS4_S2_PS0_iiiiPKtS7_iiiiiibS2_i,(.L_x_5267 - _Z23gemm_half_q_half_kernelILi1ELi152ELb1ELb0ELi32EEvPK6__halfPKjS4_S2_PS0_iiiiPKtS7_iiiiiibS2_i)
        .other          _Z23gemm_half_q_half_kernelILi1ELi152ELb1ELb0ELi32EEvPK6__halfPKjS4_S2_PS0_iiiiPKtS7_iiiiiibS2_i,@"STO_CUDA_ENTRY STV_DEFAULT"
_Z23gemm_half_q_half_kernelILi1ELi152ELb1ELb0ELi32EEvPK6__halfPKjS4_S2_PS0_iiiiPKtS7_iiiiiibS2_i:
.text._Z23gemm_half_q_half_kernelILi1ELi152ELb1ELb0ELi32EEvPK6__halfPKjS4_S2_PS0_iiiiPKtS7_iiiiiibS2_i:
        /* <DEDUP_REMOVED lines=49> */
.L_x_5059:
[----:B------:R-:W-:Y:S05]  /*0310*/  BSYNC B0 ;  /* 0x0000000000007941 */ /* 0x000fea0003800000 */
.L_x_5058:
[----:B------:R-:W-:Y:S01]  /*0320*/  ULDC UR4, c[0x0][0x23c] ;  /* 0x00008f0000047ab9 */ /* 0x000fe20000000800 */
[----:B------:R-:W-:Y:S02]  /*0330*/  SHF.L.U32 R10, R10, 0x2, RZ ;  /* 0x000000020a0a7819 */ /* 0x000fe400000006ff */
[----:B------:R-:W-:-:S04]  /*0340*/  MOV R39, UR4 ;  /* 0x0000000400277c02 */ /* 0x000fc80008000f00 */
[----:B------:R-:W-:-:S13]  /*0350*/  ISETP.GE.AND P0, PT, R10, R39, PT ;  /* 0x000000270a00720c */ /* 0x000fda0003f06270 */
[----:B------:R-:W-:Y:S05]  /*0360*/  @P0 EXIT ;  /* 0x000000000000094d */ /* 0x000fea0003800000 */
[----:B0-----:R-:W0:Y:S02]  /*0370*/  LDC.U8 R2, c[0x0][0x270] ;  /* 0x00009c00ff027b82 */ /* 0x001e240000000000 */
[----:B0-----:R-:W-:-:S04]  /*0380*/  PRMT R2, R2, 0x8880, RZ ;  /* 0x0000888002027816 */ /* 0x001fc800000000ff */
[----:B------:R-:W-:Y:S02]  /*0390*/  ISETP.NE.AND P0, PT, R2, RZ, PT ;  /* 0x000000ff0200720c */ /* 0x000fe40003f05270 */
[----:B------:R-:W0:Y:S02]  /*03a0*/  LDC R2, c[0x0][0x264] ;  /* 0x00009900ff027b82 */ /* 0x000e240000000800 */
[----:B------:R-:W-:-:S04]  /*03b0*/  ISETP.NE.OR P0, PT, R17, RZ, !P0 ;  /* 0x000000ff1100720c */ /* 0x000fc80004705670 */
[----:B------:R-:W-:Y:S02]  /*03c0*/  ISETP.LT.OR P2, PT, R0, 0x1, P0 ;  /* 0x000000010000780c */ /* 0x000fe40000741670 */
[----:B------:R-:W1:Y:S01]  /*03d0*/  LDC R0, c[0x0][0x25c] ;  /* 0x00009700ff007b82 */ /* 0x000e620000000800 */
[----:B------:R-:W-:-:S10]  /*03e0*/  ISETP.GE.AND P0, PT, R21, R40, PT ;  /* 0x000000281500720c */ /* 0x000fd40003f06270 */
[----:B------:R-:W2:Y:S01]  /*03f0*/  @!P2 LDC.64 R4, c[0x0][0x230] ;  /* 0x00008c00ff04ab82 */ /* 0x000ea20000000a00 */
[----:B------:R-:W-:-:S04]  /*0400*/  @!P2 IMAD R3, R39, UR8, R10 ;  /* 0x000000082703ac24 */ /* 0x000fc8000f8e020a */
[----:B--2---:R-:W-:-:S05]  /*0410*/  @!P2 IMAD.WIDE R4, R3, 0x2, R4 ;  /* 0x000000020304a825 */ /* 0x004fca00078e0204 */
[----:B------:R2:W-:Y:S01]  /*0420*/  @!P2 STG.E.64 desc[UR6][R4.64], RZ ;  /* 0x000000ff0400a986 */ /* 0x0005e2000c101b06 */
[----:B------:R-:W-:Y:S06]  /*0430*/  BAR.SYNC.DEFER_BLOCKING 0x0 ;  /* 0x0000000000007b1d */ /* 0x000fec0000010000 */
[----:B01----:R-:W-:Y:S05]  /*0440*/  @P0 BRA `(.L_x_5060) ;  /* 0x0000000000d40947 */ /* 0x003fea0003800000 */
        /* <DEDUP_REMOVED lines=13> */
.L_x_5061:
        /* <DEDUP_REMOVED lines=30> */
[----:B------:R-:W-:-:S02]  /*0700*/  IMAD R20, R20, R20, RZ ;  /* 0x0000001414147224 */ /* 0x000fc400078e02ff */
[----:B0-----:R-:W-:Y:S02]  /*0710*/  IMAD R19, R3, R3, RZ ;  /* 0x0000000303137224 */ /* 0x001fe400078e02ff */
        /* <DEDUP_REMOVED lines=8> */
.L_x_5060:
[----:B------:R-:W-:Y:S01]  /*07a0*/  ULDC UR8, c[0x0][0x258] ;  /* 0x0000960000087ab9 */ /* 0x000fe20000000800 */
[C---:B------:R-:W-:Y:S02]  /*07b0*/  ISETP.GT.AND P3, PT, R21.reuse, R0, PT ;  /* 0x000000001500720c */ /* 0x040fe40003f64270 */
[----:B--2---:R-:W-:Y:S02]  /*07c0*/  CS2R R4, SRZ ;  /* 0x0000000000047805 */ /* 0x004fe4000001ff00 */
[----:B------:R-:W-:-:S13]  /*07d0*/  ISETP.GT.AND P2, PT, R21, UR8, PT ;  /* 0x0000000815007c0c */ /* 0x000fda000bf44270 */
        /* <DEDUP_REMOVED lines=8> */
.L_x_5062:
        /* <DEDUP_REMOVED lines=8> */
.L_x_5063:
[----:B------:R-:W-:Y:S01]  /*08e0*/  ULDC UR4, c[0x0][0x260] ;  /* 0x0000980000047ab9 */ /* 0x000fe20000000800 */
[----:B------:R-:W-:Y:S01]  /*08f0*/  HFMA2.MMA R0, -RZ, RZ, 0, 0 ;  /* 0x00000000ff007435 */ /* 0x000fe200000001ff */
[C---:B------:R-:W-:Y:S02]  /*0900*/  ISETP.GT.AND P2, PT, R21.reuse, UR4, PT ;  /* 0x0000000415007c0c */ /* 0x040fe4000bf44270 */
[----:B------:R-:W-:Y:S02]  /*0910*/  ISETP.GT.AND P3, PT, R21, R2, PT ;  /* 0x000000021500720c */ /* 0x000fe40003f64270 */
        /* <DEDUP_REMOVED lines=9> */
.L_x_5064:
        /* <DEDUP_REMOVED lines=8> */
.L_x_5065:
        /* <DEDUP_REMOVED lines=11> */
.L_x_5066:
[C---:B------:R-:W-:Y:S01]  /*0ae0*/  VIMNMX R2, R21.reuse, UR8, PT ;  /* 0x0000000815027c48 */ /* 0x040fe2000bfe0100 */
[----:B------:R-:W0:Y:S01]  /*0af0*/  S2UR UR5, SR_CgaCtaId ;  /* 0x00000000000579c3 */ /* 0x000e220000008800 */
[----:B------:R-:W-:Y:S01]  /*0b00*/  ISETP.GE.OR P0, PT, R21, UR8, P0 ;  /* 0x0000000815007c0c */ /* 0x000fe20008706670 */
[----:B------:R-:W-:Y:S01]  /*0b10*/  UMOV UR4, 0x400 ;  /* 0x0000040000047882 */ /* 0x000fe20000000000 */
[----:B------:R-:W-:Y:S01]  /*0b20*/  SHF.R.S32.HI R11, RZ, 0x1f, R2 ;  /* 0x0000001fff0b7819 */ /* 0x000fe20000011402 */
[----:B------:R-:W-:-:S03]  /*0b30*/  ULDC.64 UR10, c[0x0][0x218] ;  /* 0x00008600000a7ab9 */ /* 0x000fc60000000a00 */
        /* <DEDUP_REMOVED lines=8> */
[----:B------:R-:W-:-:S03]  /*0bc0*/  IMAD R5, R0, R39, RZ ;  /* 0x0000002700057224 */ /* 0x000fc600078e02ff */
[----:B------:R-:W-:Y:S02]  /*0bd0*/  UMOV UR4, UR5 ;  /* 0x0000000500047c82 */ /* 0x000fe40008000000 */
        /* <DEDUP_REMOVED lines=19> */
.L_x_5072:
[----:B------:R-:W-:Y:S01]  /*0d10*/  MOV R14, R42 ;  /* 0x0000002a000e7202 */ /* 0x000fe20000000f00 */
[----:B-----5:R-:W2:Y:S01]  /*0d20*/  LDG.E.128.CONSTANT R8, desc[UR6][R26.64] ;  /* 0x000000061a087981 */ /* 0x020ea2000c1e9d00 */
[----:B------:R-:W-:-:S05]  /*0d30*/  MOV R15, R43 ;  /* 0x0000002b000f7202 */ /* 0x000fca0000000f00 */
[----:B------:R-:W3:Y:S01]  /*0d40*/  LDG.E.128.CONSTANT R4, desc[UR6][R14.64] ;  /* 0x000000060e047981 */ /* 0x000ee2000c1e9d00 */
[----:B--2---:R-:W-:Y:S02]  /*0d50*/  LEA.HI R32, R8, 0xffffff80, RZ, 0x8 ;  /* 0xffffff8008207811 */ /* 0x004fe400078f40ff */
[----:B------:R-:W-:Y:S02]  /*0d60*/  LEA.HI R30, R9, 0xffffff80, RZ, 0x8 ;  /* 0xffffff80091e7811 */ /* 0x000fe400078f40ff */
[----:B-1----:R-:W-:Y:S02]  /*0d70*/  LEA.HI R28, R10, 0xffffff80, RZ, 0x8 ;  /* 0xffffff800a1c7811 */ /* 0x002fe400078f40ff */
[----:B---3--:R-:W-:Y:S02]  /*0d80*/  LEA.HI R24, R4, 0xffffff80, RZ, 0x8 ;  /* 0xffffff8004187811 */ /* 0x008fe400078f40ff */
[----:B------:R-:W-:Y:S02]  /*0d90*/  LEA.HI R33, R5, 0xffffff80, RZ, 0x8 ;  /* 0xffffff8005217811 */ /* 0x000fe400078f40ff */
[----:B------:R-:W-:-:S02]  /*0da0*/  LEA.HI R31, R6, 0xffffff80, RZ, 0x8 ;  /* 0xffffff80061f7811 */ /* 0x000fc400078f40ff */
[----:B------:R-:W-:Y:S02]  /*0db0*/  LEA.HI R34, R7, 0xffffff80, RZ, 0x8 ;  /* 0xffffff8007227811 */ /* 0x000fe400078f40ff */
[----:B------:R-:W-:Y:S01]  /*0dc0*/  LEA.HI R20, R11, 0xffffff80, RZ, 0x8 ;  /* 0xffffff800b147811 */ /* 0x000fe200078f40ff */
[----:B0-----:R-:W-:Y:S06]  /*0dd0*/  @!P1 BRA `(.L_x_5068) ;  /* 0x0000000800d89947 */ /* 0x001fec0003800000 */
[----:B------:R-:W0:Y:S01]  /*0de0*/  LDS.64 R22, [UR5] ;  /* 0x00000005ff167984 */ /* 0x000e220008000a00 */
[----:B------:R-:W-:Y:S01]  /*0df0*/  LOP3.LUT R13, R6, 0xff, RZ, 0xc0, !PT ;  /* 0x000000ff060d7812 */ /* 0x000fe200078ec0ff */
[----:B------:R-:W-:Y:S01]  /*0e00*/  I2F.F16 R33, R33 ;  /* 0x0000002100217306 */ /* 0x000fe20000200c00 */
[----:B------:R-:W-:Y:S02]  /*0e10*/  LOP3.LUT R35, R7, 0xff, RZ, 0xc0, !PT ;  /* 0x000000ff07237812 */ /* 0x000fe400078ec0ff */
[----:B------:R-:W-:Y:S02]  /*0e20*/  IADD3 R25, R13, -0x80, RZ ;  /* 0xffffff800d197810 */ /* 0x000fe40007ffe0ff */
[----:B------:R-:W-:Y:S02]  /*0e30*/  LOP3.LUT R12, R5, 0xff, RZ, 0xc0, !PT ;  /* 0x000000ff050c7812 */ /* 0x000fe400078ec0ff */
[----:B------:R-:W-:Y:S01]  /*0e40*/  SHF.R.U32.HI R13, RZ, 0x8, R5 ;  /* 0x00000008ff0d7819 */ /* 0x000fe20000011605 */
[----:B------:R-:W1:Y:S01]  /*0e50*/  I2F.F16 R24, R24 ;  /* 0x0000001800187306 */ /* 0x000e620000200c00 */
[----:B------:R-:W-:-:S02]  /*0e60*/  IADD3 R43, R35, -0x80, RZ ;  /* 0xffffff80232b7810 */ /* 0x000fc40007ffe0ff */
[----:B------:R-:W-:Y:S02]  /*0e70*/  IADD3 R39, R12, -0x80, RZ ;  /* 0xffffff800c277810 */ /* 0x000fe40007ffe0ff */
[----:B------:R-:W-:Y:S02]  /*0e80*/  LOP3.LUT R41, R13, 0xff, RZ, 0xc0, !PT ;  /* 0x000000ff0d297812 */ /* 0x000fe400078ec0ff */
[----:B------:R-:W-:Y:S01]  /*0e90*/  SHF.R.U32.HI R35, RZ, 0x8, R4 ;  /* 0x00000008ff237819 */ /* 0x000fe20000011604 */
[----:B------:R-:W2:Y:S01]  /*0ea0*/  I2F.F16 R25, R25 ;  /* 0x0000001900197306 */ /* 0x000ea20000200c00 */
[----:B------:R-:W-:Y:S02]  /*0eb0*/  IADD3 R41, R41, -0x80, RZ ;  /* 0xffffff8029297810 */ /* 0x000fe40007ffe0ff */
[----:B------:R-:W-:Y:S02]  /*0ec0*/  LOP3.LUT R35, R35, 0xff, RZ, 0xc0, !PT ;  /* 0x000000ff23237812 */ /* 0x000fe400078ec0ff */
[----:B------:R-:W-:-:S02]  /*0ed0*/  LOP3.LUT R12, R4, 0xff, RZ, 0xc0, !PT ;  /* 0x000000ff040c7812 */ /* 0x000fc400078ec0ff */
[----:B------:R-:W-:Y:S01]  /*0ee0*/  IADD3 R35, R35, -0x80, RZ ;  /* 0xffffff8023237810 */ /* 0x000fe20007ffe0ff */
[----:B------:R-:W3:Y:S01]  /*0ef0*/  I2F.F16 R39, R39 ;  /* 0x0000002700277306 */ /* 0x000ee20000200c00 */
[----:B------:R-:W-:Y:S01]  /*0f00*/  IADD3 R12, R12, -0x80, RZ ;  /* 0xffffff800c0c7810 */ /* 0x000fe20007ffe0ff */
[----:B-1----:R-:W-:Y:S01]  /*0f10*/  HADD2.F32 R24, -RZ, R24.H0_H0 ;  /* 0x20000018ff187230 */ /* 0x002fe20000004100 */
[----:B------:R-:W-:Y:S02]  /*0f20*/  SHF.R.U32.HI R5, RZ, 0x10, R5 ;  /* 0x00000010ff057819 */ /* 0x000fe40000011605 */
[----:B------:R-:W-:Y:S02]  /*0f30*/  SHF.R.U32.HI R4, RZ, 0x10, R4 ;  /* 0x00000010ff047819 */ /* 0x000fe40000011604 */
[----:B------:R-:W-:Y:S01]  /*0f40*/  LOP3.LUT R5, R5, 0xff, RZ, 0xc0, !PT ;  /* 0x000000ff05057812 */ /* 0x000fe200078ec0ff */
[----:B------:R-:W1:Y:S01]  /*0f50*/  I2F.F16 R41, R41 ;  /* 0x0000002900297306 */ /* 0x000e620000200c00 */
[----:B------:R-:W-:Y:S01]  /*0f60*/  LOP3.LUT R4, R4, 0xff, RZ, 0xc0, !PT ;  /* 0x000000ff04047812 */ /* 0x000fe200078ec0ff */
[----:B--2---:R-:W-:Y:S01]  /*0f70*/  HADD2.F32 R25, -RZ, R25.H0_H0 ;  /* 0x20000019ff197230 */ /* 0x004fe20000004100 */
[----:B------:R-:W-:-:S02]  /*0f80*/  IADD3 R5, R5, -0x80, RZ ;  /* 0xffffff8005057810 */ /* 0x000fc40007ffe0ff */
[----:B------:R-:W-:Y:S01]  /*0f90*/  IADD3 R4, R4, -0x80, RZ ;  /* 0xffffff8004047810 */ /* 0x000fe20007ffe0ff */
[----:B---3--:R-:W-:Y:S02]  /*0fa0*/  HADD2.F32 R39, -RZ, R39.H0_H0 ;  /* 0x20000027ff277230 */ /* 0x008fe40000004100 */
[----:B------:R-:W2:Y:S01]  /*0fb0*/  I2F.F16 R35, R35 ;  /* 0x0000002300237306 */ /* 0x000ea20000200c00 */
[----:B------:R-:W-:-:S04]  /*0fc0*/  LOP3.LUT R42, R8, 0xff, RZ, 0xc0, !PT ;  /* 0x000000ff082a7812 */ /* 0x000fc800078ec0ff */
[----:B------:R-:W-:Y:S01]  /*0fd0*/  IADD3 R42, R42, -0x80, RZ ;  /* 0xffffff802a2a7810 */ /* 0x000fe20007ffe0ff */
[----:B-1----:R-:W-:Y:S02]  /*0fe0*/  HADD2.F32 R41, -RZ, R41.H0_H0 ;  /* 0x20000029ff297230 */ /* 0x002fe40000004100 */
[----:B------:R0:W1:Y:S01]  /*0ff0*/  I2F.F16 R29, R12 ;  /* 0x0000000c001d7306 */ /* 0x0000620000200c00 */
[----:B--2---:R-:W-:Y:S01]  /*1000*/  HADD2.F32 R44, -RZ, R35.H0_H0 ;  /* 0x20000023ff2c7230 */ /* 0x004fe20000004100 */
[----:B------:R-:W-:Y:S01]  /*1010*/  SHF.R.U32.HI R35, RZ, 0x8, R6 ;  /* 0x00000008ff237819 */ /* 0x000fe20000011606 */
[----:B0-----:R-:W-:-:S05]  /*1020*/  HADD2.F32 R12, -RZ, R22.H0_H0 ;  /* 0x20000016ff0c7230 */ /* 0x001fca0000004100 */
[----:B------:R0:W2:Y:S01]  /*1030*/  I2F.F16 R13, R43 ;  /* 0x0000002b000d7306 */ /* 0x0000a20000200c00 */
[----:B------:R-:W-:Y:S01]  /*1040*/  HADD2.F32 R22, -RZ, R22.H1_H1 ;  /* 0x30000016ff167230 */ /* 0x000fe20000004100 */
[----:B------:R-:W-:Y:S01]  /*1050*/  LOP3.LUT R35, R35, 0xff, RZ, 0xc0, !PT ;  /* 0x000000ff23237812 */ /* 0x000fe200078ec0ff */
[----:B------:R-:W-:Y:S01]  /*1060*/  FFMA.FTZ R39, R12, R39, RZ ;  /* 0x000000270c277223 */ /* 0x000fe200000100ff */
[----:B------:R-:W-:Y:S01]  /*1070*/  SHF.R.U32.HI R6, RZ, 0x10, R6 ;  /* 0x00000010ff067819 */ /* 0x000fe20000011606 */
[----:B-1----:R-:W-:Y:S01]  /*1080*/  HADD2.F32 R29, -RZ, R29.H0_H0 ;  /* 0x2000001dff1d7230 */ /* 0x002fe20000004100 */
[----:B------:R-:W-:Y:S01]  /*1090*/  IADD3 R35, R35, -0x80, RZ ;  /* 0xffffff8023237810 */ /* 0x000fe20007ffe0ff */
[----:B------:R-:W-:Y:S01]  /*10a0*/  FFMA.FTZ R39, R22, R41, R39 ;  /* 0x0000002916277223 */ /* 0x000fe20000010027 */
[--C-:B------:R-:W-:Y:S01]  /*10b0*/  SHF.R.U32.HI R41, RZ, 0x8, R7.reuse ;  /* 0x00000008ff297819 */ /* 0x100fe20000011607 */
[----:B------:R-:W1:Y:S01]  /*10c0*/  I2F.F16 R5, R5 ;  /* 0x0000000500057306 */ /* 0x000e620000200c00 */
[----:B------:R-:W-:Y:S01]  /*10d0*/  LOP3.LUT R6, R6, 0xff, RZ, 0xc0, !PT ;  /* 0x000000ff06067812 */ /* 0x000fe200078ec0ff */
[----:B------:R-:W-:Y:S01]  /*10e0*/  FFMA.FTZ R29, R29, R12, RZ ;  /* 0x0000000c1d1d7223 */ /* 0x000fe200000100ff */
[----:B------:R-:W-:Y:S01]  /*10f0*/  LOP3.LUT R41, R41, 0xff, RZ, 0xc0, !PT ;  /* 0x000000ff29297812 */ /* 0x000fe200078ec0ff */
[----:B------:R-:W-:Y:S01]  /*1100*/  FFMA.FTZ R25, R12, R25, RZ ;  /* 0x000000190c197223 */ /* 0x000fe200000100ff */
[----:B0-----:R-:W-:Y:S01]  /*1110*/  SHF.R.U32.HI R43, RZ, 0x10, R7 ;  /* 0x00000010ff2b7819 */ /* 0x001fe20000011607 */
[----:B--2---:R-:W-:Y:S01]  /*1120*/  HADD2.F32 R13, -RZ, R13.H0_H0 ;  /* 0x2000000dff0d7230 */ /* 0x004fe20000004100 */
[----:B------:R-:W-:Y:S01]  /*1130*/  IADD3 R41, R41, -0x80, RZ ;  /* 0xffffff8029297810 */ /* 0x000fe20007ffe0ff */
[----:B------:R-:W0:Y:S01]  /*1140*/  I2F.F16 R35, R35 ;  /* 0x0000002300237306 */ /* 0x000e220000200c00 */
[----:B------:R-:W-:Y:S01]  /*1150*/  IADD3 R7, R6, -0x80, RZ ;  /* 0xffffff8006077810 */ /* 0x000fe20007ffe0ff */
[----:B------:R-:W-:Y:S01]  /*1160*/  FFMA.FTZ R29, R44, R22, R29 ;  /* 0x000000162c1d7223 */ /* 0x000fe2000001001d */
[----:B------:R-:W-:Y:S01]  /*1170*/  LOP3.LUT R6, R43, 0xff, RZ, 0xc0, !PT ;  /* 0x000000ff2b067812 */ /* 0x000fe200078ec0ff */
[----:B------:R-:W-:Y:S01]  /*1180*/  FFMA.FTZ R13, R12, R13, RZ ;  /* 0x0000000d0c0d7223 */ /* 0x000fe200000100ff */
[----:B------:R-:W-:Y:S01]  /*1190*/  LOP3.LUT R12, R9, 0xff, RZ, 0xc0, !PT ;  /* 0x000000ff090c7812 */ /* 0x000fe200078ec0ff */
[----:B-1----:R-:W-:-:S02]  /*11a0*/  HADD2.F32 R5, -RZ, R5.H0_H0 ;  /* 0x20000005ff057230 */ /* 0x002fc40000004100 */
[----:B------:R-:W1:Y:S01]  /*11b0*/  I2F.F16 R41, R41 ;  /* 0x0000002900297306 */ /* 0x000e620000200c00 */
[----:B------:R-:W-:Y:S01]  /*11c0*/  IADD3 R12, R12, -0x80, RZ ;  /* 0xffffff800c0c7810 */ /* 0x000fe20007ffe0ff */
[----:B0-----:R-:W-:-:S06]  /*11d0*/  HADD2.F32 R43, -RZ, R35.H0_H0 ;  /* 0x20000023ff2b7230 */ /* 0x001fcc0000004100 */
[----:B------:R-:W0:Y:S01]  /*11e0*/  I2F.F16 R4, R4 ;  /* 0x0000000400047306 */ /* 0x000e220000200c00 */
[----:B------:R-:W-:Y:S01]  /*11f0*/  FFMA.FTZ R25, R22, R43, R25 ;  /* 0x0000002b16197223 */ /* 0x000fe20000010019 */
[----:B------:R-:W-:Y:S01]  /*1200*/  IADD3 R43, R6, -0x80, RZ ;  /* 0xffffff80062b7810 */ /* 0x000fe20007ffe0ff */
[----:B-1----:R-:W-:-:S05]  /*1210*/  HADD2.F32 R44, -RZ, R41.H0_H0 ;  /* 0x20000029ff2c7230 */ /* 0x002fca0000004100 */
[----:B------:R-:W1:Y:S01]  /*1220*/  I2F.F16 R35, R7 ;  /* 0x0000000700237306 */ /* 0x000e620000200c00 */
[----:B------:R-:W-:Y:S01]  /*1230*/  LOP3.LUT R6, R10, 0xff, RZ, 0xc0, !PT ;  /* 0x000000ff0a067812 */ /* 0x000fe200078ec0ff */
[----:B------:R-:W-:Y:S01]  /*1240*/  FFMA.FTZ R41, R22, R44, R13 ;  /* 0x0000002c16297223 */ /* 0x000fe2000001000d */
[----:B------:R-:W-:Y:S02]  /*1250*/  HADD2.F32 R44, -RZ, R23.H0_H0 ;  /* 0x20000017ff2c7230 */ /* 0x000fe40000004100 */
[----:B------:R-:W-:Y:S01]  /*1260*/  IADD3 R45, R6, -0x80, RZ ;  /* 0xffffff80062d7810 */ /* 0x000fe20007ffe0ff */
[----:B0-----:R-:W-:Y:S01]  /*1270*/  HADD2.F32 R13, -RZ, R4.H0_H0 ;  /* 0x20000004ff0d7230 */ /* 0x001fe20000004100 */
[----:B------:R-:W-:Y:S01]  /*1280*/  SHF.R.U32.HI R4, RZ, 0x8, R8 ;  /* 0x00000008ff047819 */ /* 0x000fe20000011608 */
[----:B------:R-:W0:Y:S01]  /*1290*/  I2F.F16 R43, R43 ;  /* 0x0000002b002b7306 */ /* 0x000e220000200c00 */
[----:B------:R-:W-:Y:S01]  /*12a0*/  FFMA.FTZ R6, R44, R5, R39 ;  /* 0x000000052c067223 */ /* 0x000fe20000010027 */
[----:B------:R-:W-:Y:S01]  /*12b0*/  LOP3.LUT R5, R11, 0xff, RZ, 0xc0, !PT ;  /* 0x000000ff0b057812 */ /* 0x000fe200078ec0ff */
[----:B------:R-:W-:Y:S01]  /*12c0*/  FFMA.FTZ R13, R13, R44, R29 ;  /* 0x0000002c0d0d7223 */ /* 0x000fe2000001001d */
[----:B------:R-:W-:-:S02]  /*12d0*/  LOP3.LUT R4, R4, 0xff, RZ, 0xc0, !PT ;  /* 0x000000ff04047812 */ /* 0x000fc400078ec0ff */
[----:B------:R-:W-:Y:S01]  /*12e0*/  IADD3 R22, R5, -0x80, RZ ;  /* 0xffffff8005167810 */ /* 0x000fe20007ffe0ff */
[----:B-1----:R-:W-:Y:S01]  /*12f0*/  HADD2.F32 R29, -RZ, R35.H0_H0 ;  /* 0x20000023ff1d7230 */ /* 0x002fe20000004100 */
[----:B------:R-:W-:Y:S01]  /*1300*/  SHF.R.U32.HI R5, RZ, 0x10, R8 ;  /* 0x00000010ff057819 */ /* 0x000fe20000011608 */
[----:B------:R-:W1:Y:S01]  /*1310*/  I2F.F16 R34, R34 ;  /* 0x0000002200227306 */ /* 0x000e620000200c00 */
[----:B------:R-:W-:Y:S02]  /*1320*/  IADD3 R8, R4, -0x80, RZ ;  /* 0xffffff8004087810 */ /* 0x000fe40007ffe0ff */
[----:B------:R-:W-:Y:S01]  /*1330*/  LOP3.LUT R35, R5, 0xff, RZ, 0xc0, !PT ;  /* 0x000000ff05237812 */ /* 0x000fe200078ec0ff */
[----:B------:R-:W-:Y:S01]  /*1340*/  FFMA.FTZ R29, R44, R29, R25 ;  /* 0x0000001d2c1d7223 */ /* 0x000fe20000010019 */
[----:B------:R-:W2:Y:S01]  /*1350*/  LDS.64 R4, [UR5+0x8] ;  /* 0x00000805ff047984 */ /* 0x000ea20008000a00 */
[----:B0-----:R-:W-:Y:S01]  /*1360*/  HADD2.F32 R43, -RZ, R43.H0_H0 ;  /* 0x2000002bff2b7230 */ /* 0x001fe20000004100 */
[----:B------:R-:W-:Y:S01]  /*1370*/  SHF.R.U32.HI R39, RZ, 0x8, R9 ;  /* 0x00000008ff277819 */ /* 0x000fe20000011609 */
[----:B------:R-:W0:Y:S01]  /*1380*/  I2F.F16 R42, R42 ;  /* 0x0000002a002a7306 */ /* 0x000e220000200c00 */
[----:B------:R-:W-:-:S02]  /*1390*/  IADD3 R35, R35, -0x80, RZ ;  /* 0xffffff8023237810 */ /* 0x000fc40007ffe0ff */
[----:B------:R-:W-:Y:S01]  /*13a0*/  LOP3.LUT R39, R39, 0xff, RZ, 0xc0, !PT ;  /* 0x000000ff27277812 */ /* 0x000fe200078ec0ff */
[----:B------:R-:W-:Y:S01]  /*13b0*/  FFMA.FTZ R25, R44, R43, R41 ;  /* 0x0000002b2c197223 */ /* 0x000fe20000010029 */
[----:B------:R-:W-:Y:S01]  /*13c0*/  HADD2.F32 R44, -RZ, R23.H1_H1 ;  /* 0x30000017ff2c7230 */ /* 0x000fe20000004100 */
[----:B------:R-:W-:Y:S01]  /*13d0*/  SHF.R.U32.HI R23, RZ, 0x10, R9 ;  /* 0x00000010ff177819 */ /* 0x000fe20000011609 */
[----:B------:R-:W-:Y:S01]  /*13e0*/  HADD2.F32 R41, -RZ, R33.H0_H0 ;  /* 0x20000021ff297230 */ /* 0x000fe20000004100 */
[----:B------:R-:W-:Y:S01]  /*13f0*/  IADD3 R9, R39, -0x80, RZ ;  /* 0xffffff8027097810 */ /* 0x000fe20007ffe0ff */
[----:B------:R-:W-:Y:S01]  /*1400*/  I2F.F16 R7, R45 ;  /* 0x0000002d00077306 */ /* 0x000fe20000200c00 */
[----:B------:R-:W-:Y:S01]  /*1410*/  SHF.R.U32.HI R39, RZ, 0x8, R10 ;  /* 0x00000008ff277819 */ /* 0x000fe2000001160a */
[----:B------:R-:W-:Y:S01]  /*1420*/  FFMA.FTZ R13, R24, R44, R13 ;  /* 0x0000002c180d7223 */ /* 0x000fe2000001000d */
[----:B------:R-:W-:Y:S01]  /*1430*/  LOP3.LUT R33, R23, 0xff, RZ, 0xc0, !PT ;  /* 0x000000ff17217812 */ /* 0x000fe200078ec0ff */
[C---:B------:R-:W-:Y:S01]  /*1440*/  FFMA.FTZ R23, R44.reuse, R41, R6 ;  /* 0x000000292c177223 */ /* 0x040fe20000010006 */
[----:B------:R-:W-:Y:S01]  /*1450*/  LOP3.LUT R39, R39, 0xff, RZ, 0xc0, !PT ;  /* 0x000000ff27277812 */ /* 0x000fe200078ec0ff */
[----:B-1----:R-:W-:Y:S01]  /*1460*/  HADD2.F32 R34, -RZ, R34.H0_H0 ;  /* 0x20000022ff227230 */ /* 0x002fe20000004100 */
[----:B------:R-:W-:Y:S01]  /*1470*/  IADD3 R6, R33, -0x80, RZ ;  /* 0xffffff8021067810 */ /* 0x000fe20007ffe0ff */
[----:B------:R-:W1:Y:S01]  /*1480*/  I2F.F16 R12, R12 ;  /* 0x0000000c000c7306 */ /* 0x000e620000200c00 */
[----:B------:R-:W-:Y:S01]  /*1490*/  SHF.R.U32.HI R33, RZ, 0x10, R10 ;  /* 0x00000010ff217819 */ /* 0x000fe2000001160a */
[----:B0-----:R-:W-:Y:S01]  /*14a0*/  HADD2.F32 R42, -RZ, R42.H0_H0 ;  /* 0x2000002aff2a7230 */ /* 0x001fe20000004100 */
[----:B------:R-:W-:Y:S01]  /*14b0*/  IADD3 R10, R39, -0x80, RZ ;  /* 0xffffff80270a7810 */ /* 0x000fe20007ffe0ff */
[----:B------:R-:W-:Y:S01]  /*14c0*/  FFMA.FTZ R25, R44, R34, R25 ;  /* 0x000000222c197223 */ /* 0x000fe20000010019 */
[----:B------:R-:W-:-:S02]  /*14d0*/  SHF.R.U32.HI R39, RZ, 0x8, R11 ;  /* 0x00000008ff277819 */ /* 0x000fc4000001160b */
[----:B------:R-:W-:Y:S01]  /*14e0*/  SHF.R.U32.HI R24, RZ, 0x10, R11 ;  /* 0x00000010ff187819 */ /* 0x000fe2000001160b */
[----:B------:R-:W0:Y:S01]  /*14f0*/  I2F.F16 R31, R31 ;  /* 0x0000001f001f7306 */ /* 0x000e220000200c00 */
[----:B------:R-:W-:Y:S02]  /*1500*/  LOP3.LUT R39, R39, 0xff, RZ, 0xc0, !PT ;  /* 0x000000ff27277812 */ /* 0x000fe400078ec0ff */
[----:B------:R-:W-:Y:S02]  /*1510*/  LOP3.LUT R33, R33, 0xff, RZ, 0xc0, !PT ;  /* 0x000000ff21217812 */ /* 0x000fe400078ec0ff */
[----:B------:R-:W-:Y:S02]  /*1520*/  IADD3 R39, R39, -0x80, RZ ;  /* 0xffffff8027277810 */ /* 0x000fe40007ffe0ff */
[----:B------:R-:W-:Y:S01]  /*1530*/  LOP3.LUT R41, R24, 0xff, RZ, 0xc0, !PT ;  /* 0x000000ff18297812 */ /* 0x000fe200078ec0ff */
[----:B------:R-:W3:Y:S01]  /*1540*/  I2F.F16 R9, R9 ;  /* 0x0000000900097306 */ /* 0x000ee20000200c00 */
[----:B------:R-:W-:Y:S01]  /*1550*/  IADD3 R33, R33, -0x80, RZ ;  /* 0xffffff8021217810 */ /* 0x000fe20007ffe0ff */
[----:B-1----:R-:W-:Y:S01]  /*1560*/  HADD2.F32 R12, -RZ, R12.H0_H0 ;  /* 0x2000000cff0c7230 */ /* 0x002fe20000004100 */
[----:B------:R-:W-:Y:S01]  /*1570*/  IADD3 R41, R41, -0x80, RZ ;  /* 0xffffff8029297810 */ /* 0x000fe20007ffe0ff */
[----:B--2---:R-:W-:-:S02]  /*1580*/  HADD2.F32 R34, -RZ, R4.H0_H0 ;  /* 0x20000004ff227230 */ /* 0x004fc40000004100 */
[----:B------:R-:W-:Y:S02]  /*1590*/  HADD2.F32 R4, -RZ, R4.H1_H1 ;  /* 0x30000004ff047230 */ /* 0x000fe40000004100 */
[----:B------:R-:W1:Y:S01]  /*15a0*/  I2F.F16 R22, R22 ;  /* 0x0000001600167306 */ /* 0x000e620000200c00 */
[----:B------:R-:W-:Y:S01]  /*15b0*/  FFMA.FTZ R13, R42, R34, R13 ;  /* 0x000000222a0d7223 */ /* 0x000fe2000001000d */
[----:B------:R-:W-:Y:S02]  /*15c0*/  HADD2.F32 R42, -RZ, R7.H0_H0 ;  /* 0x20000007ff2a7230 */ /* 0x000fe40000004100 */
[----:B------:R-:W-:Y:S01]  /*15d0*/  FFMA.FTZ R23, R34, R12, R23 ;  /* 0x0000000c22177223 */ /* 0x000fe20000010017 */
[----:B0-----:R-:W-:Y:S02]  /*15e0*/  HADD2.F32 R31, -RZ, R31.H0_H0 ;  /* 0x2000001fff1f7230 */ /* 0x001fe40000004100 */
[----:B---3--:R-:W-:Y:S01]  /*15f0*/  HADD2.F32 R9, -RZ, R9.H0_H0 ;  /* 0x20000009ff097230 */ /* 0x008fe20000004100 */
[----:B------:R-:W0:Y:S02]  /*1600*/  I2F.F16 R8, R8 ;  /* 0x0000000800087306 */ /* 0x000e240000200c00 */
[----:B------:R-:W-:Y:S01]  /*1610*/  FFMA.FTZ R29, R44, R31, R29 ;  /* 0x0000001f2c1d7223 */ /* 0x000fe2000001001d */
[----:B------:R-:W-:-:S02]  /*1620*/  HADD2.F32 R31, -RZ, R5.H0_H0 ;  /* 0x20000005ff1f7230 */ /* 0x000fc40000004100 */
[----:B------:R-:W-:Y:S01]  /*1630*/  FFMA.FTZ R12, R4, R9, R23 ;  /* 0x00000009040c7223 */ /* 0x000fe20000010017 */
[----:B------:R-:W-:Y:S01]  /*1640*/  FFMA.FTZ R29, R34, R42, R29 ;  /* 0x0000002a221d7223 */ /* 0x000fe2000001001d */
[----:B------:R-:W-:Y:S01]  /*1650*/  HADD2.F32 R5, -RZ, R5.H1_H1 ;  /* 0x30000005ff057230 */ /* 0x000fe20000004100 */
[----:B------:R-:W2:Y:S01]  /*1660*/  I2F.F16 R10, R10 ;  /* 0x0000000a000a7306 */ /* 0x000ea20000200c00 */
[----:B-1----:R-:W-:-:S05]  /*1670*/  HADD2.F32 R22, -RZ, R22.H0_H0 ;  /* 0x20000016ff167230 */ /* 0x002fca0000004100 */
[----:B------:R-:W-:Y:S01]  /*1680*/  FFMA.FTZ R22, R34, R22, R25 ;  /* 0x0000001622167223 */ /* 0x000fe20000010019 */
[----:B0-----:R-:W-:Y:S01]  /*1690*/  HADD2.F32 R8, -RZ, R8.H0_H0 ;  /* 0x20000008ff087230 */ /* 0x001fe20000004100 */
[----:B------:R-:W0:Y:S04]  /*16a0*/  I2F.F16 R24, R39 ;  /* 0x0000002700187306 */ /* 0x000e280000200c00 */
[----:B------:R-:W-:Y:S01]  /*16b0*/  FFMA.FTZ R8, R8, R4, R13 ;  /* 0x0000000408087223 */ /* 0x000fe2000001000d */
[----:B--2---:R-:W-:-:S03]  /*16c0*/  HADD2.F32 R10, -RZ, R10.H0_H0 ;  /* 0x2000000aff0a7230 */ /* 0x004fc60000004100 */
        /* <DEDUP_REMOVED lines=31> */
[----:B------:R-:W-:Y:S02]  /*18c0*/  PRMT R32, R32, 0x5410, R7 ;  /* 0x0000541020207816 */ /* 0x000fe40000000007 */
[----:B------:R-:W-:Y:S02]  /*18d0*/  FFMA.FTZ R31, R5, R20, R31 ;  /* 0x00000014051f7223 */ /* 0x000fe4000001001f */
[----:B------:R-:W-:-:S02]  /*18e0*/  F2FP.F16.F32.PACK_AB R28, RZ, R28 ;  /* 0x0000001cff1c723e */ /* 0x000fc400000000ff */
[----:B------:R-:W-:Y:S01]  /*18f0*/  HFMA2.MMA R2, R32, 1, 1, R2 ;  /* 0x3c003c0020027835 */ /* 0x000fe20000000002 */
[----:B------:R-:W-:-:S05]  /*1900*/  FMUL.FTZ R31, R16, R31 ;  /* 0x0000001f101f7220 */ /* 0x000fca0000410000 */
[----:B------:R-:W-:-:S04]  /*1910*/  F2FP.F16.F32.PACK_AB R31, RZ, R31 ;  /* 0x0000001fff1f723e */ /* 0x000fc800000000ff */
[----:B------:R-:W-:-:S05]  /*1920*/  PRMT R28, R28, 0x5410, R31 ;  /* 0x000054101c1c7816 */ /* 0x000fca000000001f */
[----:B------:R-:W-:-:S07]  /*1930*/  HADD2 R0, R28, R0 ;  /* 0x000000001c007230 */ /* 0x000fce0000000000 */
.L_x_5068:
[----:B------:R-:W0:Y:S02]  /*1940*/  LDC R39, c[0x0][0x23c] ;  /* 0x00008f00ff277b82 */ /* 0x000e240000000800 */
[----:B0-----:R-:W-:-:S04]  /*1950*/  IMAD.WIDE R8, R39, 0x8, R14 ;  /* 0x0000000827087825 */ /* 0x001fc800078e020e */
[C---:B------:R-:W-:Y:S02]  /*1960*/  IMAD.WIDE R28, R39.reuse, 0x8, R8 ;  /* 0x00000008271c7825 */ /* 0x040fe400078e0208 */
[----:B------:R-:W5:Y:S02]  /*1970*/  LDG.E.128.CONSTANT R8, desc[UR6][R8.64] ;  /* 0x0000000608087981 */ /* 0x000f64000c1e9d00 */
[----:B------:R-:W-:-:S05]  /*1980*/  IMAD.WIDE R22, R39, 0x8, R28 ;  /* 0x0000000827167825 */ /* 0x000fca00078e021c */
[----:B------:R0:W5:Y:S01]  /*1990*/  LDG.E.128.CONSTANT R4, desc[UR6][R22.64] ;  /* 0x0000000616047981 */ /* 0x000162000c1e9d00 */
[----:B------:R-:W-:Y:S01]  /*19a0*/  IMAD.WIDE R26, R39, 0x8, R26 ;  /* 0x00000008271a7825 */ /* 0x000fe200078e021a */
[----:B------:R-:W-:Y:S06]  /*19b0*/  @!P1 BRA `(.L_x_5069) ;  /* 0x0000000800fc9947 */ /* 0x000fec0003800000 */
[----:B------:R-:W2:Y:S01]  /*19c0*/  LDG.E.128.CONSTANT R12, desc[UR6][R26.64] ;  /* 0x000000061a0c7981 */ /* 0x000ea2000c1e9d00 */
        /* <DEDUP_REMOVED lines=55> */
[----:B------:R-:W-:Y:S01]  /*1d40*/  I2F.F16 R9, R9 ;  /* 0x0000000900097306 */ /* 0x000fe20000200c00 */
[----:B------:R-:W-:Y:S02]  /*1d50*/  FFMA.FTZ R43, R34, R42, R43 ;  /* 0x0000002a222b7223 */ /* 0x000fe4000001002b */
[----:B------:R-:W-:Y:S02]  /*1d60*/  IADD3 R32, R32, -0x80, RZ ;  /* 0xffffff8020207810 */ /* 0x000fe40007ffe0ff */
[----:B------:R-:W-:Y:S01]  /*1d70*/  SHF.R.U32.HI R34, RZ, 0x10, R11 ;  /* 0x00000010ff227819 */ /* 0x000fe2000001160b */
[----:B0-----:R-:W-:Y:S01]  /*1d80*/  HADD2.F32 R8, -RZ, R8.H0_H0 ;  /* 0x20000008ff087230 */ /* 0x001fe20000004100 */
[----:B------:R-:W-:Y:S01]  /*1d90*/  IADD3 R11, R10, -0x80, RZ ;  /* 0xffffff800a0b7810 */ /* 0x000fe20007ffe0ff */
[----:B------:R-:W0:Y:S01]  /*1da0*/  I2F.F16 R20, R20 ;  /* 0x0000001400147306 */ /* 0x000e220000200c00 */
[----:B------:R-:W-:-:S04]  /*1db0*/  LOP3.LUT R34, R34, 0xff, RZ, 0xc0, !PT ;  /* 0x000000ff22227812 */ /* 0x000fc800078ec0ff */
[----:B------:R-:W-:-:S03]  /*1dc0*/  IADD3 R34, R34, -0x80, RZ ;  /* 0xffffff8022227810 */ /* 0x000fc60007ffe0ff */
        /* <DEDUP_REMOVED lines=35> */
[----:B------:R-:W2:Y:S01]  /*2000*/  I2F.F16 R25, R25 ;  /* 0x0000001900197306 */ /* 0x000ea20000200c00 */
[----:B0-----:R-:W-:Y:S02]  /*2010*/  IADD3 R43, R41, -0x80, RZ ;  /* 0xffffff80292b7810 */ /* 0x001fe40007ffe0ff */
[C---:B------:R-:W-:Y:S02]  /*2020*/  LOP3.LUT R41, R14.reuse, 0xff, RZ, 0xc0, !PT ;  /* 0x000000ff0e297812 */ /* 0x040fe400078ec0ff */
[----:B------:R-:W-:Y:S02]  /*2030*/  LEA.HI R33, R14, 0xffffff80, RZ, 0x8 ;  /* 0xffffff800e217811 */ /* 0x000fe400078f40ff */
[----:B------:R-:W-:Y:S01]  /*2040*/  IADD3 R44, R41, -0x80, RZ ;  /* 0xffffff80292c7810 */ /* 0x000fe20007ffe0ff */
[----:B------:R2:W0:Y:S01]  /*2050*/  I2F.F16 R24, R43 ;  /* 0x0000002b00187306 */ /* 0x0004220000200c00 */
[----:B------:R-:W-:-:S04]  /*2060*/  LOP3.LUT R41, R15, 0xff, RZ, 0xc0, !PT ;  /* 0x000000ff0f297812 */ /* 0x000fc800078ec0ff */
[----:B------:R-:W-:Y:S02]  /*2070*/  IADD3 R45, R41, -0x80, RZ ;  /* 0xffffff80292d7810 */ /* 0x000fe40007ffe0ff */
[----:B------:R-:W-:Y:S01]  /*2080*/  LOP3.LUT R41, R32, 0xff, RZ, 0xc0, !PT ;  /* 0x000000ff20297812 */ /* 0x000fe200078ec0ff */
[----:B------:R-:W3:Y:S01]  /*2090*/  I2F.F16 R31, R44 ;  /* 0x0000002c001f7306 */ /* 0x000ee20000200c00 */
[----:B--2---:R-:W-:Y:S02]  /*20a0*/  HADD2.F32 R43, -RZ, R25.H0_H0 ;  /* 0x20000019ff2b7230 */ /* 0x004fe40000004100 */
[----:B-1----:R-:W-:Y:S01]  /*20b0*/  HADD2.F32 R25, -RZ, R8.H0_H0 ;  /* 0x20000008ff197230 */ /* 0x002fe20000004100 */
        /* <DEDUP_REMOVED lines=11> */
[----:B---3--:R-:W-:Y:S01]  /*2170*/  HADD2.F32 R42, -RZ, R31.H0_H0 ;  /* 0x2000001fff2a7230 */ /* 0x008fe20000004100 */
[----:B------:R-:W-:Y:S01]  /*2180*/  IADD3 R13, R43, -0x80, RZ ;  /* 0xffffff802b0d7810 */ /* 0x000fe20007ffe0ff */
[----:B------:R-:W1:Y:S01]  /*2190*/  I2F.F16 R12, R12 ;  /* 0x0000000c000c7306 */ /* 0x000e620000200c00 */
[--C-:B------:R-:W-:Y:S02]  /*21a0*/  SHF.R.U32.HI R43, RZ, 0x8, R14.reuse ;  /* 0x00000008ff2b7819 */ /* 0x100fe4000001160e */
[----:B------:R-:W-:Y:S01]  /*21b0*/  SHF.R.U32.HI R31, RZ, 0x10, R14 ;  /* 0x00000010ff1f7819 */ /* 0x000fe2000001160e */
[----:B------:R-:W-:Y:S01]  /*21c0*/  FFMA.FTZ R34, R25, R42, R34 ;  /* 0x0000002a19227223 */ /* 0x000fe20000010022 */
[----:B------:R-:W-:Y:S02]  /*21d0*/  SHF.R.U32.HI R42, RZ, 0x8, R15 ;  /* 0x00000008ff2a7819 */ /* 0x000fe4000001160f */
[----:B------:R-:W-:Y:S01]  /*21e0*/  LOP3.LUT R43, R43, 0xff, RZ, 0xc0, !PT ;  /* 0x000000ff2b2b7812 */ /* 0x000fe200078ec0ff */
[----:B------:R-:W2:Y:S01]  /*21f0*/  I2F.F16 R13, R13 ;  /* 0x0000000d000d7306 */ /* 0x000ea20000200c00 */
[----:B------:R-:W-:Y:S01]  /*2200*/  LOP3.LUT R31, R31, 0xff, RZ, 0xc0, !PT ;  /* 0x000000ff1f1f7812 */ /* 0x000fe200078ec0ff */
[----:B0-----:R-:W-:Y:S01]  /*2210*/  HADD2.F32 R44, -RZ, R32.H0_H0 ;  /* 0x20000020ff2c7230 */ /* 0x001fe20000004100 */
[----:B------:R-:W-:-:S02]  /*2220*/  LOP3.LUT R42, R42, 0xff, RZ, 0xc0, !PT ;  /* 0x000000ff2a2a7812 */ /* 0x000fc400078ec0ff */
[----:B------:R-:W-:Y:S02]  /*2230*/  IADD3 R14, R43, -0x80, RZ ;  /* 0xffffff802b0e7810 */ /* 0x000fe40007ffe0ff */
[----:B------:R-:W-:Y:S01]  /*2240*/  SHF.R.U32.HI R43, RZ, 0x10, R15 ;  /* 0x00000010ff2b7819 */ /* 0x000fe2000001160f */
[----:B------:R-:W-:Y:S01]  /*2250*/  I2F.F16 R41, R41 ;  /* 0x0000002900297306 */ /* 0x000fe20000200c00 */
[----:B------:R-:W-:Y:S01]  /*2260*/  IADD3 R32, R31, -0x80, RZ ;  /* 0xffffff801f207810 */ /* 0x000fe20007ffe0ff */
[----:B------:R-:W-:Y:S01]  /*2270*/  FFMA.FTZ R35, R25, R44, R35 ;  /* 0x0000002c19237223 */ /* 0x000fe20000010023 */
[----:B------:R-:W-:Y:S01]  /*2280*/  IADD3 R31, R42, -0x80, RZ ;  /* 0xffffff802a1f7810 */ /* 0x000fe20007ffe0ff */
[----:B-1----:R-:W-:Y:S01]  /*2290*/  HADD2.F32 R45, -RZ, R12.H0_H0 ;  /* 0x2000000cff2d7230 */ /* 0x002fe20000004100 */
[----:B------:R-:W-:Y:S01]  /*22a0*/  LOP3.LUT R43, R43, 0xff, RZ, 0xc0, !PT ;  /* 0x000000ff2b2b7812 */ /* 0x000fe200078ec0ff */
[----:B------:R-:W-:Y:S01]  /*22b0*/  HADD2.F32 R12, -RZ, R9.H0_H0 ;  /* 0x20000009ff0c7230 */ /* 0x000fe20000004100 */
[----:B------:R-:W-:Y:S01]  /*22c0*/  LEA.HI R15, R15, 0xffffff80, RZ, 0x8 ;  /* 0xffffff800f0f7811 */ /* 0x000fe200078f40ff */
[----:B------:R-:W0:Y:S01]  /*22d0*/  I2F.F16 R14, R14 ;  /* 0x0000000e000e7306 */ /* 0x000e220000200c00 */
[----:B------:R-:W-:Y:S01]  /*22e0*/  IADD3 R42, R43, -0x80, RZ ;  /* 0xffffff802b2a7810 */ /* 0x000fe20007ffe0ff */
[----:B------:R-:W-:-:S02]  /*22f0*/  HADD2.F32 R43, -RZ, R8.H1_H1 ;  /* 0x30000008ff2b7230 */ /* 0x000fc40000004100 */
[----:B--2---:R-:W-:Y:S02]  /*2300*/  HADD2.F32 R44, -RZ, R13.H0_H0 ;  /* 0x2000000dff2c7230 */ /* 0x004fe40000004100 */
[----:B------:R-:W-:Y:S02]  /*2310*/  HADD2.F32 R9, -RZ, R9.H1_H1 ;  /* 0x30000009ff097230 */ /* 0x000fe40000004100 */
[----:B------:R-:W-:Y:S01]  /*2320*/  FFMA.FTZ R13, R45, R43, R30 ;  /* 0x0000002b2d0d7223 */ /* 0x000fe2000001001e */
[----:B------:R-:W-:Y:S01]  /*2330*/  I2F.F16 R31, R31 ;  /* 0x0000001f001f7306 */ /* 0x000fe20000200c00 */
[----:B------:R-:W-:Y:S01]  /*2340*/  FFMA.FTZ R45, R43, R44, R20 ;  /* 0x0000002c2b2d7223 */ /* 0x000fe20000010014 */
[----:B0-----:R-:W-:-:S06]  /*2350*/  HADD2.F32 R20, -RZ, R14.H0_H0 ;  /* 0x2000000eff147230 */ /* 0x001fcc0000004100 */
[----:B------:R-:W0:Y:S01]  /*2360*/  I2F.F16 R24, R24 ;  /* 0x0000001800187306 */ /* 0x000e220000200c00 */
[----:B------:R-:W-:-:S05]  /*2370*/  HADD2.F32 R14, -RZ, R41.H0_H0 ;  /* 0x20000029ff0e7230 */ /* 0x000fca0000004100 */
[----:B------:R-:W-:Y:S02]  /*2380*/  FFMA.FTZ R13, R14, R12, R13 ;  /* 0x0000000c0e0d7223 */ /* 0x000fe4000001000d */
[----:B------:R1:W2:Y:S01]  /*2390*/  I2F.F16 R25, R32 ;  /* 0x0000002000197306 */ /* 0x0002a20000200c00 */
[----:B0-----:R-:W-:-:S07]  /*23a0*/  HADD2.F32 R24, -RZ, R24.H0_H0 ;  /* 0x20000018ff187230 */ /* 0x001fce0000004100 */
[----:B------:R-:W0:Y:S01]  /*23b0*/  I2F.F16 R8, R42 ;  /* 0x0000002a00087306 */ /* 0x000e220000200c00 */
[----:B-1----:R-:W-:Y:S02]  /*23c0*/  HADD2.F32 R32, -RZ, R31.H0_H0 ;  /* 0x2000001fff207230 */ /* 0x002fe40000004100 */
[----:B------:R-:W-:-:S03]  /*23d0*/  FFMA.FTZ R24, R12, R24, R45 ;  /* 0x000000180c187223 */ /* 0x000fc6000001002d */
[C---:B------:R-:W-:Y:S01]  /*23e0*/  FFMA.FTZ R35, R43.reuse, R32, R35 ;  /* 0x000000202b237223 */ /* 0x040fe20000010023 */
[----:B--2---:R-:W-:Y:S01]  /*23f0*/  HADD2.F32 R30, -RZ, R25.H0_H0 ;  /* 0x20000019ff1e7230 */ /* 0x004fe20000004100 */
[----:B------:R-:W1:Y:S01]  /*2400*/  I2F.F16 R10, R10 ;  /* 0x0000000a000a7306 */ /* 0x000e620000200c00 */
[----:B------:R-:W-:-:S04]  /*2410*/  FFMA.FTZ R25, R43, R20, R34 ;  /* 0x000000142b197223 */ /* 0x000fc80000010022 */
[C---:B------:R-:W-:Y:S01]  /*2420*/  FFMA.FTZ R25, R12.reuse, R30, R25 ;  /* 0x0000001e0c197223 */ /* 0x040fe20000010019 */
[----:B0-----:R-:W-:Y:S02]  /*2430*/  HADD2.F32 R20, -RZ, R8.H0_H0 ;  /* 0x20000008ff147230 */ /* 0x001fe40000004100 */
[----:B------:R-:W0:Y:S01]  /*2440*/  I2F.F16 R33, R33 ;  /* 0x0000002100217306 */ /* 0x000e220000200c00 */
[----:B------:R-:W-:Y:S02]  /*2450*/  HADD2.F32 R8, -RZ, R11.H0_H0 ;  /* 0x2000000bff087230 */ /* 0x000fe40000004100 */
[----:B------:R-:W-:-:S03]  /*2460*/  FFMA.FTZ R35, R12, R20, R35 ;  /* 0x000000140c237223 */ /* 0x000fc60000010023 */
[----:B------:R-:W-:Y:S01]  /*2470*/  FFMA.FTZ R11, R9, R8, R24 ;  /* 0x00000008090b7223 */ /* 0x000fe20000010018 */
[----:B-1----:R-:W-:Y:S01]  /*2480*/  HADD2.F32 R10, -RZ, R10.H0_H0 ;  /* 0x2000000aff0a7230 */ /* 0x002fe20000004100 */
[----:B------:R-:W1:Y:S02]  /*2490*/  I2F.F16 R15, R15 ;  /* 0x0000000f000f7306 */ /* 0x000e640000200c00 */
[----:B------:R-:W-:Y:S02]  /*24a0*/  FMUL.FTZ R11, R18, R11 ;  /* 0x0000000b120b7220 */ /* 0x000fe40000410000 */
[----:B------:R-:W-:Y:S01]  /*24b0*/  FFMA.FTZ R10, R10, R9, R13 ;  /* 0x000000090a0a7223 */ /* 0x000fe2000001000d */
[----:B0-----:R-:W-:-:S03]  /*24c0*/  HADD2.F32 R14, -RZ, R33.H0_H0 ;  /* 0x20000021ff0e7230 */ /* 0x001fc60000004100 */
        /* <DEDUP_REMOVED lines=14> */
.L_x_5069:
[----:B-----5:R1:W5:Y:S01]  /*25b0*/  LDG.E.128.CONSTANT R8, desc[UR6][R28.64] ;  /* 0x000000061c087981 */ /* 0x020362000c1e9d00 */
[----:B------:R-:W-:Y:S01]  /*25c0*/  UIADD3 UR4, UR5, 0x40, URZ ;  /* 0x0000004005047890 */ /* 0x000fe2000fffe03f */
[----:B------:R-:W-:Y:S01]  /*25d0*/  IMAD.WIDE R26, R39, 0x8, R26 ;  /* 0x00000008271a7825 */ /* 0x000fe200078e021a */
[----:B------:R-:W-:Y:S10]  /*25e0*/  @!P1 BRA `(.L_x_5070) ;  /* 0x0000000800fc9947 */ /* 0x000ff40003800000 */
[----:B------:R-:W2:Y:S01]  /*25f0*/  LDG.E.128.CONSTANT R12, desc[UR6][R26.64] ;  /* 0x000000061a0c7981 */ /* 0x000ea2000c1e9d00 */
[----:B-1---5:R-:W-:Y:S02]  /*2600*/  LOP3.LUT R29, R9, 0xff, RZ, 0xc0, !PT ;  /* 0x000000ff091d7812 */ /* 0x022fe400078ec0ff */
[----:B------:R-:W-:Y:S01]  /*2610*/  LOP3.LUT R20, R8, 0xff, RZ, 0xc0, !PT ;  /* 0x000000ff08147812 */ /* 0x000fe200078ec0ff */
[----:B------:R-:W1:Y:S01]  /*2620*/  LDS.64 R24, [UR5+0x20] ;  /* 0x00002005ff187984 */ /* 0x000e620008000a00 */
[----:B------:R-:W-:Y:S02]  /*2630*/  IADD3 R43, R29, -0x80, RZ ;  /* 0xffffff801d2b7810 */ /* 0x000fe40007ffe0ff */
[----:B------:R-:W-:Y:S02]  /*2640*/  LOP3.LUT R29, R10, 0xff, RZ, 0xc0, !PT ;  /* 0x000000ff0a1d7812 */ /* 0x000fe400078ec0ff */
[----:B------:R-:W-:Y:S02]  /*2650*/  LOP3.LUT R34, R11, 0xff, RZ, 0xc0, !PT ;  /* 0x000000ff0b227812 */ /* 0x000fe400078ec0ff */
[----:B------:R-:W-:Y:S01]  /*2660*/  IADD3 R31, R29, -0x80, RZ ;  /* 0xffffff801d1f7810 */ /* 0x000fe20007ffe0ff */
[----:B------:R-:W3:Y:S01]  /*2670*/  I2F.F16 R43, R43 ;  /* 0x0000002b002b7306 */ /* 0x000ee20000200c00 */
[----:B------:R-:W-:-:S02]  /*2680*/  SHF.R.U32.HI R29, RZ, 0x8, R8 ;  /* 0x00000008ff1d7819 */ /* 0x000fc40000011608 */
[----:B------:R-:W-:Y:S02]  /*2690*/  IADD3 R20, R20, -0x80, RZ ;  /* 0xffffff8014147810 */ /* 0x000fe40007ffe0ff */
        /* <DEDUP_REMOVED lines=16> */
[----:B---3--:R-:W-:Y:S02]  /*27a0*/  HADD2.F32 R31, -RZ, R31.H0_H0 ;  /* 0x2000001fff1f7230 */ /* 0x008fe40000004100 */
[----:B------:R-:W3:Y:S01]  /*27b0*/  I2F.F16 R35, R35 ;  /* 0x0000002300237306 */ /* 0x000ee20000200c00 */
[--C-:B-1----:R-:W-:Y:S01]  /*27c0*/  HADD2.F32 R20, -RZ, R24.reuse.H0_H0 ;  /* 0x20000018ff147230 */ /* 0x102fe20000004100 */
[----:B------:R-:W-:Y:S01]  /*27d0*/  LOP3.LUT R8, R8, 0xff, RZ, 0xc0, !PT ;  /* 0x000000ff08087812 */ /* 0x000fe200078ec0ff */
[----:B------:R-:W-:Y:S01]  /*27e0*/  HADD2.F32 R44, -RZ, R24.H1_H1 ;  /* 0x30000018ff2c7230 */ /* 0x000fe20000004100 */
[----:B------:R-:W-:Y:S02]  /*27f0*/  SHF.R.U32.HI R10, RZ, 0x10, R10 ;  /* 0x00000010ff0a7819 */ /* 0x000fe4000001160a */
[----:B0-----:R-:W-:Y:S01]  /*2800*/  FFMA.FTZ R42, R33, R20, RZ ;  /* 0x00000014212a7223 */ /* 0x001fe200000100ff */
[----:B----4-:R-:W-:-:S02]  /*2810*/  HADD2.F32 R29, -RZ, R29.H0_H0 ;  /* 0x2000001dff1d7230 */ /* 0x010fc40000004100 */
[C---:B------:R-:W-:Y:S01]  /*2820*/  FFMA.FTZ R33, R20.reuse, R43, RZ ;  /* 0x0000002b14217223 */ /* 0x040fe200000100ff */
[C---:B------:R-:W-:Y:S01]  /*2830*/  FFMA.FTZ R31, R20.reuse, R31, RZ ;  /* 0x0000001f141f7223 */ /* 0x040fe200000100ff */
[----:B------:R-:W0:Y:S01]  /*2840*/  I2F.F16 R34, R34 ;  /* 0x0000002200227306 */ /* 0x000e220000200c00 */
[----:B------:R-:W-:Y:S01]  /*2850*/  IADD3 R43, R41, -0x80, RZ ;  /* 0xffffff80292b7810 */ /* 0x000fe20007ffe0ff */
[----:B------:R-:W-:Y:S01]  /*2860*/  FFMA.FTZ R29, R20, R29, RZ ;  /* 0x0000001d141d7223 */ /* 0x000fe200000100ff */
[----:B------:R-:W-:Y:S01]  /*2870*/  SHF.R.U32.HI R20, RZ, 0x8, R11 ;  /* 0x00000008ff147819 */ /* 0x000fe2000001160b */
[----:B---3--:R-:W-:Y:S01]  /*2880*/  HADD2.F32 R35, -RZ, R35.H0_H0 ;  /* 0x20000023ff237230 */ /* 0x008fe20000004100 */
[----:B------:R-:W-:Y:S02]  /*2890*/  LEA.HI R30, R9, 0xffffff80, RZ, 0x8 ;  /* 0xffffff80091e7811 */ /* 0x000fe400078f40ff */
[----:B------:R-:W-:Y:S01]  /*28a0*/  LOP3.LUT R20, R20, 0xff, RZ, 0xc0, !PT ;  /* 0x000000ff14147812 */ /* 0x000fe200078ec0ff */
[----:B------:R-:W1:Y:S01]  /*28b0*/  I2F.F16 R43, R43 ;  /* 0x0000002b002b7306 */ /* 0x000e620000200c00 */
[----:B------:R-:W-:Y:S01]  /*28c0*/  FFMA.FTZ R35, R35, R44, R42 ;  /* 0x0000002c23237223 */ /* 0x000fe2000001002a */
[----:B------:R-:W-:-:S02]  /*28d0*/  LOP3.LUT R10, R10, 0xff, RZ, 0xc0, !PT ;  /* 0x000000ff0a0a7812 */ /* 0x000fc400078ec0ff */
[----:B------:R-:W-:Y:S01]  /*28e0*/  IADD3 R45, R20, -0x80, RZ ;  /* 0xffffff80142d7810 */ /* 0x000fe20007ffe0ff */
[----:B0-----:R-:W-:Y:S01]  /*28f0*/  HADD2.F32 R34, -RZ, R34.H0_H0 ;  /* 0x20000022ff227230 */ /* 0x001fe20000004100 */
[----:B------:R-:W-:Y:S02]  /*2900*/  LEA.HI R20, R11, 0xffffff80, RZ, 0x8 ;  /* 0xffffff800b147811 */ /* 0x000fe400078f40ff */
[----:B------:R-:W0:Y:S01]  /*2910*/  I2F.F16 R42, R45 ;  /* 0x0000002d002a7306 */ /* 0x000e220000200c00 */
[----:B------:R-:W-:Y:S01]  /*2920*/  SHF.R.U32.HI R11, RZ, 0x10, R11 ;  /* 0x00000010ff0b7819 */ /* 0x000fe2000001160b */
[----:B------:R-:W-:Y:S01]  /*2930*/  FFMA.FTZ R41, R44, R34, R33 ;  /* 0x000000222c297223 */ /* 0x000fe20000010021 */
[----:B------:R-:W-:Y:S02]  /*2940*/  IADD3 R10, R10, -0x80, RZ ;  /* 0xffffff800a0a7810 */ /* 0x000fe40007ffe0ff */
[----:B------:R-:W-:Y:S01]  /*2950*/  LOP3.LUT R11, R11, 0xff, RZ, 0xc0, !PT ;  /* 0x000000ff0b0b7812 */ /* 0x000fe200078ec0ff */
[----:B-1----:R-:W-:-:S02]  /*2960*/  HADD2.F32 R34, -RZ, R43.H0_H0 ;  /* 0x2000002bff227230 */ /* 0x002fc40000004100 */
[----:B------:R-:W1:Y:S03]  /*2970*/  I2F.F16 R32, R32 ;  /* 0x0000002000207306 */ /* 0x000e660000200c00 */
[----:B------:R-:W-:Y:S01]  /*2980*/  FFMA.FTZ R34, R44, R34, R31 ;  /* 0x000000222c227223 */ /* 0x000fe2000001001f */
[----:B0-----:R-:W-:Y:S01]  /*2990*/  HADD2.F32 R33, -RZ, R42.H0_H0 ;  /* 0x2000002aff217230 */ /* 0x001fe20000004100 */
[----:B------:R-:W-:-:S03]  /*29a0*/  SHF.R.U32.HI R42, RZ, 0x10, R9 ;  /* 0x00000010ff2a7819 */ /* 0x000fc60000011609 */
[----:B------:R-:W-:Y:S01]  /*29b0*/  I2F.F16 R10, R10 ;  /* 0x0000000a000a7306 */ /* 0x000fe20000200c00 */
[----:B------:R-:W-:Y:S02]  /*29c0*/  IADD3 R9, R8, -0x80, RZ ;  /* 0xffffff8008097810 */ /* 0x000fe40007ffe0ff */
[----:B------:R-:W-:Y:S01]  /*29d0*/  LOP3.LUT R42, R42, 0xff, RZ, 0xc0, !PT ;  /* 0x000000ff2a2a7812 */ /* 0x000fe200078ec0ff */
[----:B------:R-:W-:Y:S01]  /*29e0*/  FFMA.FTZ R33, R44, R33, R29 ;  /* 0x000000212c217223 */ /* 0x000fe2000001001d */
[----:B-1----:R-:W-:Y:S02]  /*29f0*/  HADD2.F32 R32, -RZ, R32.H0_H0 ;  /* 0x20000020ff207230 */ /* 0x002fe40000004100 */
[----:B------:R-:W-:Y:S01]  /*2a00*/  IADD3 R42, R42, -0x80, RZ ;  /* 0xffffff802a2a7810 */ /* 0x000fe20007ffe0ff */
[----:B------:R0:W1:Y:S08]  /*2a10*/  I2F.F16 R8, R9 ;  /* 0x0000000900087306 */ /* 0x0000700000200c00 */
[----:B------:R-:W-:Y:S01]  /*2a20*/  I2F.F16 R42, R42 ;  /* 0x0000002a002a7306 */ /* 0x000fe20000200c00 */
[----:B0-----:R-:W-:Y:S01]  /*2a30*/  IADD3 R9, R11, -0x80, RZ ;  /* 0xffffff800b097810 */ /* 0x001fe20007ffe0ff */
[----:B-1----:R-:W-:-:S06]  /*2a40*/  HADD2.F32 R44, -RZ, R8.H0_H0 ;  /* 0x20000008ff2c7230 */ /* 0x002fcc0000004100 */
        /* <DEDUP_REMOVED lines=9> */
[----:B--2---:R-:W-:Y:S02]  /*2ae0*/  LEA.HI R43, R13, 0xffffff80, RZ, 0x8 ;  /* 0xffffff800d2b7811 */ /* 0x004fe400078f40ff */
[----:B------:R-:W-:-:S04]  /*2af0*/  LOP3.LUT R11, R12, 0xff, RZ, 0xc0, !PT ;  /* 0x000000ff0c0b7812 */ /* 0x000fc800078ec0ff */
[----:B------:R0:W-:Y:S01]  /*2b00*/  I2F.F16 R29, R43 ;  /* 0x0000002b001d7306 */ /* 0x0001e20000200c00 */
[----:B------:R-:W-:Y:S02]  /*2b10*/  LOP3.LUT R9, R14, 0xff, RZ, 0xc0, !PT ;  /* 0x000000ff0e097812 */ /* 0x000fe400078ec0ff */
[----:B------:R-:W-:Y:S02]  /*2b20*/  LEA.HI R24, R12, 0xffffff80, RZ, 0x8 ;  /* 0xffffff800c187811 */ /* 0x000fe400078f40ff */
[----:B------:R-:W-:Y:S02]  /*2b30*/  IADD3 R44, R9, -0x80, RZ ;  /* 0xffffff80092c7810 */ /* 0x000fe40007ffe0ff */
[----:B------:R-:W-:Y:S01]  /*2b40*/  LEA.HI R31, R14, 0xffffff80, RZ, 0x8 ;  /* 0xffffff800e1f7811 */ /* 0x000fe200078f40ff */
        /* <DEDUP_REMOVED lines=26> */
[----:B--2---:R-:W-:Y:S01]  /*2cf0*/  HADD2.F32 R25, -RZ, R25.H0_H0 ;  /* 0x20000019ff197230 */ /* 0x004fe20000004100 */
[----:B------:R-:W-:Y:S01]  /*2d00*/  LOP3.LUT R42, R42, 0xff, RZ, 0xc0, !PT ;  /* 0x000000ff2a2a7812 */ /* 0x000fe200078ec0ff */
[----:B------:R-:W0:Y:S01]  /*2d10*/  I2F.F16 R35, R45 ;  /* 0x0000002d00237306 */ /* 0x000e220000200c00 */
[----:B------:R-:W-:Y:S01]  /*2d20*/  IADD3 R11, R43, -0x80, RZ ;  /* 0xffffff802b0b7810 */ /* 0x000fe20007ffe0ff */
[----:B------:R-:W-:Y:S01]  /*2d30*/  HADD2.F32 R43, -RZ, R20.H0_H0 ;  /* 0x20000014ff2b7230 */ /* 0x000fe20000004100 */
[----:B------:R-:W-:-:S02]  /*2d40*/  SHF.R.U32.HI R20, RZ, 0x10, R13 ;  /* 0x00000010ff147819 */ /* 0x000fc4000001160d */
[----:B------:R-:W-:Y:S02]  /*2d50*/  IADD3 R13, R42, -0x80, RZ ;  /* 0xffffff802a0d7810 */ /* 0x000fe40007ffe0ff */
[--C-:B------:R-:W-:Y:S01]  /*2d60*/  SHF.R.U32.HI R42, RZ, 0x8, R14.reuse ;  /* 0x00000008ff2a7819 */ /* 0x100fe2000001160e */
[----:B------:R-:W-:Y:S01]  /*2d70*/  FFMA.FTZ R33, R34, R43, R33 ;  /* 0x0000002b22217223 */ /* 0x000fe20000010021 */
[----:B------:R-:W-:Y:S01]  /*2d80*/  LOP3.LUT R20, R20, 0xff, RZ, 0xc0, !PT ;  /* 0x000000ff14147812 */ /* 0x000fe200078ec0ff */
[----:B------:R-:W2:Y:S01]  /*2d90*/  I2F.F16 R12, R12 ;  /* 0x0000000c000c7306 */ /* 0x000ea20000200c00 */
[----:B------:R-:W-:Y:S01]  /*2da0*/  LOP3.LUT R42, R42, 0xff, RZ, 0xc0, !PT ;  /* 0x000000ff2a2a7812 */ /* 0x000fe200078ec0ff */
[----:B------:R-:W-:Y:S01]  /*2db0*/  HADD2.F32 R43, -RZ, R10.H0_H0 ;  /* 0x2000000aff2b7230 */ /* 0x000fe20000004100 */
[----:B---3--:R-:W-:Y:S02]  /*2dc0*/  SHF.R.U32.HI R44, RZ, 0x10, R14 ;  /* 0x00000010ff2c7819 */ /* 0x008fe4000001160e */
[----:B------:R-:W-:Y:S01]  /*2dd0*/  IADD3 R14, R42, -0x80, RZ ;  /* 0xffffff802a0e7810 */ /* 0x000fe20007ffe0ff */
[----:B0-----:R-:W-:Y:S01]  /*2de0*/  HADD2.F32 R45, -RZ, R35.H0_H0 ;  /* 0x20000023ff2d7230 */ /* 0x001fe20000004100 */
[----:B------:R-:W-:Y:S01]  /*2df0*/  IADD3 R34, R20, -0x80, RZ ;  /* 0xffffff8014227810 */ /* 0x000fe20007ffe0ff */
[--C-:B-1----:R-:W-:Y:S01]  /*2e00*/  HADD2.F32 R20, -RZ, R8.reuse.H0_H0 ;  /* 0x20000008ff147230 */ /* 0x102fe20000004100 */
[----:B------:R-:W-:Y:S01]  /*2e10*/  SHF.R.U32.HI R42, RZ, 0x8, R15 ;  /* 0x00000008ff2a7819 */ /* 0x000fe2000001160f */
[----:B------:R-:W0:Y:S01]  /*2e20*/  I2F.F16 R13, R13 ;  /* 0x0000000d000d7306 */ /* 0x000e220000200c00 */
[----:B------:R-:W-:Y:S01]  /*2e30*/  LOP3.LUT R44, R44, 0xff, RZ, 0xc0, !PT ;  /* 0x000000ff2c2c7812 */ /* 0x000fe200078ec0ff */
[----:B------:R-:W-:Y:S01]  /*2e40*/  HADD2.F32 R35, -RZ, R8.H1_H1 ;  /* 0x30000008ff237230 */ /* 0x000fe20000004100 */
[----:B------:R-:W-:Y:S01]  /*2e50*/  LOP3.LUT R42, R42, 0xff, RZ, 0xc0, !PT ;  /* 0x000000ff2a2a7812 */ /* 0x000fe200078ec0ff */
[----:B------:R-:W-:Y:S01]  /*2e60*/  FFMA.FTZ R41, R20, R25, R41 ;  /* 0x0000001914297223 */ /* 0x000fe20000010029 */
[----:B------:R-:W-:Y:S01]  /*2e70*/  IADD3 R25, R44, -0x80, RZ ;  /* 0xffffff802c197810 */ /* 0x000fe20007ffe0ff */
[----:B------:R-:W-:Y:S01]  /*2e80*/  FFMA.FTZ R32, R43, R20, R32 ;  /* 0x000000142b207223 */ /* 0x000fe20000010020 */
[----:B------:R-:W-:Y:S01]  /*2e90*/  IADD3 R42, R42, -0x80, RZ ;  /* 0xffffff802a2a7810 */ /* 0x000fe20007ffe0ff */
[----:B------:R1:W3:Y:S01]  /*2ea0*/  I2F.F16 R10, R34 ;  /* 0x00000022000a7306 */ /* 0x0002e20000200c00 */
[----:B------:R-:W-:-:S05]  /*2eb0*/  HADD2.F32 R43, -RZ, R30.H0_H0 ;  /* 0x2000001eff2b7230 */ /* 0x000fca0000004100 */
[----:B------:R-:W-:Y:S01]  /*2ec0*/  FFMA.FTZ R28, R20, R43, R28 ;  /* 0x0000002b141c7223 */ /* 0x000fe2000001001c */
[----:B--2---:R-:W-:Y:S01]  /*2ed0*/  HADD2.F32 R43, -RZ, R12.H0_H0 ;  /* 0x2000000cff2b7230 */ /* 0x004fe20000004100 */
[----:B------:R-:W2:Y:S01]  /*2ee0*/  I2F.F16 R14, R14 ;  /* 0x0000000e000e7306 */ /* 0x000ea20000200c00 */
[----:B-1----:R-:W-:Y:S01]  /*2ef0*/  SHF.R.U32.HI R34, RZ, 0x10, R15 ;  /* 0x00000010ff227819 */ /* 0x002fe2000001160f */
[----:B0-----:R-:W-:Y:S01]  /*2f00*/  HADD2.F32 R44, -RZ, R13.H0_H0 ;  /* 0x2000000dff2c7230 */ /* 0x001fe20000004100 */
[----:B------:R-:W-:Y:S01]  /*2f10*/  LEA.HI R15, R15, 0xffffff80, RZ, 0x8 ;  /* 0xffffff800f0f7811 */ /* 0x000fe200078f40ff */
[----:B------:R-:W-:Y:S01]  /*2f20*/  FFMA.FTZ R13, R43, R35, R32 ;  /* 0x000000232b0d7223 */ /* 0x000fe20000010020 */
[----:B------:R-:W-:Y:S01]  /*2f30*/  LOP3.LUT R34, R34, 0xff, RZ, 0xc0, !PT ;  /* 0x000000ff22227812 */ /* 0x000fe200078ec0ff */
[----:B------:R-:W-:Y:S01]  /*2f40*/  FFMA.FTZ R20, R20, R45, R33 ;  /* 0x0000002d14147223 */ /* 0x000fe20000010021 */
[----:B------:R-:W-:Y:S01]  /*2f50*/  HADD2.F32 R12, -RZ, R9.H0_H0 ;  /* 0x20000009ff0c7230 */ /* 0x000fe20000004100 */
[----:B------:R-:W0:Y:S01]  /*2f60*/  I2F.F16 R30, R42 ;  /* 0x0000002a001e7306 */ /* 0x000e220000200c00 */
[----:B------:R-:W-:Y:S01]  /*2f70*/  IADD3 R34, R34, -0x80, RZ ;  /* 0xffffff8022227810 */ /* 0x000fe20007ffe0ff */
[----:B---3--:R-:W-:-:S02]  /*2f80*/  HADD2.F32 R10, -RZ, R10.H0_H0 ;  /* 0x2000000aff0a7230 */ /* 0x008fc40000004100 */
[----:B------:R-:W-:Y:S01]  /*2f90*/  FFMA.FTZ R41, R35, R44, R41 ;  /* 0x0000002c23297223 */ /* 0x000fe20000010029 */
[----:B------:R-:W-:Y:S02]  /*2fa0*/  HADD2.F32 R9, -RZ, R9.H1_H1 ;  /* 0x30000009ff097230 */ /* 0x000fe40000004100 */
[----:B--2---:R-:W-:Y:S01]  /*2fb0*/  HADD2.F32 R32, -RZ, R14.H0_H0 ;  /* 0x2000000eff207230 */ /* 0x004fe20000004100 */
        /* <DEDUP_REMOVED lines=34> */
.L_x_5070:
[----:B------:R-:W-:Y:S01]  /*31e0*/  IMAD.WIDE R26, R39, 0x8, R26 ;  /* 0x00000008271a7825 */ /* 0x000fe200078e021a */
[----:B------:R-:W-:Y:S06]  /*31f0*/  @!P1 BRA `(.L_x_5071) ;  /* 0x0000000800fc9947 */ /* 0x000fec0003800000 */
[----:B-----5:R-:W2:Y:S01]  /*3200*/  LDG.E.128.CONSTANT R8, desc[UR6][R26.64] ;  /* 0x000000061a087981 */ /* 0x020ea2000c1e9d00 */
[----:B------:R-:W-:Y:S02]  /*3210*/  LOP3.LUT R12, R4, 0xff, RZ, 0xc0, !PT ;  /* 0x000000ff040c7812 */ /* 0x000fe400078ec0ff */
[----:B------:R-:W-:Y:S02]  /*3220*/  SHF.R.U32.HI R24, RZ, 0x8, R4 ;  /* 0x00000008ff187819 */ /* 0x000fe40000011604 */
[----:B------:R-:W-:Y:S02]  /*3230*/  IADD3 R25, R12, -0x80, RZ ;  /* 0xffffff800c197810 */ /* 0x000fe40007ffe0ff */
[----:B------:R-:W-:Y:S02]  /*3240*/  LOP3.LUT R12, R5, 0xff, RZ, 0xc0, !PT ;  /* 0x000000ff050c7812 */ /* 0x000fe400078ec0ff */
[----:B------:R-:W-:Y:S02]  /*3250*/  LEA.HI R31, R4, 0xffffff80, RZ, 0x8 ;  /* 0xffffff80041f7811 */ /* 0x000fe400078f40ff */
[----:B------:R-:W-:Y:S01]  /*3260*/  IADD3 R43, R12, -0x80, RZ ;  /* 0xffffff800c2b7810 */ /* 0x000fe20007ffe0ff */
[----:B------:R-:W3:Y:S01]  /*3270*/  I2F.F16 R25, R25 ;  /* 0x0000001900197306 */ /* 0x000ee20000200c00 */
[----:B------:R-:W-:-:S02]  /*3280*/  LOP3.LUT R12, R6, 0xff, RZ, 0xc0, !PT ;  /* 0x000000ff060c7812 */ /* 0x000fc400078ec0ff */
[----:B------:R-:W-:Y:S02]  /*3290*/  SHF.R.U32.HI R4, RZ, 0x10, R4 ;  /* 0x00000010ff047819 */ /* 0x000fe40000011604 */
[----:B------:R-:W-:Y:S02]  /*32a0*/  IADD3 R41, R12, -0x80, RZ ;  /* 0xffffff800c297810 */ /* 0x000fe40007ffe0ff */
[----:B------:R-:W-:Y:S01]  /*32b0*/  LOP3.LUT R12, R7, 0xff, RZ, 0xc0, !PT ;  /* 0x000000ff070c7812 */ /* 0x000fe200078ec0ff */
[----:B------:R-:W4:Y:S01]  /*32c0*/  I2F.F16 R43, R43 ;  /* 0x0000002b002b7306 */ /* 0x000f220000200c00 */
[----:B------:R-:W-:Y:S02]  /*32d0*/  LOP3.LUT R32, R24, 0xff, RZ, 0xc0, !PT ;  /* 0x000000ff18207812 */ /* 0x000fe400078ec0ff */
[----:B------:R-:W-:Y:S02]  /*32e0*/  IADD3 R15, R12, -0x80, RZ ;  /* 0xffffff800c0f7810 */ /* 0x000fe40007ffe0ff */
[----:B------:R-:W0:Y:S01]  /*32f0*/  LDS.64 R12, [UR5+0x30] ;  /* 0x00003005ff0c7984 */ /* 0x000e220008000a00 */
[----:B------:R-:W-:Y:S01]  /*3300*/  LOP3.LUT R4, R4, 0xff, RZ, 0xc0, !PT ;  /* 0x000000ff04047812 */ /* 0x000fe200078ec0ff */
[----:B---3--:R-:W-:Y:S01]  /*3310*/  HADD2.F32 R25, -RZ, R25.H0_H0 ;  /* 0x20000019ff197230 */ /* 0x008fe20000004100 */
[----:B------:R-:W-:Y:S01]  /*3320*/  I2F.F16 R41, R41 ;  /* 0x0000002900297306 */ /* 0x000fe20000200c00 */
[----:B------:R-:W-:-:S02]  /*3330*/  IADD3 R33, R32, -0x80, RZ ;  /* 0xffffff8020217810 */ /* 0x000fc40007ffe0ff */
[----:B------:R-:W-:Y:S02]  /*3340*/  LEA.HI R30, R5, 0xffffff80, RZ, 0x8 ;  /* 0xffffff80051e7811 */ /* 0x000fe400078f40ff */
[--C-:B------:R-:W-:Y:S02]  /*3350*/  SHF.R.U32.HI R32, RZ, 0x8, R5.reuse ;  /* 0x00000008ff207819 */ /* 0x100fe40000011605 */
[----:B------:R-:W-:Y:S01]  /*3360*/  SHF.R.U32.HI R5, RZ, 0x10, R5 ;  /* 0x00000010ff057819 */ /* 0x000fe20000011605 */
[----:B------:R-:W3:Y:S01]  /*3370*/  I2F.F16 R15, R15 ;  /* 0x0000000f000f7306 */ /* 0x000ee20000200c00 */
[----:B------:R-:W-:Y:S01]  /*3380*/  IADD3 R4, R4, -0x80, RZ ;  /* 0xffffff8004047810 */ /* 0x000fe20007ffe0ff */
[----:B----4-:R-:W-:Y:S01]  /*3390*/  HADD2.F32 R43, -RZ, R43.H0_H0 ;  /* 0x2000002bff2b7230 */ /* 0x010fe20000004100 */
[----:B------:R-:W-:Y:S02]  /*33a0*/  SHF.R.U32.HI R42, RZ, 0x8, R6 ;  /* 0x00000008ff2a7819 */ /* 0x000fe40000011606 */
[----:B------:R-:W-:-:S02]  /*33b0*/  LOP3.LUT R34, R32, 0xff, RZ, 0xc0, !PT ;  /* 0x000000ff20227812 */ /* 0x000fc400078ec0ff */
[----:B------:R-:W-:Y:S01]  /*33c0*/  LOP3.LUT R5, R5, 0xff, RZ, 0xc0, !PT ;  /* 0x000000ff05057812 */ /* 0x000fe200078ec0ff */
[----:B------:R0:W-:Y:S01]  /*33d0*/  I2F.F16 R32, R4 ;  /* 0x0000000400207306 */ /* 0x0001e20000200c00 */
[----:B------:R-:W-:Y:S02]  /*33e0*/  LOP3.LUT R42, R42, 0xff, RZ, 0xc0, !PT ;  /* 0x000000ff2a2a7812 */ /* 0x000fe400078ec0ff */
[----:B------:R-:W-:Y:S02]  /*33f0*/  LEA.HI R14, R6, 0xffffff80, RZ, 0x8 ;  /* 0xffffff80060e7811 */ /* 0x000fe400078f40ff */
[----:B------:R-:W-:Y:S01]  /*3400*/  IADD3 R34, R34, -0x80, RZ ;  /* 0xffffff8022227810 */ /* 0x000fe20007ffe0ff */
[----:B---3--:R-:W-:Y:S02]  /*3410*/  HADD2.F32 R15, -RZ, R15.H0_H0 ;  /* 0x2000000fff0f7230 */ /* 0x008fe40000004100 */
[----:B------:R-:W3:Y:S01]  /*3420*/  I2F.F16 R33, R33 ;  /* 0x0000002100217306 */ /* 0x000ee20000200c00 */
[----:B------:R-:W-:-:S07]  /*3430*/  LEA.HI R20, R7, 0xffffff80, RZ, 0x8 ;  /* 0xffffff8007147811 */ /* 0x000fce00078f40ff */
[----:B------:R-:W4:Y:S01]  /*3440*/  I2F.F16 R34, R34 ;  /* 0x0000002200227306 */ /* 0x000f220000200c00 */
[--C-:B0-----:R-:W-:Y:S02]  /*3450*/  HADD2.F32 R4, -RZ, R12.reuse.H0_H0 ;  /* 0x2000000cff047230 */ /* 0x101fe40000004100 */
[----:B------:R-:W-:-:S05]  /*3460*/  HADD2.F32 R44, -RZ, R12.H1_H1 ;  /* 0x3000000cff2c7230 */ /* 0x000fca0000004100 */
[----:B------:R-:W-:Y:S01]  /*3470*/  I2F.F16 R31, R31 ;  /* 0x0000001f001f7306 */ /* 0x000fe20000200c00 */
[----:B---3--:R-:W-:Y:S02]  /*3480*/  HADD2.F32 R33, -RZ, R33.H0_H0 ;  /* 0x20000021ff217230 */ /* 0x008fe40000004100 */
[----:B------:R-:W-:Y:S01]  /*3490*/  FFMA.FTZ R15, R4, R15, RZ ;  /* 0x0000000f040f7223 */ /* 0x000fe200000100ff */
[----:B----4-:R-:W-:-:S04]  /*34a0*/  HADD2.F32 R34, -RZ, R34.H0_H0 ;  /* 0x20000022ff227230 */ /* 0x010fc80000004100 */
[----:B------:R-:W0:Y:S08]  /*34b0*/  I2F.F16 R30, R30 ;  /* 0x0000001e001e7306 */ /* 0x000e300000200c00 */
[----:B------:R-:W-:Y:S01]  /*34c0*/  I2F.F16 R14, R14 ;  /* 0x0000000e000e7306 */ /* 0x000fe20000200c00 */
[----:B0-----:R-:W-:-:S07]  /*34d0*/  HADD2.F32 R30, -RZ, R30.H0_H0 ;  /* 0x2000001eff1e7230 */ /* 0x001fce0000004100 */
[----:B------:R-:W-:Y:S01]  /*34e0*/  I2F.F16 R20, R20 ;  /* 0x0000001400147306 */ /* 0x000fe20000200c00 */
[----:B--2---:R-:W-:Y:S02]  /*34f0*/  LEA.HI R35, R10, 0xffffff80, RZ, 0x8 ;  /* 0xffffff800a237811 */ /* 0x004fe400078f40ff */
[----:B-1----:R-:W-:-:S05]  /*3500*/  LEA.HI R29, R8, 0xffffff80, RZ, 0x8 ;  /* 0xffffff80081d7811 */ /* 0x002fca00078f40ff */
        /* <DEDUP_REMOVED lines=17> */
[----:B------:R-:W-:Y:S01]  /*3620*/  IADD3 R35, R43, -0x80, RZ ;  /* 0xffffff802b237810 */ /* 0x000fe20007ffe0ff */
[----:B------:R-:W-:Y:S01]  /*3630*/  HADD2.F32 R43, -RZ, R32.H0_H0 ;  /* 0x20000020ff2b7230 */ /* 0x000fe20000004100 */
[----:B------:R-:W-:Y:S01]  /*3640*/  SHF.R.U32.HI R7, RZ, 0x10, R7 ;  /* 0x00000010ff077819 */ /* 0x000fe20000011607 */
[----:B------:R-:W-:Y:S01]  /*3650*/  I2F.F16 R6, R6 ;  /* 0x0000000600067306 */ /* 0x000fe20000200c00 */
[----:B------:R-:W-:Y:S01]  /*3660*/  LOP3.LUT R33, R9, 0xff, RZ, 0xc0, !PT ;  /* 0x000000ff09217812 */ /* 0x000fe200078ec0ff */
[----:B-1----:R-:W-:Y:S01]  /*3670*/  HADD2.F32 R24, -RZ, R24.H0_H0 ;  /* 0x20000018ff187230 */ /* 0x002fe20000004100 */
[----:B------:R-:W-:-:S04]  /*3680*/  LOP3.LUT R7, R7, 0xff, RZ, 0xc0, !PT ;  /* 0x000000ff07077812 */ /* 0x000fc800078ec0ff */
[----:B------:R-:W-:Y:S01]  /*3690*/  IADD3 R12, R7, -0x80, RZ ;  /* 0xffffff80070c7810 */ /* 0x000fe20007ffe0ff */
[----:B------:R-:W1:Y:S01]  /*36a0*/  I2F.F16 R35, R35 ;  /* 0x0000002300237306 */ /* 0x000e620000200c00 */
[----:B0-----:R-:W-:Y:S01]  /*36b0*/  HADD2.F32 R41, -RZ, R41.H0_H0 ;  /* 0x20000029ff297230 */ /* 0x001fe20000004100 */
[----:B------:R-:W-:-:S04]  /*36c0*/  LOP3.LUT R7, R8, 0xff, RZ, 0xc0, !PT ;  /* 0x000000ff08077812 */ /* 0x000fc800078ec0ff */
[----:B------:R-:W-:Y:S01]  /*36d0*/  FFMA.FTZ R5, R44, R41, R5 ;  /* 0x000000292c057223 */ /* 0x000fe20000010005 */
[----:B------:R-:W-:Y:S01]  /*36e0*/  IADD3 R7, R7, -0x80, RZ ;  /* 0xffffff8007077810 */ /* 0x000fe20007ffe0ff */
[----:B------:R-:W0:Y:S01]  /*36f0*/  I2F.F16 R4, R4 ;  /* 0x0000000400047306 */ /* 0x000e220000200c00 */
[----:B-1----:R-:W-:Y:S01]  /*3700*/  HADD2.F32 R34, -RZ, R35.H0_H0 ;  /* 0x20000023ff227230 */ /* 0x002fe20000004100 */
[----:B------:R-:W-:-:S06]  /*3710*/  IADD3 R35, R33, -0x80, RZ ;  /* 0xffffff8021237810 */ /* 0x000fcc0007ffe0ff */
[----:B------:R-:W1:Y:S01]  /*3720*/  I2F.F16 R12, R12 ;  /* 0x0000000c000c7306 */ /* 0x000e620000200c00 */
[----:B------:R-:W-:Y:S01]  /*3730*/  LOP3.LUT R33, R10, 0xff, RZ, 0xc0, !PT ;  /* 0x000000ff0a217812 */ /* 0x000fe200078ec0ff */
[----:B------:R-:W-:Y:S01]  /*3740*/  FFMA.FTZ R34, R44, R34, R15 ;  /* 0x000000222c227223 */ /* 0x000fe2000001000f */
[----:B------:R-:W-:Y:S02]  /*3750*/  HADD2.F32 R44, -RZ, R13.H0_H0 ;  /* 0x2000000dff2c7230 */ /* 0x000fe40000004100 */
[----:B------:R-:W-:Y:S01]  /*3760*/  IADD3 R41, R33, -0x80, RZ ;  /* 0xffffff8021297810 */ /* 0x000fe20007ffe0ff */
[----:B------:R-:W-:Y:S02]  /*3770*/  HADD2.F32 R33, -RZ, R6.H0_H0 ;  /* 0x20000006ff217230 */ /* 0x000fe40000004100 */
[----:B------:R2:W-:Y:S01]  /*3780*/  I2F.F16 R15, R35 ;  /* 0x00000023000f7306 */ /* 0x0005e20000200c00 */
[----:B------:R-:W-:Y:S01]  /*3790*/  FFMA.FTZ R32, R43, R44, R42 ;  /* 0x0000002c2b207223 */ /* 0x000fe2000001002a */
[----:B0-----:R-:W-:-:S02]  /*37a0*/  HADD2.F32 R43, -RZ, R4.H0_H0 ;  /* 0x20000004ff2b7230 */ /* 0x001fc40000004100 */
[C---:B------:R-:W-:Y:S01]  /*37b0*/  FFMA.FTZ R25, R44.reuse, R33, R25 ;  /* 0x000000212c197223 */ /* 0x040fe20000010019 */
[--C-:B------:R-:W-:Y:S02]  /*37c0*/  SHF.R.U32.HI R33, RZ, 0x8, R8.reuse ;  /* 0x00000008ff217819 */ /* 0x100fe40000011608 */
[----:B------:R-:W-:Y:S01]  /*37d0*/  LOP3.LUT R42, R11, 0xff, RZ, 0xc0, !PT ;  /* 0x000000ff0b2a7812 */ /* 0x000fe200078ec0ff */
[----:B-1----:R-:W-:Y:S01]  /*37e0*/  HADD2.F32 R45, -RZ, R12.H0_H0 ;  /* 0x2000000cff2d7230 */ /* 0x002fe20000004100 */
[----:B------:R-:W-:Y:S01]  /*37f0*/  LOP3.LUT R4, R33, 0xff, RZ, 0xc0, !PT ;  /* 0x000000ff21047812 */ /* 0x000fe200078ec0ff */
[----:B------:R-:W-:Y:S01]  /*3800*/  FFMA.FTZ R12, R44, R43, R5 ;  /* 0x0000002b2c0c7223 */ /* 0x000fe20000010005 */
[----:B--2---:R-:W-:Y:S01]  /*3810*/  SHF.R.U32.HI R35, RZ, 0x10, R8 ;  /* 0x00000010ff237819 */ /* 0x004fe20000011608 */
[----:B------:R0:W-:Y:S01]  /*3820*/  I2F.F16 R6, R41 ;  /* 0x0000002900067306 */ /* 0x0001e20000200c00 */
[----:B------:R-:W-:Y:S01]  /*3830*/  IADD3 R8, R4, -0x80, RZ ;  /* 0xffffff8004087810 */ /* 0x000fe20007ffe0ff */
[----:B------:R-:W-:Y:S01]  /*3840*/  HADD2.F32 R43, -RZ, R31.H0_H0 ;  /* 0x2000001fff2b7230 */ /* 0x000fe20000004100 */
[----:B------:R-:W1:Y:S01]  /*3850*/  LDS.64 R4, [UR5+0x38] ;  /* 0x00003805ff047984 */ /* 0x000e620008000a00 */
[----:B------:R-:W-:Y:S01]  /*3860*/  IADD3 R42, R42, -0x80, RZ ;  /* 0xffffff802a2a7810 */ /* 0x000fe20007ffe0ff */
[----:B------:R-:W-:Y:S01]  /*3870*/  FFMA.FTZ R34, R44, R45, R34 ;  /* 0x0000002d2c227223 */ /* 0x000fe20000010022 */
[----:B------:R-:W-:-:S02]  /*3880*/  SHF.R.U32.HI R31, RZ, 0x8, R10 ;  /* 0x00000008ff1f7819 */ /* 0x000fc4000001160a */
[----:B------:R2:W-:Y:S01]  /*3890*/  I2F.F16 R33, R42 ;  /* 0x0000002a00217306 */ /* 0x0005e20000200c00 */
[--C-:B0-----:R-:W-:Y:S02]  /*38a0*/  SHF.R.U32.HI R41, RZ, 0x8, R9.reuse ;  /* 0x00000008ff297819 */ /* 0x101fe40000011609 */
[----:B------:R-:W-:Y:S02]  /*38b0*/  LOP3.LUT R31, R31, 0xff, RZ, 0xc0, !PT ;  /* 0x000000ff1f1f7812 */ /* 0x000fe400078ec0ff */
[----:B------:R-:W-:Y:S02]  /*38c0*/  LOP3.LUT R41, R41, 0xff, RZ, 0xc0, !PT ;  /* 0x000000ff29297812 */ /* 0x000fe400078ec0ff */
[----:B------:R-:W-:Y:S01]  /*38d0*/  LOP3.LUT R35, R35, 0xff, RZ, 0xc0, !PT ;  /* 0x000000ff23237812 */ /* 0x000fe200078ec0ff */
[----:B------:R-:W0:Y:S01]  /*38e0*/  I2F.F16 R7, R7 ;  /* 0x0000000700077306 */ /* 0x000e220000200c00 */
[----:B--2---:R-:W-:Y:S02]  /*38f0*/  SHF.R.U32.HI R42, RZ, 0x10, R9 ;  /* 0x00000010ff2a7819 */ /* 0x004fe40000011609 */
[----:B------:R-:W-:Y:S01]  /*3900*/  IADD3 R9, R41, -0x80, RZ ;  /* 0xffffff8029097810 */ /* 0x000fe20007ffe0ff */
[----:B------:R-:W-:Y:S01]  /*3910*/  HADD2.F32 R41, -RZ, R13.H1_H1 ;  /* 0x3000000dff297230 */ /* 0x000fe20000004100 */
[----:B------:R-:W-:-:S02]  /*3920*/  LOP3.LUT R42, R42, 0xff, RZ, 0xc0, !PT ;  /* 0x000000ff2a2a7812 */ /* 0x000fc400078ec0ff */
[----:B------:R-:W-:Y:S01]  /*3930*/  IADD3 R35, R35, -0x80, RZ ;  /* 0xffffff8023237810 */ /* 0x000fe20007ffe0ff */
        /* <DEDUP_REMOVED lines=9> */
[----:B------:R-:W2:Y:S01]  /*39d0*/  I2F.F16 R9, R9 ;  /* 0x0000000900097306 */ /* 0x000ea20000200c00 */
[----:B------:R-:W-:Y:S01]  /*39e0*/  LOP3.LUT R42, R42, 0xff, RZ, 0xc0, !PT ;  /* 0x000000ff2a2a7812 */ /* 0x000fe200078ec0ff */
[C---:B------:R-:W-:Y:S01]  /*39f0*/  FFMA.FTZ R12, R41.reuse, R31, R12 ;  /* 0x0000001f290c7223 */ /* 0x040fe2000001000c */
[----:B------:R-:W-:Y:S01]  /*3a00*/  LOP3.LUT R30, R14, 0xff, RZ, 0xc0, !PT ;  /* 0x000000ff0e1e7812 */ /* 0x000fe200078ec0ff */
[----:B------:R-:W-:Y:S01]  /*3a10*/  FFMA.FTZ R34, R41, R43, R34 ;  /* 0x0000002b29227223 */ /* 0x000fe20000010022 */
[----:B------:R-:W-:Y:S01]  /*3a20*/  SHF.R.U32.HI R31, RZ, 0x10, R11 ;  /* 0x00000010ff1f7819 */ /* 0x000fe2000001160b */
[----:B0-----:R-:W-:Y:S01]  /*3a30*/  HADD2.F32 R43, -RZ, R7.H0_H0 ;  /* 0x20000007ff2b7230 */ /* 0x001fe20000004100 */
[----:B------:R-:W-:Y:S01]  /*3a40*/  IADD3 R30, R30, -0x80, RZ ;  /* 0xffffff801e1e7810 */ /* 0x000fe20007ffe0ff */
[----:B------:R-:W0:Y:S01]  /*3a50*/  I2F.F16 R10, R10 ;  /* 0x0000000a000a7306 */ /* 0x000e220000200c00 */
[----:B------:R-:W-:Y:S01]  /*3a60*/  LEA.HI R14, R11, 0xffffff80, RZ, 0x8 ;  /* 0xffffff800b0e7811 */ /* 0x000fe200078f40ff */
[--C-:B-1----:R-:W-:Y:S01]  /*3a70*/  HADD2.F32 R11, -RZ, R4.reuse.H0_H0 ;  /* 0x20000004ff0b7230 */ /* 0x102fe20000004100 */
[----:B------:R-:W-:Y:S01]  /*3a80*/  LOP3.LUT R41, R31, 0xff, RZ, 0xc0, !PT ;  /* 0x000000ff1f297812 */ /* 0x000fe200078ec0ff */
[----:B------:R-:W-:Y:S01]  /*3a90*/  HADD2.F32 R4, -RZ, R4.H1_H1 ;  /* 0x30000004ff047230 */ /* 0x000fe20000004100 */
[----:B------:R-:W-:Y:S01]  /*3aa0*/  IADD3 R20, R42, -0x80, RZ ;  /* 0xffffff802a147810 */ /* 0x000fe20007ffe0ff */
[----:B------:R-:W-:Y:S01]  /*3ab0*/  HADD2.F32 R33, -RZ, R33.H0_H0 ;  /* 0x20000021ff217230 */ /* 0x000fe20000004100 */
[----:B------:R-:W-:Y:S01]  /*3ac0*/  IADD3 R41, R41, -0x80, RZ ;  /* 0xffffff8029297810 */ /* 0x000fe20007ffe0ff */
[----:B------:R-:W1:Y:S01]  /*3ad0*/  I2F.F16 R30, R30 ;  /* 0x0000001e001e7306 */ /* 0x000e620000200c00 */
[----:B------:R-:W-:Y:S01]  /*3ae0*/  FFMA.FTZ R31, R43, R11, R32 ;  /* 0x0000000b2b1f7223 */ /* 0x000fe20000010020 */
[----:B------:R-:W-:-:S02]  /*3af0*/  HADD2.F32 R43, -RZ, R6.H0_H0 ;  /* 0x20000006ff2b7230 */ /* 0x000fc40000004100 */
[C---:B------:R-:W-:Y:S01]  /*3b00*/  FFMA.FTZ R34, R11.reuse, R33, R34 ;  /* 0x000000210b227223 */ /* 0x040fe20000010022 */
[----:B------:R-:W-:Y:S02]  /*3b10*/  HADD2.F32 R32, -RZ, R15.H0_H0 ;  /* 0x2000000fff207230 */ /* 0x000fe40000004100 */
[----:B--2---:R-:W-:Y:S02]  /*3b20*/  HADD2.F32 R15, -RZ, R9.H0_H0 ;  /* 0x20000009ff0f7230 */ /* 0x004fe40000004100 */
[C---:B------:R-:W-:Y:S01]  /*3b30*/  FFMA.FTZ R9, R11.reuse, R43, R12 ;  /* 0x0000002b0b097223 */ /* 0x040fe2000001000c */
[----:B------:R-:W2:Y:S01]  /*3b40*/  I2F.F16 R35, R35 ;  /* 0x0000002300237306 */ /* 0x000ea20000200c00 */
[----:B------:R-:W-:Y:S01]  /*3b50*/  FFMA.FTZ R25, R11, R32, R25 ;  /* 0x000000200b197223 */ /* 0x000fe20000010019 */
[----:B------:R-:W-:Y:S02]  /*3b60*/  HADD2.F32 R8, -RZ, R8.H0_H0 ;  /* 0x20000008ff087230 */ /* 0x000fe40000004100 */
[----:B0-----:R-:W-:-:S02]  /*3b70*/  HADD2.F32 R10, -RZ, R10.H0_H0 ;  /* 0x2000000aff0a7230 */ /* 0x001fc40000004100 */
[----:B------:R-:W-:Y:S01]  /*3b80*/  FFMA.FTZ R12, R4, R15, R25 ;  /* 0x0000000f040c7223 */ /* 0x000fe20000010019 */
[--C-:B------:R-:W-:Y:S02]  /*3b90*/  HADD2.F32 R7, -RZ, R5.reuse.H0_H0 ;  /* 0x20000005ff077230 */ /* 0x100fe40000004100 */
[----:B------:R-:W-:Y:S01]  /*3ba0*/  FFMA.FTZ R8, R8, R4, R31 ;  /* 0x0000000408087223 */ /* 0x000fe2000001001f */
[----:B------:R-:W0:Y:S01]  /*3bb0*/  I2F.F16 R13, R13 ;  /* 0x0000000d000d7306 */ /* 0x000e220000200c00 */
[----:B-1----:R-:W-:Y:S02]  /*3bc0*/  HADD2.F32 R15, -RZ, R30.H0_H0 ;  /* 0x2000001eff0f7230 */ /* 0x002fe40000004100 */
[C---:B------:R-:W-:Y:S01]  /*3bd0*/  FFMA.FTZ R10, R4.reuse, R10, R9 ;  /* 0x0000000a040a7223 */ /* 0x040fe20000010009 */
[----:B------:R-:W-:Y:S02]  /*3be0*/  HADD2.F32 R5, -RZ, R5.H1_H1 ;  /* 0x30000005ff057230 */ /* 0x000fe40000004100 */
[----:B------:R-:W-:Y:S01]  /*3bf0*/  FFMA.FTZ R34, R4, R15, R34 ;  /* 0x0000000f04227223 */ /* 0x000fe20000010022 */
[----:B--2---:R-:W-:Y:S01]  /*3c00*/  HADD2.F32 R35, -RZ, R35.H0_H0 ;  /* 0x20000023ff237230 */ /* 0x004fe20000004100 */
[----:B------:R-:W1:Y:S01]  /*3c10*/  I2F.F16 R20, R20 ;  /* 0x0000001400147306 */ /* 0x000e620000200c00 */
[----:B------:R-:W-:-:S03]  /*3c20*/  HADD2.F32 R4, -RZ, R29.H0_H0 ;  /* 0x2000001dff047230 */ /* 0x000fc60000004100 */
        /* <DEDUP_REMOVED lines=28> */
.L_x_5071:
[----:B------:R-:W-:Y:S01]  /*3df0*/  IADD3 R21, R21, 0x20, RZ ;  /* 0x0000002015157810 */ /* 0x000fe20007ffe0ff */
[----:B------:R-:W-:Y:S01]  /*3e00*/  UMOV UR5, UR4 ;  /* 0x0000000400057c82 */ /* 0x000fe20008000000 */
[----:B------:R-:W-:Y:S02]  /*3e10*/  IMAD.WIDE R26, R39, 0x8, R26 ;  /* 0x00000008271a7825 */ /* 0x000fe400078e021a */
[C---:B------:R-:W-:Y:S02]  /*3e20*/  ISETP.GE.AND P0, PT, R21.reuse, UR8, PT ;  /* 0x0000000815007c0c */ /* 0x040fe4000bf06270 */
[----:B------:R-:W-:Y:S01]  /*3e30*/  ISETP.LT.AND P2, PT, R21, R40, PT ;  /* 0x000000281500720c */ /* 0x000fe20003f41270 */
[----:B------:R-:W-:-:S12]  /*3e40*/  IMAD.WIDE R42, R39, 0x8, R22 ;  /* 0x00000008272a7825 */ /* 0x000fd800078e0216 */
[----:B------:R-:W-:Y:S05]  /*3e50*/  @!P0 BRA P2, `(.L_x_5072) ;  /* 0xffffffcc00ac8947 */ /* 0x000fea000103ffff */
.L_x_5067:
[----:B------:R-:W-:Y:S01]  /*3e60*/  ISETP.GE.AND P0, PT, R21, R40, PT ;  /* 0x000000281500720c */ /* 0x000fe20003f06270 */
[----:B------:R-:W-:-:S03]  /*3e70*/  ULDC UR5, c[0x0][0x260] ;  /* 0x0000980000057ab9 */ /* 0x000fc60000000800 */
[----:B------:R-:W-:Y:S01]  /*3e80*/  ISETP.GE.OR P0, PT, R21, UR5, P0 ;  /* 0x0000000515007c0c */ /* 0x000fe20008706670 */
[----:B------:R-:W-:-:S12]  /*3e90*/  ULDC UR5, c[0x0][0x260] ;  /* 0x0000980000057ab9 */ /* 0x000fd80000000800 */
[----:B------:R-:W-:Y:S05]  /*3ea0*/  @P0 BRA `(.L_x_5073) ;  /* 0x0000001400680947 */ /* 0x000fea0003800000 */
.L_x_5075:
[----:B------:R-:W2:Y:S01]  /*3eb0*/  LDC R39, c[0x0][0x23c] ;  /* 0x00008f00ff277b82 */ /* 0x000ea20000000800 */
[----:B-----5:R3:W5:Y:S01]  /*3ec0*/  LDG.E.128.CONSTANT R4, desc[UR6][R42.64] ;  /* 0x000000062a047981 */ /* 0x020762000c1e9d00 */
[----:B--2---:R-:W-:-:S04]  /*3ed0*/  IMAD.WIDE R8, R39, 0x4, R42 ;  /* 0x0000000427087825 */ /* 0x004fc800078e022a */
[C---:B------:R-:W-:Y:S02]  /*3ee0*/  IMAD.WIDE R12, R39.reuse, 0x4, R8 ;  /* 0x00000004270c7825 */ /* 0x040fe400078e0208 */
[----:B------:R-:W5:Y:S02]  /*3ef0*/  LDG.E.128.CONSTANT R8, desc[UR6][R8.64] ;  /* 0x0000000608087981 */ /* 0x000f64000c1e9d00 */
[----:B0-----:R-:W-:Y:S02]  /*3f00*/  IMAD.WIDE R22, R39, 0x4, R12 ;  /* 0x0000000427167825 */ /* 0x001fe400078e020c */
[----:B------:R-:W5:Y:S04]  /*3f10*/  LDG.E.128.CONSTANT R12, desc[UR6][R12.64] ;  /* 0x000000060c0c7981 */ /* 0x000f68000c1e9d00 */
[----:B------:R0:W5:Y:S01]  /*3f20*/  LDG.E.128.CONSTANT R16, desc[UR6][R22.64] ;  /* 0x0000000616107981 */ /* 0x000162000c1e9d00 */
[----:B------:R-:W-:Y:S01]  /*3f30*/  IADD3 R41, R21, 0x20, RZ ;  /* 0x0000002015297810 */ /* 0x000fe20007ffe0ff */
[----:B------:R-:W-:-:S03]  /*3f40*/  IMAD.WIDE R20, R39, 0x4, R22 ;  /* 0x0000000427147825 */ /* 0x000fc600078e0216 */
[----:B------:R-:W-:Y:S01]  /*3f50*/  ISETP.GE.AND P0, PT, R41, UR5, PT ;  /* 0x0000000529007c0c */ /* 0x000fe2000bf06270 */
[----:B---3--:R-:W-:Y:S01]  /*3f60*/  IMAD.WIDE R42, R39, 0x4, R20 ;  /* 0x00000004272a7825 */ /* 0x008fe200078e0214 */
[----:B------:R-:W-:Y:S11]  /*3f70*/  @!P1 BRA `(.L_x_5074) ;  /* 0x0000001400249947 */ /* 0x000ff60003800000 */
[----:B0-----:R-:W2:Y:S01]  /*3f80*/  LDG.E.128.CONSTANT R20, desc[UR6][R20.64] ;  /* 0x0000000614147981 */ /* 0x001ea2000c1e9d00 */
[----:B-1----:R-:W-:Y:S02]  /*3f90*/  MOV R28, 0x2800 ;  /* 0x00002800001c7802 */ /* 0x002fe40000000f00 */
[C---:B-----5:R-:W-:Y:S01]  /*3fa0*/  LOP3.LUT R29, R4.reuse, 0x3e003e0, RZ, 0xc0, !PT ;  /* 0x03e003e0041d7812 */ /* 0x060fe200078ec0ff */
[----:B------:R-:W0:Y:S01]  /*3fb0*/  LDS.128 R24, [UR4] ;  /* 0x00000004ff187984 */ /* 0x000e220008000c00 */
[----:B------:R-:W-:Y:S02]  /*3fc0*/  PRMT R3, R3, 0x5410, R28 ;  /* 0x0000541003037816 */ /* 0x000fe4000000001c */
        /* <DEDUP_REMOVED lines=12> */
[----:B------:R-:W-:Y:S01]  /*4090*/  PRMT R36, R36, 0x5410, R3 ;  /* 0x0000541024247816 */ /* 0x000fe20000000003 */
[----:B------:R-:W-:Y:S01]  /*40a0*/  HADD2 R35, R32, -1040, -1040 ;  /* 0xe410e41020237430 */ /* 0x000fe20000000000 */
[----:B------:R-:W-:Y:S01]  /*40b0*/  PRMT R38, R38, 0x5410, R37 ;  /* 0x0000541026267816 */ /* 0x000fe20000000025 */
[----:B------:R-:W-:Y:S01]  /*40c0*/  HADD2 R31, R31, -1040, -1040 ;  /* 0xe410e4101f1f7430 */ /* 0x000fe20000000000 */
[----:B0-----:R-:W-:-:S03]  /*40d0*/  HFMA2.MMA R33, R29, R24, RZ ;  /* 0x000000181d217235 */ /* 0x001fc600000000ff */
[-C--:B------:R-:W-:Y:S01]  /*40e0*/  HFMA2 R28, R31, R24.reuse, RZ.H0_H0 ;  /* 0x000000181f1c7231 */ /* 0x080fe200000400ff */
[----:B------:R-:W-:Y:S01]  /*40f0*/  HFMA2.MMA R29, R35, R24, RZ ;  /* 0x00000018231d7235 */ /* 0x000fe200000000ff */
[----:B------:R-:W-:Y:S01]  /*4100*/  HFMA2 R32, R45, R24, RZ.H0_H0 ;  /* 0x000000182d207231 */ /* 0x000fe200000400ff */
[----:B------:R-:W-:Y:S02]  /*4110*/  LOP3.LUT R24, R5, 0x3e003e0, RZ, 0xc0, !PT ;  /* 0x03e003e005187812 */ /* 0x000fe400078ec0ff */
[----:B------:R-:W-:Y:S01]  /*4120*/  LOP3.LUT R31, R7, 0x3e003e0, RZ, 0xc0, !PT ;  /* 0x03e003e0071f7812 */ /* 0x000fe200078ec0ff */
[----:B------:R-:W-:Y:S01]  /*4130*/  HFMA2.MMA R33, R30, R25, R33 ;  /* 0x000000191e217235 */ /* 0x000fe20000000021 */
[----:B------:R-:W-:Y:S02]  /*4140*/  LOP3.LUT R30, R6, 0x3e003e0, RZ, 0xc0, !PT ;  /* 0x03e003e0061e7812 */ /* 0x000fe400078ec0ff */
[----:B------:R-:W-:Y:S02]  /*4150*/  LOP3.LUT R24, R24, 0x64006400, RZ, 0xfc, !PT ;  /* 0x6400640018187812 */ /* 0x000fe400078efcff */
[----:B------:R-:W-:-:S02]  /*4160*/  LOP3.LUT R34, R31, 0x64006400, RZ, 0xfc, !PT ;  /* 0x640064001f227812 */ /* 0x000fc400078efcff */
[----:B------:R-:W-:Y:S01]  /*4170*/  LOP3.LUT R30, R30, 0x64006400, RZ, 0xfc, !PT ;  /* 0x640064001e1e7812 */ /* 0x000fe200078efcff */
[-C--:B------:R-:W-:Y:S02]  /*4180*/  HFMA2 R31, R24, R3.reuse.H1_H1, -48, -48 ;  /* 0xd200d200181f7431 */ /* 0x080fe40000060003 */
[-C--:B------:R-:W-:Y:S01]  /*4190*/  HFMA2 R35, R34, R3.reuse.H1_H1, -48, -48 ;  /* 0xd200d20022237431 */ /* 0x080fe20000060003 */
[----:B------:R-:W-:Y:S01]  /*41a0*/  SHF.R.U32.HI R34, RZ, 0xa, R7 ;  /* 0x0000000aff227819 */ /* 0x000fe20000011607 */
[----:B------:R-:W-:Y:S01]  /*41b0*/  HFMA2 R24, R30, R3.H1_H1, -48, -48 ;  /* 0xd200d2001e187431 */ /* 0x000fe20000060003 */
[----:B------:R-:W-:Y:S01]  /*41c0*/  SHF.R.U32.HI R30, RZ, 0xa, R6 ;  /* 0x0000000aff1e7819 */ /* 0x000fe20000011606 */
[-C--:B------:R-:W-:Y:S01]  /*41d0*/  HFMA2.MMA R28, R31, R25.reuse, R28 ;  /* 0x000000191f1c7235 */ /* 0x080fe2000000001c */
[----:B------:R-:W-:Y:S01]  /*41e0*/  LOP3.LUT R34, R34, 0x1f001f, RZ, 0xc0, !PT ;  /* 0x001f001f22227812 */ /* 0x000fe200078ec0ff */
[----:B------:R-:W-:Y:S01]  /*41f0*/  HFMA2 R24, R24, R25, R29 ;  /* 0x0000001918187231 */ /* 0x000fe2000000001d */
[----:B------:R-:W-:Y:S01]  /*4200*/  HFMA2.MMA R32, R35, R25, R32 ;  /* 0x0000001923207235 */ /* 0x000fe20000000020 */
        /* <DEDUP_REMOVED lines=12> */
[----:B------:R-:W-:Y:S01]  /*42d0*/  SHF.R.U32.HI R6, RZ, 0xf, R6 ;  /* 0x0000000fff067819 */ /* 0x000fe20000011606 */
[----:B------:R-:W-:Y:S01]  /*42e0*/  HADD2 R31, R31, -1040, -1040 ;  /* 0xe410e4101f1f7430 */ /* 0x000fe20000000000 */
[----:B------:R-:W-:Y:S01]  /*42f0*/  SHF.R.U32.HI R7, RZ, 0xf, R7 ;  /* 0x0000000fff077819 */ /* 0x000fe20000011607 */
[----:B------:R-:W-:Y:S01]  /*4300*/  HADD2 R35, R29, -1040, -1040 ;  /* 0xe410e4101d237430 */ /* 0x000fe20000000000 */
[----:B------:R-:W-:Y:S01]  /*4310*/  LOP3.LUT R6, R6, 0x10001, RZ, 0xc0, !PT ;  /* 0x0001000106067812 */ /* 0x000fe200078ec0ff */
[----:B------:R-:W-:Y:S01]  /*4320*/  HFMA2.MMA R25, R25, R26, R28 ;  /* 0x0000001a19197235 */ /* 0x000fe2000000001c */
[----:B------:R-:W-:-:S02]  /*4330*/  HFMA2 R24, R31, R26, R24 ;  /* 0x0000001a1f187231 */ /* 0x000fc40000000018 */
[----:B------:R-:W0:Y:S01]  /*4340*/  LDS.128 R28, [UR4+0x10] ;  /* 0x00001004ff1c7984 */ /* 0x000e220008000c00 */
[----:B------:R-:W-:Y:S01]  /*4350*/  HFMA2 R33, R34, R26, R33 ;  /* 0x0000001a22217231 */ /* 0x000fe20000000021 */
[----:B------:R-:W-:Y:S01]  /*4360*/  HFMA2.MMA R26, R35, R26, R32 ;  /* 0x0000001a231a7235 */ /* 0x000fe20000000020 */
[----:B------:R-:W-:Y:S02]  /*4370*/  LOP3.LUT R32, R8, 0x1f001f, RZ, 0xc0, !PT ;  /* 0x001f001f08207812 */ /* 0x000fe400078ec0ff */
[----:B------:R-:W-:Y:S02]  /*4380*/  LOP3.LUT R34, R9, 0x3e003e0, RZ, 0xc0, !PT ;  /* 0x03e003e009227812 */ /* 0x000fe400078ec0ff */
[----:B------:R-:W-:Y:S02]  /*4390*/  LOP3.LUT R32, R32, 0x64006400, RZ, 0xfc, !PT ;  /* 0x6400640020207812 */ /* 0x000fe400078efcff */
[----:B------:R-:W-:-:S03]  /*43a0*/  LOP3.LUT R44, R34, 0x64006400, RZ, 0xfc, !PT ;  /* 0x64006400222c7812 */ /* 0x000fc600078efcff */
[----:B------:R-:W-:-:S04]  /*43b0*/  HADD2 R32, R32, -1040, -1040 ;  /* 0xe410e41020207430 */ /* 0x000fc80000000000 */
[----:B------:R-:W-:Y:S01]  /*43c0*/  HFMA2 R33, R32, R27, R33 ;  /* 0x0000001b20217231 */ /* 0x000fe20000000021 */
[----:B------:R-:W-:-:S04]  /*43d0*/  LOP3.LUT R32, R9, 0x1f001f, RZ, 0xc0, !PT ;  /* 0x001f001f09207812 */ /* 0x000fc800078ec0ff */
[----:B------:R-:W-:Y:S02]  /*43e0*/  LOP3.LUT R35, R32, 0x64006400, RZ, 0xfc, !PT ;  /* 0x6400640020237812 */ /* 0x000fe400078efcff */
[----:B------:R-:W-:-:S03]  /*43f0*/  LOP3.LUT R32, R8, 0x3e003e0, RZ, 0xc0, !PT ;  /* 0x03e003e008207812 */ /* 0x000fc600078ec0ff */
[----:B------:R-:W-:Y:S01]  /*4400*/  HADD2 R35, R35, -1040, -1040 ;  /* 0xe410e41023237430 */ /* 0x000fe20000000000 */
[----:B------:R-:W-:-:S05]  /*4410*/  LOP3.LUT R32, R32, 0x64006400, RZ, 0xfc, !PT ;  /* 0x6400640020207812 */ /* 0x000fca00078efcff */
[----:B------:R-:W-:Y:S01]  /*4420*/  HFMA2.MMA R34, R35, R27, R25 ;  /* 0x0000001b23227235 */ /* 0x000fe20000000019 */
[-C--:B------:R-:W-:Y:S01]  /*4430*/  HFMA2 R25, R32, R3.reuse.H1_H1, -48, -48 ;  /* 0xd200d20020197431 */ /* 0x080fe20000060003 */
[----:B------:R-:W-:Y:S01]  /*4440*/  SHF.R.U32.HI R32, RZ, 0xf, R4 ;  /* 0x0000000fff207819 */ /* 0x000fe20000011604 */
[----:B------:R-:W-:-:S03]  /*4450*/  HFMA2 R35, R44, R3.H1_H1, -48, -48 ;  /* 0xd200d2002c237431 */ /* 0x000fc60000060003 */
[----:B------:R-:W-:Y:S01]  /*4460*/  LOP3.LUT R32, R32, 0x10001, RZ, 0xc0, !PT ;  /* 0x0001000120207812 */ /* 0x000fe200078ec0ff */
[----:B0-----:R-:W-:Y:S01]  /*4470*/  HFMA2.MMA R25, R25, R28, R33 ;  /* 0x0000001c19197235 */ /* 0x001fe20000000021 */
[----:B------:R-:W-:Y:S02]  /*4480*/  SHF.R.U32.HI R33, RZ, 0xe, R8 ;  /* 0x0000000eff217819 */ /* 0x000fe40000011608 */
[----:B------:R-:W-:Y:S01]  /*4490*/  HFMA2 R4, R35, R28, R34 ;  /* 0x0000001c23047231 */ /* 0x000fe20000000022 */
[----:B------:R-:W-:Y:S02]  /*44a0*/  SHF.R.U32.HI R34, RZ, 0xe, R9 ;  /* 0x0000000eff227819 */ /* 0x000fe40000011609 */
[----:B------:R-:W-:Y:S02]  /*44b0*/  LOP3.LUT R32, R32, 0x20002, R33, 0xf8, !PT ;  /* 0x0002000220207812 */ /* 0x000fe400078ef821 */
[----:B------:R-:W-:Y:S02]  /*44c0*/  LOP3.LUT R33, R5, 0x10001, RZ, 0xc0, !PT ;  /* 0x0001000105217812 */ /* 0x000fe400078ec0ff */
[----:B------:R-:W-:-:S02]  /*44d0*/  SHF.R.U32.HI R5, RZ, 0xd, R12 ;  /* 0x0000000dff057819 */ /* 0x000fc4000001160c */
[----:B------:R-:W-:Y:S02]  /*44e0*/  LOP3.LUT R33, R33, 0x20002, R34, 0xf8, !PT ;  /* 0x0002000221217812 */ /* 0x000fe400078ef822 */
[----:B------:R-:W-:Y:S02]  /*44f0*/  LOP3.LUT R34, R32, 0x40004, R5, 0xf8, !PT ;  /* 0x0004000420227812 */ /* 0x000fe400078ef805 */
[----:B------:R-:W-:Y:S02]  /*4500*/  SHF.R.U32.HI R32, RZ, 0xd, R13 ;  /* 0x0000000dff207819 */ /* 0x000fe4000001160d */
[----:B------:R-:W-:Y:S02]  /*4510*/  SHF.R.U32.HI R5, RZ, 0xc, R16 ;  /* 0x0000000cff057819 */ /* 0x000fe40000011610 */
[----:B------:R-:W-:Y:S02]  /*4520*/  LOP3.LUT R32, R33, 0x40004, R32, 0xf8, !PT ;  /* 0x0004000421207812 */ /* 0x000fe400078ef820 */
[----:B------:R-:W-:-:S02]  /*4530*/  SHF.R.U32.HI R33, RZ, 0xa, R8 ;  /* 0x0000000aff217819 */ /* 0x000fc40000011608 */
[----:B------:R-:W-:Y:S02]  /*4540*/  SHF.R.U32.HI R9, RZ, 0xa, R9 ;  /* 0x0000000aff097819 */ /* 0x000fe40000011609 */
[----:B------:R-:W-:Y:S02]  /*4550*/  SHF.R.U32.HI R35, RZ, 0xc, R17 ;  /* 0x0000000cff237819 */ /* 0x000fe40000011611 */
[----:B------:R-:W-:Y:S02]  /*4560*/  LOP3.LUT R5, R34, 0x80008, R5, 0xf8, !PT ;  /* 0x0008000822057812 */ /* 0x000fe400078ef805 */
[----:B------:R-:W-:Y:S02]  /*4570*/  LOP3.LUT R33, R33, 0x1f001f, RZ, 0xc0, !PT ;  /* 0x001f001f21217812 */ /* 0x000fe400078ec0ff */
[----:B------:R-:W-:Y:S02]  /*4580*/  LOP3.LUT R34, R9, 0x1f001f, RZ, 0xc0, !PT ;  /* 0x001f001f09227812 */ /* 0x000fe400078ec0ff */
[----:B------:R-:W-:-:S02]  /*4590*/  LOP3.LUT R8, R32, 0x80008, R35, 0xf8, !PT ;  /* 0x0008000820087812 */ /* 0x000fc400078ef823 */
[----:B------:R-:W-:Y:S02]  /*45a0*/  LOP3.LUT R33, R33, 0x64006400, RZ, 0xfc, !PT ;  /* 0x6400640021217812 */ /* 0x000fe400078efcff */
[----:B------:R-:W-:Y:S02]  /*45b0*/  LOP3.LUT R34, R34, 0x64006400, RZ, 0xfc, !PT ;  /* 0x6400640022227812 */ /* 0x000fe400078efcff */
[----:B--2---:R-:W-:-:S04]  /*45c0*/  SHF.R.U32.HI R32, RZ, 0xb, R20 ;  /* 0x0000000bff207819 */ /* 0x004fc80000011614 */
[----:B------:R-:W-:Y:S01]  /*45d0*/  LOP3.LUT R9, R5, 0x100010, R32, 0xf8, !PT ;  /* 0x0010001005097812 */ /* 0x000fe200078ef820 */
[----:B------:R-:W-:Y:S01]  /*45e0*/  HADD2 R32, R33, -1040, -1040 ;  /* 0xe410e41021207430 */ /* 0x000fe20000000000 */
[----:B------:R-:W-:Y:S01]  /*45f0*/  SHF.R.U32.HI R5, RZ, 0xb, R21 ;  /* 0x0000000bff057819 */ /* 0x000fe20000011615 */
[----:B------:R-:W-:Y:S01]  /*4600*/  HADD2 R33, R34, -1040, -1040 ;  /* 0xe410e41022217430 */ /* 0x000fe20000000000 */
[----:B------:R-:W-:Y:S02]  /*4610*/  LOP3.LUT R9, R9, 0x64006400, RZ, 0xfc, !PT ;  /* 0x6400640009097812 */ /* 0x000fe400078efcff */
[----:B------:R-:W-:Y:S01]  /*4620*/  LOP3.LUT R8, R8, 0x100010, R5, 0xf8, !PT ;  /* 0x0010001008087812 */ /* 0x000fe200078ef805 */
[----:B------:R-:W-:Y:S01]  /*4630*/  HFMA2 R4, R33, R29, R4 ;  /* 0x0000001d21047231 */ /* 0x000fe20000000004 */
[----:B------:R-:W-:Y:S01]  /*4640*/  LOP3.LUT R5, R12, 0x1f001f, RZ, 0xc0, !PT ;  /* 0x001f001f0c057812 */ /* 0x000fe200078ec0ff */
[----:B------:R-:W-:Y:S01]  /*4650*/  HFMA2.MMA R25, R32, R29, R25 ;  /* 0x0000001d20197235 */ /* 0x000fe20000000019 */
        /* <DEDUP_REMOVED lines=19> */
[----:B------:R-:W-:Y:S02]  /*4790*/  LOP3.LUT R44, R25, 0x64006400, RZ, 0xfc, !PT ;  /* 0x64006400192c7812 */ /* 0x000fe400078efcff */
[----:B------:R-:W-:-:S03]  /*47a0*/  LOP3.LUT R25, R12, 0x64006400, RZ, 0xfc, !PT ;  /* 0x640064000c197812 */ /* 0x000fc600078efcff */
[----:B------:R-:W-:Y:S02]  /*47b0*/  HFMA2 R44, R44, R3.H1_H1, -48, -48 ;  /* 0xd200d2002c2c7431 */ /* 0x000fe40000060003 */
[----:B------:R-:W-:-:S04]  /*47c0*/  HADD2 R25, R25, -1040, -1040 ;  /* 0xe410e41019197430 */ /* 0x000fc80000000000 */
[----:B------:R-:W-:Y:S01]  /*47d0*/  HFMA2.MMA R5, R44, R31, R5 ;  /* 0x0000001f2c057235 */ /* 0x000fe20000000005 */
        /* <DEDUP_REMOVED lines=9> */
[----:B0-----:R-:W-:-:S02]  /*4870*/  HFMA2 R4, R25, R32, R4 ;  /* 0x0000002019047231 */ /* 0x001fc40000000004 */
[----:B------:R-:W-:Y:S01]  /*4880*/  HFMA2.MMA R5, R12, R32, R5 ;  /* 0x000000200c057235 */ /* 0x000fe20000000005 */
[----:B------:R-:W-:Y:S01]  /*4890*/  LOP3.LUT R12, R17, 0x1f001f, RZ, 0xc0, !PT ;  /* 0x001f001f110c7812 */ /* 0x000fe200078ec0ff */
[----:B------:R-:W-:-:S03]  /*48a0*/  HFMA2 R4, R13, R33, R4 ;  /* 0x000000210d047231 */ /* 0x000fc60000000004 */
[----:B------:R-:W-:Y:S02]  /*48b0*/  LOP3.LUT R13, R12, 0x64006400, RZ, 0xfc, !PT ;  /* 0x640064000c0d7812 */ /* 0x000fe400078efcff */
[----:B------:R-:W-:Y:S02]  /*48c0*/  LOP3.LUT R12, R17, 0x3e003e0, RZ, 0xc0, !PT ;  /* 0x03e003e0110c7812 */ /* 0x000fe400078ec0ff */
[----:B------:R-:W-:Y:S01]  /*48d0*/  SHF.R.U32.HI R17, RZ, 0xa, R17 ;  /* 0x0000000aff117819 */ /* 0x000fe20000011611 */
[----:B------:R-:W-:Y:S01]  /*48e0*/  HADD2 R25, R13, -1040, -1040 ;  /* 0xe410e4100d197430 */ /* 0x000fe20000000000 */
[----:B------:R-:W-:Y:S01]  /*48f0*/  LOP3.LUT R12, R12, 0x64006400, RZ, 0xfc, !PT ;  /* 0x640064000c0c7812 */ /* 0x000fe200078efcff */
[----:B------:R-:W-:Y:S01]  /*4900*/  HFMA2 R13, R44, R3.H1_H1, -48, -48 ;  /* 0xd200d2002c0d7431 */ /* 0x000fe20000060003 */
[----:B------:R-:W-:-:S03]  /*4910*/  LOP3.LUT R17, R17, 0x1f001f, RZ, 0xc0, !PT ;  /* 0x001f001f11117812 */ /* 0x000fc600078ec0ff */
[----:B------:R-:W-:Y:S01]  /*4920*/  HFMA2.MMA R5, R25, R33, R5 ;  /* 0x0000002119057235 */ /* 0x000fe20000000005 */
[----:B------:R-:W-:Y:S01]  /*4930*/  HFMA2 R12, R12, R3.H1_H1, -48, -48 ;  /* 0xd200d2000c0c7431 */ /* 0x000fe20000060003 */
[----:B------:R-:W-:Y:S01]  /*4940*/  SHF.R.U32.HI R25, RZ, 0xe, R10 ;  /* 0x0000000eff197819 */ /* 0x000fe2000001160a */
[----:B------:R-:W-:Y:S01]  /*4950*/  HFMA2 R4, R13, R34, R4 ;  /* 0x000000220d047231 */ /* 0x000fe20000000004 */
[----:B------:R-:W-:-:S04]  /*4960*/  LOP3.LUT R17, R17, 0x64006400, RZ, 0xfc, !PT ;  /* 0x6400640011117812 */ /* 0x000fc800078efcff */
[----:B------:R-:W-:Y:S01]  /*4970*/  HFMA2.MMA R13, R12, R34, R5 ;  /* 0x000000220c0d7235 */ /* 0x000fe20000000005 */
[----:B------:R-:W-:Y:S02]  /*4980*/  LOP3.LUT R5, R16, 0x1f001f, RZ, 0xc0, !PT ;  /* 0x001f001f10057812 */ /* 0x000fe400078ec0ff */
[----:B------:R-:W-:Y:S02]  /*4990*/  LOP3.LUT R16, R6, 0x20002, R25, 0xf8, !PT ;  /* 0x0002000206107812 */ /* 0x000fe400078ef819 */
[----:B------:R-:W-:Y:S02]  /*49a0*/  LOP3.LUT R6, R5, 0x64006400, RZ, 0xfc, !PT ;  /* 0x6400640005067812 */ /* 0x000fe400078efcff */
[----:B------:R-:W-:Y:S02]  /*49b0*/  LOP3.LUT R12, R10, 0x1f001f, RZ, 0xc0, !PT ;  /* 0x001f001f0a0c7812 */ /* 0x000fe400078ec0ff */
[----:B------:R-:W-:Y:S01]  /*49c0*/  SHF.R.U32.HI R5, RZ, 0xd, R14 ;  /* 0x0000000dff057819 */ /* 0x000fe2000001160e */
[----:B------:R-:W-:Y:S01]  /*49d0*/  HADD2 R25, R6, -1040, -1040 ;  /* 0xe410e41006197430 */ /* 0x000fe20000000000 */
[----:B------:R-:W-:-:S02]  /*49e0*/  LOP3.LUT R12, R12, 0x64006400, RZ, 0xfc, !PT ;  /* 0x640064000c0c7812 */ /* 0x000fc400078efcff */
[----:B------:R-:W-:Y:S02]  /*49f0*/  LOP3.LUT R5, R16, 0x40004, R5, 0xf8, !PT ;  /* 0x0004000410057812 */ /* 0x000fe400078ef805 */
[----:B------:R-:W-:Y:S01]  /*4a00*/  LOP3.LUT R6, R11, 0x1f001f, RZ, 0xc0, !PT ;  /* 0x001f001f0b067812 */ /* 0x000fe200078ec0ff */
[----:B------:R-:W-:Y:S01]  /*4a10*/  HFMA2.MMA R16, R25, R35, R4 ;  /* 0x0000002319107235 */ /* 0x000fe20000000004 */
[----:B------:R-:W-:Y:S01]  /*4a20*/  SHF.R.U32.HI R4, RZ, 0xc, R18 ;  /* 0x0000000cff047819 */ /* 0x000fe20000011612 */
[----:B------:R-:W-:Y:S01]  /*4a30*/  HADD2 R45, R12, -1040, -1040 ;  /* 0xe410e4100c2d7430 */ /* 0x000fe20000000000 */
[----:B------:R-:W-:Y:S02]  /*4a40*/  LOP3.LUT R6, R6, 0x64006400, RZ, 0xfc, !PT ;  /* 0x6400640006067812 */ /* 0x000fe400078efcff */
[----:B------:R-:W-:Y:S01]  /*4a50*/  LOP3.LUT R5, R5, 0x80008, R4, 0xf8, !PT ;  /* 0x0008000805057812 */ /* 0x000fe200078ef804 */
[----:B------:R-:W-:Y:S01]  /*4a60*/  HADD2 R4, R17, -1040, -1040 ;  /* 0xe410e41011047430 */ /* 0x000fe20000000000 */
[----:B------:R-:W-:Y:S01]  /*4a70*/  SHF.R.U32.HI R12, RZ, 0xb, R22 ;  /* 0x0000000bff0c7819 */ /* 0x000fe20000011616 */
[----:B------:R-:W-:Y:S01]  /*4a80*/  HFMA2 R24, R45, R27, R24 ;  /* 0x0000001b2d187231 */ /* 0x000fe20000000018 */
[----:B------:R-:W-:Y:S01]  /*4a90*/  SHF.R.U32.HI R17, RZ, 0xa, R11 ;  /* 0x0000000aff117819 */ /* 0x000fe2000001160b */
[----:B------:R-:W-:Y:S01]  /*4aa0*/  HFMA2 R13, R4, R35, R13 ;  /* 0x00000023040d7231 */ /* 0x000fe2000000000d */
[----:B------:R-:W-:Y:S01]  /*4ab0*/  LOP3.LUT R12, R5, 0x100010, R12, 0xf8, !PT ;  /* 0x00100010050c7812 */ /* 0x000fe200078ef80c */
[----:B------:R-:W-:Y:S01]  /*4ac0*/  HADD2 R5, R6, -1040, -1040 ;  /* 0xe410e41006057430 */ /* 0x000fe20000000000 */
[----:B------:R-:W-:-:S02]  /*4ad0*/  LOP3.LUT R4, R10, 0x3e003e0, RZ, 0xc0, !PT ;  /* 0x03e003e00a047812 */ /* 0x000fc400078ec0ff */
[----:B------:R-:W-:Y:S02]  /*4ae0*/  SHF.R.U32.HI R10, RZ, 0xa, R10 ;  /* 0x0000000aff0a7819 */ /* 0x000fe4000001160a */
[----:B------:R-:W-:Y:S01]  /*4af0*/  LOP3.LUT R4, R4, 0x64006400, RZ, 0xfc, !PT ;  /* 0x6400640004047812 */ /* 0x000fe200078efcff */
[----:B------:R-:W-:Y:S01]  /*4b00*/  HFMA2.MMA R26, R5, R27, R26 ;  /* 0x0000001b051a7235 */ /* 0x000fe2000000001a */
[----:B------:R-:W-:Y:S02]  /*4b10*/  LOP3.LUT R5, R11, 0x3e003e0, RZ, 0xc0, !PT ;  /* 0x03e003e00b057812 */ /* 0x000fe400078ec0ff */
[----:B------:R-:W-:Y:S02]  /*4b20*/  LOP3.LUT R10, R10, 0x1f001f, RZ, 0xc0, !PT ;  /* 0x001f001f0a0a7812 */ /* 0x000fe400078ec0ff */
[----:B------:R-:W-:Y:S01]  /*4b30*/  LOP3.LUT R6, R5, 0x64006400, RZ, 0xfc, !PT ;  /* 0x6400640005067812 */ /* 0x000fe200078efcff */
[----:B------:R-:W-:Y:S01]  /*4b40*/  HFMA2 R5, R4, R3.H1_H1, -48, -48 ;  /* 0xd200d20004057431 */ /* 0x000fe20000060003 */
[----:B------:R-:W-:-:S02]  /*4b50*/  LOP3.LUT R10, R10, 0x64006400, RZ, 0xfc, !PT ;  /* 0x640064000a0a7812 */ /* 0x000fc400078efcff */
[----:B------:R-:W-:Y:S01]  /*4b60*/  LOP3.LUT R4, R14, 0x1f001f, RZ, 0xc0, !PT ;  /* 0x001f001f0e047812 */ /* 0x000fe200078ec0ff */
[----:B------:R-:W-:Y:S01]  /*4b70*/  HFMA2 R25, R6, R3.H1_H1, -48, -48 ;  /* 0xd200d20006197431 */ /* 0x000fe20000060003 */
[----:B------:R-:W-:Y:S01]  /*4b80*/  SHF.R.U32.HI R11, RZ, 0xe, R11 ;  /* 0x0000000eff0b7819 */ /* 0x000fe2000001160b */
[----:B------:R-:W-:Y:S01]  /*4b90*/  HFMA2.MMA R24, R5, R28, R24 ;  /* 0x0000001c05187235 */ /* 0x000fe20000000018 */
[----:B------:R-:W-:Y:S01]  /*4ba0*/  HADD2 R5, R10, -1040, -1040 ;  /* 0xe410e4100a057430 */ /* 0x000fe20000000000 */
[----:B------:R-:W-:Y:S01]  /*4bb0*/  LOP3.LUT R4, R4, 0x64006400, RZ, 0xfc, !PT ;  /* 0x6400640004047812 */ /* 0x000fe200078efcff */
[----:B------:R-:W-:Y:S01]  /*4bc0*/  HFMA2 R26, R25, R28, R26 ;  /* 0x0000001c191a7231 */ /* 0x000fe2000000001a */
[----:B------:R-:W-:Y:S02]  /*4bd0*/  LOP3.LUT R6, R7, 0x10001, RZ, 0xc0, !PT ;  /* 0x0001000107067812 */ /* 0x000fe400078ec0ff */
[----:B------:R-:W-:Y:S01]  /*4be0*/  LOP3.LUT R17, R17, 0x1f001f, RZ, 0xc0, !PT ;  /* 0x001f001f11117812 */ /* 0x000fe200078ec0ff */
[----:B------:R-:W-:Y:S01]  /*4bf0*/  HADD2 R7, R4, -1040, -1040 ;  /* 0xe410e41004077430 */ /* 0x000fe20000000000 */
[----:B------:R-:W-:Y:S01]  /*4c00*/  HFMA2.MMA R24, R5, R29, R24 ;  /* 0x0000001d05187235 */ /* 0x000fe20000000018 */
[----:B------:R-:W-:-:S02]  /*4c10*/  LOP3.LUT R11, R6, 0x20002, R11, 0xf8, !PT ;  /* 0x00020002060b7812 */ /* 0x000fc400078ef80b */
[----:B------:R-:W-:Y:S02]  /*4c20*/  LOP3.LUT R5, R14, 0x3e003e0, RZ, 0xc0, !PT ;  /* 0x03e003e00e057812 */ /* 0x000fe400078ec0ff */
[----:B------:R-:W-:Y:S02]  /*4c30*/  LOP3.LUT R17, R17, 0x64006400, RZ, 0xfc, !PT ;  /* 0x6400640011117812 */ /* 0x000fe400078efcff */
[----:B------:R-:W-:Y:S01]  /*4c40*/  LOP3.LUT R6, R15, 0x1f001f, RZ, 0xc0, !PT ;  /* 0x001f001f0f067812 */ /* 0x000fe200078ec0ff */
[----:B------:R-:W-:Y:S01]  /*4c50*/  HFMA2.MMA R24, R7, R30, R24 ;  /* 0x0000001e07187235 */ /* 0x000fe20000000018 */
[----:B------:R-:W-:Y:S01]  /*4c60*/  SHF.R.U32.HI R14, RZ, 0xa, R14 ;  /* 0x0000000aff0e7819 */ /* 0x000fe2000001160e */
[----:B------:R-:W-:Y:S01]  /*4c70*/  HADD2 R17, R17, -1040, -1040 ;  /* 0xe410e41011117430 */ /* 0x000fe20000000000 */
[----:B------:R-:W-:Y:S02]  /*4c80*/  LOP3.LUT R6, R6, 0x64006400, RZ, 0xfc, !PT ;  /* 0x6400640006067812 */ /* 0x000fe400078efcff */
[----:B------:R-:W-:Y:S01]  /*4c90*/  LOP3.LUT R4, R5, 0x64006400, RZ, 0xfc, !PT ;  /* 0x6400640005047812 */ /* 0x000fe200078efcff */
[----:B------:R-:W-:Y:S01]  /*4ca0*/  HFMA2 R29, R17, R29, R26 ;  /* 0x0000001d111d7231 */ /* 0x000fe2000000001a */
[----:B------:R-:W-:Y:S01]  /*4cb0*/  LOP3.LUT R14, R14, 0x1f001f, RZ, 0xc0, !PT ;  /* 0x001f001f0e0e7812 */ /* 0x000fe200078ec0ff */
[----:B------:R-:W-:Y:S01]  /*4cc0*/  HADD2 R6, R6, -1040, -1040 ;  /* 0xe410e41006067430 */ /* 0x000fe20000000000 */
[----:B------:R-:W-:Y:S01]  /*4cd0*/  LOP3.LUT R5, R15, 0x3e003e0, RZ, 0xc0, !PT ;  /* 0x03e003e00f057812 */ /* 0x000fe200078ec0ff */
[----:B------:R-:W-:Y:S01]  /*4ce0*/  HFMA2 R7, R4, R3.H1_H1, -48, -48 ;  /* 0xd200d20004077431 */ /* 0x000fe20000060003 */
[----:B------:R-:W-:-:S02]  /*4cf0*/  LOP3.LUT R14, R14, 0x64006400, RZ, 0xfc, !PT ;  /* 0x640064000e0e7812 */ /* 0x000fc400078efcff */
[----:B------:R-:W-:Y:S01]  /*4d00*/  LOP3.LUT R4, R5, 0x64006400, RZ, 0xfc, !PT ;  /* 0x6400640005047812 */ /* 0x000fe200078efcff */
[----:B------:R-:W-:Y:S01]  /*4d10*/  HFMA2 R24, R7, R31, R24 ;  /* 0x0000001f07187231 */ /* 0x000fe20000000018 */
[--C-:B------:R-:W-:Y:S01]  /*4d20*/  SHF.R.U32.HI R10, RZ, 0xd, R15.reuse ;  /* 0x0000000dff0a7819 */ /* 0x100fe2000001160f */
[----:B------:R-:W-:Y:S01]  /*4d30*/  HADD2 R5, R14, -1040, -1040 ;  /* 0xe410e4100e057430 */ /* 0x000fe20000000000 */
[----:B------:R-:W-:Y:S01]  /*4d40*/  SHF.R.U32.HI R15, RZ, 0xa, R15 ;  /* 0x0000000aff0f7819 */ /* 0x000fe2000001160f */
[----:B------:R-:W-:Y:S01]  /*4d50*/  HFMA2.MMA R17, R6, R30, R29 ;  /* 0x0000001e06117235 */ /* 0x000fe2000000001d */
[----:B------:R-:W-:Y:S01]  /*4d60*/  HFMA2 R4, R4, R3.H1_H1, -48, -48 ;  /* 0xd200d20004047431 */ /* 0x000fe20000060003 */
[----:B------:R-:W-:Y:S01]  /*4d70*/  SHF.R.U32.HI R7, RZ, 0xc, R19 ;  /* 0x0000000cff077819 */ /* 0x000fe20000011613 */
[----:B------:R-:W-:Y:S01]  /*4d80*/  HFMA2 R24, R5, R32, R24 ;  /* 0x0000002005187231 */ /* 0x000fe20000000018 */
[----:B------:R-:W-:Y:S02]  /*4d90*/  LOP3.LUT R5, R15, 0x1f001f, RZ, 0xc0, !PT ;  /* 0x001f001f0f057812 */ /* 0x000fe400078ec0ff */
[----:B------:R-:W-:-:S02]  /*4da0*/  LOP3.LUT R10, R11, 0x40004, R10, 0xf8, !PT ;  /* 0x000400040b0a7812 */ /* 0x000fc400078ef80a */
[----:B------:R-:W-:Y:S01]  /*4db0*/  LOP3.LUT R5, R5, 0x64006400, RZ, 0xfc, !PT ;  /* 0x6400640005057812 */ /* 0x000fe200078efcff */
[----:B------:R-:W-:Y:S01]  /*4dc0*/  HFMA2.MMA R17, R4, R31, R17 ;  /* 0x0000001f04117235 */ /* 0x000fe20000000011 */
[----:B------:R-:W-:Y:S02]  /*4dd0*/  LOP3.LUT R4, R18, 0x1f001f, RZ, 0xc0, !PT ;  /* 0x001f001f12047812 */ /* 0x000fe400078ec0ff */
[----:B------:R-:W-:Y:S01]  /*4de0*/  LOP3.LUT R10, R10, 0x80008, R7, 0xf8, !PT ;  /* 0x000800080a0a7812 */ /* 0x000fe200078ef807 */
[----:B------:R-:W-:Y:S01]  /*4df0*/  HADD2 R6, R5, -1040, -1040 ;  /* 0xe410e41005067430 */ /* 0x000fe20000000000 */
[----:B------:R-:W-:Y:S02]  /*4e00*/  LOP3.LUT R4, R4, 0x64006400, RZ, 0xfc, !PT ;  /* 0x6400640004047812 */ /* 0x000fe400078efcff */
        /* <DEDUP_REMOVED lines=8> */
[----:B------:R-:W-:-:S02]  /*4e90*/  LOP3.LUT R30, R18, 0x64006400, RZ, 0xfc, !PT ;  /* 0x64006400121e7812 */ /* 0x000fc400078efcff */
[----:B------:R-:W-:Y:S02]  /*4ea0*/  LOP3.LUT R28, R11, 0x64006400, RZ, 0xfc, !PT ;  /* 0x640064000b1c7812 */ /* 0x000fe400078efcff */
        /* <DEDUP_REMOVED lines=8> */
[-C--:B------:R-:W-:Y:S01]  /*4f30*/  HFMA2 R11, R14, R3.reuse.H1_H1, -48, -48 ;  /* 0xd200d2000e0b7431 */ /* 0x080fe20000060003 */
        /* <DEDUP_REMOVED lines=9> */
[C---:B------:R-:W-:Y:S02]  /*4fd0*/  LOP3.LUT R27, R23.reuse, 0x3e003e0, RZ, 0xc0, !PT ;  /* 0x03e003e0171b7812 */ /* 0x040fe400078ec0ff */
[----:B------:R-:W-:Y:S02]  /*4fe0*/  LOP3.LUT R19, R23, 0x1f001f, RZ, 0xc0, !PT ;  /* 0x001f001f17137812 */ /* 0x000fe400078ec0ff */
[----:B------:R-:W-:Y:S01]  /*4ff0*/  LOP3.LUT R18, R21, 0x3e003e0, RZ, 0xc0, !PT ;  /* 0x03e003e015127812 */ /* 0x000fe200078ec0ff */
[----:B------:R-:W-:Y:S01]  /*5000*/  HFMA2.MMA R17, R30, R35, R17 ;  /* 0x000000231e117235 */ /* 0x000fe20000000011 */
[----:B------:R-:W-:Y:S01]  /*5010*/  LOP3.LUT R26, R26, 0x64006400, RZ, 0xfc, !PT ;  /* 0x640064001a1a7812 */ /* 0x000fe200078efcff */
[----:B------:R-:W-:Y:S01]  /*5020*/  HADD2 R30, R15, -1040, -1040 ;  /* 0xe410e4100f1e7430 */ /* 0x000fe20000000000 */
[----:B------:R-:W-:-:S02]  /*5030*/  LOP3.LUT R32, R27, 0x64006400, RZ, 0xfc, !PT ;  /* 0x640064001b207812 */ /* 0x000fc400078efcff */
[----:B------:R-:W-:Y:S01]  /*5040*/  LOP3.LUT R25, R20, 0x1f001f, RZ, 0xc0, !PT ;  /* 0x001f001f14197812 */ /* 0x000fe200078ec0ff */
[-C--:B------:R-:W-:Y:S01]  /*5050*/  HFMA2 R14, R26, R3.reuse.H1_H1, -48, -48 ;  /* 0xd200d2001a0e7431 */ /* 0x080fe20000060003 */
[----:B------:R-:W-:Y:S01]  /*5060*/  LOP3.LUT R27, R22, 0x1f001f, RZ, 0xc0, !PT ;  /* 0x001f001f161b7812 */ /* 0x000fe200078ec0ff */
[-C--:B------:R-:W-:Y:S01]  /*5070*/  HFMA2 R26, R32, R3.reuse.H1_H1, -48, -48 ;  /* 0xd200d200201a7431 */ /* 0x080fe20000060003 */
[----:B------:R-:W-:Y:S01]  /*5080*/  LOP3.LUT R29, R29, 0x64006400, RZ, 0xfc, !PT ;  /* 0x640064001d1d7812 */ /* 0x000fe200078efcff */
[-C--:B0-----:R-:W-:Y:S01]  /*5090*/  HFMA2.MMA R13, R30, R4.reuse, R13 ;  /* 0x000000041e0d7235 */ /* 0x081fe2000000000d */
[----:B------:R-:W-:Y:S02]  /*50a0*/  LOP3.LUT R19, R19, 0x64006400, RZ, 0xfc, !PT ;  /* 0x6400640013137812 */ /* 0x000fe400078efcff */
[----:B------:R-:W-:Y:S01]  /*50b0*/  LOP3.LUT R18, R18, 0x64006400, RZ, 0xfc, !PT ;  /* 0x6400640012127812 */ /* 0x000fe200078efcff */
[----:B------:R-:W-:Y:S01]  /*50c0*/  HADD2 R29, R29, -1040, -1040 ;  /* 0xe410e4101d1d7430 */ /* 0x000fe20000000000 */
[----:B------:R-:W-:Y:S01]  /*50d0*/  SHF.R.U32.HI R21, RZ, 0xa, R21 ;  /* 0x0000000aff157819 */ /* 0x000fe20000011615 */
[----:B------:R-:W-:Y:S01]  /*50e0*/  HADD2 R32, R19, -1040, -1040 ;  /* 0xe410e41013207430 */ /* 0x000fe20000000000 */
[----:B------:R-:W-:Y:S01]  /*50f0*/  LOP3.LUT R25, R25, 0x64006400, RZ, 0xfc, !PT ;  /* 0x6400640019197812 */ /* 0x000fe200078efcff */
[----:B------:R-:W-:Y:S01]  /*5100*/  HFMA2 R18, R18, R3.H1_H1, -48, -48 ;  /* 0xd200d20012127431 */ /* 0x000fe20000060003 */
[----:B------:R-:W-:Y:S01]  /*5110*/  LOP3.LUT R27, R27, 0x64006400, RZ, 0xfc, !PT ;  /* 0x640064001b1b7812 */ /* 0x000fe200078efcff */
[----:B------:R-:W-:Y:S01]  /*5120*/  HFMA2 R28, R29, R35, R28 ;  /* 0x000000231d1c7231 */ /* 0x000fe2000000001c */
[----:B------:R-:W-:Y:S01]  /*5130*/  LOP3.LUT R21, R21, 0x1f001f, RZ, 0xc0, !PT ;  /* 0x001f001f15157812 */ /* 0x000fe200078ec0ff */
[----:B------:R-:W-:Y:S01]  /*5140*/  HADD2 R25, R25, -1040, -1040 ;  /* 0xe410e41019197430 */ /* 0x000fe20000000000 */
[--C-:B------:R-:W-:Y:S01]  /*5150*/  SHF.R.U32.HI R31, RZ, 0xb, R23.reuse ;  /* 0x0000000bff1f7819 */ /* 0x100fe20000011617 */
[----:B------:R-:W-:Y:S01]  /*5160*/  HADD2 R27, R27, -1040, -1040 ;  /* 0xe410e4101b1b7430 */ /* 0x000fe20000000000 */
[----:B------:R-:W-:Y:S01]  /*5170*/  SHF.R.U32.HI R23, RZ, 0xa, R23 ;  /* 0x0000000aff177819 */ /* 0x000fe20000011617 */
[----:B------:R-:W-:Y:S01]  /*5180*/  HFMA2.MMA R17, R32, R4, R17 ;  /* 0x0000000420117235 */ /* 0x000fe20000000011 */
[----:B------:R-:W-:Y:S01]  /*5190*/  LOP3.LUT R21, R21, 0x64006400, RZ, 0xfc, !PT ;  /* 0x6400640015157812 */ /* 0x000fe200078efcff */
[-C--:B------:R-:W-:Y:S01]  /*51a0*/  HFMA2.MMA R13, R18, R5.reuse, R13 ;  /* 0x00000005120d7235 */ /* 0x080fe2000000000d */
[----:B------:R-:W-:Y:S01]  /*51b0*/  LOP3.LUT R23, R23, 0x1f001f, RZ, 0xc0, !PT ;  /* 0x001f001f17177812 */ /* 0x000fe200078ec0ff */
[-C--:B------:R-:W-:Y:S01]  /*51c0*/  HFMA2 R16, R25, R4.reuse, R16 ;  /* 0x0000000419107231 */ /* 0x080fe20000000010 */
[----:B------:R-:W-:Y:S01]  /*51d0*/  SHF.R.U32.HI R22, RZ, 0xa, R22 ;  /* 0x0000000aff167819 */ /* 0x000fe20000011616 */
[----:B------:R-:W-:Y:S01]  /*51e0*/  HFMA2 R28, R27, R4, R28 ;  /* 0x000000041b1c7231 */ /* 0x000fe2000000001c */
[----:B------:R-:W-:Y:S01]  /*51f0*/  LOP3.LUT R23, R23, 0x64006400, RZ, 0xfc, !PT ;  /* 0x6400640017177812 */ /* 0x000fe200078efcff */
[----:B------:R-:W-:Y:S01]  /*5200*/  HADD2 R4, R21, -1040, -1040 ;  /* 0xe410e41015047430 */ /* 0x000fe20000000000 */
[----:B------:R-:W-:Y:S01]  /*5210*/  HFMA2.MMA R17, R26, R5, R17 ;  /* 0x000000051a117235 */ /* 0x000fe20000000011 */
[----:B------:R-:W-:Y:S01]  /*5220*/  LOP3.LUT R10, R10, 0x100010, R31, 0xf8, !PT ;  /* 0x001000100a0a7812 */ /* 0x000fe200078ef81f */
[-C--:B------:R-:W-:Y:S01]  /*5230*/  HFMA2 R28, R14, R5.reuse, R28 ;  /* 0x000000050e1c7231 */ /* 0x080fe2000000001c */
[----:B------:R-:W-:Y:S01]  /*5240*/  SHF.R.U32.HI R20, RZ, 0xa, R20 ;  /* 0x0000000aff147819 */ /* 0x000fe20000011614 */
[----:B------:R-:W-:Y:S01]  /*5250*/  HFMA2 R16, R24, R5, R16 ;  /* 0x0000000518107231 */ /* 0x000fe20000000010 */
[----:B------:R-:W-:Y:S01]  /*5260*/  HFMA2.MMA R13, R4, R6, R13 ;  /* 0x00000006040d7235 */ /* 0x000fe2000000000d */
[----:B------:R-:W-:Y:S01]  /*5270*/  HADD2 R4, R23, -1040, -1040 ;  /* 0xe410e41017047430 */ /* 0x000fe20000000000 */
[----:B------:R-:W-:-:S02]  /*5280*/  LOP3.LUT R22, R22, 0x1f001f, RZ, 0xc0, !PT ;  /* 0x001f001f16167812 */ /* 0x000fc400078ec0ff */
[----:B------:R-:W-:Y:S02]  /*5290*/  LOP3.LUT R10, R10, 0x64006400, RZ, 0xfc, !PT ;  /* 0x640064000a0a7812 */ /* 0x000fe400078efcff */
[----:B------:R-:W-:Y:S01]  /*52a0*/  LOP3.LUT R20, R20, 0x1f001f, RZ, 0xc0, !PT ;  /* 0x001f001f14147812 */ /* 0x000fe200078ec0ff */
[----:B------:R-:W-:Y:S01]  /*52b0*/  HFMA2.MMA R17, R4, R6, R17 ;  /* 0x0000000604117235 */ /* 0x000fe20000000011 */
[----:B------:R-:W-:Y:S01]  /*52c0*/  LOP3.LUT R22, R22, 0x64006400, RZ, 0xfc, !PT ;  /* 0x6400640016167812 */ /* 0x000fe200078efcff */
[----:B------:R-:W-:Y:S01]  /*52d0*/  HADD2 R10, R10, -1040, -1040 ;  /* 0xe410e4100a0a7430 */ /* 0x000fe20000000000 */
[----:B------:R-:W-:Y:S01]  /*52e0*/  LOP3.LUT R20, R20, 0x64006400, RZ, 0xfc, !PT ;  /* 0x6400640014147812 */ /* 0x000fe200078efcff */
[-C--:B------:R-:W-:Y:S01]  /*52f0*/  HFMA2.MMA R13, R8, R7.reuse, R13 ;  /* 0x00000007080d7235 */ /* 0x080fe2000000000d */
[----:B------:R-:W-:Y:S01]  /*5300*/  LOP3.LUT R12, R12, 0x64006400, RZ, 0xfc, !PT ;  /* 0x640064000c0c7812 */ /* 0x000fe200078efcff */
[----:B------:R-:W-:Y:S02]  /*5310*/  HADD2 R15, R22, -1040, -1040 ;  /* 0xe410e410160f7430 */ /* 0x000fe40000000000 */
        /* <DEDUP_REMOVED lines=15> */
.L_x_5074:
[----:B------:R-:W-:Y:S01]  /*5410*/  ISETP.LT.AND P2, PT, R41, R40, PT ;  /* 0x000000282900720c */ /* 0x000fe20003f41270 */
[----:B------:R-:W-:Y:S01]  /*5420*/  UIADD3 UR4, UR4, 0x40, URZ ;  /* 0x0000004004047890 */ /* 0x000fe2000fffe03f */
[----:B------:R-:W-:-:S11]  /*5430*/  MOV R21, R41 ;  /* 0x0000002900157202 */ /* 0x000fd60000000f00 */
[----:B------:R-:W-:Y:S05]  /*5440*/  @!P0 BRA P2, `(.L_x_5075) ;  /* 0xffffffe800988947 */ /* 0x000fea000103ffff */
.L_x_5073:
[----:B------:R-:W-:Y:S01]  /*5450*/  ISETP.GE.AND P0, PT, R21, R40, PT ;  /* 0x000000281500720c */ /* 0x000fe20003f06270 */
[----:B------:R-:W-:-:S03]  /*5460*/  ULDC UR5, c[0x0][0x264] ;  /* 0x0000990000057ab9 */ /* 0x000fc60000000800 */
[----:B------:R-:W-:-:S13]  /*5470*/  ISETP.GE.OR P0, PT, R21, UR5, P0 ;  /* 0x0000000515007c0c */ /* 0x000fda0008706670 */
[----:B------:R-:W-:Y:S05]  /*5480*/  @P0 BRA `(.L_x_5076) ;  /* 0x00000024000c0947 */ /* 0x000fea0003800000 */
[----:B------:R-:W-:Y:S01]  /*5490*/  HADD2.F32 R38, -RZ, R38.H0_H0 ;  /* 0x20000026ff267230 */ /* 0x000fe20000004100 */
[----:B------:R-:W-:Y:S01]  /*54a0*/  SHF.R.S32.HI R20, RZ, 0x1f, R39 ;  /* 0x0000001fff147819 */ /* 0x000fe20000011427 */
[----:B------:R-:W-:Y:S01]  /*54b0*/  HADD2.F32 R37, -RZ, R37.H0_H0 ;  /* 0x20000025ff257230 */ /* 0x000fe20000004100 */
[----:B------:R-:W-:Y:S01]  /*54c0*/  ULDC UR5, c[0x0][0x264] ;  /* 0x0000990000057ab9 */ /* 0x000fe20000000800 */
[----:B------:R-:W-:Y:S02]  /*54d0*/  HADD2.F32 R36, -RZ, R36.H0_H0 ;  /* 0x20000024ff247230 */ /* 0x000fe40000004100 */
[----:B------:R-:W-:-:S07]  /*54e0*/  HADD2.F32 R26, -RZ, R3.H0_H0 ;  /* 0x20000003ff1a7230 */ /* 0x000fce0000004100 */
.L_x_5078:
[----:B------:R-:W-:Y:S05]  /*54f0*/  @!P1 BRA `(.L_x_5077) ;  /* 0x0000002000d09947 */ /* 0x000fea0003800000 */
[----:B-----5:R-:W2:Y:S01]  /*5500*/  LDG.E.128.CONSTANT R12, desc[UR6][R42.64] ;  /* 0x000000062a0c7981 */ /* 0x020ea2000c1e9d00 */
[----:B------:R-:W3:Y:S03]  /*5510*/  LDC R27, c[0x0][0x23c] ;  /* 0x00008f00ff1b7b82 */ /* 0x000ee60000000800 */
[----:B0-----:R-:W0:Y:S01]  /*5520*/  LDS.64 R22, [UR4] ;  /* 0x00000004ff167984 */ /* 0x001e220008000a00 */
[----:B---3--:R-:W-:-:S04]  /*5530*/  LEA R4, P0, R27, R42, 0x2 ;  /* 0x0000002a1b047211 */ /* 0x008fc800078010ff */
[----:B------:R-:W-:-:S05]  /*5540*/  LEA.HI.X R5, R27, R43, R20, 0x2, P0 ;  /* 0x0000002b1b057211 */ /* 0x000fca00000f1414 */
[----:B------:R3:W4:Y:S01]  /*5550*/  LDG.E.128.CONSTANT R16, desc[UR6][R4.64] ;  /* 0x0000000604107981 */ /* 0x000722000c1e9d00 */
[----:B------:R-:W-:Y:S01]  /*5560*/  IMAD.WIDE R24, R27, 0x4, R4 ;  /* 0x000000041b187825 */ /* 0x000fe200078e0204 */
[----:B------:R-:W-:-:S04]  /*5570*/  MOV R30, 0x2c00 ;  /* 0x00002c00001e7802 */ /* 0x000fc80000000f00 */
[----:B------:R0:W4:Y:S01]  /*5580*/  LDG.E.128.CONSTANT R8, desc[UR6][R24.64] ;  /* 0x0000000618087981 */ /* 0x000122000c1e9d00 */
[----:B--2---:R-:W-:Y:S02]  /*5590*/  LOP3.LUT R3, R12, 0xf000f, RZ, 0xc0, !PT ;  /* 0x000f000f0c037812 */ /* 0x004fe400078ec0ff */
[----:B------:R-:W-:Y:S02]  /*55a0*/  LOP3.LUT R6, R13, 0xf000f, RZ, 0xc0, !PT ;  /* 0x000f000f0d067812 */ /* 0x000fe400078ec0ff */
[----:B-1----:R-:W-:Y:S02]  /*55b0*/  LOP3.LUT R28, R14, 0xf000f, RZ, 0xc0, !PT ;  /* 0x000f000f0e1c7812 */ /* 0x002fe400078ec0ff */
[----:B------:R-:W-:Y:S02]  /*55c0*/  LOP3.LUT R29, R15, 0xf000f, RZ, 0xc0, !PT ;  /* 0x000f000f0f1d7812 */ /* 0x000fe400078ec0ff */
[----:B------:R-:W-:Y:S02]  /*55d0*/  LOP3.LUT R3, R3, 0x64006400, RZ, 0xfc, !PT ;  /* 0x6400640003037812 */ /* 0x000fe400078efcff */
[----:B------:R-:W-:-:S02]  /*55e0*/  LOP3.LUT R7, R6, 0x64006400, RZ, 0xfc, !PT ;  /* 0x6400640006077812 */ /* 0x000fc400078efcff */
[----:B------:R-:W-:Y:S01]  /*55f0*/  PRMT R6, R30, 0x7610, R6 ;  /* 0x000076101e067816 */ /* 0x000fe20000000006 */
[----:B---3--:R-:W-:Y:S01]  /*5600*/  HADD2 R4, R3, -1032, -1032 ;  /* 0xe408e40803047430 */ /* 0x008fe20000000000 */
[----:B------:R-:W-:Y:S01]  /*5610*/  LOP3.LUT R28, R28, 0x64006400, RZ, 0xfc, !PT ;  /* 0x640064001c1c7812 */ /* 0x000fe200078efcff */
[----:B------:R-:W-:Y:S01]  /*5620*/  HADD2 R7, R7, -1032, -1032 ;  /* 0xe408e40807077430 */ /* 0x000fe20000000000 */
[----:B------:R-:W-:Y:S02]  /*5630*/  LOP3.LUT R30, R29, 0x64006400, RZ, 0xfc, !PT ;  /* 0x640064001d1e7812 */ /* 0x000fe400078efcff */
[--C-:B------:R-:W-:Y:S02]  /*5640*/  HADD2.F32 R3, -RZ, R4.reuse.H0_H0 ;  /* 0x20000004ff037230 */ /* 0x100fe40000004100 */
[----:B------:R-:W-:Y:S02]  /*5650*/  HADD2 R32, R28, -1032, -1032 ;  /* 0xe408e4081c207430 */ /* 0x000fe40000000000 */
[----:B------:R-:W-:-:S02]  /*5660*/  HADD2.F32 R29, -RZ, R4.H1_H1 ;  /* 0x30000004ff1d7230 */ /* 0x000fc40000004100 */
[----:B------:R-:W-:Y:S02]  /*5670*/  HADD2 R30, R30, -1032, -1032 ;  /* 0xe408e4081e1e7430 */ /* 0x000fe40000000000 */
[----:B0-----:R-:W-:Y:S02]  /*5680*/  HADD2.F32 R4, -RZ, R22.H0_H0 ;  /* 0x20000016ff047230 */ /* 0x001fe40000004100 */
[--C-:B------:R-:W-:Y:S02]  /*5690*/  HADD2.F32 R31, -RZ, R7.reuse.H0_H0 ;  /* 0x20000007ff1f7230 */ /* 0x100fe40000004100 */
[----:B------:R-:W-:Y:S02]  /*56a0*/  HADD2.F32 R33, -RZ, R7.H1_H1 ;  /* 0x30000007ff217230 */ /* 0x000fe40000004100 */
[----:B------:R-:W-:Y:S01]  /*56b0*/  FFMA.FTZ R28, R3, R4, RZ ;  /* 0x00000004031c7223 */ /* 0x000fe200000100ff */
[----:B------:R-:W-:Y:S02]  /*56c0*/  HADD2.F32 R5, -RZ, R32.H0_H0 ;  /* 0x20000020ff057230 */ /* 0x000fe40000004100 */
[----:B------:R-:W-:Y:S01]  /*56d0*/  FFMA.FTZ R31, R4, R31, RZ ;  /* 0x0000001f041f7223 */ /* 0x000fe200000100ff */
[----:B------:R-:W-:Y:S01]  /*56e0*/  HADD2.F32 R7, -RZ, R30.H0_H0 ;  /* 0x2000001eff077230 */ /* 0x000fe20000004100 */
[----:B------:R-:W-:Y:S01]  /*56f0*/  LOP3.LUT R3, R12, 0xf000f0, RZ, 0xc0, !PT ;  /* 0x00f000f00c037812 */ /* 0x000fe200078ec0ff */
[----:B------:R-:W-:-:S02]  /*5700*/  HADD2.F32 R22, -RZ, R22.H1_H1 ;  /* 0x30000016ff167230 */ /* 0x000fc40000004100 */
[C---:B------:R-:W-:Y:S01]  /*5710*/  FFMA.FTZ R34, R4.reuse, R5, RZ ;  /* 0x0000000504227223 */ /* 0x040fe200000100ff */
[----:B------:R-:W-:Y:S02]  /*5720*/  HADD2.F32 R5, -RZ, R32.H1_H1 ;  /* 0x30000020ff057230 */ /* 0x000fe40000004100 */
[----:B------:R-:W-:Y:S01]  /*5730*/  FFMA.FTZ R7, R4, R7, RZ ;  /* 0x0000000704077223 */ /* 0x000fe200000100ff */
[----:B------:R-:W-:Y:S02]  /*5740*/  HADD2.F32 R4, -RZ, R30.H1_H1 ;  /* 0x3000001eff047230 */ /* 0x000fe40000004100 */
[----:B------:R-:W-:Y:S01]  /*5750*/  FFMA.FTZ R28, R29, R22, R28 ;  /* 0x000000161d1c7223 */ /* 0x000fe2000001001c */
[C---:B------:R-:W-:Y:S01]  /*5760*/  FFMA.FTZ R32, R22.reuse, R33, R31 ;  /* 0x0000002116207223 */ /* 0x040fe2000001001f */
[C---:B------:R-:W-:Y:S01]  /*5770*/  FFMA.FTZ R30, R22.reuse, R5, R34 ;  /* 0x00000005161e7223 */ /* 0x040fe20000010022 */
[----:B------:R-:W-:Y:S01]  /*5780*/  LOP3.LUT R29, R13, 0xf000f0, RZ, 0xc0, !PT ;  /* 0x00f000f00d1d7812 */ /* 0x000fe200078ec0ff */
[----:B------:R-:W-:Y:S01]  /*5790*/  FFMA.FTZ R22, R22, R4, R7 ;  /* 0x0000000416167223 */ /* 0x000fe20000010007 */
[----:B------:R-:W-:Y:S01]  /*57a0*/  LOP3.LUT R31, R14, 0xf000f0, RZ, 0xc0, !PT ;  /* 0x00f000f00e1f7812 */ /* 0x000fe200078ec0ff */
[----:B------:R-:W0:Y:S01]  /*57b0*/  LDS.64 R4, [UR4+0x8] ;  /* 0x00000804ff047984 */ /* 0x000e220008000a00 */
[----:B------:R-:W-:-:S02]  /*57c0*/  LOP3.LUT R3, R3, 0x64006400, RZ, 0xfc, !PT ;  /* 0x6400640003037812 */ /* 0x000fc400078efcff */
[----:B------:R-:W-:Y:S01]  /*57d0*/  LOP3.LUT R33, R29, 0x64006400, RZ, 0xfc, !PT ;  /* 0x640064001d217812 */ /* 0x000fe200078efcff */
[--C-:B------:R-:W-:Y:S01]  /*57e0*/  HADD2.F32 R29, -RZ, R23.reuse.H0_H0 ;  /* 0x20000017ff1d7230 */ /* 0x100fe20000004100 */
[----:B------:R-:W-:Y:S01]  /*57f0*/  LOP3.LUT R7, R31, 0x64006400, RZ, 0xfc, !PT ;  /* 0x640064001f077812 */ /* 0x000fe200078efcff */
[-C--:B------:R-:W-:Y:S01]  /*5800*/  HFMA2 R31, R3, R6.reuse.H0_H0, -72, -72 ;  /* 0xd480d480031f7431 */ /* 0x080fe20000040006 */
[----:B------:R-:W-:Y:S01]  /*5810*/  LOP3.LUT R34, R15, 0xf000f0, RZ, 0xc0, !PT ;  /* 0x00f000f00f227812 */ /* 0x000fe200078ec0ff */
[-C--:B------:R-:W-:Y:S02]  /*5820*/  HFMA2 R33, R33, R6.reuse.H0_H0, -72, -72 ;  /* 0xd480d48021217431 */ /* 0x080fe40000040006 */
[----:B------:R-:W-:Y:S02]  /*5830*/  HADD2.F32 R23, -RZ, R23.H1_H1 ;  /* 0x30000017ff177230 */ /* 0x000fe40000004100 */
[-C--:B------:R-:W-:Y:S01]  /*5840*/  HFMA2 R3, R7, R6.reuse.H0_H0, -72, -72 ;  /* 0xd480d48007037431 */ /* 0x080fe20000040006 */
[----:B------:R-:W-:Y:S01]  /*5850*/  LOP3.LUT R7, R34, 0x64006400, RZ, 0xfc, !PT ;  /* 0x6400640022077812 */ /* 0x000fe200078efcff */
[----:B------:R-:W-:Y:S01]  /*5860*/  HADD2.F32 R39, -RZ, R31.H0_H0 ;  /* 0x2000001fff277230 */ /* 0x000fe20000004100 */
[----:B------:R-:W-:Y:S01]  /*5870*/  SHF.R.U32.HI R12, RZ, 0x8, R12 ;  /* 0x00000008ff0c7819 */ /* 0x000fe2000001160c */
[----:B------:R-:W-:Y:S01]  /*5880*/  HADD2.F32 R34, -RZ, R33.H0_H0 ;  /* 0x20000021ff227230 */ /* 0x000fe20000004100 */
[----:B------:R-:W-:Y:S01]  /*5890*/  SHF.R.U32.HI R14, RZ, 0x8, R14 ;  /* 0x00000008ff0e7819 */ /* 0x000fe2000001160e */
[----:B------:R-:W-:-:S02]  /*58a0*/  HFMA2 R7, R7, R6.H0_H0, -72, -72 ;  /* 0xd480d48007077431 */ /* 0x000fc40000040006 */
[----:B------:R-:W-:Y:S02]  /*58b0*/  HADD2.F32 R31, -RZ, R31.H1_H1 ;  /* 0x3000001fff1f7230 */ /* 0x000fe40000004100 */
[----:B------:R-:W-:Y:S01]  /*58c0*/  FFMA.FTZ R28, R39, R29, R28 ;  /* 0x0000001d271c7223 */ /* 0x000fe2000001001c */
[----:B------:R-:W-:Y:S01]  /*58d0*/  FFMA.FTZ R32, R29, R34, R32 ;  /* 0x000000221d207223 */ /* 0x000fe20000010020 */
[----:B------:R-:W-:Y:S01]  /*58e0*/  HADD2.F32 R35, -RZ, R3.H0_H0 ;  /* 0x20000003ff237230 */ /* 0x000fe20000004100 */
[----:B------:R-:W-:Y:S01]  /*58f0*/  SHF.R.U32.HI R13, RZ, 0x8, R13 ;  /* 0x00000008ff0d7819 */ /* 0x000fe2000001160d */
[----:B------:R-:W-:Y:S02]  /*5900*/  HADD2.F32 R33, -RZ, R33.H1_H1 ;  /* 0x30000021ff217230 */ /* 0x000fe40000004100 */
[----:B------:R-:W-:Y:S01]  /*5910*/  FFMA.FTZ R28, R31, R23, R28 ;  /* 0x000000171f1c7223 */ /* 0x000fe2000001001c */
[----:B------:R-:W-:Y:S02]  /*5920*/  HADD2.F32 R34, -RZ, R7.H0_H0 ;  /* 0x20000007ff227230 */ /* 0x000fe40000004100 */
[----:B------:R-:W-:Y:S01]  /*5930*/  FFMA.FTZ R30, R29, R35, R30 ;  /* 0x000000231d1e7223 */ /* 0x000fe2000001001e */
[----:B------:R-:W-:Y:S01]  /*5940*/  HADD2.F32 R31, -RZ, R3.H1_H1 ;  /* 0x30000003ff1f7230 */ /* 0x000fe20000004100 */
[----:B------:R-:W-:Y:S01]  /*5950*/  LOP3.LUT R3, R12, 0xf000f, RZ, 0xc0, !PT ;  /* 0x000f000f0c037812 */ /* 0x000fe200078ec0ff */
[----:B------:R-:W-:Y:S01]  /*5960*/  FFMA.FTZ R32, R23, R33, R32 ;  /* 0x0000002117207223 */ /* 0x000fe20000010020 */
[----:B------:R-:W-:Y:S01]  /*5970*/  FFMA.FTZ R22, R29, R34, R22 ;  /* 0x000000221d167223 */ /* 0x000fe20000010016 */
[----:B------:R-:W-:Y:S01]  /*5980*/  HADD2.F32 R33, -RZ, R7.H1_H1 ;  /* 0x30000007ff217230 */ /* 0x000fe20000004100 */
[----:B------:R-:W-:Y:S01]  /*5990*/  LOP3.LUT R29, R14, 0xf000f, RZ, 0xc0, !PT ;  /* 0x000f000f0e1d7812 */ /* 0x000fe200078ec0ff */
[----:B------:R-:W-:Y:S01]  /*59a0*/  FFMA.FTZ R30, R23, R31, R30 ;  /* 0x0000001f171e7223 */ /* 0x000fe2000001001e */
[----:B------:R-:W-:-:S02]  /*59b0*/  LOP3.LUT R7, R13, 0xf000f, RZ, 0xc0, !PT ;  /* 0x000f000f0d077812 */ /* 0x000fc400078ec0ff */
[----:B------:R-:W-:Y:S01]  /*59c0*/  LOP3.LUT R3, R3, 0x64006400, RZ, 0xfc, !PT ;  /* 0x6400640003037812 */ /* 0x000fe200078efcff */
[----:B------:R-:W-:Y:S01]  /*59d0*/  FFMA.FTZ R23, R23, R33, R22 ;  /* 0x0000002117177223 */ /* 0x000fe20000010016 */
[----:B------:R-:W-:Y:S02]  /*59e0*/  SHF.R.U32.HI R15, RZ, 0x8, R15 ;  /* 0x00000008ff0f7819 */ /* 0x000fe4000001160f */
[----:B------:R-:W-:Y:S01]  /*59f0*/  LOP3.LUT R29, R29, 0x64006400, RZ, 0xfc, !PT ;  /* 0x640064001d1d7812 */ /* 0x000fe200078efcff */
[----:B------:R-:W-:Y:S01]  /*5a00*/  HADD2 R3, R3, -1032, -1032 ;  /* 0xe408e40803037430 */ /* 0x000fe20000000000 */
[----:B------:R-:W-:Y:S02]  /*5a10*/  LOP3.LUT R7, R7, 0x64006400, RZ, 0xfc, !PT ;  /* 0x6400640007077812 */ /* 0x000fe400078efcff */
[----:B------:R-:W-:Y:S01]  /*5a20*/  LOP3.LUT R31, R15, 0xf000f, RZ, 0xc0, !PT ;  /* 0x000f000f0f1f7812 */ /* 0x000fe200078ec0ff */
[----:B------:R-:W-:Y:S02]  /*5a30*/  HADD2 R22, R29, -1032, -1032 ;  /* 0xe408e4081d167430 */ /* 0x000fe40000000000 */
[----:B0-----:R-:W-:-:S02]  /*5a40*/  HADD2.F32 R29, -RZ, R4.H0_H0 ;  /* 0x20000004ff1d7230 */ /* 0x001fc40000004100 */
[----:B------:R-:W-:Y:S01]  /*5a50*/  HADD2 R33, R7, -1032, -1032 ;  /* 0xe408e40807217430 */ /* 0x000fe20000000000 */
[----:B------:R-:W-:Y:S01]  /*5a60*/  LOP3.LUT R7, R31, 0x64006400, RZ, 0xfc, !PT ;  /* 0x640064001f077812 */ /* 0x000fe200078efcff */
[----:B------:R-:W-:Y:S01]  /*5a70*/  HADD2.F32 R35, -RZ, R3.H0_H0 ;  /* 0x20000003ff237230 */ /* 0x000fe20000004100 */
[----:B------:R-:W-:Y:S01]  /*5a80*/  LOP3.LUT R13, R13, 0xf000f0, RZ, 0xc0, !PT ;  /* 0x00f000f00d0d7812 */ /* 0x000fe200078ec0ff */
[----:B------:R-:W-:Y:S01]  /*5a90*/  HADD2.F32 R31, -RZ, R22.H0_H0 ;  /* 0x20000016ff1f7230 */ /* 0x000fe20000004100 */
[----:B------:R-:W-:Y:S01]  /*5aa0*/  LOP3.LUT R12, R12, 0xf000f0, RZ, 0xc0, !PT ;  /* 0x00f000f00c0c7812 */ /* 0x000fe200078ec0ff */
[----:B------:R-:W-:Y:S02]  /*5ab0*/  HADD2 R7, R7, -1032, -1032 ;  /* 0xe408e40807077430 */ /* 0x000fe40000000000 */
[----:B------:R-:W-:Y:S01]  /*5ac0*/  FFMA.FTZ R35, R35, R29, R28 ;  /* 0x0000001d23237223 */ /* 0x000fe2000001001c */
[----:B------:R-:W-:Y:S02]  /*5ad0*/  HADD2.F32 R28, -RZ, R4.H1_H1 ;  /* 0x30000004ff1c7230 */ /* 0x000fe40000004100 */
[----:B------:R-:W-:Y:S01]  /*5ae0*/  FFMA.FTZ R31, R29, R31, R30 ;  /* 0x0000001f1d1f7223 */ /* 0x000fe2000001001e */
[----:B------:R-:W-:Y:S01]  /*5af0*/  HADD2.F32 R4, -RZ, R22.H1_H1 ;  /* 0x30000016ff047230 */ /* 0x000fe20000004100 */
[----:B------:R-:W-:Y:S01]  /*5b00*/  LOP3.LUT R13, R13, 0x64006400, RZ, 0xfc, !PT ;  /* 0x640064000d0d7812 */ /* 0x000fe200078efcff */
[----:B------:R-:W-:Y:S01]  /*5b10*/  HADD2.F32 R39, -RZ, R33.H0_H0 ;  /* 0x20000021ff277230 */ /* 0x000fe20000004100 */
[----:B------:R-:W-:Y:S01]  /*5b20*/  LOP3.LUT R14, R14, 0xf000f0, RZ, 0xc0, !PT ;  /* 0x00f000f00e0e7812 */ /* 0x000fe200078ec0ff */
[----:B------:R-:W-:-:S02]  /*5b30*/  HADD2.F32 R34, -RZ, R7.H0_H0 ;  /* 0x20000007ff227230 */ /* 0x000fc40000004100 */
[----:B------:R-:W-:Y:S01]  /*5b40*/  FFMA.FTZ R4, R28, R4, R31 ;  /* 0x000000041c047223 */ /* 0x000fe2000001001f */
[----:B------:R-:W-:Y:S02]  /*5b50*/  HFMA2 R31, R13, R6.H0_H0, -72, -72 ;  /* 0xd480d4800d1f7431 */ /* 0x000fe40000040006 */
[----:B------:R-:W-:Y:S01]  /*5b60*/  FFMA.FTZ R39, R29, R39, R32 ;  /* 0x000000271d277223 */ /* 0x000fe20000010020 */
[----:B------:R-:W-:Y:S01]  /*5b70*/  HADD2.F32 R32, -RZ, R33.H1_H1 ;  /* 0x30000021ff207230 */ /* 0x000fe20000004100 */
[----:B------:R-:W-:Y:S01]  /*5b80*/  LOP3.LUT R15, R15, 0xf000f0, RZ, 0xc0, !PT ;  /* 0x00f000f00f0f7812 */ /* 0x000fe200078ec0ff */
[----:B------:R-:W-:Y:S01]  /*5b90*/  FFMA.FTZ R29, R29, R34, R23 ;  /* 0x000000221d1d7223 */ /* 0x000fe20000010017 */
[----:B------:R-:W-:Y:S01]  /*5ba0*/  HADD2.F32 R30, -RZ, R3.H1_H1 ;  /* 0x30000003ff1e7230 */ /* 0x000fe20000004100 */
[----:B------:R-:W-:Y:S01]  /*5bb0*/  LOP3.LUT R33, R14, 0x64006400, RZ, 0xfc, !PT ;  /* 0x640064000e217812 */ /* 0x000fe200078efcff */
[----:B------:R-:W-:Y:S01]  /*5bc0*/  HADD2.F32 R34, -RZ, R7.H1_H1 ;  /* 0x30000007ff227230 */ /* 0x000fe20000004100 */
[----:B------:R-:W-:Y:S01]  /*5bd0*/  LOP3.LUT R7, R12, 0x64006400, RZ, 0xfc, !PT ;  /* 0x640064000c077812 */ /* 0x000fe200078efcff */
[----:B------:R-:W-:Y:S01]  /*5be0*/  HADD2.F32 R3, -RZ, R5.H0_H0 ;  /* 0x20000005ff037230 */ /* 0x000fe20000004100 */
[----:B------:R-:W-:Y:S01]  /*5bf0*/  LOP3.LUT R15, R15, 0x64006400, RZ, 0xfc, !PT ;  /* 0x640064000f0f7812 */ /* 0x000fe200078efcff */
[----:B------:R-:W-:-:S02]  /*5c00*/  HADD2.F32 R14, -RZ, R31.H0_H0 ;  /* 0x2000001fff0e7230 */ /* 0x000fc40000004100 */
[----:B------:R-:W-:Y:S01]  /*5c10*/  FFMA.FTZ R32, R28, R32, R39 ;  /* 0x000000201c207223 */ /* 0x000fe20000010027 */
[----:B------:R-:W-:-:S04]  /*5c20*/  IMAD.WIDE R12, R27, 0x4, R24 ;  /* 0x000000041b0c7825 */ /* 0x000fc800078e0218 */
[----:B------:R-:W-:Y:S01]  /*5c30*/  FFMA.FTZ R30, R30, R28, R35 ;  /* 0x0000001c1e1e7223 */ /* 0x000fe20000010023 */
[----:B------:R-:W-:Y:S01]  /*5c40*/  FFMA.FTZ R28, R28, R34, R29 ;  /* 0x000000221c1c7223 */ /* 0x000fe2000001001d */
[-C--:B------:R-:W-:Y:S02]  /*5c50*/  HFMA2 R29, R15, R6.reuse.H0_H0, -72, -72 ;  /* 0xd480d4800f1d7431 */ /* 0x080fe40000040006 */
[----:B------:R-:W-:Y:S01]  /*5c60*/  FFMA.FTZ R24, R3, R14, R32 ;  /* 0x0000000e03187223 */ /* 0x000fe20000010020 */
[----:B------:R-:W0:Y:S01]  /*5c70*/  LDS.64 R22, [UR4+0x10] ;  /* 0x00001004ff167984 */ /* 0x000e220008000a00 */
[-C--:B------:R-:W-:Y:S02]  /*5c80*/  HFMA2 R7, R7, R6.reuse.H0_H0, -72, -72 ;  /* 0xd480d48007077431 */ /* 0x080fe40000040006 */
[----:B------:R-:W-:Y:S02]  /*5c90*/  HADD2.F32 R5, -RZ, R5.H1_H1 ;  /* 0x30000005ff057230 */ /* 0x000fe40000004100 */
[----:B------:R-:W-:Y:S01]  /*5ca0*/  HFMA2 R33, R33, R6.H0_H0, -72, -72 ;  /* 0xd480d48021217431 */ /* 0x000fe20000040006 */
[----:B------:R-:W2:Y:S01]  /*5cb0*/  LDG.E.128.CONSTANT R12, desc[UR6][R12.64] ;  /* 0x000000060c0c7981 */ /* 0x000ea2000c1e9d00 */
[----:B------:R-:W-:-:S03]  /*5cc0*/  HADD2.F32 R35, -RZ, R7.H0_H0 ;  /* 0x20000007ff237230 */ /* 0x000fc60000004100 */
[----:B------:R-:W-:Y:S02]  /*5cd0*/  HADD2.F32 R25, -RZ, R33.H0_H0 ;  /* 0x20000021ff197230 */ /* 0x000fe40000004100 */
[----:B------:R-:W-:Y:S01]  /*5ce0*/  FFMA.FTZ R30, R35, R3, R30 ;  /* 0x00000003231e7223 */ /* 0x000fe2000001001e */
[----:B------:R-:W-:Y:S02]  /*5cf0*/  HADD2.F32 R35, -RZ, R29.H0_H0 ;  /* 0x2000001dff237230 */ /* 0x000fe40000004100 */
[----:B------:R-:W-:Y:S02]  /*5d00*/  HADD2.F32 R7, -RZ, R7.H1_H1 ;  /* 0x30000007ff077230 */ /* 0x000fe40000004100 */
[----:B------:R-:W-:Y:S02]  /*5d10*/  HADD2.F32 R31, -RZ, R31.H1_H1 ;  /* 0x3000001fff1f7230 */ /* 0x000fe40000004100 */
[C---:B------:R-:W-:Y:S01]  /*5d20*/  FFMA.FTZ R27, R3.reuse, R25, R4 ;  /* 0x00000019031b7223 */ /* 0x040fe20000010004 */
[----:B------:R-:W-:Y:S01]  /*5d30*/  FFMA.FTZ R28, R3, R35, R28 ;  /* 0x00000023031c7223 */ /* 0x000fe2000001001c */
[----:B----4-:R-:W-:Y:S01]  /*5d40*/  LOP3.LUT R3, R16, 0xf000f, RZ, 0xc0, !PT ;  /* 0x000f000f10037812 */ /* 0x010fe200078ec0ff */
[----:B------:R-:W-:Y:S01]  /*5d50*/  FFMA.FTZ R25, R7, R5, R30 ;  /* 0x0000000507197223 */ /* 0x000fe2000001001e */
[----:B------:R-:W-:Y:S01]  /*5d60*/  FFMA.FTZ R24, R5, R31, R24 ;  /* 0x0000001f05187223 */ /* 0x000fe20000010018 */
[----:B------:R-:W-:-:S02]  /*5d70*/  LOP3.LUT R4, R17, 0xf000f, RZ, 0xc0, !PT ;  /* 0x000f000f11047812 */ /* 0x000fc400078ec0ff */
[----:B------:R-:W-:Y:S02]  /*5d80*/  LOP3.LUT R30, R18, 0xf000f, RZ, 0xc0, !PT ;  /* 0x000f000f121e7812 */ /* 0x000fe400078ec0ff */
[----:B------:R-:W-:Y:S01]  /*5d90*/  LOP3.LUT R31, R19, 0xf000f, RZ, 0xc0, !PT ;  /* 0x000f000f131f7812 */ /* 0x000fe200078ec0ff */
[----:B------:R-:W-:Y:S01]  /*5da0*/  HADD2.F32 R29, -RZ, R29.H1_H1 ;  /* 0x3000001dff1d7230 */ /* 0x000fe20000004100 */
[----:B------:R-:W-:Y:S02]  /*5db0*/  LOP3.LUT R3, R3, 0x64006400, RZ, 0xfc, !PT ;  /* 0x6400640003037812 */ /* 0x000fe400078efcff */
[----:B------:R-:W-:Y:S02]  /*5dc0*/  LOP3.LUT R7, R4, 0x64006400, RZ, 0xfc, !PT ;  /* 0x6400640004077812 */ /* 0x000fe400078efcff */
[----:B------:R-:W-:Y:S02]  /*5dd0*/  LOP3.LUT R30, R30, 0x64006400, RZ, 0xfc, !PT ;  /* 0x640064001e1e7812 */ /* 0x000fe400078efcff */
[----:B------:R-:W-:Y:S01]  /*5de0*/  LOP3.LUT R31, R31, 0x64006400, RZ, 0xfc, !PT ;  /* 0x640064001f1f7812 */ /* 0x000fe200078efcff */
[----:B------:R-:W-:-:S02]  /*5df0*/  HADD2 R4, R3, -1032, -1032 ;  /* 0xe408e40803047430 */ /* 0x000fc40000000000 */
[----:B------:R-:W-:Y:S02]  /*5e00*/  HADD2.F32 R32, -RZ, R33.H1_H1 ;  /* 0x30000021ff207230 */ /* 0x000fe40000004100 */
[C---:B------:R-:W-:Y:S01]  /*5e10*/  FFMA.FTZ R29, R5.reuse, R29, R28 ;  /* 0x0000001d051d7223 */ /* 0x040fe2000001001c */
[----:B------:R-:W-:Y:S02]  /*5e20*/  HADD2 R28, R7, -1032, -1032 ;  /* 0xe408e408071c7430 */ /* 0x000fe40000000000 */
[----:B------:R-:W-:Y:S02]  /*5e30*/  HADD2 R30, R30, -1032, -1032 ;  /* 0xe408e4081e1e7430 */ /* 0x000fe40000000000 */
[----:B------:R-:W-:Y:S02]  /*5e40*/  HADD2 R31, R31, -1032, -1032 ;  /* 0xe408e4081f1f7430 */ /* 0x000fe40000000000 */
[--C-:B------:R-:W-:Y:S02]  /*5e50*/  HADD2.F32 R3, -RZ, R4.reuse.H0_H0 ;  /* 0x20000004ff037230 */ /* 0x100fe40000004100 */
[----:B------:R-:W-:Y:S01]  /*5e60*/  FFMA.FTZ R27, R5, R32, R27 ;  /* 0x00000020051b7223 */ /* 0x000fe2000001001b */
[----:B------:R-:W-:-:S02]  /*5e70*/  HADD2.F32 R33, -RZ, R4.H1_H1 ;  /* 0x30000004ff217230 */ /* 0x000fc40000004100 */
[----:B0-----:R-:W-:Y:S02]  /*5e80*/  HADD2.F32 R4, -RZ, R22.H0_H0 ;  /* 0x20000016ff047230 */ /* 0x001fe40000004100 */
[----:B------:R-:W-:Y:S02]  /*5e90*/  HADD2.F32 R35, -RZ, R28.H0_H0 ;  /* 0x2000001cff237230 */ /* 0x000fe40000004100 */
[----:B------:R-:W-:Y:S02]  /*5ea0*/  HADD2.F32 R5, -RZ, R30.H0_H0 ;  /* 0x2000001eff057230 */ /* 0x000fe40000004100 */
[----:B------:R-:W-:Y:S02]  /*5eb0*/  HADD2.F32 R7, -RZ, R31.H0_H0 ;  /* 0x2000001fff077230 */ /* 0x000fe40000004100 */
[----:B------:R-:W-:Y:S02]  /*5ec0*/  HADD2.F32 R32, -RZ, R22.H1_H1 ;  /* 0x30000016ff207230 */ /* 0x000fe40000004100 */
[----:B------:R-:W-:Y:S01]  /*5ed0*/  FFMA.FTZ R22, R3, R4, RZ ;  /* 0x0000000403167223 */ /* 0x000fe200000100ff */
[----:B------:R-:W-:-:S02]  /*5ee0*/  HADD2.F32 R28, -RZ, R28.H1_H1 ;  /* 0x3000001cff1c7230 */ /* 0x000fc40000004100 */
[C---:B------:R-:W-:Y:S01]  /*5ef0*/  FFMA.FTZ R3, R4.reuse, R35, RZ ;  /* 0x0000002304037223 */ /* 0x040fe200000100ff */
[----:B------:R-:W-:Y:S02]  /*5f00*/  HADD2.F32 R30, -RZ, R30.H1_H1 ;  /* 0x3000001eff1e7230 */ /* 0x000fe40000004100 */
[C---:B------:R-:W-:Y:S01]  /*5f10*/  FFMA.FTZ R5, R4.reuse, R5, RZ ;  /* 0x0000000504057223 */ /* 0x040fe200000100ff */
        /* <DEDUP_REMOVED lines=8> */
[----:B------:R-:W-:Y:S01]  /*5fa0*/  LOP3.LUT R3, R17, 0xf000f0, RZ, 0xc0, !PT ;  /* 0x00f000f011037812 */ /* 0x000fe200078ec0ff */
[----:B------:R-:W0:Y:S01]  /*5fb0*/  LDS.64 R4, [UR4+0x18] ;  /* 0x00001804ff047984 */ /* 0x000e220008000a00 */
[----:B------:R-:W-:Y:S02]  /*5fc0*/  LOP3.LUT R7, R18, 0xf000f0, RZ, 0xc0, !PT ;  /* 0x00f000f012077812 */ /* 0x000fe400078ec0ff */
[----:B------:R-:W-:Y:S02]  /*5fd0*/  LOP3.LUT R33, R19, 0xf000f0, RZ, 0xc0, !PT ;  /* 0x00f000f013217812 */ /* 0x000fe400078ec0ff */
[----:B------:R-:W-:Y:S01]  /*5fe0*/  LOP3.LUT R3, R3, 0x64006400, RZ, 0xfc, !PT ;  /* 0x6400640003037812 */ /* 0x000fe200078efcff */
[-C--:B------:R-:W-:Y:S01]  /*5ff0*/  HFMA2 R31, R31, R6.reuse.H0_H0, -72, -72 ;  /* 0xd480d4801f1f7431 */ /* 0x080fe20000040006 */
[----:B------:R-:W-:Y:S02]  /*6000*/  LOP3.LUT R7, R7, 0x64006400, RZ, 0xfc, !PT ;  /* 0x6400640007077812 */ /* 0x000fe400078efcff */
[----:B------:R-:W-:Y:S01]  /*6010*/  LOP3.LUT R39, R33, 0x64006400, RZ, 0xfc, !PT ;  /* 0x6400640021277812 */ /* 0x000fe200078efcff */
[----:B------:R-:W-:-:S02]  /*6020*/  HFMA2 R33, R3, R6.H0_H0, -72, -72 ;  /* 0xd480d48003217431 */ /* 0x000fc40000040006 */
[----:B------:R-:W-:Y:S02]  /*6030*/  HADD2.F32 R35, -RZ, R23.H0_H0 ;  /* 0x20000017ff237230 */ /* 0x000fe40000004100 */
[----:B------:R-:W-:Y:S02]  /*6040*/  HFMA2 R3, R7, R6.H0_H0, -72, -72 ;  /* 0xd480d48007037431 */ /* 0x000fe40000040006 */
[----:B------:R-:W-:Y:S02]  /*6050*/  HADD2.F32 R41, -RZ, R31.H0_H0 ;  /* 0x2000001fff297230 */ /* 0x000fe40000004100 */
[----:B------:R-:W-:Y:S02]  /*6060*/  HADD2.F32 R34, -RZ, R33.H0_H0 ;  /* 0x20000021ff227230 */ /* 0x000fe40000004100 */
[----:B------:R-:W-:Y:S02]  /*6070*/  HADD2.F32 R23, -RZ, R23.H1_H1 ;  /* 0x30000017ff177230 */ /* 0x000fe40000004100 */
[----:B------:R-:W-:Y:S01]  /*6080*/  FFMA.FTZ R22, R41, R35, R22 ;  /* 0x0000002329167223 */ /* 0x000fe20000010016 */
[----:B------:R-:W-:-:S02]  /*6090*/  HADD2.F32 R31, -RZ, R31.H1_H1 ;  /* 0x3000001fff1f7230 */ /* 0x000fc40000004100 */
[--C-:B------:R-:W-:Y:S02]  /*60a0*/  HADD2.F32 R41, -RZ, R3.reuse.H0_H0 ;  /* 0x20000003ff297230 */ /* 0x100fe40000004100 */
[----:B------:R-:W-:Y:S01]  /*60b0*/  FFMA.FTZ R28, R35, R34, R28 ;  /* 0x00000022231c7223 */ /* 0x000fe2000001001c */
[----:B------:R-:W-:Y:S02]  /*60c0*/  HFMA2 R7, R39, R6.H0_H0, -72, -72 ;  /* 0xd480d48027077431 */ /* 0x000fe40000040006 */
[----:B------:R-:W-:Y:S01]  /*60d0*/  FFMA.FTZ R34, R31, R23, R22 ;  /* 0x000000171f227223 */ /* 0x000fe20000010016 */
[----:B------:R-:W-:Y:S02]  /*60e0*/  HADD2.F32 R22, -RZ, R3.H1_H1 ;  /* 0x30000003ff167230 */ /* 0x000fe40000004100 */
[----:B------:R-:W-:Y:S01]  /*60f0*/  FFMA.FTZ R30, R35, R41, R30 ;  /* 0x00000029231e7223 */ /* 0x000fe2000001001e */
[----:B------:R-:W-:Y:S02]  /*6100*/  SHF.R.U32.HI R16, RZ, 0x8, R16 ;  /* 0x00000008ff107819 */ /* 0x000fe40000011610 */
[----:B------:R-:W-:-:S02]  /*6110*/  SHF.R.U32.HI R18, RZ, 0x8, R18 ;  /* 0x00000008ff127819 */ /* 0x000fc40000011612 */
[----:B------:R-:W-:Y:S01]  /*6120*/  SHF.R.U32.HI R17, RZ, 0x8, R17 ;  /* 0x00000008ff117819 */ /* 0x000fe20000011611 */
[--C-:B------:R-:W-:Y:S02]  /*6130*/  HADD2.F32 R39, -RZ, R7.reuse.H0_H0 ;  /* 0x20000007ff277230 */ /* 0x100fe40000004100 */
[----:B------:R-:W-:Y:S01]  /*6140*/  FFMA.FTZ R30, R23, R22, R30 ;  /* 0x00000016171e7223 */ /* 0x000fe2000001001e */
[----:B------:R-:W-:Y:S01]  /*6150*/  LOP3.LUT R3, R16, 0xf000f, RZ, 0xc0, !PT ;  /* 0x000f000f10037812 */ /* 0x000fe200078ec0ff */
[----:B------:R-:W-:Y:S01]  /*6160*/  HADD2.F32 R31, -RZ, R7.H1_H1 ;  /* 0x30000007ff1f7230 */ /* 0x000fe20000004100 */
[----:B------:R-:W-:Y:S02]  /*6170*/  LOP3.LUT R22, R18, 0xf000f, RZ, 0xc0, !PT ;  /* 0x000f000f12167812 */ /* 0x000fe400078ec0ff */
[----:B------:R-:W-:Y:S01]  /*6180*/  LOP3.LUT R7, R17, 0xf000f, RZ, 0xc0, !PT ;  /* 0x000f000f11077812 */ /* 0x000fe200078ec0ff */
[----:B------:R-:W-:Y:S02]  /*6190*/  HADD2.F32 R33, -RZ, R33.H1_H1 ;  /* 0x30000021ff217230 */ /* 0x000fe40000004100 */
[----:B------:R-:W-:Y:S01]  /*61a0*/  FFMA.FTZ R32, R35, R39, R32 ;  /* 0x0000002723207223 */ /* 0x000fe20000010020 */
[----:B------:R-:W-:-:S02]  /*61b0*/  LOP3.LUT R3, R3, 0x64006400, RZ, 0xfc, !PT ;  /* 0x6400640003037812 */ /* 0x000fc400078efcff */
[----:B------:R-:W-:Y:S02]  /*61c0*/  LOP3.LUT R22, R22, 0x64006400, RZ, 0xfc, !PT ;  /* 0x6400640016167812 */ /* 0x000fe400078efcff */
[----:B------:R-:W-:Y:S01]  /*61d0*/  LOP3.LUT R7, R7, 0x64006400, RZ, 0xfc, !PT ;  /* 0x6400640007077812 */ /* 0x000fe200078efcff */
[C---:B------:R-:W-:Y:S01]  /*61e0*/  FFMA.FTZ R28, R23.reuse, R33, R28 ;  /* 0x00000021171c7223 */ /* 0x040fe2000001001c */
[----:B------:R-:W-:Y:S01]  /*61f0*/  SHF.R.U32.HI R19, RZ, 0x8, R19 ;  /* 0x00000008ff137819 */ /* 0x000fe20000011613 */
[----:B------:R-:W-:Y:S01]  /*6200*/  FFMA.FTZ R32, R23, R31, R32 ;  /* 0x0000001f17207223 */ /* 0x000fe20000010020 */
[----:B------:R-:W-:Y:S02]  /*6210*/  HADD2 R23, R3, -1032, -1032 ;  /* 0xe408e40803177430 */ /* 0x000fe40000000000 */
[----:B------:R-:W-:Y:S02]  /*6220*/  HADD2 R22, R22, -1032, -1032 ;  /* 0xe408e40816167430 */ /* 0x000fe40000000000 */
[----:B------:R-:W-:Y:S01]  /*6230*/  HADD2 R3, R7, -1032, -1032 ;  /* 0xe408e40807037430 */ /* 0x000fe20000000000 */
[----:B------:R-:W-:Y:S01]  /*6240*/  LOP3.LUT R31, R19, 0xf000f, RZ, 0xc0, !PT ;  /* 0x000f000f131f7812 */ /* 0x000fe200078ec0ff */
[----:B0-----:R-:W-:-:S02]  /*6250*/  HADD2.F32 R35, -RZ, R4.H0_H0 ;  /* 0x20000004ff237230 */ /* 0x001fc40000004100 */
[----:B------:R-:W-:Y:S01]  /*6260*/  HADD2.F32 R39, -RZ, R22.H0_H0 ;  /* 0x20000016ff277230 */ /* 0x000fe20000004100 */
[----:B------:R-:W-:Y:S01]  /*6270*/  LOP3.LUT R7, R31, 0x64006400, RZ, 0xfc, !PT ;  /* 0x640064001f077812 */ /* 0x000fe200078efcff */
[----:B------:R-:W-:Y:S02]  /*6280*/  HADD2.F32 R33, -RZ, R3.H0_H0 ;  /* 0x20000003ff217230 */ /* 0x000fe40000004100 */
[----:B------:R-:W-:Y:S02]  /*6290*/  HADD2.F32 R31, -RZ, R23.H0_H0 ;  /* 0x20000017ff1f7230 */ /* 0x000fe40000004100 */
[C---:B------:R-:W-:Y:S01]  /*62a0*/  FFMA.FTZ R39, R35.reuse, R39, R30 ;  /* 0x0000002723277223 */ /* 0x040fe2000001001e */
[----:B------:R-:W-:Y:S02]  /*62b0*/  HADD2.F32 R30, -RZ, R3.H1_H1 ;  /* 0x30000003ff1e7230 */ /* 0x000fe40000004100 */
[----:B------:R-:W-:Y:S01]  /*62c0*/  FFMA.FTZ R33, R35, R33, R28 ;  /* 0x0000002123217223 */ /* 0x000fe2000001001c */
[----:B------:R-:W-:Y:S01]  /*62d0*/  LOP3.LUT R17, R17, 0xf000f0, RZ, 0xc0, !PT ;  /* 0x00f000f011117812 */ /* 0x000fe200078ec0ff */
[----:B------:R-:W-:Y:S01]  /*62e0*/  HADD2.F32 R28, -RZ, R23.H1_H1 ;  /* 0x30000017ff1c7230 */ /* 0x000fe20000004100 */
[----:B------:R-:W-:Y:S01]  /*62f0*/  LOP3.LUT R3, R16, 0xf000f0, RZ, 0xc0, !PT ;  /* 0x00f000f010037812 */ /* 0x000fe200078ec0ff */
[----:B------:R-:W-:-:S02]  /*6300*/  HADD2.F32 R4, -RZ, R4.H1_H1 ;  /* 0x30000004ff047230 */ /* 0x000fc40000004100 */
[----:B------:R-:W-:Y:S01]  /*6310*/  FFMA.FTZ R31, R31, R35, R34 ;  /* 0x000000231f1f7223 */ /* 0x000fe20000010022 */
[----:B------:R-:W-:Y:S01]  /*6320*/  HADD2.F32 R22, -RZ, R22.H1_H1 ;  /* 0x30000016ff167230 */ /* 0x000fe20000004100 */
[----:B------:R-:W-:Y:S01]  /*6330*/  LOP3.LUT R18, R18, 0xf000f0, RZ, 0xc0, !PT ;  /* 0x00f000f012127812 */ /* 0x000fe200078ec0ff */
[----:B------:R-:W-:Y:S01]  /*6340*/  HADD2 R7, R7, -1032, -1032 ;  /* 0xe408e40807077430 */ /* 0x000fe20000000000 */
[----:B------:R-:W-:Y:S01]  /*6350*/  LOP3.LUT R17, R17, 0x64006400, RZ, 0xfc, !PT ;  /* 0x6400640011117812 */ /* 0x000fe200078efcff */
[----:B------:R-:W-:Y:S01]  /*6360*/  FFMA.FTZ R28, R28, R4, R31 ;  /* 0x000000041c1c7223 */ /* 0x000fe2000001001f */
[----:B------:R-:W-:Y:S02]  /*6370*/  LOP3.LUT R3, R3, 0x64006400, RZ, 0xfc, !PT ;  /* 0x6400640003037812 */ /* 0x000fe400078efcff */
[----:B------:R-:W-:Y:S01]  /*6380*/  LOP3.LUT R31, R18, 0x64006400, RZ, 0xfc, !PT ;  /* 0x64006400121f7812 */ /* 0x000fe200078efcff */
[----:B------:R-:W-:Y:S01]  /*6390*/  FFMA.FTZ R18, R4, R22, R39 ;  /* 0x0000001604127223 */ /* 0x000fe20000010027 */
[----:B------:R-:W-:Y:S01]  /*63a0*/  HADD2.F32 R41, -RZ, R7.H0_H0 ;  /* 0x20000007ff297230 */ /* 0x000fe20000004100 */
[----:B------:R-:W-:Y:S01]  /*63b0*/  LOP3.LUT R22, R19, 0xf000f0, RZ, 0xc0, !PT ;  /* 0x00f000f013167812 */ /* 0x000fe200078ec0ff */
[----:B------:R-:W-:-:S02]  /*63c0*/  HFMA2 R17, R17, R6.H0_H0, -72, -72 ;  /* 0xd480d48011117431 */ /* 0x000fc40000040006 */
[-C--:B------:R-:W-:Y:S02]  /*63d0*/  HFMA2 R19, R3, R6.reuse.H0_H0, -72, -72 ;  /* 0xd480d48003137431 */ /* 0x080fe40000040006 */
[----:B------:R-:W-:Y:S01]  /*63e0*/  FFMA.FTZ R16, R4, R30, R33 ;  /* 0x0000001e04107223 */ /* 0x000fe20000010021 */
[----:B------:R-:W-:Y:S01]  /*63f0*/  HFMA2 R3, R31, R6.H0_H0, -72, -72 ;  /* 0xd480d4801f037431 */ /* 0x000fe20000040006 */
[----:B------:R-:W-:Y:S01]  /*6400*/  LOP3.LUT R31, R22, 0x64006400, RZ, 0xfc, !PT ;  /* 0x64006400161f7812 */ /* 0x000fe200078efcff */
[----:B------:R-:W-:Y:S02]  /*6410*/  HADD2.F32 R30, -RZ, R7.H1_H1 ;  /* 0x30000007ff1e7230 */ /* 0x000fe40000004100 */
[----:B------:R-:W-:Y:S01]  /*6420*/  FFMA.FTZ R35, R35, R41, R32 ;  /* 0x0000002923237223 */ /* 0x000fe20000010020 */
[----:B------:R-:W-:Y:S02]  /*6430*/  HADD2.F32 R23, -RZ, R5.H0_H0 ;  /* 0x20000005ff177230 */ /* 0x000fe40000004100 */
[----:B------:R-:W-:-:S02]  /*6440*/  HADD2.F32 R22, -RZ, R17.H0_H0 ;  /* 0x20000011ff167230 */ /* 0x000fc40000004100 */
[----:B------:R-:W-:Y:S02]  /*6450*/  HADD2.F32 R33, -RZ, R19.H0_H0 ;  /* 0x20000013ff217230 */ /* 0x000fe40000004100 */
[----:B------:R-:W-:Y:S02]  /*6460*/  HFMA2 R7, R31, R6.H0_H0, -72, -72 ;  /* 0xd480d4801f077431 */ /* 0x000fe40000040006 */
[----:B------:R-:W-:Y:S01]  /*6470*/  FFMA.FTZ R30, R4, R30, R35 ;  /* 0x0000001e041e7223 */ /* 0x000fe20000010023 */
[----:B------:R-:W-:Y:S02]  /*6480*/  HADD2.F32 R5, -RZ, R5.H1_H1 ;  /* 0x30000005ff057230 */ /* 0x000fe40000004100 */
[----:B------:R-:W-:Y:S01]  /*6490*/  FFMA.FTZ R22, R23, R22, R16 ;  /* 0x0000001617167223 */ /* 0x000fe20000010010 */
[----:B------:R-:W-:Y:S02]  /*64a0*/  HADD2.F32 R4, -RZ, R19.H1_H1 ;  /* 0x30000013ff047230 */ /* 0x000fe40000004100 */
[----:B------:R-:W-:Y:S01]  /*64b0*/  FFMA.FTZ R33, R33, R23, R28 ;  /* 0x0000001721217223 */ /* 0x000fe2000001001c */
[----:B------:R-:W-:-:S02]  /*64c0*/  HADD2.F32 R39, -RZ, R3.H0_H0 ;  /* 0x20000003ff277230 */ /* 0x000fc40000004100 */
[----:B------:R-:W-:Y:S02]  /*64d0*/  HADD2.F32 R16, -RZ, R17.H1_H1 ;  /* 0x30000011ff107230 */ /* 0x000fe40000004100 */
[--C-:B------:R-:W-:Y:S02]  /*64e0*/  HADD2.F32 R28, -RZ, R7.reuse.H0_H0 ;  /* 0x20000007ff1c7230 */ /* 0x100fe40000004100 */
[----:B------:R-:W-:Y:S02]  /*64f0*/  HADD2.F32 R32, -RZ, R7.H1_H1 ;  /* 0x30000007ff207230 */ /* 0x000fe40000004100 */
[----:B------:R-:W-:Y:S01]  /*6500*/  FFMA.FTZ R7, R4, R5, R33 ;  /* 0x0000000504077223 */ /* 0x000fe20000010021 */
[----:B------:R-:W-:Y:S01]  /*6510*/  FFMA.FTZ R39, R23, R39, R18 ;  /* 0x0000002717277223 */ /* 0x000fe20000010012 */
[----:B------:R-:W-:Y:S01]  /*6520*/  FFMA.FTZ R4, R5, R16, R22 ;  /* 0x0000001005047223 */ /* 0x000fe20000010016 */
[----:B------:R-:W-:Y:S01]  /*6530*/  HADD2.F32 R18, -RZ, R3.H1_H1 ;  /* 0x30000003ff127230 */ /* 0x000fe20000004100 */
[----:B------:R-:W-:-:S02]  /*6540*/  MOV R16, R2 ;  /* 0x0000000200107202 */ /* 0x000fc40000000f00 */
[----:B------:R-:W0:Y:S01]  /*6550*/  LDS.64 R2, [UR4+0x20] ;  /* 0x00002004ff027984 */ /* 0x000e220008000a00 */
[----:B------:R-:W-:Y:S01]  /*6560*/  FMUL.FTZ R25, R38, R25 ;  /* 0x0000001926197220 */ /* 0x000fe20000410000 */
[----:B------:R-:W-:Y:S01]  /*6570*/  FMUL.FTZ R24, R37, R24 ;  /* 0x0000001825187220 */ /* 0x000fe20000410000 */
[----:B------:R-:W-:Y:S01]  /*6580*/  FFMA.FTZ R23, R23, R28, R30 ;  /* 0x0000001c17177223 */ /* 0x000fe2000001001e */
[C---:B------:R-:W-:Y:S01]  /*6590*/  FFMA.FTZ R17, R5.reuse, R18, R39 ;  /* 0x0000001205117223 */ /* 0x040fe20000010027 */
[----:B------:R-:W-:Y:S01]  /*65a0*/  FMUL.FTZ R27, R36, R27 ;  /* 0x0000001b241b7220 */ /* 0x000fe20000410000 */
[----:B------:R-:W-:Y:S01]  /*65b0*/  FMUL.FTZ R29, R26, R29 ;  /* 0x0000001d1a1d7220 */ /* 0x000fe20000410000 */
[----:B------:R-:W-:Y:S01]  /*65c0*/  FFMA.FTZ R23, R5, R32, R23 ;  /* 0x0000002005177223 */ /* 0x000fe20000010017 */
[----:B------:R-:W-:Y:S02]  /*65d0*/  F2FP.F16.F32.PACK_AB R25, RZ, R25 ;  /* 0x00000019ff19723e */ /* 0x000fe400000000ff */
[----:B------:R-:W-:Y:S01]  /*65e0*/  F2FP.F16.F32.PACK_AB R24, RZ, R24 ;  /* 0x00000018ff18723e */ /* 0x000fe200000000ff */
        /* <DEDUP_REMOVED lines=15> */
[----:B------:R-:W-:Y:S01]  /*66e0*/  HADD2 R4, R27, R0 ;  /* 0x000000001b047230 */ /* 0x000fe20000000000 */
[C---:B------:R-:W-:Y:S02]  /*66f0*/  LOP3.LUT R5, R8.reuse, 0xf000f, RZ, 0xc0, !PT ;  /* 0x000f000f08057812 */ /* 0x040fe400078ec0ff */
[----:B------:R-:W-:Y:S01]  /*6700*/  HFMA2.MMA R16, R7, 1, 1, R16 ;  /* 0x3c003c0007107835 */ /* 0x000fe20000000010 */
[----:B------:R-:W-:Y:S01]  /*6710*/  HADD2 R4, R17, R4 ;  /* 0x0000000411047230 */ /* 0x000fe20000000000 */
[----:B------:R-:W-:Y:S02]  /*6720*/  LOP3.LUT R25, R8, 0xf000f0, RZ, 0xc0, !PT ;  /* 0x00f000f008197812 */ /* 0x000fe400078ec0ff */
[----:B------:R-:W-:-:S02]  /*6730*/  SHF.R.U32.HI R17, RZ, 0x8, R8 ;  /* 0x00000008ff117819 */ /* 0x000fc40000011608 */
[----:B------:R-:W-:Y:S02]  /*6740*/  LOP3.LUT R7, R9, 0xf000f, RZ, 0xc0, !PT ;  /* 0x000f000f09077812 */ /* 0x000fe400078ec0ff */
[----:B------:R-:W-:Y:S02]  /*6750*/  LOP3.LUT R5, R5, 0x64006400, RZ, 0xfc, !PT ;  /* 0x6400640005057812 */ /* 0x000fe400078efcff */
[----:B------:R-:W-:Y:S02]  /*6760*/  LOP3.LUT R24, R9, 0xf000f0, RZ, 0xc0, !PT ;  /* 0x00f000f009187812 */ /* 0x000fe400078ec0ff */
[----:B------:R-:W-:Y:S02]  /*6770*/  SHF.R.U32.HI R18, RZ, 0x8, R9 ;  /* 0x00000008ff127819 */ /* 0x000fe40000011609 */
[----:B------:R-:W-:Y:S02]  /*6780*/  LOP3.LUT R8, R10, 0xf000f, RZ, 0xc0, !PT ;  /* 0x000f000f0a087812 */ /* 0x000fe400078ec0ff */
[----:B------:R-:W-:Y:S01]  /*6790*/  LOP3.LUT R9, R11, 0xf000f, RZ, 0xc0, !PT ;  /* 0x000f000f0b097812 */ /* 0x000fe200078ec0ff */
[----:B------:R-:W-:Y:S01]  /*67a0*/  HADD2 R5, R5, -1032, -1032 ;  /* 0xe408e40805057430 */ /* 0x000fe20000000000 */
[----:B------:R-:W-:-:S02]  /*67b0*/  LOP3.LUT R7, R7, 0x64006400, RZ, 0xfc, !PT ;  /* 0x6400640007077812 */ /* 0x000fc400078efcff */
[----:B------:R-:W-:Y:S02]  /*67c0*/  LOP3.LUT R8, R8, 0x64006400, RZ, 0xfc, !PT ;  /* 0x6400640008087812 */ /* 0x000fe400078efcff */
[----:B------:R-:W-:Y:S01]  /*67d0*/  LOP3.LUT R9, R9, 0x64006400, RZ, 0xfc, !PT ;  /* 0x6400640009097812 */ /* 0x000fe200078efcff */
[--C-:B0-----:R-:W-:Y:S02]  /*67e0*/  HADD2.F32 R0, -RZ, R2.reuse.H0_H0 ;  /* 0x20000002ff007230 */ /* 0x101fe40000004100 */
[----:B------:R-:W-:Y:S02]  /*67f0*/  HADD2 R30, R7, -1032, -1032 ;  /* 0xe408e408071e7430 */ /* 0x000fe40000000000 */
[----:B------:R-:W-:Y:S02]  /*6800*/  HADD2.F32 R19, -RZ, R2.H1_H1 ;  /* 0x30000002ff137230 */ /* 0x000fe40000004100 */
[----:B------:R-:W-:Y:S02]  /*6810*/  HADD2 R29, R8, -1032, -1032 ;  /* 0xe408e408081d7430 */ /* 0x000fe40000000000 */
[----:B------:R-:W-:-:S02]  /*6820*/  HADD2.F32 R23, -RZ, R3.H0_H0 ;  /* 0x20000003ff177230 */ /* 0x000fc40000004100 */
[----:B------:R-:W-:Y:S02]  /*6830*/  HADD2.F32 R2, -RZ, R3.H1_H1 ;  /* 0x30000003ff027230 */ /* 0x000fe40000004100 */
[----:B------:R-:W-:Y:S02]  /*6840*/  HADD2 R28, R9, -1032, -1032 ;  /* 0xe408e408091c7430 */ /* 0x000fe40000000000 */
[--C-:B------:R-:W-:Y:S01]  /*6850*/  HADD2.F32 R3, -RZ, R5.reuse.H0_H0 ;  /* 0x20000005ff037230 */ /* 0x100fe20000004100 */
[----:B------:R-:W0:Y:S01]  /*6860*/  LDS.64 R8, [UR4+0x28] ;  /* 0x00002804ff087984 */ /* 0x000e220008000a00 */
[----:B------:R-:W-:Y:S02]  /*6870*/  HADD2.F32 R32, -RZ, R5.H1_H1 ;  /* 0x30000005ff207230 */ /* 0x000fe40000004100 */
[----:B------:R-:W-:Y:S02]  /*6880*/  HADD2.F32 R31, -RZ, R30.H0_H0 ;  /* 0x2000001eff1f7230 */ /* 0x000fe40000004100 */
[----:B------:R-:W-:Y:S01]  /*6890*/  FFMA.FTZ R3, R3, R0, RZ ;  /* 0x0000000003037223 */ /* 0x000fe200000100ff */
[----:B------:R-:W-:Y:S01]  /*68a0*/  HADD2.F32 R5, -RZ, R29.H0_H0 ;  /* 0x2000001dff057230 */ /* 0x000fe20000004100 */
[----:B------:R-:W-:Y:S01]  /*68b0*/  LOP3.LUT R27, R10, 0xf000f0, RZ, 0xc0, !PT ;  /* 0x00f000f00a1b7812 */ /* 0x000fe200078ec0ff */
[----:B------:R-:W-:Y:S01]  /*68c0*/  HADD2.F32 R7, -RZ, R28.H0_H0 ;  /* 0x2000001cff077230 */ /* 0x000fe20000004100 */
[----:B------:R-:W-:Y:S01]  /*68d0*/  LOP3.LUT R22, R11, 0xf000f0, RZ, 0xc0, !PT ;  /* 0x00f000f00b167812 */ /* 0x000fe200078ec0ff */
[----:B------:R-:W-:-:S02]  /*68e0*/  HADD2.F32 R34, -RZ, R30.H1_H1 ;  /* 0x3000001eff227230 */ /* 0x000fc40000004100 */
[----:B------:R-:W-:Y:S01]  /*68f0*/  FFMA.FTZ R44, R0, R31, RZ ;  /* 0x0000001f002c7223 */ /* 0x000fe200000100ff */
[----:B------:R-:W-:Y:S01]  /*6900*/  FFMA.FTZ R30, R32, R19, R3 ;  /* 0x00000013201e7223 */ /* 0x000fe20000010003 */
[C---:B------:R-:W-:Y:S01]  /*6910*/  FFMA.FTZ R31, R0.reuse, R5, RZ ;  /* 0x00000005001f7223 */ /* 0x040fe200000100ff */
[----:B------:R-:W-:Y:S01]  /*6920*/  LOP3.LUT R3, R25, 0x64006400, RZ, 0xfc, !PT ;  /* 0x6400640019037812 */ /* 0x000fe200078efcff */
[----:B------:R-:W-:Y:S01]  /*6930*/  FFMA.FTZ R0, R0, R7, RZ ;  /* 0x0000000700007223 */ /* 0x000fe200000100ff */
[----:B------:R-:W-:Y:S02]  /*6940*/  LOP3.LUT R5, R27, 0x64006400, RZ, 0xfc, !PT ;  /* 0x640064001b057812 */ /* 0x000fe400078efcff */
[----:B------:R-:W-:Y:S02]  /*6950*/  LOP3.LUT R7, R24, 0x64006400, RZ, 0xfc, !PT ;  /* 0x6400640018077812 */ /* 0x000fe400078efcff */
[----:B------:R-:W-:Y:S01]  /*6960*/  LOP3.LUT R25, R22, 0x64006400, RZ, 0xfc, !PT ;  /* 0x6400640016197812 */ /* 0x000fe200078efcff */
[----:B------:R-:W-:-:S02]  /*6970*/  HADD2.F32 R29, -RZ, R29.H1_H1 ;  /* 0x3000001dff1d7230 */ /* 0x000fc40000004100 */
[-C--:B------:R-:W-:Y:S02]  /*6980*/  HFMA2 R3, R3, R6.reuse.H0_H0, -72, -72 ;  /* 0xd480d48003037431 */ /* 0x080fe40000040006 */
[----:B------:R-:W-:Y:S02]  /*6990*/  HADD2.F32 R28, -RZ, R28.H1_H1 ;  /* 0x3000001cff1c7230 */ /* 0x000fe40000004100 */
[-C--:B------:R-:W-:Y:S02]  /*69a0*/  HFMA2 R5, R5, R6.reuse.H0_H0, -72, -72 ;  /* 0xd480d48005057431 */ /* 0x080fe40000040006 */
[-C--:B------:R-:W-:Y:S02]  /*69b0*/  HFMA2 R7, R7, R6.reuse.H0_H0, -72, -72 ;  /* 0xd480d48007077431 */ /* 0x080fe40000040006 */
[----:B------:R-:W-:Y:S02]  /*69c0*/  HFMA2 R22, R25, R6.H0_H0, -72, -72 ;  /* 0xd480d48019167431 */ /* 0x000fe40000040006 */
        /* <DEDUP_REMOVED lines=10> */
[----:B------:R-:W-:-:S02]  /*6a70*/  HADD2.F32 R5, -RZ, R5.H1_H1 ;  /* 0x30000005ff057230 */ /* 0x000fc40000004100 */
[C---:B------:R-:W-:Y:S01]  /*6a80*/  FFMA.FTZ R25, R23.reuse, R25, R32 ;  /* 0x0000001917197223 */ /* 0x040fe20000010020 */
[----:B------:R-:W-:Y:S01]  /*6a90*/  HADD2.F32 R7, -RZ, R7.H1_H1 ;  /* 0x30000007ff077230 */ /* 0x000fe20000004100 */
[----:B------:R-:W-:Y:S01]  /*6aa0*/  SHF.R.U32.HI R10, RZ, 0x8, R10 ;  /* 0x00000008ff0a7819 */ /* 0x000fe2000001160a */
[----:B------:R-:W-:Y:S01]  /*6ab0*/  FFMA.FTZ R28, R23, R19, R0 ;  /* 0x00000013171c7223 */ /* 0x000fe20000010000 */
[----:B------:R-:W-:Y:S01]  /*6ac0*/  SHF.R.U32.HI R11, RZ, 0x8, R11 ;  /* 0x00000008ff0b7819 */ /* 0x000fe2000001160b */
[----:B------:R-:W-:Y:S01]  /*6ad0*/  FFMA.FTZ R19, R3, R2, R30 ;  /* 0x0000000203137223 */ /* 0x000fe2000001001e */
[C---:B------:R-:W-:Y:S01]  /*6ae0*/  FFMA.FTZ R3, R2.reuse, R5, R24 ;  /* 0x0000000502037223 */ /* 0x040fe20000010018 */
[----:B------:R-:W-:Y:S01]  /*6af0*/  FFMA.FTZ R7, R2, R7, R25 ;  /* 0x0000000702077223 */ /* 0x000fe20000010019 */
[----:B------:R-:W-:Y:S02]  /*6b00*/  LOP3.LUT R5, R18, 0xf000f, RZ, 0xc0, !PT ;  /* 0x000f000f12057812 */ /* 0x000fe400078ec0ff */
[----:B------:R-:W-:-:S02]  /*6b10*/  LOP3.LUT R24, R10, 0xf000f, RZ, 0xc0, !PT ;  /* 0x000f000f0a187812 */ /* 0x000fc400078ec0ff */
[----:B------:R-:W-:Y:S02]  /*6b20*/  LOP3.LUT R25, R11, 0xf000f, RZ, 0xc0, !PT ;  /* 0x000f000f0b197812 */ /* 0x000fe400078ec0ff */
[----:B------:R-:W-:Y:S02]  /*6b30*/  LOP3.LUT R0, R17, 0xf000f, RZ, 0xc0, !PT ;  /* 0x000f000f11007812 */ /* 0x000fe400078ec0ff */
[----:B------:R-:W-:Y:S01]  /*6b40*/  LOP3.LUT R5, R5, 0x64006400, RZ, 0xfc, !PT ;  /* 0x6400640005057812 */ /* 0x000fe200078efcff */
[----:B------:R-:W-:Y:S01]  /*6b50*/  HADD2.F32 R23, -RZ, R22.H1_H1 ;  /* 0x30000016ff177230 */ /* 0x000fe20000004100 */
[----:B------:R-:W-:Y:S02]  /*6b60*/  LOP3.LUT R24, R24, 0x64006400, RZ, 0xfc, !PT ;  /* 0x6400640018187812 */ /* 0x000fe400078efcff */
[----:B------:R-:W-:Y:S02]  /*6b70*/  LOP3.LUT R27, R25, 0x64006400, RZ, 0xfc, !PT ;  /* 0x64006400191b7812 */ /* 0x000fe400078efcff */
[----:B------:R-:W-:Y:S01]  /*6b80*/  LOP3.LUT R0, R0, 0x64006400, RZ, 0xfc, !PT ;  /* 0x6400640000007812 */ /* 0x000fe200078efcff */
[----:B------:R-:W-:-:S02]  /*6b90*/  HADD2 R25, R5, -1032, -1032 ;  /* 0xe408e40805197430 */ /* 0x000fc40000000000 */
[----:B------:R-:W-:Y:S01]  /*6ba0*/  FFMA.FTZ R2, R2, R23, R28 ;  /* 0x0000001702027223 */ /* 0x000fe2000001001c */
[----:B------:R-:W-:Y:S02]  /*6bb0*/  HADD2 R24, R24, -1032, -1032 ;  /* 0xe408e40818187430 */ /* 0x000fe40000000000 */
[----:B------:R-:W-:Y:S02]  /*6bc0*/  HADD2 R5, R27, -1032, -1032 ;  /* 0xe408e4081b057430 */ /* 0x000fe40000000000 */
[----:B------:R-:W-:Y:S02]  /*6bd0*/  HADD2 R23, R0, -1032, -1032 ;  /* 0xe408e40800177430 */ /* 0x000fe40000000000 */
[----:B0-----:R-:W-:Y:S02]  /*6be0*/  HADD2.F32 R22, -RZ, R8.H0_H0 ;  /* 0x20000008ff167230 */ /* 0x001fe40000004100 */
[----:B------:R-:W-:Y:S02]  /*6bf0*/  HADD2.F32 R27, -RZ, R25.H0_H0 ;  /* 0x20000019ff1b7230 */ /* 0x000fe40000004100 */
[----:B------:R-:W-:-:S02]  /*6c00*/  HADD2.F32 R30, -RZ, R24.H0_H0 ;  /* 0x20000018ff1e7230 */ /* 0x000fc40000004100 */
[----:B------:R-:W-:Y:S02]  /*6c10*/  HADD2.F32 R29, -RZ, R5.H0_H0 ;  /* 0x20000005ff1d7230 */ /* 0x000fe40000004100 */
[--C-:B------:R-:W-:Y:S02]  /*6c20*/  HADD2.F32 R28, -RZ, R23.reuse.H0_H0 ;  /* 0x20000017ff1c7230 */ /* 0x100fe40000004100 */
[C---:B------:R-:W-:Y:S01]  /*6c30*/  FFMA.FTZ R27, R22.reuse, R27, R7 ;  /* 0x0000001b161b7223 */ /* 0x040fe20000010007 */
[C---:B------:R-:W-:Y:S01]  /*6c40*/  FFMA.FTZ R31, R22.reuse, R30, R3 ;  /* 0x0000001e161f7223 */ /* 0x040fe20000010003 */
[----:B------:R-:W-:Y:S01]  /*6c50*/  FFMA.FTZ R7, R22, R29, R2 ;  /* 0x0000001d16077223 */ /* 0x000fe20000010002 */
[----:B------:R-:W-:Y:S01]  /*6c60*/  LOP3.LUT R18, R18, 0xf000f0, RZ, 0xc0, !PT ;  /* 0x00f000f012127812 */ /* 0x000fe200078ec0ff */
[----:B------:R-:W0:Y:S01]  /*6c70*/  LDS.64 R2, [UR4+0x30] ;  /* 0x00003004ff027984 */ /* 0x000e220008000a00 */
[----:B------:R-:W-:Y:S01]  /*6c80*/  FFMA.FTZ R28, R28, R22, R19 ;  /* 0x000000161c1c7223 */ /* 0x000fe20000010013 */
[----:B------:R-:W-:Y:S01]  /*6c90*/  HADD2.F32 R19, -RZ, R23.H1_H1 ;  /* 0x30000017ff137230 */ /* 0x000fe20000004100 */
[----:B------:R-:W-:Y:S01]  /*6ca0*/  LOP3.LUT R17, R17, 0xf000f0, RZ, 0xc0, !PT ;  /* 0x00f000f011117812 */ /* 0x000fe200078ec0ff */
[----:B------:R-:W-:Y:S01]  /*6cb0*/  HADD2.F32 R23, -RZ, R25.H1_H1 ;  /* 0x30000019ff177230 */ /* 0x000fe20000004100 */
[----:B------:R-:W-:-:S02]  /*6cc0*/  LOP3.LUT R25, R18, 0x64006400, RZ, 0xfc, !PT ;  /* 0x6400640012197812 */ /* 0x000fc400078efcff */
[----:B------:R-:W-:Y:S02]  /*6cd0*/  LOP3.LUT R17, R17, 0x64006400, RZ, 0xfc, !PT ;  /* 0x6400640011117812 */ /* 0x000fe400078efcff */
[----:B------:R-:W-:Y:S01]  /*6ce0*/  LOP3.LUT R11, R11, 0xf000f0, RZ, 0xc0, !PT ;  /* 0x00f000f00b0b7812 */ /* 0x000fe200078ec0ff */
[----:B------:R-:W-:Y:S02]  /*6cf0*/  HADD2.F32 R8, -RZ, R8.H1_H1 ;  /* 0x30000008ff087230 */ /* 0x000fe40000004100 */
[-C--:B------:R-:W-:Y:S01]  /*6d00*/  HFMA2 R25, R25, R6.reuse.H0_H0, -72, -72 ;  /* 0xd480d48019197431 */ /* 0x080fe20000040006 */
[----:B------:R-:W-:Y:S01]  /*6d10*/  LOP3.LUT R10, R10, 0xf000f0, RZ, 0xc0, !PT ;  /* 0x00f000f00a0a7812 */ /* 0x000fe200078ec0ff */
[----:B------:R-:W-:Y:S01]  /*6d20*/  HFMA2 R17, R17, R6.H0_H0, -72, -72 ;  /* 0xd480d48011117431 */ /* 0x000fe20000040006 */
[----:B------:R-:W-:Y:S01]  /*6d30*/  LOP3.LUT R11, R11, 0x64006400, RZ, 0xfc, !PT ;  /* 0x640064000b0b7812 */ /* 0x000fe200078efcff */
[----:B------:R-:W-:Y:S01]  /*6d40*/  FFMA.FTZ R23, R8, R23, R27 ;  /* 0x0000001708177223 */ /* 0x000fe2000001001b */
[----:B------:R-:W-:Y:S01]  /*6d50*/  HADD2.F32 R18, -RZ, R5.H1_H1 ;  /* 0x30000005ff127230 */ /* 0x000fe20000004100 */
[----:B------:R-:W-:Y:S01]  /*6d60*/  LOP3.LUT R27, R10, 0x64006400, RZ, 0xfc, !PT ;  /* 0x640064000a1b7812 */ /* 0x000fe200078efcff */
[----:B------:R-:W-:-:S02]  /*6d70*/  HADD2.F32 R0, -RZ, R9.H0_H0 ;  /* 0x20000009ff007230 */ /* 0x000fc40000004100 */
[-C--:B------:R-:W-:Y:S02]  /*6d80*/  HFMA2 R11, R11, R6.reuse.H0_H0, -72, -72 ;  /* 0xd480d4800b0b7431 */ /* 0x080fe40000040006 */
[----:B------:R-:W-:Y:S02]  /*6d90*/  HADD2.F32 R29, -RZ, R24.H1_H1 ;  /* 0x30000018ff1d7230 */ /* 0x000fe40000004100 */
[----:B------:R-:W-:Y:S02]  /*6da0*/  HADD2.F32 R5, -RZ, R25.H0_H0 ;  /* 0x20000019ff057230 */ /* 0x000fe40000004100 */
[----:B------:R-:W-:Y:S01]  /*6db0*/  FFMA.FTZ R19, R19, R8, R28 ;  /* 0x0000000813137223 */ /* 0x000fe2000001001c */
[----:B------:R-:W-:Y:S02]  /*6dc0*/  HADD2.F32 R10, -RZ, R17.H0_H0 ;  /* 0x20000011ff0a7230 */ /* 0x000fe40000004100 */
[C---:B------:R-:W-:Y:S01]  /*6dd0*/  FFMA.FTZ R7, R8.reuse, R18, R7 ;  /* 0x0000001208077223 */ /* 0x040fe20000010007 */
[----:B------:R-:W-:Y:S01]  /*6de0*/  FFMA.FTZ R29, R8, R29, R31 ;  /* 0x0000001d081d7223 */ /* 0x000fe2000001001f */
[----:B------:R-:W-:-:S02]  /*6df0*/  HFMA2 R27, R27, R6.H0_H0, -72, -72 ;  /* 0xd480d4801b1b7431 */ /* 0x000fc40000040006 */
[----:B------:R-:W-:Y:S01]  /*6e00*/  FFMA.FTZ R18, R0, R5, R23 ;  /* 0x0000000500127223 */ /* 0x000fe20000010017 */
[----:B------:R-:W-:Y:S02]  /*6e10*/  HADD2.F32 R9, -RZ, R9.H1_H1 ;  /* 0x30000009ff097230 */ /* 0x000fe40000004100 */
[----:B------:R-:W-:Y:S01]  /*6e20*/  FFMA.FTZ R19, R10, R0, R19 ;  /* 0x000000000a137223 */ /* 0x000fe20000010013 */
[----:B------:R-:W-:Y:S02]  /*6e30*/  HADD2.F32 R5, -RZ, R11.H0_H0 ;  /* 0x2000000bff057230 */ /* 0x000fe40000004100 */
[----:B------:R-:W-:Y:S02]  /*6e40*/  HADD2.F32 R8, -RZ, R17.H1_H1 ;  /* 0x30000011ff087230 */ /* 0x000fe40000004100 */
[----:B------:R-:W-:Y:S02]  /*6e50*/  HADD2.F32 R22, -RZ, R27.H0_H0 ;  /* 0x2000001bff167230 */ /* 0x000fe40000004100 */
[----:B------:R-:W-:Y:S01]  /*6e60*/  FFMA.FTZ R5, R0, R5, R7 ;  /* 0x0000000500057223 */ /* 0x000fe20000010007 */
[----:B------:R-:W-:-:S02]  /*6e70*/  HADD2.F32 R24, -RZ, R11.H1_H1 ;  /* 0x3000000bff187230 */ /* 0x000fc40000004100 */
[----:B------:R-:W-:Y:S01]  /*6e80*/  FFMA.FTZ R17, R8, R9, R19 ;  /* 0x0000000908117223 */ /* 0x000fe20000010013 */
[----:B--2---:R-:W-:Y:S01]  /*6e90*/  LOP3.LUT R8, R14, 0xf000f, RZ, 0xc0, !PT ;  /* 0x000f000f0e087812 */ /* 0x004fe200078ec0ff */
[----:B------:R-:W-:Y:S01]  /*6ea0*/  FFMA.FTZ R29, R0, R22, R29 ;  /* 0x00000016001d7223 */ /* 0x000fe2000001001d */
[----:B------:R-:W-:Y:S02]  /*6eb0*/  HADD2.F32 R10, -RZ, R25.H1_H1 ;  /* 0x30000019ff0a7230 */ /* 0x000fe40000004100 */
[----:B------:R-:W-:Y:S01]  /*6ec0*/  FFMA.FTZ R19, R9, R24, R5 ;  /* 0x0000001809137223 */ /* 0x000fe20000010005 */
[----:B------:R-:W-:Y:S01]  /*6ed0*/  HADD2.F32 R22, -RZ, R27.H1_H1 ;  /* 0x3000001bff167230 */ /* 0x000fe20000004100 */
[----:B------:R-:W-:Y:S02]  /*6ee0*/  LOP3.LUT R5, R12, 0xf000f, RZ, 0xc0, !PT ;  /* 0x000f000f0c057812 */ /* 0x000fe400078ec0ff */
[----:B------:R-:W-:Y:S02]  /*6ef0*/  LOP3.LUT R8, R8, 0x64006400, RZ, 0xfc, !PT ;  /* 0x6400640008087812 */ /* 0x000fe400078efcff */
[----:B------:R-:W-:Y:S01]  /*6f00*/  LOP3.LUT R7, R13, 0xf000f, RZ, 0xc0, !PT ;  /* 0x000f000f0d077812 */ /* 0x000fe200078ec0ff */
[----:B------:R-:W-:Y:S01]  /*6f10*/  FFMA.FTZ R10, R9, R10, R18 ;  /* 0x0000000a090a7223 */ /* 0x000fe20000010012 */
[----:B------:R-:W-:Y:S01]  /*6f20*/  LOP3.LUT R5, R5, 0x64006400, RZ, 0xfc, !PT ;  /* 0x6400640005057812 */ /* 0x000fe200078efcff */
[----:B------:R-:W-:Y:S01]  /*6f30*/  FFMA.FTZ R11, R9, R22, R29 ;  /* 0x00000016090b7223 */ /* 0x000fe2000001001d */
[----:B------:R-:W-:Y:S01]  /*6f40*/  HADD2 R30, R8, -1032, -1032 ;  /* 0xe408e408081e7430 */ /* 0x000fe20000000000 */
[----:B------:R-:W-:-:S02]  /*6f50*/  LOP3.LUT R9, R15, 0xf000f, RZ, 0xc0, !PT ;  /* 0x000f000f0f097812 */ /* 0x000fc400078ec0ff */
[----:B------:R-:W-:Y:S01]  /*6f60*/  LOP3.LUT R7, R7, 0x64006400, RZ, 0xfc, !PT ;  /* 0x6400640007077812 */ /* 0x000fe200078efcff */
[----:B------:R-:W-:Y:S02]  /*6f70*/  HADD2 R31, R5, -1032, -1032 ;  /* 0xe408e408051f7430 */ /* 0x000fe40000000000 */
[----:B0-----:R-:W-:Y:S01]  /*6f80*/  HADD2.F32 R0, -RZ, R2.H0_H0 ;  /* 0x20000002ff007230 */ /* 0x001fe20000004100 */
[----:B------:R-:W-:Y:S01]  /*6f90*/  LOP3.LUT R9, R9, 0x64006400, RZ, 0xfc, !PT ;  /* 0x6400640009097812 */ /* 0x000fe200078efcff */
[----:B------:R-:W-:Y:S02]  /*6fa0*/  HADD2.F32 R5, -RZ, R30.H0_H0 ;  /* 0x2000001eff057230 */ /* 0x000fe40000004100 */
[----:B------:R-:W-:Y:S01]  /*6fb0*/  HADD2 R29, R7, -1032, -1032 ;  /* 0xe408e408071d7430 */ /* 0x000fe20000000000 */
[----:B------:R-:W-:Y:S01]  /*6fc0*/  LOP3.LUT R18, R12, 0xf000f0, RZ, 0xc0, !PT ;  /* 0x00f000f00c127812 */ /* 0x000fe200078ec0ff */
[----:B------:R-:W-:Y:S02]  /*6fd0*/  HADD2 R28, R9, -1032, -1032 ;  /* 0xe408e408091c7430 */ /* 0x000fe40000000000 */
[----:B------:R-:W-:Y:S01]  /*6fe0*/  FFMA.FTZ R32, R0, R5, RZ ;  /* 0x0000000500207223 */ /* 0x000fe200000100ff */
[----:B------:R-:W-:Y:S01]  /*6ff0*/  LOP3.LUT R27, R14, 0xf000f0, RZ, 0xc0, !PT ;  /* 0x00f000f00e1b7812 */ /* 0x000fe200078ec0ff */
[--C-:B------:R-:W-:Y:S01]  /*7000*/  HADD2.F32 R33, -RZ, R29.reuse.H0_H0 ;  /* 0x2000001dff217230 */ /* 0x100fe20000004100 */
[----:B------:R-:W0:Y:S01]  /*7010*/  LDS.64 R8, [UR4+0x38] ;  /* 0x00003804ff087984 */ /* 0x000e220008000a00 */
[----:B------:R-:W-:Y:S01]  /*7020*/  HADD2.F32 R5, -RZ, R29.H1_H1 ;  /* 0x3000001dff057230 */ /* 0x000fe20000004100 */
[----:B------:R-:W-:Y:S01]  /*7030*/  LOP3.LUT R29, R18, 0x64006400, RZ, 0xfc, !PT ;  /* 0x64006400121d7812 */ /* 0x000fe200078efcff */
[----:B------:R-:W-:Y:S01]  /*7040*/  HADD2.F32 R23, -RZ, R2.H1_H1 ;  /* 0x30000002ff177230 */ /* 0x000fe20000004100 */
[----:B------:R-:W-:Y:S01]  /*7050*/  LOP3.LUT R25, R13, 0xf000f0, RZ, 0xc0, !PT ;  /* 0x00f000f00d197812 */ /* 0x000fe200078ec0ff */
[--C-:B------:R-:W-:Y:S01]  /*7060*/  HADD2.F32 R24, -RZ, R3.reuse.H0_H0 ;  /* 0x20000003ff187230 */ /* 0x100fe20000004100 */
[----:B------:R-:W-:Y:S01]  /*7070*/  LOP3.LUT R22, R15, 0xf000f0, RZ, 0xc0, !PT ;  /* 0x00f000f00f167812 */ /* 0x000fe200078ec0ff */
[----:B------:R-:W-:-:S02]  /*7080*/  HADD2.F32 R2, -RZ, R3.H1_H1 ;  /* 0x30000003ff027230 */ /* 0x000fc40000004100 */
[--C-:B------:R-:W-:Y:S02]  /*7090*/  HADD2.F32 R3, -RZ, R31.reuse.H0_H0 ;  /* 0x2000001fff037230 */ /* 0x100fe40000004100 */
[----:B------:R-:W-:Y:S01]  /*70a0*/  HADD2.F32 R44, -RZ, R31.H1_H1 ;  /* 0x3000001fff2c7230 */ /* 0x000fe20000004100 */
[----:B------:R-:W-:Y:S01]  /*70b0*/  LOP3.LUT R31, R27, 0x64006400, RZ, 0xfc, !PT ;  /* 0x640064001b1f7812 */ /* 0x000fe200078efcff */
[----:B------:R-:W-:Y:S01]  /*70c0*/  HADD2.F32 R7, -RZ, R28.H0_H0 ;  /* 0x2000001cff077230 */ /* 0x000fe20000004100 */
[----:B------:R-:W-:Y:S01]  /*70d0*/  LOP3.LUT R25, R25, 0x64006400, RZ, 0xfc, !PT ;  /* 0x6400640019197812 */ /* 0x000fe200078efcff */
[-C--:B------:R-:W-:Y:S01]  /*70e0*/  HFMA2 R27, R29, R6.reuse.H0_H0, -72, -72 ;  /* 0xd480d4801d1b7431 */ /* 0x080fe20000040006 */
[----:B------:R-:W-:Y:S01]  /*70f0*/  LOP3.LUT R29, R22, 0x64006400, RZ, 0xfc, !PT ;  /* 0x64006400161d7812 */ /* 0x000fe200078efcff */
[----:B------:R-:W-:Y:S01]  /*7100*/  FFMA.FTZ R3, R3, R0, RZ ;  /* 0x0000000003037223 */ /* 0x000fe200000100ff */
[C---:B------:R-:W-:Y:S01]  /*7110*/  FFMA.FTZ R34, R0.reuse, R33, RZ ;  /* 0x0000002100227223 */ /* 0x040fe200000100ff */
[----:B------:R-:W-:Y:S01]  /*7120*/  FFMA.FTZ R0, R0, R7, RZ ;  /* 0x0000000700007223 */ /* 0x000fe200000100ff */
[----:B------:R-:W-:-:S02]  /*7130*/  HFMA2 R18, R31, R6.H0_H0, -72, -72 ;  /* 0xd480d4801f127431 */ /* 0x000fc40000040006 */
[----:B------:R-:W-:Y:S02]  /*7140*/  HADD2.F32 R7, -RZ, R30.H1_H1 ;  /* 0x3000001eff077230 */ /* 0x000fe40000004100 */
[-C--:B------:R-:W-:Y:S02]  /*7150*/  HFMA2 R25, R25, R6.reuse.H0_H0, -72, -72 ;  /* 0xd480d48019197431 */ /* 0x080fe40000040006 */
[----:B------:R-:W-:Y:S02]  /*7160*/  HADD2.F32 R31, -RZ, R28.H1_H1 ;  /* 0x3000001cff1f7230 */ /* 0x000fe40000004100 */
[----:B------:R-:W-:Y:S02]  /*7170*/  HFMA2 R29, R29, R6.H0_H0, -72, -72 ;  /* 0xd480d4801d1d7431 */ /* 0x000fe40000040006 */
[----:B------:R-:W-:Y:S02]  /*7180*/  HADD2.F32 R30, -RZ, R18.H0_H0 ;  /* 0x20000012ff1e7230 */ /* 0x000fe40000004100 */
[----:B------:R-:W-:Y:S01]  /*7190*/  FFMA.FTZ R7, R23, R7, R32 ;  /* 0x0000000717077223 */ /* 0x000fe20000010020 */
[----:B------:R-:W-:-:S02]  /*71a0*/  HADD2.F32 R22, -RZ, R27.H0_H0 ;  /* 0x2000001bff167230 */ /* 0x000fc40000004100 */
[----:B------:R-:W-:Y:S01]  /*71b0*/  FFMA.FTZ R3, R44, R23, R3 ;  /* 0x000000172c037223 */ /* 0x000fe20000010003 */
[----:B------:R-:W-:Y:S02]  /*71c0*/  HADD2.F32 R28, -RZ, R25.H0_H0 ;  /* 0x20000019ff1c7230 */ /* 0x000fe40000004100 */
[C---:B------:R-:W-:Y:S01]  /*71d0*/  FFMA.FTZ R31, R23.reuse, R31, R0 ;  /* 0x0000001f171f7223 */ /* 0x040fe20000010000 */
[----:B------:R-:W-:Y:S01]  /*71e0*/  FFMA.FTZ R5, R23, R5, R34 ;  /* 0x0000000517057223 */ /* 0x000fe20000010022 */
[----:B------:R-:W-:Y:S02]  /*71f0*/  HADD2.F32 R0, -RZ, R29.H0_H0 ;  /* 0x2000001dff007230 */ /* 0x000fe40000004100 */
[----:B------:R-:W-:Y:S01]  /*7200*/  FFMA.FTZ R30, R24, R30, R7 ;  /* 0x0000001e181e7223 */ /* 0x000fe20000010007 */
[----:B------:R-:W-:Y:S01]  /*7210*/  FFMA.FTZ R22, R22, R24, R3 ;  /* 0x0000001816167223 */ /* 0x000fe20000010003 */
[----:B------:R-:W-:Y:S02]  /*7220*/  HADD2.F32 R7, -RZ, R25.H1_H1 ;  /* 0x30000019ff077230 */ /* 0x000fe40000004100 */
[----:B------:R-:W-:Y:S01]  /*7230*/  FFMA.FTZ R5, R24, R28, R5 ;  /* 0x0000001c18057223 */ /* 0x000fe20000010005 */
[----:B------:R-:W-:-:S02]  /*7240*/  HADD2.F32 R3, -RZ, R27.H1_H1 ;  /* 0x3000001bff037230 */ /* 0x000fc40000004100 */
[----:B------:R-:W-:Y:S01]  /*7250*/  FFMA.FTZ R0, R24, R0, R31 ;  /* 0x0000000018007223 */ /* 0x000fe2000001001f */
[----:B------:R-:W-:Y:S02]  /*7260*/  HADD2.F32 R23, -RZ, R18.H1_H1 ;  /* 0x30000012ff177230 */ /* 0x000fe40000004100 */
[----:B------:R-:W-:Y:S01]  /*7270*/  HADD2.F32 R29, -RZ, R29.H1_H1 ;  /* 0x3000001dff1d7230 */ /* 0x000fe20000004100 */
[----:B------:R-:W-:Y:S01]  /*7280*/  SHF.R.U32.HI R13, RZ, 0x8, R13 ;  /* 0x00000008ff0d7819 */ /* 0x000fe2000001160d */
[C---:B------:R-:W-:Y:S01]  /*7290*/  FFMA.FTZ R7, R2.reuse, R7, R5 ;  /* 0x0000000702077223 */ /* 0x040fe20000010005 */
[----:B------:R-:W-:Y:S01]  /*72a0*/  SHF.R.U32.HI R14, RZ, 0x8, R14 ;  /* 0x00000008ff0e7819 */ /* 0x000fe2000001160e */
[----:B------:R-:W-:Y:S01]  /*72b0*/  FFMA.FTZ R3, R3, R2, R22 ;  /* 0x0000000203037223 */ /* 0x000fe20000010016 */
[C---:B------:R-:W-:Y:S01]  /*72c0*/  FFMA.FTZ R5, R2.reuse, R23, R30 ;  /* 0x0000001702057223 */ /* 0x040fe2000001001e */
[----:B------:R-:W-:Y:S01]  /*72d0*/  FFMA.FTZ R18, R2, R29, R0 ;  /* 0x0000001d02127223 */ /* 0x000fe20000010000 */
        /* <DEDUP_REMOVED lines=11> */
[----:B------:R-:W-:Y:S02]  /*7390*/  HADD2 R25, R25, -1032, -1032 ;  /* 0xe408e40819197430 */ /* 0x000fe40000000000 */
[----:B0-----:R-:W-:Y:S02]  /*73a0*/  HADD2.F32 R22, -RZ, R8.H0_H0 ;  /* 0x20000008ff167230 */ /* 0x001fe40000004100 */
[----:B------:R-:W-:Y:S02]  /*73b0*/  HADD2 R2, R27, -1032, -1032 ;  /* 0xe408e4081b027430 */ /* 0x000fe40000000000 */
[----:B------:R-:W-:-:S02]  /*73c0*/  HADD2.F32 R27, -RZ, R24.H0_H0 ;  /* 0x20000018ff1b7230 */ /* 0x000fc40000004100 */
[----:B------:R-:W-:Y:S02]  /*73d0*/  HADD2 R23, R0, -1032, -1032 ;  /* 0xe408e40800177430 */ /* 0x000fe40000000000 */
[----:B------:R-:W-:Y:S01]  /*73e0*/  HADD2.F32 R30, -RZ, R25.H0_H0 ;  /* 0x20000019ff1e7230 */ /* 0x000fe20000004100 */
[----:B------:R-:W-:Y:S01]  /*73f0*/  LOP3.LUT R12, R12, 0xf000f0, RZ, 0xc0, !PT ;  /* 0x00f000f00c0c7812 */ /* 0x000fe200078ec0ff */
[C---:B------:R-:W-:Y:S01]  /*7400*/  FFMA.FTZ R27, R22.reuse, R27, R7 ;  /* 0x0000001b161b7223 */ /* 0x040fe20000010007 */
[--C-:B------:R-:W-:Y:S02]  /*7410*/  HADD2.F32 R28, -RZ, R23.reuse.H0_H0 ;  /* 0x20000017ff1c7230 */ /* 0x100fe40000004100 */
[----:B------:R-:W-:Y:S02]  /*7420*/  HADD2.F32 R7, -RZ, R23.H1_H1 ;  /* 0x30000017ff077230 */ /* 0x000fe40000004100 */
[----:B------:R-:W-:Y:S01]  /*7430*/  FFMA.FTZ R30, R22, R30, R5 ;  /* 0x0000001e161e7223 */ /* 0x000fe20000010005 */
[----:B------:R-:W-:-:S02]  /*7440*/  HADD2.F32 R8, -RZ, R8.H1_H1 ;  /* 0x30000008ff087230 */ /* 0x000fc40000004100 */
[----:B------:R-:W-:Y:S01]  /*7450*/  HADD2.F32 R23, -RZ, R24.H1_H1 ;  /* 0x30000018ff177230 */ /* 0x000fe20000004100 */
[----:B------:R-:W-:Y:S01]  /*7460*/  LOP3.LUT R5, R13, 0xf000f0, RZ, 0xc0, !PT ;  /* 0x00f000f00d057812 */ /* 0x000fe200078ec0ff */
[----:B------:R-:W-:Y:S01]  /*7470*/  HADD2.F32 R25, -RZ, R25.H1_H1 ;  /* 0x30000019ff197230 */ /* 0x000fe20000004100 */
[----:B------:R-:W-:Y:S02]  /*7480*/  LOP3.LUT R13, R12, 0x64006400, RZ, 0xfc, !PT ;  /* 0x640064000c0d7812 */ /* 0x000fe400078efcff */
[----:B------:R-:W-:Y:S01]  /*7490*/  LOP3.LUT R14, R14, 0xf000f0, RZ, 0xc0, !PT ;  /* 0x00f000f00e0e7812 */ /* 0x000fe200078ec0ff */
[----:B------:R-:W-:Y:S01]  /*74a0*/  FFMA.FTZ R27, R8, R23, R27 ;  /* 0x00000017081b7223 */ /* 0x000fe2000001001b */
[----:B------:R-:W-:Y:S02]  /*74b0*/  LOP3.LUT R12, R15, 0xf000f0, RZ, 0xc0, !PT ;  /* 0x00f000f00f0c7812 */ /* 0x000fe400078ec0ff */
[----:B------:R-:W-:Y:S01]  /*74c0*/  LOP3.LUT R23, R5, 0x64006400, RZ, 0xfc, !PT ;  /* 0x6400640005177812 */ /* 0x000fe200078efcff */
[----:B------:R-:W-:-:S02]  /*74d0*/  HADD2.F32 R29, -RZ, R2.H0_H0 ;  /* 0x20000002ff1d7230 */ /* 0x000fc40000004100 */
[----:B------:R-:W-:Y:S01]  /*74e0*/  FFMA.FTZ R5, R8, R25, R30 ;  /* 0x0000001908057223 */ /* 0x000fe2000001001e */
[----:B------:R-:W-:Y:S01]  /*74f0*/  LOP3.LUT R15, R14, 0x64006400, RZ, 0xfc, !PT ;  /* 0x640064000e0f7812 */ /* 0x000fe200078efcff */
[-C--:B------:R-:W-:Y:S01]  /*7500*/  HFMA2 R13, R13, R6.reuse.H0_H0, -72, -72 ;  /* 0xd480d4800d0d7431 */ /* 0x080fe20000040006 */
[----:B------:R-:W-:Y:S01]  /*7510*/  LOP3.LUT R25, R12, 0x64006400, RZ, 0xfc, !PT ;  /* 0x640064000c197812 */ /* 0x000fe200078efcff */
[----:B------:R-:W-:Y:S01]  /*7520*/  FFMA.FTZ R28, R28, R22, R3 ;  /* 0x000000161c1c7223 */ /* 0x000fe20000010003 */
[-C--:B------:R-:W-:Y:S02]  /*7530*/  HFMA2 R23, R23, R6.reuse.H0_H0, -72, -72 ;  /* 0xd480d48017177431 */ /* 0x080fe40000040006 */
[----:B------:R-:W-:Y:S02]  /*7540*/  HADD2.F32 R14, -RZ, R2.H1_H1 ;  /* 0x30000002ff0e7230 */ /* 0x000fe40000004100 */
[----:B------:R-:W-:Y:S01]  /*7550*/  FFMA.FTZ R3, R22, R29, R18 ;  /* 0x0000001d16037223 */ /* 0x000fe20000010012 */
[----:B------:R-:W-:-:S02]  /*7560*/  HFMA2 R15, R15, R6.H0_H0, -72, -72 ;  /* 0xd480d4800f0f7431 */ /* 0x000fc40000040006 */
[----:B------:R-:W-:Y:S02]  /*7570*/  HADD2.F32 R0, -RZ, R9.H0_H0 ;  /* 0x20000009ff007230 */ /* 0x000fe40000004100 */
[----:B------:R-:W-:Y:S02]  /*7580*/  HFMA2 R6, R25, R6.H0_H0, -72, -72 ;  /* 0xd480d48019067431 */ /* 0x000fe40000040006 */
        /* <DEDUP_REMOVED lines=9> */
[----:B------:R-:W-:Y:S01]  /*7620*/  FMUL.FTZ R17, R38, R17 ;  /* 0x0000001126117220 */ /* 0x000fe20000410000 */
[----:B------:R-:W-:Y:S02]  /*7630*/  HADD2.F32 R2, -RZ, R13.H1_H1 ;  /* 0x3000000dff027230 */ /* 0x000fe40000004100 */
[----:B------:R-:W-:Y:S01]  /*7640*/  FMUL.FTZ R10, R37, R10 ;  /* 0x0000000a250a7220 */ /* 0x000fe20000410000 */
[----:B------:R-:W-:-:S02]  /*7650*/  HADD2.F32 R8, -RZ, R23.H1_H1 ;  /* 0x30000017ff087230 */ /* 0x000fc40000004100 */
[C---:B------:R-:W-:Y:S01]  /*7660*/  FFMA.FTZ R3, R0.reuse, R3, R5 ;  /* 0x0000000300037223 */ /* 0x040fe20000010005 */
[----:B------:R-:W-:Y:S02]  /*7670*/  HADD2.F32 R14, -RZ, R15.H1_H1 ;  /* 0x3000000fff0e7230 */ /* 0x000fe40000004100 */
[----:B------:R-:W-:Y:S01]  /*7680*/  FFMA.FTZ R18, R0, R18, R25 ;  /* 0x0000001200127223 */ /* 0x000fe20000010019 */
[----:B------:R-:W-:Y:S02]  /*7690*/  HADD2.F32 R6, -RZ, R6.H1_H1 ;  /* 0x30000006ff067230 */ /* 0x000fe40000004100 */
[----:B------:R-:W-:Y:S01]  /*76a0*/  FFMA.FTZ R7, R2, R9, R7 ;  /* 0x0000000902077223 */ /* 0x000fe20000010007 */
[C---:B------:R-:W-:Y:S01]  /*76b0*/  FFMA.FTZ R8, R9.reuse, R8, R12 ;  /* 0x0000000809087223 */ /* 0x040fe2000001000c */
[----:B------:R-:W-:Y:S01]  /*76c0*/  F2FP.F16.F32.PACK_AB R17, RZ, R17 ;  /* 0x00000011ff11723e */ /* 0x000fe200000000ff */
[C---:B------:R-:W-:Y:S01]  /*76d0*/  FFMA.FTZ R3, R9.reuse, R14, R3 ;  /* 0x0000000e09037223 */ /* 0x040fe20000010003 */
[----:B------:R-:W-:Y:S01]  /*76e0*/  F2FP.F16.F32.PACK_AB R10, RZ, R10 ;  /* 0x0000000aff0a723e */ /* 0x000fe200000000ff */
[----:B------:R-:W-:Y:S01]  /*76f0*/  FMUL.FTZ R11, R36, R11 ;  /* 0x0000000b240b7220 */ /* 0x000fe20000410000 */
[----:B------:R-:W-:Y:S01]  /*7700*/  FMUL.FTZ R19, R26, R19 ;  /* 0x000000131a137220 */ /* 0x000fe20000410000 */
[----:B------:R-:W-:Y:S01]  /*7710*/  FFMA.FTZ R9, R9, R6, R18 ;  /* 0x0000000609097223 */ /* 0x000fe20000010012 */
        /* <DEDUP_REMOVED lines=18> */
.L_x_5077:
[----:B------:R-:W2:Y:S01]  /*7840*/  LDC R39, c[0x0][0x23c] ;  /* 0x00008f00ff277b82 */ /* 0x000ea20000000800 */
[----:B------:R-:W-:Y:S01]  /*7850*/  IADD3 R21, R21, 0x20, RZ ;  /* 0x0000002015157810 */ /* 0x000fe20007ffe0ff */
[----:B------:R-:W-:-:S03]  /*7860*/  UIADD3 UR4, UR4, 0x40, URZ ;  /* 0x0000004004047890 */ /* 0x000fc6000fffe03f */
[C---:B------:R-:W-:Y:S02]  /*7870*/  ISETP.GE.AND P0, PT, R21.reuse, UR5, PT ;  /* 0x0000000515007c0c */ /* 0x040fe4000bf06270 */
[----:B------:R-:W-:Y:S02]  /*7880*/  ISETP.LT.AND P3, PT, R21, R40, PT ;  /* 0x000000281500720c */ /* 0x000fe40003f61270 */
[----:B--2---:R-:W-:-:S04]  /*7890*/  LEA R42, P2, R39, R42, 0x4 ;  /* 0x0000002a272a7211 */ /* 0x004fc800078420ff */
[----:B------:R-:W-:-:S07]  /*78a0*/  LEA.HI.X R43, R39, R43, R20, 0x4, P2 ;  /* 0x0000002b272b7211 */ /* 0x000fce00010f2414 */
[----:B------:R-:W-:Y:S05]  /*78b0*/  @!P0 BRA P3, `(.L_x_5078) ;  /* 0xffffffdc000c8947 */ /* 0x000fea000183ffff */
.L_x_5076:
[----:B------:R-:W-:Y:S05]  /*78c0*/  @!P1 EXIT ;  /* 0x000000000000994d */ /* 0x000fea0003800000 */
[----:B------:R-:W2:Y:S01]  /*78d0*/  S2R R3, SR_CTAID.X ;  /* 0x0000000000037919 */ /* 0x000ea20000002500 */
[----:B------:R-:W3:Y:S01]  /*78e0*/  S2UR UR4, SR_CTAID.Y ;  /* 0x00000000000479c3 */ /* 0x000ee20000002600 */
[----:B-----5:R-:W2:Y:S07]  /*78f0*/  S2R R6, SR_TID.X ;  /* 0x0000000000067919 */ /* 0x020eae0000002100 */
[----:B------:R-:W4:Y:S01]  /*7900*/  LDC.64 R4, c[0x0][0x230] ;  /* 0x00008c00ff047b82 */ /* 0x000f220000000a00 */
[----:B--2---:R-:W-:-:S04]  /*7910*/  LEA R3, R3, R6, 0x5 ;  /* 0x0000000603037211 */ /* 0x004fc800078e28ff */
[----:B------:R-:W-:Y:S02]  /*7920*/  SHF.L.U32 R6, R3, 0x2, RZ ;  /* 0x0000000203067819 */ /* 0x000fe400000006ff */
[----:B------:R-:W-:-:S03]  /*7930*/  MOV R3, R2 ;  /* 0x0000000200037202 */ /* 0x000fc60000000f00 */
[----:B---3--:R-:W-:-:S04]  /*7940*/  IMAD R7, R39, UR4, R6 ;  /* 0x0000000427077c24 */ /* 0x008fc8000f8e0206 */
[----:B----4-:R-:W-:-:S05]  /*7950*/  IMAD.WIDE R6, R7, 0x2, R4 ;  /* 0x0000000207067825 */ /* 0x010fca00078e0204 */
[----:B------:R2:W-:Y:S01]  /*7960*/  ATOM.E.ADD.F16x2.RN.STRONG.GPU P0, RZ, desc[UR6][R6.64], R3 ;  /* 0x0000000306ff79a2 */ /* 0x0005e2000810e1c6 */
[----:B------:R-:W-:Y:S01]  /*7970*/  BSSY B0, `(.L_x_5079) ;  /* 0x0000011000007945 */ /* 0x000fe20003800000 */
[----:B------:R-:W-:-:S03]  /*7980*/  MOV R9, R0 ;  /* 0x0000000000097202 */ /* 0x000fc60000000f00 */
[----:B--2---:R-:W-:Y:S05]  /*7990*/  @P0 BRA `(.L_x_5080) ;  /* 0x0000000000380947 */ /* 0x004fea0003800000 */
[----:B------:R-:W2:Y:S02]  /*79a0*/  QSPC.E.S P0, RZ, [R6] ;  /* 0x0000000006ff73aa */ /* 0x000ea40000000500 */
[----:B--2---:R-:W-:Y:S05]  /*79b0*/  @!P0 BRA `(.L_x_5081) ;  /* 0x0000000000248947 */ /* 0x004fea0003800000 */
[----:B------:R-:W-:-:S04]  /*79c0*/  MOV R4, R6 ;  /* 0x0000000600047202 */ /* 0x000fc80000000f00 */
[----:B------:R-:W-:Y:S02]  /*79d0*/  MOV R4, R4 ;  /* 0x0000000400047202 */ /* 0x000fe40000000f00 */
[----:B------:R-:W-:-:S07]  /*79e0*/  MOV R5, R2 ;  /* 0x0000000200057202 */ /* 0x000fce0000000f00 */
.L_x_5082:
[----:B------:R-:W2:Y:S02]  /*79f0*/  LDS R2, [R4] ;  /* 0x0000000004027984 */ /* 0x000ea40000000800 */
[----:B--2---:R-:W-:-:S10]  /*7a00*/  HFMA2.MMA R3, R2, 1, 1, R5 ;  /* 0x3c003c0002037835 */ /* 0x004fd40000000005 */
[----:B------:R-:W2:Y:S02]  /*7a10*/  ATOMS.CAST.SPIN R3, [R4], R2, R3 ;  /* 0x000000020403738d */ /* 0x000ea40001800003 */
[----:B--2---:R-:W-:-:S13]  /*7a20*/  ISETP.EQ.U32.AND P0, PT, R3, 0x1, PT ;  /* 0x000000010300780c */ /* 0x004fda0003f02070 */
[----:B------:R-:W-:Y:S05]  /*7a30*/  @!P0 BRA `(.L_x_5082) ;  /* 0xfffffffc00ec8947 */ /* 0x000fea000383ffff */
[----:B------:R-:W-:Y:S05]  /*7a40*/  BRA `(.L_x_5080) ;  /* 0x00000000000c7947 */ /* 0x000fea0003800000 */
.L_x_5081:
[----:B------:R-:W2:Y:S02]  /*7a50*/  LD.E R2, desc[UR6][R6.64] ;  /* 0x0000000606027980 */ /* 0x000ea4000c101900 */
[----:B--2---:R-:W-:-:S05]  /*7a60*/  IADD3 R3, R3, R2, RZ ;  /* 0x0000000203037210 */ /* 0x004fca0007ffe0ff */
[----:B------:R2:W-:Y:S02]  /*7a70*/  ST.E desc[UR6][R6.64], R3 ;  /* 0x0000000306007985 */ /* 0x0005e4000c101906 */
.L_x_5080:
[----:B------:R-:W-:Y:S05]  /*7a80*/  BSYNC B0 ;  /* 0x0000000000007941 */ /* 0x000fea0003800000 */
.L_x_5079:
[----:B------:R3:W-:Y:S02]  /*7a90*/  ATOM.E.ADD.F16x2.RN.STRONG.GPU P0, RZ, desc[UR6][R6.64+0x4], R9 ;  /* 0x0000040906ff79a2 */ /* 0x0007e4000810e1c6 */
[----:B---3--:R-:W-:Y:S05]  /*7aa0*/  @P0 EXIT ;  /* 0x000000000000094d */ /* 0x008fea0003800000 */
[----:B------:R-:W3:Y:S02]  /*7ab0*/  QSPC.E.S P0, RZ, [R6+0x4] ;  /* 0x0000040006ff73aa */ /* 0x000ee40000000500 */
[----:B---3--:R-:W-:Y:S05]  /*7ac0*/  @!P0 BRA `(.L_x_5083) ;  /* 0x0000000000208947 */ /* 0x008fea0003800000 */
[----:B------:R-:W-:-:S04]  /*7ad0*/  MOV R2, R6 ;  /* 0x0000000600027202 */ /* 0x000fc80000000f00 */
[----:B------:R-:W-:-:S07]  /*7ae0*/  MOV R4, R2 ;  /* 0x0000000200047202 */ /* 0x000fce0000000f00 */
.L_x_5084:
[----:B------:R-:W2:Y:S02]  /*7af0*/  LDS R2, [R4+0x4] ;  /* 0x0000040004027984 */ /* 0x000ea40000000800 */
[----:B--2---:R-:W-:-:S06]  /*7b00*/  HADD2 R3, R2, R0 ;  /* 0x0000000002037230 */ /* 0x004fcc0000000000 */
[----:B------:R-:W2:Y:S02]  /*7b10*/  ATOMS.CAST.SPIN R3, [R4+0x4], R2, R3 ;  /* 0x000004020403738d */ /* 0x000ea40001800003 */
[----:B--2---:R-:W-:-:S13]  /*7b20*/  ISETP.EQ.U32.AND P0, PT, R3, 0x1, PT ;  /* 0x000000010300780c */ /* 0x004fda0003f02070 */
[----:B------:R-:W-:Y:S05]  /*7b30*/  @!P0 BRA `(.L_x_5084) ;  /* 0xfffffffc00ec8947 */ /* 0x000fea000383ffff */
[----:B------:R-:W-:Y:S05]  /*7b40*/  EXIT ;  /* 0x000000000000794d */ /* 0x000fea0003800000 */
.L_x_5083:
[----:B------:R-:W2:Y:S02]  /*7b50*/  LD.E R0, desc[UR6][R6.64+0x4] ;  /* 0x0000040606007980 */ /* 0x000ea4000c101900 */
[----:B--2---:R-:W-:-:S05]  /*7b60*/  IADD3 R3, R9, R0, RZ ;  /* 0x0000000009037210 */ /* 0x004fca0007ffe0ff */
[----:B------:R-:W-:Y:S01]  /*7b70*/  ST.E desc[UR6][R6.64+0x4], R3 ;  /* 0x0000040306007985 */ /* 0x000fe2000c101906 */
[----:B------:R-:W-:Y:S05]  /*7b80*/  EXIT ;  /* 0x000000000000794d */ /* 0x000fea0003800000 */
.L_x_5085:
        /* <DEDUP_REMOVED lines=15> */
.L_x_5267:


//--------------------- .text._Z23gemm_half_q_half_kernelILi1ELi140ELb1ELb0ELi32EEvPK6__halfPKjS4_S2_PS0_iiiiPKtS7_iiiiiibS2_i --------------------------
	.section	.text._Z23gemm_half_q_half_kernelILi1ELi140ELb1ELb0ELi32EEvPK6__halfPKjS4_S2_PS0_iiiiPKtS7_iiiiiibS2_i,"ax",@progbits
	.align	128
        .global         _Z23gemm_half_q_half_kernelILi1ELi140ELb1ELb0ELi32EEvPK6__halfPKjS4_S2_PS0_iiiiPKtS7_iiiiiibS2_i
        .type           _Z23gemm_half_q_half_kernelILi1ELi140ELb1ELb0ELi32EEvPK6__halfPKjS4_S2_PS0_iiiiPKtS7_iiiiiibS2_i,@function
        .size           _Z23gemm_half_q_half_kernelILi1ELi140ELb1ELb0ELi32EEvPK6__halfPKjS4_S2_PS0_iiiiPKtS7_iiiiiibS2_i,(.L_x_5268 - _Z23gemm_half_q_half_kernelILi1ELi140ELb1ELb0ELi32EEvPK6__halfPKjS4_S2_PS0_iiiiPKtS7_iiiiiibS2_i)
        .other          _Z23gemm_half_q_half_kernelILi1ELi140ELb1ELb0ELi32EEvPK6__halfPKjS4_S2_PS0_iiiiPKtS7_iiiiiibS2_i,@"STO_CUDA_ENTRY STV_DEFAULT"
_Z23gemm_half_q_half_kernelILi1ELi140ELb1ELb0ELi32EEvPK6__halfPKjS4_S2_PS0_iiiiPKtS7_iiiiiibS2_i:
.text._Z23gemm_half_q_half_kernelILi1ELi140ELb1ELb0ELi32EEvPK6__halfPKjS4_S2_PS0_iiiiPKtS7_iiiiiibS2_i:
        /* <DEDUP_REMOVED lines=49> */
.L_x_5087:
[----:B------:R-:W-:Y:S05]  /*0310*/  BSYNC B0 ;  /* 0x0000000000007941 */ /* 0x000fea0003800000 */
.L_x_5086:
[----:B------:R-:W-:Y:S01]  /*0320*/  ULDC UR4, c[0x0][0x23c] ;  /* 0x00008f0000047ab9 */ /* 0x000fe20000000800 */
[----:B------:R-:W-:Y:S02]  /*0330*/  SHF.L.U32 R14, R14, 0x2, RZ ;  /* 0x000000020e0e7819 */ /* 0x000fe400000006ff */
[----:B0-----:R-:W-:-:S04]  /*0340*/  MOV R7, UR4 ;  /* 0x0000000400077c02 */ /* 0x001fc80008000f00 */
[----:B------:R-:W-:-:S13]  /*0350*/  ISETP.GE.AND P0, PT, R14, R7, PT ;  /* 0x000000070e00720c */ /* 0x000fda0003f06270 */
[----:B------:R-:W-:Y:S05]  /*0360*/  @P0 EXIT ;  /* 0x000000000000094d */ /* 0x000fea0003800000 */
[----:B------:R-:W0:Y:S02]  /*0370*/  LDC.U8 R2, c[0x0][0x270] ;  /* 0x00009c00ff027b82 */ /* 0x000e240000000000 */
        /* <DEDUP_REMOVED lines=13> */
[----:B------:R-:W0:Y:S01]  /*0450*/  LDC.64 R8, c[0x0][0x248] ;  /* 0x00009200ff087b82 */ /* 0x000e220000000a00 */
[----:B--2---:R-:W-:-:S07]  /*0460*/  SHF.L.U32 R5, R10, 0x6, RZ ;  /* 0x000000060a057819 */ /* 0x004fce00000006ff */
        /* <DEDUP_REMOVED lines=11> */
.L_x_5089:
        /* <DEDUP_REMOVED lines=40> */
.L_x_5088:
[----:B------:R-:W-:Y:S01]  /*07a0*/  ULDC UR8, c[0x0][0x258] ;  /* 0x0000960000087ab9 */ /* 0x000fe20000000800 */
[C---:B------:R-:W-:Y:S02]  /*07b0*/  ISETP.GT.AND P3, PT, R25.reuse, R0, PT ;  /* 0x000000001900720c */ /* 0x040fe40003f64270 */
[----:B------:R-:W-:Y:S02]  /*07c0*/  CS2R R8, SRZ ;  /* 0x0000000000087805 */ /* 0x000fe4000001ff00 */
        /* <DEDUP_REMOVED lines=9> */
.L_x_5090:
        /* <DEDUP_REMOVED lines=8> */
.L_x_5091:
        /* <DEDUP_REMOVED lines=13> */
.L_x_5092:
        /* <DEDUP_REMOVED lines=8> */
.L_x_5093:
        /* <DEDUP_REMOVED lines=11> */
.L_x_5094:
[C---:B------:R-:W-:Y:S01]  /*0ae0*/  VIMNMX R2, R25.reuse, UR8, PT ;  /* 0x0000000819027c48 */ /* 0x040fe2000bfe0100 */
[----:B------:R-:W0:Y:S01]  /*0af0*/  S2UR UR5, SR_CgaCtaId ;  /* 0x00000000000579c3 */ /* 0x000e220000008800 */
[----:B------:R-:W-:Y:S01]  /*0b00*/  ISETP.GE.OR P0, PT, R25, UR8, P0 ;  /* 0x0000000819007c0c */ /* 0x000fe20008706670 */
[----:B------:R-:W-:Y:S01]  /*0b10*/  ULDC.64 UR10, c[0x0][0x218] ;  /* 0x00008600000a7ab9 */ /* 0x000fe20000000a00 */
[----:B------:R-:W-:Y:S01]  /*0b20*/  SHF.R.S32.HI R15, RZ, 0x1f, R2 ;  /* 0x0000001fff0f7819 */ /* 0x000fe20000011402 */
[----:B------:R-:W-:-:S03]  /*0b30*/  UMOV UR4, 0x400 ;  /* 0x0000040000047882 */ /* 0x000fc60000000000 */
        /* <DEDUP_REMOVED lines=28> */
.L_x_5100:
[----:B------:R-:W0:Y:S01]  /*0d00*/  LDC R7, c[0x0][0x23c] ;  /* 0x00008f00ff077b82 */ /* 0x000e220000000800 */
[----:B------:R-:W-:Y:S02]  /*0d10*/  MOV R8, R26 ;  /* 0x0000001a00087202 */ /* 0x000fe40000000f00 */
[----:B------:R-:W-:-:S03]  /*0d20*/  MOV R9, R27 ;  /* 0x0000001b00097202 */ /* 0x000fc60000000f00 */
[----:B0-----:R-:W-:-:S04]  /*0d30*/  IMAD.WIDE R16, R7, 0x8, R8 ;  /* 0x0000000807107825 */ /* 0x001fc800078e0208 */
[----:B-1----:R-:W-:-:S04]  /*0d40*/  IMAD.WIDE R30, R7, 0x8, R16 ;  /* 0x00000008071e7825 */ /* 0x002fc800078e0210 */
[----:B------:R-:W-:Y:S01]  /*0d50*/  IMAD.WIDE R26, R7, 0x8, R30 ;  /* 0x00000008071a7825 */ /* 0x000fe200078e021e */
[----:B-----5:R-:W-:Y:S06]  /*0d60*/  @!P1 BRA `(.L_x_5096) ;  /* 0x0000000c00009947 */ /* 0x020fec0003800000 */
[----:B------:R-:W3:Y:S04]  /*0d70*/  LDG.E.128.CONSTANT R8, desc[UR6][R8.64] ;  /* 0x0000000608087981 */ /* 0x000ee8000c1e9d00 */
[----:B------:R-:W4:Y:S04]  /*0d80*/  LDG.E.128.CONSTANT R12, desc[UR6][R32.64] ;  /* 0x00000006200c7981 */ /* 0x000f28000c1e9d00 */
[----:B------:R-:W0:Y:S02]  /*0d90*/  LDS.64 R18, [UR4] ;  /* 0x00000004ff127984 */ /* 0x000e240008000a00 */
[----:B0-----:R-:W-:Y:S01]  /*0da0*/  HADD2.F32 R44, -RZ, R18.H1_H1 ;  /* 0x30000012ff2c7230 */ /* 0x001fe20000004100 */
[----:B---3--:R-:W-:-:S02]  /*0db0*/  LOP3.LUT R29, R9, 0xff, RZ, 0xc0, !PT ;  /* 0x000000ff091d7812 */ /* 0x008fc400078ec0ff */
[----:B------:R-:W-:Y:S02]  /*0dc0*/  LOP3.LUT R28, R8, 0xff, RZ, 0xc0, !PT ;  /* 0x000000ff081c7812 */ /* 0x000fe400078ec0ff */
[----:B------:R-:W-:Y:S02]  /*0dd0*/  IADD3 R43, R29, -0x80, RZ ;  /* 0xffffff801d2b7810 */ /* 0x000fe40007ffe0ff */
[----:B------:R-:W-:Y:S02]  /*0de0*/  LOP3.LUT R29, R10, 0xff, RZ, 0xc0, !PT ;  /* 0x000000ff0a1d7812 */ /* 0x000fe400078ec0ff */
[----:B------:R-:W-:Y:S02]  /*0df0*/  IADD3 R28, R28, -0x80, RZ ;  /* 0xffffff801c1c7810 */ /* 0x000fe40007ffe0ff */
[----:B------:R-:W-:Y:S01]  /*0e00*/  IADD3 R35, R29, -0x80, RZ ;  /* 0xffffff801d237810 */ /* 0x000fe20007ffe0ff */
[----:B------:R-:W0:Y:S01]  /*0e10*/  I2F.F16 R43, R43 ;  /* 0x0000002b002b7306 */ /* 0x000e220000200c00 */
[----:B------:R-:W-:-:S02]  /*0e20*/  LOP3.LUT R39, R11, 0xff, RZ, 0xc0, !PT ;  /* 0x000000ff0b277812 */ /* 0x000fc400078ec0ff */
[----:B------:R-:W-:Y:S02]  /*0e30*/  SHF.R.U32.HI R29, RZ, 0x8, R8 ;  /* 0x00000008ff1d7819 */ /* 0x000fe40000011608 */
[----:B------:R-:W-:Y:S02]  /*0e40*/  IADD3 R42, R39, -0x80, RZ ;  /* 0xffffff80272a7810 */ /* 0x000fe40007ffe0ff */
[----:B------:R-:W-:Y:S01]  /*0e50*/  LOP3.LUT R39, R29, 0xff, RZ, 0xc0, !PT ;  /* 0x000000ff1d277812 */ /* 0x000fe200078ec0ff */
[----:B------:R1:W3:Y:S01]  /*0e60*/  I2F.F16 R37, R28 ;  /* 0x0000001c00257306 */ /* 0x0002e20000200c00 */
[----:B------:R-:W-:Y:S02]  /*0e70*/  SHF.R.U32.HI R41, RZ, 0x8, R10 ;  /* 0x00000008ff297819 */ /* 0x000fe4000001160a */
[----:B------:R-:W-:Y:S02]  /*0e80*/  IADD3 R40, R39, -0x80, RZ ;  /* 0xffffff8027287810 */ /* 0x000fe40007ffe0ff */
[----:B------:R-:W-:Y:S01]  /*0e90*/  LOP3.LUT R41, R41, 0xff, RZ, 0xc0, !PT ;  /* 0x000000ff29297812 */ /* 0x000fe200078ec0ff */
[----:B0-----:R-:W-:-:S02]  /*0ea0*/  HADD2.F32 R43, -RZ, R43.H0_H0 ;  /* 0x2000002bff2b7230 */ /* 0x001fc40000004100 */
[----:B------:R-:W0:Y:S01]  /*0eb0*/  I2F.F16 R35, R35 ;  /* 0x0000002300237306 */ /* 0x000e220000200c00 */
[----:B-1----:R-:W-:Y:S02]  /*0ec0*/  SHF.R.U32.HI R28, RZ, 0x8, R9 ;  /* 0x00000008ff1c7819 */ /* 0x002fe40000011609 */
[----:B------:R-:W-:Y:S02]  /*0ed0*/  LEA.HI R38, R8, 0xffffff80, RZ, 0x8 ;  /* 0xffffff8008267811 */ /* 0x000fe400078f40ff */
[----:B------:R-:W-:Y:S01]  /*0ee0*/  LOP3.LUT R28, R28, 0xff, RZ, 0xc0, !PT ;  /* 0x000000ff1c1c7812 */ /* 0x000fe200078ec0ff */
[----:B---3--:R-:W-:Y:S02]  /*0ef0*/  HADD2.F32 R37, -RZ, R37.H0_H0 ;  /* 0x20000025ff257230 */ /* 0x008fe40000004100 */
[----:B------:R1:W3:Y:S01]  /*0f00*/  I2F.F16 R29, R42 ;  /* 0x0000002a001d7306 */ /* 0x0002e20000200c00 */
[----:B------:R-:W-:Y:S01]  /*0f10*/  IADD3 R39, R28, -0x80, RZ ;  /* 0xffffff801c277810 */ /* 0x000fe20007ffe0ff */
[----:B------:R-:W-:Y:S01]  /*0f20*/  HADD2.F32 R28, -RZ, R18.H0_H0 ;  /* 0x20000012ff1c7230 */ /* 0x000fe20000004100 */
[----:B------:R-:W-:-:S02]  /*0f30*/  SHF.R.U32.HI R8, RZ, 0x10, R8 ;  /* 0x00000010ff087819 */ /* 0x000fc40000011608 */
[----:B------:R-:W-:Y:S01]  /*0f40*/  LEA.HI R36, R9, 0xffffff80, RZ, 0x8 ;  /* 0xffffff8009247811 */ /* 0x000fe200078f40ff */
[----:B0-----:R-:W-:Y:S02]  /*0f50*/  HADD2.F32 R35, -RZ, R35.H0_H0 ;  /* 0x20000023ff237230 */ /* 0x001fe40000004100 */
[----:B------:R-:W0:Y:S01]  /*0f60*/  I2F.F16 R40, R40 ;  /* 0x0000002800287306 */ /* 0x000e220000200c00 */
[----:B-1----:R-:W-:Y:S01]  /*0f70*/  FFMA.FTZ R42, R37, R28, RZ ;  /* 0x0000001c252a7223 */ /* 0x002fe200000100ff */
[C---:B------:R-:W-:Y:S01]  /*0f80*/  FFMA.FTZ R37, R28.reuse, R43, RZ ;  /* 0x0000002b1c257223 */ /* 0x040fe200000100ff */
[----:B------:R-:W-:Y:S01]  /*0f90*/  SHF.R.U32.HI R43, RZ, 0x8, R11 ;  /* 0x00000008ff2b7819 */ /* 0x000fe2000001160b */
[----:B------:R-:W-:Y:S01]  /*0fa0*/  FFMA.FTZ R35, R28, R35, RZ ;  /* 0x000000231c237223 */ /* 0x000fe200000100ff */
[----:B------:R-:W-:Y:S01]  /*0fb0*/  LOP3.LUT R8, R8, 0xff, RZ, 0xc0, !PT ;  /* 0x000000ff08087812 */ /* 0x000fe200078ec0ff */
[----:B---3--:R-:W-:Y:S01]  /*0fc0*/  HADD2.F32 R29, -RZ, R29.H0_H0 ;  /* 0x2000001dff1d7230 */ /* 0x008fe20000004100 */
[----:B------:R-:W-:Y:S01]  /*0fd0*/  LOP3.LUT R43, R43, 0xff, RZ, 0xc0, !PT ;  /* 0x000000ff2b2b7812 */ /* 0x000fe200078ec0ff */
[----:B------:R-:W1:Y:S01]  /*0fe0*/  I2F.F16 R39, R39 ;  /* 0x0000002700277306 */ /* 0x000e620000200c00 */
[----:B------:R-:W-:-:S02]  /*0ff0*/  LEA.HI R34, R10, 0xffffff80, RZ, 0x8 ;  /* 0xffffff800a227811 */ /* 0x000fc400078f40ff */
[----:B------:R-:W-:Y:S01]  /*1000*/  FFMA.FTZ R29, R28, R29, RZ ;  /* 0x0000001d1c1d7223 */ /* 0x000fe200000100ff */
[----:B------:R-:W-:Y:S01]  /*1010*/  IADD3 R28, R41, -0x80, RZ ;  /* 0xffffff80291c7810 */ /* 0x000fe20007ffe0ff */
[----:B0-----:R-:W-:Y:S01]  /*1020*/  HADD2.F32 R41, -RZ, R40.H0_H0 ;  /* 0x20000028ff297230 */ /* 0x001fe20000004100 */
[----:B------:R-:W-:Y:S02]  /*1030*/  IADD3 R43, R43, -0x80, RZ ;  /* 0xffffff802b2b7810 */ /* 0x000fe40007ffe0ff */
[----:B------:R-:W0:Y:S01]  /*1040*/  I2F.F16 R38, R38 ;  /* 0x0000002600267306 */ /* 0x000e220000200c00 */
[----:B------:R-:W-:Y:S01]  /*1050*/  SHF.R.U32.HI R10, RZ, 0x10, R10 ;  /* 0x00000010ff0a7819 */ /* 0x000fe2000001160a */
[----:B------:R-:W-:Y:S01]  /*1060*/  FFMA.FTZ R40, R41, R44, R42 ;  /* 0x0000002c29287223 */ /* 0x000fe2000001002a */
[----:B------:R-:W-:Y:S02]  /*1070*/  LEA.HI R18, R11, 0xffffff80, RZ, 0x8 ;  /* 0xffffff800b127811 */ /* 0x000fe400078f40ff */
[----:B------:R-:W-:Y:S01]  /*1080*/  SHF.R.U32.HI R11, RZ, 0x10, R11 ;  /* 0x00000010ff0b7819 */ /* 0x000fe2000001160b */
[----:B-1----:R-:W-:-:S02]  /*1090*/  HADD2.F32 R39, -RZ, R39.H0_H0 ;  /* 0x20000027ff277230 */ /* 0x002fc40000004100 */
[----:B------:R-:W1:Y:S01]  /*10a0*/  I2F.F16 R42, R43 ;  /* 0x0000002b002a7306 */ /* 0x000e620000200c00 */
[----:B------:R-:W-:Y:S02]  /*10b0*/  LOP3.LUT R10, R10, 0xff, RZ, 0xc0, !PT ;  /* 0x000000ff0a0a7812 */ /* 0x000fe400078ec0ff */
[----:B------:R-:W-:Y:S01]  /*10c0*/  LOP3.LUT R11, R11, 0xff, RZ, 0xc0, !PT ;  /* 0x000000ff0b0b7812 */ /* 0x000fe200078ec0ff */
[----:B------:R-:W-:Y:S01]  /*10d0*/  FFMA.FTZ R41, R44, R39, R37 ;  /* 0x000000272c297223 */ /* 0x000fe20000010025 */
[----:B----4-:R-:W-:Y:S02]  /*10e0*/  LEA.HI R45, R13, 0xffffff80, RZ, 0x8 ;  /* 0xffffff800d2d7811 */ /* 0x010fe400078f40ff */
[----:B------:R-:W-:Y:S01]  /*10f0*/  IADD3 R10, R10, -0x80, RZ ;  /* 0xffffff800a0a7810 */ /* 0x000fe20007ffe0ff */
[----:B------:R-:W3:Y:S01]  /*1100*/  I2F.F16 R28, R28 ;  /* 0x0000001c001c7306 */ /* 0x000ee20000200c00 */
[----:B0-----:R-:W-:Y:S02]  /*1110*/  HADD2.F32 R38, -RZ, R38.H0_H0 ;  /* 0x20000026ff267230 */ /* 0x001fe40000004100 */
[----:B-1----:R-:W-:Y:S01]  /*1120*/  HADD2.F32 R37, -RZ, R42.H0_H0 ;  /* 0x2000002aff257230 */ /* 0x002fe20000004100 */
[----:B------:R-:W-:-:S04]  /*1130*/  SHF.R.U32.HI R42, RZ, 0x10, R9 ;  /* 0x00000010ff2a7819 */ /* 0x000fc80000011609 */
[----:B------:R-:W-:Y:S01]  /*1140*/  I2F.F16 R10, R10 ;  /* 0x0000000a000a7306 */ /* 0x000fe20000200c00 */
[----:B------:R-:W-:Y:S02]  /*1150*/  IADD3 R9, R8, -0x80, RZ ;  /* 0xffffff8008097810 */ /* 0x000fe40007ffe0ff */
[----:B------:R-:W-:Y:S01]  /*1160*/  LOP3.LUT R42, R42, 0xff, RZ, 0xc0, !PT ;  /* 0x000000ff2a2a7812 */ /* 0x000fe200078ec0ff */
[----:B------:R-:W-:Y:S01]  /*1170*/  FFMA.FTZ R37, R44, R37, R29 ;  /* 0x000000252c257223 */ /* 0x000fe2000001001d */
[----:B---3--:R-:W-:Y:S02]  /*1180*/  HADD2.F32 R39, -RZ, R28.H0_H0 ;  /* 0x2000001cff277230 */ /* 0x008fe40000004100 */
[----:B------:R-:W-:Y:S01]  /*1190*/  IADD3 R43, R42, -0x80, RZ ;  /* 0xffffff802a2b7810 */ /* 0x000fe20007ffe0ff */
[----:B------:R-:W0:Y:S01]  /*11a0*/  I2F.F16 R8, R9 ;  /* 0x0000000900087306 */ /* 0x000e220000200c00 */
[----:B------:R-:W-:Y:S02]  /*11b0*/  IADD3 R42, R11, -0x80, RZ ;  /* 0xffffff800b2a7810 */ /* 0x000fe40007ffe0ff */
[----:B------:R-:W-:Y:S01]  /*11c0*/  LOP3.LUT R11, R12, 0xff, RZ, 0xc0, !PT ;  /* 0x000000ff0c0b7812 */ /* 0x000fe200078ec0ff */
[----:B------:R-:W-:Y:S01]  /*11d0*/  FFMA.FTZ R39, R44, R39, R35 ;  /* 0x000000272c277223 */ /* 0x000fe20000010023 */
[----:B------:R-:W-:-:S02]  /*11e0*/  LEA.HI R28, R12, 0xffffff80, RZ, 0x8 ;  /* 0xffffff800c1c7811 */ /* 0x000fc400078f40ff */
[----:B------:R-:W-:Y:S01]  /*11f0*/  LEA.HI R35, R14, 0xffffff80, RZ, 0x8 ;  /* 0xffffff800e237811 */ /* 0x000fe200078f40ff */
[----:B------:R-:W1:Y:S08]  /*1200*/  I2F.F16 R43, R43 ;  /* 0x0000002b002b7306 */ /* 0x000e700000200c00 */
[----:B------:R0:W-:Y:S08]  /*1210*/  I2F.F16 R29, R45 ;  /* 0x0000002d001d7306 */ /* 0x0001f00000200c00 */
[----:B------:R-:W3:Y:S01]  /*1220*/  I2F.F16 R42, R42 ;  /* 0x0000002a002a7306 */ /* 0x000ee20000200c00 */
[----:B0-----:R-:W-:-:S02]  /*1230*/  HADD2.F32 R45, -RZ, R8.H0_H0 ;  /* 0x20000008ff2d7230 */ /* 0x001fc40000004100 */
[----:B------:R-:W-:-:S05]  /*1240*/  HADD2.F32 R8, -RZ, R19.H0_H0 ;  /* 0x20000013ff087230 */ /* 0x000fca0000004100 */
[----:B------:R-:W-:Y:S01]  /*1250*/  FFMA.FTZ R9, R45, R8, R40 ;  /* 0x000000082d097223 */ /* 0x000fe20000010028 */
[----:B-1----:R-:W-:Y:S01]  /*1260*/  HADD2.F32 R40, -RZ, R43.H0_H0 ;  /* 0x2000002bff287230 */ /* 0x002fe20000004100 */
[----:B------:R-:W0:Y:S01]  /*1270*/  I2F.F16 R36, R36 ;  /* 0x0000002400247306 */ /* 0x000e220000200c00 */
[----:B------:R-:W-:Y:S01]  /*1280*/  IADD3 R43, R11, -0x80, RZ ;  /* 0xffffff800b2b7810 */ /* 0x000fe20007ffe0ff */
[----:B------:R-:W-:Y:S02]  /*1290*/  HADD2.F32 R11, -RZ, R10.H0_H0 ;  /* 0x2000000aff0b7230 */ /* 0x000fe40000004100 */
[C---:B------:R-:W-:Y:S01]  /*12a0*/  FFMA.FTZ R41, R8.reuse, R40, R41 ;  /* 0x0000002808297223 */ /* 0x040fe20000010029 */
[----:B------:R-:W-:Y:S01]  /*12b0*/  LOP3.LUT R40, R13, 0xff, RZ, 0xc0, !PT ;  /* 0x000000ff0d287812 */ /* 0x000fe200078ec0ff */
[----:B---3--:R-:W-:Y:S02]  /*12c0*/  HADD2.F32 R42, -RZ, R42.H0_H0 ;  /* 0x2000002aff2a7230 */ /* 0x008fe40000004100 */
[----:B------:R-:W-:Y:S01]  /*12d0*/  FFMA.FTZ R11, R8, R11, R39 ;  /* 0x0000000b080b7223 */ /* 0x000fe20000010027 */
[----:B------:R-:W-:Y:S01]  /*12e0*/  LOP3.LUT R39, R14, 0xff, RZ, 0xc0, !PT ;  /* 0x000000ff0e277812 */ /* 0x000fe200078ec0ff */
[----:B------:R-:W1:Y:S01]  /*12f0*/  I2F.F16 R34, R34 ;  /* 0x0000002200227306 */ /* 0x000e620000200c00 */
[----:B------:R-:W-:Y:S01]  /*1300*/  IADD3 R44, R40, -0x80, RZ ;  /* 0xffffff80282c7810 */ /* 0x000fe20007ffe0ff */
[----:B------:R-:W-:-:S02]  /*1310*/  HADD2.F32 R40, -RZ, R19.H1_H1 ;  /* 0x30000013ff287230 */ /* 0x000fc40000004100 */
[----:B------:R-:W-:Y:S01]  /*1320*/  FFMA.FTZ R37, R8, R42, R37 ;  /* 0x0000002a08257223 */ /* 0x000fe20000010025 */
[----:B------:R-:W-:Y:S01]  /*1330*/  IADD3 R45, R39, -0x80, RZ ;  /* 0xffffff80272d7810 */ /* 0x000fe20007ffe0ff */
[----:B0-----:R-:W-:Y:S02]  /*1340*/  HADD2.F32 R39, -RZ, R36.H0_H0 ;  /* 0x20000024ff277230 */ /* 0x001fe40000004100 */
[----:B------:R-:W-:Y:S01]  /*1350*/  FFMA.FTZ R38, R38, R40, R9 ;  /* 0x0000002826267223 */ /* 0x000fe20000010009 */
[----:B------:R-:W-:Y:S01]  /*1360*/  LOP3.LUT R42, R15, 0xff, RZ, 0xc0, !PT ;  /* 0x000000ff0f2a7812 */ /* 0x000fe200078ec0ff */
[----:B------:R-:W0:Y:S01]  /*1370*/  LDS.64 R8, [UR4+0x8] ;  /* 0x00000804ff087984 */ /* 0x000e220008000a00 */
[----:B------:R-:W-:Y:S01]  /*1380*/  I2F.F16 R18, R18 ;  /* 0x0000001200127306 */ /* 0x000fe20000200c00 */
[----:B------:R-:W-:Y:S01]  /*1390*/  FFMA.FTZ R41, R40, R39, R41 ;  /* 0x0000002728297223 */ /* 0x000fe20000010029 */
[----:B------:R-:W-:Y:S01]  /*13a0*/  SHF.R.U32.HI R39, RZ, 0x8, R12 ;  /* 0x00000008ff277819 */ /* 0x000fe2000001160c */
[----:B-1----:R-:W-:-:S05]  /*13b0*/  HADD2.F32 R34, -RZ, R34.H0_H0 ;  /* 0x20000022ff227230 */ /* 0x002fca0000004100 */
[----:B------:R1:W3:Y:S01]  /*13c0*/  I2F.F16 R19, R44 ;  /* 0x0000002c00137306 */ /* 0x0002e20000200c00 */
[----:B------:R-:W-:-:S07]  /*13d0*/  FFMA.FTZ R34, R40, R34, R11 ;  /* 0x0000002228227223 */ /* 0x000fce000001000b */
[----:B------:R4:W5:Y:S01]  /*13e0*/  I2F.F16 R10, R43 ;  /* 0x0000002b000a7306 */ /* 0x0009620000200c00 */
[----:B-1----:R-:W-:Y:S02]  /*13f0*/  IADD3 R44, R42, -0x80, RZ ;  /* 0xffffff802a2c7810 */ /* 0x002fe40007ffe0ff */
        /* <DEDUP_REMOVED lines=19> */
[----:B-1----:R-:W-:Y:S01]  /*1530*/  SHF.R.U32.HI R44, RZ, 0x10, R14 ;  /* 0x00000010ff2c7819 */ /* 0x002fe2000001160e */
[----:B------:R-:W1:Y:S01]  /*1540*/  I2F.F16 R13, R13 ;  /* 0x0000000d000d7306 */ /* 0x000e620000200c00 */
[----:B------:R-:W-:Y:S01]  /*1550*/  IADD3 R40, R18, -0x80, RZ ;  /* 0xffffff8012287810 */ /* 0x000fe20007ffe0ff */
[--C-:B0-----:R-:W-:Y:S01]  /*1560*/  HADD2.F32 R18, -RZ, R8.reuse.H0_H0 ;  /* 0x20000008ff127230 */ /* 0x101fe20000004100 */
        /* <DEDUP_REMOVED lines=12> */
[----:B-1----:R-:W-:Y:S01]  /*1630*/  HADD2.F32 R44, -RZ, R13.H0_H0 ;  /* 0x2000000dff2c7230 */ /* 0x002fe20000004100 */
[----:B------:R-:W1:Y:S01]  /*1640*/  I2F.F16 R14, R14 ;  /* 0x0000000e000e7306 */ /* 0x000e620000200c00 */
        /* <DEDUP_REMOVED lines=10> */
[----:B---3--:R-:W-:-:S02]  /*16f0*/  HADD2.F32 R10, -RZ, R10.H0_H0 ;  /* 0x2000000aff0a7230 */ /* 0x008fc40000004100 */
[----:B------:R-:W-:Y:S01]  /*1700*/  FFMA.FTZ R41, R39, R44, R41 ;  /* 0x0000002c27297223 */ /* 0x000fe20000010029 */
[----:B------:R-:W-:Y:S02]  /*1710*/  HADD2.F32 R9, -RZ, R9.H1_H1 ;  /* 0x30000009ff097230 */ /* 0x000fe40000004100 */
[----:B-1----:R-:W-:Y:S01]  /*1720*/  HADD2.F32 R37, -RZ, R14.H0_H0 ;  /* 0x2000000eff257230 */ /* 0x002fe20000004100 */
[----:B------:R-:W1:Y:S01]  /*1730*/  I2F.F16 R11, R11 ;  /* 0x0000000b000b7306 */ /* 0x000e620000200c00 */
[----:B------:R-:W-:-:S03]  /*1740*/  FFMA.FTZ R10, R12, R10, R41 ;  /* 0x0000000a0c0a7223 */ /* 0x000fc60000010029 */
        /* <DEDUP_REMOVED lines=34> */
.L_x_5096:
[----:B------:R0:W5:Y:S01]  /*1970*/  LDG.E.128.CONSTANT R8, desc[UR6][R26.64] ;  /* 0x000000061a087981 */ /* 0x000162000c1e9d00 */
[----:B------:R-:W-:-:S03]  /*1980*/  IMAD.WIDE R32, R7, 0x8, R32 ;  /* 0x0000000807207825 */ /* 0x000fc600078e0220 */
[----:B------:R0:W5:Y:S01]  /*1990*/  LDG.E.128.CONSTANT R12, desc[UR6][R16.64] ;  /* 0x00000006100c7981 */ /* 0x000162000c1e9d00 */
[----:B------:R-:W-:Y:S05]  /*19a0*/  @!P1 BRA `(.L_x_5097) ;  /* 0x0000000800fc9947 */ /* 0x000fea0003800000 */
[----:B0-----:R-:W3:Y:S01]  /*19b0*/  LDG.E.128.CONSTANT R16, desc[UR6][R32.64] ;  /* 0x0000000620107981 */ /* 0x001ee2000c1e9d00 */
[----:B-----5:R-:W-:Y:S02]  /*19c0*/  LOP3.LUT R35, R13, 0xff, RZ, 0xc0, !PT ;  /* 0x000000ff0d237812 */ /* 0x020fe400078ec0ff */
[----:B------:R-:W-:Y:S01]  /*19d0*/  LOP3.LUT R34, R12, 0xff, RZ, 0xc0, !PT ;  /* 0x000000ff0c227812 */ /* 0x000fe200078ec0ff */
[----:B------:R-:W0:Y:S01]  /*19e0*/  LDS.64 R28, [UR4+0x10] ;  /* 0x00001004ff1c7984 */ /* 0x000e220008000a00 */
[----:B------:R-:W-:Y:S02]  /*19f0*/  IADD3 R41, R35, -0x80, RZ ;  /* 0xffffff8023297810 */ /* 0x000fe40007ffe0ff */
[----:B------:R-:W-:Y:S02]  /*1a00*/  LOP3.LUT R35, R14, 0xff, RZ, 0xc0, !PT ;  /* 0x000000ff0e237812 */ /* 0x000fe400078ec0ff */
[----:B------:R-:W-:Y:S02]  /*1a10*/  LOP3.LUT R38, R15, 0xff, RZ, 0xc0, !PT ;  /* 0x000000ff0f267812 */ /* 0x000fe400078ec0ff */
[----:B------:R-:W-:Y:S01]  /*1a20*/  IADD3 R37, R35, -0x80, RZ ;  /* 0xffffff8023257810 */ /* 0x000fe20007ffe0ff */
[----:B------:R-:W1:Y:S01]  /*1a30*/  I2F.F16 R41, R41 ;  /* 0x0000002900297306 */ /* 0x000e620000200c00 */
[----:B------:R-:W-:-:S02]  /*1a40*/  IADD3 R34, R34, -0x80, RZ ;  /* 0xffffff8022227810 */ /* 0x000fc40007ffe0ff */
[----:B------:R-:W-:Y:S02]  /*1a50*/  SHF.R.U32.HI R35, RZ, 0x8, R12 ;  /* 0x00000008ff237819 */ /* 0x000fe4000001160c */
[----:B------:R-:W-:Y:S02]  /*1a60*/  IADD3 R42, R38, -0x80, RZ ;  /* 0xffffff80262a7810 */ /* 0x000fe40007ffe0ff */
[----:B------:R-:W-:Y:S01]  /*1a70*/  LOP3.LUT R38, R35, 0xff, RZ, 0xc0, !PT ;  /* 0x000000ff23267812 */ /* 0x000fe200078ec0ff */
[----:B------:R4:W2:Y:S01]  /*1a80*/  I2F.F16 R39, R34 ;  /* 0x0000002200277306 */ /* 0x0008a20000200c00 */
[----:B------:R-:W-:Y:S02]  /*1a90*/  SHF.R.U32.HI R44, RZ, 0x8, R14 ;  /* 0x00000008ff2c7819 */ /* 0x000fe4000001160e */
[----:B------:R-:W-:Y:S02]  /*1aa0*/  IADD3 R40, R38, -0x80, RZ ;  /* 0xffffff8026287810 */ /* 0x000fe40007ffe0ff */
[----:B------:R-:W-:Y:S01]  /*1ab0*/  LOP3.LUT R44, R44, 0xff, RZ, 0xc0, !PT ;  /* 0x000000ff2c2c7812 */ /* 0x000fe200078ec0ff */
[----:B-1----:R-:W-:-:S02]  /*1ac0*/  HADD2.F32 R41, -RZ, R41.H0_H0 ;  /* 0x20000029ff297230 */ /* 0x002fc40000004100 */
[----:B------:R-:W1:Y:S01]  /*1ad0*/  I2F.F16 R35, R42 ;  /* 0x0000002a00237306 */ /* 0x000e620000200c00 */
[----:B----4-:R-:W-:Y:S02]  /*1ae0*/  SHF.R.U32.HI R34, RZ, 0x8, R13 ;  /* 0x00000008ff227819 */ /* 0x010fe4000001160d */
[----:B------:R-:W-:Y:S02]  /*1af0*/  IADD3 R44, R44, -0x80, RZ ;  /* 0xffffff802c2c7810 */ /* 0x000fe40007ffe0ff */
[----:B------:R-:W-:Y:S01]  /*1b00*/  LOP3.LUT R34, R34, 0xff, RZ, 0xc0, !PT ;  /* 0x000000ff22227812 */ /* 0x000fe200078ec0ff */
[----:B--2---:R-:W-:Y:S02]  /*1b10*/  HADD2.F32 R39, -RZ, R39.H0_H0 ;  /* 0x20000027ff277230 */ /* 0x004fe40000004100 */
[----:B------:R-:W2:Y:S01]  /*1b20*/  I2F.F16 R37, R37 ;  /* 0x0000002500257306 */ /* 0x000ea20000200c00 */
[----:B------:R-:W-:Y:S02]  /*1b30*/  IADD3 R38, R34, -0x80, RZ ;  /* 0xffffff8022267810 */ /* 0x000fe40007ffe0ff */
[----:B------:R-:W-:-:S02]  /*1b40*/  LEA.HI R36, R12, 0xffffff80, RZ, 0x8 ;  /* 0xffffff800c247811 */ /* 0x000fc400078f40ff */
[----:B------:R-:W-:Y:S01]  /*1b50*/  SHF.R.U32.HI R12, RZ, 0x10, R12 ;  /* 0x00000010ff0c7819 */ /* 0x000fe2000001160c */
[----:B-1----:R-:W-:Y:S02]  /*1b60*/  HADD2.F32 R35, -RZ, R35.H0_H0 ;  /* 0x20000023ff237230 */ /* 0x002fe40000004100 */
        /* <DEDUP_REMOVED lines=8> */
[----:B--2---:R-:W-:Y:S01]  /*1bf0*/  HADD2.F32 R37, -RZ, R37.H0_H0 ;  /* 0x20000025ff257230 */ /* 0x004fe20000004100 */
[----:B------:R-:W0:Y:S01]  /*1c00*/  I2F.F16 R35, R44 ;  /* 0x0000002c00237306 */ /* 0x000e220000200c00 */
[----:B------:R-:W-:-:S02]  /*1c10*/  SHF.R.U32.HI R13, RZ, 0x10, R13 ;  /* 0x00000010ff0d7819 */ /* 0x000fc4000001160d */
[----:B------:R-:W-:Y:S01]  /*1c20*/  IADD3 R12, R12, -0x80, RZ ;  /* 0xffffff800c0c7810 */ /* 0x000fe20007ffe0ff */
[----:B------:R-:W-:Y:S01]  /*1c30*/  FFMA.FTZ R37, R34, R37, RZ ;  /* 0x0000002522257223 */ /* 0x000fe200000100ff */
[----:B-1----:R-:W-:Y:S01]  /*1c40*/  HADD2.F32 R38, -RZ, R38.H0_H0 ;  /* 0x20000026ff267230 */ /* 0x002fe20000004100 */
        /* <DEDUP_REMOVED lines=36> */
[----:B------:R-:W2:Y:S01]  /*1e90*/  LDS.64 R12, [UR4+0x18] ;  /* 0x00001804ff0c7984 */ /* 0x000ea20008000a00 */
        /* <DEDUP_REMOVED lines=10> */
[----:B---3--:R-:W-:Y:S02]  /*1f40*/  LOP3.LUT R42, R16, 0xff, RZ, 0xc0, !PT ;  /* 0x000000ff102a7812 */ /* 0x008fe400078ec0ff */
        /* <DEDUP_REMOVED lines=23> */
[----:B---3--:R-:W-:Y:S02]  /*20c0*/  SHF.R.U32.HI R43, RZ, 0x8, R17 ;  /* 0x00000008ff2b7819 */ /* 0x008fe40000011611 */
        /* <DEDUP_REMOVED lines=10> */
[----:B--2---:R-:W-:Y:S02]  /*2170*/  HADD2.F32 R29, -RZ, R12.H0_H0 ;  /* 0x2000000cff1d7230 */ /* 0x004fe40000004100 */
        /* <DEDUP_REMOVED lines=66> */
.L_x_5097:
[----:B-----5:R1:W5:Y:S01]  /*25a0*/  LDG.E.128.CONSTANT R12, desc[UR6][R30.64] ;  /* 0x000000061e0c7981 */ /* 0x020362000c1e9d00 */
[----:B------:R-:W-:Y:S01]  /*25b0*/  IMAD.WIDE R32, R7, 0x8, R32 ;  /* 0x0000000807207825 */ /* 0x000fe200078e0220 */
[----:B------:R-:W-:Y:S06]  /*25c0*/  @!P1 BRA `(.L_x_5098) ;  /* 0x0000000800fc9947 */ /* 0x000fec0003800000 */
[----:B0-----:R-:W3:Y:S01]  /*25d0*/  LDG.E.128.CONSTANT R16, desc[UR6][R32.64] ;  /* 0x0000000620107981 */ /* 0x001ee2000c1e9d00 */
        /* <DEDUP_REMOVED lines=19> */
[----:B------:R-:W-:Y:S02]  /*2710*/  LEA.HI R38, R12, 0xffffff80, RZ, 0x8 ;  /* 0xffffff800c267811 */ /* 0x000fe400078f40ff */
[----:B------:R-:W-:Y:S01]  /*2720*/  LOP3.LUT R30, R30, 0xff, RZ, 0xc0, !PT ;  /* 0x000000ff1e1e7812 */ /* 0x000fe200078ec0ff */
[----:B--2---:R-:W-:Y:S02]  /*2730*/  HADD2.F32 R37, -RZ, R37.H0_H0 ;  /* 0x20000025ff257230 */ /* 0x004fe40000004100 */
[----:B------:R2:W4:Y:S01]  /*2740*/  I2F.F16 R31, R42 ;  /* 0x0000002a001f7306 */ /* 0x0005220000200c00 */
[----:B------:R-:W-:Y:S02]  /*2750*/  IADD3 R39, R30, -0x80, RZ ;  /* 0xffffff801e277810 */ /* 0x000fe40007ffe0ff */
[----:B------:R-:W-:-:S02]  /*2760*/  SHF.R.U32.HI R12, RZ, 0x10, R12 ;  /* 0x00000010ff0c7819 */ /* 0x000fc4000001160c */
[----:B------:R-:W-:Y:S01]  /*2770*/  LEA.HI R36, R13, 0xffffff80, RZ, 0x8 ;  /* 0xffffff800d247811 */ /* 0x000fe200078f40ff */
[----:B-1----:R-:W-:Y:S02]  /*2780*/  HADD2.F32 R35, -RZ, R35.H0_H0 ;  /* 0x20000023ff237230 */ /* 0x002fe40000004100 */
[----:B------:R-:W1:Y:S01]  /*2790*/  I2F.F16 R40, R40 ;  /* 0x0000002800287306 */ /* 0x000e620000200c00 */
[--C-:B0-----:R-:W-:Y:S01]  /*27a0*/  HADD2.F32 R30, -RZ, R28.reuse.H0_H0 ;  /* 0x2000001cff1e7230 */ /* 0x101fe20000004100 */
[----:B------:R-:W-:Y:S01]  /*27b0*/  LOP3.LUT R12, R12, 0xff, RZ, 0xc0, !PT ;  /* 0x000000ff0c0c7812 */ /* 0x000fe200078ec0ff */
[----:B------:R-:W-:Y:S01]  /*27c0*/  HADD2.F32 R44, -RZ, R28.H1_H1 ;  /* 0x3000001cff2c7230 */ /* 0x000fe20000004100 */
[----:B------:R-:W-:Y:S02]  /*27d0*/  LEA.HI R34, R14, 0xffffff80, RZ, 0x8 ;  /* 0xffffff800e227811 */ /* 0x000fe400078f40ff */
[----:B--2---:R-:W-:Y:S01]  /*27e0*/  FFMA.FTZ R42, R37, R30, RZ ;  /* 0x0000001e252a7223 */ /* 0x004fe200000100ff */
        /* <DEDUP_REMOVED lines=8> */
[----:B-1----:R-:W-:Y:S01]  /*2870*/  HADD2.F32 R41, -RZ, R40.H0_H0 ;  /* 0x20000028ff297230 */ /* 0x002fe20000004100 */
        /* <DEDUP_REMOVED lines=148> */
.L_x_5098:
[----:B------:R-:W-:Y:S01]  /*31c0*/  IMAD.WIDE R32, R7, 0x8, R32 ;  /* 0x0000000807207825 */ /* 0x000fe200078e0220 */
[----:B------:R-:W-:Y:S06]  /*31d0*/  @!P1 BRA `(.L_x_5099) ;  /* 0x0000000800fc9947 */ /* 0x000fec0003800000 */
[----:B-----5:R-:W3:Y:S01]  /*31e0*/  LDG.E.128.CONSTANT R12, desc[UR6][R32.64] ;  /* 0x00000006200c7981 */ /* 0x020ee2000c1e9d00 */
[----:B0-----:R-:W-:Y:S02]  /*31f0*/  LOP3.LUT R16, R8, 0xff, RZ, 0xc0, !PT ;  /* 0x000000ff08107812 */ /* 0x001fe400078ec0ff */
[----:B-1----:R-:W-:Y:S02]  /*3200*/  SHF.R.U32.HI R30, RZ, 0x8, R8 ;  /* 0x00000008ff1e7819 */ /* 0x002fe40000011608 */
[----:B------:R-:W-:Y:S02]  /*3210*/  IADD3 R29, R16, -0x80, RZ ;  /* 0xffffff80101d7810 */ /* 0x000fe40007ffe0ff */
[----:B------:R-:W-:Y:S02]  /*3220*/  LOP3.LUT R16, R9, 0xff, RZ, 0xc0, !PT ;  /* 0x000000ff09107812 */ /* 0x000fe400078ec0ff */
[----:B------:R-:W-:Y:S02]  /*3230*/  LEA.HI R36, R8, 0xffffff80, RZ, 0x8 ;  /* 0xffffff8008247811 */ /* 0x000fe400078f40ff */
[----:B------:R-:W-:Y:S01]  /*3240*/  IADD3 R43, R16, -0x80, RZ ;  /* 0xffffff80102b7810 */ /* 0x000fe20007ffe0ff */
[----:B------:R-:W0:Y:S01]  /*3250*/  I2F.F16 R29, R29 ;  /* 0x0000001d001d7306 */ /* 0x000e220000200c00 */
[----:B------:R-:W-:-:S02]  /*3260*/  LOP3.LUT R16, R10, 0xff, RZ, 0xc0, !PT ;  /* 0x000000ff0a107812 */ /* 0x000fc400078ec0ff */
[----:B------:R-:W-:Y:S02]  /*3270*/  SHF.R.U32.HI R8, RZ, 0x10, R8 ;  /* 0x00000010ff087819 */ /* 0x000fe40000011608 */
[----:B------:R-:W-:Y:S02]  /*3280*/  IADD3 R41, R16, -0x80, RZ ;  /* 0xffffff8010297810 */ /* 0x000fe40007ffe0ff */
[----:B------:R-:W-:Y:S01]  /*3290*/  LOP3.LUT R16, R11, 0xff, RZ, 0xc0, !PT ;  /* 0x000000ff0b107812 */ /* 0x000fe200078ec0ff */
[----:B------:R-:W1:Y:S01]  /*32a0*/  I2F.F16 R43, R43 ;  /* 0x0000002b002b7306 */ /* 0x000e620000200c00 */
[----:B------:R-:W-:Y:S02]  /*32b0*/  LOP3.LUT R37, R30, 0xff, RZ, 0xc0, !PT ;  /* 0x000000ff1e257812 */ /* 0x000fe400078ec0ff */
[----:B------:R-:W-:Y:S02]  /*32c0*/  IADD3 R19, R16, -0x80, RZ ;  /* 0xffffff8010137810 */ /* 0x000fe40007ffe0ff */
[----:B------:R-:W4:Y:S01]  /*32d0*/  LDS.64 R16, [UR4+0x30] ;  /* 0x00003004ff107984 */ /* 0x000f220008000a00 */
[----:B------:R-:W-:Y:S01]  /*32e0*/  LOP3.LUT R8, R8, 0xff, RZ, 0xc0, !PT ;  /* 0x000000ff08087812 */ /* 0x000fe200078ec0ff */
[----:B0-----:R-:W-:Y:S01]  /*32f0*/  HADD2.F32 R29, -RZ, R29.H0_H0 ;  /* 0x2000001dff1d7230 */ /* 0x001fe20000004100 */
[----:B------:R-:W-:Y:S01]  /*3300*/  I2F.F16 R41, R41 ;  /* 0x0000002900297306 */ /* 0x000fe20000200c00 */
[----:B------:R-:W-:-:S02]  /*3310*/  IADD3 R38, R37, -0x80, RZ ;  /* 0xffffff8025267810 */ /* 0x000fc40007ffe0ff */
[----:B------:R-:W-:Y:S02]  /*3320*/  LEA.HI R35, R9, 0xffffff80, RZ, 0x8 ;  /* 0xffffff8009237811 */ /* 0x000fe400078f40ff */
[--C-:B------:R-:W-:Y:S02]  /*3330*/  SHF.R.U32.HI R37, RZ, 0x8, R9.reuse ;  /* 0x00000008ff257819 */ /* 0x100fe40000011609 */
[----:B------:R-:W-:Y:S01]  /*3340*/  SHF.R.U32.HI R9, RZ, 0x10, R9 ;  /* 0x00000010ff097819 */ /* 0x000fe20000011609 */
[----:B------:R-:W0:Y:S01]  /*3350*/  I2F.F16 R19, R19 ;  /* 0x0000001300137306 */ /* 0x000e220000200c00 */
[----:B------:R-:W-:Y:S01]  /*3360*/  IADD3 R8, R8, -0x80, RZ ;  /* 0xffffff8008087810 */ /* 0x000fe20007ffe0ff */
[----:B-1----:R-:W-:Y:S01]  /*3370*/  HADD2.F32 R43, -RZ, R43.H0_H0 ;  /* 0x2000002bff2b7230 */ /* 0x002fe20000004100 */
[----:B------:R-:W-:Y:S02]  /*3380*/  SHF.R.U32.HI R42, RZ, 0x8, R10 ;  /* 0x00000008ff2a7819 */ /* 0x000fe4000001160a */
[----:B------:R-:W-:-:S02]  /*3390*/  LOP3.LUT R39, R37, 0xff, RZ, 0xc0, !PT ;  /* 0x000000ff25277812 */ /* 0x000fc400078ec0ff */
[----:B------:R-:W-:Y:S01]  /*33a0*/  LOP3.LUT R9, R9, 0xff, RZ, 0xc0, !PT ;  /* 0x000000ff09097812 */ /* 0x000fe200078ec0ff */
[----:B------:R-:W1:Y:S01]  /*33b0*/  I2F.F16 R37, R8 ;  /* 0x0000000800257306 */ /* 0x000e620000200c00 */
[----:B------:R-:W-:Y:S02]  /*33c0*/  LOP3.LUT R42, R42, 0xff, RZ, 0xc0, !PT ;  /* 0x000000ff2a2a7812 */ /* 0x000fe400078ec0ff */
[----:B------:R-:W-:Y:S02]  /*33d0*/  LEA.HI R18, R10, 0xffffff80, RZ, 0x8 ;  /* 0xffffff800a127811 */ /* 0x000fe400078f40ff */
[----:B------:R-:W-:Y:S01]  /*33e0*/  IADD3 R39, R39, -0x80, RZ ;  /* 0xffffff8027277810 */ /* 0x000fe20007ffe0ff */
[----:B0-----:R-:W-:Y:S02]  /*33f0*/  HADD2.F32 R19, -RZ, R19.H0_H0 ;  /* 0x20000013ff137230 */ /* 0x001fe40000004100 */
[----:B------:R-:W-:Y:S01]  /*3400*/  I2F.F16 R38, R38 ;  /* 0x0000002600267306 */ /* 0x000fe20000200c00 */
[----:B------:R-:W-:Y:S01]  /*3410*/  LEA.HI R28, R11, 0xffffff80, RZ, 0x8 ;  /* 0xffffff800b1c7811 */ /* 0x000fe200078f40ff */
[----:B-1----:R-:W-:-:S06]  /*3420*/  HADD2.F32 R37, -RZ, R37.H0_H0 ;  /* 0x20000025ff257230 */ /* 0x002fcc0000004100 */
[----:B------:R-:W0:Y:S01]  /*3430*/  I2F.F16 R39, R39 ;  /* 0x0000002700277306 */ /* 0x000e220000200c00 */
[--C-:B----4-:R-:W-:Y:S02]  /*3440*/  HADD2.F32 R8, -RZ, R16.reuse.H0_H0 ;  /* 0x20000010ff087230 */ /* 0x110fe40000004100 */
[----:B------:R-:W-:-:S05]  /*3450*/  HADD2.F32 R44, -RZ, R16.H1_H1 ;  /* 0x30000010ff2c7230 */ /* 0x000fca0000004100 */
[----:B------:R-:W-:Y:S01]  /*3460*/  I2F.F16 R36, R36 ;  /* 0x0000002400247306 */ /* 0x000fe20000200c00 */
[----:B------:R-:W-:Y:S01]  /*3470*/  FFMA.FTZ R19, R8, R19, RZ ;  /* 0x0000001308137223 */ /* 0x000fe200000100ff */
[----:B0-----:R-:W-:-:S06]  /*3480*/  HADD2.F32 R39, -RZ, R39.H0_H0 ;  /* 0x20000027ff277230 */ /* 0x001fcc0000004100 */
[----:B------:R-:W-:Y:S08]  /*3490*/  I2F.F16 R35, R35 ;  /* 0x0000002300237306 */ /* 0x000ff00000200c00 */
[----:B------:R-:W-:Y:S08]  /*34a0*/  I2F.F16 R18, R18 ;  /* 0x0000001200127306 */ /* 0x000ff00000200c00 */
[----:B------:R-:W-:Y:S01]  /*34b0*/  I2F.F16 R28, R28 ;  /* 0x0000001c001c7306 */ /* 0x000fe20000200c00 */
[----:B---3--:R-:W-:-:S02]  /*34c0*/  LEA.HI R40, R14, 0xffffff80, RZ, 0x8 ;  /* 0xffffff800e287811 */ /* 0x008fc400078f40ff */
[----:B------:R-:W-:-:S05]  /*34d0*/  LEA.HI R34, R12, 0xffffff80, RZ, 0x8 ;  /* 0xffffff800c227811 */ /* 0x000fca00078f40ff */
[----:B------:R0:W-:Y:S01]  /*34e0*/  I2F.F16 R30, R40 ;  /* 0x00000028001e7306 */ /* 0x0001e20000200c00 */
[----:B------:R-:W-:-:S07]  /*34f0*/  LEA.HI R31, R13, 0xffffff80, RZ, 0x8 ;  /* 0xffffff800d1f7811 */ /* 0x000fce00078f40ff */
[----:B------:R-:W1:Y:S01]  /*3500*/  I2F.F16 R34, R34 ;  /* 0x0000002200227306 */ /* 0x000e620000200c00 */
        /* <DEDUP_REMOVED lines=13> */
[----:B-1----:R-:W-:Y:S01]  /*35e0*/  HADD2.F32 R34, -RZ, R34.H0_H0 ;  /* 0x20000022ff227230 */ /* 0x002fe20000004100 */
[----:B------:R-:W-:Y:S01]  /*35f0*/  IADD3 R40, R43, -0x80, RZ ;  /* 0xffffff802b287810 */ /* 0x000fe20007ffe0ff */
[----:B------:R-:W-:Y:S01]  /*3600*/  HADD2.F32 R43, -RZ, R38.H0_H0 ;  /* 0x20000026ff2b7230 */ /* 0x000fe20000004100 */
[----:B------:R-:W-:Y:S01]  /*3610*/  SHF.R.U32.HI R11, RZ, 0x10, R11 ;  /* 0x00000010ff0b7819 */ /* 0x000fe2000001160b */
[----:B------:R-:W1:Y:S01]  /*3620*/  I2F.F16 R10, R10 ;  /* 0x0000000a000a7306 */ /* 0x000e620000200c00 */
[----:B------:R-:W-:Y:S01]  /*3630*/  LOP3.LUT R38, R13, 0xff, RZ, 0xc0, !PT ;  /* 0x000000ff0d267812 */ /* 0x000fe200078ec0ff */
[----:B------:R-:W-:Y:S01]  /*3640*/  HADD2.F32 R30, -RZ, R30.H0_H0 ;  /* 0x2000001eff1e7230 */ /* 0x000fe20000004100 */
[----:B------:R-:W-:Y:S01]  /*3650*/  LOP3.LUT R11, R11, 0xff, RZ, 0xc0, !PT ;  /* 0x000000ff0b0b7812 */ /* 0x000fe200078ec0ff */
[----:B------:R-:W-:Y:S01]  /*3660*/  FFMA.FTZ R42, R43, R44, R42 ;  /* 0x0000002c2b2a7223 */ /* 0x000fe2000001002a */
[----:B0-----:R-:W-:-:S03]  /*3670*/  HADD2.F32 R41, -RZ, R41.H0_H0 ;  /* 0x20000029ff297230 */ /* 0x001fc60000004100 */
[----:B------:R-:W0:Y:S01]  /*3680*/  I2F.F16 R40, R40 ;  /* 0x0000002800287306 */ /* 0x000e220000200c00 */
        /* <DEDUP_REMOVED lines=8> */
[----:B-1----:R-:W-:-:S02]  /*3710*/  HADD2.F32 R38, -RZ, R10.H0_H0 ;  /* 0x2000000aff267230 */ /* 0x002fc40000004100 */
[----:B0-----:R-:W-:Y:S02]  /*3720*/  HADD2.F32 R40, -RZ, R40.H0_H0 ;  /* 0x20000028ff287230 */ /* 0x001fe40000004100 */
[----:B------:R-:W0:Y:S03]  /*3730*/  I2F.F16 R16, R16 ;  /* 0x0000001000107306 */ /* 0x000e260000200c00 */
        /* <DEDUP_REMOVED lines=10> */
[----:B0-----:R-:W-:Y:S01]  /*37e0*/  HADD2.F32 R46, -RZ, R16.H0_H0 ;  /* 0x20000010ff2e7230 */ /* 0x001fe20000004100 */
[----:B-1----:R-:W-:Y:S01]  /*37f0*/  SHF.R.U32.HI R41, RZ, 0x10, R12 ;  /* 0x00000010ff297819 */ /* 0x002fe2000001160c */
[----:B------:R0:W1:Y:S01]  /*3800*/  I2F.F16 R38, R44 ;  /* 0x0000002c00267306 */ /* 0x0000620000200c00 */
        /* <DEDUP_REMOVED lines=8> */
[----:B0-----:R-:W-:Y:S01]  /*3890*/  HADD2.F32 R44, -RZ, R36.H0_H0 ;  /* 0x20000024ff2c7230 */ /* 0x001fe20000004100 */
[----:B------:R-:W-:Y:S01]  /*38a0*/  SHF.R.U32.HI R41, RZ, 0x10, R13 ;  /* 0x00000010ff297819 */ /* 0x000fe2000001160d */
[----:B------:R-:W0:Y:S01]  /*38b0*/  I2F.F16 R10, R43 ;  /* 0x0000002b000a7306 */ /* 0x000e220000200c00 */
[----:B------:R-:W-:-:S02]  /*38c0*/  LOP3.LUT R42, R42, 0xff, RZ, 0xc0, !PT ;  /* 0x000000ff2a2a7812 */ /* 0x000fc400078ec0ff */
[--C-:B------:R-:W-:Y:S01]  /*38d0*/  SHF.R.U32.HI R36, RZ, 0x8, R14.reuse ;  /* 0x00000008ff247819 */ /* 0x100fe2000001160e */
[----:B-1----:R-:W-:Y:S01]  /*38e0*/  HADD2.F32 R38, -RZ, R38.H0_H0 ;  /* 0x20000026ff267230 */ /* 0x002fe20000004100 */
[----:B------:R-:W-:Y:S02]  /*38f0*/  LOP3.LUT R41, R41, 0xff, RZ, 0xc0, !PT ;  /* 0x000000ff29297812 */ /* 0x000fe400078ec0ff */
[----:B------:R-:W-:Y:S01]  /*3900*/  IADD3 R13, R42, -0x80, RZ ;  /* 0xffffff802a0d7810 */ /* 0x000fe20007ffe0ff */
[----:B------:R-:W-:Y:S01]  /*3910*/  HADD2.F32 R42, -RZ, R17.H1_H1 ;  /* 0x30000011ff2a7230 */ /* 0x000fe20000004100 */
[----:B------:R-:W-:Y:S01]  /*3920*/  LOP3.LUT R36, R36, 0xff, RZ, 0xc0, !PT ;  /* 0x000000ff24247812 */ /* 0x000fe200078ec0ff */
[----:B------:R-:W1:Y:S01]  /*3930*/  I2F.F16 R11, R11 ;  /* 0x0000000b000b7306 */ /* 0x000e620000200c00 */
        /* <DEDUP_REMOVED lines=13> */
[----:B0-----:R-:W-:Y:S01]  /*3a10*/  HADD2.F32 R43, -RZ, R10.H0_H0 ;  /* 0x2000000aff2b7230 */ /* 0x001fe20000004100 */
[----:B------:R-:W-:Y:S01]  /*3a20*/  LEA.HI R18, R15, 0xffffff80, RZ, 0x8 ;  /* 0xffffff800f127811 */ /* 0x000fe200078f40ff */
[C---:B------:R-:W-:Y:S01]  /*3a30*/  FFMA.FTZ R29, R42.reuse, R36, R29 ;  /* 0x000000242a1d7223 */ /* 0x040fe2000001001d */
[----:B------:R-:W-:Y:S01]  /*3a40*/  SHF.R.U32.HI R41, RZ, 0x10, R15 ;  /* 0x00000010ff297819 */ /* 0x000fe2000001160f */
[----:B------:R-:W-:Y:S01]  /*3a50*/  FFMA.FTZ R39, R42, R44, R39 ;  /* 0x0000002c2a277223 */ /* 0x000fe20000010027 */
[----:B------:R-:W-:Y:S01]  /*3a60*/  IADD3 R15, R35, -0x80, RZ ;  /* 0xffffff80230f7810 */ /* 0x000fe20007ffe0ff */
[----:B------:R-:W0:Y:S01]  /*3a70*/  I2F.F16 R13, R13 ;  /* 0x0000000d000d7306 */ /* 0x000e220000200c00 */
[----:B------:R-:W-:Y:S01]  /*3a80*/  LOP3.LUT R41, R41, 0xff, RZ, 0xc0, !PT ;  /* 0x000000ff29297812 */ /* 0x000fe200078ec0ff */
[----:B-1----:R-:W-:-:S02]  /*3a90*/  HADD2.F32 R42, -RZ, R11.H0_H0 ;  /* 0x2000000bff2a7230 */ /* 0x002fc40000004100 */
[--C-:B---3--:R-:W-:Y:S01]  /*3aa0*/  HADD2.F32 R36, -RZ, R8.reuse.H0_H0 ;  /* 0x20000008ff247230 */ /* 0x108fe20000004100 */
[----:B------:R-:W-:Y:S01]  /*3ab0*/  IADD3 R41, R41, -0x80, RZ ;  /* 0xffffff8029297810 */ /* 0x000fe20007ffe0ff */
[----:B------:R-:W-:Y:S02]  /*3ac0*/  HADD2.F32 R8, -RZ, R8.H1_H1 ;  /* 0x30000008ff087230 */ /* 0x000fe40000004100 */
[----:B------:R-:W1:Y:S01]  /*3ad0*/  I2F.F16 R14, R14 ;  /* 0x0000000e000e7306 */ /* 0x000e620000200c00 */
[----:B----4-:R-:W-:Y:S02]  /*3ae0*/  HADD2.F32 R12, -RZ, R12.H0_H0 ;  /* 0x2000000cff0c7230 */ /* 0x010fe40000004100 */
[----:B------:R-:W-:Y:S01]  /*3af0*/  FFMA.FTZ R37, R42, R36, R37 ;  /* 0x000000242a257223 */ /* 0x000fe20000010025 */
[C---:B------:R-:W-:Y:S01]  /*3b00*/  FFMA.FTZ R19, R36.reuse, R19, R29 ;  /* 0x0000001324137223 */ /* 0x040fe2000001001d */
[----:B------:R-:W-:Y:S01]  /*3b10*/  FFMA.FTZ R38, R36, R38, R39 ;  /* 0x0000002624267223 */ /* 0x000fe20000010027 */
[----:B------:R-:W-:-:S02]  /*3b20*/  HADD2.F32 R11, -RZ, R9.H0_H0 ;  /* 0x20000009ff0b7230 */ /* 0x000fc40000004100 */
[----:B------:R-:W-:Y:S01]  /*3b30*/  FFMA.FTZ R12, R12, R8, R37 ;  /* 0x000000080c0c7223 */ /* 0x000fe20000010025 */
[----:B0-----:R-:W-:Y:S01]  /*3b40*/  HADD2.F32 R35, -RZ, R13.H0_H0 ;  /* 0x2000000dff237230 */ /* 0x001fe20000004100 */
[----:B------:R-:W0:Y:S01]  /*3b50*/  I2F.F16 R15, R15 ;  /* 0x0000000f000f7306 */ /* 0x000e220000200c00 */
[----:B------:R-:W-:Y:S01]  /*3b60*/  FFMA.FTZ R13, R36, R43, R16 ;  /* 0x0000002b240d7223 */ /* 0x000fe20000010010 */
[----:B------:R-:W-:Y:S02]  /*3b70*/  HADD2.F32 R9, -RZ, R9.H1_H1 ;  /* 0x30000009ff097230 */ /* 0x000fe40000004100 */
        /* <DEDUP_REMOVED lines=37> */
.L_x_5099:
[----:B------:R-:W-:Y:S01]  /*3dd0*/  IADD3 R25, R25, 0x20, RZ ;  /* 0x0000002019197810 */ /* 0x000fe20007ffe0ff */
[----:B------:R-:W-:Y:S01]  /*3de0*/  UIADD3 UR4, UR4, 0x40, URZ ;  /* 0x0000004004047890 */ /* 0x000fe2000fffe03f */
[----:B------:R-:W-:Y:S02]  /*3df0*/  IMAD.WIDE R32, R7, 0x8, R32 ;  /* 0x0000000807207825 */ /* 0x000fe400078e0220 */
[C---:B------:R-:W-:Y:S02]  /*3e00*/  ISETP.GE.AND P0, PT, R25.reuse, UR5, PT ;  /* 0x0000000519007c0c */ /* 0x040fe4000bf06270 */
[----:B------:R-:W-:Y:S01]  /*3e10*/  ISETP.LT.AND P2, PT, R25, R24, PT ;  /* 0x000000181900720c */ /* 0x000fe20003f41270 */
[----:B0-----:R-:W-:-:S12]  /*3e20*/  IMAD.WIDE R26, R7, 0x8, R26 ;  /* 0x00000008071a7825 */ /* 0x001fd800078e021a */
[----:B------:R-:W-:Y:S05]  /*3e30*/  @!P0 BRA P2, `(.L_x_5100) ;  /* 0xffffffcc00b08947 */ /* 0x000fea000103ffff */
.L_x_5095:
        /* <DEDUP_REMOVED lines=10> */
.L_x_5103:
[----:B------:R-:W-:Y:S05]  /*3ee0*/  @!P1 BRA `(.L_x_5102) ;  /* 0x0000002000cc9947 */ /* 0x000fea0003800000 */
[----:B------:R-:W3:Y:S01]  /*3ef0*/  LDG.E.128.CONSTANT R16, desc[UR6][R26.64] ;  /* 0x000000061a107981 */ /* 0x000ee2000c1e9d00 */
[----:B------:R-:W0:Y:S03]  /*3f00*/  LDC R7, c[0x0][0x23c] ;  /* 0x00008f00ff077b82 */ /* 0x000e260000000800 */
[----:B-1----:R-:W1:Y:S01]  /*3f10*/  LDS.64 R30, [UR4] ;  /* 0x00000004ff1e7984 */ /* 0x002e620008000a00 */
[----:B0-----:R-:W-:-:S04]  /*3f20*/  LEA R46, P0, R7, R26, 0x2 ;  /* 0x0000001a072e7211 */ /* 0x001fc800078010ff */
[----:B------:R-:W-:-:S05]  /*3f30*/  LEA.HI.X R47, R7, R27, R22, 0x2, P0 ;  /* 0x0000001b072f7211 */ /* 0x000fca00000f1416 */
[----:B-----5:R0:W4:Y:S02]  /*3f40*/  LDG.E.128.CONSTANT R12, desc[UR6][R46.64] ;  /* 0x000000062e0c7981 */ /* 0x020124000c1e9d00 */
[----:B0-----:R-:W-:-:S04]  /*3f50*/  IMAD.WIDE R46, R7, 0x4, R46 ;  /* 0x00000004072e7825 */ /* 0x001fc800078e022e */
[----:B-1----:R-:W-:Y:S01]  /*3f60*/  HADD2.F32 R28, -RZ, R30.H0_H0 ;  /* 0x2000001eff1c7230 */ /* 0x002fe20000004100 */
        /* <DEDUP_REMOVED lines=14> */
[----:B------:R0:W3:Y:S01]  /*4050*/  LDG.E.128.CONSTANT R8, desc[UR6][R46.64] ;  /* 0x000000062e087981 */ /* 0x0000e2000c1e9d00 */
[----:B------:R-:W-:-:S02]  /*4060*/  HADD2.F32 R33, -RZ, R38.H0_H0 ;  /* 0x20000026ff217230 */ /* 0x000fc40000004100 */
[C---:B------:R-:W-:Y:S01]  /*4070*/  FFMA.FTZ R42, R28.reuse, R39, RZ ;  /* 0x000000271c2a7223 */ /* 0x040fe200000100ff */
[--C-:B------:R-:W-:Y:S02]  /*4080*/  HADD2.F32 R35, -RZ, R37.reuse.H0_H0 ;  /* 0x20000025ff237230 */ /* 0x100fe40000004100 */
[----:B------:R-:W-:Y:S01]  /*4090*/  FFMA.FTZ R29, R29, R28, RZ ;  /* 0x0000001c1d1d7223 */ /* 0x000fe200000100ff */
[----:B------:R-:W-:Y:S02]  /*40a0*/  HADD2.F32 R34, -RZ, R34.H1_H1 ;  /* 0x30000022ff227230 */ /* 0x000fe40000004100 */
[C---:B------:R-:W-:Y:S01]  /*40b0*/  FFMA.FTZ R33, R28.reuse, R33, RZ ;  /* 0x000000211c217223 */ /* 0x040fe200000100ff */
[----:B------:R-:W-:Y:S02]  /*40c0*/  HADD2.F32 R39, -RZ, R30.H1_H1 ;  /* 0x3000001eff277230 */ /* 0x000fe40000004100 */
[----:B------:R-:W-:Y:S01]  /*40d0*/  FFMA.FTZ R28, R28, R35, RZ ;  /* 0x000000231c1c7223 */ /* 0x000fe200000100ff */
[----:B------:R-:W-:Y:S01]  /*40e0*/  HADD2.F32 R37, -RZ, R37.H1_H1 ;  /* 0x30000025ff257230 */ /* 0x000fe20000004100 */
[----:B------:R-:W-:Y:S01]  /*40f0*/  MOV R35, 0x2c00 ;  /* 0x00002c0000237802 */ /* 0x000fe20000000f00 */
[----:B------:R-:W-:-:S02]  /*4100*/  HADD2.F32 R36, -RZ, R36.H1_H1 ;  /* 0x30000024ff247230 */ /* 0x000fc40000004100 */
[----:B------:R-:W-:Y:S01]  /*4110*/  FFMA.FTZ R43, R34, R39, R29 ;  /* 0x00000027222b7223 */ /* 0x000fe2000001001d */
[----:B------:R-:W-:Y:S02]  /*4120*/  HADD2.F32 R38, -RZ, R38.H1_H1 ;  /* 0x30000026ff267230 */ /* 0x000fe40000004100 */
[C---:B------:R-:W-:Y:S01]  /*4130*/  FFMA.FTZ R30, R39.reuse, R37, R28 ;  /* 0x00000025271e7223 */ /* 0x040fe2000001001c */
[----:B------:R-:W-:Y:S01]  /*4140*/  LOP3.LUT R28, R16, 0xf000f0, RZ, 0xc0, !PT ;  /* 0x00f000f0101c7812 */ /* 0x000fe200078ec0ff */
[----:B------:R-:W-:Y:S01]  /*4150*/  FFMA.FTZ R42, R39, R36, R42 ;  /* 0x00000024272a7223 */ /* 0x000fe2000001002a */
[----:B------:R-:W-:Y:S02]  /*4160*/  LOP3.LUT R29, R17, 0xf000f0, RZ, 0xc0, !PT ;  /* 0x00f000f0111d7812 */ /* 0x000fe400078ec0ff */
[----:B------:R-:W-:Y:S01]  /*4170*/  PRMT R3, R3, 0x5410, R35 ;  /* 0x0000541003037816 */ /* 0x000fe20000000023 */
[----:B------:R-:W-:Y:S01]  /*4180*/  FFMA.FTZ R35, R39, R38, R33 ;  /* 0x0000002627237223 */ /* 0x000fe20000010021 */
[----:B------:R-:W-:-:S02]  /*4190*/  LOP3.LUT R36, R28, 0x64006400, RZ, 0xfc, !PT ;  /* 0x640064001c247812 */ /* 0x000fc400078efcff */
[----:B------:R-:W-:Y:S02]  /*41a0*/  LOP3.LUT R34, R29, 0x64006400, RZ, 0xfc, !PT ;  /* 0x640064001d227812 */ /* 0x000fe400078efcff */
[----:B------:R-:W-:Y:S01]  /*41b0*/  LOP3.LUT R33, R18, 0xf000f0, RZ, 0xc0, !PT ;  /* 0x00f000f012217812 */ /* 0x000fe200078ec0ff */
[----:B------:R-:W1:Y:S01]  /*41c0*/  LDS.64 R28, [UR4+0x8] ;  /* 0x00000804ff1c7984 */ /* 0x000e620008000a00 */
[----:B------:R-:W-:Y:S01]  /*41d0*/  LOP3.LUT R37, R19, 0xf000f0, RZ, 0xc0, !PT ;  /* 0x00f000f013257812 */ /* 0x000fe200078ec0ff */
[-C--:B------:R-:W-:Y:S01]  /*41e0*/  HFMA2 R36, R36, R3.reuse.H1_H1, -72, -72 ;  /* 0xd480d48024247431 */ /* 0x080fe20000060003 */
[----:B------:R-:W-:Y:S02]  /*41f0*/  LOP3.LUT R38, R33, 0x64006400, RZ, 0xfc, !PT ;  /* 0x6400640021267812 */ /* 0x000fe400078efcff */
[----:B------:R-:W-:Y:S01]  /*4200*/  LOP3.LUT R40, R37, 0x64006400, RZ, 0xfc, !PT ;  /* 0x6400640025287812 */ /* 0x000fe200078efcff */
[----:B------:R-:W-:Y:S02]  /*4210*/  HFMA2 R37, R34, R3.H1_H1, -72, -72 ;  /* 0xd480d48022257431 */ /* 0x000fe40000060003 */
[----:B------:R-:W-:-:S02]  /*4220*/  HADD2.F32 R44, -RZ, R36.H0_H0 ;  /* 0x20000024ff2c7230 */ /* 0x000fc40000004100 */
[-C--:B------:R-:W-:Y:S02]  /*4230*/  HFMA2 R34, R38, R3.reuse.H1_H1, -72, -72 ;  /* 0xd480d48026227431 */ /* 0x080fe40000060003 */
[----:B------:R-:W-:Y:S02]  /*4240*/  HADD2.F32 R38, -RZ, R31.H0_H0 ;  /* 0x2000001fff267230 */ /* 0x000fe40000004100 */
[----:B------:R-:W-:Y:S02]  /*4250*/  HFMA2 R33, R40, R3.H1_H1, -72, -72 ;  /* 0xd480d48028217431 */ /* 0x000fe40000060003 */
[----:B------:R-:W-:Y:S01]  /*4260*/  HADD2.F32 R41, -RZ, R37.H0_H0 ;  /* 0x20000025ff297230 */ /* 0x000fe20000004100 */
[----:B------:R-:W-:Y:S01]  /*4270*/  SHF.R.U32.HI R16, RZ, 0x8, R16 ;  /* 0x00000008ff107819 */ /* 0x000fe20000011610 */
[----:B------:R-:W-:Y:S02]  /*4280*/  HADD2.F32 R40, -RZ, R34.H0_H0 ;  /* 0x20000022ff287230 */ /* 0x000fe40000004100 */
[----:B------:R-:W-:Y:S01]  /*4290*/  FFMA.FTZ R43, R44, R38, R43 ;  /* 0x000000262c2b7223 */ /* 0x000fe2000001002b */
[----:B------:R-:W-:-:S02]  /*42a0*/  HADD2.F32 R39, -RZ, R33.H0_H0 ;  /* 0x20000021ff277230 */ /* 0x000fc40000004100 */
[C---:B------:R-:W-:Y:S01]  /*42b0*/  FFMA.FTZ R41, R38.reuse, R41, R42 ;  /* 0x0000002926297223 */ /* 0x040fe2000001002a */
[----:B------:R-:W-:Y:S02]  /*42c0*/  HADD2.F32 R34, -RZ, R34.H1_H1 ;  /* 0x30000022ff227230 */ /* 0x000fe40000004100 */
[C---:B------:R-:W-:Y:S01]  /*42d0*/  FFMA.FTZ R35, R38.reuse, R40, R35 ;  /* 0x0000002826237223 */ /* 0x040fe20000010023 */
[----:B------:R-:W-:Y:S01]  /*42e0*/  SHF.R.U32.HI R17, RZ, 0x8, R17 ;  /* 0x00000008ff117819 */ /* 0x000fe20000011611 */
[----:B------:R-:W-:Y:S01]  /*42f0*/  FFMA.FTZ R30, R38, R39, R30 ;  /* 0x00000027261e7223 */ /* 0x000fe2000001001e */
[----:B------:R-:W-:Y:S01]  /*4300*/  HADD2.F32 R38, -RZ, R31.H1_H1 ;  /* 0x3000001fff267230 */ /* 0x000fe20000004100 */
[----:B------:R-:W-:Y:S01]  /*4310*/  LOP3.LUT R31, R16, 0xf000f, RZ, 0xc0, !PT ;  /* 0x000f000f101f7812 */ /* 0x000fe200078ec0ff */
[----:B------:R-:W-:Y:S01]  /*4320*/  HADD2.F32 R36, -RZ, R36.H1_H1 ;  /* 0x30000024ff247230 */ /* 0x000fe20000004100 */
[----:B------:R-:W-:Y:S01]  /*4330*/  SHF.R.U32.HI R18, RZ, 0x8, R18 ;  /* 0x00000008ff127819 */ /* 0x000fe20000011612 */
[----:B------:R-:W-:-:S02]  /*4340*/  HADD2.F32 R37, -RZ, R37.H1_H1 ;  /* 0x30000025ff257230 */ /* 0x000fc40000004100 */
[----:B------:R-:W-:Y:S01]  /*4350*/  FFMA.FTZ R35, R38, R34, R35 ;  /* 0x0000002226237223 */ /* 0x000fe20000010023 */
[----:B------:R-:W-:Y:S01]  /*4360*/  HADD2.F32 R33, -RZ, R33.H1_H1 ;  /* 0x30000021ff217230 */ /* 0x000fe20000004100 */
[----:B------:R-:W-:Y:S01]  /*4370*/  LOP3.LUT R34, R17, 0xf000f, RZ, 0xc0, !PT ;  /* 0x000f000f11227812 */ /* 0x000fe200078ec0ff */
[----:B------:R-:W-:Y:S01]  /*4380*/  FFMA.FTZ R43, R36, R38, R43 ;  /* 0x00000026242b7223 */ /* 0x000fe2000001002b */
[C---:B------:R-:W-:Y:S01]  /*4390*/  FFMA.FTZ R41, R38.reuse, R37, R41 ;  /* 0x0000002526297223 */ /* 0x040fe20000010029 */
[----:B------:R-:W-:Y:S01]  /*43a0*/  SHF.R.U32.HI R19, RZ, 0x8, R19 ;  /* 0x00000008ff137819 */ /* 0x000fe20000011613 */
[----:B------:R-:W-:Y:S01]  /*43b0*/  FFMA.FTZ R38, R38, R33, R30 ;  /* 0x0000002126267223 */ /* 0x000fe2000001001e */
[----:B------:R-:W-:Y:S02]  /*43c0*/  LOP3.LUT R31, R31, 0x64006400, RZ, 0xfc, !PT ;  /* 0x640064001f1f7812 */ /* 0x000fe400078efcff */
        /* <DEDUP_REMOVED lines=10> */
[----:B------:R-:W-:-:S02]  /*4470*/  HADD2 R34, R33, -1032, -1032 ;  /* 0xe408e40821227430 */ /* 0x000fc40000000000 */
[----:B------:R-:W-:Y:S02]  /*4480*/  HADD2.F32 R37, -RZ, R30.H0_H0 ;  /* 0x2000001eff257230 */ /* 0x000fe40000004100 */
[----:B------:R-:W-:Y:S02]  /*4490*/  HADD2 R33, R39, -1032, -1032 ;  /* 0xe408e40827217430 */ /* 0x000fe40000000000 */
[----:B------:R-:W-:Y:S01]  /*44a0*/  FFMA.FTZ R43, R40, R36, R43 ;  /* 0x00000024282b7223 */ /* 0x000fe2000001002b */
[----:B------:R-:W-:Y:S01]  /*44b0*/  LOP3.LUT R16, R16, 0xf000f0, RZ, 0xc0, !PT ;  /* 0x00f000f010107812 */ /* 0x000fe200078ec0ff */
        /* <DEDUP_REMOVED lines=8> */
[----:B------:R-:W-:Y:S01]  /*4540*/  HADD2.F32 R36, -RZ, R33.H1_H1 ;  /* 0x30000021ff247230 */ /* 0x000fe20000004100 */
[----:B------:R-:W-:Y:S01]  /*4550*/  LOP3.LUT R33, R18, 0xf000f0, RZ, 0xc0, !PT ;  /* 0x00f000f012217812 */ /* 0x000fe200078ec0ff */
[----:B------:R-:W-:Y:S01]  /*4560*/  HADD2.F32 R30, -RZ, R30.H1_H1 ;  /* 0x3000001eff1e7230 */ /* 0x000fe20000004100 */
[----:B------:R-:W-:Y:S01]  /*4570*/  LOP3.LUT R18, R17, 0x64006400, RZ, 0xfc, !PT ;  /* 0x6400640011127812 */ /* 0x000fe200078efcff */
[----:B------:R-:W-:Y:S01]  /*4580*/  HADD2.F32 R34, -RZ, R34.H1_H1 ;  /* 0x30000022ff227230 */ /* 0x000fe20000004100 */
[----:B------:R-:W-:Y:S01]  /*4590*/  LOP3.LUT R19, R19, 0xf000f0, RZ, 0xc0, !PT ;  /* 0x00f000f013137812 */ /* 0x000fe200078ec0ff */
[----:B------:R-:W-:Y:S01]  /*45a0*/  FFMA.FTZ R43, R40, R28, R43 ;  /* 0x0000001c282b7223 */ /* 0x000fe2000001002b */
[----:B------:R-:W-:Y:S01]  /*45b0*/  FFMA.FTZ R41, R28, R30, R41 ;  /* 0x0000001e1c297223 */ /* 0x000fe20000010029 */
[----:B------:R-:W-:-:S02]  /*45c0*/  HFMA2 R17, R18, R3.H1_H1, -72, -72 ;  /* 0xd480d48012117431 */ /* 0x000fc40000060003 */
[C---:B------:R-:W-:Y:S01]  /*45d0*/  FFMA.FTZ R35, R28.reuse, R34, R35 ;  /* 0x000000221c237223 */ /* 0x040fe20000010023 */
[----:B------:R-:W-:Y:S01]  /*45e0*/  FFMA.FTZ R28, R28, R36, R37 ;  /* 0x000000241c1c7223 */ /* 0x000fe20000010025 */
[----:B------:R-:W-:Y:S01]  /*45f0*/  LOP3.LUT R36, R33, 0x64006400, RZ, 0xfc, !PT ;  /* 0x6400640021247812 */ /* 0x000fe200078efcff */
[-C--:B------:R-:W-:Y:S01]  /*4600*/  HFMA2 R16, R16, R3.reuse.H1_H1, -72, -72 ;  /* 0xd480d48010107431 */ /* 0x080fe20000060003 */
[----:B------:R-:W-:Y:S01]  /*4610*/  LOP3.LUT R18, R19, 0x64006400, RZ, 0xfc, !PT ;  /* 0x6400640013127812 */ /* 0x000fe200078efcff */
[----:B------:R-:W-:Y:S01]  /*4620*/  HADD2.F32 R34, -RZ, R29.H0_H0 ;  /* 0x2000001dff227230 */ /* 0x000fe20000004100 */
[----:B------:R-:W1:Y:S01]  /*4630*/  LDS.64 R30, [UR4+0x10] ;  /* 0x00001004ff1e7984 */ /* 0x000e620008000a00 */
[-C--:B------:R-:W-:Y:S02]  /*4640*/  HFMA2 R19, R36, R3.reuse.H1_H1, -72, -72 ;  /* 0xd480d48024137431 */ /* 0x080fe40000060003 */
[----:B------:R-:W-:Y:S02]  /*4650*/  HADD2.F32 R38, -RZ, R16.H0_H0 ;  /* 0x20000010ff267230 */ /* 0x000fe40000004100 */
[----:B------:R-:W-:-:S02]  /*4660*/  HFMA2 R18, R18, R3.H1_H1, -72, -72 ;  /* 0xd480d48012127431 */ /* 0x000fc40000060003 */
        /* <DEDUP_REMOVED lines=9> */
[----:B------:R-:W-:Y:S01]  /*4700*/  HADD2.F32 R33, -RZ, R16.H1_H1 ;  /* 0x30000010ff217230 */ /* 0x000fe20000004100 */
[----:B----4-:R-:W-:Y:S01]  /*4710*/  LOP3.LUT R37, R13, 0xf000f, RZ, 0xc0, !PT ;  /* 0x000f000f0d257812 */ /* 0x010fe200078ec0ff */
[----:B------:R-:W-:Y:S02]  /*4720*/  HADD2.F32 R19, -RZ, R19.H1_H1 ;  /* 0x30000013ff137230 */ /* 0x000fe40000004100 */
[----:B------:R-:W-:Y:S01]  /*4730*/  FFMA.FTZ R34, R29, R17, R38 ;  /* 0x000000111d227223 */ /* 0x000fe20000010026 */
[----:B------:R-:W-:-:S04]  /*4740*/  IMAD.WIDE R16, R7, 0x4, R46 ;  /* 0x0000000407107825 */ /* 0x000fc800078e022e */
[----:B------:R-:W-:Y:S01]  /*4750*/  FFMA.FTZ R33, R33, R29, R36 ;  /* 0x0000001d21217223 */ /* 0x000fe20000010024 */
[----:B------:R-:W-:Y:S01]  /*4760*/  LOP3.LUT R36, R12, 0xf000f, RZ, 0xc0, !PT ;  /* 0x000f000f0c247812 */ /* 0x000fe200078ec0ff */
        /* <DEDUP_REMOVED lines=19> */
[----:B-1----:R-:W-:Y:S01]  /*48a0*/  HADD2.F32 R28, -RZ, R30.H0_H0 ;  /* 0x2000001eff1c7230 */ /* 0x002fe20000004100 */
[----:B------:R-:W-:Y:S01]  /*48b0*/  LOP3.LUT R42, R42, 0x64006400, RZ, 0xfc, !PT ;  /* 0x640064002a2a7812 */ /* 0x000fe200078efcff */
[----:B------:R-:W-:Y:S01]  /*48c0*/  HADD2.F32 R45, -RZ, R40.H0_H0 ;  /* 0x20000028ff2d7230 */ /* 0x000fe20000004100 */
[----:B------:R-:W-:Y:S01]  /*48d0*/  LOP3.LUT R44, R15, 0xf000f0, RZ, 0xc0, !PT ;  /* 0x00f000f00f2c7812 */ /* 0x000fe200078ec0ff */
        /* <DEDUP_REMOVED lines=11> */
[----:B------:R-:W-:Y:S01]  /*4990*/  SHF.R.U32.HI R13, RZ, 0x8, R13 ;  /* 0x00000008ff0d7819 */ /* 0x000fe2000001160d */
[----:B------:R-:W-:-:S02]  /*49a0*/  HADD2.F32 R40, -RZ, R41.H1_H1 ;  /* 0x30000029ff287230 */ /* 0x000fc40000004100 */
[----:B------:R-:W-:Y:S01]  /*49b0*/  FFMA.FTZ R43, R38, R28, R43 ;  /* 0x0000001c262b7223 */ /* 0x000fe2000001002b */
[----:B------:R-:W-:Y:S01]  /*49c0*/  LOP3.LUT R38, R12, 0xf000f0, RZ, 0xc0, !PT ;  /* 0x00f000f00c267812 */ /* 0x000fe200078ec0ff */
[C---:B------:R-:W-:Y:S01]  /*49d0*/  FFMA.FTZ R30, R28.reuse, R30, R37 ;  /* 0x0000001e1c1e7223 */ /* 0x040fe20000010025 */
[C---:B------:R-:W-:Y:S01]  /*49e0*/  FFMA.FTZ R36, R28.reuse, R36, R29 ;  /* 0x000000241c247223 */ /* 0x040fe2000001001d */
[----:B------:R-:W-:Y:S01]  /*49f0*/  FFMA.FTZ R37, R28, R40, R39 ;  /* 0x000000281c257223 */ /* 0x000fe20000010027 */
[----:B------:R-:W-:Y:S01]  /*4a00*/  LOP3.LUT R38, R38, 0x64006400, RZ, 0xfc, !PT ;  /* 0x6400640026267812 */ /* 0x000fe200078efcff */
[----:B------:R-:W1:Y:S01]  /*4a10*/  LDS.64 R28, [UR4+0x18] ;  /* 0x00001804ff1c7984 */ /* 0x000e620008000a00 */
[----:B------:R-:W-:Y:S01]  /*4a20*/  LOP3.LUT R40, R14, 0xf000f0, RZ, 0xc0, !PT ;  /* 0x00f000f00e287812 */ /* 0x000fe200078ec0ff */
[----:B------:R-:W-:Y:S02]  /*4a30*/  HFMA2 R39, R42, R3.H1_H1, -72, -72 ;  /* 0xd480d4802a277431 */ /* 0x000fe40000060003 */
[----:B0-----:R-:W-:-:S02]  /*4a40*/  HADD2.F32 R46, -RZ, R31.H0_H0 ;  /* 0x2000001fff2e7230 */ /* 0x001fc40000004100 */
[-C--:B------:R-:W-:Y:S01]  /*4a50*/  HFMA2 R38, R38, R3.reuse.H1_H1, -72, -72 ;  /* 0xd480d48026267431 */ /* 0x080fe20000060003 */
[----:B------:R-:W-:Y:S01]  /*4a60*/  LOP3.LUT R40, R40, 0x64006400, RZ, 0xfc, !PT ;  /* 0x6400640028287812 */ /* 0x000fe200078efcff */
[-C--:B------:R-:W-:Y:S01]  /*4a70*/  HFMA2 R41, R44, R3.reuse.H1_H1, -72, -72 ;  /* 0xd480d4802c297431 */ /* 0x080fe20000060003 */
[----:B------:R-:W-:Y:S01]  /*4a80*/  SHF.R.U32.HI R12, RZ, 0x8, R12 ;  /* 0x00000008ff0c7819 */ /* 0x000fe2000001160c */
[----:B------:R-:W-:Y:S01]  /*4a90*/  HADD2.F32 R31, -RZ, R31.H1_H1 ;  /* 0x3000001fff1f7230 */ /* 0x000fe20000004100 */
[----:B------:R-:W-:Y:S01]  /*4aa0*/  SHF.R.U32.HI R14, RZ, 0x8, R14 ;  /* 0x00000008ff0e7819 */ /* 0x000fe2000001160e */
[----:B------:R-:W-:Y:S02]  /*4ab0*/  HADD2.F32 R42, -RZ, R38.H0_H0 ;  /* 0x20000026ff2a7230 */ /* 0x000fe40000004100 */
[----:B------:R-:W-:Y:S02]  /*4ac0*/  HFMA2 R40, R40, R3.H1_H1, -72, -72 ;  /* 0xd480d48028287431 */ /* 0x000fe40000060003 */
[--C-:B------:R-:W-:Y:S01]  /*4ad0*/  HADD2.F32 R45, -RZ, R41.reuse.H0_H0 ;  /* 0x20000029ff2d7230 */ /* 0x100fe20000004100 */
[----:B------:R-:W-:Y:S01]  /*4ae0*/  SHF.R.U32.HI R15, RZ, 0x8, R15 ;  /* 0x00000008ff0f7819 */ /* 0x000fe2000001160f */
[----:B------:R-:W-:-:S02]  /*4af0*/  HADD2.F32 R41, -RZ, R41.H1_H1 ;  /* 0x30000029ff297230 */ /* 0x000fc40000004100 */
[----:B------:R-:W-:Y:S01]  /*4b00*/  FFMA.FTZ R42, R42, R46, R43 ;  /* 0x0000002e2a2a7223 */ /* 0x000fe2000001002b */
[--C-:B------:R-:W-:Y:S02]  /*4b10*/  HADD2.F32 R43, -RZ, R39.reuse.H0_H0 ;  /* 0x20000027ff2b7230 */ /* 0x100fe40000004100 */
[----:B------:R-:W-:Y:S01]  /*4b20*/  FFMA.FTZ R36, R46, R45, R36 ;  /* 0x0000002d2e247223 */ /* 0x000fe20000010024 */
[----:B------:R-:W-:Y:S02]  /*4b30*/  HADD2.F32 R44, -RZ, R40.H0_H0 ;  /* 0x20000028ff2c7230 */ /* 0x000fe40000004100 */
[----:B------:R-:W-:Y:S01]  /*4b40*/  FMUL.FTZ R7, R20, R7 ;  /* 0x0000000714077220 */ /* 0x000fe20000410000 */
[----:B------:R-:W-:Y:S02]  /*4b50*/  HADD2.F32 R39, -RZ, R39.H1_H1 ;  /* 0x30000027ff277230 */ /* 0x000fe40000004100 */
[----:B------:R-:W-:Y:S01]  /*4b60*/  FFMA.FTZ R30, R46, R43, R30 ;  /* 0x0000002b2e1e7223 */ /* 0x000fe2000001001e */
[----:B------:R-:W-:Y:S01]  /*4b70*/  HADD2.F32 R43, -RZ, R38.H1_H1 ;  /* 0x30000026ff2b7230 */ /* 0x000fe20000004100 */
[----:B------:R-:W-:Y:S01]  /*4b80*/  LOP3.LUT R38, R12, 0xf000f, RZ, 0xc0, !PT ;  /* 0x000f000f0c267812 */ /* 0x000fe200078ec0ff */
[----:B------:R-:W-:-:S02]  /*4b90*/  HADD2.F32 R40, -RZ, R40.H1_H1 ;  /* 0x30000028ff287230 */ /* 0x000fc40000004100 */
[----:B------:R-:W-:Y:S01]  /*4ba0*/  FFMA.FTZ R37, R46, R44, R37 ;  /* 0x0000002c2e257223 */ /* 0x000fe20000010025 */
[----:B------:R-:W-:Y:S01]  /*4bb0*/  FFMA.FTZ R30, R31, R39, R30 ;  /* 0x000000271f1e7223 */ /* 0x000fe2000001001e */
[----:B------:R-:W-:Y:S01]  /*4bc0*/  LOP3.LUT R38, R38, 0x64006400, RZ, 0xfc, !PT ;  /* 0x6400640026267812 */ /* 0x000fe200078efcff */
[----:B------:R-:W-:Y:S01]  /*4bd0*/  FFMA.FTZ R42, R43, R31, R42 ;  /* 0x0000001f2b2a7223 */ /* 0x000fe2000001002a */
[C---:B------:R-:W-:Y:S01]  /*4be0*/  FFMA.FTZ R37, R31.reuse, R40, R37 ;  /* 0x000000281f257223 */ /* 0x040fe20000010025 */
[----:B------:R-:W-:Y:S01]  /*4bf0*/  FFMA.FTZ R36, R31, R41, R36 ;  /* 0x000000291f247223 */ /* 0x000fe20000010024 */
[----:B------:R-:W-:Y:S01]  /*4c00*/  LOP3.LUT R31, R13, 0xf000f, RZ, 0xc0, !PT ;  /* 0x000f000f0d1f7812 */ /* 0x000fe200078ec0ff */
[----:B------:R-:W-:Y:S01]  /*4c10*/  HADD2 R40, R38, -1032, -1032 ;  /* 0xe408e40826287430 */ /* 0x000fe20000000000 */
[----:B------:R-:W-:Y:S02]  /*4c20*/  LOP3.LUT R41, R14, 0xf000f, RZ, 0xc0, !PT ;  /* 0x000f000f0e297812 */ /* 0x000fe400078ec0ff */
[----:B------:R-:W-:-:S02]  /*4c30*/  LOP3.LUT R43, R15, 0xf000f, RZ, 0xc0, !PT ;  /* 0x000f000f0f2b7812 */ /* 0x000fc400078ec0ff */
[----:B------:R-:W-:Y:S01]  /*4c40*/  LOP3.LUT R31, R31, 0x64006400, RZ, 0xfc, !PT ;  /* 0x640064001f1f7812 */ /* 0x000fe200078efcff */
[----:B------:R-:W-:Y:S01]  /*4c50*/  HADD2.F32 R45, -RZ, R40.H1_H1 ;  /* 0x30000028ff2d7230 */ /* 0x000fe20000004100 */
[----:B------:R-:W-:Y:S01]  /*4c60*/  LOP3.LUT R38, R41, 0x64006400, RZ, 0xfc, !PT ;  /* 0x6400640029267812 */ /* 0x000fe200078efcff */
[----:B-1----:R-:W-:Y:S01]  /*4c70*/  HADD2.F32 R39, -RZ, R28.H0_H0 ;  /* 0x2000001cff277230 */ /* 0x002fe20000004100 */
[----:B------:R-:W-:Y:S01]  /*4c80*/  LOP3.LUT R41, R43, 0x64006400, RZ, 0xfc, !PT ;  /* 0x640064002b297812 */ /* 0x000fe200078efcff */
[----:B------:R-:W-:Y:S02]  /*4c90*/  HADD2.F32 R43, -RZ, R40.H0_H0 ;  /* 0x20000028ff2b7230 */ /* 0x000fe40000004100 */
[----:B------:R-:W-:Y:S01]  /*4ca0*/  HADD2 R31, R31, -1032, -1032 ;  /* 0xe408e4081f1f7430 */ /* 0x000fe20000000000 */
[----:B------:R-:W-:Y:S01]  /*4cb0*/  LOP3.LUT R12, R12, 0xf000f0, RZ, 0xc0, !PT ;  /* 0x00f000f00c0c7812 */ /* 0x000fe200078ec0ff */
[----:B------:R-:W-:Y:S02]  /*4cc0*/  HADD2 R38, R38, -1032, -1032 ;  /* 0xe408e40826267430 */ /* 0x000fe40000000000 */
[----:B------:R-:W-:-:S02]  /*4cd0*/  HADD2.F32 R28, -RZ, R28.H1_H1 ;  /* 0x3000001cff1c7230 */ /* 0x000fc40000004100 */
[----:B------:R-:W-:Y:S01]  /*4ce0*/  FFMA.FTZ R42, R43, R39, R42 ;  /* 0x000000272b2a7223 */ /* 0x000fe2000001002a */
[--C-:B------:R-:W-:Y:S02]  /*4cf0*/  HADD2.F32 R43, -RZ, R31.reuse.H0_H0 ;  /* 0x2000001fff2b7230 */ /* 0x100fe40000004100 */
[----:B------:R-:W-:Y:S02]  /*4d00*/  HADD2 R41, R41, -1032, -1032 ;  /* 0xe408e40829297430 */ /* 0x000fe40000000000 */
[----:B------:R-:W-:Y:S01]  /*4d10*/  HADD2.F32 R44, -RZ, R38.H0_H0 ;  /* 0x20000026ff2c7230 */ /* 0x000fe20000004100 */
[----:B------:R-:W-:Y:S01]  /*4d20*/  LOP3.LUT R40, R14, 0xf000f0, RZ, 0xc0, !PT ;  /* 0x00f000f00e287812 */ /* 0x000fe200078ec0ff */
[----:B------:R-:W-:Y:S02]  /*4d30*/  HADD2.F32 R31, -RZ, R31.H1_H1 ;  /* 0x3000001fff1f7230 */ /* 0x000fe40000004100 */
[----:B------:R-:W-:Y:S01]  /*4d40*/  FFMA.FTZ R30, R39, R43, R30 ;  /* 0x0000002b271e7223 */ /* 0x000fe2000001001e */
[----:B------:R-:W-:-:S02]  /*4d50*/  HADD2.F32 R43, -RZ, R41.H0_H0 ;  /* 0x20000029ff2b7230 */ /* 0x000fc40000004100 */
[C---:B------:R-:W-:Y:S01]  /*4d60*/  FFMA.FTZ R37, R39.reuse, R44, R37 ;  /* 0x0000002c27257223 */ /* 0x040fe20000010025 */
[----:B------:R-:W-:Y:S01]  /*4d70*/  LOP3.LUT R12, R12, 0x64006400, RZ, 0xfc, !PT ;  /* 0x640064000c0c7812 */ /* 0x000fe200078efcff */
[----:B------:R-:W-:Y:S01]  /*4d80*/  HADD2.F32 R38, -RZ, R38.H1_H1 ;  /* 0x30000026ff267230 */ /* 0x000fe20000004100 */
[----:B------:R-:W-:Y:S01]  /*4d90*/  LOP3.LUT R40, R40, 0x64006400, RZ, 0xfc, !PT ;  /* 0x6400640028287812 */ /* 0x000fe200078efcff */
[----:B------:R-:W-:Y:S01]  /*4da0*/  FFMA.FTZ R43, R39, R43, R36 ;  /* 0x0000002b272b7223 */ /* 0x000fe20000010024 */
[----:B------:R-:W-:Y:S01]  /*4db0*/  LOP3.LUT R39, R13, 0xf000f0, RZ, 0xc0, !PT ;  /* 0x00f000f00d277812 */ /* 0x000fe200078ec0ff */
[----:B------:R-:W-:Y:S01]  /*4dc0*/  FFMA.FTZ R13, R28, R31, R30 ;  /* 0x0000001f1c0d7223 */ /* 0x000fe2000001001e */
        /* <DEDUP_REMOVED lines=24> */
[----:B------:R-:W-:Y:S01]  /*4f50*/  F2FP.F16.F32.PACK_AB R34, RZ, R34 ;  /* 0x00000022ff22723e */ /* 0x000fe200000000ff */
[----:B------:R-:W-:-:S02]  /*4f60*/  HADD2.F32 R37, -RZ, R12.H1_H1 ;  /* 0x3000000cff257230 */ /* 0x000fc40000004100 */
[----:B------:R-:W-:Y:S01]  /*4f70*/  FFMA.FTZ R14, R15, R29, R28 ;  /* 0x0000001d0f0e7223 */ /* 0x000fe2000001001c */
[----:B------:R-:W-:Y:S02]  /*4f80*/  HADD2.F32 R12, -RZ, R31.H1_H1 ;  /* 0x3000001fff0c7230 */ /* 0x000fe40000004100 */
[----:B------:R-:W-:Y:S01]  /*4f90*/  FFMA.FTZ R15, R29, R13, R38 ;  /* 0x0000000d1d0f7223 */ /* 0x000fe20000010026 */
[----:B------:R-:W-:Y:S01]  /*4fa0*/  PRMT R33, R33, 0x5410, R34 ;  /* 0x0000541021217816 */ /* 0x000fe20000000022 */
[----:B------:R-:W-:Y:S01]  /*4fb0*/  FFMA.FTZ R28, R29, R37, R30 ;  /* 0x000000251d1c7223 */ /* 0x000fe2000001001e */
[----:B------:R-:W-:Y:S01]  /*4fc0*/  FMUL.FTZ R30, R23, R14 ;  /* 0x0000000e171e7220 */ /* 0x000fe20000410000 */
[----:B------:R-:W-:Y:S01]  /*4fd0*/  FFMA.FTZ R29, R29, R12, R39 ;  /* 0x0000000c1d1d7223 */ /* 0x000fe20000010027 */
[----:B------:R-:W-:Y:S01]  /*4fe0*/  FMUL.FTZ R15, R32, R15 ;  /* 0x0000000f200f7220 */ /* 0x000fe20000410000 */
[----:B------:R-:W0:Y:S01]  /*4ff0*/  LDS.64 R12, [UR4+0x20] ;  /* 0x00002004ff0c7984 */ /* 0x000e220008000a00 */
[----:B------:R-:W-:Y:S01]  /*5000*/  FMUL.FTZ R28, R21, R28 ;  /* 0x0000001c151c7220 */ /* 0x000fe20000410000 */
[----:B------:R-:W-:Y:S01]  /*5010*/  FMUL.FTZ R29, R20, R29 ;  /* 0x0000001d141d7220 */ /* 0x000fe20000410000 */
[----:B------:R-:W-:Y:S01]  /*5020*/  F2FP.F16.F32.PACK_AB R35, RZ, R35 ;  /* 0x00000023ff23723e */ /* 0x000fe200000000ff */
[----:B------:R-:W-:Y:S01]  /*5030*/  HFMA2.MMA R14, R33, 1, 1, R2 ;  /* 0x3c003c00210e7835 */ /* 0x000fe20000000002 */
[----:B------:R-:W-:-:S02]  /*5040*/  F2FP.F16.F32.PACK_AB R7, RZ, R7 ;  /* 0x00000007ff07723e */ /* 0x000fc400000000ff */
[----:B------:R-:W-:Y:S02]  /*5050*/  F2FP.F16.F32.PACK_AB R30, RZ, R30 ;  /* 0x0000001eff1e723e */ /* 0x000fe400000000ff */
[----:B------:R-:W-:Y:S02]  /*5060*/  F2FP.F16.F32.PACK_AB R15, RZ, R15 ;  /* 0x0000000fff0f723e */ /* 0x000fe400000000ff */
[----:B------:R-:W-:Y:S02]  /*5070*/  F2FP.F16.F32.PACK_AB R28, RZ, R28 ;  /* 0x0000001cff1c723e */ /* 0x000fe400000000ff */
[----:B------:R-:W-:Y:S02]  /*5080*/  F2FP.F16.F32.PACK_AB R29, RZ, R29 ;  /* 0x0000001dff1d723e */ /* 0x000fe400000000ff */
[----:B------:R-:W-:Y:S02]  /*5090*/  PRMT R35, R35, 0x5410, R7 ;  /* 0x0000541023237816 */ /* 0x000fe40000000007 */
[----:B------:R-:W-:-:S02]  /*50a0*/  PRMT R30, R30, 0x5410, R15 ;  /* 0x000054101e1e7816 */ /* 0x000fc4000000000f */
[----:B------:R-:W-:Y:S01]  /*50b0*/  PRMT R28, R28, 0x5410, R29 ;  /* 0x000054101c1c7816 */ /* 0x000fe2000000001d */
[----:B------:R-:W-:-:S03]  /*50c0*/  HADD2 R2, R35, R0 ;  /* 0x0000000023027230 */ /* 0x000fc60000000000 */
[----:B------:R-:W-:Y:S01]  /*50d0*/  HFMA2.MMA R14, R30, 1, 1, R14 ;  /* 0x3c003c001e0e7835 */ /* 0x000fe2000000000e */
[----:B------:R-:W-:Y:S01]  /*50e0*/  HADD2 R2, R28, R2 ;  /* 0x000000021c027230 */ /* 0x000fe20000000000 */
[----:B---3--:R-:W-:Y:S01]  /*50f0*/  LOP3.LUT R7, R8, 0xf000f, RZ, 0xc0, !PT ;  /* 0x000f000f08077812 */ /* 0x008fe200078ec0ff */
[--C-:B0-----:R-:W-:Y:S01]  /*5100*/  HADD2.F32 R0, -RZ, R12.reuse.H0_H0 ;  /* 0x2000000cff007230 */ /* 0x101fe20000004100 */
[----:B------:R-:W-:Y:S01]  /*5110*/  LOP3.LUT R34, R9, 0xf000f, RZ, 0xc0, !PT ;  /* 0x000f000f09227812 */ /* 0x000fe200078ec0ff */
[----:B------:R-:W-:Y:S01]  /*5120*/  HADD2.F32 R35, -RZ, R12.H1_H1 ;  /* 0x3000000cff237230 */ /* 0x000fe20000004100 */
[----:B------:R-:W-:Y:S01]  /*5130*/  LOP3.LUT R37, R10, 0xf000f, RZ, 0xc0, !PT ;  /* 0x000f000f0a257812 */ /* 0x000fe200078ec0ff */
[----:B------:R-:W-:Y:S01]  /*5140*/  HADD2.F32 R36, -RZ, R13.H0_H0 ;  /* 0x2000000dff247230 */ /* 0x000fe20000004100 */
[----:B------:R-:W-:Y:S02]  /*5150*/  LOP3.LUT R38, R11, 0xf000f, RZ, 0xc0, !PT ;  /* 0x000f000f0b267812 */ /* 0x000fe400078ec0ff */
[----:B------:R-:W-:-:S02]  /*5160*/  LOP3.LUT R7, R7, 0x64006400, RZ, 0xfc, !PT ;  /* 0x6400640007077812 */ /* 0x000fc400078efcff */
[----:B------:R-:W-:Y:S02]  /*5170*/  LOP3.LUT R30, R9, 0xf000f0, RZ, 0xc0, !PT ;  /* 0x00f000f0091e7812 */ /* 0x000fe400078ec0ff */
[----:B------:R-:W-:Y:S01]  /*5180*/  SHF.R.U32.HI R28, RZ, 0x8, R9 ;  /* 0x00000008ff1c7819 */ /* 0x000fe20000011609 */
[----:B------:R-:W-:Y:S01]  /*5190*/  HADD2 R7, R7, -1032, -1032 ;  /* 0xe408e40807077430 */ /* 0x000fe20000000000 */
[----:B------:R-:W-:Y:S02]  /*51a0*/  LOP3.LUT R31, R10, 0xf000f0, RZ, 0xc0, !PT ;  /* 0x00f000f00a1f7812 */ /* 0x000fe400078ec0ff */
[----:B------:R-:W-:Y:S02]  /*51b0*/  SHF.R.U32.HI R29, RZ, 0x8, R10 ;  /* 0x00000008ff1d7819 */ /* 0x000fe4000001160a */
[----:B------:R-:W-:Y:S01]  /*51c0*/  LOP3.LUT R33, R11, 0xf000f0, RZ, 0xc0, !PT ;  /* 0x00f000f00b217812 */ /* 0x000fe200078ec0ff */
[----:B------:R-:W-:Y:S01]  /*51d0*/  HADD2.F32 R42, -RZ, R7.H1_H1 ;  /* 0x30000007ff2a7230 */ /* 0x000fe20000004100 */
[----:B------:R-:W-:-:S02]  /*51e0*/  SHF.R.U32.HI R10, RZ, 0x8, R11 ;  /* 0x00000008ff0a7819 */ /* 0x000fc4000001160b */
[----:B------:R-:W-:Y:S01]  /*51f0*/  LOP3.LUT R9, R34, 0x64006400, RZ, 0xfc, !PT ;  /* 0x6400640022097812 */ /* 0x000fe200078efcff */
[----:B------:R-:W-:Y:S01]  /*5200*/  HADD2.F32 R34, -RZ, R13.H1_H1 ;  /* 0x3000000dff227230 */ /* 0x000fe20000004100 */
[----:B------:R-:W-:Y:S01]  /*5210*/  LOP3.LUT R37, R37, 0x64006400, RZ, 0xfc, !PT ;  /* 0x6400640025257812 */ /* 0x000fe200078efcff */
[----:B------:R-:W0:Y:S01]  /*5220*/  LDS.64 R12, [UR4+0x28] ;  /* 0x00002804ff0c7984 */ /* 0x000e220008000a00 */
[----:B------:R-:W-:Y:S01]  /*5230*/  LOP3.LUT R11, R38, 0x64006400, RZ, 0xfc, !PT ;  /* 0x64006400260b7812 */ /* 0x000fe200078efcff */
[----:B------:R-:W-:Y:S02]  /*5240*/  HADD2 R38, R9, -1032, -1032 ;  /* 0xe408e40809267430 */ /* 0x000fe40000000000 */
[----:B------:R-:W-:Y:S02]  /*5250*/  HADD2.F32 R9, -RZ, R7.H0_H0 ;  /* 0x20000007ff097230 */ /* 0x000fe40000004100 */
[----:B------:R-:W-:Y:S01]  /*5260*/  HADD2 R39, R37, -1032, -1032 ;  /* 0xe408e40825277430 */ /* 0x000fe20000000000 */
[----:B------:R-:W-:Y:S01]  /*5270*/  LOP3.LUT R15, R8, 0xf000f0, RZ, 0xc0, !PT ;  /* 0x00f000f0080f7812 */ /* 0x000fe200078ec0ff */
[----:B------:R-:W-:-:S02]  /*5280*/  HADD2 R37, R11, -1032, -1032 ;  /* 0xe408e4080b257430 */ /* 0x000fc40000000000 */
[--C-:B------:R-:W-:Y:S02]  /*5290*/  HADD2.F32 R41, -RZ, R38.reuse.H0_H0 ;  /* 0x20000026ff297230 */ /* 0x100fe40000004100 */
[----:B------:R-:W-:Y:S01]  /*52a0*/  FFMA.FTZ R9, R9, R0, RZ ;  /* 0x0000000009097223 */ /* 0x000fe200000100ff */
[----:B------:R-:W-:Y:S01]  /*52b0*/  HADD2.F32 R11, -RZ, R39.H0_H0 ;  /* 0x20000027ff0b7230 */ /* 0x000fe20000004100 */
[----:B------:R-:W-:Y:S01]  /*52c0*/  LOP3.LUT R30, R30, 0x64006400, RZ, 0xfc, !PT ;  /* 0x640064001e1e7812 */ /* 0x000fe200078efcff */
[----:B------:R-:W-:Y:S02]  /*52d0*/  HADD2.F32 R7, -RZ, R37.H0_H0 ;  /* 0x20000025ff077230 */ /* 0x000fe40000004100 */
[C---:B------:R-:W-:Y:S01]  /*52e0*/  FFMA.FTZ R44, R0.reuse, R41, RZ ;  /* 0x00000029002c7223 */ /* 0x040fe200000100ff */
[----:B------:R-:W-:Y:S02]  /*52f0*/  HADD2.F32 R38, -RZ, R38.H1_H1 ;  /* 0x30000026ff267230 */ /* 0x000fe40000004100 */
[----:B------:R-:W-:Y:S01]  /*5300*/  FFMA.FTZ R40, R0, R11, RZ ;  /* 0x0000000b00287223 */ /* 0x000fe200000100ff */
[----:B------:R-:W-:-:S02]  /*5310*/  HADD2.F32 R11, -RZ, R39.H1_H1 ;  /* 0x30000027ff0b7230 */ /* 0x000fc40000004100 */
[----:B------:R-:W-:Y:S01]  /*5320*/  FFMA.FTZ R0, R0, R7, RZ ;  /* 0x0000000700007223 */ /* 0x000fe200000100ff */
[----:B------:R-:W-:Y:S01]  /*5330*/  FFMA.FTZ R7, R42, R35, R9 ;  /* 0x000000232a077223 */ /* 0x000fe20000010009 */
[----:B------:R-:W-:Y:S01]  /*5340*/  LOP3.LUT R42, R15, 0x64006400, RZ, 0xfc, !PT ;  /* 0x640064000f2a7812 */ /* 0x000fe200078efcff */
[----:B------:R-:W-:Y:S01]  /*5350*/  FFMA.FTZ R9, R35, R38, R44 ;  /* 0x0000002623097223 */ /* 0x000fe2000001002c */
[----:B------:R-:W-:Y:S01]  /*5360*/  LOP3.LUT R38, R31, 0x64006400, RZ, 0xfc, !PT ;  /* 0x640064001f267812 */ /* 0x000fe200078efcff */
[----:B------:R-:W-:Y:S01]  /*5370*/  FFMA.FTZ R11, R35, R11, R40 ;  /* 0x0000000b230b7223 */ /* 0x000fe20000010028 */
[----:B------:R-:W-:Y:S01]  /*5380*/  LOP3.LUT R40, R33, 0x64006400, RZ, 0xfc, !PT ;  /* 0x6400640021287812 */ /* 0x000fe200078efcff */
[-C--:B------:R-:W-:Y:S02]  /*5390*/  HFMA2 R15, R42, R3.reuse.H1_H1, -72, -72 ;  /* 0xd480d4802a0f7431 */ /* 0x080fe40000060003 */
[----:B------:R-:W-:Y:S02]  /*53a0*/  HADD2.F32 R39, -RZ, R37.H1_H1 ;  /* 0x30000025ff277230 */ /* 0x000fe40000004100 */
[-C--:B------:R-:W-:Y:S01]  /*53b0*/  HFMA2 R31, R30, R3.reuse.H1_H1, -72, -72 ;  /* 0xd480d4801e1f7431 */ /* 0x080fe20000060003 */
[----:B------:R-:W-:Y:S01]  /*53c0*/  SHF.R.U32.HI R8, RZ, 0x8, R8 ;  /* 0x00000008ff087819 */ /* 0x000fe20000011608 */
[----:B------:R-:W-:-:S02]  /*53d0*/  HFMA2 R30, R38, R3.H1_H1, -72, -72 ;  /* 0xd480d480261e7431 */ /* 0x000fc40000060003 */
[----:B------:R-:W-:Y:S02]  /*53e0*/  HADD2.F32 R38, -RZ, R15.H0_H0 ;  /* 0x2000000fff267230 */ /* 0x000fe40000004100 */
[----:B------:R-:W-:Y:S02]  /*53f0*/  HFMA2 R33, R40, R3.H1_H1, -72, -72 ;  /* 0xd480d48028217431 */ /* 0x000fe40000060003 */
        /* <DEDUP_REMOVED lines=8> */
[----:B------:R-:W-:Y:S01]  /*5480*/  LOP3.LUT R0, R8, 0xf000f, RZ, 0xc0, !PT ;  /* 0x000f000f08007812 */ /* 0x000fe200078ec0ff */
[C---:B------:R-:W-:Y:S01]  /*5490*/  FFMA.FTZ R40, R36.reuse, R40, R11 ;  /* 0x0000002824287223 */ /* 0x040fe2000001000b */
[----:B------:R-:W-:Y:S02]  /*54a0*/  HADD2.F32 R15, -RZ, R31.H1_H1 ;  /* 0x3000001fff0f7230 */ /* 0x000fe40000004100 */
[----:B------:R-:W-:Y:S01]  /*54b0*/  FFMA.FTZ R38, R36, R38, R39 ;  /* 0x0000002624267223 */ /* 0x000fe20000010027 */
[----:B------:R-:W-:Y:S01]  /*54c0*/  HADD2.F32 R11, -RZ, R30.H1_H1 ;  /* 0x3000001eff0b7230 */ /* 0x000fe20000004100 */
[----:B------:R-:W-:Y:S01]  /*54d0*/  LOP3.LUT R0, R0, 0x64006400, RZ, 0xfc, !PT ;  /* 0x6400640000007812 */ /* 0x000fe200078efcff */
[----:B------:R-:W-:-:S02]  /*54e0*/  HADD2.F32 R33, -RZ, R33.H1_H1 ;  /* 0x30000021ff217230 */ /* 0x000fc40000004100 */
[----:B------:R-:W-:Y:S01]  /*54f0*/  FFMA.FTZ R15, R34, R15, R37 ;  /* 0x0000000f220f7223 */ /* 0x000fe20000010025 */
[----:B------:R-:W-:Y:S01]  /*5500*/  LOP3.LUT R7, R28, 0xf000f, RZ, 0xc0, !PT ;  /* 0x000f000f1c077812 */ /* 0x000fe200078ec0ff */
[----:B------:R-:W-:Y:S01]  /*5510*/  FFMA.FTZ R11, R34, R11, R40 ;  /* 0x0000000b220b7223 */ /* 0x000fe20000010028 */
[----:B------:R-:W-:Y:S01]  /*5520*/  LOP3.LUT R35, R10, 0xf000f, RZ, 0xc0, !PT ;  /* 0x000f000f0a237812 */ /* 0x000fe200078ec0ff */
[----:B------:R-:W-:Y:S01]  /*5530*/  FFMA.FTZ R34, R34, R33, R38 ;  /* 0x0000002122227223 */ /* 0x000fe20000010026 */
[----:B------:R-:W-:Y:S01]  /*5540*/  LOP3.LUT R33, R29, 0xf000f, RZ, 0xc0, !PT ;  /* 0x000f000f1d217812 */ /* 0x000fe200078ec0ff */
[----:B------:R-:W-:Y:S01]  /*5550*/  HADD2 R31, R0, -1032, -1032 ;  /* 0xe408e408001f7430 */ /* 0x000fe20000000000 */
[----:B------:R-:W-:Y:S01]  /*5560*/  LOP3.LUT R0, R7, 0x64006400, RZ, 0xfc, !PT ;  /* 0x6400640007007812 */ /* 0x000fe200078efcff */
[--C-:B0-----:R-:W-:Y:S01]  /*5570*/  HADD2.F32 R30, -RZ, R12.reuse.H0_H0 ;  /* 0x2000000cff1e7230 */ /* 0x101fe20000004100 */
[----:B------:R-:W-:Y:S01]  /*5580*/  LOP3.LUT R33, R33, 0x64006400, RZ, 0xfc, !PT ;  /* 0x6400640021217812 */ /* 0x000fe200078efcff */
[----:B------:R-:W-:Y:S01]  /*5590*/  HADD2.F32 R12, -RZ, R12.H1_H1 ;  /* 0x3000000cff0c7230 */ /* 0x000fe20000004100 */
[----:B------:R-:W-:Y:S01]  /*55a0*/  LOP3.LUT R36, R35, 0x64006400, RZ, 0xfc, !PT ;  /* 0x6400640023247812 */ /* 0x000fe200078efcff */
[----:B------:R-:W-:-:S02]  /*55b0*/  HADD2.F32 R38, -RZ, R31.H0_H0 ;  /* 0x2000001fff267230 */ /* 0x000fc40000004100 */
[----:B------:R-:W-:Y:S02]  /*55c0*/  HADD2 R35, R0, -1032, -1032 ;  /* 0xe408e40800237430 */ /* 0x000fe40000000000 */
[----:B------:R-:W-:Y:S02]  /*55d0*/  HADD2.F32 R31, -RZ, R31.H1_H1 ;  /* 0x3000001fff1f7230 */ /* 0x000fe40000004100 */
[----:B------:R-:W-:Y:S01]  /*55e0*/  HADD2 R33, R33, -1032, -1032 ;  /* 0xe408e40821217430 */ /* 0x000fe20000000000 */
[----:B------:R-:W-:Y:S01]  /*55f0*/  LOP3.LUT R29, R29, 0xf000f0, RZ, 0xc0, !PT ;  /* 0x00f000f01d1d7812 */ /* 0x000fe200078ec0ff */
[----:B------:R-:W-:Y:S02]  /*5600*/  HADD2 R0, R36, -1032, -1032 ;  /* 0xe408e40824007430 */ /* 0x000fe40000000000 */
[----:B------:R-:W-:Y:S01]  /*5610*/  FFMA.FTZ R38, R38, R30, R9 ;  /* 0x0000001e26267223 */ /* 0x000fe20000010009 */
[----:B------:R-:W-:Y:S01]  /*5620*/  HADD2.F32 R9, -RZ, R35.H0_H0 ;  /* 0x20000023ff097230 */ /* 0x000fe20000004100 */
[----:B------:R-:W-:Y:S01]  /*5630*/  LOP3.LUT R28, R28, 0xf000f0, RZ, 0xc0, !PT ;  /* 0x00f000f01c1c7812 */ /* 0x000fe200078ec0ff */
[----:B------:R-:W-:Y:S01]  /*5640*/  HADD2.F32 R36, -RZ, R33.H0_H0 ;  /* 0x20000021ff247230 */ /* 0x000fe20000004100 */
[----:B------:R-:W-:Y:S01]  /*5650*/  LOP3.LUT R40, R29, 0x64006400, RZ, 0xfc, !PT ;  /* 0x640064001d287812 */ /* 0x000fe200078efcff */
[----:B------:R-:W-:-:S02]  /*5660*/  HADD2.F32 R37, -RZ, R0.H0_H0 ;  /* 0x20000000ff257230 */ /* 0x000fc40000004100 */
[C---:B------:R-:W-:Y:S01]  /*5670*/  FFMA.FTZ R9, R30.reuse, R9, R15 ;  /* 0x000000091e097223 */ /* 0x040fe2000001000f */
[----:B------:R-:W-:Y:S02]  /*5680*/  HADD2.F32 R35, -RZ, R35.H1_H1 ;  /* 0x30000023ff237230 */ /* 0x000fe40000004100 */
[C---:B------:R-:W-:Y:S01]  /*5690*/  FFMA.FTZ R15, R30.reuse, R36, R11 ;  /* 0x000000241e0f7223 */ /* 0x040fe2000001000b */
[----:B------:R-:W-:Y:S02]  /*56a0*/  HADD2.F32 R33, -RZ, R33.H1_H1 ;  /* 0x30000021ff217230 */ /* 0x000fe40000004100 */
[----:B------:R-:W-:Y:S01]  /*56b0*/  FFMA.FTZ R11, R30, R37, R34 ;  /* 0x000000251e0b7223 */ /* 0x000fe20000010022 */
[----:B------:R-:W-:Y:S01]  /*56c0*/  FFMA.FTZ R34, R31, R12, R38 ;  /* 0x0000000c1f227223 */ /* 0x000fe20000010026 */
[----:B------:R-:W-:Y:S01]  /*56d0*/  FFMA.FTZ R30, R12, R35, R9 ;  /* 0x000000230c1e7223 */ /* 0x000fe20000010009 */
[----:B------:R-:W-:Y:S01]  /*56e0*/  LOP3.LUT R31, R8, 0xf000f0, RZ, 0xc0, !PT ;  /* 0x00f000f0081f7812 */ /* 0x000fe200078ec0ff */
[----:B------:R-:W-:Y:S01]  /*56f0*/  HADD2.F32 R35, -RZ, R0.H1_H1 ;  /* 0x30000000ff237230 */ /* 0x000fe20000004100 */
[----:B------:R-:W0:Y:S01]  /*5700*/  LDS.64 R8, [UR4+0x30] ;  /* 0x00003004ff087984 */ /* 0x000e220008000a00 */
[----:B------:R-:W-:Y:S01]  /*5710*/  LOP3.LUT R38, R28, 0x64006400, RZ, 0xfc, !PT ;  /* 0x640064001c267812 */ /* 0x000fe200078efcff */
[----:B------:R-:W-:Y:S01]  /*5720*/  FFMA.FTZ R28, R12, R33, R15 ;  /* 0x000000210c1c7223 */ /* 0x000fe2000001000f */
[----:B------:R-:W-:Y:S01]  /*5730*/  LOP3.LUT R36, R31, 0x64006400, RZ, 0xfc, !PT ;  /* 0x640064001f247812 */ /* 0x000fe200078efcff */
[----:B------:R-:W-:Y:S01]  /*5740*/  HADD2.F32 R7, -RZ, R13.H0_H0 ;  /* 0x2000000dff077230 */ /* 0x000fe20000004100 */
[----:B------:R-:W-:Y:S01]  /*5750*/  LOP3.LUT R31, R10, 0xf000f0, RZ, 0xc0, !PT ;  /* 0x00f000f00a1f7812 */ /* 0x000fe200078ec0ff */
[----:B------:R-:W-:-:S02]  /*5760*/  HFMA2 R15, R38, R3.H1_H1, -72, -72 ;  /* 0xd480d480260f7431 */ /* 0x000fc40000060003 */
[----:B------:R-:W-:Y:S01]  /*5770*/  FFMA.FTZ R12, R12, R35, R11 ;  /* 0x000000230c0c7223 */ /* 0x000fe2000001000b */
[-C--:B------:R-:W-:Y:S01]  /*5780*/  HFMA2 R29, R36, R3.reuse.H1_H1, -72, -72 ;  /* 0xd480d480241d7431 */ /* 0x080fe20000060003 */
[----:B------:R-:W-:Y:S01]  /*5790*/  LOP3.LUT R36, R31, 0x64006400, RZ, 0xfc, !PT ;  /* 0x640064001f247812 */ /* 0x000fe200078efcff */
[-C--:B------:R-:W-:Y:S02]  /*57a0*/  HFMA2 R10, R40, R3.reuse.H1_H1, -72, -72 ;  /* 0xd480d480280a7431 */ /* 0x080fe40000060003 */
[----:B------:R-:W-:Y:S02]  /*57b0*/  HADD2.F32 R0, -RZ, R15.H0_H0 ;  /* 0x2000000fff007230 */ /* 0x000fe40000004100 */
[----:B------:R-:W-:Y:S02]  /*57c0*/  HADD2.F32 R31, -RZ, R29.H0_H0 ;  /* 0x2000001dff1f7230 */ /* 0x000fe40000004100 */
[----:B------:R-:W-:Y:S02]  /*57d0*/  HFMA2 R36, R36, R3.H1_H1, -72, -72 ;  /* 0xd480d48024247431 */ /* 0x000fe40000060003 */
[----:B------:R-:W-:-:S02]  /*57e0*/  HADD2.F32 R33, -RZ, R10.H0_H0 ;  /* 0x2000000aff217230 */ /* 0x000fc40000004100 */
[----:B------:R-:W-:Y:S01]  /*57f0*/  FFMA.FTZ R30, R7, R0, R30 ;  /* 0x00000000071e7223 */ /* 0x000fe2000001001e */
[----:B------:R-:W-:Y:S02]  /*5800*/  HADD2.F32 R13, -RZ, R13.H1_H1 ;  /* 0x3000000dff0d7230 */ /* 0x000fe40000004100 */
[----:B------:R-:W-:Y:S01]  /*5810*/  FFMA.FTZ R31, R31, R7, R34 ;  /* 0x000000071f1f7223 */ /* 0x000fe20000010022 */
[--C-:B------:R-:W-:Y:S02]  /*5820*/  HADD2.F32 R11, -RZ, R36.reuse.H0_H0 ;  /* 0x20000024ff0b7230 */ /* 0x100fe40000004100 */
[----:B------:R-:W-:Y:S01]  /*5830*/  FFMA.FTZ R33, R7, R33, R28 ;  /* 0x0000002107217223 */ /* 0x000fe2000001001c */
[----:B------:R-:W-:Y:S01]  /*5840*/  HADD2.F32 R36, -RZ, R36.H1_H1 ;  /* 0x30000024ff247230 */ /* 0x000fe20000004100 */
[----:B----4-:R-:W-:Y:S01]  /*5850*/  LOP3.LUT R34, R19, 0xf000f0, RZ, 0xc0, !PT ;  /* 0x00f000f013227812 */ /* 0x010fe200078ec0ff */
[----:B------:R-:W-:Y:S02]  /*5860*/  HADD2.F32 R28, -RZ, R29.H1_H1 ;  /* 0x3000001dff1c7230 */ /* 0x000fe40000004100 */
[----:B------:R-:W-:Y:S01]  /*5870*/  FFMA.FTZ R11, R7, R11, R12 ;  /* 0x0000000b070b7223 */ /* 0x000fe2000001000c */
[----:B------:R-:W-:Y:S01]  /*5880*/  HADD2.F32 R0, -RZ, R15.H1_H1 ;  /* 0x3000000fff007230 */ /* 0x000fe20000004100 */
[----:B------:R-:W-:Y:S01]  /*5890*/  LOP3.LUT R7, R16, 0xf000f, RZ, 0xc0, !PT ;  /* 0x000f000f10077812 */ /* 0x000fe200078ec0ff */
[----:B------:R-:W-:-:S02]  /*58a0*/  HADD2.F32 R10, -RZ, R10.H1_H1 ;  /* 0x3000000aff0a7230 */ /* 0x000fc40000004100 */
[C---:B------:R-:W-:Y:S01]  /*58b0*/  FFMA.FTZ R29, R13.reuse, R36, R11 ;  /* 0x000000240d1d7223 */ /* 0x040fe2000001000b */
[----:B------:R-:W-:Y:S01]  /*58c0*/  FFMA.FTZ R28, R28, R13, R31 ;  /* 0x0000000d1c1c7223 */ /* 0x000fe2000001001f */
[----:B------:R-:W-:Y:S01]  /*58d0*/  FFMA.FTZ R15, R13, R0, R30 ;  /* 0x000000000d0f7223 */ /* 0x000fe2000001001e */
        /* <DEDUP_REMOVED lines=9> */
[----:B0-----:R-:W-:Y:S01]  /*5970*/  HADD2.F32 R0, -RZ, R8.H0_H0 ;  /* 0x20000008ff007230 */ /* 0x001fe20000004100 */
[----:B------:R-:W-:Y:S01]  /*5980*/  LOP3.LUT R12, R12, 0x64006400, RZ, 0xfc, !PT ;  /* 0x640064000c0c7812 */ /* 0x000fe200078efcff */
[----:B------:R-:W-:Y:S01]  /*5990*/  HADD2 R40, R7, -1032, -1032 ;  /* 0xe408e40807287430 */ /* 0x000fe20000000000 */
[----:B------:R-:W-:Y:S01]  /*59a0*/  LOP3.LUT R13, R13, 0x64006400, RZ, 0xfc, !PT ;  /* 0x640064000d0d7812 */ /* 0x000fe200078efcff */
[----:B------:R-:W-:-:S02]  /*59b0*/  HADD2 R38, R11, -1032, -1032 ;  /* 0xe408e4080b267430 */ /* 0x000fc40000000000 */
[----:B------:R-:W-:Y:S02]  /*59c0*/  HADD2.F32 R35, -RZ, R8.H1_H1 ;  /* 0x30000008ff237230 */ /* 0x000fe40000004100 */
[----:B------:R-:W-:Y:S02]  /*59d0*/  HADD2 R39, R12, -1032, -1032 ;  /* 0xe408e4080c277430 */ /* 0x000fe40000000000 */
[--C-:B------:R-:W-:Y:S02]  /*59e0*/  HADD2.F32 R36, -RZ, R9.reuse.H0_H0 ;  /* 0x20000009ff247230 */ /* 0x100fe40000004100 */
[----:B------:R-:W-:Y:S02]  /*59f0*/  HADD2 R37, R13, -1032, -1032 ;  /* 0xe408e4080d257430 */ /* 0x000fe40000000000 */
[----:B------:R-:W-:Y:S01]  /*5a00*/  HADD2.F32 R8, -RZ, R9.H1_H1 ;  /* 0x30000009ff087230 */ /* 0x000fe20000004100 */
[----:B------:R-:W-:Y:S01]  /*5a10*/  LOP3.LUT R33, R18, 0xf000f0, RZ, 0xc0, !PT ;  /* 0x00f000f012217812 */ /* 0x000fe200078ec0ff */
[----:B------:R-:W-:Y:S01]  /*5a20*/  HADD2.F32 R9, -RZ, R40.H0_H0 ;  /* 0x20000028ff097230 */ /* 0x000fe20000004100 */
[----:B------:R-:W-:Y:S01]  /*5a30*/  LOP3.LUT R30, R16, 0xf000f0, RZ, 0xc0, !PT ;  /* 0x00f000f0101e7812 */ /* 0x000fe200078ec0ff */
        /* <DEDUP_REMOVED lines=8> */
[----:B------:R-:W0:Y:S01]  /*5ac0*/  LDS.64 R12, [UR4+0x38] ;  /* 0x00003804ff0c7984 */ /* 0x000e220008000a00 */
[----:B------:R-:W-:Y:S01]  /*5ad0*/  FFMA.FTZ R0, R0, R7, RZ ;  /* 0x0000000700007223 */ /* 0x000fe200000100ff */
[----:B------:R-:W-:Y:S01]  /*5ae0*/  LOP3.LUT R30, R30, 0x64006400, RZ, 0xfc, !PT ;  /* 0x640064001e1e7812 */ /* 0x000fe200078efcff */
[----:B------:R-:W-:Y:S01]  /*5af0*/  FFMA.FTZ R7, R44, R35, R9 ;  /* 0x000000232c077223 */ /* 0x000fe20000010009 */
[----:B------:R-:W-:Y:S01]  /*5b00*/  LOP3.LUT R44, R33, 0x64006400, RZ, 0xfc, !PT ;  /* 0x64006400212c7812 */ /* 0x000fe200078efcff */
[----:B------:R-:W-:Y:S01]  /*5b10*/  HADD2.F32 R9, -RZ, R38.H1_H1 ;  /* 0x30000026ff097230 */ /* 0x000fe20000004100 */
[----:B------:R-:W-:Y:S01]  /*5b20*/  LOP3.LUT R38, R31, 0x64006400, RZ, 0xfc, !PT ;  /* 0x640064001f267812 */ /* 0x000fe200078efcff */
[----:B------:R-:W-:-:S02]  /*5b30*/  HADD2.F32 R11, -RZ, R39.H1_H1 ;  /* 0x30000027ff0b7230 */ /* 0x000fc40000004100 */
[-C--:B------:R-:W-:Y:S01]  /*5b40*/  HFMA2 R31, R30, R3.reuse.H1_H1, -72, -72 ;  /* 0xd480d4801e1f7431 */ /* 0x080fe20000060003 */
[----:B------:R-:W-:Y:S01]  /*5b50*/  LOP3.LUT R34, R34, 0x64006400, RZ, 0xfc, !PT ;  /* 0x6400640022227812 */ /* 0x000fe200078efcff */
[-C--:B------:R-:W-:Y:S02]  /*5b60*/  HFMA2 R33, R44, R3.reuse.H1_H1, -72, -72 ;  /* 0xd480d4802c217431 */ /* 0x080fe40000060003 */
[----:B------:R-:W-:Y:S02]  /*5b70*/  HADD2.F32 R39, -RZ, R37.H1_H1 ;  /* 0x30000025ff277230 */ /* 0x000fe40000004100 */
[-C--:B------:R-:W-:Y:S02]  /*5b80*/  HFMA2 R30, R38, R3.reuse.H1_H1, -72, -72 ;  /* 0xd480d480261e7431 */ /* 0x080fe40000060003 */
[----:B------:R-:W-:Y:S01]  /*5b90*/  FFMA.FTZ R11, R35, R11, R40 ;  /* 0x0000000b230b7223 */ /* 0x000fe20000010028 */
[----:B------:R-:W-:Y:S02]  /*5ba0*/  HFMA2 R34, R34, R3.H1_H1, -72, -72 ;  /* 0xd480d48022227431 */ /* 0x000fe40000060003 */
        /* <DEDUP_REMOVED lines=8> */
[----:B------:R-:W-:-:S02]  /*5c30*/  HADD2.F32 R9, -RZ, R30.H1_H1 ;  /* 0x3000001eff097230 */ /* 0x000fc40000004100 */
        /* <DEDUP_REMOVED lines=16> */
[--C-:B0-----:R-:W-:Y:S01]  /*5d40*/  HADD2.F32 R11, -RZ, R12.reuse.H0_H0 ;  /* 0x2000000cff0b7230 */ /* 0x101fe20000004100 */
[----:B------:R-:W-:Y:S01]  /*5d50*/  LOP3.LUT R31, R18, 0xf000f, RZ, 0xc0, !PT ;  /* 0x000f000f121f7812 */ /* 0x000fe200078ec0ff */
[----:B------:R-:W-:Y:S01]  /*5d60*/  HADD2.F32 R12, -RZ, R12.H1_H1 ;  /* 0x3000000cff0c7230 */ /* 0x000fe20000004100 */
        /* <DEDUP_REMOVED lines=10> */
[----:B------:R-:W-:Y:S02]  /*5e10*/  HADD2 R7, R36, -1032, -1032 ;  /* 0xe408e40824077430 */ /* 0x000fe40000000000 */
[----:B------:R-:W-:Y:S01]  /*5e20*/  HADD2.F32 R41, -RZ, R33.H0_H0 ;  /* 0x20000021ff297230 */ /* 0x000fe20000004100 */
[----:B------:R-:W-:Y:S01]  /*5e30*/  LOP3.LUT R18, R18, 0xf000f0, RZ, 0xc0, !PT ;  /* 0x00f000f012127812 */ /* 0x000fe200078ec0ff */
[----:B------:R-:W-:Y:S02]  /*5e40*/  HADD2.F32 R36, -RZ, R35.H0_H0 ;  /* 0x20000023ff247230 */ /* 0x000fe40000004100 */
[----:B------:R-:W-:Y:S01]  /*5e50*/  FFMA.FTZ R39, R39, R11, R34 ;  /* 0x0000000b27277223 */ /* 0x000fe20000010022 */
[----:B------:R-:W-:Y:S02]  /*5e60*/  HADD2.F32 R43, -RZ, R7.H0_H0 ;  /* 0x20000007ff2b7230 */ /* 0x000fe40000004100 */
[----:B------:R-:W-:Y:S01]  /*5e70*/  FFMA.FTZ R41, R11, R41, R30 ;  /* 0x000000290b297223 */ /* 0x000fe2000001001e */
[----:B------:R-:W-:-:S02]  /*5e80*/  HADD2.F32 R30, -RZ, R31.H1_H1 ;  /* 0x3000001fff1e7230 */ /* 0x000fc40000004100 */
[----:B------:R-:W-:Y:S01]  /*5e90*/  FFMA.FTZ R37, R11, R36, R9 ;  /* 0x000000240b257223 */ /* 0x000fe20000010009 */
[----:B------:R-:W-:Y:S01]  /*5ea0*/  LOP3.LUT R19, R19, 0xf000f0, RZ, 0xc0, !PT ;  /* 0x00f000f013137812 */ /* 0x000fe200078ec0ff */
[----:B------:R-:W-:Y:S01]  /*5eb0*/  FFMA.FTZ R11, R11, R43, R8 ;  /* 0x0000002b0b0b7223 */ /* 0x000fe20000010008 */
[----:B------:R-:W-:Y:S01]  /*5ec0*/  LOP3.LUT R8, R17, 0xf000f0, RZ, 0xc0, !PT ;  /* 0x00f000f011087812 */ /* 0x000fe200078ec0ff */
[----:B------:R-:W-:Y:S01]  /*5ed0*/  HADD2.F32 R33, -RZ, R33.H1_H1 ;  /* 0x30000021ff217230 */ /* 0x000fe20000004100 */
[----:B------:R-:W-:Y:S01]  /*5ee0*/  LOP3.LUT R16, R16, 0x64006400, RZ, 0xfc, !PT ;  /* 0x6400640010107812 */ /* 0x000fe200078efcff */
[----:B------:R-:W-:Y:S01]  /*5ef0*/  FFMA.FTZ R9, R30, R12, R39 ;  /* 0x0000000c1e097223 */ /* 0x000fe20000010027 */
[----:B------:R-:W-:Y:S01]  /*5f00*/  LOP3.LUT R8, R8, 0x64006400, RZ, 0xfc, !PT ;  /* 0x6400640008087812 */ /* 0x000fe200078efcff */
[----:B------:R-:W-:Y:S01]  /*5f10*/  HADD2.F32 R34, -RZ, R35.H1_H1 ;  /* 0x30000023ff227230 */ /* 0x000fe20000004100 */
[----:B------:R-:W-:Y:S01]  /*5f20*/  LOP3.LUT R18, R18, 0x64006400, RZ, 0xfc, !PT ;  /* 0x6400640012127812 */ /* 0x000fe200078efcff */
[----:B------:R-:W-:Y:S01]  /*5f30*/  FFMA.FTZ R17, R12, R33, R41 ;  /* 0x000000210c117223 */ /* 0x000fe20000010029 */
[----:B------:R-:W-:Y:S01]  /*5f40*/  LOP3.LUT R30, R19, 0x64006400, RZ, 0xfc, !PT ;  /* 0x64006400131e7812 */ /* 0x000fe200078efcff */
[----:B------:R-:W-:-:S02]  /*5f50*/  HFMA2 R16, R16, R3.H1_H1, -72, -72 ;  /* 0xd480d48010107431 */ /* 0x000fc40000060003 */
[----:B------:R-:W-:Y:S02]  /*5f60*/  HADD2.F32 R33, -RZ, R7.H1_H1 ;  /* 0x30000007ff217230 */ /* 0x000fe40000004100 */
[-C--:B------:R-:W-:Y:S02]  /*5f70*/  HFMA2 R8, R8, R3.reuse.H1_H1, -72, -72 ;  /* 0xd480d48008087431 */ /* 0x080fe40000060003 */
[----:B------:R-:W-:Y:S01]  /*5f80*/  FFMA.FTZ R31, R12, R34, R37 ;  /* 0x000000220c1f7223 */ /* 0x000fe20000010025 */
[-C--:B------:R-:W-:Y:S02]  /*5f90*/  HFMA2 R18, R18, R3.reuse.H1_H1, -72, -72 ;  /* 0xd480d48012127431 */ /* 0x080fe40000060003 */
[----:B------:R-:W-:Y:S02]  /*5fa0*/  HADD2.F32 R0, -RZ, R13.H0_H0 ;  /* 0x2000000dff007230 */ /* 0x000fe40000004100 */
[----:B------:R-:W-:Y:S02]  /*5fb0*/  HFMA2 R7, R30, R3.H1_H1, -72, -72 ;  /* 0xd480d4801e077431 */ /* 0x000fe40000060003 */
[----:B------:R-:W-:-:S02]  /*5fc0*/  HADD2.F32 R34, -RZ, R16.H0_H0 ;  /* 0x20000010ff227230 */ /* 0x000fc40000004100 */
[----:B------:R-:W-:Y:S01]  /*5fd0*/  FFMA.FTZ R33, R12, R33, R11 ;  /* 0x000000210c217223 */ /* 0x000fe2000001000b */
[----:B------:R-:W-:Y:S01]  /*5fe0*/  HADD2.F32 R19, -RZ, R8.H0_H0 ;  /* 0x20000008ff137230 */ /* 0x000fe20000004100 */
[----:B------:R-:W-:Y:S01]  /*5ff0*/  F2FP.F16.F32.PACK_AB R28, RZ, R28 ;  /* 0x0000001cff1c723e */ /* 0x000fe200000000ff */
        /* <DEDUP_REMOVED lines=9> */
[----:B------:R-:W-:Y:S01]  /*6090*/  F2FP.F16.F32.PACK_AB R15, RZ, R15 ;  /* 0x0000000fff0f723e */ /* 0x000fe200000000ff */
[----:B------:R-:W-:Y:S02]  /*60a0*/  HADD2.F32 R18, -RZ, R18.H1_H1 ;  /* 0x30000012ff127230 */ /* 0x000fe40000004100 */
[----:B------:R-:W-:Y:S01]  /*60b0*/  FFMA.FTZ R16, R16, R13, R9 ;  /* 0x0000000d10107223 */ /* 0x000fe20000010009 */
[----:B------:R-:W-:Y:S02]  /*60c0*/  HADD2.F32 R0, -RZ, R7.H1_H1 ;  /* 0x30000007ff007230 */ /* 0x000fe40000004100 */
[C---:B------:R-:W-:Y:S01]  /*60d0*/  FFMA.FTZ R9, R13.reuse, R8, R12 ;  /* 0x000000080d097223 */ /* 0x040fe2000001000c */
[----:B------:R-:W-:Y:S01]  /*60e0*/  PRMT R28, R28, 0x5410, R15 ;  /* 0x000054101c1c7816 */ /* 0x000fe2000000000f */
        /* <DEDUP_REMOVED lines=19> */
.L_x_5102:
        /* <DEDUP_REMOVED lines=8> */
.L_x_5101:
[----:B------:R-:W-:Y:S01]  /*62a0*/  ISETP.GE.AND P0, PT, R25, R24, PT ;  /* 0x000000181900720c */ /* 0x000fe20003f06270 */
[----:B------:R-:W-:-:S03]  /*62b0*/  ULDC UR5, c[0x0][0x268] ;  /* 0x00009a0000057ab9 */ /* 0x000fc60000000800 */
[----:B------:R-:W-:Y:S01]  /*62c0*/  ISETP.GE.OR P0, PT, R25, UR5, P0 ;  /* 0x0000000519007c0c */ /* 0x000fe20008706670 */
[----:B------:R-:W-:-:S12]  /*62d0*/  ULDC UR5, c[0x0][0x268] ;  /* 0x00009a0000057ab9 */ /* 0x000fd80000000800 */
[----:B------:R-:W-:Y:S05]  /*62e0*/  @P0 BRA `(.L_x_5104) ;  /* 0x0000001000fc0947 */ /* 0x000fea0003800000 */
.L_x_5106:
[----:B0-----:R-:W0:Y:S01]  /*62f0*/  LDC R7, c[0x0][0x23c] ;  /* 0x00008f00ff077b82 */ /* 0x001e220000000800 */
[----:B-----5:R3:W5:Y:S01]  /*6300*/  LDG.E.128.CONSTANT R20, desc[UR6][R26.64] ;  /* 0x000000061a147981 */ /* 0x020762000c1e9d00 */
[----:B0-----:R-:W-:-:S05]  /*6310*/  IMAD.WIDE R12, R7, 0x4, R26 ;  /* 0x00000004070c7825 */ /* 0x001fca00078e021a */
[----:B------:R0:W5:Y:S01]  /*6320*/  LDG.E.128.CONSTANT R8, desc[UR6][R12.64] ;  /* 0x000000060c087981 */ /* 0x000162000c1e9d00 */
[----:B------:R-:W-:Y:S01]  /*6330*/  IMAD.WIDE R14, R7, 0x4, R12 ;  /* 0x00000004070e7825 */ /* 0x000fe200078e020c */
[----:B------:R-:W-:-:S04]  /*6340*/  IADD3 R25, R25, 0x20, RZ ;  /* 0x0000002019197810 */ /* 0x000fc80007ffe0ff */
[----:B------:R-:W-:Y:S01]  /*6350*/  ISETP.GE.AND P0, PT, R25, UR5, PT ;  /* 0x0000000519007c0c */ /* 0x000fe2000bf06270 */
[----:B---3--:R-:W-:Y:S01]  /*6360*/  IMAD.WIDE R26, R7, 0x4, R14 ;  /* 0x00000004071a7825 */ /* 0x008fe200078e020e */
[----:B------:R-:W-:Y:S11]  /*6370*/  @!P1 BRA `(.L_x_5105) ;  /* 0x0000001000cc9947 */ /* 0x000ff60003800000 */
[----:B0-----:R-:W3:Y:S01]  /*6380*/  LDG.E.128.CONSTANT R12, desc[UR6][R14.64] ;  /* 0x000000060e0c7981 */ /* 0x001ee2000c1e9d00 */
[----:B-----5:R-:W-:Y:S01]  /*6390*/  SHF.R.U32.HI R16, RZ, 0xf, R21 ;  /* 0x0000000fff107819 */ /* 0x020fe20000011615 */
[----:B-1----:R-:W-:Y:S01]  /*63a0*/  HFMA2.MMA R30, -RZ, RZ, 0, 0.015625 ;  /* 0x00002400ff1e7435 */ /* 0x002fe200000001ff */
[----:B------:R-:W-:Y:S02]  /*63b0*/  MOV R17, 0x3000 ;  /* 0x0000300000117802 */ /* 0x000fe40000000f00 */
[----:B------:R-:W-:Y:S02]  /*63c0*/  LOP3.LUT R28, R16, 0x10001, RZ, 0xc0, !PT ;  /* 0x00010001101c7812 */ /* 0x000fe400078ec0ff */
[----:B--2---:R-:W-:Y:S02]  /*63d0*/  PRMT R4, R4, 0x5410, R17 ;  /* 0x0000541004047816 */ /* 0x004fe40000000011 */
        /* <DEDUP_REMOVED lines=93> */
[-C--:B------:R-:W-:Y:S01]  /*69b0*/  HFMA2.MMA R17, R40, R19.reuse, R17 ;  /* 0x0000001328117235 */ /* 0x080fe20000000011 */
[----:B------:R-:W-:Y:S01]  /*69c0*/  HFMA2 R41, R41, R4.H1_H1, -132, -132 ;  /* 0xd820d82029297431 */ /* 0x000fe20000060004 */
[-C--:B------:R-:W-:Y:S01]  /*69d0*/  HFMA2.MMA R33, R38, R19.reuse, R37 ;  /* 0x0000001326217235 */ /* 0x080fe20000000025 */
[----:B------:R-:W-:Y:S01]  /*69e0*/  HFMA2 R18, R18, R3.H1_H1, -20, -20 ;  /* 0xcd00cd0012127431 */ /* 0x000fe20000060003 */
[----:B------:R-:W-:Y:S01]  /*69f0*/  LOP3.LUT R32, R32, 0x64006400, RZ, 0xfc, !PT ;  /* 0x6400640020207812 */ /* 0x000fe200078efcff */
[----:B------:R-:W-:Y:S01]  /*6a00*/  HFMA2.MMA R36, R39, R19, R36 ;  /* 0x0000001327247235 */ /* 0x000fe20000000024 */
[----:B------:R-:W-:Y:S01]  /*6a10*/  LOP3.LUT R34, R34, 0x1c001c0, RZ, 0xc0, !PT ;  /* 0x01c001c022227812 */ /* 0x000fe200078ec0ff */
[----:B------:R-:W-:Y:S01]  /*6a20*/  HFMA2 R16, R41, R19, R16 ;  /* 0x0000001329107231 */ /* 0x000fe20000000010 */
[----:B------:R-:W-:Y:S01]  /*6a30*/  LOP3.LUT R35, R35, 0x1c001c0, RZ, 0xc0, !PT ;  /* 0x01c001c023237812 */ /* 0x000fe200078ec0ff */
[----:B------:R-:W-:Y:S01]  /*6a40*/  HFMA2 R38, R32, R3.H1_H1, -20, -20 ;  /* 0xcd00cd0020267431 */ /* 0x000fe20000060003 */
[----:B0-----:R-:W-:Y:S01]  /*6a50*/  HFMA2.MMA R33, R18, R20, R33 ;  /* 0x0000001412217235 */ /* 0x001fe20000000021 */
        /* <DEDUP_REMOVED lines=44> */
[----:B------:R-:W-:Y:S02]  /*6d20*/  LOP3.LUT R37, R37, 0x64006400, RZ, 0xfc, !PT ;  /* 0x6400640025257812 */ /* 0x000fe400078efcff */
        /* <DEDUP_REMOVED lines=17> */
[----:B------:R-:W-:Y:S01]  /*6e40*/  HFMA2.MMA R32, R39, R23, R32 ;  /* 0x0000001727207235 */ /* 0x000fe20000000020 */
        /* <DEDUP_REMOVED lines=8> */
[----:B0-----:R-:W-:Y:S01]  /*6ed0*/  HFMA2 R36, R36, R16, R33 ;  /* 0x0000001024247231 */ /* 0x001fe20000000021 */
[----:B------:R-:W-:Y:S01]  /*6ee0*/  LOP3.LUT R33, R11, 0x380038, RZ, 0xc0, !PT ;  /* 0x003800380b217812 */ /* 0x000fe200078ec0ff */
[----:B------:R-:W-:Y:S01]  /*6ef0*/  HADD2 R39, R38, -1028, -1028 ;  /* 0xe404e40426277430 */ /* 0x000fe20000000000 */
[----:B------:R-:W-:Y:S01]  /*6f00*/  LOP3.LUT R42, R10, 0x1c001c0, RZ, 0xc0, !PT ;  /* 0x01c001c00a2a7812 */ /* 0x000fe200078ec0ff */
[----:B------:R-:W-:Y:S01]  /*6f10*/  HFMA2 R37, R37, R4.H1_H1, -132, -132 ;  /* 0xd820d82025257431 */ /* 0x000fe20000060004 */
[----:B------:R-:W-:Y:S01]  /*6f20*/  LOP3.LUT R41, R33, 0x64006400, RZ, 0xfc, !PT ;  /* 0x6400640021297812 */ /* 0x000fe200078efcff */
[----:B------:R-:W-:Y:S01]  /*6f30*/  HFMA2.MMA R22, R35, R16, R22 ;  /* 0x0000001023167235 */ /* 0x000fe20000000016 */
[----:B------:R-:W-:Y:S01]  /*6f40*/  LOP3.LUT R8, R8, 0x64006400, RZ, 0xfc, !PT ;  /* 0x6400640008087812 */ /* 0x000fe200078efcff */
[----:B------:R-:W-:Y:S01]  /*6f50*/  HFMA2 R35, R37, R16, R32 ;  /* 0x0000001025237231 */ /* 0x000fe20000000020 */
[----:B------:R-:W-:Y:S01]  /*6f60*/  LOP3.LUT R10, R9, 0x64006400, RZ, 0xfc, !PT ;  /* 0x64006400090a7812 */ /* 0x000fe200078efcff */
[----:B------:R-:W-:Y:S01]  /*6f70*/  HFMA2.MMA R40, R39, R23, R34 ;  /* 0x0000001727287235 */ /* 0x000fe20000000022 */
[C---:B------:R-:W-:Y:S01]  /*6f80*/  LOP3.LUT R21, R12.reuse, 0x380038, RZ, 0xc0, !PT ;  /* 0x003800380c157812 */ /* 0x040fe200078ec0ff */
[----:B------:R-:W-:Y:S01]  /*6f90*/  HFMA2 R41, R41, R4.H1_H1, -132, -132 ;  /* 0xd820d82029297431 */ /* 0x000fe20000060004 */
[----:B------:R-:W-:Y:S01]  /*6fa0*/  SHF.R.U32.HI R20, RZ, 0x6, R12 ;  /* 0x00000006ff147819 */ /* 0x000fe2000001160c */
[----:B------:R-:W-:Y:S01]  /*6fb0*/  HFMA2 R9, R8, R3.H1_H1, -20, -20 ;  /* 0xcd00cd0008097431 */ /* 0x000fe20000060003 */
[----:B------:R-:W-:-:S02]  /*6fc0*/  LOP3.LUT R37, R12, 0x70007, RZ, 0xc0, !PT ;  /* 0x000700070c257812 */ /* 0x000fc400078ec0ff */
[C---:B------:R-:W-:Y:S01]  /*6fd0*/  LOP3.LUT R23, R13.reuse, 0x380038, RZ, 0xc0, !PT ;  /* 0x003800380d177812 */ /* 0x040fe200078ec0ff */
[----:B------:R-:W-:Y:S01]  /*6fe0*/  HFMA2.MMA R40, R41, R16, R40 ;  /* 0x0000001029287235 */ /* 0x000fe20000000028 */
[----:B------:R-:W-:Y:S01]  /*6ff0*/  SHF.R.U32.HI R12, RZ, 0x6, R13 ;  /* 0x00000006ff0c7819 */ /* 0x000fe2000001160d */
[----:B------:R-:W-:Y:S01]  /*7000*/  HFMA2.MMA R16, R9, R17, R36 ;  /* 0x0000001109107235 */ /* 0x000fe20000000024 */
[----:B------:R-:W-:Y:S02]  /*7010*/  LOP3.LUT R38, R13, 0x70007, RZ, 0xc0, !PT ;  /* 0x000700070d267812 */ /* 0x000fe400078ec0ff */
[C---:B------:R-:W-:Y:S02]  /*7020*/  LOP3.LUT R32, R14.reuse, 0x380038, RZ, 0xc0, !PT ;  /* 0x003800380e207812 */ /* 0x040fe400078ec0ff */
[----:B------:R-:W-:Y:S02]  /*7030*/  SHF.R.U32.HI R13, RZ, 0x6, R14 ;  /* 0x00000006ff0d7819 */ /* 0x000fe4000001160e */
[----:B------:R-:W-:-:S02]  /*7040*/  LOP3.LUT R39, R14, 0x70007, RZ, 0xc0, !PT ;  /* 0x000700070e277812 */ /* 0x000fc400078ec0ff */
[C---:B------:R-:W-:Y:S02]  /*7050*/  LOP3.LUT R33, R15.reuse, 0x380038, RZ, 0xc0, !PT ;  /* 0x003800380f217812 */ /* 0x040fe400078ec0ff */
[----:B------:R-:W-:Y:S02]  /*7060*/  SHF.R.U32.HI R14, RZ, 0x6, R15 ;  /* 0x00000006ff0e7819 */ /* 0x000fe4000001160f */
[----:B------:R-:W-:Y:S01]  /*7070*/  LOP3.LUT R34, R15, 0x70007, RZ, 0xc0, !PT ;  /* 0x000700070f227812 */ /* 0x000fe200078ec0ff */
[----:B------:R-:W-:Y:S01]  /*7080*/  HFMA2 R15, R10, R3.H1_H1, -20, -20 ;  /* 0xcd00cd000a0f7431 */ /* 0x000fe20000060003 */
[----:B------:R-:W-:Y:S02]  /*7090*/  LOP3.LUT R11, R11, 0x1c001c0, RZ, 0xc0, !PT ;  /* 0x01c001c00b0b7812 */ /* 0x000fe400078ec0ff */
[----:B------:R-:W-:Y:S01]  /*70a0*/  LOP3.LUT R37, R37, 0x64006400, RZ, 0xfc, !PT ;  /* 0x6400640025257812 */ /* 0x000fe200078efcff */
[----:B------:R-:W-:Y:S01]  /*70b0*/  HFMA2 R15, R15, R17, R22 ;  /* 0x000000110f0f7231 */ /* 0x000fe20000000016 */
[----:B------:R-:W-:-:S02]  /*70c0*/  LOP3.LUT R22, R11, 0x64006400, RZ, 0xfc, !PT ;  /* 0x640064000b167812 */ /* 0x000fc400078efcff */
[----:B------:R-:W0:Y:S01]  /*70d0*/  LDS.128 R8, [UR4+0x30] ;  /* 0x00003004ff087984 */ /* 0x000e220008000c00 */
        /* <DEDUP_REMOVED lines=12> */
[----:B------:R-:W-:Y:S01]  /*71a0*/  LOP3.LUT R38, R12, 0x380038, RZ, 0xc0, !PT ;  /* 0x003800380c267812 */ /* 0x000fe200078ec0ff */
[----:B------:R-:W-:Y:S01]  /*71b0*/  HADD2 R36, R39, -1028, -1028 ;  /* 0xe404e40427247430 */ /* 0x000fe20000000000 */
[-C--:B------:R-:W-:Y:S01]  /*71c0*/  HFMA2.MMA R35, R42, R17.reuse, R35 ;  /* 0x000000112a237235 */ /* 0x080fe20000000023 */
[----:B------:R-:W-:Y:S01]  /*71d0*/  LOP3.LUT R39, R32, 0x64006400, RZ, 0xfc, !PT ;  /* 0x6400640020277812 */ /* 0x000fe200078efcff */
[----:B------:R-:W-:Y:S01]  /*71e0*/  HFMA2 R32, R37, R4.H1_H1, -132, -132 ;  /* 0xd820d82025207431 */ /* 0x000fe20000060004 */
[----:B------:R-:W-:Y:S01]  /*71f0*/  HFMA2.MMA R22, R41, R17, R40 ;  /* 0x0000001129167235 */ /* 0x000fe20000000028 */
[----:B------:R-:W-:-:S02]  /*7200*/  LOP3.LUT R23, R12, 0x70007, RZ, 0xc0, !PT ;  /* 0x000700070c177812 */ /* 0x000fc400078ec0ff */
[----:B------:R-:W-:Y:S01]  /*7210*/  LOP3.LUT R37, R38, 0x64006400, RZ, 0xfc, !PT ;  /* 0x6400640026257812 */ /* 0x000fe200078efcff */
[----:B------:R-:W-:Y:S01]  /*7220*/  HFMA2 R38, R43, R4.H1_H1, -132, -132 ;  /* 0xd820d8202b267431 */ /* 0x000fe20000060004 */
[----:B------:R-:W-:Y:S01]  /*7230*/  LOP3.LUT R23, R23, 0x64006400, RZ, 0xfc, !PT ;  /* 0x6400640017177812 */ /* 0x000fe200078efcff */
[----:B------:R-:W-:Y:S01]  /*7240*/  HADD2 R43, R34, -1028, -1028 ;  /* 0xe404e404222b7430 */ /* 0x000fe20000000000 */
[----:B------:R-:W-:Y:S01]  /*7250*/  HFMA2.MMA R15, R32, R19, R15 ;  /* 0x00000013200f7235 */ /* 0x000fe2000000000f */
[----:B------:R-:W-:Y:S01]  /*7260*/  HFMA2 R17, R36, R18, R35 ;  /* 0x0000001224117231 */ /* 0x000fe20000000023 */
[----:B------:R-:W-:Y:S02]  /*7270*/  LOP3.LUT R35, R21, 0x64006400, RZ, 0xfc, !PT ;  /* 0x6400640015237812 */ /* 0x000fe400078efcff */
[C---:B------:R-:W-:Y:S01]  /*7280*/  LOP3.LUT R21, R20.reuse, 0x70007, RZ, 0xc0, !PT ;  /* 0x0007000714157812 */ /* 0x040fe200078ec0ff */
[----:B------:R-:W-:Y:S01]  /*7290*/  HFMA2.MMA R22, R43, R18, R22 ;  /* 0x000000122b167235 */ /* 0x000fe20000000016 */
[----:B------:R-:W-:Y:S01]  /*72a0*/  HADD2 R18, R23, -1028, -1028 ;  /* 0xe404e40417127430 */ /* 0x000fe20000000000 */
[----:B------:R-:W-:Y:S01]  /*72b0*/  LOP3.LUT R36, R20, 0x380038, RZ, 0xc0, !PT ;  /* 0x0038003814247812 */ /* 0x000fe200078ec0ff */
[----:B------:R-:W-:Y:S01]  /*72c0*/  HFMA2 R33, R35, R4.H1_H1, -132, -132 ;  /* 0xd820d82023217431 */ /* 0x000fe20000060004 */
[----:B------:R-:W-:-:S02]  /*72d0*/  LOP3.LUT R40, R13, 0x380038, RZ, 0xc0, !PT ;  /* 0x003800380d287812 */ /* 0x000fc400078ec0ff */
[----:B------:R-:W-:Y:S01]  /*72e0*/  LOP3.LUT R20, R20, 0x1c001c0, RZ, 0xc0, !PT ;  /* 0x01c001c014147812 */ /* 0x000fe200078ec0ff */
[----:B------:R-:W-:Y:S01]  /*72f0*/  HFMA2 R16, R33, R19, R16 ;  /* 0x0000001321107231 */ /* 0x000fe20000000010 */
[----:B------:R-:W-:Y:S01]  /*7300*/  LOP3.LUT R21, R21, 0x64006400, RZ, 0xfc, !PT ;  /* 0x6400640015157812 */ /* 0x000fe200078efcff */
[----:B0-----:R-:W-:Y:S01]  /*7310*/  HFMA2.MMA R15, R18, R8, R15 ;  /* 0x00000008120f7235 */ /* 0x001fe2000000000f */
[C---:B------:R-:W-:Y:S02]  /*7320*/  LOP3.LUT R18, R13.reuse, 0x1c001c0, RZ, 0xc0, !PT ;  /* 0x01c001c00d127812 */ /* 0x040fe400078ec0ff */
[----:B------:R-:W-:Y:S01]  /*7330*/  LOP3.LUT R13, R13, 0x70007, RZ, 0xc0, !PT ;  /* 0x000700070d0d7812 */ /* 0x000fe200078ec0ff */
[----:B------:R-:W-:Y:S01]  /*7340*/  HADD2 R21, R21, -1028, -1028 ;  /* 0xe404e40415157430 */ /* 0x000fe20000000000 */
[----:B------:R-:W-:Y:S02]  /*7350*/  LOP3.LUT R20, R20, 0x64006400, RZ, 0xfc, !PT ;  /* 0x6400640014147812 */ /* 0x000fe400078efcff */
[----:B------:R-:W-:Y:S01]  /*7360*/  LOP3.LUT R35, R36, 0x64006400, RZ, 0xfc, !PT ;  /* 0x6400640024237812 */ /* 0x000fe200078efcff */
[----:B------:R-:W-:Y:S01]  /*7370*/  HFMA2 R36, R39, R4.H1_H1, -132, -132 ;  /* 0xd820d82027247431 */ /* 0x000fe20000060004 */
[----:B------:R-:W-:Y:S01]  /*7380*/  LOP3.LUT R13, R13, 0x64006400, RZ, 0xfc, !PT ;  /* 0x640064000d0d7812 */ /* 0x000fe200078efcff */
[----:B------:R-:W-:Y:S01]  /*7390*/  HFMA2 R23, R20, R3.H1_H1, -20, -20 ;  /* 0xcd00cd0014177431 */ /* 0x000fe20000060003 */
[----:B------:R-:W-:Y:S01]  /*73a0*/  LOP3.LUT R39, R40, 0x64006400, RZ, 0xfc, !PT ;  /* 0x6400640028277812 */ /* 0x000fe200078efcff */
[----:B------:R-:W-:Y:S01]  /*73b0*/  HFMA2 R17, R36, R19, R17 ;  /* 0x0000001324117231 */ /* 0x000fe20000000011 */
[----:B------:R-:W-:Y:S01]  /*73c0*/  HFMA2.MMA R19, R38, R19, R22 ;  /* 0x0000001326137235 */ /* 0x000fe20000000016 */
[----:B------:R-:W-:Y:S01]  /*73d0*/  HFMA2 R16, R21, R8, R16 ;  /* 0x0000000815107231 */ /* 0x000fe20000000010 */
[C---:B------:R-:W-:Y:S01]  /*73e0*/  LOP3.LUT R21, R14.reuse, 0x1c001c0, RZ, 0xc0, !PT ;  /* 0x01c001c00e157812 */ /* 0x040fe200078ec0ff */
[----:B------:R-:W-:Y:S01]  /*73f0*/  HADD2 R20, R13, -1028, -1028 ;  /* 0xe404e4040d147430 */ /* 0x000fe20000000000 */
[C---:B------:R-:W-:Y:S01]  /*7400*/  LOP3.LUT R41, R14.reuse, 0x380038, RZ, 0xc0, !PT ;  /* 0x003800380e297812 */ /* 0x040fe200078ec0ff */
[-C--:B------:R-:W-:Y:S01]  /*7410*/  HFMA2 R34, R35, R4.reuse.H1_H1, -132, -132 ;  /* 0xd820d82023227431 */ /* 0x080fe20000060004 */
[----:B------:R-:W-:Y:S01]  /*7420*/  LOP3.LUT R22, R21, 0x64006400, RZ, 0xfc, !PT ;  /* 0x6400640015167812 */ /* 0x000fe200078efcff */
[-C--:B------:R-:W-:Y:S01]  /*7430*/  HFMA2 R42, R39, R4.reuse.H1_H1, -132, -132 ;  /* 0xd820d820272a7431 */ /* 0x080fe20000060004 */
[----:B------:R-:W-:Y:S01]  /*7440*/  LOP3.LUT R14, R14, 0x70007, RZ, 0xc0, !PT ;  /* 0x000700070e0e7812 */ /* 0x000fe200078ec0ff */
[----:B------:R-:W-:Y:S01]  /*7450*/  HFMA2.MMA R21, R20, R8, R17 ;  /* 0x0000000814157235 */ /* 0x000fe20000000011 */
[----:B------:R-:W-:Y:S01]  /*7460*/  LOP3.LUT R18, R18, 0x64006400, RZ, 0xfc, !PT ;  /* 0x6400640012127812 */ /* 0x000fe200078efcff */
[-C--:B------:R-:W-:Y:S01]  /*7470*/  HFMA2.MMA R16, R34, R9.reuse, R16 ;  /* 0x0000000922107235 */ /* 0x080fe20000000010 */
[----:B------:R-:W-:Y:S01]  /*7480*/  LOP3.LUT R14, R14, 0x64006400, RZ, 0xfc, !PT ;  /* 0x640064000e0e7812 */ /* 0x000fe200078efcff */
[----:B------:R-:W-:Y:S01]  /*7490*/  HFMA2 R40, R37, R4.H1_H1, -132, -132 ;  /* 0xd820d82025287431 */ /* 0x000fe20000060004 */
[----:B------:R-:W-:Y:S01]  /*74a0*/  LOP3.LUT R12, R12, 0x1c001c0, RZ, 0xc0, !PT ;  /* 0x01c001c00c0c7812 */ /* 0x000fe200078ec0ff */
[-C--:B------:R-:W-:Y:S01]  /*74b0*/  HFMA2 R18, R18, R3.reuse.H1_H1, -20, -20 ;  /* 0xcd00cd0012127431 */ /* 0x080fe20000060003 */
[----:B------:R-:W-:Y:S01]  /*74c0*/  LOP3.LUT R41, R41, 0x64006400, RZ, 0xfc, !PT ;  /* 0x6400640029297812 */ /* 0x000fe200078efcff */
[----:B------:R-:W-:Y:S01]  /*74d0*/  HFMA2.MMA R21, R42, R9, R21 ;  /* 0x000000092a157235 */ /* 0x000fe20000000015 */
[----:B------:R-:W-:Y:S01]  /*74e0*/  HADD2 R14, R14, -1028, -1028 ;  /* 0xe404e4040e0e7430 */ /* 0x000fe20000000000 */
[-C--:B------:R-:W-:Y:S01]  /*74f0*/  HFMA2.MMA R16, R23, R10.reuse, R16 ;  /* 0x0000000a17107235 */ /* 0x080fe20000000010 */
[----:B------:R-:W-:Y:S01]  /*7500*/  LOP3.LUT R31, R31, 0x64006400, RZ, 0xfc, !PT ;  /* 0x640064001f1f7812 */ /* 0x000fe200078efcff */
[-C--:B------:R-:W-:Y:S01]  /*7510*/  HFMA2 R13, R22, R3.reuse.H1_H1, -20, -20 ;  /* 0xcd00cd00160d7431 */ /* 0x080fe20000060003 */
[----:B------:R-:W-:Y:S01]  /*7520*/  LOP3.LUT R12, R12, 0x64006400, RZ, 0xfc, !PT ;  /* 0x640064000c0c7812 */ /* 0x000fe200078efcff */
[----:B------:R-:W-:Y:S01]  /*7530*/  HFMA2 R22, R14, R8, R19 ;  /* 0x000000080e167231 */ /* 0x000fe20000000013 */
[----:B------:R-:W-:Y:S01]  /*7540*/  LOP3.LUT R30, R30, 0x64006400, RZ, 0xfc, !PT ;  /* 0x640064001e1e7812 */ /* 0x000fe200078efcff */
[----:B------:R-:W-:Y:S01]  /*7550*/  HFMA2.MMA R21, R18, R10, R21 ;  /* 0x0000000a12157235 */ /* 0x000fe20000000015 */
[----:B------:R-:W-:Y:S01]  /*7560*/  HFMA2 R44, R41, R4.H1_H1, -132, -132 ;  /* 0xd820d820292c7431 */ /* 0x000fe20000060004 */
[----:B------:R-:W-:Y:S01]  /*7570*/  HFMA2.MMA R16, R29, R11, R16 ;  /* 0x0000000b1d107235 */ /* 0x000fe20000000010 */
[----:B------:R-:W-:Y:S01]  /*7580*/  HADD2 R8, R31, -1028, -1028 ;  /* 0xe404e4041f087430 */ /* 0x000fe20000000000 */
[----:B------:R-:W-:Y:S01]  /*7590*/  PRMT R4, R4, 0x5410, R3 ;  /* 0x0000541004047816 */ /* 0x000fe20000000003 */
[----:B------:R-:W-:-:S02]  /*75a0*/  HFMA2 R12, R12, R3.H1_H1, -20, -20 ;  /* 0xcd00cd000c0c7431 */ /* 0x000fc40000060003 */
[-C--:B------:R-:W-:Y:S02]  /*75b0*/  HFMA2 R15, R40, R9.reuse, R15 ;  /* 0x00000009280f7231 */ /* 0x080fe4000000000f */
[----:B------:R-:W-:Y:S01]  /*75c0*/  HFMA2 R22, R44, R9, R22 ;  /* 0x000000092c167231 */ /* 0x000fe20000000016 */
[----:B------:R-:W-:Y:S01]  /*75d0*/  HFMA2.MMA R21, R8, R11, R21 ;  /* 0x0000000b08157235 */ /* 0x000fe20000000015 */
[-C--:B------:R-:W-:Y:S02]  /*75e0*/  HFMA2 R15, R12, R10.reuse, R15 ;  /* 0x0000000a0c0f7231 */ /* 0x080fe4000000000f */
        /* <DEDUP_REMOVED lines=12> */
.L_x_5105:
[----:B------:R-:W-:Y:S01]  /*76b0*/  ISETP.LT.AND P2, PT, R25, R24, PT ;  /* 0x000000181900720c */ /* 0x000fe20003f41270 */
[----:B------:R-:W-:-:S12]  /*76c0*/  UIADD3 UR4, UR4, 0x40, URZ ;  /* 0x0000004004047890 */ /* 0x000fd8000fffe03f */
[----:B------:R-:W-:Y:S05]  /*76d0*/  @!P0 BRA P2, `(.L_x_5106) ;  /* 0xffffffec00048947 */ /* 0x000fea000103ffff */
.L_x_5104:
[----:B------:R-:W-:Y:S05]  /*76e0*/  @!P1 EXIT ;  /* 0x000000000000994d */ /* 0x000fea0003800000 */
[----:B------:R-:W3:Y:S01]  /*76f0*/  S2R R3, SR_CTAID.X ;  /* 0x0000000000037919 */ /* 0x000ee20000002500 */
[----:B------:R-:W4:Y:S01]  /*7700*/  S2UR UR4, SR_CTAID.Y ;  /* 0x00000000000479c3 */ /* 0x000f220000002600 */
[----:B------:R-:W3:Y:S07]  /*7710*/  S2R R6, SR_TID.X ;  /* 0x0000000000067919 */ /* 0x000eee0000002100 */
[----:B--2---:R-:W2:Y:S01]  /*7720*/  LDC.64 R4, c[0x0][0x230] ;  /* 0x00008c00ff047b82 */ /* 0x004ea20000000a00 */
[----:B---3--:R-:W-:-:S04]  /*7730*/  LEA R3, R3, R6, 0x5 ;  /* 0x0000000603037211 */ /* 0x008fc800078e28ff */
[----:B------:R-:W-:Y:S02]  /*7740*/  SHF.L.U32 R6, R3, 0x2, RZ ;  /* 0x0000000203067819 */ /* 0x000fe400000006ff */
[----:B------:R-:W-:-:S03]  /*7750*/  MOV R3, R2 ;  /* 0x0000000200037202 */ /* 0x000fc60000000f00 */
[----:B----4-:R-:W-:-:S04]  /*7760*/  IMAD R7, R7, UR4, R6 ;  /* 0x0000000407077c24 */ /* 0x010fc8000f8e0206 */
[----:B--2---:R-:W-:-:S05]  /*7770*/  IMAD.WIDE R6, R7, 0x2, R4 ;  /* 0x0000000207067825 */ /* 0x004fca00078e0204 */
[----:B------:R2:W-:Y:S01]  /*7780*/  ATOM.E.ADD.F16x2.RN.STRONG.GPU P0, RZ, desc[UR6][R6.64], R3 ;  /* 0x0000000306ff79a2 */ /* 0x0005e2000810e1c6 */
[----:B------:R-:W-:Y:S01]  /*7790*/  BSSY B0, `(.L_x_5107) ;  /* 0x0000011000007945 */ /* 0x000fe20003800000 */
[----:B-----5:R-:W-:-:S03]  /*77a0*/  MOV R9, R0 ;  /* 0x0000000000097202 */ /* 0x020fc60000000f00 */
[----:B--2---:R-:W-:Y:S05]  /*77b0*/  @P0 BRA `(.L_x_5108) ;  /* 0x0000000000380947 */ /* 0x004fea0003800000 */
[----:B------:R-:W2:Y:S02]  /*77c0*/  QSPC.E.S P0, RZ, [R6] ;  /* 0x0000000006ff73aa */ /* 0x000ea40000000500 */
[----:B--2---:R-:W-:Y:S05]  /*77d0*/  @!P0 BRA `(.L_x_5109) ;  /* 0x0000000000248947 */ /* 0x004fea0003800000 */
[----:B------:R-:W-:-:S04]  /*77e0*/  MOV R4, R6 ;  /* 0x0000000600047202 */ /* 0x000fc80000000f00 */
[----:B------:R-:W-:Y:S02]  /*77f0*/  MOV R4, R4 ;  /* 0x0000000400047202 */ /* 0x000fe40000000f00 */
[----:B------:R-:W-:-:S07]  /*7800*/  MOV R5, R2 ;  /* 0x0000000200057202 */ /* 0x000fce0000000f00 */
.L_x_5110:
[----:B------:R-:W2:Y:S02]  /*7810*/  LDS R2, [R4] ;  /* 0x0000000004027984 */ /* 0x000ea40000000800 */
[----:B--2---:R-:W-:-:S06]  /*7820*/  HADD2 R3, R2, R5 ;  /* 0x0000000502037230 */ /* 0x004fcc0000000000 */
[----:B------:R-:W2:Y:S02]  /*7830*/  ATOMS.CAST.SPIN R3, [R4], R2, R3 ;  /* 0x000000020403738d */ /* 0x000ea40001800003 */
[----:B--2---:R-:W-:-:S13]  /*7840*/  ISETP.EQ.U32.AND P0, PT, R3, 0x1, PT ;  /* 0x000000010300780c */ /* 0x004fda0003f02070 */
[----:B------:R-:W-:Y:S05]  /*7850*/  @!P0 BRA `(.L_x_5110) ;  /* 0xfffffffc00ec8947 */ /* 0x000fea000383ffff */
[----:B------:R-:W-:Y:S05]  /*7860*/  BRA `(.L_x_5108) ;  /* 0x00000000000c7947 */ /* 0x000fea0003800000 */
.L_x_5109:
[----:B------:R-:W2:Y:S02]  /*7870*/  LD.E R2, desc[UR6][R6.64] ;  /* 0x0000000606027980 */ /* 0x000ea4000c101900 */
[----:B--2---:R-:W-:-:S05]  /*7880*/  IADD3 R3, R3, R2, RZ ;  /* 0x0000000203037210 */ /* 0x004fca0007ffe0ff */
[----:B------:R2:W-:Y:S02]  /*7890*/  ST.E desc[UR6][R6.64], R3 ;  /* 0x0000000306007985 */ /* 0x0005e4000c101906 */
.L_x_5108:
[----:B------:R-:W-:Y:S05]  /*78a0*/  BSYNC B0 ;  /* 0x0000000000007941 */ /* 0x000fea0003800000 */
.L_x_5107:
[----:B------:R3:W-:Y:S02]  /*78b0*/  ATOM.E.ADD.F16x2.RN.STRONG.GPU P0, RZ, desc[UR6][R6.64+0x4], R9 ;  /* 0x0000040906ff79a2 */ /* 0x0007e4000810e1c6 */
[----:B---3--:R-:W-:Y:S05]  /*78c0*/  @P0 EXIT ;  /* 0x000000000000094d */ /* 0x008fea0003800000 */
[----:B------:R-:W3:Y:S02]  /*78d0*/  QSPC.E.S P0, RZ, [R6+0x4] ;  /* 0x0000040006ff73aa */ /* 0x000ee40000000500 */
[----:B---3--:R-:W-:Y:S05]  /*78e0*/  @!P0 BRA `(.L_x_5111) ;  /* 0x0000000000208947 */ /* 0x008fea0003800000 */
[----:B------:R-:W-:-:S04]  /*78f0*/  MOV R2, R6 ;  /* 0x0000000600027202 */ /* 0x000fc80000000f00 */
[----:B------:R-:W-:-:S07]  /*7900*/  MOV R4, R2 ;  /* 0x0000000200047202 */ /* 0x000fce0000000f00 */
.L_x_5112:
[----:B------:R-:W2:Y:S02]  /*7910*/  LDS R2, [R4+0x4] ;  /* 0x0000040004027984 */ /* 0x000ea40000000800 */
[----:B--2---:R-:W-:-:S10]  /*7920*/  HFMA2.MMA R3, R2, 1, 1, R0 ;  /* 0x3c003c0002037835 */ /* 0x004fd40000000000 */
[----:B------:R-:W2:Y:S02]  /*7930*/  ATOMS.CAST.SPIN R3, [R4+0x4], R2, R3 ;  /* 0x000004020403738d */ /* 0x000ea40001800003 */
[----:B--2---:R-:W-:-:S13]  /*7940*/  ISETP.EQ.U32.AND P0, PT, R3, 0x1, PT ;  /* 0x000000010300780c */ /* 0x004fda0003f02070 */
[----:B------:R-:W-:Y:S05]  /*7950*/  @!P0 BRA `(.L_x_5112) ;  /* 0xfffffffc00ec8947 */ /* 0x000fea000383ffff */
[----:B------:R-:W-:Y:S05]  /*7960*/  EXIT ;  /* 0x000000000000794d */ /* 0x000fea0003800000 */
.L_x_5111:
[----:B------:R-:W2:Y:S02]  /*7970*/  LD.E R0, desc[UR6][R6.64+0x4] ;  /* 0x0000040606007980 */ /* 0x000ea4000c101900 */
[----:B--2---:R-:W-:-:S05]  /*7980*/  IADD3 R3, R9, R0, RZ ;  /* 0x0000000009037210 */ /* 0x004fca0007ffe0ff */
[----:B------:R-:W-:Y:S01]  /*7990*/  ST.E desc[UR6][R6.64+0x4], R3 ;  /* 0x0000040306007985 */ /* 0x000fe2000c101906 */
[----:B------:R-:W-:Y:S05]  /*79a0*/  EXIT ;  /* 0x000000000000794d */ /* 0x000fea0003800000 */
.L_x_5113:
        /* <DEDUP_REMOVED lines=13> */
.L_x_5268:


//--------------------- .text._Z23gemm_half_q_half_kernelILi1ELi20ELb1ELb0ELi32EEvPK6__halfPKjS4_S2_PS0_iiiiPKtS7_iiiiiibS2_i --------------------------
	.section	.text._Z23gemm_half_q_half_kernelILi1ELi20ELb1ELb0ELi32EEvPK6__halfPKjS4_S2_PS0_iiiiPKtS7_iiiiiibS2_i,"ax",@progbits
	.align	128
        .global         _Z23gemm_half_q_half_kernelILi1ELi20ELb1ELb0ELi32EEvPK6__halfPKjS4_S2_PS0_iiiiPKtS7_iiiiiibS2_i
        .type           _Z23gemm_half_q_half_kernelILi1ELi20ELb1ELb0ELi32EEvPK6__halfPKjS4_S2_PS0_iiiiPKtS7_iiiiiibS2_i,@function
        .size           _Z23gemm_half_q_half_kernelILi1ELi20ELb1ELb0ELi32EEvPK6__halfPKjS4_S2_PS0_iiiiPKtS7_iiiiiibS2_i,(.L_x_5269 - _Z23gemm_half_q_half_kernelILi1ELi20ELb1ELb0ELi32EEvPK6__halfPKjS4_S2_PS0_iiiiPKtS7_iiiiiibS2_i)
        .other          _Z23gemm_half_q_half_kernelILi1ELi20ELb1ELb0ELi32EEvPK6__halfPKjS4_S2_PS0_iiiiPKtS7_iiiiiibS2_i,@"STO_CUDA_ENTRY STV_DEFAULT"
_Z23gemm_half_q_half_kernelILi1ELi20ELb1ELb0ELi32EEvPK6__halfPKjS4_S2_PS0_iiiiPKtS7_iiiiiibS2_i:
.text._Z23gemm_half_q_half_kernelILi1ELi20ELb1ELb0ELi32EEvPK6__halfPKjS4_S2_PS0_iiiiPKtS7_iiiiiibS2_i:
        /* <DEDUP_REMOVED lines=35> */
[----:B------:R-:W-:Y:S01]  /*0230*/  @!P0 LEA R6, P2, R5, UR4, 0x1 ;  /* 0x0000000405068c11 */ /* 0x000fe2000f8408ff */
[----:B------:R-:W-:Y:S01]  /*0240*/  @P0 IMAD.X R12, RZ, RZ, R4, P3 ;  /* 0x000000ffff0c0224 */ /* 0x000fe200018e0604 */
        /* <DEDUP_REMOVED lines=11> */
.L_x_5115:
[----:B------:R-:W-:Y:S05]  /*0300*/  BSYNC B0 ;  /* 0x0000000000007941 */ /* 0x000fea0003800000 */
.L_x_5114:
[----:B------:R-:W-:Y:S01]  /*0310*/  ULDC UR4, c[0x0][0x23c] ;  /* 0x00008f0000047ab9 */ /* 0x000fe20000000800 */
[----:B0-----:R-:W-:Y:S02]  /*0320*/  IMAD.SHL.U32 R0, R9, 0x4, RZ ;  /* 0x0000000409007824 */ /* 0x001fe400078e00ff */
[----:B------:R-:W-:-:S05]  /*0330*/  IMAD.U32 R31, RZ, RZ, UR4 ;  /* 0x00000004ff1f7e24 */ /* 0x000fca000f8e00ff */
[----:B------:R-:W-:-:S13]  /*0340*/  ISETP.GE.AND P0, PT, R0, R31, PT ;  /* 0x0000001f0000720c */ /* 0x000fda0003f06270 */
[----:B------:R-:W-:Y:S05]  /*0350*/  @P0 EXIT ;  /* 0x000000000000094d */ /* 0x000fea0003800000 */
[----:B------:R-:W0:Y:S08]  /*0360*/  LDC.U8 R2, c[0x0][0x270] ;  /* 0x00009c00ff027b82 */ /* 0x000e300000000000 */
[----:B------:R-:W1:Y:S01]  /*0370*/  LDC R10, c[0x0][0x264] ;  /* 0x00009900ff0a7b82 */ /* 0x000e620000000800 */
[----:B0-----:R-:W-:-:S04]  /*0380*/  PRMT R2, R2, 0x8880, RZ ;  /* 0x0000888002027816 */ /* 0x001fc800000000ff */
[----:B------:R-:W-:-:S03]  /*0390*/  ISETP.NE.AND P0, PT, R2, RZ, PT ;  /* 0x000000ff0200720c */ /* 0x000fc60003f05270 */
[----:B------:R-:W0:Y:S01]  /*03a0*/  LDC R2, c[0x0][0x25c] ;  /* 0x00009700ff027b82 */ /* 0x000e220000000800 */
[----:B------:R-:W-:-:S04]  /*03b0*/  ISETP.NE.OR P0, PT, R17, RZ, !P0 ;  /* 0x000000ff1100720c */ /* 0x000fc80004705670 */
[----:B------:R-:W-:Y:S02]  /*03c0*/  ISETP.LT.OR P2, PT, R8, 0x1, P0 ;  /* 0x000000010800780c */ /* 0x000fe40000741670 */
[----:B------:R-:W-:-:S11]  /*03d0*/  ISETP.GE.AND P0, PT, R23, R32, PT ;  /* 0x000000201700720c */ /* 0x000fd60003f06270 */
[----:B------:R-:W2:Y:S01]  /*03e0*/  @!P2 LDC.64 R4, c[0x0][0x230] ;  /* 0x00008c00ff04ab82 */ /* 0x000ea20000000a00 */
[----:B------:R-:W-:-:S04]  /*03f0*/  @!P2 IMAD R3, R31, UR8, R0 ;  /* 0x000000081f03ac24 */ /* 0x000fc8000f8e0200 */
[----:B--2---:R-:W-:-:S05]  /*0400*/  @!P2 IMAD.WIDE R4, R3, 0x2, R4 ;  /* 0x000000020304a825 */ /* 0x004fca00078e0204 */
[----:B------:R2:W-:Y:S01]  /*0410*/  @!P2 STG.E.64 desc[UR6][R4.64], RZ ;  /* 0x000000ff0400a986 */ /* 0x0005e2000c101b06 */
[----:B------:R-:W-:Y:S06]  /*0420*/  BAR.SYNC.DEFER_BLOCKING 0x0 ;  /* 0x0000000000007b1d */ /* 0x000fec0000010000 */
[----:B01----:R-:W-:Y:S05]  /*0430*/  @P0 BRA `(.L_x_5116) ;  /* 0x0000000000d40947 */ /* 0x003fea0003800000 */
[----:B--2---:R-:W0:Y:S01]  /*0440*/  LDC.64 R4, c[0x0][0x248] ;  /* 0x00009200ff047b82 */ /* 0x004e220000000a00 */
[----:B------:R-:W-:-:S07]  /*0450*/  IMAD.SHL.U32 R17, R17, 0x40, RZ ;  /* 0x0000004011117824 */ /* 0x000fce00078e00ff */
[----:B------:R-:W1:Y:S08]  /*0460*/  LDC.64 R6, c[0x0][0x220] ;  /* 0x00008800ff067b82 */ /* 0x000e700000000a00 */
[----:B------:R-:W2:Y:S01]  /*0470*/  LDC.64 R8, c[0x0][0x228] ;  /* 0x00008a00ff087b82 */ /* 0x000ea20000000a00 */
[----:B0-----:R-:W-:-:S05]  /*0480*/  IMAD.WIDE R16, R17, 0x2, R4 ;  /* 0x0000000211107825 */ /* 0x001fca00078e0204 */
[----:B------:R0:W5:Y:S01]  /*0490*/  LDG.E.U16.CONSTANT R11, desc[UR6][R16.64] ;  /* 0x00000006100b7981 */ /* 0x000162000c1e9500 */
[----:B------:R-:W-:Y:S01]  /*04a0*/  SHF.R.S32.HI R3, RZ, 0x1f, R0 ;  /* 0x0000001fff037819 */ /* 0x000fe20000011400 */
[----:B------:R-:W-:Y:S01]  /*04b0*/  IMAD.SHL.U32 R12, R0, 0x4, RZ ;  /* 0x00000004000c7824 */ /* 0x000fe200078e00ff */
[----:B------:R-:W-:Y:S01]  /*04c0*/  UMOV UR4, URZ ;  /* 0x0000003f00047c82 */ /* 0x000fe20008000000 */
[----:B------:R-:W-:Y:S01]  /*04d0*/  IMAD.MOV.U32 R13, RZ, RZ, R23 ;  /* 0x000000ffff0d7224 */ /* 0x000fe200078e0017 */
[----:B------:R-:W-:Y:S02]  /*04e0*/  LEA.HI R3, R3, R0, RZ, 0x3 ;  /* 0x0000000003037211 */ /* 0x000fe400078f18ff */
[----:B------:R-:W-:Y:S02]  /*04f0*/  LOP3.LUT R12, R12, 0x10, RZ, 0xc0, !PT ;  /* 0x000000100c0c7812 */ /* 0x000fe400078ec0ff */
[----:B-1----:R-:W-:-:S07]  /*0500*/  SHF.R.S32.HI R14, RZ, 0x3, R3 ;  /* 0x00000003ff0e7819 */ /* 0x002fce0000011403 */
.L_x_5117:
[----:B-----5:R-:W-:-:S04]  /*0510*/  VIADD R18, R11, UR4 ;  /* 0x000000040b127c36 */ /* 0x020fc80008000000 */
[----:B------:R-:W-:-:S05]  /*0520*/  IMAD R3, R18, R31, RZ ;  /* 0x0000001f12037224 */ /* 0x000fca00078e02ff */
[----:B0-----:R-:W-:-:S04]  /*0530*/  SHF.R.S32.HI R16, RZ, 0x1f, R3 ;  /* 0x0000001fff107819 */ /* 0x001fc80000011403 */
[----:B------:R-:W-:-:S04]  /*0540*/  LEA.HI R3, R16, R3, RZ, 0x3 ;  /* 0x0000000310037211 */ /* 0x000fc800078f18ff */
[----:B------:R-:W-:-:S05]  /*0550*/  LEA.HI.SX32 R3, R3, R14, 0x1d ;  /* 0x0000000e03037211 */ /* 0x000fca00078feaff */
[----:B------:R-:W-:-:S06]  /*0560*/  IMAD.WIDE R16, R3, 0x4, R6 ;  /* 0x0000000403107825 */ /* 0x000fcc00078e0206 */
[----:B------:R-:W3:Y:S01]  /*0570*/  LDG.E.CONSTANT R17, desc[UR6][R16.64] ;  /* 0x0000000610117981 */ /* 0x000ee2000c1e9900 */
[----:B------:R-:W-:-:S05]  /*0580*/  LEA R21, R13, 0x1, 0x1 ;  /* 0x000000010d157811 */ /* 0x000fca00078e08ff */
[----:B------:R-:W-:-:S06]  /*0590*/  IMAD.WIDE R20, R21, 0x2, R4 ;  /* 0x0000000215147825 */ /* 0x000fcc00078e0204 */
[----:B------:R-:W4:Y:S01]  /*05a0*/  LDG.E.U16.CONSTANT R20, desc[UR6][R20.64] ;  /* 0x0000000614147981 */ /* 0x000f22000c1e9500 */
[----:B--2---:R-:W-:-:S06]  /*05b0*/  IMAD.WIDE R18, R18, 0x2, R8 ;  /* 0x0000000212127825 */ /* 0x004fcc00078e0208 */
[----:B------:R0:W2:Y:S01]  /*05c0*/  LDG.E.U16.CONSTANT R18, desc[UR6][R18.64] ;  /* 0x0000000612127981 */ /* 0x0000a2000c1e9500 */
[----:B------:R-:W-:Y:S01]  /*05d0*/  UIADD3 UR4, UR4, 0x1, URZ ;  /* 0x0000000104047890 */ /* 0x000fe2000fffe03f */
[----:B---3--:R-:W-:-:S04]  /*05e0*/  SHF.R.U32.HI R3, RZ, R12, R17 ;  /* 0x0000000cff037219 */ /* 0x008fc80000011611 */
[----:B------:R-:W-:Y:S02]  /*05f0*/  LOP3.LUT R15, R3, 0xf, RZ, 0xc0, !PT ;  /* 0x0000000f030f7812 */ /* 0x000fe400078ec0ff */
[----:B------:R-:W-:-:S03]  /*0600*/  SHF.R.U32.HI R22, RZ, 0x4, R3 ;  /* 0x00000004ff167819 */ /* 0x000fc60000011603 */
[----:B------:R-:W-:Y:S01]  /*0610*/  VIADD R15, R15, 0x1 ;  /* 0x000000010f0f7836 */ /* 0x000fe20000000000 */
[----:B------:R-:W-:Y:S01]  /*0620*/  LOP3.LUT R22, R22, 0xf, RZ, 0xc0, !PT ;  /* 0x0000000f16167812 */ /* 0x000fe200078ec0ff */
[----:B----4-:R-:W-:Y:S02]  /*0630*/  IMAD.IADD R13, R20, 0x1, R13 ;  /* 0x00000001140d7824 */ /* 0x010fe400078e020d */
[----:B------:R-:W-:Y:S01]  /*0640*/  IMAD R16, R15, R15, RZ ;  /* 0x0000000f0f107224 */ /* 0x000fe200078e02ff */
[--C-:B------:R-:W-:Y:S01]  /*0650*/  SHF.R.U32.HI R15, RZ, 0x8, R3.reuse ;  /* 0x00000008ff0f7819 */ /* 0x100fe20000011603 */
[----:B------:R-:W-:Y:S01]  /*0660*/  VIADD R22, R22, 0x1 ;  /* 0x0000000116167836 */ /* 0x000fe20000000000 */
[----:B------:R-:W-:Y:S01]  /*0670*/  SHF.R.U32.HI R3, RZ, 0xc, R3 ;  /* 0x0000000cff037819 */ /* 0x000fe20000011603 */
[----:B------:R-:W2:Y:S01]  /*0680*/  I2F.F16 R17, R16 ;  /* 0x0000001000117306 */ /* 0x000ea20000200c00 */
[----:B------:R-:W-:Y:S01]  /*0690*/  LOP3.LUT R15, R15, 0xf, RZ, 0xc0, !PT ;  /* 0x0000000f0f0f7812 */ /* 0x000fe200078ec0ff */
[----:B------:R-:W-:Y:S01]  /*06a0*/  IMAD R22, R22, R22, RZ ;  /* 0x0000001616167224 */ /* 0x000fe200078e02ff */
[----:B------:R-:W-:-:S02]  /*06b0*/  LOP3.LUT R3, R3, 0xf, RZ, 0xc0, !PT ;  /* 0x0000000f03037812 */ /* 0x000fc400078ec0ff */
[----:B------:R-:W-:Y:S01]  /*06c0*/  ISETP.GE.AND P2, PT, R13, R32, PT ;  /* 0x000000200d00720c */ /* 0x000fe20003f46270 */
[----:B------:R-:W-:Y:S02]  /*06d0*/  VIADD R15, R15, 0x1 ;  /* 0x000000010f0f7836 */ /* 0x000fe40000000000 */
[----:B------:R-:W-:Y:S01]  /*06e0*/  VIADD R3, R3, 0x1 ;  /* 0x0000000103037836 */ /* 0x000fe20000000000 */
[----:B------:R-:W1:Y:S01]  /*06f0*/  I2F.F16 R29, R22 ;  /* 0x00000016001d7306 */ /* 0x000e620000200c00 */
[----:B------:R-:W-:Y:S02]  /*0700*/  IMAD R15, R15, R15, RZ ;  /* 0x0000000f0f0f7224 */ /* 0x000fe400078e02ff */
[----:B0-----:R-:W-:Y:S02]  /*0710*/  IMAD R19, R3, R3, RZ ;  /* 0x0000000303137224 */ /* 0x001fe400078e02ff */
[----:B--2---:R-:W-:-:S03]  /*0720*/  HMUL2 R30, R17.H0_H0, R18.H0_H0 ;  /* 0x20000012111e7232 */ /* 0x004fc60000000800 */
[----:B------:R-:W0:Y:S01]  /*0730*/  I2F.F16 R15, R15 ;  /* 0x0000000f000f7306 */ /* 0x000e220000200c00 */
[----:B-1----:R-:W-:-:S07]  /*0740*/  HMUL2 R29, R29.H0_H0, R18.H0_H0 ;  /* 0x200000121d1d7232 */ /* 0x002fce0000000800 */
[----:B------:R-:W1:Y:S01]  /*0750*/  I2F.F16 R3, R19 ;  /* 0x0000001300037306 */ /* 0x000e620000200c00 */
[-C--:B0-----:R-:W-:Y:S02]  /*0760*/  HMUL2 R28, R15.H0_H0, R18.reuse.H0_H0 ;  /* 0x200000120f1c7232 */ /* 0x081fe40000000800 */
[----:B-1----:R-:W-:Y:S01]  /*0770*/  HMUL2 R3, R3.H0_H0, R18.H0_H0 ;  /* 0x2000001203037232 */ /* 0x002fe20000000800 */
[----:B------:R-:W-:Y:S06]  /*0780*/  @!P2 BRA `(.L_x_5117) ;  /* 0xfffffffc0060a947 */ /* 0x000fec000383ffff */
.L_x_5116:
[----:B------:R-:W-:Y:S01]  /*0790*/  ULDC UR4, c[0x0][0x258] ;  /* 0x0000960000047ab9 */ /* 0x000fe20000000800 */
[C---:B------:R-:W-:Y:S02]  /*07a0*/  ISETP.GT.AND P3, PT, R23.reuse, R2, PT ;  /* 0x000000021700720c */ /* 0x040fe40003f64270 */
[----:B--2---:R-:W-:Y:S02]  /*07b0*/  CS2R R4, SRZ ;  /* 0x0000000000047805 */ /* 0x004fe4000001ff00 */
        /* <DEDUP_REMOVED lines=8> */
[----:B------:R-:W-:-:S07]  /*0840*/  IMAD R5, R6, 0x6, RZ ;  /* 0x0000000606057824 */ /* 0x000fce00078e02ff */
.L_x_5118:
        /* <DEDUP_REMOVED lines=8> */
.L_x_5119:
[----:B------:R-:W-:Y:S01]  /*08d0*/  ULDC UR10, c[0x0][0x260] ;  /* 0x00009800000a7ab9 */ /* 0x000fe20000000800 */
[C---:B------:R-:W-:Y:S01]  /*08e0*/  ISETP.GT.AND P3, PT, R23.reuse, R10, PT ;  /* 0x0000000a1700720c */ /* 0x040fe20003f64270 */
[----:B------:R-:W-:Y:S01]  /*08f0*/  IMAD.MOV.U32 R2, RZ, RZ, RZ ;  /* 0x000000ffff027224 */ /* 0x000fe200078e00ff */
[----:B------:R-:W-:Y:S01]  /*0900*/  ISETP.GT.AND P2, PT, R23, UR10, PT ;  /* 0x0000000a17007c0c */ /* 0x000fe2000bf44270 */
[----:B------:R-:W-:-:S12]  /*0910*/  IMAD.MOV.U32 R7, RZ, RZ, RZ ;  /* 0x000000ffff077224 */ /* 0x000fd800078e00ff */
        /* <DEDUP_REMOVED lines=8> */
.L_x_5120:
        /* <DEDUP_REMOVED lines=8> */
.L_x_5121:
        /* <DEDUP_REMOVED lines=11> */
.L_x_5122:
[C---:B------:R-:W-:Y:S01]  /*0ad0*/  VIMNMX R6, R23.reuse, UR4, PT ;  /* 0x0000000417067c48 */ /* 0x040fe2000bfe0100 */
[----:B------:R-:W0:Y:S01]  /*0ae0*/  S2UR UR5, SR_CgaCtaId ;  /* 0x00000000000579c3 */ /* 0x000e220000008800 */
[----:B------:R-:W-:Y:S01]  /*0af0*/  ISETP.GE.OR P0, PT, R23, UR10, P0 ;  /* 0x0000000a17007c0c */ /* 0x000fe20008706670 */
[----:B------:R-:W-:Y:S01]  /*0b00*/  ULDC.64 UR8, c[0x0][0x218] ;  /* 0x0000860000087ab9 */ /* 0x000fe20000000a00 */
[----:B------:R-:W-:Y:S01]  /*0b10*/  SHF.R.S32.HI R11, RZ, 0x1f, R6 ;  /* 0x0000001fff0b7819 */ /* 0x000fe20000011406 */
[----:B------:R-:W-:-:S03]  /*0b20*/  UMOV UR4, 0x400 ;  /* 0x0000040000047882 */ /* 0x000fc60000000000 */
        /* <DEDUP_REMOVED lines=15> */
[----:B------:R-:W-:Y:S01]  /*0c20*/  PRMT R0, R33, 0x9910, RZ ;  /* 0x0000991021007816 */ /* 0x000fe200000000ff */
[----:B------:R-:W-:Y:S01]  /*0c30*/  ULDC UR5, c[0x0][0x260] ;  /* 0x0000980000057ab9 */ /* 0x000fe20000000800 */
[----:B------:R-:W-:Y:S02]  /*0c40*/  PRMT R2, RZ, 0x5410, RZ ;  /* 0x00005410ff027816 */ /* 0x000fe400000000ff */
[----:B------:R-:W-:Y:S02]  /*0c50*/  ISETP.EQ.OR P2, PT, R0, RZ, !P1 ;  /* 0x000000ff0000720c */ /* 0x000fe40004f42670 */
[----:B------:R-:W-:-:S11]  /*0c60*/  PRMT R0, RZ, 0x5410, RZ ;  /* 0x00005410ff007816 */ /* 0x000fd600000000ff */
.L_x_5125:
        /* <DEDUP_REMOVED lines=8> */
[----:B------:R-:W-:Y:S02]  /*0cf0*/  VIADD R37, R23, 0x20 ;  /* 0x0000002017257836 */ /* 0x000fe40000000000 */
[----:B------:R-:W-:-:S03]  /*0d00*/  IMAD.WIDE R34, R31, 0x4, R12 ;  /* 0x000000041f227825 */ /* 0x000fc600078e020c */
[C---:B------:R-:W-:Y:S02]  /*0d10*/  ISETP.GE.AND P0, PT, R37.reuse, UR5, PT ;  /* 0x0000000525007c0c */ /* 0x040fe4000bf06270 */
[----:B------:R-:W-:Y:S01]  /*0d20*/  ISETP.LT.AND P3, PT, R37, R32, PT ;  /* 0x000000202500720c */ /* 0x000fe20003f61270 */
[----:B------:R-:W-:-:S12]  /*0d30*/  @P2 BRA `(.L_x_5124) ;  /* 0x0000001400242947 */ /* 0x000fd80003800000 */
[----:B0-----:R-:W2:Y:S01]  /*0d40*/  LDG.E.128.CONSTANT R12, desc[UR6][R34.64] ;  /* 0x00000006220c7981 */ /* 0x001ea2000c1e9d00 */
[----:B-----5:R-:W-:Y:S01]  /*0d50*/  SHF.R.U32.HI R36, RZ, 0xf, R24 ;  /* 0x0000000fff247819 */ /* 0x020fe20000011618 */
[----:B------:R-:W-:Y:S01]  /*0d60*/  IMAD.MOV.U32 R38, RZ, RZ, 0x2800 ;  /* 0x00002800ff267424 */ /* 0x000fe200078e00ff */
[----:B------:R-:W-:Y:S01]  /*0d70*/  SHF.R.U32.HI R39, RZ, 0xe, R16 ;  /* 0x0000000eff277819 */ /* 0x000fe20000011610 */
[----:B------:R-:W0:Y:S01]  /*0d80*/  LDS.128 R20, [UR4] ;  /* 0x00000004ff147984 */ /* 0x000e220008000c00 */
[----:B------:R-:W-:Y:S02]  /*0d90*/  LOP3.LUT R36, R36, 0x10001, RZ, 0xc0, !PT ;  /* 0x0001000124247812 */ /* 0x000fe400078ec0ff */
[----:B------:R-:W-:Y:S02]  /*0da0*/  PRMT R3, R3, 0x5410, R38 ;  /* 0x0000541003037816 */ /* 0x000fe40000000026 */
[----:B------:R-:W-:Y:S02]  /*0db0*/  LOP3.LUT R42, R36, 0x20002, R39, 0xf8, !PT ;  /* 0x00020002242a7812 */ /* 0x000fe400078ef827 */
[----:B------:R-:W-:-:S02]  /*0dc0*/  SHF.R.U32.HI R36, RZ, 0xf, R25 ;  /* 0x0000000fff247819 */ /* 0x000fc40000011619 */
[----:B------:R-:W-:Y:S02]  /*0dd0*/  SHF.R.U32.HI R38, RZ, 0xf, R26 ;  /* 0x0000000fff267819 */ /* 0x000fe4000001161a */
[----:B------:R-:W-:Y:S02]  /*0de0*/  SHF.R.U32.HI R39, RZ, 0xf, R27 ;  /* 0x0000000fff277819 */ /* 0x000fe4000001161b */
[----:B------:R-:W-:Y:S02]  /*0df0*/  SHF.R.U32.HI R41, RZ, 0xe, R17 ;  /* 0x0000000eff297819 */ /* 0x000fe40000011611 */
[----:B------:R-:W-:Y:S02]  /*0e00*/  LOP3.LUT R36, R36, 0x10001, RZ, 0xc0, !PT ;  /* 0x0001000124247812 */ /* 0x000fe400078ec0ff */
[----:B------:R-:W-:Y:S02]  /*0e10*/  SHF.R.U32.HI R45, RZ, 0xe, R19 ;  /* 0x0000000eff2d7819 */ /* 0x000fe40000011613 */
[----:B------:R-:W-:-:S02]  /*0e20*/  LOP3.LUT R40, R38, 0x10001, RZ, 0xc0, !PT ;  /* 0x0001000126287812 */ /* 0x000fc400078ec0ff */
[----:B------:R-:W-:Y:S02]  /*0e30*/  LOP3.LUT R44, R39, 0x10001, RZ, 0xc0, !PT ;  /* 0x00010001272c7812 */ /* 0x000fe400078ec0ff */
[----:B------:R-:W-:Y:S02]  /*0e40*/  SHF.R.U32.HI R39, RZ, 0xd, R4 ;  /* 0x0000000dff277819 */ /* 0x000fe40000011604 */
[----:B------:R-:W-:Y:S02]  /*0e50*/  LOP3.LUT R38, R36, 0x20002, R41, 0xf8, !PT ;  /* 0x0002000224267812 */ /* 0x000fe400078ef829 */
[----:B------:R-:W-:Y:S02]  /*0e60*/  LOP3.LUT R41, R24, 0x1f001f, RZ, 0xc0, !PT ;  /* 0x001f001f18297812 */ /* 0x000fe400078ec0ff */
[----:B------:R-:W-:Y:S02]  /*0e70*/  LOP3.LUT R36, R44, 0x20002, R45, 0xf8, !PT ;  /* 0x000200022c247812 */ /* 0x000fe400078ef82d */
[----:B------:R-:W-:-:S02]  /*0e80*/  SHF.R.U32.HI R43, RZ, 0xe, R18 ;  /* 0x0000000eff2b7819 */ /* 0x000fc40000011612 */
[----:B------:R-:W-:Y:S02]  /*0e90*/  LOP3.LUT R39, R42, 0x40004, R39, 0xf8, !PT ;  /* 0x000400042a277812 */ /* 0x000fe400078ef827 */
[----:B------:R-:W-:Y:S02]  /*0ea0*/  LOP3.LUT R44, R26, 0x1f001f, RZ, 0xc0, !PT ;  /* 0x001f001f1a2c7812 */ /* 0x000fe400078ec0ff */
[----:B------:R-:W-:Y:S02]  /*0eb0*/  LOP3.LUT R42, R25, 0x1f001f, RZ, 0xc0, !PT ;  /* 0x001f001f192a7812 */ /* 0x000fe400078ec0ff */
[----:B------:R-:W-:Y:S02]  /*0ec0*/  LOP3.LUT R41, R41, 0x64006400, RZ, 0xfc, !PT ;  /* 0x6400640029297812 */ /* 0x000fe400078efcff */
[----:B------:R-:W-:Y:S02]  /*0ed0*/  LOP3.LUT R45, R27, 0x1f001f, RZ, 0xc0, !PT ;  /* 0x001f001f1b2d7812 */ /* 0x000fe400078ec0ff */
[----:B------:R-:W-:Y:S01]  /*0ee0*/  LOP3.LUT R40, R40, 0x20002, R43, 0xf8, !PT ;  /* 0x0002000228287812 */ /* 0x000fe200078ef82b */
[----:B------:R-:W-:Y:S01]  /*0ef0*/  HADD2 R41, R41, -1040, -1040 ;  /* 0xe410e41029297430 */ /* 0x000fe20000000000 */
[----:B------:R-:W-:-:S02]  /*0f00*/  LOP3.LUT R44, R44, 0x64006400, RZ, 0xfc, !PT ;  /* 0x640064002c2c7812 */ /* 0x000fc400078efcff */
[----:B------:R-:W-:Y:S02]  /*0f10*/  SHF.R.U32.HI R43, RZ, 0xd, R5 ;  /* 0x0000000dff2b7819 */ /* 0x000fe40000011605 */
[----:B------:R-:W-:Y:S01]  /*0f20*/  LOP3.LUT R42, R42, 0x64006400, RZ, 0xfc, !PT ;  /* 0x640064002a2a7812 */ /* 0x000fe200078efcff */
[----:B------:R-:W-:Y:S01]  /*0f30*/  HADD2 R47, R44, -1040, -1040 ;  /* 0xe410e4102c2f7430 */ /* 0x000fe20000000000 */
[----:B------:R-:W-:Y:S02]  /*0f40*/  LOP3.LUT R45, R45, 0x64006400, RZ, 0xfc, !PT ;  /* 0x640064002d2d7812 */ /* 0x000fe400078efcff */
[----:B------:R-:W-:Y:S01]  /*0f50*/  LOP3.LUT R38, R38, 0x40004, R43, 0xf8, !PT ;  /* 0x0004000426267812 */ /* 0x000fe200078ef82b */
[----:B------:R-:W-:Y:S01]  /*0f60*/  HADD2 R43, R42, -1040, -1040 ;  /* 0xe410e4102a2b7430 */ /* 0x000fe20000000000 */
[----:B------:R-:W-:Y:S01]  /*0f70*/  SHF.R.U32.HI R46, RZ, 0xa, R24 ;  /* 0x0000000aff2e7819 */ /* 0x000fe20000011618 */
[----:B------:R-:W-:Y:S01]  /*0f80*/  HADD2 R49, R45, -1040, -1040 ;  /* 0xe410e4102d317430 */ /* 0x000fe20000000000 */
[-C--:B0-----:R-:W-:Y:S01]  /*0f90*/  HFMA2.MMA R45, R41, R20.reuse, RZ ;  /* 0x00000014292d7235 */ /* 0x081fe200000000ff */
[----:B------:R-:W-:Y:S01]  /*0fa0*/  LOP3.LUT R41, R24, 0x3e003e0, RZ, 0xc0, !PT ;  /* 0x03e003e018297812 */ /* 0x000fe200078ec0ff */
[-C--:B------:R-:W-:Y:S01]  /*0fb0*/  HFMA2 R44, R43, R20.reuse, RZ.H0_H0 ;  /* 0x000000142b2c7231 */ /* 0x080fe200000400ff */
[----:B------:R-:W-:Y:S01]  /*0fc0*/  HFMA2.MMA R43, R47, R20, RZ ;  /* 0x000000142f2b7235 */ /* 0x000fe200000000ff */
[----:B------:R-:W-:Y:S01]  /*0fd0*/  HFMA2 R42, R49, R20, RZ.H0_H0 ;  /* 0x00000014312a7231 */ /* 0x000fe200000400ff */
[----:B------:R-:W-:-:S02]  /*0fe0*/  LOP3.LUT R49, R26, 0x3e003e0, RZ, 0xc0, !PT ;  /* 0x03e003e01a317812 */ /* 0x000fc400078ec0ff */
[----:B------:R-:W-:Y:S02]  /*0ff0*/  SHF.R.U32.HI R20, RZ, 0xa, R26 ;  /* 0x0000000aff147819 */ /* 0x000fe4000001161a */
[----:B------:R-:W-:Y:S02]  /*1000*/  LOP3.LUT R26, R41, 0x64006400, RZ, 0xfc, !PT ;  /* 0x64006400291a7812 */ /* 0x000fe400078efcff */
[----:B------:R-:W-:Y:S02]  /*1010*/  LOP3.LUT R47, R25, 0x3e003e0, RZ, 0xc0, !PT ;  /* 0x03e003e0192f7812 */ /* 0x000fe400078ec0ff */
[----:B------:R-:W-:Y:S01]  /*1020*/  LOP3.LUT R24, R27, 0x3e003e0, RZ, 0xc0, !PT ;  /* 0x03e003e01b187812 */ /* 0x000fe200078ec0ff */
[----:B------:R-:W-:Y:S01]  /*1030*/  HFMA2 R26, R26, R3.H1_H1, -48, -48 ;  /* 0xd200d2001a1a7431 */ /* 0x000fe20000060003 */
[----:B------:R-:W-:Y:S02]  /*1040*/  LOP3.LUT R46, R46, 0x1f001f, RZ, 0xc0, !PT ;  /* 0x001f001f2e2e7812 */ /* 0x000fe400078ec0ff */
[----:B------:R-:W-:-:S02]  /*1050*/  LOP3.LUT R48, R47, 0x64006400, RZ, 0xfc, !PT ;  /* 0x640064002f307812 */ /* 0x000fc400078efcff */
[----:B------:R-:W-:Y:S01]  /*1060*/  LOP3.LUT R24, R24, 0x64006400, RZ, 0xfc, !PT ;  /* 0x6400640018187812 */ /* 0x000fe200078efcff */
[-C--:B------:R-:W-:Y:S01]  /*1070*/  HFMA2.MMA R45, R26, R21.reuse, R45 ;  /* 0x000000151a2d7235 */ /* 0x080fe2000000002d */
[----:B------:R-:W-:Y:S02]  /*1080*/  LOP3.LUT R50, R49, 0x64006400, RZ, 0xfc, !PT ;  /* 0x6400640031327812 */ /* 0x000fe400078efcff */
[----:B------:R-:W-:Y:S01]  /*1090*/  LOP3.LUT R46, R46, 0x64006400, RZ, 0xfc, !PT ;  /* 0x640064002e2e7812 */ /* 0x000fe200078efcff */
[-C--:B------:R-:W-:Y:S01]  /*10a0*/  HFMA2 R47, R24, R3.reuse.H1_H1, -48, -48 ;  /* 0xd200d200182f7431 */ /* 0x080fe20000060003 */
[----:B------:R-:W-:Y:S01]  /*10b0*/  SHF.R.U32.HI R41, RZ, 0xa, R27 ;  /* 0x0000000aff297819 */ /* 0x000fe2000001161b */
[-C--:B------:R-:W-:Y:S01]  /*10c0*/  HFMA2 R27, R48, R3.reuse.H1_H1, -48, -48 ;  /* 0xd200d200301b7431 */ /* 0x080fe20000060003 */
[----:B------:R-:W-:Y:S01]  /*10d0*/  SHF.R.U32.HI R25, RZ, 0xa, R25 ;  /* 0x0000000aff197819 */ /* 0x000fe20000011619 */
[----:B------:R-:W-:Y:S01]  /*10e0*/  HFMA2 R50, R50, R3.H1_H1, -48, -48 ;  /* 0xd200d20032327431 */ /* 0x000fe20000060003 */
[----:B------:R-:W-:Y:S01]  /*10f0*/  SHF.R.U32.HI R51, RZ, 0xd, R6 ;  /* 0x0000000dff337819 */ /* 0x000fe20000011606 */
[----:B------:R-:W-:Y:S01]  /*1100*/  HADD2 R24, R46, -1040, -1040 ;  /* 0xe410e4102e187430 */ /* 0x000fe20000000000 */
[-C--:B------:R-:W-:Y:S01]  /*1110*/  HFMA2.MMA R42, R47, R21.reuse, R42 ;  /* 0x000000152f2a7235 */ /* 0x080fe2000000002a */
[----:B------:R-:W-:Y:S01]  /*1120*/  HFMA2 R43, R50, R21, R43 ;  /* 0x00000015322b7231 */ /* 0x000fe2000000002b */
[----:B------:R-:W-:Y:S01]  /*1130*/  HFMA2.MMA R44, R27, R21, R44 ;  /* 0x000000151b2c7235 */ /* 0x000fe2000000002c */
[----:B------:R-:W-:Y:S01]  /*1140*/  LOP3.LUT R46, R25, 0x1f001f, RZ, 0xc0, !PT ;  /* 0x001f001f192e7812 */ /* 0x000fe200078ec0ff */
[----:B------:R-:W-:Y:S01]  /*1150*/  HFMA2 R21, R24, R22, R45 ;  /* 0x0000001618157231 */ /* 0x000fe2000000002d */
[----:B------:R-:W-:Y:S01]  /*1160*/  LOP3.LUT R47, R41, 0x1f001f, RZ, 0xc0, !PT ;  /* 0x001f001f292f7812 */ /* 0x000fe200078ec0ff */
[----:B------:R-:W0:Y:S01]  /*1170*/  LDS.128 R24, [UR4+0x10] ;  /* 0x00001004ff187984 */ /* 0x000e220008000c00 */
        /* <DEDUP_REMOVED lines=11> */
[-C--:B------:R-:W-:Y:S01]  /*1230*/  HFMA2.MMA R44, R49, R22.reuse, R44 ;  /* 0x00000016312c7235 */ /* 0x080fe2000000002c */
[----:B------:R-:W-:Y:S01]  /*1240*/  LOP3.LUT R52, R6, 0x3e003e0, RZ, 0xc0, !PT ;  /* 0x03e003e006347812 */ /* 0x000fe200078ec0ff */
[----:B------:R-:W-:Y:S01]  /*1250*/  HADD2 R45, R41, -1040, -1040 ;  /* 0xe410e410292d7430 */ /* 0x000fe20000000000 */
[----:B------:R-:W-:Y:S01]  /*1260*/  HFMA2.MMA R41, R47, R22, R42 ;  /* 0x000000162f297235 */ /* 0x000fe2000000002a */
[----:B------:R-:W-:Y:S01]  /*1270*/  LOP3.LUT R47, R19, 0x1f001f, RZ, 0xc0, !PT ;  /* 0x001f001f132f7812 */ /* 0x000fe200078ec0ff */
[----:B------:R-:W-:Y:S01]  /*1280*/  HADD2 R46, R20, -1040, -1040 ;  /* 0xe410e410142e7430 */ /* 0x000fe20000000000 */
[----:B------:R-:W-:Y:S01]  /*1290*/  LOP3.LUT R42, R18, 0x1f001f, RZ, 0xc0, !PT ;  /* 0x001f001f122a7812 */ /* 0x000fe200078ec0ff */
[----:B------:R-:W-:Y:S01]  /*12a0*/  HFMA2 R20, R48, R22, R43 ;  /* 0x0000001630147231 */ /* 0x000fe2000000002b */
[----:B------:R-:W-:Y:S01]  /*12b0*/  LOP3.LUT R47, R47, 0x64006400, RZ, 0xfc, !PT ;  /* 0x640064002f2f7812 */ /* 0x000fe200078efcff */
[----:B------:R-:W-:Y:S01]  /*12c0*/  HFMA2 R22, R46, R23, R21 ;  /* 0x000000172e167231 */ /* 0x000fe20000000015 */
[----:B------:R-:W-:Y:S01]  /*12d0*/  HFMA2.MMA R21, R45, R23, R44 ;  /* 0x000000172d157235 */ /* 0x000fe2000000002c */
[----:B------:R-:W-:-:S02]  /*12e0*/  LOP3.LUT R46, R42, 0x64006400, RZ, 0xfc, !PT ;  /* 0x640064002a2e7812 */ /* 0x000fc400078efcff */
[----:B------:R-:W-:Y:S01]  /*12f0*/  LOP3.LUT R44, R17, 0x3e003e0, RZ, 0xc0, !PT ;  /* 0x03e003e0112c7812 */ /* 0x000fe200078ec0ff */
[----:B------:R-:W-:Y:S01]  /*1300*/  HADD2 R50, R47, -1040, -1040 ;  /* 0xe410e4102f327430 */ /* 0x000fe20000000000 */
[----:B------:R-:W-:Y:S01]  /*1310*/  LOP3.LUT R42, R19, 0x3e003e0, RZ, 0xc0, !PT ;  /* 0x03e003e0132a7812 */ /* 0x000fe200078ec0ff */
[----:B------:R-:W-:Y:S01]  /*1320*/  HADD2 R49, R46, -1040, -1040 ;  /* 0xe410e4102e317430 */ /* 0x000fe20000000000 */
[----:B------:R-:W-:Y:S02]  /*1330*/  LOP3.LUT R45, R16, 0x3e003e0, RZ, 0xc0, !PT ;  /* 0x03e003e0102d7812 */ /* 0x000fe400078ec0ff */
[----:B------:R-:W-:Y:S01]  /*1340*/  LOP3.LUT R43, R18, 0x3e003e0, RZ, 0xc0, !PT ;  /* 0x03e003e0122b7812 */ /* 0x000fe200078ec0ff */
[----:B------:R-:W-:Y:S01]  /*1350*/  HFMA2.MMA R41, R50, R23, R41 ;  /* 0x0000001732297235 */ /* 0x000fe20000000029 */
[----:B------:R-:W-:Y:S01]  /*1360*/  SHF.R.U32.HI R16, RZ, 0xa, R16 ;  /* 0x0000000aff107819 */ /* 0x000fe20000011610 */
[----:B------:R-:W-:Y:S01]  /*1370*/  HFMA2 R20, R49, R23, R20 ;  /* 0x0000001731147231 */ /* 0x000fe20000000014 */
[----:B------:R-:W-:-:S02]  /*1380*/  SHF.R.U32.HI R19, RZ, 0xa, R19 ;  /* 0x0000000aff137819 */ /* 0x000fc40000011613 */
[----:B------:R-:W-:Y:S02]  /*1390*/  SHF.R.U32.HI R17, RZ, 0xa, R17 ;  /* 0x0000000aff117819 */ /* 0x000fe40000011611 */
        /* <DEDUP_REMOVED lines=11> */
[-C--:B0-----:R-:W-:Y:S01]  /*1450*/  HFMA2 R22, R43, R24.reuse, R22 ;  /* 0x000000182b167231 */ /* 0x081fe20000000016 */
[----:B------:R-:W-:Y:S01]  /*1460*/  SHF.R.U32.HI R18, RZ, 0xa, R18 ;  /* 0x0000000aff127819 */ /* 0x000fe20000011612 */
[-C--:B------:R-:W-:Y:S01]  /*1470*/  HFMA2.MMA R21, R44, R24.reuse, R21 ;  /* 0x000000182c157235 */ /* 0x080fe20000000015 */
[----:B------:R-:W-:Y:S01]  /*1480*/  LOP3.LUT R16, R16, 0x64006400, RZ, 0xfc, !PT ;  /* 0x6400640010107812 */ /* 0x000fe200078efcff */
[----:B------:R-:W-:Y:S01]  /*1490*/  HFMA2 R43, R45, R24, R20 ;  /* 0x000000182d2b7231 */ /* 0x000fe20000000014 */
        /* <DEDUP_REMOVED lines=11> */
[-C--:B------:R-:W-:Y:S01]  /*1550*/  HFMA2.MMA R45, R24, R25.reuse, R41 ;  /* 0x00000019182d7235 */ /* 0x080fe20000000029 */
[----:B------:R-:W-:Y:S01]  /*1560*/  LOP3.LUT R47, R19, 0x64006400, RZ, 0xfc, !PT ;  /* 0x64006400132f7812 */ /* 0x000fe200078efcff */
[----:B------:R-:W-:Y:S01]  /*1570*/  HADD2 R20, R18, -1040, -1040 ;  /* 0xe410e41012147430 */ /* 0x000fe20000000000 */
[----:B------:R-:W-:Y:S01]  /*1580*/  HFMA2.MMA R18, R16, R25, R21 ;  /* 0x0000001910127235 */ /* 0x000fe20000000015 */
[----:B------:R-:W-:-:S02]  /*1590*/  LOP3.LUT R49, R49, 0x64006400, RZ, 0xfc, !PT ;  /* 0x6400640031317812 */ /* 0x000fc400078efcff */
[----:B------:R-:W-:Y:S01]  /*15a0*/  LOP3.LUT R19, R40, 0x40004, R51, 0xf8, !PT ;  /* 0x0004000428137812 */ /* 0x000fe200078ef833 */
        /* <DEDUP_REMOVED lines=13> */
[-C--:B------:R-:W-:Y:S01]  /*1680*/  HFMA2 R41, R44, R3.reuse.H1_H1, -48, -48 ;  /* 0xd200d2002c297431 */ /* 0x080fe20000060003 */
        /* <DEDUP_REMOVED lines=8> */
[----:B------:R-:W-:Y:S01]  /*1710*/  SHF.R.U32.HI R49, RZ, 0xc, R9 ;  /* 0x0000000cff317819 */ /* 0x000fe20000011609 */
[----:B------:R-:W-:Y:S01]  /*1720*/  HADD2 R18, R18, -1040, -1040 ;  /* 0xe410e41012127430 */ /* 0x000fe20000000000 */
[----:B------:R-:W-:Y:S01]  /*1730*/  LOP3.LUT R47, R47, 0x64006400, RZ, 0xfc, !PT ;  /* 0x640064002f2f7812 */ /* 0x000fe200078efcff */
[----:B------:R-:W-:Y:S01]  /*1740*/  HFMA2 R40, R44, R27, R40 ;  /* 0x0000001b2c287231 */ /* 0x000fe20000000028 */
[----:B------:R-:W-:-:S02]  /*1750*/  LOP3.LUT R49, R38, 0x80008, R49, 0xf8, !PT ;  /* 0x0008000826317812 */ /* 0x000fc400078ef831 */
[----:B------:R-:W-:Y:S01]  /*1760*/  SHF.R.U32.HI R38, RZ, 0xc, R10 ;  /* 0x0000000cff267819 */ /* 0x000fe2000001160a */
[----:B------:R-:W-:Y:S01]  /*1770*/  HFMA2.MMA R43, R18, R26, R43 ;  /* 0x0000001a122b7235 */ /* 0x000fe2000000002b */
[----:B------:R-:W-:Y:S02]  /*1780*/  LOP3.LUT R48, R7, 0x3e003e0, RZ, 0xc0, !PT ;  /* 0x03e003e007307812 */ /* 0x000fe400078ec0ff */
[----:B------:R-:W-:Y:S02]  /*1790*/  LOP3.LUT R38, R19, 0x80008, R38, 0xf8, !PT ;  /* 0x0008000813267812 */ /* 0x000fe400078ef826 */
[----:B------:R-:W-:Y:S02]  /*17a0*/  LOP3.LUT R48, R48, 0x64006400, RZ, 0xfc, !PT ;  /* 0x6400640030307812 */ /* 0x000fe400078efcff */
[----:B------:R-:W-:Y:S01]  /*17b0*/  SHF.R.U32.HI R4, RZ, 0xa, R4 ;  /* 0x0000000aff047819 */ /* 0x000fe20000011604 */
[----:B------:R-:W-:Y:S01]  /*17c0*/  HFMA2.MMA R43, R46, R27, R43 ;  /* 0x0000001b2e2b7235 */ /* 0x000fe2000000002b */
[----:B------:R-:W-:Y:S01]  /*17d0*/  SHF.R.U32.HI R6, RZ, 0xa, R6 ;  /* 0x0000000aff067819 */ /* 0x000fe20000011606 */
[----:B------:R-:W-:Y:S01]  /*17e0*/  HFMA2 R48, R48, R3.H1_H1, -48, -48 ;  /* 0xd200d20030307431 */ /* 0x000fe20000060003 */
[----:B------:R-:W-:-:S02]  /*17f0*/  SHF.R.U32.HI R5, RZ, 0xa, R5 ;  /* 0x0000000aff057819 */ /* 0x000fc40000011605 */
[----:B------:R-:W-:Y:S02]  /*1800*/  LOP3.LUT R6, R6, 0x1f001f, RZ, 0xc0, !PT ;  /* 0x001f001f06067812 */ /* 0x000fe400078ec0ff */
[--C-:B------:R-:W-:Y:S02]  /*1810*/  SHF.R.U32.HI R51, RZ, 0xd, R7.reuse ;  /* 0x0000000dff337819 */ /* 0x100fe40000011607 */
[----:B------:R-:W-:Y:S02]  /*1820*/  LOP3.LUT R6, R6, 0x64006400, RZ, 0xfc, !PT ;  /* 0x6400640006067812 */ /* 0x000fe400078efcff */
[----:B------:R-:W-:Y:S02]  /*1830*/  SHF.R.U32.HI R7, RZ, 0xa, R7 ;  /* 0x0000000aff077819 */ /* 0x000fe40000011607 */
        /* <DEDUP_REMOVED lines=11> */
[----:B------:R-:W-:Y:S02]  /*18f0*/  SHF.R.U32.HI R51, RZ, 0xc, R11 ;  /* 0x0000000cff337819 */ /* 0x000fe4000001160b */
[----:B------:R-:W-:Y:S02]  /*1900*/  LOP3.LUT R23, R23, 0x64006400, RZ, 0xfc, !PT ;  /* 0x6400640017177812 */ /* 0x000fe400078efcff */
[----:B------:R-:W-:Y:S02]  /*1910*/  SHF.R.U32.HI R9, RZ, 0xa, R9 ;  /* 0x0000000aff097819 */ /* 0x000fe40000011609 */
[----:B------:R-:W-:Y:S01]  /*1920*/  LOP3.LUT R20, R20, 0x64006400, RZ, 0xfc, !PT ;  /* 0x6400640014147812 */ /* 0x000fe200078efcff */
[----:B------:R-:W-:Y:S01]  /*1930*/  HFMA2 R23, R23, R3.H1_H1, -48, -48 ;  /* 0xd200d20017177431 */ /* 0x000fe20000060003 */
[----:B------:R-:W-:-:S02]  /*1940*/  LOP3.LUT R9, R9, 0x1f001f, RZ, 0xc0, !PT ;  /* 0x001f001f09097812 */ /* 0x000fc400078ec0ff */
[----:B------:R-:W-:Y:S02]  /*1950*/  LOP3.LUT R36, R36, 0x80008, R51, 0xf8, !PT ;  /* 0x0008000824247812 */ /* 0x000fe400078ef833 */
[----:B------:R-:W-:Y:S02]  /*1960*/  LOP3.LUT R9, R9, 0x64006400, RZ, 0xfc, !PT ;  /* 0x6400640009097812 */ /* 0x000fe400078efcff */
[----:B------:R-:W-:Y:S02]  /*1970*/  PRMT R30, R30, 0x5410, R29 ;  /* 0x000054101e1e7816 */ /* 0x000fe4000000001d */
[----:B------:R-:W-:Y:S01]  /*1980*/  PRMT R28, R28, 0x5410, R3 ;  /* 0x000054101c1c7816 */ /* 0x000fe20000000003 */
[----:B------:R-:W-:Y:S01]  /*1990*/  HADD2 R9, R9, -1040, -1040 ;  /* 0xe410e41009097430 */ /* 0x000fe20000000000 */
[----:B--2---:R-:W-:Y:S02]  /*19a0*/  LOP3.LUT R21, R12, 0x3e003e0, RZ, 0xc0, !PT ;  /* 0x03e003e00c157812 */ /* 0x004fe400078ec0ff */
[----:B------:R-:W-:-:S02]  /*19b0*/  LOP3.LUT R24, R14, 0x3e003e0, RZ, 0xc0, !PT ;  /* 0x03e003e00e187812 */ /* 0x000fc400078ec0ff */
[----:B------:R-:W-:Y:S01]  /*19c0*/  LOP3.LUT R50, R21, 0x64006400, RZ, 0xfc, !PT ;  /* 0x6400640015327812 */ /* 0x000fe200078efcff */
[-C--:B------:R-:W-:Y:S01]  /*19d0*/  HFMA2 R21, R20, R3.reuse.H1_H1, -48, -48 ;  /* 0xd200d20014157431 */ /* 0x080fe20000060003 */
[----:B------:R-:W-:Y:S02]  /*19e0*/  LOP3.LUT R52, R24, 0x64006400, RZ, 0xfc, !PT ;  /* 0x6400640018347812 */ /* 0x000fe400078efcff */
[----:B------:R-:W-:Y:S01]  /*19f0*/  LOP3.LUT R22, R13, 0x3e003e0, RZ, 0xc0, !PT ;  /* 0x03e003e00d167812 */ /* 0x000fe200078ec0ff */
[-C--:B------:R-:W-:Y:S01]  /*1a00*/  HFMA2 R24, R50, R3.reuse.H1_H1, -48, -48 ;  /* 0xd200d20032187431 */ /* 0x080fe20000060003 */
[--C-:B------:R-:W-:Y:S01]  /*1a10*/  SHF.R.U32.HI R50, RZ, 0xc, R8.reuse ;  /* 0x0000000cff327819 */ /* 0x100fe20000011608 */
[----:B------:R-:W-:Y:S01]  /*1a20*/  HFMA2 R20, R52, R3.H1_H1, -48, -48 ;  /* 0xd200d20034147431 */ /* 0x000fe20000060003 */
[----:B------:R-:W-:Y:S02]  /*1a30*/  SHF.R.U32.HI R8, RZ, 0xa, R8 ;  /* 0x0000000aff087819 */ /* 0x000fe40000011608 */
[----:B------:R-:W-:Y:S01]  /*1a40*/  LOP3.LUT R39, R39, 0x80008, R50, 0xf8, !PT ;  /* 0x0008000827277812 */ /* 0x000fe200078ef832 */
[----:B------:R-:W-:Y:S01]  /*1a50*/  HADD2 R50, R47, -1040, -1040 ;  /* 0xe410e4102f327430 */ /* 0x000fe20000000000 */
[----:B------:R-:W-:Y:S01]  /*1a60*/  HFMA2.MMA R47, R16, R27, R17 ;  /* 0x0000001b102f7235 */ /* 0x000fe20000000011 */
[----:B------:R-:W-:Y:S01]  /*1a70*/  LOP3.LUT R8, R8, 0x1f001f, RZ, 0xc0, !PT ;  /* 0x001f001f08087812 */ /* 0x000fe200078ec0ff */
[----:B------:R-:W0:Y:S01]  /*1a80*/  LDS.128 R16, [UR4+0x20] ;  /* 0x00002004ff107984 */ /* 0x000e220008000c00 */
[----:B------:R-:W-:Y:S01]  /*1a90*/  HFMA2 R45, R50, R26, R45 ;  /* 0x0000001a322d7231 */ /* 0x000fe2000000002d */
[----:B------:R-:W-:-:S02]  /*1aa0*/  SHF.R.U32.HI R26, RZ, 0xb, R12 ;  /* 0x0000000bff1a7819 */ /* 0x000fc4000001160c */
[----:B------:R-:W-:Y:S01]  /*1ab0*/  SHF.R.U32.HI R50, RZ, 0xb, R13 ;  /* 0x0000000bff327819 */ /* 0x000fe2000001160d */
[----:B------:R-:W-:Y:S01]  /*1ac0*/  HFMA2 R45, R48, R27, R45 ;  /* 0x0000001b302d7231 */ /* 0x000fe2000000002d */
        /* <DEDUP_REMOVED lines=9> */
[----:B------:R-:W-:Y:S02]  /*1b60*/  LOP3.LUT R27, R11, 0x1f001f, RZ, 0xc0, !PT ;  /* 0x001f001f0b1b7812 */ /* 0x000fe400078ec0ff */
[----:B------:R-:W-:Y:S02]  /*1b70*/  LOP3.LUT R4, R4, 0x64006400, RZ, 0xfc, !PT ;  /* 0x6400640004047812 */ /* 0x000fe400078efcff */
[----:B------:R-:W-:Y:S02]  /*1b80*/  SHF.R.U32.HI R10, RZ, 0xa, R10 ;  /* 0x0000000aff0a7819 */ /* 0x000fe4000001160a */
[----:B------:R-:W-:Y:S01]  /*1b90*/  SHF.R.U32.HI R11, RZ, 0xa, R11 ;  /* 0x0000000aff0b7819 */ /* 0x000fe2000001160b */
[----:B------:R-:W-:Y:S01]  /*1ba0*/  HADD2 R4, R4, -1040, -1040 ;  /* 0xe410e41004047430 */ /* 0x000fe20000000000 */
[----:B------:R-:W-:-:S02]  /*1bb0*/  LOP3.LUT R8, R8, 0x64006400, RZ, 0xfc, !PT ;  /* 0x6400640008087812 */ /* 0x000fc400078efcff */
[----:B------:R-:W-:Y:S02]  /*1bc0*/  LOP3.LUT R10, R10, 0x1f001f, RZ, 0xc0, !PT ;  /* 0x001f001f0a0a7812 */ /* 0x000fe400078ec0ff */
[----:B------:R-:W-:Y:S01]  /*1bd0*/  LOP3.LUT R11, R11, 0x1f001f, RZ, 0xc0, !PT ;  /* 0x001f001f0b0b7812 */ /* 0x000fe200078ec0ff */
[----:B------:R-:W-:Y:S01]  /*1be0*/  HADD2 R8, R8, -1040, -1040 ;  /* 0xe410e41008087430 */ /* 0x000fe20000000000 */
[----:B------:R-:W-:Y:S02]  /*1bf0*/  LOP3.LUT R10, R10, 0x64006400, RZ, 0xfc, !PT ;  /* 0x640064000a0a7812 */ /* 0x000fe400078efcff */
[----:B------:R-:W-:Y:S02]  /*1c00*/  LOP3.LUT R11, R11, 0x64006400, RZ, 0xfc, !PT ;  /* 0x640064000b0b7812 */ /* 0x000fe400078efcff */
[----:B------:R-:W-:Y:S01]  /*1c10*/  LOP3.LUT R42, R15, 0x3e003e0, RZ, 0xc0, !PT ;  /* 0x03e003e00f2a7812 */ /* 0x000fe200078ec0ff */
[-C--:B0-----:R-:W-:Y:S01]  /*1c20*/  HFMA2 R40, R5, R16.reuse, R40 ;  /* 0x0000001005287231 */ /* 0x081fe20000000028 */
[-C--:B------:R-:W-:Y:S01]  /*1c30*/  HFMA2.MMA R5, R6, R16.reuse, R43 ;  /* 0x0000001006057235 */ /* 0x080fe2000000002b */
[----:B------:R-:W-:Y:S01]  /*1c40*/  HADD2 R6, R7, -1040, -1040 ;  /* 0xe410e41007067430 */ /* 0x000fe20000000000 */
[----:B------:R-:W-:Y:S01]  /*1c50*/  HFMA2.MMA R47, R50, R16, R47 ;  /* 0x00000010322f7235 */ /* 0x000fe2000000002f */
[----:B------:R-:W-:Y:S01]  /*1c60*/  HADD2 R7, R46, -1040, -1040 ;  /* 0xe410e4102e077430 */ /* 0x000fe20000000000 */
[----:B------:R-:W-:Y:S01]  /*1c70*/  LOP3.LUT R46, R14, 0x1f001f, RZ, 0xc0, !PT ;  /* 0x001f001f0e2e7812 */ /* 0x000fe200078ec0ff */
[----:B------:R-:W-:Y:S01]  /*1c80*/  HFMA2 R45, R6, R16, R45 ;  /* 0x00000010062d7231 */ /* 0x000fe2000000002d */
[----:B------:R-:W-:Y:S01]  /*1c90*/  LOP3.LUT R22, R22, 0x64006400, RZ, 0xfc, !PT ;  /* 0x6400640016167812 */ /* 0x000fe200078efcff */
[----:B------:R-:W-:Y:S01]  /*1ca0*/  HFMA2 R40, R7, R17, R40 ;  /* 0x0000001107287231 */ /* 0x000fe20000000028 */
[-C--:B------:R-:W-:Y:S01]  /*1cb0*/  HFMA2.MMA R16, R4, R17.reuse, R5 ;  /* 0x0000001104107235 */ /* 0x080fe20000000005 */
[----:B------:R-:W-:Y:S01]  /*1cc0*/  LOP3.LUT R46, R46, 0x64006400, RZ, 0xfc, !PT ;  /* 0x640064002e2e7812 */ /* 0x000fe200078efcff */
[----:B------:R-:W0:Y:S01]  /*1cd0*/  LDS.128 R4, [UR4+0x30] ;  /* 0x00003004ff047984 */ /* 0x000e220008000c00 */
[----:B------:R-:W-:Y:S01]  /*1ce0*/  HFMA2.MMA R43, R44, R17, R47 ;  /* 0x000000112c2b7235 */ /* 0x000fe2000000002f */
[----:B------:R-:W-:Y:S01]  /*1cf0*/  LOP3.LUT R47, R27, 0x64006400, RZ, 0xfc, !PT ;  /* 0x640064001b2f7812 */ /* 0x000fe200078efcff */
[-C--:B------:R-:W-:Y:S01]  /*1d00*/  HFMA2 R40, R25, R18.reuse, R40 ;  /* 0x0000001219287231 */ /* 0x080fe20000000028 */
[----:B------:R-:W-:Y:S01]  /*1d10*/  LOP3.LUT R27, R12, 0x1f001f, RZ, 0xc0, !PT ;  /* 0x001f001f0c1b7812 */ /* 0x000fe200078ec0ff */
[----:B------:R-:W-:Y:S01]  /*1d20*/  HFMA2 R22, R22, R3.H1_H1, -48, -48 ;  /* 0xd200d20016167431 */ /* 0x000fe20000060003 */
[-C--:B------:R-:W-:Y:S01]  /*1d30*/  HFMA2.MMA R16, R23, R18.reuse, R16 ;  /* 0x0000001217107235 */ /* 0x080fe20000000010 */
[----:B------:R-:W-:Y:S01]  /*1d40*/  HADD2 R48, R47, -1040, -1040 ;  /* 0xe410e4102f307430 */ /* 0x000fe20000000000 */
[----:B------:R-:W-:Y:S01]  /*1d50*/  LOP3.LUT R27, R27, 0x64006400, RZ, 0xfc, !PT ;  /* 0x640064001b1b7812 */ /* 0x000fe200078efcff */
[----:B------:R-:W-:Y:S01]  /*1d60*/  HFMA2.MMA R43, R41, R18, R43 ;  /* 0x00000012292b7235 */ /* 0x000fe2000000002b */
[----:B------:R-:W-:Y:S01]  /*1d70*/  LOP3.LUT R44, R13, 0x1f001f, RZ, 0xc0, !PT ;  /* 0x001f001f0d2c7812 */ /* 0x000fe200078ec0ff */
[----:B------:R-:W-:Y:S01]  /*1d80*/  HFMA2 R45, R48, R17, R45 ;  /* 0x00000011302d7231 */ /* 0x000fe2000000002d */
[----:B------:R-:W-:Y:S01]  /*1d90*/  LOP3.LUT R47, R15, 0x1f001f, RZ, 0xc0, !PT ;  /* 0x001f001f0f2f7812 */ /* 0x000fe200078ec0ff */
[----:B------:R-:W-:Y:S01]  /*1da0*/  HADD2 R17, R10, -1040, -1040 ;  /* 0xe410e4100a117430 */ /* 0x000fe20000000000 */
[----:B------:R-:W-:Y:S01]  /*1db0*/  SHF.R.U32.HI R13, RZ, 0xa, R13 ;  /* 0x0000000aff0d7819 */ /* 0x000fe2000001160d */
[----:B------:R-:W-:Y:S01]  /*1dc0*/  HFMA2 R45, R21, R18, R45 ;  /* 0x00000012152d7231 */ /* 0x000fe2000000002d */
[----:B------:R-:W-:Y:S01]  /*1dd0*/  LOP3.LUT R44, R44, 0x64006400, RZ, 0xfc, !PT ;  /* 0x640064002c2c7812 */ /* 0x000fe200078efcff */
[-C--:B------:R-:W-:Y:S01]  /*1de0*/  HFMA2.MMA R43, R8, R19.reuse, R43 ;  /* 0x00000013082b7235 */ /* 0x080fe2000000002b */
[----:B------:R-:W-:Y:S01]  /*1df0*/  HADD2 R8, R11, -1040, -1040 ;  /* 0xe410e4100b087430 */ /* 0x000fe20000000000 */
[----:B------:R-:W-:Y:S01]  /*1e00*/  HFMA2.MMA R16, R17, R19, R16 ;  /* 0x0000001311107235 */ /* 0x000fe20000000010 */
[-C--:B------:R-:W-:Y:S01]  /*1e10*/  HFMA2 R40, R9, R19.reuse, R40 ;  /* 0x0000001309287231 */ /* 0x080fe20000000028 */
[----:B------:R-:W-:Y:S01]  /*1e20*/  SHF.R.U32.HI R12, RZ, 0xa, R12 ;  /* 0x0000000aff0c7819 */ /* 0x000fe2000001160c */
[----:B------:R-:W-:Y:S01]  /*1e30*/  HFMA2 R45, R8, R19, R45 ;  /* 0x00000013082d7231 */ /* 0x000fe2000000002d */
[----:B------:R-:W-:Y:S01]  /*1e40*/  LOP3.LUT R47, R47, 0x64006400, RZ, 0xfc, !PT ;  /* 0x640064002f2f7812 */ /* 0x000fe200078efcff */
[----:B------:R-:W-:Y:S01]  /*1e50*/  HADD2 R8, R27, -1040, -1040 ;  /* 0xe410e4101b087430 */ /* 0x000fe20000000000 */
[--C-:B------:R-:W-:Y:S01]  /*1e60*/  SHF.R.U32.HI R49, RZ, 0xb, R14.reuse ;  /* 0x0000000bff317819 */ /* 0x100fe2000001160e */
[----:B------:R-:W-:Y:S01]  /*1e70*/  HADD2 R9, R46, -1040, -1040 ;  /* 0xe410e4102e097430 */ /* 0x000fe20000000000 */
[----:B------:R-:W-:Y:S01]  /*1e80*/  SHF.R.U32.HI R51, RZ, 0xb, R15 ;  /* 0x0000000bff337819 */ /* 0x000fe2000001160f */
[----:B------:R-:W-:Y:S01]  /*1e90*/  HADD2 R11, R44, -1040, -1040 ;  /* 0xe410e4102c0b7430 */ /* 0x000fe20000000000 */
[----:B------:R-:W-:Y:S01]  /*1ea0*/  LOP3.LUT R13, R13, 0x1f001f, RZ, 0xc0, !PT ;  /* 0x001f001f0d0d7812 */ /* 0x000fe200078ec0ff */
[----:B------:R-:W-:Y:S01]  /*1eb0*/  HADD2 R18, R47, -1040, -1040 ;  /* 0xe410e4102f127430 */ /* 0x000fe20000000000 */
[----:B------:R-:W-:-:S02]  /*1ec0*/  SHF.R.U32.HI R14, RZ, 0xa, R14 ;  /* 0x0000000aff0e7819 */ /* 0x000fc4000001160e */
[----:B------:R-:W-:Y:S02]  /*1ed0*/  SHF.R.U32.HI R15, RZ, 0xa, R15 ;  /* 0x0000000aff0f7819 */ /* 0x000fe4000001160f */
[----:B------:R-:W-:Y:S02]  /*1ee0*/  LOP3.LUT R12, R12, 0x1f001f, RZ, 0xc0, !PT ;  /* 0x001f001f0c0c7812 */ /* 0x000fe400078ec0ff */
[----:B------:R-:W-:Y:S02]  /*1ef0*/  LOP3.LUT R13, R13, 0x64006400, RZ, 0xfc, !PT ;  /* 0x640064000d0d7812 */ /* 0x000fe400078efcff */
[----:B------:R-:W-:Y:S01]  /*1f00*/  LOP3.LUT R42, R42, 0x64006400, RZ, 0xfc, !PT ;  /* 0x640064002a2a7812 */ /* 0x000fe200078efcff */
[-C--:B0-----:R-:W-:Y:S01]  /*1f10*/  HFMA2.MMA R43, R8, R4.reuse, R43 ;  /* 0x00000004082b7235 */ /* 0x081fe2000000002b */
[-C--:B------:R-:W-:Y:S01]  /*1f20*/  HFMA2 R11, R11, R4.reuse, R40 ;  /* 0x000000040b0b7231 */ /* 0x080fe20000000028 */
[----:B------:R-:W-:Y:S01]  /*1f30*/  HFMA2.MMA R10, R9, R4, R16 ;  /* 0x00000004090a7235 */ /* 0x000fe20000000010 */
[----:B------:R-:W-:Y:S01]  /*1f40*/  LOP3.LUT R14, R14, 0x1f001f, RZ, 0xc0, !PT ;  /* 0x001f001f0e0e7812 */ /* 0x000fe200078ec0ff */
[----:B------:R-:W-:Y:S01]  /*1f50*/  HFMA2 R21, R18, R4, R45 ;  /* 0x0000000412157231 */ /* 0x000fe2000000002d */
[----:B------:R-:W-:Y:S01]  /*1f60*/  LOP3.LUT R15, R15, 0x1f001f, RZ, 0xc0, !PT ;  /* 0x001f001f0f0f7812 */ /* 0x000fe200078ec0ff */
[----:B------:R-:W-:Y:S01]  /*1f70*/  HFMA2 R11, R22, R5, R11 ;  /* 0x00000005160b7231 */ /* 0x000fe2000000000b */
[----:B------:R-:W-:Y:S01]  /*1f80*/  LOP3.LUT R12, R12, 0x64006400, RZ, 0xfc, !PT ;  /* 0x640064000c0c7812 */ /* 0x000fe200078efcff */
[-C--:B------:R-:W-:Y:S01]  /*1f90*/  HFMA2.MMA R43, R24, R5.reuse, R43 ;  /* 0x00000005182b7235 */ /* 0x080fe2000000002b */
[----:B------:R-:W-:Y:S01]  /*1fa0*/  LOP3.LUT R14, R14, 0x64006400, RZ, 0xfc, !PT ;  /* 0x640064000e0e7812 */ /* 0x000fe200078efcff */
[----:B------:R-:W-:Y:S01]  /*1fb0*/  HADD2 R4, R13, -1040, -1040 ;  /* 0xe410e4100d047430 */ /* 0x000fe20000000000 */
[----:B------:R-:W-:Y:S01]  /*1fc0*/  LOP3.LUT R15, R15, 0x64006400, RZ, 0xfc, !PT ;  /* 0x640064000f0f7812 */ /* 0x000fe200078efcff */
[----:B------:R-:W-:Y:S01]  /*1fd0*/  HFMA2 R42, R42, R3.H1_H1, -48, -48 ;  /* 0xd200d2002a2a7431 */ /* 0x000fe20000060003 */
[----:B------:R-:W-:Y:S01]  /*1fe0*/  HFMA2.MMA R10, R20, R5, R10 ;  /* 0x00000005140a7235 */ /* 0x000fe2000000000a */
[----:B------:R-:W-:Y:S01]  /*1ff0*/  HADD2 R12, R12, -1040, -1040 ;  /* 0xe410e4100c0c7430 */ /* 0x000fe20000000000 */
[----:B------:R-:W-:Y:S01]  /*2000*/  LOP3.LUT R38, R38, 0x100010, R49, 0xf8, !PT ;  /* 0x0010001026267812 */ /* 0x000fe200078ef831 */
[-C--:B------:R-:W-:Y:S01]  /*2010*/  HFMA2 R11, R4, R6.reuse, R11 ;  /* 0x00000006040b7231 */ /* 0x080fe2000000000b */
[----:B------:R-:W-:Y:S01]  /*2020*/  LOP3.LUT R39, R39, 0x64006400, RZ, 0xfc, !PT ;  /* 0x6400640027277812 */ /* 0x000fe200078efcff */
[----:B------:R-:W-:Y:S01]  /*2030*/  HADD2 R9, R14, -1040, -1040 ;  /* 0xe410e4100e097430 */ /* 0x000fe20000000000 */
[----:B------:R-:W-:Y:S01]  /*2040*/  LOP3.LUT R38, R38, 0x64006400, RZ, 0xfc, !PT ;  /* 0x6400640026267812 */ /* 0x000fe200078efcff */
[----:B------:R-:W-:Y:S01]  /*2050*/  HFMA2 R21, R42, R5, R21 ;  /* 0x000000052a157231 */ /* 0x000fe20000000015 */
[-C--:B------:R-:W-:Y:S01]  /*2060*/  HFMA2.MMA R43, R12, R6.reuse, R43 ;  /* 0x000000060c2b7235 */ /* 0x080fe2000000002b */
[----:B------:R-:W-:Y:S01]  /*2070*/  HADD2 R4, R15, -1040, -1040 ;  /* 0xe410e4100f047430 */ /* 0x000fe20000000000 */
[----:B------:R-:W-:Y:S01]  /*2080*/  LOP3.LUT R36, R36, 0x100010, R51, 0xf8, !PT ;  /* 0x0010001024247812 */ /* 0x000fe200078ef833 */
[----:B------:R-:W-:Y:S01]  /*2090*/  HFMA2.MMA R10, R9, R6, R10 ;  /* 0x00000006090a7235 */ /* 0x000fe2000000000a */
[----:B------:R-:W-:Y:S01]  /*20a0*/  LOP3.LUT R26, R26, 0x64006400, RZ, 0xfc, !PT ;  /* 0x640064001a1a7812 */ /* 0x000fe200078efcff */
[----:B------:R-:W-:Y:S01]  /*20b0*/  HFMA2 R21, R4, R6, R21 ;  /* 0x0000000604157231 */ /* 0x000fe20000000015 */
[----:B------:R-:W-:Y:S01]  /*20c0*/  LOP3.LUT R36, R36, 0x64006400, RZ, 0xfc, !PT ;  /* 0x6400640024247812 */ /* 0x000fe200078efcff */
[----:B------:R-:W-:-:S02]  /*20d0*/  HADD2 R4, R39, -1040, -1040 ;  /* 0xe410e41027047430 */ /* 0x000fc40000000000 */
[----:B------:R-:W-:Y:S02]  /*20e0*/  HADD2 R5, R38, -1040, -1040 ;  /* 0xe410e41026057430 */ /* 0x000fe40000000000 */
        /* <DEDUP_REMOVED lines=14> */
.L_x_5124:
[----:B------:R-:W-:Y:S01]  /*21d0*/  UIADD3 UR4, UR4, 0x40, URZ ;  /* 0x0000004004047890 */ /* 0x000fe2000fffe03f */
[----:B------:R-:W-:Y:S02]  /*21e0*/  IMAD.MOV.U32 R23, RZ, RZ, R37 ;  /* 0x000000ffff177224 */ /* 0x000fe400078e0025 */
[----:B-----5:R-:W-:Y:S01]  /*21f0*/  IMAD.WIDE R24, R31, 0x4, R34 ;  /* 0x000000041f187825 */ /* 0x020fe200078e0222 */
[----:B------:R-:W-:Y:S08]  /*2200*/  @!P0 BRA P3, `(.L_x_5125) ;  /* 0xffffffe800988947 */ /* 0x000ff0000183ffff */
.L_x_5123:
[----:B------:R-:W-:Y:S01]  /*2210*/  ISETP.GE.AND P0, PT, R23, R32, PT ;  /* 0x000000201700720c */ /* 0x000fe20003f06270 */
[----:B------:R-:W-:-:S03]  /*2220*/  ULDC UR5, c[0x0][0x268] ;  /* 0x00009a0000057ab9 */ /* 0x000fc60000000800 */
[----:B------:R-:W-:-:S13]  /*2230*/  ISETP.GE.OR P0, PT, R23, UR5, P0 ;  /* 0x0000000517007c0c */ /* 0x000fda0008706670 */
[----:B------:R-:W-:Y:S05]  /*2240*/  @P0 BRA `(.L_x_5126) ;  /* 0x0000001400040947 */ /* 0x000fea0003800000 */
[----:B------:R-:W-:Y:S01]  /*2250*/  PRMT R4, R33, 0x9910, RZ ;  /* 0x0000991021047816 */ /* 0x000fe200000000ff */
[----:B------:R-:W-:-:S03]  /*2260*/  ULDC UR5, c[0x0][0x268] ;  /* 0x00009a0000057ab9 */ /* 0x000fc60000000800 */
[----:B------:R-:W-:-:S13]  /*2270*/  ISETP.EQ.OR P2, PT, R4, RZ, !P1 ;  /* 0x000000ff0400720c */ /* 0x000fda0004f42670 */
.L_x_5128:
[----:B------:R-:W1:Y:S01]  /*2280*/  LDC R31, c[0x0][0x23c] ;  /* 0x00008f00ff1f7b82 */ /* 0x000e620000000800 */
[----:B-----5:R2:W5:Y:S01]  /*2290*/  LDG.E.128.CONSTANT R16, desc[UR6][R24.64] ;  /* 0x0000000618107981 */ /* 0x020562000c1e9d00 */
[----:B-1----:R-:W-:-:S05]  /*22a0*/  IMAD.WIDE R4, R31, 0x4, R24 ;  /* 0x000000041f047825 */ /* 0x002fca00078e0218 */
[----:B0-----:R2:W5:Y:S01]  /*22b0*/  LDG.E.128.CONSTANT R12, desc[UR6][R4.64] ;  /* 0x00000006040c7981 */ /* 0x001562000c1e9d00 */
[----:B------:R-:W-:Y:S02]  /*22c0*/  VIADD R23, R23, 0x20 ;  /* 0x0000002017177836 */ /* 0x000fe40000000000 */
[----:B------:R-:W-:-:S03]  /*22d0*/  IMAD.WIDE R20, R31, 0x4, R4 ;  /* 0x000000041f147825 */ /* 0x000fc600078e0204 */
[C---:B------:R-:W-:Y:S02]  /*22e0*/  ISETP.GE.AND P0, PT, R23.reuse, UR5, PT ;  /* 0x0000000517007c0c */ /* 0x040fe4000bf06270 */
[----:B------:R-:W-:Y:S01]  /*22f0*/  ISETP.LT.AND P3, PT, R23, R32, PT ;  /* 0x000000201700720c */ /* 0x000fe20003f61270 */
[----:B------:R-:W-:-:S12]  /*2300*/  @P2 BRA `(.L_x_5127) ;  /* 0x0000001000c82947 */ /* 0x000fd80003800000 */
[----:B------:R-:W3:Y:S01]  /*2310*/  LDG.E.128.CONSTANT R8, desc[UR6][R20.64] ;  /* 0x0000000614087981 */ /* 0x000ee2000c1e9d00 */
[----:B------:R-:W-:Y:S01]  /*2320*/  IMAD.MOV.U32 R27, RZ, RZ, 0x2400 ;  /* 0x00002400ff1b7424 */ /* 0x000fe200078e00ff */
[----:B-----5:R-:W-:Y:S01]  /*2330*/  SHF.R.U32.HI R22, RZ, 0xf, R16 ;  /* 0x0000000fff167819 */ /* 0x020fe20000011610 */
[----:B--2---:R-:W-:Y:S01]  /*2340*/  IMAD.MOV.U32 R25, RZ, RZ, 0x3000 ;  /* 0x00003000ff197424 */ /* 0x004fe200078e00ff */
[----:B------:R-:W0:Y:S01]  /*2350*/  LDS.128 R4, [UR4] ;  /* 0x00000004ff047984 */ /* 0x000e220008000c00 */
[----:B------:R-:W-:Y:S02]  /*2360*/  SHF.R.U32.HI R26, RZ, 0xf, R18 ;  /* 0x0000000fff1a7819 */ /* 0x000fe40000011612 */
[----:B------:R-:W-:Y:S02]  /*2370*/  LOP3.LUT R39, R17, 0x70007, RZ, 0xc0, !PT ;  /* 0x0007000711277812 */ /* 0x000fe400078ec0ff */
[----:B------:R-:W-:Y:S02]  /*2380*/  PRMT R3, R3, 0x5410, R27 ;  /* 0x0000541003037816 */ /* 0x000fe4000000001b */
[----:B------:R-:W-:-:S02]  /*2390*/  SHF.R.U32.HI R27, RZ, 0xe, R12 ;  /* 0x0000000eff1b7819 */ /* 0x000fc4000001160c */
[----:B------:R-:W-:Y:S02]  /*23a0*/  LOP3.LUT R22, R22, 0x10001, RZ, 0xc0, !PT ;  /* 0x0001000116167812 */ /* 0x000fe400078ec0ff */
[--C-:B------:R-:W-:Y:S02]  /*23b0*/  SHF.R.U32.HI R24, RZ, 0xf, R17.reuse ;  /* 0x0000000fff187819 */ /* 0x100fe40000011611 */
[----:B------:R-:W-:Y:S02]  /*23c0*/  LOP3.LUT R40, R17, 0x380038, RZ, 0xc0, !PT ;  /* 0x0038003811287812 */ /* 0x000fe400078ec0ff */
[----:B------:R-:W-:Y:S02]  /*23d0*/  SHF.R.U32.HI R34, RZ, 0x6, R17 ;  /* 0x00000006ff227819 */ /* 0x000fe40000011611 */
        /* <DEDUP_REMOVED lines=9> */
[----:B------:R-:W-:Y:S02]  /*2470*/  LOP3.LUT R27, R22, 0x20002, R27, 0xf8, !PT ;  /* 0x00020002161b7812 */ /* 0x000fe400078ef81b */
[--C-:B------:R-:W-:Y:S02]  /*2480*/  SHF.R.U32.HI R44, RZ, 0xf, R19.reuse ;  /* 0x0000000fff2c7819 */ /* 0x100fe40000011613 */
[----:B------:R-:W-:Y:S02]  /*2490*/  LOP3.LUT R16, R19, 0x380038, RZ, 0xc0, !PT ;  /* 0x0038003813107812 */ /* 0x000fe400078ec0ff */
[----:B------:R-:W-:Y:S02]  /*24a0*/  SHF.R.U32.HI R37, RZ, 0x6, R19 ;  /* 0x00000006ff257819 */ /* 0x000fe40000011613 */
[----:B------:R-:W-:-:S02]  /*24b0*/  LOP3.LUT R22, R42, 0x20002, R43, 0xf8, !PT ;  /* 0x000200022a167812 */ /* 0x000fc400078ef82b */
[----:B------:R-:W-:Y:S02]  /*24c0*/  LOP3.LUT R19, R19, 0x70007, RZ, 0xc0, !PT ;  /* 0x0007000713137812 */ /* 0x000fe400078ec0ff */
[----:B------:R-:W-:Y:S01]  /*24d0*/  LOP3.LUT R42, R17, 0x64006400, RZ, 0xfc, !PT ;  /* 0x64006400112a7812 */ /* 0x000fe200078efcff */
[----:B------:R-:W-:Y:S01]  /*24e0*/  HADD2 R17, R39, -1028, -1028 ;  /* 0xe404e40427117430 */ /* 0x000fe20000000000 */
[----:B------:R-:W-:Y:S02]  /*24f0*/  LOP3.LUT R18, R18, 0x64006400, RZ, 0xfc, !PT ;  /* 0x6400640012127812 */ /* 0x000fe400078efcff */
[----:B------:R-:W-:Y:S02]  /*2500*/  SHF.R.U32.HI R41, RZ, 0xe, R13 ;  /* 0x0000000eff297819 */ /* 0x000fe4000001160d */
[----:B------:R-:W-:Y:S01]  /*2510*/  LOP3.LUT R24, R24, 0x10001, RZ, 0xc0, !PT ;  /* 0x0001000118187812 */ /* 0x000fe200078ec0ff */
[----:B------:R-:W-:Y:S01]  /*2520*/  HADD2 R39, R18, -1028, -1028 ;  /* 0xe404e40412277430 */ /* 0x000fe20000000000 */
[----:B------:R-:W-:Y:S01]  /*2530*/  LOP3.LUT R33, R33, 0x64006400, RZ, 0xfc, !PT ;  /* 0x6400640021217812 */ /* 0x000fe200078efcff */
[----:B0-----:R-:W-:Y:S01]  /*2540*/  HFMA2.MMA R17, R17, R4, RZ ;  /* 0x0000000411117235 */ /* 0x001fe200000000ff */
[----:B------:R-:W-:-:S02]  /*2550*/  SHF.R.U32.HI R45, RZ, 0xe, R15 ;  /* 0x0000000eff2d7819 */ /* 0x000fc4000001160f */
[----:B------:R-:W-:Y:S01]  /*2560*/  LOP3.LUT R44, R44, 0x10001, RZ, 0xc0, !PT ;  /* 0x000100012c2c7812 */ /* 0x000fe200078ec0ff */
[----:B------:R-:W-:Y:S01]  /*2570*/  HADD2 R33, R33, -1028, -1028 ;  /* 0xe404e40421217430 */ /* 0x000fe20000000000 */
[----:B------:R-:W-:Y:S02]  /*2580*/  LOP3.LUT R40, R40, 0x64006400, RZ, 0xfc, !PT ;  /* 0x6400640028287812 */ /* 0x000fe400078efcff */
[----:B------:R-:W-:Y:S02]  /*2590*/  LOP3.LUT R19, R19, 0x64006400, RZ, 0xfc, !PT ;  /* 0x6400640013137812 */ /* 0x000fe400078efcff */
[----:B------:R-:W-:Y:S01]  /*25a0*/  LOP3.LUT R26, R24, 0x20002, R41, 0xf8, !PT ;  /* 0x00020002181a7812 */ /* 0x000fe200078ef829 */
[----:B------:R-:W-:Y:S01]  /*25b0*/  HFMA2 R41, R33, R4, RZ.H0_H0 ;  /* 0x0000000421297231 */ /* 0x000fe200000400ff */
[----:B------:R-:W-:Y:S01]  /*25c0*/  LOP3.LUT R24, R44, 0x20002, R45, 0xf8, !PT ;  /* 0x000200022c187812 */ /* 0x000fe200078ef82d */
[----:B------:R-:W-:Y:S01]  /*25d0*/  HFMA2 R44, R40, R25.H0_H0, -132, -132 ;  /* 0xd820d820282c7431 */ /* 0x000fe20000040019 */
[----:B------:R-:W-:Y:S01]  /*25e0*/  LOP3.LUT R38, R38, 0x64006400, RZ, 0xfc, !PT ;  /* 0x6400640026267812 */ /* 0x000fe200078efcff */
[----:B------:R-:W-:Y:S01]  /*25f0*/  HADD2 R19, R19, -1028, -1028 ;  /* 0xe404e40413137430 */ /* 0x000fe20000000000 */
[----:B------:R-:W-:Y:S01]  /*2600*/  HFMA2.MMA R40, R39, R4, RZ ;  /* 0x0000000427287235 */ /* 0x000fe200000000ff */
[----:B------:R-:W-:-:S02]  /*2610*/  LOP3.LUT R18, R36, 0x70007, RZ, 0xc0, !PT ;  /* 0x0007000724127812 */ /* 0x000fc400078ec0ff */
[-C--:B------:R-:W-:Y:S01]  /*2620*/  HFMA2 R38, R38, R25.reuse.H0_H0, -132, -132 ;  /* 0xd820d82026267431 */ /* 0x080fe20000040019 */
[-C--:B------:R-:W-:Y:S01]  /*2630*/  HFMA2.MMA R39, R44, R5.reuse, R17 ;  /* 0x000000052c277235 */ /* 0x080fe20000000011 */
[----:B------:R-:W-:Y:S01]  /*2640*/  HFMA2 R4, R19, R4, RZ.H0_H0 ;  /* 0x0000000413047231 */ /* 0x000fe200000400ff */
[----:B------:R-:W-:Y:S01]  /*2650*/  LOP3.LUT R17, R34, 0x70007, RZ, 0xc0, !PT ;  /* 0x0007000722117812 */ /* 0x000fe200078ec0ff */
[----:B------:R-:W-:Y:S01]  /*2660*/  HFMA2 R19, R42, R25.H0_H0, -132, -132 ;  /* 0xd820d8202a137431 */ /* 0x000fe20000040019 */
[----:B------:R-:W-:Y:S01]  /*2670*/  LOP3.LUT R18, R18, 0x64006400, RZ, 0xfc, !PT ;  /* 0x6400640012127812 */ /* 0x000fe200078efcff */
[----:B------:R-:W-:Y:S01]  /*2680*/  HFMA2 R41, R38, R5, R41 ;  /* 0x0000000526297231 */ /* 0x000fe20000000029 */
[----:B------:R-:W-:Y:S02]  /*2690*/  LOP3.LUT R38, R16, 0x64006400, RZ, 0xfc, !PT ;  /* 0x6400640010267812 */ /* 0x000fe400078efcff */
[----:B------:R-:W-:Y:S01]  /*26a0*/  LOP3.LUT R17, R17, 0x64006400, RZ, 0xfc, !PT ;  /* 0x6400640011117812 */ /* 0x000fe200078efcff */
[----:B------:R-:W-:Y:S01]  /*26b0*/  HFMA2.MMA R40, R19, R5, R40 ;  /* 0x0000000513287235 */ /* 0x000fe20000000028 */
[----:B------:R-:W-:Y:S01]  /*26c0*/  LOP3.LUT R16, R35, 0x70007, RZ, 0xc0, !PT ;  /* 0x0007000723107812 */ /* 0x000fe200078ec0ff */
[----:B------:R-:W-:Y:S01]  /*26d0*/  HFMA2 R33, R38, R25.H0_H0, -132, -132 ;  /* 0xd820d82026217431 */ /* 0x000fe20000040019 */
[----:B------:R-:W-:Y:S01]  /*26e0*/  LOP3.LUT R19, R37, 0x70007, RZ, 0xc0, !PT ;  /* 0x0007000725137812 */ /* 0x000fe200078ec0ff */
[----:B------:R-:W-:Y:S01]  /*26f0*/  HADD2 R38, R17, -1028, -1028 ;  /* 0xe404e40411267430 */ /* 0x000fe20000000000 */
[----:B------:R-:W-:-:S02]  /*2700*/  LOP3.LUT R16, R16, 0x64006400, RZ, 0xfc, !PT ;  /* 0x6400640010107812 */ /* 0x000fc400078efcff */
[----:B------:R-:W-:Y:S01]  /*2710*/  LOP3.LUT R19, R19, 0x64006400, RZ, 0xfc, !PT ;  /* 0x6400640013137812 */ /* 0x000fe200078efcff */
[----:B------:R-:W-:Y:S01]  /*2720*/  HFMA2.MMA R4, R33, R5, R4 ;  /* 0x0000000521047235 */ /* 0x000fe20000000004 */
[-C--:B------:R-:W-:Y:S01]  /*2730*/  HFMA2 R39, R38, R6.reuse, R39 ;  /* 0x0000000626277231 */ /* 0x080fe20000000027 */
[----:B------:R-:W-:Y:S01]  /*2740*/  LOP3.LUT R44, R34, 0x380038, RZ, 0xc0, !PT ;  /* 0x00380038222c7812 */ /* 0x000fe200078ec0ff */
[----:B------:R-:W-:Y:S01]  /*2750*/  HADD2 R38, R16, -1028, -1028 ;  /* 0xe404e40410267430 */ /* 0x000fe20000000000 */
[----:B------:R-:W-:Y:S01]  /*2760*/  LOP3.LUT R46, R35, 0x380038, RZ, 0xc0, !PT ;  /* 0x00380038232e7812 */ /* 0x000fe200078ec0ff */
[----:B------:R-:W-:Y:S01]  /*2770*/  HADD2 R5, R18, -1028, -1028 ;  /* 0xe404e40412057430 */ /* 0x000fe20000000000 */
[----:B------:R-:W-:Y:S01]  /*2780*/  LOP3.LUT R48, R44, 0x64006400, RZ, 0xfc, !PT ;  /* 0x640064002c307812 */ /* 0x000fe200078efcff */
[----:B------:R-:W-:Y:S01]  /*2790*/  HADD2 R43, R19, -1028, -1028 ;  /* 0xe404e404132b7430 */ /* 0x000fe20000000000 */
[----:B------:R-:W-:Y:S01]  /*27a0*/  SHF.R.U32.HI R33, RZ, 0x6, R12 ;  /* 0x00000006ff217819 */ /* 0x000fe2000001160c */
[----:B------:R-:W0:Y:S01]  /*27b0*/  LDS.128 R16, [UR4+0x10] ;  /* 0x00001004ff107984 */ /* 0x000e220008000c00 */
[-C--:B------:R-:W-:Y:S01]  /*27c0*/  HFMA2.MMA R41, R38, R6.reuse, R41 ;  /* 0x0000000626297235 */ /* 0x080fe20000000029 */
[----:B------:R-:W-:Y:S01]  /*27d0*/  HFMA2 R40, R5, R6, R40 ;  /* 0x0000000605287231 */ /* 0x000fe20000000028 */
[----:B------:R-:W-:Y:S01]  /*27e0*/  LOP3.LUT R5, R13, 0x380038, RZ, 0xc0, !PT ;  /* 0x003800380d057812 */ /* 0x000fe200078ec0ff */
[----:B------:R-:W-:Y:S01]  /*27f0*/  HFMA2.MMA R43, R43, R6, R4 ;  /* 0x000000062b2b7235 */ /* 0x000fe20000000004 */
[C---:B------:R-:W-:Y:S01]  /*2800*/  LOP3.LUT R4, R12.reuse, 0x380038, RZ, 0xc0, !PT ;  /* 0x003800380c047812 */ /* 0x040fe200078ec0ff */
[----:B------:R-:W-:Y:S01]  /*2810*/  HFMA2 R50, R48, R25.H0_H0, -132, -132 ;  /* 0xd820d82030327431 */ /* 0x000fe20000040019 */
[----:B------:R-:W-:-:S02]  /*2820*/  LOP3.LUT R6, R12, 0x70007, RZ, 0xc0, !PT ;  /* 0x000700070c067812 */ /* 0x000fc400078ec0ff */
[----:B------:R-:W-:Y:S02]  /*2830*/  SHF.R.U32.HI R12, RZ, 0x6, R13 ;  /* 0x00000006ff0c7819 */ /* 0x000fe4000001160d */
[----:B------:R-:W-:Y:S01]  /*2840*/  LOP3.LUT R42, R13, 0x70007, RZ, 0xc0, !PT ;  /* 0x000700070d2a7812 */ /* 0x000fe200078ec0ff */
[----:B------:R-:W-:Y:S01]  /*2850*/  HFMA2.MMA R39, R50, R7, R39 ;  /* 0x0000000732277235 */ /* 0x000fe20000000027 */
[C---:B------:R-:W-:Y:S02]  /*2860*/  LOP3.LUT R38, R14.reuse, 0x380038, RZ, 0xc0, !PT ;  /* 0x003800380e267812 */ /* 0x040fe400078ec0ff */
        /* <DEDUP_REMOVED lines=10> */
[----:B------:R-:W-:Y:S01]  /*2910*/  HFMA2.MMA R41, R50, R7, R41 ;  /* 0x0000000732297235 */ /* 0x000fe20000000029 */
[----:B------:R-:W-:-:S02]  /*2920*/  LOP3.LUT R48, R46, 0x64006400, RZ, 0xfc, !PT ;  /* 0x640064002e307812 */ /* 0x000fc400078efcff */
[----:B------:R-:W-:Y:S01]  /*2930*/  LOP3.LUT R46, R35, 0x64006400, RZ, 0xfc, !PT ;  /* 0x64006400232e7812 */ /* 0x000fe200078efcff */
[----:B------:R-:W-:Y:S01]  /*2940*/  HFMA2 R40, R47, R7, R40 ;  /* 0x000000072f287231 */ /* 0x000fe20000000028 */
[----:B------:R-:W-:Y:S01]  /*2950*/  LOP3.LUT R34, R34, 0x64006400, RZ, 0xfc, !PT ;  /* 0x6400640022227812 */ /* 0x000fe200078efcff */
[----:B------:R-:W-:Y:S01]  /*2960*/  HFMA2 R48, R48, R25.H0_H0, -132, -132 ;  /* 0xd820d82030307431 */ /* 0x000fe20000040019 */
[----:B------:R-:W-:Y:S01]  /*2970*/  LOP3.LUT R36, R36, 0x1c001c0, RZ, 0xc0, !PT ;  /* 0x01c001c024247812 */ /* 0x000fe200078ec0ff */
[-C--:B------:R-:W-:Y:S01]  /*2980*/  HFMA2 R46, R46, R3.reuse.H1_H1, -20, -20 ;  /* 0xcd00cd002e2e7431 */ /* 0x080fe20000060003 */
[----:B------:R-:W-:Y:S01]  /*2990*/  LOP3.LUT R37, R37, 0x1c001c0, RZ, 0xc0, !PT ;  /* 0x01c001c025257812 */ /* 0x000fe200078ec0ff */
[-C--:B------:R-:W-:Y:S01]  /*29a0*/  HFMA2 R34, R34, R3.reuse.H1_H1, -20, -20 ;  /* 0xcd00cd0022227431 */ /* 0x080fe20000060003 */
[----:B------:R-:W-:Y:S01]  /*29b0*/  LOP3.LUT R6, R6, 0x64006400, RZ, 0xfc, !PT ;  /* 0x6400640006067812 */ /* 0x000fe200078efcff */
[-C--:B0-----:R-:W-:Y:S01]  /*29c0*/  HFMA2 R41, R46, R16.reuse, R41 ;  /* 0x000000102e297231 */ /* 0x081fe20000000029 */
[----:B------:R-:W-:Y:S01]  /*29d0*/  LOP3.LUT R42, R42, 0x64006400, RZ, 0xfc, !PT ;  /* 0x640064002a2a7812 */ /* 0x000fe200078efcff */
[----:B------:R-:W-:Y:S01]  /*29e0*/  HFMA2.MMA R43, R48, R7, R43 ;  /* 0x00000007302b7235 */ /* 0x000fe2000000002b */
[----:B------:R-:W-:Y:S01]  /*29f0*/  LOP3.LUT R36, R36, 0x64006400, RZ, 0xfc, !PT ;  /* 0x6400640024247812 */ /* 0x000fe200078efcff */
[----:B------:R-:W-:Y:S01]  /*2a00*/  HFMA2.MMA R39, R34, R16, R39 ;  /* 0x0000001022277235 */ /* 0x000fe20000000027 */
[----:B------:R-:W-:Y:S01]  /*2a10*/  LOP3.LUT R46, R37, 0x64006400, RZ, 0xfc, !PT ;  /* 0x64006400252e7812 */ /* 0x000fe200078efcff */
[----:B------:R-:W-:Y:S01]  /*2a20*/  HADD2 R6, R6, -1028, -1028 ;  /* 0xe404e40406067430 */ /* 0x000fe20000000000 */
[C---:B------:R-:W-:Y:S01]  /*2a30*/  LOP3.LUT R45, R15.reuse, 0x380038, RZ, 0xc0, !PT ;  /* 0x003800380f2d7812 */ /* 0x040fe200078ec0ff */
[----:B------:R-:W-:Y:S01]  /*2a40*/  HADD2 R42, R42, -1028, -1028 ;  /* 0xe404e4042a2a7430 */ /* 0x000fe20000000000 */
[----:B------:R-:W-:Y:S01]  /*2a50*/  SHF.R.U32.HI R14, RZ, 0x6, R15 ;  /* 0x00000006ff0e7819 */ /* 0x000fe2000001160f */
[-C--:B------:R-:W-:Y:S01]  /*2a60*/  HFMA2 R7, R36, R3.reuse.H1_H1, -20, -20 ;  /* 0xcd00cd0024077431 */ /* 0x080fe20000060003 */
[----:B------:R-:W-:Y:S01]  /*2a70*/  LOP3.LUT R15, R15, 0x70007, RZ, 0xc0, !PT ;  /* 0x000700070f0f7812 */ /* 0x000fe200078ec0ff */
[----:B------:R-:W-:Y:S01]  /*2a80*/  HFMA2 R46, R46, R3.H1_H1, -20, -20 ;  /* 0xcd00cd002e2e7431 */ /* 0x000fe20000060003 */
[----:B------:R-:W-:Y:S01]  /*2a90*/  LOP3.LUT R4, R4, 0x64006400, RZ, 0xfc, !PT ;  /* 0x6400640004047812 */ /* 0x000fe200078efcff */
[----:B------:R-:W-:Y:S01]  /*2aa0*/  HFMA2 R41, R6, R17, R41 ;  /* 0x0000001106297231 */ /* 0x000fe20000000029 */
[----:B------:R-:W-:Y:S01]  /*2ab0*/  LOP3.LUT R6, R5, 0x64006400, RZ, 0xfc, !PT ;  /* 0x6400640005067812 */ /* 0x000fe200078efcff */
[----:B------:R-:W-:Y:S01]  /*2ac0*/  HFMA2 R40, R7, R16, R40 ;  /* 0x0000001007287231 */ /* 0x000fe20000000028 */
[----:B------:R-:W-:Y:S01]  /*2ad0*/  LOP3.LUT R15, R15, 0x64006400, RZ, 0xfc, !PT ;  /* 0x640064000f0f7812 */ /* 0x000fe200078efcff */
[----:B------:R-:W-:Y:S01]  /*2ae0*/  HFMA2.MMA R7, R42, R17, R39 ;  /* 0x000000112a077235 */ /* 0x000fe20000000027 */
[-C--:B------:R-:W-:Y:S01]  /*2af0*/  HFMA2 R4, R4, R25.reuse.H0_H0, -132, -132 ;  /* 0xd820d82004047431 */ /* 0x080fe20000040019 */
[----:B------:R-:W-:Y:S01]  /*2b00*/  HFMA2.MMA R43, R46, R16, R43 ;  /* 0x000000102e2b7235 */ /* 0x000fe2000000002b */
[-C--:B------:R-:W-:Y:S01]  /*2b10*/  HFMA2 R6, R6, R25.reuse.H0_H0, -132, -132 ;  /* 0xd820d82006067431 */ /* 0x080fe20000040019 */
[----:B------:R-:W-:Y:S01]  /*2b20*/  LOP3.LUT R44, R44, 0x64006400, RZ, 0xfc, !PT ;  /* 0x640064002c2c7812 */ /* 0x000fe200078efcff */
[----:B------:R-:W-:Y:S01]  /*2b30*/  HADD2 R16, R15, -1028, -1028 ;  /* 0xe404e4040f107430 */ /* 0x000fe20000000000 */
[----:B------:R-:W-:Y:S01]  /*2b40*/  LOP3.LUT R38, R38, 0x64006400, RZ, 0xfc, !PT ;  /* 0x6400640026267812 */ /* 0x000fe200078efcff */
[-C--:B------:R-:W-:Y:S01]  /*2b50*/  HFMA2 R39, R4, R18.reuse, R41 ;  /* 0x0000001204277231 */ /* 0x080fe20000000029 */
[----:B------:R-:W-:Y:S01]  /*2b60*/  LOP3.LUT R4, R33, 0x70007, RZ, 0xc0, !PT ;  /* 0x0007000721047812 */ /* 0x000fe200078ec0ff */
[----:B------:R-:W-:Y:S01]  /*2b70*/  HFMA2.MMA R37, R6, R18, R7 ;  /* 0x0000001206257235 */ /* 0x000fe20000000007 */
[----:B------:R-:W-:Y:S01]  /*2b80*/  LOP3.LUT R6, R13, 0x70007, RZ, 0xc0, !PT ;  /* 0x000700070d067812 */ /* 0x000fe200078ec0ff */
[----:B------:R-:W-:Y:S01]  /*2b90*/  HFMA2.MMA R43, R16, R17, R43 ;  /* 0x00000011102b7235 */ /* 0x000fe2000000002b */
[----:B------:R-:W-:Y:S01]  /*2ba0*/  HADD2 R35, R44, -1028, -1028 ;  /* 0xe404e4042c237430 */ /* 0x000fe20000000000 */
[----:B------:R-:W-:Y:S01]  /*2bb0*/  LOP3.LUT R16, R45, 0x64006400, RZ, 0xfc, !PT ;  /* 0x640064002d107812 */ /* 0x000fe200078efcff */
[----:B------:R-:W-:Y:S01]  /*2bc0*/  HFMA2 R15, R38, R25.H0_H0, -132, -132 ;  /* 0xd820d820260f7431 */ /* 0x000fe20000040019 */
[----:B------:R-:W-:Y:S01]  /*2bd0*/  LOP3.LUT R4, R4, 0x64006400, RZ, 0xfc, !PT ;  /* 0x6400640004047812 */ /* 0x000fe200078efcff */
[----:B------:R-:W-:Y:S01]  /*2be0*/  HFMA2 R40, R35, R17, R40 ;  /* 0x0000001123287231 */ /* 0x000fe20000000028 */
[----:B------:R-:W-:Y:S01]  /*2bf0*/  LOP3.LUT R6, R6, 0x64006400, RZ, 0xfc, !PT ;  /* 0x6400640006067812 */ /* 0x000fe200078efcff */
[----:B------:R-:W-:Y:S01]  /*2c00*/  HFMA2 R16, R16, R25.H0_H0, -132, -132 ;  /* 0xd820d82010107431 */ /* 0x000fe20000040019 */
[----:B------:R-:W-:Y:S01]  /*2c10*/  LOP3.LUT R5, R12, 0x70007, RZ, 0xc0, !PT ;  /* 0x000700070c057812 */ /* 0x000fe200078ec0ff */
[----:B------:R-:W-:Y:S01]  /*2c20*/  HADD2 R4, R4, -1028, -1028 ;  /* 0xe404e40404047430 */ /* 0x000fe20000000000 */
[----:B------:R-:W-:Y:S01]  /*2c30*/  LOP3.LUT R7, R14, 0x70007, RZ, 0xc0, !PT ;  /* 0x000700070e077812 */ /* 0x000fe200078ec0ff */
[----:B------:R-:W-:Y:S01]  /*2c40*/  HADD2 R6, R6, -1028, -1028 ;  /* 0xe404e40406067430 */ /* 0x000fe20000000000 */
[----:B------:R-:W-:Y:S01]  /*2c50*/  LOP3.LUT R5, R5, 0x64006400, RZ, 0xfc, !PT ;  /* 0x6400640005057812 */ /* 0x000fe200078efcff */
[----:B------:R-:W-:Y:S01]  /*2c60*/  HFMA2 R15, R15, R18, R40 ;  /* 0x000000120f0f7231 */ /* 0x000fe20000000028 */
        /* <DEDUP_REMOVED lines=8> */
[----:B------:R-:W-:Y:S01]  /*2cf0*/  HFMA2 R15, R6, R19, R15 ;  /* 0x00000013060f7231 */ /* 0x000fe2000000000f */
[----:B------:R-:W-:Y:S01]  /*2d00*/  LOP3.LUT R50, R13, 0x380038, RZ, 0xc0, !PT ;  /* 0x003800380d327812 */ /* 0x000fe200078ec0ff */
[----:B------:R-:W0:Y:S01]  /*2d10*/  LDS.128 R4, [UR4+0x20] ;  /* 0x00002004ff047984 */ /* 0x000e220008000c00 */
[-C--:B------:R-:W-:Y:S01]  /*2d20*/  HFMA2.MMA R37, R16, R19.reuse, R37 ;  /* 0x0000001310257235 */ /* 0x080fe20000000025 */
[----:B------:R-:W-:Y:S01]  /*2d30*/  LOP3.LUT R48, R14, 0x380038, RZ, 0xc0, !PT ;  /* 0x003800380e307812 */ /* 0x000fe200078ec0ff */
[----:B------:R-:W-:Y:S01]  /*2d40*/  HFMA2.MMA R41, R18, R19, R41 ;  /* 0x0000001312297235 */ /* 0x000fe20000000029 */
        /* <DEDUP_REMOVED lines=12> */
[----:B------:R-:W-:Y:S02]  /*2e10*/  PRMT R30, R30, 0x5410, R29 ;  /* 0x000054101e1e7816 */ /* 0x000fe4000000001d */
[----:B------:R-:W-:Y:S01]  /*2e20*/  PRMT R28, R28, 0x5410, R3 ;  /* 0x000054101c1c7816 */ /* 0x000fe20000000003 */
[----:B------:R-:W-:Y:S01]  /*2e30*/  HFMA2 R12, R12, R3.H1_H1, -20, -20 ;  /* 0xcd00cd000c0c7431 */ /* 0x000fe20000060003 */
[-C--:B0-----:R-:W-:Y:S01]  /*2e40*/  HFMA2.MMA R39, R43, R4.reuse, R39 ;  /* 0x000000042b277235 */ /* 0x081fe20000000027 */
[-C--:B------:R-:W-:Y:S01]  /*2e50*/  HFMA2 R37, R52, R4.reuse, R37 ;  /* 0x0000000434257231 */ /* 0x080fe20000000025 */
[----:B------:R-:W-:Y:S01]  /*2e60*/  HFMA2.MMA R50, R50, R4, R15 ;  /* 0x0000000432327235 */ /* 0x000fe2000000000f */
[----:B------:R-:W-:Y:S02]  /*2e70*/  HFMA2 R41, R48, R4, R41 ;  /* 0x0000000430297231 */ /* 0x000fe40000000029 */
[----:B------:R-:W-:Y:S01]  /*2e80*/  HFMA2 R37, R12, R5, R37 ;  /* 0x000000050c257231 */ /* 0x000fe20000000025 */
[----:B---3--:R-:W-:-:S02]  /*2e90*/  SHF.R.U32.HI R19, RZ, 0x6, R9 ;  /* 0x00000006ff137819 */ /* 0x008fc40000011609 */
        /* <DEDUP_REMOVED lines=28> */
[----:B------:R-:W-:Y:S01]  /*3060*/  SHF.R.U32.HI R43, RZ, 0xd, R10 ;  /* 0x0000000dff2b7819 */ /* 0x000fe2000001160a */
[----:B------:R-:W-:Y:S01]  /*3070*/  HFMA2 R46, R45, R25.H0_H0, -132, -132 ;  /* 0xd820d8202d2e7431 */ /* 0x000fe20000040019 */
[----:B------:R-:W-:-:S02]  /*3080*/  LOP3.LUT R25, R14, 0x1c001c0, RZ, 0xc0, !PT ;  /* 0x01c001c00e197812 */ /* 0x000fc400078ec0ff */
[----:B------:R-:W-:Y:S01]  /*3090*/  LOP3.LUT R14, R33, 0x64006400, RZ, 0xfc, !PT ;  /* 0x64006400210e7812 */ /* 0x000fe200078efcff */
[-C--:B------:R-:W-:Y:S01]  /*30a0*/  HFMA2 R33, R13, R3.reuse.H1_H1, -20, -20 ;  /* 0xcd00cd000d217431 */ /* 0x080fe20000060003 */
[----:B------:R-:W-:Y:S02]  /*30b0*/  SHF.R.U32.HI R13, RZ, 0xd, R9 ;  /* 0x0000000dff0d7819 */ /* 0x000fe40000011609 */
[----:B------:R-:W-:Y:S01]  /*30c0*/  LOP3.LUT R25, R25, 0x64006400, RZ, 0xfc, !PT ;  /* 0x6400640019197812 */ /* 0x000fe200078efcff */
[-C--:B------:R-:W-:Y:S01]  /*30d0*/  HFMA2 R14, R14, R3.reuse.H1_H1, -20, -20 ;  /* 0xcd00cd000e0e7431 */ /* 0x080fe20000060003 */
[----:B------:R-:W-:Y:S01]  /*30e0*/  LOP3.LUT R26, R26, 0x40004, R13, 0xf8, !PT ;  /* 0x000400041a1a7812 */ /* 0x000fe200078ef80d */
[-C--:B------:R-:W-:Y:S01]  /*30f0*/  HFMA2.MMA R50, R33, R5.reuse, R50 ;  /* 0x0000000521327235 */ /* 0x080fe20000000032 */
[----:B------:R-:W-:Y:S01]  /*3100*/  LOP3.LUT R10, R10, 0x70007, RZ, 0xc0, !PT ;  /* 0x000700070a0a7812 */ /* 0x000fe200078ec0ff */
[----:B------:R-:W-:Y:S01]  /*3110*/  HFMA2 R25, R25, R3.H1_H1, -20, -20 ;  /* 0xcd00cd0019197431 */ /* 0x000fe20000060003 */
[----:B------:R-:W-:Y:S01]  /*3120*/  LOP3.LUT R8, R8, 0x64006400, RZ, 0xfc, !PT ;  /* 0x6400640008087812 */ /* 0x000fe200078efcff */
[----:B------:R-:W-:Y:S01]  /*3130*/  HFMA2.MMA R39, R14, R5, R39 ;  /* 0x000000050e277235 */ /* 0x000fe20000000027 */
[----:B------:R-:W-:Y:S01]  /*3140*/  LOP3.LUT R10, R10, 0x64006400, RZ, 0xfc, !PT ;  /* 0x640064000a0a7812 */ /* 0x000fe200078efcff */
[----:B------:R-:W0:Y:S01]  /*3150*/  LDS.128 R12, [UR4+0x30] ;  /* 0x00003004ff0c7984 */ /* 0x000e220008000c00 */
        /* <DEDUP_REMOVED lines=8> */
[----:B------:R-:W-:-:S02]  /*31e0*/  LOP3.LUT R11, R11, 0x64006400, RZ, 0xfc, !PT ;  /* 0x640064000b0b7812 */ /* 0x000fc400078efcff */
[C---:B------:R-:W-:Y:S01]  /*31f0*/  LOP3.LUT R49, R17.reuse, 0x1c001c0, RZ, 0xc0, !PT ;  /* 0x01c001c011317812 */ /* 0x040fe200078ec0ff */
[----:B------:R-:W-:Y:S01]  /*3200*/  HADD2 R4, R9, -1028, -1028 ;  /* 0xe404e40409047430 */ /* 0x000fe20000000000 */
[----:B------:R-:W-:Y:S01]  /*3210*/  LOP3.LUT R17, R17, 0x70007, RZ, 0xc0, !PT ;  /* 0x0007000711117812 */ /* 0x000fe200078ec0ff */
[----:B------:R-:W-:Y:S01]  /*3220*/  HADD2 R10, R11, -1028, -1028 ;  /* 0xe404e4040b0a7430 */ /* 0x000fe20000000000 */
[C---:B------:R-:W-:Y:S01]  /*3230*/  LOP3.LUT R45, R16.reuse, 0x1c001c0, RZ, 0xc0, !PT ;  /* 0x01c001c0102d7812 */ /* 0x040fe200078ec0ff */
[----:B------:R-:W-:Y:S01]  /*3240*/  HFMA2.MMA R50, R5, R6, R50 ;  /* 0x0000000605327235 */ /* 0x000fe20000000032 */
[----:B------:R-:W-:Y:S01]  /*3250*/  LOP3.LUT R16, R16, 0x70007, RZ, 0xc0, !PT ;  /* 0x0007000710107812 */ /* 0x000fe200078ec0ff */
[-C--:B------:R-:W-:Y:S01]  /*3260*/  HFMA2 R37, R4, R6.reuse, R37 ;  /* 0x0000000604257231 */ /* 0x080fe20000000025 */
[----:B------:R-:W-:Y:S01]  /*3270*/  LOP3.LUT R17, R17, 0x64006400, RZ, 0xfc, !PT ;  /* 0x6400640011117812 */ /* 0x000fe200078efcff */
[----:B------:R-:W-:Y:S01]  /*3280*/  HFMA2 R41, R10, R6, R41 ;  /* 0x000000060a297231 */ /* 0x000fe20000000029 */
[-C--:B------:R-:W-:Y:S01]  /*3290*/  HFMA2.MMA R6, R44, R7.reuse, R39 ;  /* 0x000000072c067235 */ /* 0x080fe20000000027 */
[----:B------:R-:W-:Y:S01]  /*32a0*/  LOP3.LUT R16, R16, 0x64006400, RZ, 0xfc, !PT ;  /* 0x6400640010107812 */ /* 0x000fe200078efcff */
[-C--:B------:R-:W-:Y:S01]  /*32b0*/  HFMA2 R37, R42, R7.reuse, R37 ;  /* 0x000000072a257231 */ /* 0x080fe20000000025 */
[----:B------:R-:W-:Y:S01]  /*32c0*/  HFMA2.MMA R50, R40, R7, R50 ;  /* 0x0000000728327235 */ /* 0x000fe20000000032 */
[----:B------:R-:W-:Y:S01]  /*32d0*/  HADD2 R17, R17, -1028, -1028 ;  /* 0xe404e40411117430 */ /* 0x000fe20000000000 */
[C---:B------:R-:W-:Y:S01]  /*32e0*/  LOP3.LUT R47, R19.reuse, 0x1c001c0, RZ, 0xc0, !PT ;  /* 0x01c001c0132f7812 */ /* 0x040fe200078ec0ff */
[----:B------:R-:W-:Y:S01]  /*32f0*/  HADD2 R9, R16, -1028, -1028 ;  /* 0xe404e40410097430 */ /* 0x000fe20000000000 */
[----:B------:R-:W-:Y:S01]  /*3300*/  LOP3.LUT R19, R19, 0x70007, RZ, 0xc0, !PT ;  /* 0x0007000713137812 */ /* 0x000fe200078ec0ff */
[----:B------:R-:W-:Y:S01]  /*3310*/  HFMA2 R41, R38, R7, R41 ;  /* 0x0000000726297231 */ /* 0x000fe20000000029 */
[----:B------:R-:W-:-:S02]  /*3320*/  LOP3.LUT R49, R49, 0x64006400, RZ, 0xfc, !PT ;  /* 0x6400640031317812 */ /* 0x000fc400078efcff */
[----:B------:R-:W-:Y:S02]  /*3330*/  LOP3.LUT R51, R35, 0x1c001c0, RZ, 0xc0, !PT ;  /* 0x01c001c023337812 */ /* 0x000fe400078ec0ff */
[----:B------:R-:W-:Y:S01]  /*3340*/  LOP3.LUT R45, R45, 0x64006400, RZ, 0xfc, !PT ;  /* 0x640064002d2d7812 */ /* 0x000fe200078efcff */
[-C--:B------:R-:W-:Y:S01]  /*3350*/  HFMA2 R49, R49, R3.reuse.H1_H1, -20, -20 ;  /* 0xcd00cd0031317431 */ /* 0x080fe20000060003 */
[----:B------:R-:W-:Y:S02]  /*3360*/  LOP3.LUT R35, R35, 0x70007, RZ, 0xc0, !PT ;  /* 0x0007000723237812 */ /* 0x000fe400078ec0ff */
[----:B------:R-:W-:Y:S01]  /*3370*/  LOP3.LUT R19, R19, 0x64006400, RZ, 0xfc, !PT ;  /* 0x6400640013137812 */ /* 0x000fe200078efcff */
[----:B------:R-:W-:Y:S01]  /*3380*/  HFMA2 R45, R45, R3.H1_H1, -20, -20 ;  /* 0xcd00cd002d2d7431 */ /* 0x000fe20000060003 */
[-C--:B0-----:R-:W-:Y:S01]  /*3390*/  HFMA2.MMA R6, R17, R12.reuse, R6 ;  /* 0x0000000c11067235 */ /* 0x081fe20000000006 */
[----:B------:R-:W-:Y:S01]  /*33a0*/  LOP3.LUT R27, R27, 0x40004, R52, 0xf8, !PT ;  /* 0x000400041b1b7812 */ /* 0x000fe200078ef834 */
[----:B------:R-:W-:Y:S01]  /*33b0*/  HFMA2.MMA R9, R9, R12, R50 ;  /* 0x0000000c09097235 */ /* 0x000fe20000000032 */
[----:B------:R-:W-:Y:S01]  /*33c0*/  LOP3.LUT R22, R22, 0x40004, R43, 0xf8, !PT ;  /* 0x0004000416167812 */ /* 0x000fe200078ef82b */
        /* <DEDUP_REMOVED lines=9> */
[-C--:B------:R-:W-:Y:S01]  /*3460*/  HFMA2 R17, R4, R12.reuse, R37 ;  /* 0x0000000c04117231 */ /* 0x080fe20000000025 */
[----:B------:R-:W-:Y:S01]  /*3470*/  LOP3.LUT R24, R24, 0x40004, R53, 0xf8, !PT ;  /* 0x0004000418187812 */ /* 0x000fe200078ef835 */
[-C--:B------:R-:W-:Y:S01]  /*3480*/  HFMA2.MMA R7, R49, R14.reuse, R7 ;  /* 0x0000000e31077235 */ /* 0x080fe20000000007 */
[----:B------:R-:W-:Y:S01]  /*3490*/  HADD2 R4, R27, -1028, -1028 ;  /* 0xe404e4041b047430 */ /* 0x000fe20000000000 */
[----:B------:R-:W-:Y:S01]  /*34a0*/  HFMA2.MMA R9, R45, R14, R9 ;  /* 0x0000000e2d097235 */ /* 0x000fe20000000009 */
[----:B------:R-:W-:Y:S01]  /*34b0*/  HFMA2 R41, R8, R12, R41 ;  /* 0x0000000c08297231 */ /* 0x000fe20000000029 */
[----:B------:R-:W-:Y:S01]  /*34c0*/  LOP3.LUT R26, R26, 0x64006400, RZ, 0xfc, !PT ;  /* 0x640064001a1a7812 */ /* 0x000fe200078efcff */
[----:B------:R-:W-:Y:S01]  /*34d0*/  HADD2 R22, R22, -1028, -1028 ;  /* 0xe404e40416167430 */ /* 0x000fe20000000000 */
[----:B------:R-:W-:Y:S01]  /*34e0*/  LOP3.LUT R24, R24, 0x64006400, RZ, 0xfc, !PT ;  /* 0x6400640018187812 */ /* 0x000fe200078efcff */
[----:B------:R-:W-:Y:S01]  /*34f0*/  HFMA2 R47, R47, R3.H1_H1, -20, -20 ;  /* 0xcd00cd002f2f7431 */ /* 0x000fe20000060003 */
[----:B------:R-:W-:Y:S01]  /*3500*/  HFMA2.MMA R7, R4, R15, R7 ;  /* 0x0000000f04077235 */ /* 0x000fe20000000007 */
[----:B------:R-:W-:-:S02]  /*3510*/  HFMA2 R17, R34, R13, R17 ;  /* 0x0000000d22117231 */ /* 0x000fc40000000011 */
[----:B------:R-:W-:Y:S01]  /*3520*/  HFMA2 R51, R51, R3.H1_H1, -20, -20 ;  /* 0xcd00cd0033337431 */ /* 0x000fe20000060003 */
[----:B------:R-:W-:Y:S01]  /*3530*/  HFMA2.MMA R9, R22, R15, R9 ;  /* 0x0000000f16097235 */ /* 0x000fe20000000009 */
[----:B------:R-:W-:Y:S02]  /*3540*/  HFMA2 R41, R46, R13, R41 ;  /* 0x0000000d2e297231 */ /* 0x000fe40000000029 */
[-C--:B------:R-:W-:Y:S02]  /*3550*/  HFMA2 R17, R47, R14.reuse, R17 ;  /* 0x0000000e2f117231 */ /* 0x080fe40000000011 */
[----:B------:R-:W-:Y:S02]  /*3560*/  HADD2 R26, R26, -1028, -1028 ;  /* 0xe404e4041a1a7430 */ /* 0x000fe40000000000 */
[----:B------:R-:W-:Y:S02]  /*3570*/  HFMA2 R41, R51, R14, R41 ;  /* 0x0000000e33297231 */ /* 0x000fe40000000029 */
[----:B------:R-:W-:-:S02]  /*3580*/  HADD2 R24, R24, -1028, -1028 ;  /* 0xe404e40418187430 */ /* 0x000fc40000000000 */
        /* <DEDUP_REMOVED lines=10> */
.L_x_5127:
[----:B------:R-:W-:Y:S01]  /*3630*/  UIADD3 UR4, UR4, 0x40, URZ ;  /* 0x0000004004047890 */ /* 0x000fe2000fffe03f */
[----:B--2---:R-:W-:Y:S01]  /*3640*/  IMAD.WIDE R24, R31, 0x4, R20 ;  /* 0x000000041f187825 */ /* 0x004fe200078e0214 */
[----:B------:R-:W-:Y:S10]  /*3650*/  @!P0 BRA P3, `(.L_x_5128) ;  /* 0xffffffec00088947 */ /* 0x000ff4000183ffff */
.L_x_5126:
[----:B------:R-:W-:Y:S05]  /*3660*/  @!P1 EXIT ;  /* 0x000000000000994d */ /* 0x000fea0003800000 */
[----:B------:R-:W1:Y:S01]  /*3670*/  S2R R3, SR_CTAID.X ;  /* 0x0000000000037919 */ /* 0x000e620000002500 */
[----:B------:R-:W2:Y:S01]  /*3680*/  S2UR UR4, SR_CTAID.Y ;  /* 0x00000000000479c3 */ /* 0x000ea20000002600 */
[----:B------:R-:W1:Y:S07]  /*3690*/  S2R R6, SR_TID.X ;  /* 0x0000000000067919 */ /* 0x000e6e0000002100 */
[----:B------:R-:W3:Y:S01]  /*36a0*/  LDC.64 R4, c[0x0][0x230] ;  /* 0x00008c00ff047b82 */ /* 0x000ee20000000a00 */
[----:B-1----:R-:W-:-:S04]  /*36b0*/  IMAD R3, R3, 0x20, R6 ;  /* 0x0000002003037824 */ /* 0x002fc800078e0206 */
[----:B------:R-:W-:Y:S02]  /*36c0*/  IMAD.SHL.U32 R6, R3, 0x4, RZ ;  /* 0x0000000403067824 */ /* 0x000fe400078e00ff */
[----:B------:R-:W-:Y:S02]  /*36d0*/  IMAD.MOV.U32 R3, RZ, RZ, R2 ;  /* 0x000000ffff037224 */ /* 0x000fe400078e0002 */
[----:B--2---:R-:W-:-:S04]  /*36e0*/  IMAD R7, R31, UR4, R6 ;  /* 0x000000041f077c24 */ /* 0x004fc8000f8e0206 */
[----:B---3--:R-:W-:-:S05]  /*36f0*/  IMAD.WIDE R6, R7, 0x2, R4 ;  /* 0x0000000207067825 */ /* 0x008fca00078e0204 */
[----:B------:R1:W-:Y:S01]  /*3700*/  ATOM.E.ADD.F16x2.RN.STRONG.GPU P0, RZ, desc[UR6][R6.64], R3 ;  /* 0x0000000306ff79a2 */ /* 0x0003e2000810e1c6 */
[----:B------:R-:W-:Y:S01]  /*3710*/  BSSY B0, `(.L_x_5129) ;  /* 0x0000011000007945 */ /* 0x000fe20003800000 */
[----:B------:R-:W-:-:S03]  /*3720*/  IMAD.MOV.U32 R9, RZ, RZ, R0 ;  /* 0x000000ffff097224 */ /* 0x000fc600078e0000 */
[----:B-1----:R-:W-:Y:S05]  /*3730*/  @P0 BRA `(.L_x_5130) ;  /* 0x0000000000380947 */ /* 0x002fea0003800000 */
[----:B------:R-:W1:Y:S02]  /*3740*/  QSPC.E.S P0, RZ, [R6] ;  /* 0x0000000006ff73aa */ /* 0x000e640000000500 */
[----:B-1----:R-:W-:Y:S05]  /*3750*/  @!P0 BRA `(.L_x_5131) ;  /* 0x0000000000248947 */ /* 0x002fea0003800000 */
[----:B------:R-:W-:-:S05]  /*3760*/  IMAD.MOV.U32 R4, RZ, RZ, R6 ;  /* 0x000000ffff047224 */ /* 0x000fca00078e0006 */
[----:B------:R-:W-:Y:S01]  /*3770*/  MOV R4, R4 ;  /* 0x0000000400047202 */ /* 0x000fe20000000f00 */
[----:B------:R-:W-:-:S07]  /*3780*/  IMAD.MOV.U32 R5, RZ, RZ, R2 ;  /* 0x000000ffff057224 */ /* 0x000fce00078e0002 */
.L_x_5132:
[----:B------:R-:W1:Y:S02]  /*3790*/  LDS R2, [R4] ;  /* 0x0000000004027984 */ /* 0x000e640000000800 */
[----:B-1----:R-:W-:-:S06]  /*37a0*/  HADD2 R3, R2, R5 ;  /* 0x0000000502037230 */ /* 0x002fcc0000000000 */
[----:B------:R-:W1:Y:S02]  /*37b0*/  ATOMS.CAST.SPIN R3, [R4], R2, R3 ;  /* 0x000000020403738d */ /* 0x000e640001800003 */
[----:B-1----:R-:W-:-:S13]  /*37c0*/  ISETP.EQ.U32.AND P0, PT, R3, 0x1, PT ;  /* 0x000000010300780c */ /* 0x002fda0003f02070 */
[----:B------:R-:W-:Y:S05]  /*37d0*/  @!P0 BRA `(.L_x_5132) ;  /* 0xfffffffc00ec8947 */ /* 0x000fea000383ffff */
[----:B------:R-:W-:Y:S05]  /*37e0*/  BRA `(.L_x_5130) ;  /* 0x00000000000c7947 */ /* 0x000fea0003800000 */
.L_x_5131:
[----:B------:R-:W2:Y:S02]  /*37f0*/  LD.E R2, desc[UR6][R6.64] ;  /* 0x0000000606027980 */ /* 0x000ea4000c101900 */
[----:B--2---:R-:W-:-:S05]  /*3800*/  IMAD.IADD R3, R3, 0x1, R2 ;  /* 0x0000000103037824 */ /* 0x004fca00078e0202 */
[----:B------:R1:W-:Y:S02]  /*3810*/  ST.E desc[UR6][R6.64], R3 ;  /* 0x0000000306007985 */ /* 0x0003e4000c101906 */
.L_x_5130:
[----:B------:R-:W-:Y:S05]  /*3820*/  BSYNC B0 ;  /* 0x0000000000007941 */ /* 0x000fea0003800000 */
.L_x_5129:
[----:B------:R2:W-:Y:S02]  /*3830*/  ATOM.E.ADD.F16x2.RN.STRONG.GPU P0, RZ, desc[UR6][R6.64+0x4], R9 ;  /* 0x0000040906ff79a2 */ /* 0x0005e4000810e1c6 */
[----:B--2---:R-:W-:Y:S05]  /*3840*/  @P0 EXIT ;  /* 0x000000000000094d */ /* 0x004fea0003800000 */
[----:B------:R-:W2:Y:S02]  /*3850*/  QSPC.E.S P0, RZ, [R6+0x4] ;  /* 0x0000040006ff73aa */ /* 0x000ea40000000500 */
[----:B--2---:R-:W-:Y:S05]  /*3860*/  @!P0 BRA `(.L_x_5133) ;  /* 0x0000000000208947 */ /* 0x004fea0003800000 */
[----:B------:R-:W-:-:S05]  /*3870*/  IMAD.MOV.U32 R2, RZ, RZ, R6 ;  /* 0x000000ffff027224 */ /* 0x000fca00078e0006 */
[----:B------:R-:W-:-:S07]  /*3880*/  MOV R4, R2 ;  /* 0x0000000200047202 */ /* 0x000fce0000000f00 */
.L_x_5134:
[----:B------:R-:W1:Y:S02]  /*3890*/  LDS R2, [R4+0x4] ;  /* 0x0000040004027984 */ /* 0x000e640000000800 */
[----:B-1----:R-:W-:-:S10]  /*38a0*/  HFMA2.MMA R3, R2, 1, 1, R0 ;  /* 0x3c003c0002037835 */ /* 0x002fd40000000000 */
[----:B------:R-:W1:Y:S02]  /*38b0*/  ATOMS.CAST.SPIN R3, [R4+0x4], R2, R3 ;  /* 0x000004020403738d */ /* 0x000e640001800003 */
[----:B-1----:R-:W-:-:S13]  /*38c0*/  ISETP.EQ.U32.AND P0, PT, R3, 0x1, PT ;  /* 0x000000010300780c */ /* 0x002fda0003f02070 */
[----:B------:R-:W-:Y:S05]  /*38d0*/  @!P0 BRA `(.L_x_5134) ;  /* 0xfffffffc00ec8947 */ /* 0x000fea000383ffff */
[----:B------:R-:W-:Y:S05]  /*38e0*/  EXIT ;  /* 0x000000000000794d */ /* 0x000fea0003800000 */
.L_x_5133:
[----:B------:R-:W1:Y:S02]  /*38f0*/  LD.E R0, desc[UR6][R6.64+0x4] ;  /* 0x0000040606007980 */ /* 0x000e64000c101900 */
[----:B-1----:R-:W-:-:S05]  /*3900*/  IMAD.IADD R3, R9, 0x1, R0 ;  /* 0x0000000109037824 */ /* 0x002fca00078e0200 */
[----:B------:R-:W-:Y:S01]  /*3910*/  ST.E desc[UR6][R6.64+0x4], R3 ;  /* 0x0000040306007985 */ /* 0x000fe2000c101906 */
[----:B------:R-:W-:Y:S05]  /*3920*/  EXIT ;  /* 0x000000000000794d */ /* 0x000fea0003800000 */
.L_x_5135:
        /* <DEDUP_REMOVED lines=13> */
.L_x_5269:


//--------------------- .text._Z23gemm_half_q_half_kernelILi1ELi38ELb1ELb0ELi32EEvPK6__halfPKjS4_S2_PS0_iiiiPKtS7_iiiiiibS2_i --------------------------
	.section	.text._Z23gemm_half_q_half_kernelILi1ELi38ELb1ELb0ELi32EEvPK6__halfPKjS4_S2_PS0_iiiiPKtS7_iiiiiibS2_i,"ax",@progbits
	.align	128
        .global         _Z23gemm_half_q_half_kernelILi1ELi38ELb1ELb0ELi32EEvPK6__halfPKjS4_S2_PS0_iiiiPKtS7_iiiiiibS2_i
        .type           _Z23gemm_half_q_half_kernelILi1ELi38ELb1ELb0ELi32EEvPK6__halfPKjS4_S2_PS0_iiiiPKtS7_iiiiiibS2_i,@function
        .size           _Z23gemm_half_q_half_kernelILi1ELi38ELb1ELb0ELi32EEvPK6__halfPKjS4_S2_PS0_iiiiPKtS7_iiiiiibS2_i,(.L_x_5270 - _Z23gemm_half_q_half_kernelILi1ELi38ELb1ELb0ELi32EEvPK6__halfPKjS4_S2_PS0_iiiiPKtS7_iiiiiibS2_i)
        .other          _Z23gemm_half_q_half_kernelILi1ELi38ELb1ELb0ELi32EEvPK6__halfPKjS4_S2_PS0_iiiiPKtS7_iiiiiibS2_i,@"STO_CUDA_ENTRY STV_DEFAULT"
_Z23gemm_half_q_half_kernelILi1ELi38ELb1ELb0ELi32EEvPK6__halfPKjS4_S2_PS0_iiiiPKtS7_iiiiiibS2_i:
.text._Z23gemm_half_q_half_kernelILi1ELi38ELb1ELb0ELi32EEvPK6__halfPKjS4_S2_PS0_iiiiPKtS7_iiiiiibS2_i:
        /* <DEDUP_REMOVED lines=49> */
.L_x_5137:
[----:B------:R-:W-:Y:S05]  /*0310*/  BSYNC B0 ;  /* 0x0000000000007941 */ /* 0x000fea0003800000 */
.L_x_5136:
[----:B------:R-:W-:Y:S01]  /*0320*/  ULDC UR4, c[0x0][0x23c] ;  /* 0x00008f0000047ab9 */ /* 0x000fe20000000800 */
[----:B------:R-:W-:Y:S02]  /*0330*/  IMAD.SHL.U32 R6, R9, 0x4, RZ ;  /* 0x0000000409067824 */ /* 0x000fe400078e00ff */
[----:B0-----:R-:W-:-:S05]  /*0340*/  IMAD.U32 R7, RZ, RZ, UR4 ;  /* 0x00000004ff077e24 */ /* 0x001fca000f8e00ff */
        /* <DEDUP_REMOVED lines=23> */
[----:B------:R-:W-:Y:S01]  /*04c0*/  IMAD.SHL.U32 R17, R6, 0x4, RZ ;  /* 0x0000000406117824 */ /* 0x000fe200078e00ff */
[----:B------:R-:W-:Y:S02]  /*04d0*/  UMOV UR4, URZ ;  /* 0x0000003f00047c82 */ /* 0x000fe40008000000 */
[----:B------:R-:W-:Y:S01]  /*04e0*/  LEA.HI R18, R15, R6, RZ, 0x3 ;  /* 0x000000060f127211 */ /* 0x000fe200078f18ff */
[----:B------:R-:W-:Y:S01]  /*04f0*/  IMAD.MOV.U32 R15, RZ, RZ, R25 ;  /* 0x000000ffff0f7224 */ /* 0x000fe200078e0019 */
[----:B------:R-:W-:Y:S02]  /*0500*/  LOP3.LUT R17, R17, 0x10, RZ, 0xc0, !PT ;  /* 0x0000001011117812 */ /* 0x000fe400078ec0ff */
[----:B0-----:R-:W-:-:S07]  /*0510*/  SHF.R.S32.HI R18, RZ, 0x3, R18 ;  /* 0x00000003ff127819 */ /* 0x001fce0000011412 */
.L_x_5139:
        /* <DEDUP_REMOVED lines=15> */
[--C-:B------:R-:W-:Y:S02]  /*0610*/  SHF.R.U32.HI R2, RZ, 0x8, R0.reuse ;  /* 0x00000008ff027819 */ /* 0x100fe40000011600 */
[----:B------:R-:W-:Y:S02]  /*0620*/  LOP3.LUT R4, R0, 0xf, RZ, 0xc0, !PT ;  /* 0x0000000f00047812 */ /* 0x000fe400078ec0ff */
[----:B------:R-:W-:Y:S01]  /*0630*/  SHF.R.U32.HI R0, RZ, 0xc, R0 ;  /* 0x0000000cff007819 */ /* 0x000fe20000011600 */
[----:B----4-:R-:W-:Y:S01]  /*0640*/  IMAD.IADD R15, R26, 0x1, R15 ;  /* 0x000000011a0f7824 */ /* 0x010fe200078e020f */
[----:B------:R-:W-:Y:S01]  /*0650*/  LOP3.LUT R19, R19, 0xf, RZ, 0xc0, !PT ;  /* 0x0000000f13137812 */ /* 0x000fe200078ec0ff */
[----:B------:R-:W-:Y:S01]  /*0660*/  VIADD R4, R4, 0x1 ;  /* 0x0000000104047836 */ /* 0x000fe20000000000 */
[----:B------:R-:W-:-:S02]  /*0670*/  LOP3.LUT R2, R2, 0xf, RZ, 0xc0, !PT ;  /* 0x0000000f02027812 */ /* 0x000fc400078ec0ff */
[----:B------:R-:W-:Y:S01]  /*0680*/  LOP3.LUT R0, R0, 0xf, RZ, 0xc0, !PT ;  /* 0x0000000f00007812 */ /* 0x000fe200078ec0ff */
[----:B------:R-:W-:Y:S01]  /*0690*/  VIADD R19, R19, 0x1 ;  /* 0x0000000113137836 */ /* 0x000fe20000000000 */
[----:B------:R-:W-:Y:S01]  /*06a0*/  ISETP.GE.AND P2, PT, R15, R24, PT ;  /* 0x000000180f00720c */ /* 0x000fe20003f46270 */
[----:B------:R-:W-:Y:S02]  /*06b0*/  VIADD R2, R2, 0x1 ;  /* 0x0000000102027836 */ /* 0x000fe40000000000 */
[----:B------:R-:W-:Y:S02]  /*06c0*/  VIADD R0, R0, 0x1 ;  /* 0x0000000100007836 */ /* 0x000fe40000000000 */
[----:B------:R-:W-:Y:S02]  /*06d0*/  IMAD R19, R19, R19, RZ ;  /* 0x0000001313137224 */ /* 0x000fe400078e02ff */
[----:B0-----:R-:W-:Y:S02]  /*06e0*/  IMAD R21, R2, R2, RZ ;  /* 0x0000000202157224 */ /* 0x001fe400078e02ff */
[----:B------:R-:W-:-:S02]  /*06f0*/  IMAD R4, R4, R4, RZ ;  /* 0x0000000404047224 */ /* 0x000fc400078e02ff */
[----:B------:R-:W-:Y:S01]  /*0700*/  IMAD R22, R0, R0, RZ ;  /* 0x0000000000167224 */ /* 0x000fe200078e02ff */
[----:B------:R-:W2:Y:S08]  /*0710*/  I2F.F16 R19, R19 ;  /* 0x0000001300137306 */ /* 0x000eb00000200c00 */
        /* <DEDUP_REMOVED lines=8> */
.L_x_5138:
[----:B------:R-:W-:Y:S01]  /*07a0*/  ULDC UR4, c[0x0][0x258] ;  /* 0x0000960000047ab9 */ /* 0x000fe20000000800 */
[C---:B------:R-:W-:Y:S01]  /*07b0*/  ISETP.GT.AND P3, PT, R25.reuse, R14, PT ;  /* 0x0000000e1900720c */ /* 0x040fe20003f64270 */
        /* <DEDUP_REMOVED lines=11> */
.L_x_5140:
        /* <DEDUP_REMOVED lines=8> */
.L_x_5141:
        /* <DEDUP_REMOVED lines=13> */
.L_x_5142:
        /* <DEDUP_REMOVED lines=8> */
.L_x_5143:
        /* <DEDUP_REMOVED lines=11> */
.L_x_5144:
[C---:B------:R-:W-:Y:S01]  /*0af0*/  VIMNMX R11, R25.reuse, UR4, PT ;  /* 0x00000004190b7c48 */ /* 0x040fe2000bfe0100 */
[----:B------:R-:W1:Y:S01]  /*0b00*/  S2UR UR5, SR_CgaCtaId ;  /* 0x00000000000579c3 */ /* 0x000e620000008800 */
[----:B------:R-:W-:Y:S01]  /*0b10*/  ISETP.GE.OR P0, PT, R25, R14, P0 ;  /* 0x0000000e1900720c */ /* 0x000fe20000706670 */
[----:B------:R-:W-:Y:S01]  /*0b20*/  ULDC.64 UR8, c[0x0][0x218] ;  /* 0x0000860000087ab9 */ /* 0x000fe20000000a00 */
[----:B------:R-:W-:Y:S01]  /*0b30*/  SHF.R.S32.HI R16, RZ, 0x1f, R11 ;  /* 0x0000001fff107819 */ /* 0x000fe2000001140b */
[----:B------:R-:W-:-:S03]  /*0b40*/  UMOV UR4, 0x400 ;  /* 0x0000040000047882 */ /* 0x000fc60000000000 */
[----:B------:R-:W-:-:S04]  /*0b50*/  LEA.HI R16, R16, R11, RZ, 0x5 ;  /* 0x0000000b10107211 */ /* 0x000fc800078f28ff */
[----:B------:R-:W-:-:S05]  /*0b60*/  SHF.R.S32.HI R11, RZ, 0x5, R16 ;  /* 0x00000005ff0b7819 */ /* 0x000fca0000011410 */
[----:B------:R-:W-:-:S05]  /*0b70*/  IMAD R8, R11, 0x8, R8 ;  /* 0x000000080b087824 */ /* 0x000fca00078e0208 */
[----:B------:R-:W-:Y:S02]  /*0b80*/  IADD3 R5, R10, R8, R5 ;  /* 0x000000080a057210 */ /* 0x000fe40007ffe005 */
[----:B------:R-:W-:Y:S01]  /*0b90*/  SHF.R.S32.HI R8, RZ, 0x1f, R6 ;  /* 0x0000001fff087819 */ /* 0x000fe20000011406 */
[----:B-1----:R-:W-:Y:S01]  /*0ba0*/  ULEA UR4, UR5, UR4, 0x18 ;  /* 0x0000000405047291 */ /* 0x002fe2000f8ec03f */
[----:B------:R-:W-:-:S05]  /*0bb0*/  IADD3 R12, R12, R5, R9 ;  /* 0x000000050c0c7210 */ /* 0x000fca0007ffe009 */
[----:B------:R-:W-:-:S05]  /*0bc0*/  IMAD R5, R12, R7, RZ ;  /* 0x000000070c057224 */ /* 0x000fca00078e02ff */
[----:B------:R-:W-:-:S04]  /*0bd0*/  IADD3 R6, P2, R6, R5, RZ ;  /* 0x0000000506067210 */ /* 0x000fc80007f5e0ff */
[----:B------:R-:W-:Y:S02]  /*0be0*/  LEA.HI.X.SX32 R5, R5, R8, 0x1, P2 ;  /* 0x0000000805057211 */ /* 0x000fe400010f0eff */
[----:B------:R-:W-:-:S04]  /*0bf0*/  LEA R28, P2, R6, UR8, 0x2 ;  /* 0x00000008061c7c11 */ /* 0x000fc8000f8410ff */
[----:B------:R-:W-:Y:S02]  /*0c00*/  LEA.HI.X R29, R6, UR9, R5, 0x2, P2 ;  /* 0x00000009061d7c11 */ /* 0x000fe400090f1405 */
[----:B------:R-:W-:Y:S02]  /*0c10*/  PRMT R6, RZ, 0x5410, RZ ;  /* 0x00005410ff067816 */ /* 0x000fe400000000ff */
[----:B------:R-:W-:Y:S01]  /*0c20*/  PRMT R5, RZ, 0x5410, RZ ;  /* 0x00005410ff057816 */ /* 0x000fe200000000ff */
[----:B------:R-:W-:Y:S06]  /*0c30*/  @P0 BRA `(.L_x_5145) ;  /* 0x0000001400f40947 */ /* 0x000fec0003800000 */
[----:B------:R-:W1:Y:S01]  /*0c40*/  LDC R26, c[0x0][0x23c] ;  /* 0x00008f00ff1a7b82 */ /* 0x000e620000000800 */
[----:B------:R-:W-:Y:S01]  /*0c50*/  SHF.R.S32.HI R27, RZ, 0x1f, R7 ;  /* 0x0000001fff1b7819 */ /* 0x000fe20000011407 */
[----:B------:R-:W-:Y:S01]  /*0c60*/  ULDC UR5, c[0x0][0x25c] ;  /* 0x0000970000057ab9 */ /* 0x000fe20000000800 */
[----:B------:R-:W-:Y:S02]  /*0c70*/  PRMT R5, RZ, 0x5410, RZ ;  /* 0x00005410ff057816 */ /* 0x000fe400000000ff */
[----:B------:R-:W-:-:S07]  /*0c80*/  PRMT R6, RZ, 0x5410, RZ ;  /* 0x00005410ff067816 */ /* 0x000fce00000000ff */
.L_x_5148:
[----:B------:R2:W5:Y:S01]  /*0c90*/  LDG.E.128.CONSTANT R8, desc[UR6][R28.64] ;  /* 0x000000061c087981 */ /* 0x000562000c1e9d00 */
[----:B-1----:R-:W-:Y:S01]  /*0ca0*/  IMAD.MOV.U32 R7, RZ, RZ, R26 ;  /* 0x000000ffff077224 */ /* 0x002fe200078e001a */
[----:B------:R-:W-:Y:S06]  /*0cb0*/  @!P1 BRA `(.L_x_5146) ;  /* 0x0000000800d09947 */ /* 0x000fec0003800000 */
[C---:B------:R-:W-:Y:S01]  /*0cc0*/  IMAD.WIDE R32, R7.reuse, 0x4, R28 ;  /* 0x0000000407207825 */ /* 0x040fe200078e021c */
[----:B------:R-:W1:Y:S04]  /*0cd0*/  LDS.128 R20, [UR4] ;  /* 0x00000004ff147984 */ /* 0x000e680008000c00 */
[----:B------:R3:W4:Y:S01]  /*0ce0*/  LDG.E.128.CONSTANT R12, desc[UR6][R32.64] ;  /* 0x00000006200c7981 */ /* 0x000722000c1e9d00 */
[----:B------:R-:W-:-:S06]  /*0cf0*/  IMAD.WIDE R16, R7, 0x4, R32 ;  /* 0x0000000407107825 */ /* 0x000fcc00078e0220 */
[----:B------:R-:W2:Y:S01]  /*0d00*/  LDG.E.128.CONSTANT R16, desc[UR6][R16.64] ;  /* 0x0000000610107981 */ /* 0x000ea2000c1e9d00 */
[----:B-----5:R-:W-:Y:S02]  /*0d10*/  LOP3.LUT R34, R8, 0x3f003f, RZ, 0xc0, !PT ;  /* 0x003f003f08227812 */ /* 0x020fe400078ec0ff */
[--C-:B------:R-:W-:Y:S02]  /*0d20*/  SHF.R.U32.HI R30, RZ, 0xc, R8.reuse ;  /* 0x0000000cff1e7819 */ /* 0x100fe40000011608 */
        /* <DEDUP_REMOVED lines=19> */
[--C-:B---3--:R-:W-:Y:S01]  /*0e60*/  SHF.R.U32.HI R33, RZ, 0xc, R11.reuse ;  /* 0x0000000cff217819 */ /* 0x108fe2000001160b */
        /* <DEDUP_REMOVED lines=19> */
[----:B----4-:R-:W-:Y:S02]  /*0fa0*/  LOP3.LUT R11, R12, 0x3f003f, RZ, 0xc0, !PT ;  /* 0x003f003f0c0b7812 */ /* 0x010fe400078ec0ff */
[----:B------:R-:W-:Y:S02]  /*0fb0*/  LOP3.LUT R34, R13, 0x3f003f, RZ, 0xc0, !PT ;  /* 0x003f003f0d227812 */ /* 0x000fe400078ec0ff */
[----:B------:R-:W-:Y:S02]  /*0fc0*/  LOP3.LUT R11, R11, 0x64006400, RZ, 0xfc, !PT ;  /* 0x640064000b0b7812 */ /* 0x000fe400078efcff */
[----:B------:R-:W-:Y:S02]  /*0fd0*/  LOP3.LUT R34, R34, 0x64006400, RZ, 0xfc, !PT ;  /* 0x6400640022227812 */ /* 0x000fe400078efcff */
[----:B------:R-:W-:Y:S01]  /*0fe0*/  LOP3.LUT R36, R14, 0x3f003f, RZ, 0xc0, !PT ;  /* 0x003f003f0e247812 */ /* 0x000fe200078ec0ff */
[----:B------:R-:W-:Y:S01]  /*0ff0*/  HADD2 R38, R11, -1056, -1056 ;  /* 0xe420e4200b267430 */ /* 0x000fe20000000000 */
[----:B--2---:R-:W-:Y:S01]  /*1000*/  SHF.R.U32.HI R40, RZ, 0xa, R19 ;  /* 0x0000000aff287819 */ /* 0x004fe20000011613 */
        /* <DEDUP_REMOVED lines=127> */
.L_x_5146:
[----:B------:R-:W-:Y:S05]  /*1800*/  @!P1 BRA `(.L_x_5147) ;  /* 0x0000000800e09947 */ /* 0x000fea0003800000 */
[----:B-----5:R-:W-:Y:S01]  /*1810*/  IMAD R9, R27, 0xc, RZ ;  /* 0x0000000c1b097824 */ /* 0x020fe200078e02ff */
[----:B------:R-:W1:Y:S01]  /*1820*/  LDS.128 R20, [UR4+0x20] ;  /* 0x00002004ff147984 */ /* 0x000e620008000c00 */
[----:B------:R-:W-:-:S04]  /*1830*/  IMAD.WIDE.U32 R32, R7, 0xc, R28 ;  /* 0x0000000c07207825 */ /* 0x000fc800078e001c */
[----:B------:R-:W-:-:S05]  /*1840*/  IMAD.IADD R33, R33, 0x1, R9 ;  /* 0x0000000121217824 */ /* 0x000fca00078e0209 */
        /* <DEDUP_REMOVED lines=9> */
[--C-:B------:R-:W-:Y:S02]  /*18e0*/  SHF.R.U32.HI R31, RZ, 0xc, R9.reuse ;  /* 0x0000000cff1f7819 */ /* 0x100fe40000011609 */
[----:B------:R-:W-:-:S02]  /*18f0*/  SHF.R.U32.HI R9, RZ, 0x6, R9 ;  /* 0x00000006ff097819 */ /* 0x000fc40000011609 */
[----:B------:R-:W-:Y:S02]  /*1900*/  LOP3.LUT R38, R10, 0x3f003f, RZ, 0xc0, !PT ;  /* 0x003f003f0a267812 */ /* 0x000fe400078ec0ff */
[----:B------:R-:W-:Y:S02]  /*1910*/  LOP3.LUT R36, R36, 0x64006400, RZ, 0xfc, !PT ;  /* 0x6400640024247812 */ /* 0x000fe400078efcff */
[----:B------:R-:W-:Y:S02]  /*1920*/  LOP3.LUT R9, R9, 0x3f003f, RZ, 0xc0, !PT ;  /* 0x003f003f09097812 */ /* 0x000fe400078ec0ff */
[----:B------:R-:W-:Y:S01]  /*1930*/  SHF.R.U32.HI R30, RZ, 0xc, R8 ;  /* 0x0000000cff1e7819 */ /* 0x000fe20000011608 */
[----:B----4-:R-:W-:Y:S01]  /*1940*/  HADD2 R35, R36, -1056, -1056 ;  /* 0xe420e42024237430 */ /* 0x010fe20000000000 */
        /* <DEDUP_REMOVED lines=22> */
[----:B--2---:R-:W-:Y:S01]  /*1ab0*/  LOP3.LUT R11, R12, 0x3f003f, RZ, 0xc0, !PT ;  /* 0x003f003f0c0b7812 */ /* 0x004fe200078ec0ff */
        /* <DEDUP_REMOVED lines=141> */
.L_x_5147:
[----:B------:R-:W-:Y:S01]  /*2390*/  VIADD R25, R25, 0x20 ;  /* 0x0000002019197836 */ /* 0x000fe20000000000 */
[----:B------:R-:W-:Y:S01]  /*23a0*/  UIADD3 UR4, UR4, 0x40, URZ ;  /* 0x0000004004047890 */ /* 0x000fe2000fffe03f */
[----:B--2---:R-:W-:-:S03]  /*23b0*/  IMAD.WIDE.U32 R28, R7, 0x18, R28 ;  /* 0x00000018071c7825 */ /* 0x004fc600078e001c */
[----:B------:R-:W-:Y:S01]  /*23c0*/  ISETP.GE.AND P0, PT, R25, UR5, PT ;  /* 0x0000000519007c0c */ /* 0x000fe2000bf06270 */
[----:B-----5:R-:W-:Y:S01]  /*23d0*/  IMAD R9, R27, 0x18, RZ ;  /* 0x000000181b097824 */ /* 0x020fe200078e02ff */
[----:B------:R-:W-:-:S03]  /*23e0*/  ISETP.LT.AND P2, PT, R25, R24, PT ;  /* 0x000000181900720c */ /* 0x000fc60003f41270 */
[----:B------:R-:W-:-:S10]  /*23f0*/  IMAD.IADD R29, R29, 0x1, R9 ;  /* 0x000000011d1d7824 */ /* 0x000fd400078e0209 */
[----:B------:R-:W-:Y:S05]  /*2400*/  @!P0 BRA P2, `(.L_x_5148) ;  /* 0xffffffe800208947 */ /* 0x000fea000103ffff */
.L_x_5145:
[----:B------:R-:W-:Y:S01]  /*2410*/  ISETP.GE.AND P0, PT, R25, R24, PT ;  /* 0x000000181900720c */ /* 0x000fe20003f06270 */
[----:B------:R-:W-:-:S03]  /*2420*/  ULDC UR5, c[0x0][0x268] ;  /* 0x00009a0000057ab9 */ /* 0x000fc60000000800 */
[----:B------:R-:W-:Y:S01]  /*2430*/  ISETP.GE.OR P0, PT, R25, UR5, P0 ;  /* 0x0000000519007c0c */ /* 0x000fe20008706670 */
[----:B------:R-:W-:-:S12]  /*2440*/  ULDC UR5, c[0x0][0x268] ;  /* 0x00009a0000057ab9 */ /* 0x000fd80000000800 */
[----:B------:R-:W-:Y:S05]  /*2450*/  @P0 BRA `(.L_x_5149) ;  /* 0x0000001400040947 */ /* 0x000fea0003800000 */
.L_x_5151:
[----:B------:R-:W1:Y:S01]  /*2460*/  LDC R7, c[0x0][0x23c] ;  /* 0x00008f00ff077b82 */ /* 0x000e620000000800 */
[----:B-----5:R2:W5:Y:S01]  /*2470*/  LDG.E.128.CONSTANT R20, desc[UR6][R28.64] ;  /* 0x000000061c147981 */ /* 0x020562000c1e9d00 */
[----:B-1----:R-:W-:-:S05]  /*2480*/  IMAD.WIDE R12, R7, 0x4, R28 ;  /* 0x00000004070c7825 */ /* 0x002fca00078e021c */
[----:B------:R2:W5:Y:S01]  /*2490*/  LDG.E.128.CONSTANT R8, desc[UR6][R12.64] ;  /* 0x000000060c087981 */ /* 0x000562000c1e9d00 */
[----:B------:R-:W-:-:S04]  /*24a0*/  IMAD.WIDE R14, R7, 0x4, R12 ;  /* 0x00000004070e7825 */ /* 0x000fc800078e020c */
[----:B------:R-:W-:Y:S02]  /*24b0*/  VIADD R25, R25, 0x20 ;  /* 0x0000002019197836 */ /* 0x000fe40000000000 */
[----:B------:R-:W-:-:S03]  /*24c0*/  IMAD.WIDE R26, R7, 0x4, R14 ;  /* 0x00000004071a7825 */ /* 0x000fc600078e020e */
[----:B------:R-:W-:Y:S01]  /*24d0*/  ISETP.GE.AND P0, PT, R25, UR5, PT ;  /* 0x0000000519007c0c */ /* 0x000fe2000bf06270 */
[----:B--2---:R-:W-:-:S12]  /*24e0*/  @!P1 BRA `(.L_x_5150) ;  /* 0x0000001000cc9947 */ /* 0x004fd80003800000 */
[----:B------:R-:W2:Y:S01]  /*24f0*/  LDG.E.128.CONSTANT R12, desc[UR6][R14.64] ;  /* 0x000000060e0c7981 */ /* 0x000ea2000c1e9d00 */
[----:B-----5:R-:W-:Y:S01]  /*2500*/  SHF.R.U32.HI R16, RZ, 0xf, R21 ;  /* 0x0000000fff107819 */ /* 0x020fe20000011615 */
[----:B------:R-:W-:Y:S01]  /*2510*/  IMAD.MOV.U32 R17, RZ, RZ, 0x3000 ;  /* 0x00003000ff117424 */ /* 0x000fe200078e00ff */
[----:B------:R-:W-:Y:S01]  /*2520*/  SHF.R.U32.HI R29, RZ, 0xe, R9 ;  /* 0x0000000eff1d7819 */ /* 0x000fe20000011609 */
[----:B------:R-:W-:Y:S01]  /*2530*/  IMAD.MOV.U32 R30, RZ, RZ, 0x2400 ;  /* 0x00002400ff1e7424 */ /* 0x000fe200078e00ff */
[----:B------:R-:W-:Y:S02]  /*2540*/  LOP3.LUT R28, R16, 0x10001, RZ, 0xc0, !PT ;  /* 0x00010001101c7812 */ /* 0x000fe400078ec0ff */
[----:B0-----:R-:W-:Y:S02]  /*2550*/  PRMT R2, R2, 0x5410, R17 ;  /* 0x0000541002027816 */ /* 0x001fe40000000011 */
[----:B------:R-:W0:Y:S01]  /*2560*/  LDS.128 R16, [UR4] ;  /* 0x00000004ff107984 */ /* 0x000e220008000c00 */
[----:B------:R-:W-:-:S02]  /*2570*/  LOP3.LUT R33, R28, 0x20002, R29, 0xf8, !PT ;  /* 0x000200021c217812 */ /* 0x000fc400078ef81d */
[----:B------:R-:W-:Y:S02]  /*2580*/  SHF.R.U32.HI R28, RZ, 0xf, R20 ;  /* 0x0000000fff1c7819 */ /* 0x000fe40000011614 */
[----:B------:R-:W-:Y:S02]  /*2590*/  SHF.R.U32.HI R32, RZ, 0xf, R23 ;  /* 0x0000000fff207819 */ /* 0x000fe40000011617 */
[----:B------:R-:W-:Y:S02]  /*25a0*/  PRMT R0, R0, 0x5410, R30 ;  /* 0x0000541000007816 */ /* 0x000fe4000000001e */
        /* <DEDUP_REMOVED lines=11> */
[----:B------:R-:W-:Y:S02]  /*2660*/  LOP3.LUT R29, R28, 0x20002, R29, 0xf8, !PT ;  /* 0x000200021c1d7812 */ /* 0x000fe400078ef81d */
[----:B------:R-:W-:Y:S01]  /*2670*/  LOP3.LUT R39, R39, 0x64006400, RZ, 0xfc, !PT ;  /* 0x6400640027277812 */ /* 0x000fe200078efcff */
[----:B------:R-:W-:Y:S01]  /*2680*/  HADD2 R41, R37, -1028, -1028 ;  /* 0xe404e40425297430 */ /* 0x000fe20000000000 */
[----:B------:R-:W-:Y:S02]  /*2690*/  LOP3.LUT R38, R38, 0x64006400, RZ, 0xfc, !PT ;  /* 0x6400640026267812 */ /* 0x000fe400078efcff */
        /* <DEDUP_REMOVED lines=8> */
[----:B------:R-:W-:-:S02]  /*2720*/  SHF.R.U32.HI R35, RZ, 0x6, R23 ;  /* 0x00000006ff237819 */ /* 0x000fc40000011617 */
[----:B------:R-:W-:Y:S02]  /*2730*/  PRMT R3, R3, 0x5410, R4 ;  /* 0x0000541003037816 */ /* 0x000fe40000000004 */
[----:B--2---:R-:W-:Y:S02]  /*2740*/  SHF.R.U32.HI R32, RZ, 0xd, R13 ;  /* 0x0000000dff207819 */ /* 0x004fe4000001160d */
[----:B------:R-:W-:Y:S02]  /*2750*/  SHF.R.U32.HI R40, RZ, 0xd, R12 ;  /* 0x0000000dff287819 */ /* 0x000fe4000001160c */
[----:B------:R-:W-:Y:S02]  /*2760*/  LOP3.LUT R28, R33, 0x40004, R32, 0xf8, !PT ;  /* 0x00040004211c7812 */ /* 0x000fe400078ef820 */
[----:B------:R-:W-:Y:S02]  /*2770*/  SHF.R.U32.HI R32, RZ, 0x6, R21 ;  /* 0x00000006ff207819 */ /* 0x000fe40000011615 */
[----:B------:R-:W-:-:S02]  /*2780*/  LOP3.LUT R21, R20, 0x380038, RZ, 0xc0, !PT ;  /* 0x0038003814157812 */ /* 0x000fc400078ec0ff */
[----:B------:R-:W-:Y:S02]  /*2790*/  SHF.R.U32.HI R33, RZ, 0x6, R20 ;  /* 0x00000006ff217819 */ /* 0x000fe40000011614 */
[----:B------:R-:W-:Y:S02]  /*27a0*/  LOP3.LUT R20, R22, 0x380038, RZ, 0xc0, !PT ;  /* 0x0038003816147812 */ /* 0x000fe400078ec0ff */
[C---:B------:R-:W-:Y:S02]  /*27b0*/  LOP3.LUT R22, R23.reuse, 0x380038, RZ, 0xc0, !PT ;  /* 0x0038003817167812 */ /* 0x040fe400078ec0ff */
[----:B------:R-:W-:Y:S02]  /*27c0*/  LOP3.LUT R23, R23, 0x70007, RZ, 0xc0, !PT ;  /* 0x0007000717177812 */ /* 0x000fe400078ec0ff */
[----:B------:R-:W-:Y:S02]  /*27d0*/  LOP3.LUT R29, R29, 0x40004, R40, 0xf8, !PT ;  /* 0x000400041d1d7812 */ /* 0x000fe400078ef828 */
[----:B------:R-:W-:-:S02]  /*27e0*/  LOP3.LUT R40, R23, 0x64006400, RZ, 0xfc, !PT ;  /* 0x6400640017287812 */ /* 0x000fc400078efcff */
        /* <DEDUP_REMOVED lines=259> */
.L_x_5150:
[----:B------:R-:W-:Y:S01]  /*3820*/  ISETP.LT.AND P2, PT, R25, R24, PT ;  /* 0x000000181900720c */ /* 0x000fe20003f41270 */
[----:B------:R-:W-:Y:S01]  /*3830*/  UIADD3 UR4, UR4, 0x40, URZ ;  /* 0x0000004004047890 */ /* 0x000fe2000fffe03f */
[----:B------:R-:W-:Y:S02]  /*3840*/  IMAD.MOV.U32 R28, RZ, RZ, R26 ;  /* 0x000000ffff1c7224 */ /* 0x000fe400078e001a */
[----:B------:R-:W-:-:S09]  /*3850*/  IMAD.MOV.U32 R29, RZ, RZ, R27 ;  /* 0x000000ffff1d7224 */ /* 0x000fd200078e001b */
[----:B------:R-:W-:Y:S05]  /*3860*/  @!P0 BRA P2, `(.L_x_5151) ;  /* 0xffffffe800fc8947 */ /* 0x000fea000103ffff */
.L_x_5149:
[----:B------:R-:W-:Y:S01]  /*3870*/  ISETP.GE.AND P0, PT, R25, R24, PT ;  /* 0x000000181900720c */ /* 0x000fe20003f06270 */
[----:B------:R-:W-:-:S03]  /*3880*/  ULDC UR5, c[0x0][0x26c] ;  /* 0x00009b0000057ab9 */ /* 0x000fc60000000800 */
[----:B------:R-:W-:-:S13]  /*3890*/  ISETP.GE.OR P0, PT, R25, UR5, P0 ;  /* 0x0000000519007c0c */ /* 0x000fda0008706670 */
[----:B------:R-:W-:Y:S05]  /*38a0*/  @P0 BRA `(.L_x_5152) ;  /* 0x0000000800880947 */ /* 0x000fea0003800000 */
[----:B------:R-:W-:Y:S01]  /*38b0*/  SHF.R.S32.HI R16, RZ, 0x1f, R7 ;  /* 0x0000001fff107819 */ /* 0x000fe20000011407 */
[C---:B------:R-:W-:Y:S01]  /*38c0*/  IMAD.SHL.U32 R17, R7.reuse, 0x4, RZ ;  /* 0x0000000407117824 */ /* 0x040fe200078e00ff */
[----:B------:R-:W-:Y:S02]  /*38d0*/  ULDC UR5, c[0x0][0x26c] ;  /* 0x00009b0000057ab9 */ /* 0x000fe40000000800 */
[----:B------:R-:W-:-:S07]  /*38e0*/  SHF.L.U64.HI R16, R7, 0x2, R16 ;  /* 0x0000000207107819 */ /* 0x000fce0000010210 */
.L_x_5154:
[----:B------:R-:W-:-:S05]  /*38f0*/  VIADD R25, R25, 0x10 ;  /* 0x0000001019197836 */ /* 0x000fca0000000000 */
[C---:B------:R-:W-:Y:S02]  /*3900*/  ISETP.GE.AND P0, PT, R25.reuse, UR5, PT ;  /* 0x0000000519007c0c */ /* 0x040fe4000bf06270 */
[----:B------:R-:W-:Y:S01]  /*3910*/  ISETP.LT.AND P3, PT, R25, R24, PT ;  /* 0x000000181900720c */ /* 0x000fe20003f61270 */
[----:B------:R-:W-:-:S12]  /*3920*/  @!P1 BRA `(.L_x_5153) ;  /* 0x0000000800589947 */ /* 0x000fd80003800000 */
[----:B------:R-:W2:Y:S01]  /*3930*/  LDG.E.128.CONSTANT R12, desc[UR6][R28.64] ;  /* 0x000000061c0c7981 */ /* 0x000ea2000c1e9d00 */
[----:B-----5:R-:W-:Y:S01]  /*3940*/  IMAD.MOV.U32 R8, RZ, RZ, 0x2400 ;  /* 0x00002400ff087424 */ /* 0x020fe200078e00ff */
[----:B0-----:R-:W-:Y:S01]  /*3950*/  PRMT R3, R3, 0x5410, R4 ;  /* 0x0000541003037816 */ /* 0x001fe20000000004 */
[----:B------:R-:W-:Y:S02]  /*3960*/  IMAD.MOV.U32 R7, RZ, RZ, 0x2c00 ;  /* 0x00002c00ff077424 */ /* 0x000fe400078e00ff */
[----:B------:R-:W-:Y:S01]  /*3970*/  IMAD.MOV.U32 R20, RZ, RZ, 0x3400 ;  /* 0x00003400ff147424 */ /* 0x000fe200078e00ff */
[----:B------:R-:W-:Y:S02]  /*3980*/  PRMT R0, R0, 0x5410, R8 ;  /* 0x0000541000007816 */ /* 0x000fe40000000008 */
[----:B------:R-:W0:Y:S01]  /*3990*/  LDS.128 R8, [UR4] ;  /* 0x00000004ff087984 */ /* 0x000e220008000c00 */
[----:B------:R-:W-:Y:S02]  /*39a0*/  PRMT R2, R2, 0x5410, R7 ;  /* 0x0000541002027816 */ /* 0x000fe40000000007 */
[----:B--2---:R-:W-:-:S02]  /*39b0*/  LOP3.LUT R22, R12, 0xc000c, RZ, 0xc0, !PT ;  /* 0x000c000c0c167812 */ /* 0x004fc400078ec0ff */
[----:B------:R-:W-:Y:S02]  /*39c0*/  LOP3.LUT R26, R13, 0xc000c, RZ, 0xc0, !PT ;  /* 0x000c000c0d1a7812 */ /* 0x000fe400078ec0ff */
        /* <DEDUP_REMOVED lines=34> */
[C---:B------:R-:W-:Y:S01]  /*3bf0*/  LOP3.LUT R34, R15.reuse, 0x300030, RZ, 0xc0, !PT ;  /* 0x003000300f227812 */ /* 0x040fe200078ec0ff */
[----:B------:R-:W-:Y:S01]  /*3c00*/  HADD2 R41, R14, -1026, -1026 ;  /* 0xe402e4020e297430 */ /* 0x000fe20000000000 */
[----:B------:R-:W-:-:S02]  /*3c10*/  LOP3.LUT R32, R15, 0xc000c0, RZ, 0xc0, !PT ;  /* 0x00c000c00f207812 */ /* 0x000fc400078ec0ff */
[----:B------:R-:W-:Y:S01]  /*3c20*/  LOP3.LUT R15, R15, 0x30003, RZ, 0xc0, !PT ;  /* 0x000300030f0f7812 */ /* 0x000fe200078ec0ff */
[----:B0-----:R-:W-:Y:S01]  /*3c30*/  HFMA2.MMA R14, R35, R8, RZ ;  /* 0x00000008230e7235 */ /* 0x001fe200000000ff */
[----:B------:R-:W-:Y:S02]  /*3c40*/  LOP3.LUT R37, R37, 0x64006400, RZ, 0xfc, !PT ;  /* 0x6400640025257812 */ /* 0x000fe400078efcff */
[C---:B------:R-:W-:Y:S02]  /*3c50*/  LOP3.LUT R39, R12.reuse, 0x300030, RZ, 0xc0, !PT ;  /* 0x003000300c277812 */ /* 0x040fe400078ec0ff */
[----:B------:R-:W-:Y:S01]  /*3c60*/  LOP3.LUT R23, R12, 0xc000c0, RZ, 0xc0, !PT ;  /* 0x00c000c00c177812 */ /* 0x000fe200078ec0ff */
[----:B------:R-:W-:Y:S01]  /*3c70*/  HADD2 R37, R37, -1026, -1026 ;  /* 0xe402e40225257430 */ /* 0x000fe20000000000 */
[----:B------:R-:W-:Y:S01]  /*3c80*/  LOP3.LUT R15, R15, 0x64006400, RZ, 0xfc, !PT ;  /* 0x640064000f0f7812 */ /* 0x000fe200078efcff */
[----:B------:R-:W-:Y:S01]  /*3c90*/  HFMA2.MMA R14, R36, R9, R14 ;  /* 0x00000009240e7235 */ /* 0x000fe2000000000e */
[----:B------:R-:W-:-:S02]  /*3ca0*/  LOP3.LUT R12, R13, 0x300030, RZ, 0xc0, !PT ;  /* 0x003000300d0c7812 */ /* 0x000fc400078ec0ff */
        /* <DEDUP_REMOVED lines=22> */
[----:B------:R-:W-:-:S02]  /*3e10*/  LOP3.LUT R34, R7, 0x300030, RZ, 0xc0, !PT ;  /* 0x0030003007227812 */ /* 0x000fc400078ec0ff */
[----:B------:R-:W-:Y:S01]  /*3e20*/  LOP3.LUT R18, R18, 0x64006400, RZ, 0xfc, !PT ;  /* 0x6400640012127812 */ /* 0x000fe200078efcff */
[----:B------:R-:W-:Y:S01]  /*3e30*/  HFMA2.MMA R36, R41, R10, R36 ;  /* 0x0000000a29247235 */ /* 0x000fe20000000024 */
[----:B------:R-:W-:Y:S01]  /*3e40*/  LOP3.LUT R41, R23, 0x64006400, RZ, 0xfc, !PT ;  /* 0x6400640017297812 */ /* 0x000fe200078efcff */
[----:B------:R-:W-:Y:S01]  /*3e50*/  HFMA2 R38, R43, R10, R38 ;  /* 0x0000000a2b267231 */ /* 0x000fe20000000026 */
[----:B------:R-:W-:Y:S01]  /*3e60*/  LOP3.LUT R23, R27, 0x64006400, RZ, 0xfc, !PT ;  /* 0x640064001b177812 */ /* 0x000fe200078efcff */
[----:B------:R-:W-:Y:S01]  /*3e70*/  HADD2 R18, R18, -1026, -1026 ;  /* 0xe402e40212127430 */ /* 0x000fe20000000000 */
[----:B------:R-:W-:Y:S01]  /*3e80*/  LOP3.LUT R43, R31, 0x64006400, RZ, 0xfc, !PT ;  /* 0x640064001f2b7812 */ /* 0x000fe200078efcff */
[-C--:B------:R-:W-:Y:S01]  /*3e90*/  HFMA2 R10, R41, R0.reuse.H1_H1, -18, -18 ;  /* 0xcc80cc80290a7431 */ /* 0x080fe20000060000 */
[----:B------:R-:W-:Y:S01]  /*3ea0*/  LOP3.LUT R31, R32, 0x64006400, RZ, 0xfc, !PT ;  /* 0x64006400201f7812 */ /* 0x000fe200078efcff */
[-C--:B------:R-:W-:Y:S01]  /*3eb0*/  HFMA2 R23, R23, R0.reuse.H1_H1, -18, -18 ;  /* 0xcc80cc8017177431 */ /* 0x080fe20000060000 */
[C---:B------:R-:W-:Y:S01]  /*3ec0*/  LOP3.LUT R32, R7.reuse, 0xc000c0, RZ, 0xc0, !PT ;  /* 0x00c000c007207812 */ /* 0x040fe200078ec0ff */
[-C--:B------:R-:W-:Y:S01]  /*3ed0*/  HFMA2 R27, R43, R0.reuse.H1_H1, -18, -18 ;  /* 0xcc80cc802b1b7431 */ /* 0x080fe20000060000 */
[----:B------:R-:W-:Y:S01]  /*3ee0*/  LOP3.LUT R7, R7, 0x30003, RZ, 0xc0, !PT ;  /* 0x0003000307077812 */ /* 0x000fe200078ec0ff */
[-C--:B------:R-:W-:Y:S01]  /*3ef0*/  HFMA2.MMA R9, R10, R11.reuse, R9 ;  /* 0x0000000b0a097235 */ /* 0x080fe20000000009 */
[----:B------:R-:W-:Y:S01]  /*3f00*/  HFMA2 R31, R31, R0.H1_H1, -18, -18 ;  /* 0xcc80cc801f1f7431 */ /* 0x000fe20000060000 */
[----:B------:R-:W-:Y:S01]  /*3f10*/  HFMA2.MMA R36, R23, R11, R36 ;  /* 0x0000000b17247235 */ /* 0x000fe20000000024 */
[----:B------:R-:W-:Y:S01]  /*3f20*/  LOP3.LUT R7, R7, 0x64006400, RZ, 0xfc, !PT ;  /* 0x6400640007077812 */ /* 0x000fe200078efcff */
[-C--:B------:R-:W-:Y:S01]  /*3f30*/  HFMA2 R8, R27, R11.reuse, R8 ;  /* 0x0000000b1b087231 */ /* 0x080fe20000000008 */
[----:B------:R-:W-:Y:S01]  /*3f40*/  LOP3.LUT R33, R34, 0x64006400, RZ, 0xfc, !PT ;  /* 0x6400640022217812 */ /* 0x000fe200078efcff */
[----:B------:R-:W-:Y:S01]  /*3f50*/  HFMA2 R38, R31, R11, R38 ;  /* 0x0000000b1f267231 */ /* 0x000fe20000000026 */
[C---:B------:R-:W-:Y:S01]  /*3f60*/  LOP3.LUT R35, R19.reuse, 0x300030, RZ, 0xc0, !PT ;  /* 0x0030003013237812 */ /* 0x040fe200078ec0ff */
[----:B------:R-:W-:Y:S01]  /*3f70*/  HADD2 R7, R7, -1026, -1026 ;  /* 0xe402e40207077430 */ /* 0x000fe20000000000 */
[----:B------:R-:W-:Y:S01]  /*3f80*/  LOP3.LUT R34, R19, 0xc000c0, RZ, 0xc0, !PT ;  /* 0x00c000c013227812 */ /* 0x000fe200078ec0ff */
[----:B------:R-:W-:Y:S01]  /*3f90*/  HFMA2 R33, R33, R2.H1_H1, -66, -66 ;  /* 0xd420d42021217431 */ /* 0x000fe20000060002 */
[----:B------:R-:W-:-:S02]  /*3fa0*/  LOP3.LUT R37, R37, 0x64006400, RZ, 0xfc, !PT ;  /* 0x6400640025257812 */ /* 0x000fc400078efcff */
[----:B------:R-:W-:Y:S02]  /*3fb0*/  LOP3.LUT R19, R19, 0x30003, RZ, 0xc0, !PT ;  /* 0x0003000313137812 */ /* 0x000fe400078ec0ff */
[C---:B------:R-:W-:Y:S01]  /*3fc0*/  LOP3.LUT R39, R21.reuse, 0x300030, RZ, 0xc0, !PT ;  /* 0x0030003015277812 */ /* 0x040fe200078ec0ff */
[----:B------:R-:W-:Y:S01]  /*3fd0*/  HFMA2 R37, R37, R2.H1_H1, -66, -66 ;  /* 0xd420d42025257431 */ /* 0x000fe20000060002 */
[C---:B------:R-:W-:Y:S02]  /*3fe0*/  LOP3.LUT R43, R21.reuse, 0xc000c0, RZ, 0xc0, !PT ;  /* 0x00c000c0152b7812 */ /* 0x040fe400078ec0ff */
[----:B------:R-:W-:Y:S01]  /*3ff0*/  LOP3.LUT R21, R21, 0x30003, RZ, 0xc0, !PT ;  /* 0x0003000315157812 */ /* 0x000fe200078ec0ff */
[-C--:B0-----:R-:W-:Y:S01]  /*4000*/  HFMA2.MMA R9, R18, R12.reuse, R9 ;  /* 0x0000000c12097235 */ /* 0x081fe20000000009 */
[----:B------:R-:W-:Y:S01]  /*4010*/  LOP3.LUT R19, R19, 0x64006400, RZ, 0xfc, !PT ;  /* 0x6400640013137812 */ /* 0x000fe200078efcff */
[----:B------:R-:W-:Y:S01]  /*4020*/  HFMA2.MMA R11, R7, R12, R36 ;  /* 0x0000000c070b7235 */ /* 0x000fe20000000024 */
[----:B------:R-:W-:-:S02]  /*4030*/  LOP3.LUT R21, R21, 0x64006400, RZ, 0xfc, !PT ;  /* 0x6400640015157812 */ /* 0x000fc400078efcff */
[----:B------:R-:W-:Y:S01]  /*4040*/  LOP3.LUT R45, R45, 0x64006400, RZ, 0xfc, !PT ;  /* 0x640064002d2d7812 */ /* 0x000fe200078efcff */
[----:B------:R-:W-:Y:S01]  /*4050*/  HADD2 R19, R19, -1026, -1026 ;  /* 0xe402e40213137430 */ /* 0x000fe20000000000 */
[----:B------:R-:W-:Y:S01]  /*4060*/  LOP3.LUT R41, R34, 0x64006400, RZ, 0xfc, !PT ;  /* 0x6400640022297812 */ /* 0x000fe200078efcff */
[-C--:B------:R-:W-:Y:S01]  /*4070*/  HFMA2.MMA R7, R30, R13.reuse, R9 ;  /* 0x0000000d1e077235 */ /* 0x080fe20000000009 */
[----:B------:R-:W-:Y:S01]  /*4080*/  LOP3.LUT R34, R32, 0x64006400, RZ, 0xfc, !PT ;  /* 0x6400640020227812 */ /* 0x000fe200078efcff */
[----:B------:R-:W-:Y:S01]  /*4090*/  HFMA2.MMA R11, R22, R13, R11 ;  /* 0x0000000d160b7235 */ /* 0x000fe2000000000b */
[----:B------:R-:W-:Y:S01]  /*40a0*/  LOP3.LUT R35, R35, 0x64006400, RZ, 0xfc, !PT ;  /* 0x6400640023237812 */ /* 0x000fe200078efcff */
[----:B------:R-:W-:Y:S01]  /*40b0*/  HADD2 R21, R21, -1026, -1026 ;  /* 0xe402e40215157430 */ /* 0x000fe20000000000 */
[----:B------:R-:W-:Y:S01]  /*40c0*/  LOP3.LUT R39, R39, 0x64006400, RZ, 0xfc, !PT ;  /* 0x6400640027277812 */ /* 0x000fe200078efcff */
[----:B------:R-:W-:Y:S01]  /*40d0*/  HFMA2 R32, R45, R0.H1_H1, -18, -18 ;  /* 0xcc80cc802d207431 */ /* 0x000fe20000060000 */
[----:B------:R-:W-:Y:S01]  /*40e0*/  LOP3.LUT R43, R43, 0x64006400, RZ, 0xfc, !PT ;  /* 0x640064002b2b7812 */ /* 0x000fe200078efcff */
[-C--:B------:R-:W-:Y:S01]  /*40f0*/  HFMA2.MMA R7, R37, R14.reuse, R7 ;  /* 0x0000000e25077235 */ /* 0x080fe20000000007 */
[----:B------:R-:W-:Y:S01]  /*4100*/  HFMA2 R8, R19, R12, R8 ;  /* 0x0000000c13087231 */ /* 0x000fe20000000008 */
[----:B------:R-:W-:Y:S01]  /*4110*/  HFMA2.MMA R11, R33, R14, R11 ;  /* 0x0000000e210b7235 */ /* 0x000fe2000000000b */
[----:B------:R-:W-:-:S02]  /*4120*/  HFMA2 R34, R34, R0.H1_H1, -18, -18 ;  /* 0xcc80cc8022227431 */ /* 0x000fc40000060000 */
[----:B------:R-:W-:Y:S02]  /*4130*/  HFMA2 R10, R21, R12, R38 ;  /* 0x0000000c150a7231 */ /* 0x000fe40000000026 */
[-C--:B------:R-:W-:Y:S01]  /*4140*/  HFMA2 R35, R35, R2.reuse.H1_H1, -66, -66 ;  /* 0xd420d42023237431 */ /* 0x080fe20000060002 */
[-C--:B------:R-:W-:Y:S01]  /*4150*/  HFMA2.MMA R7, R32, R15.reuse, R7 ;  /* 0x0000000f20077235 */ /* 0x080fe20000000007 */
[-C--:B------:R-:W-:Y:S01]  /*4160*/  HFMA2 R8, R26, R13.reuse, R8 ;  /* 0x0000000d1a087231 */ /* 0x080fe20000000008 */
[----:B------:R-:W-:Y:S01]  /*4170*/  HFMA2.MMA R11, R34, R15, R11 ;  /* 0x0000000f220b7235 */ /* 0x000fe2000000000b */
[----:B------:R-:W-:Y:S02]  /*4180*/  HFMA2 R39, R39, R2.H1_H1, -66, -66 ;  /* 0xd420d42027277431 */ /* 0x000fe40000060002 */
[----:B------:R-:W-:Y:S02]  /*4190*/  HFMA2 R10, R20, R13, R10 ;  /* 0x0000000d140a7231 */ /* 0x000fe4000000000a */
[----:B------:R-:W-:-:S02]  /*41a0*/  HFMA2 R40, R41, R0.H1_H1, -18, -18 ;  /* 0xcc80cc8029287431 */ /* 0x000fc40000060000 */
[----:B------:R-:W-:Y:S02]  /*41b0*/  HFMA2 R20, R35, R14, R8 ;  /* 0x0000000e23147231 */ /* 0x000fe40000000008 */
[----:B------:R-:W-:Y:S01]  /*41c0*/  HFMA2 R42, R43, R0.H1_H1, -18, -18 ;  /* 0xcc80cc802b2a7431 */ /* 0x000fe20000060000 */
[----:B------:R-:W-:Y:S01]  /*41d0*/  PRMT R0, R0, 0x5410, R2 ;  /* 0x0000541000007816 */ /* 0x000fe20000000002 */
        /* <DEDUP_REMOVED lines=11> */
.L_x_5153:
[----:B------:R-:W-:Y:S01]  /*4290*/  IADD3 R28, P2, R28, R17, RZ ;  /* 0x000000111c1c7210 */ /* 0x000fe20007f5e0ff */
[----:B------:R-:W-:-:S04]  /*42a0*/  UIADD3 UR4, UR4, 0x20, URZ ;  /* 0x0000002004047890 */ /* 0x000fc8000fffe03f */
[----:B------:R-:W-:Y:S01]  /*42b0*/  IMAD.X R29, R29, 0x1, R16, P2 ;  /* 0x000000011d1d7824 */ /* 0x000fe200010e0610 */
[----:B------:R-:W-:Y:S07]  /*42c0*/  @!P0 BRA P3, `(.L_x_5154) ;  /* 0xfffffff400888947 */ /* 0x000fee000183ffff */
.L_x_5152:
[----:B------:R-:W-:Y:S05]  /*42d0*/  @!P1 EXIT ;  /* 0x000000000000994d */ /* 0x000fea0003800000 */
[----:B------:R-:W1:Y:S01]  /*42e0*/  S2R R0, SR_CTAID.X ;  /* 0x0000000000007919 */ /* 0x000e620000002500 */
[----:B------:R-:W2:Y:S01]  /*42f0*/  S2UR UR4, SR_CTAID.Y ;  /* 0x00000000000479c3 */ /* 0x000ea20000002600 */
[----:B------:R-:W1:Y:S07]  /*4300*/  S2R R7, SR_TID.X ;  /* 0x0000000000077919 */ /* 0x000e6e0000002100 */
[----:B-----5:R-:W2:Y:S08]  /*4310*/  LDC R9, c[0x0][0x23c] ;  /* 0x00008f00ff097b82 */ /* 0x020eb00000000800 */
[----:B0-----:R-:W0:Y:S01]  /*4320*/  LDC.64 R2, c[0x0][0x230] ;  /* 0x00008c00ff027b82 */ /* 0x001e220000000a00 */
[----:B-1----:R-:W-:-:S04]  /*4330*/  IMAD R0, R0, 0x20, R7 ;  /* 0x0000002000007824 */ /* 0x002fc800078e0207 */
[----:B------:R-:W-:-:S04]  /*4340*/  IMAD.SHL.U32 R0, R0, 0x4, RZ ;  /* 0x0000000400007824 */ /* 0x000fc800078e00ff */
[----:B--2---:R-:W-:-:S04]  /*4350*/  IMAD R9, R9, UR4, R0 ;  /* 0x0000000409097c24 */ /* 0x004fc8000f8e0200 */
[----:B0-----:R-:W-:-:S05]  /*4360*/  IMAD.WIDE R8, R9, 0x2, R2 ;  /* 0x0000000209087825 */ /* 0x001fca00078e0202 */
[----:B------:R0:W-:Y:S01]  /*4370*/  ATOM.E.ADD.F16x2.RN.STRONG.GPU P0, RZ, desc[UR6][R8.64], R6 ;  /* 0x0000000608ff79a2 */ /* 0x0001e2000810e1c6 */
[----:B------:R-:W-:Y:S04]  /*4380*/  BSSY B0, `(.L_x_5155) ;  /* 0x0000010000007945 */ /* 0x000fe80003800000 */
[----:B0-----:R-:W-:Y:S05]  /*4390*/  @P0 BRA `(.L_x_5156) ;  /* 0x0000000000380947 */ /* 0x001fea0003800000 */
[----:B------:R-:W0:Y:S02]  /*43a0*/  QSPC.E.S P0, RZ, [R8] ;  /* 0x0000000008ff73aa */ /* 0x000e240000000500 */
[----:B0-----:R-:W-:Y:S05]  /*43b0*/  @!P0 BRA `(.L_x_5157) ;  /* 0x0000000000248947 */ /* 0x001fea0003800000 */
[----:B------:R-:W-:-:S05]  /*43c0*/  IMAD.MOV.U32 R2, RZ, RZ, R8 ;  /* 0x000000ffff027224 */ /* 0x000fca00078e0008 */
[----:B------:R-:W-:Y:S01]  /*43d0*/  MOV R2, R2 ;  /* 0x0000000200027202 */ /* 0x000fe20000000f00 */
[----:B------:R-:W-:-:S07]  /*43e0*/  IMAD.MOV.U32 R3, RZ, RZ, R6 ;  /* 0x000000ffff037224 */ /* 0x000fce00078e0006 */
.L_x_5158:
[----:B------:R-:W0:Y:S02]  /*43f0*/  LDS R6, [R2] ;  /* 0x0000000002067984 */ /* 0x000e240000000800 */
[----:B0-----:R-:W-:-:S06]  /*4400*/  HADD2 R7, R6, R3 ;  /* 0x0000000306077230 */ /* 0x001fcc0000000000 */
[----:B------:R-:W0:Y:S02]  /*4410*/  ATOMS.CAST.SPIN R7, [R2], R6, R7 ;  /* 0x000000060207738d */ /* 0x000e240001800007 */
[----:B0-----:R-:W-:-:S13]  /*4420*/  ISETP.EQ.U32.AND P0, PT, R7, 0x1, PT ;  /* 0x000000010700780c */ /* 0x001fda0003f02070 */
[----:B------:R-:W-:Y:S05]  /*4430*/  @!P0 BRA `(.L_x_5158) ;  /* 0xfffffffc00ec8947 */ /* 0x000fea000383ffff */
[----:B------:R-:W-:Y:S05]  /*4440*/  BRA `(.L_x_5156) ;  /* 0x00000000000c7947 */ /* 0x000fea0003800000 */
.L_x_5157:
[----:B------:R-:W2:Y:S02]  /*4450*/  LD.E R0, desc[UR6][R8.64] ;  /* 0x0000000608007980 */ /* 0x000ea4000c101900 */
[----:B--2---:R-:W-:-:S05]  /*4460*/  IMAD.IADD R3, R6, 0x1, R0 ;  /* 0x0000000106037824 */ /* 0x004fca00078e0200 */
[----:B------:R0:W-:Y:S02]  /*4470*/  ST.E desc[UR6][R8.64], R3 ;  /* 0x0000000308007985 */ /* 0x0001e4000c101906 */
.L_x_5156:
[----:B------:R-:W-:Y:S05]  /*4480*/  BSYNC B0 ;  /* 0x0000000000007941 */ /* 0x000fea0003800000 */
.L_x_5155:
[----:B------:R1:W-:Y:S02]  /*4490*/  ATOM.E.ADD.F16x2.RN.STRONG.GPU P0, RZ, desc[UR6][R8.64+0x4], R5 ;  /* 0x0000040508ff79a2 */ /* 0x0003e4000810e1c6 */
[----:B-1----:R-:W-:Y:S05]  /*44a0*/  @P0 EXIT ;  /* 0x000000000000094d */ /* 0x002fea0003800000 */
[----:B------:R-:W1:Y:S02]  /*44b0*/  QSPC.E.S P0, RZ, [R8+0x4] ;  /* 0x0000040008ff73aa */ /* 0x000e640000000500 */
[----:B-1----:R-:W-:Y:S05]  /*44c0*/  @!P0 BRA `(.L_x_5159) ;  /* 0x0000000000248947 */ /* 0x002fea0003800000 */
[----:B------:R-:W-:-:S05]  /*44d0*/  IMAD.MOV.U32 R2, RZ, RZ, R8 ;  /* 0x000000ffff027224 */ /* 0x000fca00078e0008 */
[----:B------:R-:W-:Y:S01]  /*44e0*/  MOV R2, R2 ;  /* 0x0000000200027202 */ /* 0x000fe20000000f00 */
[----:B0-----:R-:W-:-:S07]  /*44f0*/  IMAD.MOV.U32 R3, RZ, RZ, R5 ;  /* 0x000000ffff037224 */ /* 0x001fce00078e0005 */
.L_x_5160:
[----:B------:R-:W0:Y:S02]  /*4500*/  LDS R4, [R2+0x4] ;  /* 0x0000040002047984 */ /* 0x000e240000000800 */
[----:B0-----:R-:W-:-:S10]  /*4510*/  HFMA2.MMA R5, R4, 1, 1, R3 ;  /* 0x3c003c0004057835 */ /* 0x001fd40000000003 */
[----:B------:R-:W0:Y:S02]  /*4520*/  ATOMS.CAST.SPIN R5, [R2+0x4], R4, R5 ;  /* 0x000004040205738d */ /* 0x000e240001800005 */
[----:B0-----:R-:W-:-:S13]  /*4530*/  ISETP.EQ.U32.AND P0, PT, R5, 0x1, PT ;  /* 0x000000010500780c */ /* 0x001fda0003f02070 */
[----:B------:R-:W-:Y:S05]  /*4540*/  @!P0 BRA `(.L_x_5160) ;  /* 0xfffffffc00ec8947 */ /* 0x000fea000383ffff */
[----:B------:R-:W-:Y:S05]  /*4550*/  EXIT ;  /* 0x000000000000794d */ /* 0x000fea0003800000 */
.L_x_5159:
[----:B------:R-:W0:Y:S02]  /*4560*/  LD.E R0, desc[UR6][R8.64+0x4] ;  /* 0x0000040608007980 */ /* 0x000e24000c101900 */
[----:B0-----:R-:W-:-:S05]  /*4570*/  IMAD.IADD R3, R5, 0x1, R0 ;  /* 0x0000000105037824 */ /* 0x001fca00078e0200 */
[----:B------:R-:W-:Y:S01]  /*4580*/  ST.E desc[UR6][R8.64+0x4], R3 ;  /* 0x0000040308007985 */ /* 0x000fe2000c101906 */
[----:B------:R-:W-:Y:S05]  /*4590*/  EXIT ;  /* 0x000000000000794d */ /* 0x000fea0003800000 */
.L_x_5161:
        /* <DEDUP_REMOVED lines=14> */
.L_x_5270:


//--------------------- .text._Z23gemm_half_q_half_kernelILi1ELi128ELb1ELb0ELi32EEvPK6__halfPKjS4_S2_PS0_iiiiPKtS7_iiiiiibS2_i --------------------------
	.section	.text._Z23gemm_half_q_half_kernelILi1ELi128ELb1ELb0ELi32EEvPK6__halfPKjS4_S2_PS0_iiiiPKtS7_iiiiiibS2_i,"ax",@progbits
	.align	128
        .global         _Z23gemm_half_q_half_kernelILi1ELi128ELb1ELb0ELi32EEvPK6__halfPKjS4_S2_PS0_iiiiPKtS7_iiiiiibS2_i
        .type           _Z23gemm_half_q_half_kernelILi1ELi128ELb1ELb0ELi32EEvPK6__halfPKjS4_S2_PS0_iiiiPKtS7_iiiiiibS2_i,@function
        .size           _Z23gemm_half_q_half_kernelILi1ELi128ELb1ELb0ELi32EEvPK6__halfPKjS4_S2_PS0_iiiiPKtS7_iiiiiibS2_i,(.L_x_5271 - _Z23gemm_half_q_half_kernelILi1ELi128ELb1ELb0ELi32EEvPK6__halfPKjS4_S2_PS0_iiiiPKtS7_iiiiiibS2_i)
        .other          _Z23gemm_half_q_half_kernelILi1ELi128ELb1ELb0ELi32EEvPK6__halfPKjS4_S2_PS0_iiiiPKtS7_iiiiiibS2_i,@"STO_CUDA_ENTRY STV_DEFAULT"
_Z23gemm_half_q_half_kernelILi1ELi128ELb1ELb0ELi32EEvPK6__halfPKjS4_S2_PS0_iiiiPKtS7_iiiiiibS2_i:
.text._Z23gemm_half_q_half_kernelILi1ELi128ELb1ELb0ELi32EEvPK6__halfPKjS4_S2_PS0_iiiiPKtS7_iiiiiibS2_i:
[----:B------:R-:W-:Y:S08]  /*0000*/  LDC R1, c[0x0][0x28] ;  /* 0x00000a00ff017b82 */ /* 0x000ff00000000800 */
[----:B------:R-:W0:Y:S01]  /*0010*/  S2UR UR8, SR_CTAID.Y ;  /* 0x00000000000879c3 */ /* 0x000e220000002600 */
[----:B------:R-:W-:Y:S01]  /*0020*/  PRMT R0, RZ, 0x7610, R0 ;  /* 0x00007610ff007816 */ /* 0x000fe20000000000 */
[----:B------:R-:W-:-:S06]  /*0030*/  ULDC.64 UR6, c[0x0][0x208] ;  /* 0x0000820000067ab9 */ /* 0x000fcc0000000a00 */
[----:B------:R-:W0:Y:S02]  /*0040*/  LDC R13, c[0x0][0x238] ;  /* 0x00008e00ff0d7b82 */ /* 0x000e240000000800 */
[----:B0-----:R-:W-:-:S13]  /*0050*/  ISETP.LE.AND P1, PT, R13, UR8, PT ;  /* 0x000000080d007c0c */ /* 0x001fda000bf23270 */
[----:B------:R-:W0:Y:S02]  /*0060*/  @!P1 LDC.64 R2, c[0x0][0x278] ;  /* 0x00009e00ff029b82 */ /* 0x000e240000000a00 */
[----:B0-----:R-:W2:Y:S01]  /*0070*/  @!P1 LDG.E.U16 R0, desc[UR6][R2.64] ;  /* 0x0000000602009981 */ /* 0x001ea2000c1e1500 */
[----:B------:R-:W0:Y:S01]  /*0080*/  S2R R5, SR_CTAID.X ;  /* 0x0000000000057919 */ /* 0x000e220000002500 */
[----:B--2---:R-:W-:-:S13]  /*0090*/  ISETP.EQ.OR P0, PT, R0, RZ, P1 ;  /* 0x000000ff0000720c */ /* 0x004fda0000f02670 */
[----:B0-----:R-:W-:Y:S05]  /*00a0*/  @P0 EXIT ;  /* 0x000000000000094d */ /* 0x001fea0003800000 */
[----:B------:R-:W0:Y:S01]  /*00b0*/  S2R R4, SR_CTAID.Z ;  /* 0x0000000000047919 */ /* 0x000e220000002700 */
[----:B------:R-:W1:Y:S01]  /*00c0*/  LDC R2, c[0x0][0x240] ;  /* 0x00009000ff027b82 */ /* 0x000e620000000800 */
[----:B------:R-:W-:Y:S01]  /*00d0*/  BSSY B0, `(.L_x_5162) ;  /* 0x0000022000007945 */ /* 0x000fe20003800000 */
[----:B------:R-:W2:Y:S01]  /*00e0*/  S2R R6, SR_TID.X ;  /* 0x0000000000067919 */ /* 0x000ea20000002100 */
[----:B0-----:R-:W-:-:S04]  /*00f0*/  SHF.L.U32 R7, R4, 0x5, RZ ;  /* 0x0000000504077819 */ /* 0x001fc800000006ff */
[C---:B-1----:R-:W-:Y:S01]  /*0100*/  VIADDMNMX R20, R7.reuse, 0x20, R2, PT ;  /* 0x0000002007147846 */ /* 0x042fe20003800102 */
[----:B--2---:R-:W-:Y:S01]  /*0110*/  IMAD.IADD R11, R7, 0x1, R6 ;  /* 0x00000001070b7824 */ /* 0x004fe200078e0206 */
[----:B------:R-:W-:-:S04]  /*0120*/  LEA R16, R5, R6, 0x5 ;  /* 0x0000000605107211 */ /* 0x000fc800078e28ff */
        /* <DEDUP_REMOVED lines=11> */
[----:B------:R-:W-:Y:S02]  /*01e0*/  @!P0 IADD3 R5, P2, R11, R2, RZ ;  /* 0x000000020b058210 */ /* 0x000fe40007f5e0ff */
[----:B------:R-:W-:-:S05]  /*01f0*/  SHF.R.S32.HI R3, RZ, 0x1f, R2 ;  /* 0x0000001fff037819 */ /* 0x000fca0000011402 */
[----:B------:R-:W-:Y:S01]  /*0200*/  @!P0 IMAD.X R12, R12, 0x1, R3, P2 ;  /* 0x000000010c0c8824 */ /* 0x000fe200010e0603 */
[----:B--2---:R-:W-:Y:S02]  /*0210*/  @P0 IADD3 R11, P3, R2, R9, RZ ;  /* 0x00000009020b0210 */ /* 0x004fe40007f7e0ff */
[----:B------:R-:W-:Y:S02]  /*0220*/  @!P0 LEA R2, P2, R5, UR4, 0x1 ;  /* 0x0000000405028c11 */ /* 0x000fe4000f8408ff */
[----:B------:R-:W-:Y:S02]  /*0230*/  @P0 IADD3.X R14, RZ, R3, RZ, P3, !PT ;  /* 0x00000003ff0e0210 */ /* 0x000fe40001ffe4ff */
[----:B------:R-:W-:Y:S02]  /*0240*/  @P0 LEA R10, P3, R11, UR4, 0x1 ;  /* 0x000000040b0a0c11 */ /* 0x000fe4000f8608ff */
[----:B------:R-:W-:Y:S02]  /*0250*/  @!P0 LEA.HI.X R3, R5, UR5, R12, 0x1, P2 ;  /* 0x0000000505038c11 */ /* 0x000fe400090f0c0c */
[----:B------:R-:W-:-:S03]  /*0260*/  @P0 LEA.HI.X R11, R11, UR5, R14, 0x1, P3 ;  /* 0x000000050b0b0c11 */ /* 0x000fc600098f0c0e */
        /* <DEDUP_REMOVED lines=8> */
.L_x_5163:
[----:B------:R-:W-:Y:S05]  /*02f0*/  BSYNC B0 ;  /* 0x0000000000007941 */ /* 0x000fea0003800000 */
.L_x_5162:
[----:B------:R-:W-:Y:S01]  /*0300*/  ULDC UR4, c[0x0][0x23c] ;  /* 0x00008f0000047ab9 */ /* 0x000fe20000000800 */
[----:B------:R-:W-:Y:S01]  /*0310*/  IMAD.SHL.U32 R16, R16, 0x4, RZ ;  /* 0x0000000410107824 */ /* 0x000fe200078e00ff */
[----:B------:R-:W-:-:S04]  /*0320*/  MOV R17, UR4 ;  /* 0x0000000400117c02 */ /* 0x000fc80008000f00 */
[----:B------:R-:W-:-:S13]  /*0330*/  ISETP.GE.AND P0, PT, R16, R17, PT ;  /* 0x000000111000720c */ /* 0x000fda0003f06270 */
[----:B------:R-:W-:Y:S05]  /*0340*/  @P0 EXIT ;  /* 0x000000000000094d */ /* 0x000fea0003800000 */
[----:B0-----:R-:W0:Y:S02]  /*0350*/  LDC.U8 R2, c[0x0][0x270] ;  /* 0x00009c00ff027b82 */ /* 0x001e240000000000 */
        /* <DEDUP_REMOVED lines=11> */
[----:B0-----:R-:W0:Y:S01]  /*0410*/  LDC.64 R2, c[0x0][0x248] ;  /* 0x00009200ff027b82 */ /* 0x001e220000000a00 */
[----:B------:R-:W-:-:S07]  /*0420*/  IMAD.SHL.U32 R15, R4, 0x40, RZ ;  /* 0x00000040040f7824 */ /* 0x000fce00078e00ff */
[----:B------:R-:W1:Y:S08]  /*0430*/  LDC.64 R4, c[0x0][0x220] ;  /* 0x00008800ff047b82 */ /* 0x000e700000000a00 */
[----:B------:R-:W2:Y:S01]  /*0440*/  LDC.64 R8, c[0x0][0x228] ;  /* 0x00008a00ff087b82 */ /* 0x000ea20000000a00 */
[----:B0-----:R-:W-:-:S05]  /*0450*/  IMAD.WIDE R14, R15, 0x2, R2 ;  /* 0x000000020f0e7825 */ /* 0x001fca00078e0202 */
[----:B------:R0:W5:Y:S01]  /*0460*/  LDG.E.U16.CONSTANT R6, desc[UR6][R14.64] ;  /* 0x000000060e067981 */ /* 0x000162000c1e9500 */
[----:B------:R-:W-:Y:S01]  /*0470*/  SHF.R.S32.HI R11, RZ, 0x1f, R16 ;  /* 0x0000001fff0b7819 */ /* 0x000fe20000011410 */
[----:B------:R-:W-:Y:S01]  /*0480*/  UMOV UR4, URZ ;  /* 0x0000003f00047c82 */ /* 0x000fe20008000000 */
[----:B------:R-:W-:Y:S02]  /*0490*/  SHF.L.U32 R10, R16, 0x2, RZ ;  /* 0x00000002100a7819 */ /* 0x000fe400000006ff */
[----:B------:R-:W-:Y:S01]  /*04a0*/  LEA.HI R12, R11, R16, RZ, 0x3 ;  /* 0x000000100b0c7211 */ /* 0x000fe200078f18ff */
[----:B------:R-:W-:Y:S01]  /*04b0*/  IMAD.MOV.U32 R11, RZ, RZ, R7 ;  /* 0x000000ffff0b7224 */ /* 0x000fe200078e0007 */
[----:B------:R-:W-:Y:S02]  /*04c0*/  LOP3.LUT R10, R10, 0x10, RZ, 0xc0, !PT ;  /* 0x000000100a0a7812 */ /* 0x000fe400078ec0ff */
[----:B-1----:R-:W-:-:S07]  /*04d0*/  SHF.R.S32.HI R12, RZ, 0x3, R12 ;  /* 0x00000003ff0c7819 */ /* 0x002fce000001140c */
.L_x_5165:
[----:B-----5:R-:W-:-:S05]  /*04e0*/  IADD3 R18, R6, UR4, RZ ;  /* 0x0000000406127c10 */ /* 0x020fca000fffe0ff */
        /* <DEDUP_REMOVED lines=10> */
[----:B------:R-:W2:Y:S01]  /*0590*/  LDG.E.U16.CONSTANT R18, desc[UR6][R18.64] ;  /* 0x0000000612127981 */ /* 0x000ea2000c1e9500 */
[----:B------:R-:W-:Y:S01]  /*05a0*/  UIADD3 UR4, UR4, 0x1, URZ ;  /* 0x0000000104047890 */ /* 0x000fe2000fffe03f */
[----:B---3--:R-:W-:-:S04]  /*05b0*/  SHF.R.U32.HI R13, RZ, R10, R23 ;  /* 0x0000000aff0d7219 */ /* 0x008fc80000011617 */
[----:B------:R-:W-:Y:S02]  /*05c0*/  LOP3.LUT R21, R13, 0xf, RZ, 0xc0, !PT ;  /* 0x0000000f0d157812 */ /* 0x000fe400078ec0ff */
[--C-:B------:R-:W-:Y:S02]  /*05d0*/  SHF.R.U32.HI R24, RZ, 0x4, R13.reuse ;  /* 0x00000004ff187819 */ /* 0x100fe4000001160d */
[--C-:B------:R-:W-:Y:S01]  /*05e0*/  SHF.R.U32.HI R22, RZ, 0xc, R13.reuse ;  /* 0x0000000cff167819 */ /* 0x100fe2000001160d */
[----:B------:R-:W-:Y:S01]  /*05f0*/  VIADD R21, R21, 0x1 ;  /* 0x0000000115157836 */ /* 0x000fe20000000000 */
[----:B------:R-:W-:Y:S02]  /*0600*/  LOP3.LUT R24, R24, 0xf, RZ, 0xc0, !PT ;  /* 0x0000000f18187812 */ /* 0x000fe400078ec0ff */
[----:B------:R-:W-:Y:S01]  /*0610*/  LOP3.LUT R22, R22, 0xf, RZ, 0xc0, !PT ;  /* 0x0000000f16167812 */ /* 0x000fe200078ec0ff */
[----:B------:R-:W-:Y:S01]  /*0620*/  IMAD R23, R21, R21, RZ ;  /* 0x0000001515177224 */ /* 0x000fe200078e02ff */
[----:B------:R-:W-:Y:S01]  /*0630*/  SHF.R.U32.HI R21, RZ, 0x8, R13 ;  /* 0x00000008ff157819 */ /* 0x000fe2000001160d */
[----:B----4-:R-:W-:Y:S01]  /*0640*/  IMAD.IADD R11, R14, 0x1, R11 ;  /* 0x000000010e0b7824 */ /* 0x010fe200078e020b */
[----:B------:R-:W-:Y:S01]  /*0650*/  IADD3 R24, R24, 0x1, RZ ;  /* 0x0000000118187810 */ /* 0x000fe20007ffe0ff */
[----:B------:R-:W2:Y:S01]  /*0660*/  I2F.F16 R13, R23 ;  /* 0x00000017000d7306 */ /* 0x000ea20000200c00 */
[----:B------:R-:W-:-:S02]  /*0670*/  LOP3.LUT R21, R21, 0xf, RZ, 0xc0, !PT ;  /* 0x0000000f15157812 */ /* 0x000fc400078ec0ff */
[----:B------:R-:W-:Y:S01]  /*0680*/  IADD3 R22, R22, 0x1, RZ ;  /* 0x0000000116167810 */ /* 0x000fe20007ffe0ff */
[----:B------:R-:W-:Y:S01]  /*0690*/  IMAD R24, R24, R24, RZ ;  /* 0x0000001818187224 */ /* 0x000fe200078e02ff */
[----:B------:R-:W-:Y:S01]  /*06a0*/  ISETP.GE.AND P2, PT, R11, R20, PT ;  /* 0x000000140b00720c */ /* 0x000fe20003f46270 */
[----:B------:R-:W-:Y:S02]  /*06b0*/  VIADD R21, R21, 0x1 ;  /* 0x0000000115157836 */ /* 0x000fe40000000000 */
[----:B------:R-:W-:Y:S01]  /*06c0*/  IMAD R22, R22, R22, RZ ;  /* 0x0000001616167224 */ /* 0x000fe200078e02ff */
[----:B------:R-:W0:Y:S01]  /*06d0*/  I2F.F16 R15, R24 ;  /* 0x00000018000f7306 */ /* 0x000e220000200c00 */
[----:B------:R-:W-:Y:S02]  /*06e0*/  IMAD R21, R21, R21, RZ ;  /* 0x0000001515157224 */ /* 0x000fe400078e02ff */
[----:B--2---:R-:W-:-:S05]  /*06f0*/  HMUL2 R13, R13.H0_H0, R18.H0_H0 ;  /* 0x200000120d0d7232 */ /* 0x004fca0000000800 */
[----:B------:R-:W1:Y:S01]  /*0700*/  I2F.F16 R21, R21 ;  /* 0x0000001500157306 */ /* 0x000e620000200c00 */
[----:B0-----:R-:W-:-:S07]  /*0710*/  HMUL2 R14, R15.H0_H0, R18.H0_H0 ;  /* 0x200000120f0e7232 */ /* 0x001fce0000000800 */
[----:B------:R-:W0:Y:S01]  /*0720*/  I2F.F16 R19, R22 ;  /* 0x0000001600137306 */ /* 0x000e220000200c00 */
[-C--:B-1----:R-:W-:Y:S02]  /*0730*/  HMUL2 R15, R21.H0_H0, R18.reuse.H0_H0 ;  /* 0x20000012150f7232 */ /* 0x082fe40000000800 */
[----:B0-----:R-:W-:Y:S01]  /*0740*/  HMUL2 R18, R19.H0_H0, R18.H0_H0 ;  /* 0x2000001213127232 */ /* 0x001fe20000000800 */
[----:B------:R-:W-:Y:S06]  /*0750*/  @!P2 BRA `(.L_x_5165) ;  /* 0xfffffffc0060a947 */ /* 0x000fec000383ffff */
.L_x_5164:
[----:B------:R-:W1:Y:S01]  /*0760*/  LDC R5, c[0x0][0x25c] ;  /* 0x00009700ff057b82 */ /* 0x000e620000000800 */
[----:B------:R-:W-:Y:S01]  /*0770*/  ULDC UR4, c[0x0][0x258] ;  /* 0x0000960000047ab9 */ /* 0x000fe20000000800 */
[----:B------:R-:W-:Y:S01]  /*0780*/  HFMA2.MMA R4, -RZ, RZ, 0, 0 ;  /* 0x00000000ff047435 */ /* 0x000fe200000001ff */
[----:B------:R-:W-:Y:S01]  /*0790*/  ISETP.GT.AND P2, PT, R7, UR4, PT ;  /* 0x0000000407007c0c */ /* 0x000fe2000bf44270 */
[----:B0-----:R-:W-:-:S04]  /*07a0*/  IMAD.MOV.U32 R3, RZ, RZ, RZ ;  /* 0x000000ffff037224 */ /* 0x001fc800078e00ff */
[----:B------:R-:W0:Y:S01]  /*07b0*/  LDC R2, c[0x0][0x264] ;  /* 0x00009900ff027b82 */ /* 0x000e220000000800 */
[----:B-1----:R-:W-:-:S07]  /*07c0*/  ISETP.GT.AND P3, PT, R7, R5, PT ;  /* 0x000000050700720c */ /* 0x002fce0003f64270 */
        /* <DEDUP_REMOVED lines=8> */
.L_x_5166:
        /* <DEDUP_REMOVED lines=8> */
.L_x_5167:
[----:B------:R-:W-:Y:S01]  /*08d0*/  ULDC UR5, c[0x0][0x260] ;  /* 0x0000980000057ab9 */ /* 0x000fe20000000800 */
[C---:B0-----:R-:W-:Y:S01]  /*08e0*/  ISETP.GT.AND P3, PT, R7.reuse, R2, PT ;  /* 0x000000020700720c */ /* 0x041fe20003f64270 */
[----:B------:R-:W-:Y:S01]  /*08f0*/  IMAD.MOV.U32 R9, RZ, RZ, RZ ;  /* 0x000000ffff097224 */ /* 0x000fe200078e00ff */
[----:B------:R-:W-:Y:S02]  /*0900*/  ISETP.GT.AND P2, PT, R7, UR5, PT ;  /* 0x0000000507007c0c */ /* 0x000fe4000bf44270 */
[----:B------:R-:W-:-:S11]  /*0910*/  MOV R5, RZ ;  /* 0x000000ff00057202 */ /* 0x000fd60000000f00 */
        /* <DEDUP_REMOVED lines=8> */
.L_x_5168:
        /* <DEDUP_REMOVED lines=8> */
.L_x_5169:
        /* <DEDUP_REMOVED lines=11> */
.L_x_5170:
[C---:B------:R-:W-:Y:S02]  /*0ad0*/  VIMNMX R6, R7.reuse, UR4, PT ;  /* 0x0000000407067c48 */ /* 0x040fe4000bfe0100 */
[----:B------:R-:W-:Y:S02]  /*0ae0*/  ISETP.GE.OR P0, PT, R7, UR4, P0 ;  /* 0x0000000407007c0c */ /* 0x000fe40008706670 */
[----:B------:R-:W-:-:S04]  /*0af0*/  SHF.R.S32.HI R11, RZ, 0x1f, R6 ;  /* 0x0000001fff0b7819 */ /* 0x000fc80000011406 */
[----:B------:R-:W-:-:S04]  /*0b00*/  LEA.HI R11, R11, R6, RZ, 0x5 ;  /* 0x000000060b0b7211 */ /* 0x000fc800078f28ff */
[----:B------:R-:W-:-:S04]  /*0b10*/  SHF.R.S32.HI R6, RZ, 0x5, R11 ;  /* 0x00000005ff067819 */ /* 0x000fc8000001140b */
[----:B------:R-:W-:-:S04]  /*0b20*/  LEA R3, R6, R3, 0x3 ;  /* 0x0000000306037211 */ /* 0x000fc800078e18ff */
[----:B------:R-:W-:Y:S02]  /*0b30*/  IADD3 R3, R9, R3, R4 ;  /* 0x0000000309037210 */ /* 0x000fe40007ffe004 */
[----:B------:R-:W-:Y:S02]  /*0b40*/  PRMT R4, RZ, 0x5410, RZ ;  /* 0x00005410ff047816 */ /* 0x000fe400000000ff */
[----:B------:R-:W-:Y:S02]  /*0b50*/  IADD3 R2, R2, R3, R5 ;  /* 0x0000000302027210 */ /* 0x000fe40007ffe005 */
[----:B------:R-:W-:Y:S01]  /*0b60*/  PRMT R3, RZ, 0x5410, RZ ;  /* 0x00005410ff037816 */ /* 0x000fe200000000ff */
[----:B------:R-:W-:Y:S06]  /*0b70*/  @P0 BRA `(.L_x_5171) ;  /* 0x0000003000c80947 */ /* 0x000fec0003800000 */
[----:B------:R-:W0:Y:S01]  /*0b80*/  S2UR UR5, SR_CgaCtaId ;  /* 0x00000000000579c3 */ /* 0x000e220000008800 */
[-C--:B------:R-:W-:Y:S01]  /*0b90*/  IMAD R3, R2, R17.reuse, RZ ;  /* 0x0000001102037224 */ /* 0x080fe200078e02ff */
[----:B------:R-:W-:Y:S01]  /*0ba0*/  SHF.R.S32.HI R4, RZ, 0x1f, R17 ;  /* 0x0000001fff047819 */ /* 0x000fe20000011411 */
[----:B------:R-:W-:Y:S01]  /*0bb0*/  ULDC.64 UR10, c[0x0][0x218] ;  /* 0x00008600000a7ab9 */ /* 0x000fe20000000a00 */
[----:B------:R-:W-:Y:S01]  /*0bc0*/  SHF.R.S32.HI R5, RZ, 0x1f, R16 ;  /* 0x0000001fff057819 */ /* 0x000fe20000011410 */
[----:B------:R-:W-:Y:S01]  /*0bd0*/  HADD2.F32 R6, -RZ, R13.H0_H0 ;  /* 0x2000000dff067230 */ /* 0x000fe20000004100 */
[C-C-:B------:R-:W-:Y:S01]  /*0be0*/  IADD3 R9, P0, P2, R16.reuse, R17, R3.reuse ;  /* 0x0000001110097210 */ /* 0x140fe20007a1e003 */
[----:B------:R-:W-:Y:S01]  /*0bf0*/  UMOV UR4, 0x400 ;  /* 0x0000040000047882 */ /* 0x000fe20000000000 */
[----:B------:R-:W-:Y:S01]  /*0c00*/  SHF.R.S32.HI R2, RZ, 0x1f, R3 ;  /* 0x0000001fff027819 */ /* 0x000fe20000011403 */
[----:B------:R-:W-:Y:S01]  /*0c10*/  ULDC UR9, c[0x0][0x258] ;  /* 0x0000960000097ab9 */ /* 0x000fe20000000800 */
[----:B------:R-:W-:-:S02]  /*0c20*/  IADD3 R3, P3, R16, R3, RZ ;  /* 0x0000000310037210 */ /* 0x000fc40007f7e0ff */
[----:B------:R-:W-:Y:S02]  /*0c30*/  IADD3.X R4, R5, R4, R2, P0, P2 ;  /* 0x0000000405047210 */ /* 0x000fe400007e4402 */
[----:B------:R-:W-:Y:S01]  /*0c40*/  PRMT R0, R0, 0x9910, RZ ;  /* 0x0000991000007816 */ /* 0x000fe200000000ff */
[----:B------:R-:W-:Y:S01]  /*0c50*/  IMAD.X R2, R2, 0x1, R5, P3 ;  /* 0x0000000102027824 */ /* 0x000fe200018e0605 */
[----:B------:R-:W-:Y:S01]  /*0c60*/  LEA R8, P2, R9, UR10, 0x2 ;  /* 0x0000000a09087c11 */ /* 0x000fe2000f8410ff */
[----:B------:R-:W-:Y:S01]  /*0c70*/  HADD2.F32 R5, -RZ, R14.H0_H0 ;  /* 0x2000000eff057230 */ /* 0x000fe20000004100 */
[----:B------:R-:W-:Y:S02]  /*0c80*/  LEA R22, P3, R3, UR10, 0x2 ;  /* 0x0000000a03167c11 */ /* 0x000fe4000f8610ff */
[----:B------:R-:W-:Y:S01]  /*0c90*/  ISETP.EQ.OR P0, PT, R0, RZ, P1 ;  /* 0x000000ff0000720c */ /* 0x000fe20000f02670 */
[----:B------:R-:W-:Y:S01]  /*0ca0*/  HADD2.F32 R0, -RZ, R18.H0_H0 ;  /* 0x20000012ff007230 */ /* 0x000fe20000004100 */
[----:B------:R-:W-:-:S02]  /*0cb0*/  LEA.HI.X R9, R9, UR11, R4, 0x2, P2 ;  /* 0x0000000b09097c11 */ /* 0x000fc400090f1404 */
[----:B------:R-:W-:Y:S01]  /*0cc0*/  LEA.HI.X R23, R3, UR11, R2, 0x2, P3 ;  /* 0x0000000b03177c11 */ /* 0x000fe200098f1402 */
[----:B------:R-:W-:Y:S01]  /*0cd0*/  HADD2.F32 R2, -RZ, R15.H0_H0 ;  /* 0x2000000fff027230 */ /* 0x000fe20000004100 */
[----:B------:R-:W-:Y:S01]  /*0ce0*/  PRMT R3, RZ, 0x5410, RZ ;  /* 0x00005410ff037816 */ /* 0x000fe200000000ff */
[----:B0-----:R-:W-:Y:S01]  /*0cf0*/  ULEA UR4, UR5, UR4, 0x18 ;  /* 0x0000000405047291 */ /* 0x001fe2000f8ec03f */
[----:B------:R-:W-:-:S11]  /*0d00*/  PRMT R4, RZ, 0x5410, RZ ;  /* 0x00005410ff047816 */ /* 0x000fd600000000ff */
.L_x_5176:
[----:B------:R-:W-:Y:S01]  /*0d10*/  MOV R24, R8 ;  /* 0x0000000800187202 */ /* 0x000fe20000000f00 */
[----:B------:R-:W-:Y:S01]  /*0d20*/  IMAD.MOV.U32 R25, RZ, RZ, R9 ;  /* 0x000000ffff197224 */ /* 0x000fe200078e0009 */
[----:B0-----:R-:W-:Y:S06]  /*0d30*/  @P0 BRA `(.L_x_5172) ;  /* 0x0000000c00000947 */ /* 0x001fec0003800000 */
[----:B------:R-:W2:Y:S04]  /*0d40*/  LDG.E.128.CONSTANT R8, desc[UR6][R22.64] ;  /* 0x0000000616087981 */ /* 0x000ea8000c1e9d00 */
[----:B------:R-:W0:Y:S01]  /*0d50*/  LDS.64 R18, [UR4] ;  /* 0x00000004ff127984 */ /* 0x000e220008000a00 */
[----:B--2---:R-:W-:Y:S02]  /*0d60*/  LOP3.LUT R12, R8, 0xff, RZ, 0xc0, !PT ;  /* 0x000000ff080c7812 */ /* 0x004fe400078ec0ff */
[----:B------:R-:W-:Y:S02]  /*0d70*/  LOP3.LUT R14, R9, 0xff, RZ, 0xc0, !PT ;  /* 0x000000ff090e7812 */ /* 0x000fe400078ec0ff */
[----:B------:R-:W-:Y:S02]  /*0d80*/  IADD3 R12, R12, -0x80, RZ ;  /* 0xffffff800c0c7810 */ /* 0x000fe40007ffe0ff */
[----:B------:R-:W-:-:S02]  /*0d90*/  IADD3 R27, R14, -0x80, RZ ;  /* 0xffffff800e1b7810 */ /* 0x000fc40007ffe0ff */
[----:B------:R-:W-:Y:S01]  /*0da0*/  LOP3.LUT R14, R10, 0xff, RZ, 0xc0, !PT ;  /* 0x000000ff0a0e7812 */ /* 0x000fe200078ec0ff */
[----:B------:R1:W2:Y:S01]  /*0db0*/  I2F.F16 R13, R12 ;  /* 0x0000000c000d7306 */ /* 0x0002a20000200c00 */
[----:B------:R-:W-:-:S03]  /*0dc0*/  LOP3.LUT R15, R11, 0xff, RZ, 0xc0, !PT ;  /* 0x000000ff0b0f7812 */ /* 0x000fc600078ec0ff */
[----:B------:R-:W-:Y:S01]  /*0dd0*/  VIADD R17, R14, 0xffffff80 ;  /* 0xffffff800e117836 */ /* 0x000fe20000000000 */
[----:B------:R-:W-:Y:S02]  /*0de0*/  SHF.R.U32.HI R14, RZ, 0x8, R8 ;  /* 0x00000008ff0e7819 */ /* 0x000fe40000011608 */
[----:B------:R-:W-:Y:S01]  /*0df0*/  IADD3 R15, R15, -0x80, RZ ;  /* 0xffffff800f0f7810 */ /* 0x000fe20007ffe0ff */
[----:B------:R-:W3:Y:S01]  /*0e00*/  I2F.F16 R27, R27 ;  /* 0x0000001b001b7306 */ /* 0x000ee20000200c00 */
[----:B-1----:R-:W-:Y:S02]  /*0e10*/  SHF.R.U32.HI R12, RZ, 0x8, R9 ;  /* 0x00000008ff0c7819 */ /* 0x002fe40000011609 */
[----:B------:R-:W-:Y:S02]  /*0e20*/  LOP3.LUT R14, R14, 0xff, RZ, 0xc0, !PT ;  /* 0x000000ff0e0e7812 */ /* 0x000fe400078ec0ff */
[----:B------:R-:W-:Y:S02]  /*0e30*/  LOP3.LUT R12, R12, 0xff, RZ, 0xc0, !PT ;  /* 0x000000ff0c0c7812 */ /* 0x000fe400078ec0ff */
[----:B------:R-:W-:Y:S01]  /*0e40*/  IADD3 R28, R14, -0x80, RZ ;  /* 0xffffff800e1c7810 */ /* 0x000fe20007ffe0ff */
[----:B------:R-:W1:Y:S01]  /*0e50*/  I2F.F16 R17, R17 ;  /* 0x0000001100117306 */ /* 0x000e620000200c00 */
[----:B--2---:R-:W-:-:S02]  /*0e60*/  HADD2.F32 R13, -RZ, R13.H0_H0 ;  /* 0x2000000dff0d7230 */ /* 0x004fc40000004100 */
[----:B------:R-:W-:Y:S02]  /*0e70*/  VIADD R21, R12, 0xffffff80 ;  /* 0xffffff800c157836 */ /* 0x000fe40000000000 */
[--C-:B0-----:R-:W-:Y:S02]  /*0e80*/  HADD2.F32 R12, -RZ, R18.reuse.H0_H0 ;  /* 0x20000012ff0c7230 */ /* 0x101fe40000004100 */
[----:B---3--:R-:W-:Y:S01]  /*0e90*/  HADD2.F32 R27, -RZ, R27.H0_H0 ;  /* 0x2000001bff1b7230 */ /* 0x008fe20000004100 */
[----:B------:R-:W0:Y:S01]  /*0ea0*/  I2F.F16 R14, R28 ;  /* 0x0000001c000e7306 */ /* 0x000e220000200c00 */
[----:B------:R-:W-:Y:S02]  /*0eb0*/  HADD2.F32 R18, -RZ, R18.H1_H1 ;  /* 0x30000012ff127230 */ /* 0x000fe40000004100 */
[----:B------:R-:W-:Y:S01]  /*0ec0*/  FFMA.FTZ R13, R13, R12, RZ ;  /* 0x0000000c0d0d7223 */ /* 0x000fe200000100ff */
[----:B------:R-:W-:Y:S01]  /*0ed0*/  FFMA.FTZ R27, R12, R27, RZ ;  /* 0x0000001b0c1b7223 */ /* 0x000fe200000100ff */
[----:B-1----:R-:W-:-:S03]  /*0ee0*/  HADD2.F32 R17, -RZ, R17.H0_H0 ;  /* 0x20000011ff117230 */ /* 0x002fc60000004100 */
[----:B------:R-:W1:Y:S02]  /*0ef0*/  I2F.F16 R15, R15 ;  /* 0x0000000f000f7306 */ /* 0x000e640000200c00 */
[----:B------:R-:W-:Y:S01]  /*0f00*/  FFMA.FTZ R17, R12, R17, RZ ;  /* 0x000000110c117223 */ /* 0x000fe200000100ff */
[----:B0-----:R-:W-:-:S05]  /*0f10*/  HADD2.F32 R26, -RZ, R14.H0_H0 ;  /* 0x2000000eff1a7230 */ /* 0x001fca0000004100 */
[----:B------:R-:W0:Y:S01]  /*0f20*/  I2F.F16 R21, R21 ;  /* 0x0000001500157306 */ /* 0x000e220000200c00 */
[----:B-1----:R-:W-:-:S05]  /*0f30*/  HADD2.F32 R15, -RZ, R15.H0_H0 ;  /* 0x2000000fff0f7230 */ /* 0x002fca0000004100 */
[----:B------:R-:W-:Y:S01]  /*0f40*/  FFMA.FTZ R29, R12, R15, RZ ;  /* 0x0000000f0c1d7223 */ /* 0x000fe200000100ff */
[----:B0-----:R-:W-:Y:S02]  /*0f50*/  HADD2.F32 R14, -RZ, R21.H0_H0 ;  /* 0x20000015ff0e7230 */ /* 0x001fe40000004100 */
[----:B------:R-:W-:-:S03]  /*0f60*/  FFMA.FTZ R21, R26, R18, R13 ;  /* 0x000000121a157223 */ /* 0x000fc6000001000d */
[----:B------:R-:W-:Y:S02]  /*0f70*/  FFMA.FTZ R27, R18, R14, R27 ;  /* 0x0000000e121b7223 */ /* 0x000fe4000001001b */
[----:B------:R-:W2:Y:S01]  /*0f80*/  LDG.E.128.CONSTANT R12, desc[UR6][R24.64] ;  /* 0x00000006180c7981 */ /* 0x000ea2000c1e9d00 */
[----:B------:R-:W-:-:S04]  /*0f90*/  SHF.R.U32.HI R26, RZ, 0x8, R10 ;  /* 0x00000008ff1a7819 */ /* 0x000fc8000001160a */
[----:B------:R-:W-:-:S04]  /*0fa0*/  LOP3.LUT R26, R26, 0xff, RZ, 0xc0, !PT ;  /* 0x000000ff1a1a7812 */ /* 0x000fc800078ec0ff */
[----:B------:R-:W-:-:S04]  /*0fb0*/  IADD3 R28, R26, -0x80, RZ ;  /* 0xffffff801a1c7810 */ /* 0x000fc80007ffe0ff */
[----:B------:R-:W0:Y:S02]  /*0fc0*/  I2F.F16 R26, R28 ;  /* 0x0000001c001a7306 */ /* 0x000e240000200c00 */
[----:B0-----:R-:W-:-:S05]  /*0fd0*/  HADD2.F32 R26, -RZ, R26.H0_H0 ;  /* 0x2000001aff1a7230 */ /* 0x001fca0000004100 */
[----:B------:R-:W-:Y:S01]  /*0fe0*/  FFMA.FTZ R17, R18, R26, R17 ;  /* 0x0000001a12117223 */ /* 0x000fe20000010011 */
[----:B------:R-:W-:-:S04]  /*0ff0*/  SHF.R.U32.HI R26, RZ, 0x8, R11 ;  /* 0x00000008ff1a7819 */ /* 0x000fc8000001160b */
[----:B------:R-:W-:-:S04]  /*1000*/  LOP3.LUT R26, R26, 0xff, RZ, 0xc0, !PT ;  /* 0x000000ff1a1a7812 */ /* 0x000fc800078ec0ff */
[----:B------:R-:W-:-:S04]  /*1010*/  IADD3 R28, R26, -0x80, RZ ;  /* 0xffffff801a1c7810 */ /* 0x000fc80007ffe0ff */
[----:B------:R-:W0:Y:S02]  /*1020*/  I2F.F16 R26, R28 ;  /* 0x0000001c001a7306 */ /* 0x000e240000200c00 */
[----:B0-----:R-:W-:-:S05]  /*1030*/  HADD2.F32 R26, -RZ, R26.H0_H0 ;  /* 0x2000001aff1a7230 */ /* 0x001fca0000004100 */
[----:B------:R-:W-:Y:S01]  /*1040*/  FFMA.FTZ R18, R18, R26, R29 ;  /* 0x0000001a12127223 */ /* 0x000fe2000001001d */
[----:B------:R-:W-:-:S04]  /*1050*/  SHF.R.U32.HI R26, RZ, 0x10, R8 ;  /* 0x00000010ff1a7819 */ /* 0x000fc80000011608 */
[----:B------:R-:W-:-:S05]  /*1060*/  LOP3.LUT R26, R26, 0xff, RZ, 0xc0, !PT ;  /* 0x000000ff1a1a7812 */ /* 0x000fca00078ec0ff */
[----:B------:R-:W-:Y:S02]  /*1070*/  VIADD R28, R26, 0xffffff80 ;  /* 0xffffff801a1c7836 */ /* 0x000fe40000000000 */
[----:B------:R-:W-:Y:S02]  /*1080*/  HADD2.F32 R26, -RZ, R19.H0_H0 ;  /* 0x20000013ff1a7230 */ /* 0x000fe40000004100 */
[----:B------:R-:W0:Y:S02]  /*1090*/  I2F.F16 R29, R28 ;  /* 0x0000001c001d7306 */ /* 0x000e240000200c00 */
[----:B0-----:R-:W-:-:S05]  /*10a0*/  HADD2.F32 R29, -RZ, R29.H0_H0 ;  /* 0x2000001dff1d7230 */ /* 0x001fca0000004100 */
[----:B------:R-:W-:Y:S01]  /*10b0*/  FFMA.FTZ R21, R29, R26, R21 ;  /* 0x0000001a1d157223 */ /* 0x000fe20000010015 */
[----:B------:R-:W-:-:S04]  /*10c0*/  SHF.R.U32.HI R29, RZ, 0x10, R9 ;  /* 0x00000010ff1d7819 */ /* 0x000fc80000011609 */
[----:B------:R-:W-:-:S04]  /*10d0*/  LOP3.LUT R29, R29, 0xff, RZ, 0xc0, !PT ;  /* 0x000000ff1d1d7812 */ /* 0x000fc800078ec0ff */
[----:B------:R-:W-:-:S06]  /*10e0*/  IADD3 R29, R29, -0x80, RZ ;  /* 0xffffff801d1d7810 */ /* 0x000fcc0007ffe0ff */
        /* <DEDUP_REMOVED lines=10> */
[----:B------:R-:W-:-:S05]  /*1190*/  LOP3.LUT R28, R28, 0xff, RZ, 0xc0, !PT ;  /* 0x000000ff1c1c7812 */ /* 0x000fca00078ec0ff */
[----:B------:R-:W-:Y:S01]  /*11a0*/  VIADD R29, R28, 0xffffff80 ;  /* 0xffffff801c1d7836 */ /* 0x000fe20000000000 */
[----:B------:R-:W-:-:S04]  /*11b0*/  LEA.HI R28, R9, 0xffffff80, RZ, 0x8 ;  /* 0xffffff80091c7811 */ /* 0x000fc800078f40ff */
[----:B------:R-:W0:Y:S08]  /*11c0*/  I2F.F16 R9, R28 ;  /* 0x0000001c00097306 */ /* 0x000e300000200c00 */
[----:B------:R-:W1:Y:S01]  /*11d0*/  I2F.F16 R29, R29 ;  /* 0x0000001d001d7306 */ /* 0x000e620000200c00 */
[----:B0-----:R-:W-:Y:S02]  /*11e0*/  HADD2.F32 R9, -RZ, R9.H0_H0 ;  /* 0x20000009ff097230 */ /* 0x001fe40000004100 */
[----:B-1----:R-:W-:-:S05]  /*11f0*/  HADD2.F32 R29, -RZ, R29.H0_H0 ;  /* 0x2000001dff1d7230 */ /* 0x002fca0000004100 */
[----:B------:R-:W-:Y:S01]  /*1200*/  FFMA.FTZ R18, R26, R29, R18 ;  /* 0x0000001d1a127223 */ /* 0x000fe20000010012 */
[----:B------:R-:W-:Y:S02]  /*1210*/  LEA.HI R26, R8, 0xffffff80, RZ, 0x8 ;  /* 0xffffff80081a7811 */ /* 0x000fe400078f40ff */
[----:B------:R-:W-:Y:S01]  /*1220*/  LEA.HI R29, R10, 0xffffff80, RZ, 0x8 ;  /* 0xffffff800a1d7811 */ /* 0x000fe200078f40ff */
[----:B------:R-:W-:Y:S01]  /*1230*/  HADD2.F32 R10, -RZ, R19.H1_H1 ;  /* 0x30000013ff0a7230 */ /* 0x000fe20000004100 */
[----:B------:R-:W0:Y:S04]  /*1240*/  I2F.F16 R8, R26 ;  /* 0x0000001a00087306 */ /* 0x000e280000200c00 */
[----:B------:R-:W-:-:S04]  /*1250*/  FFMA.FTZ R27, R10, R9, R27 ;  /* 0x000000090a1b7223 */ /* 0x000fc8000001001b */
[----:B------:R-:W1:Y:S01]  /*1260*/  I2F.F16 R19, R29 ;  /* 0x0000001d00137306 */ /* 0x000e620000200c00 */
[----:B0-----:R-:W-:-:S05]  /*1270*/  HADD2.F32 R8, -RZ, R8.H0_H0 ;  /* 0x20000008ff087230 */ /* 0x001fca0000004100 */
[----:B------:R-:W-:Y:S02]  /*1280*/  FFMA.FTZ R21, R8, R10, R21 ;  /* 0x0000000a08157223 */ /* 0x000fe40000010015 */
[----:B------:R-:W0:Y:S01]  /*1290*/  LDS.64 R8, [UR4+0x8] ;  /* 0x00000804ff087984 */ /* 0x000e220008000a00 */
[----:B-1----:R-:W-:Y:S01]  /*12a0*/  HADD2.F32 R26, -RZ, R19.H0_H0 ;  /* 0x20000013ff1a7230 */ /* 0x002fe20000004100 */
[----:B------:R-:W-:-:S04]  /*12b0*/  LEA.HI R19, R11, 0xffffff80, RZ, 0x8 ;  /* 0xffffff800b137811 */ /* 0x000fc800078f40ff */
[----:B------:R-:W-:Y:S02]  /*12c0*/  FFMA.FTZ R17, R10, R26, R17 ;  /* 0x0000001a0a117223 */ /* 0x000fe40000010011 */
[----:B------:R-:W1:Y:S02]  /*12d0*/  I2F.F16 R19, R19 ;  /* 0x0000001300137306 */ /* 0x000e640000200c00 */
[----:B-1----:R-:W-:-:S05]  /*12e0*/  HADD2.F32 R29, -RZ, R19.H0_H0 ;  /* 0x20000013ff1d7230 */ /* 0x002fca0000004100 */
[----:B------:R-:W-:Y:S01]  /*12f0*/  FFMA.FTZ R18, R10, R29, R18 ;  /* 0x0000001d0a127223 */ /* 0x000fe20000010012 */
[----:B0-----:R-:W-:Y:S01]  /*1300*/  HADD2.F32 R26, -RZ, R8.H0_H0 ;  /* 0x20000008ff1a7230 */ /* 0x001fe20000004100 */
[----:B--2---:R-:W-:Y:S02]  /*1310*/  LOP3.LUT R11, R12, 0xff, RZ, 0xc0, !PT ;  /* 0x000000ff0c0b7812 */ /* 0x004fe400078ec0ff */
[----:B------:R-:W-:Y:S02]  /*1320*/  SHF.R.U32.HI R28, RZ, 0x10, R12 ;  /* 0x00000010ff1c7819 */ /* 0x000fe4000001160c */
[----:B------:R-:W-:Y:S02]  /*1330*/  IADD3 R11, R11, -0x80, RZ ;  /* 0xffffff800b0b7810 */ /* 0x000fe40007ffe0ff */
[----:B------:R-:W-:-:S04]  /*1340*/  LOP3.LUT R28, R28, 0xff, RZ, 0xc0, !PT ;  /* 0x000000ff1c1c7812 */ /* 0x000fc800078ec0ff */
[----:B------:R-:W0:Y:S01]  /*1350*/  I2F.F16 R11, R11 ;  /* 0x0000000b000b7306 */ /* 0x000e220000200c00 */
[----:B------:R-:W-:-:S07]  /*1360*/  VIADD R28, R28, 0xffffff80 ;  /* 0xffffff801c1c7836 */ /* 0x000fce0000000000 */
[----:B------:R-:W-:Y:S01]  /*1370*/  I2F.F16 R28, R28 ;  /* 0x0000001c001c7306 */ /* 0x000fe20000200c00 */
[----:B0-----:R-:W-:Y:S02]  /*1380*/  HADD2.F32 R10, -RZ, R11.H0_H0 ;  /* 0x2000000bff0a7230 */ /* 0x001fe40000004100 */
[----:B------:R-:W-:-:S03]  /*1390*/  HADD2.F32 R11, -RZ, R9.H0_H0 ;  /* 0x20000009ff0b7230 */ /* 0x000fc60000004100 */
[----:B------:R-:W-:Y:S01]  /*13a0*/  FFMA.FTZ R21, R10, R26, R21 ;  /* 0x0000001a0a157223 */ /* 0x000fe20000010015 */
[----:B------:R-:W-:Y:S02]  /*13b0*/  SHF.R.U32.HI R10, RZ, 0x8, R12 ;  /* 0x00000008ff0a7819 */ /* 0x000fe4000001160c */
[----:B------:R-:W-:Y:S02]  /*13c0*/  LEA.HI R12, R12, 0xffffff80, RZ, 0x8 ;  /* 0xffffff800c0c7811 */ /* 0x000fe400078f40ff */
[----:B------:R-:W-:-:S04]  /*13d0*/  LOP3.LUT R10, R10, 0xff, RZ, 0xc0, !PT ;  /* 0x000000ff0a0a7812 */ /* 0x000fc800078ec0ff */
[----:B------:R-:W-:Y:S01]  /*13e0*/  IADD3 R19, R10, -0x80, RZ ;  /* 0xffffff800a137810 */ /* 0x000fe20007ffe0ff */
[----:B------:R-:W-:Y:S01]  /*13f0*/  HADD2.F32 R10, -RZ, R8.H1_H1 ;  /* 0x30000008ff0a7230 */ /* 0x000fe20000004100 */
[----:B------:R-:W-:Y:S08]  /*1400*/  I2F.F16 R12, R12 ;  /* 0x0000000c000c7306 */ /* 0x000ff00000200c00 */
[----:B------:R-:W0:Y:S02]  /*1410*/  I2F.F16 R19, R19 ;  /* 0x0000001300137306 */ /* 0x000e240000200c00 */
[----:B0-----:R-:W-:-:S05]  /*1420*/  HADD2.F32 R8, -RZ, R19.H0_H0 ;  /* 0x20000013ff087230 */ /* 0x001fca0000004100 */
[----:B------:R-:W-:Y:S01]  /*1430*/  FFMA.FTZ R8, R8, R10, R21 ;  /* 0x0000000a08087223 */ /* 0x000fe20000010015 */
[----:B------:R-:W-:-:S05]  /*1440*/  HADD2.F32 R21, -RZ, R28.H0_H0 ;  /* 0x2000001cff157230 */ /* 0x000fca0000004100 */
[----:B------:R-:W-:Y:S01]  /*1450*/  FFMA.FTZ R8, R21, R11, R8 ;  /* 0x0000000b15087223 */ /* 0x000fe20000010008 */
[----:B------:R-:W-:-:S04]  /*1460*/  LOP3.LUT R21, R13, 0xff, RZ, 0xc0, !PT ;  /* 0x000000ff0d157812 */ /* 0x000fc800078ec0ff */
[----:B------:R-:W-:-:S04]  /*1470*/  IADD3 R21, R21, -0x80, RZ ;  /* 0xffffff8015157810 */ /* 0x000fc80007ffe0ff */
[----:B------:R-:W0:Y:S02]  /*1480*/  I2F.F16 R19, R21 ;  /* 0x0000001500137306 */ /* 0x000e240000200c00 */
[----:B0-----:R-:W-:-:S05]  /*1490*/  HADD2.F32 R19, -RZ, R19.H0_H0 ;  /* 0x20000013ff137230 */ /* 0x001fca0000004100 */
[----:B------:R-:W-:Y:S01]  /*14a0*/  FFMA.FTZ R27, R26, R19, R27 ;  /* 0x000000131a1b7223 */ /* 0x000fe2000001001b */
[----:B------:R-:W-:-:S04]  /*14b0*/  SHF.R.U32.HI R19, RZ, 0x8, R13 ;  /* 0x00000008ff137819 */ /* 0x000fc8000001160d */
[----:B------:R-:W-:-:S04]  /*14c0*/  LOP3.LUT R19, R19, 0xff, RZ, 0xc0, !PT ;  /* 0x000000ff13137812 */ /* 0x000fc800078ec0ff */
[----:B------:R-:W-:Y:S02]  /*14d0*/  IADD3 R29, R19, -0x80, RZ ;  /* 0xffffff80131d7810 */ /* 0x000fe40007ffe0ff */
[----:B------:R-:W-:Y:S02]  /*14e0*/  SHF.R.U32.HI R19, RZ, 0x10, R13 ;  /* 0x00000010ff137819 */ /* 0x000fe4000001160d */
[----:B------:R-:W0:Y:S01]  /*14f0*/  I2F.F16 R28, R29 ;  /* 0x0000001d001c7306 */ /* 0x000e220000200c00 */
[----:B------:R-:W-:Y:S02]  /*1500*/  LEA.HI R13, R13, 0xffffff80, RZ, 0x8 ;  /* 0xffffff800d0d7811 */ /* 0x000fe400078f40ff */
[----:B------:R-:W-:-:S05]  /*1510*/  LOP3.LUT R19, R19, 0xff, RZ, 0xc0, !PT ;  /* 0x000000ff13137812 */ /* 0x000fca00078ec0ff */
[----:B------:R-:W-:Y:S01]  /*1520*/  VIADD R21, R19, 0xffffff80 ;  /* 0xffffff8013157836 */ /* 0x000fe20000000000 */
[----:B------:R-:W1:Y:S01]  /*1530*/  I2F.F16 R13, R13 ;  /* 0x0000000d000d7306 */ /* 0x000e620000200c00 */
[----:B0-----:R-:W-:-:S07]  /*1540*/  HADD2.F32 R28, -RZ, R28.H0_H0 ;  /* 0x2000001cff1c7230 */ /* 0x001fce0000004100 */
[----:B------:R0:W2:Y:S01]  /*1550*/  I2F.F16 R19, R21 ;  /* 0x0000001500137306 */ /* 0x0000a20000200c00 */
[----:B------:R-:W-:Y:S01]  /*1560*/  FFMA.FTZ R28, R10, R28, R27 ;  /* 0x0000001c0a1c7223 */ /* 0x000fe2000001001b */
[----:B------:R-:W-:Y:S01]  /*1570*/  LOP3.LUT R27, R14, 0xff, RZ, 0xc0, !PT ;  /* 0x000000ff0e1b7812 */ /* 0x000fe200078ec0ff */
[----:B-1----:R-:W-:-:S03]  /*1580*/  HADD2.F32 R13, -RZ, R13.H0_H0 ;  /* 0x2000000dff0d7230 */ /* 0x002fc60000004100 */
[----:B------:R-:W-:Y:S02]  /*1590*/  IADD3 R27, R27, -0x80, RZ ;  /* 0xffffff801b1b7810 */ /* 0x000fe40007ffe0ff */
[----:B0-----:R-:W-:-:S04]  /*15a0*/  LOP3.LUT R21, R15, 0xff, RZ, 0xc0, !PT ;  /* 0x000000ff0f157812 */ /* 0x001fc800078ec0ff */
[----:B------:R-:W0:Y:S01]  /*15b0*/  I2F.F16 R27, R27 ;  /* 0x0000001b001b7306 */ /* 0x000e220000200c00 */
[----:B--2---:R-:W-:-:S05]  /*15c0*/  HADD2.F32 R19, -RZ, R19.H0_H0 ;  /* 0x20000013ff137230 */ /* 0x004fca0000004100 */
[----:B------:R-:W-:Y:S01]  /*15d0*/  FFMA.FTZ R19, R11, R19, R28 ;  /* 0x000000130b137223 */ /* 0x000fe2000001001c */
        /* <DEDUP_REMOVED lines=8> */
[----:B------:R-:W-:Y:S02]  /*1660*/  SHF.R.U32.HI R17, RZ, 0x10, R14 ;  /* 0x00000010ff117819 */ /* 0x000fe4000001160e */
[----:B------:R-:W-:Y:S02]  /*1670*/  LEA.HI R14, R14, 0xffffff80, RZ, 0x8 ;  /* 0xffffff800e0e7811 */ /* 0x000fe400078f40ff */
[----:B------:R-:W-:-:S04]  /*1680*/  LOP3.LUT R17, R17, 0xff, RZ, 0xc0, !PT ;  /* 0x000000ff11117812 */ /* 0x000fc800078ec0ff */
[----:B------:R-:W0:Y:S01]  /*1690*/  I2F.F16 R14, R14 ;  /* 0x0000000e000e7306 */ /* 0x000e220000200c00 */
[----:B------:R-:W-:-:S07]  /*16a0*/  VIADD R27, R17, 0xffffff80 ;  /* 0xffffff80111b7836 */ /* 0x000fce0000000000 */
[----:B------:R-:W1:Y:S01]  /*16b0*/  I2F.F16 R17, R27 ;  /* 0x0000001b00117306 */ /* 0x000e620000200c00 */
[----:B0-----:R-:W-:Y:S02]  /*16c0*/  HADD2.F32 R14, -RZ, R14.H0_H0 ;  /* 0x2000000eff0e7230 */ /* 0x001fe40000004100 */
[----:B-1----:R-:W-:-:S05]  /*16d0*/  HADD2.F32 R17, -RZ, R17.H0_H0 ;  /* 0x20000011ff117230 */ /* 0x002fca0000004100 */
[----:B------:R-:W-:Y:S01]  /*16e0*/  FFMA.FTZ R17, R11, R17, R28 ;  /* 0x000000110b117223 */ /* 0x000fe2000001001c */
[----:B------:R-:W-:-:S04]  /*16f0*/  IADD3 R28, R21, -0x80, RZ ;  /* 0xffffff80151c7810 */ /* 0x000fc80007ffe0ff */
[----:B------:R-:W0:Y:S02]  /*1700*/  I2F.F16 R21, R28 ;  /* 0x0000001c00157306 */ /* 0x000e240000200c00 */
[----:B0-----:R-:W-:-:S05]  /*1710*/  HADD2.F32 R21, -RZ, R21.H0_H0 ;  /* 0x20000015ff157230 */ /* 0x001fca0000004100 */
[----:B------:R-:W-:Y:S01]  /*1720*/  FFMA.FTZ R21, R26, R21, R18 ;  /* 0x000000151a157223 */ /* 0x000fe20000010012 */
[--C-:B------:R-:W-:Y:S02]  /*1730*/  SHF.R.U32.HI R18, RZ, 0x8, R15.reuse ;  /* 0x00000008ff127819 */ /* 0x100fe4000001160f */
[----:B------:R-:W-:Y:S02]  /*1740*/  SHF.R.U32.HI R26, RZ, 0x10, R15 ;  /* 0x00000010ff1a7819 */ /* 0x000fe4000001160f */
[----:B------:R-:W-:Y:S02]  /*1750*/  LOP3.LUT R18, R18, 0xff, RZ, 0xc0, !PT ;  /* 0x000000ff12127812 */ /* 0x000fe400078ec0ff */
[----:B------:R-:W-:Y:S02]  /*1760*/  LEA.HI R15, R15, 0xffffff80, RZ, 0x8 ;  /* 0xffffff800f0f7811 */ /* 0x000fe400078f40ff */
[----:B------:R-:W-:Y:S02]  /*1770*/  IADD3 R27, R18, -0x80, RZ ;  /* 0xffffff80121b7810 */ /* 0x000fe40007ffe0ff */
[----:B------:R-:W-:-:S02]  /*1780*/  LOP3.LUT R18, R26, 0xff, RZ, 0xc0, !PT ;  /* 0x000000ff1a127812 */ /* 0x000fc400078ec0ff */
[----:B------:R-:W0:Y:S03]  /*1790*/  I2F.F16 R26, R27 ;  /* 0x0000001b001a7306 */ /* 0x000e260000200c00 */
[----:B------:R-:W-:-:S05]  /*17a0*/  VIADD R18, R18, 0xffffff80 ;  /* 0xffffff8012127836 */ /* 0x000fca0000000000 */
[----:B------:R-:W1:Y:S01]  /*17b0*/  I2F.F16 R15, R15 ;  /* 0x0000000f000f7306 */ /* 0x000e620000200c00 */
[----:B0-----:R-:W-:-:S07]  /*17c0*/  HADD2.F32 R26, -RZ, R26.H0_H0 ;  /* 0x2000001aff1a7230 */ /* 0x001fce0000004100 */
[----:B------:R-:W0:Y:S01]  /*17d0*/  I2F.F16 R18, R18 ;  /* 0x0000001200127306 */ /* 0x000e220000200c00 */
[----:B------:R-:W-:Y:S01]  /*17e0*/  FFMA.FTZ R26, R10, R26, R21 ;  /* 0x0000001a0a1a7223 */ /* 0x000fe20000010015 */
[----:B------:R-:W-:Y:S02]  /*17f0*/  HADD2.F32 R10, -RZ, R9.H1_H1 ;  /* 0x30000009ff0a7230 */ /* 0x000fe40000004100 */
[----:B------:R-:W-:Y:S02]  /*1800*/  HADD2.F32 R9, -RZ, R12.H0_H0 ;  /* 0x2000000cff097230 */ /* 0x000fe40000004100 */
[----:B-1----:R-:W-:Y:S02]  /*1810*/  HADD2.F32 R27, -RZ, R15.H0_H0 ;  /* 0x2000000fff1b7230 */ /* 0x002fe40000004100 */
[C---:B------:R-:W-:Y:S01]  /*1820*/  FFMA.FTZ R17, R10.reuse, R14, R17 ;  /* 0x0000000e0a117223 */ /* 0x040fe20000010011 */
[----:B------:R-:W-:Y:S01]  /*1830*/  FFMA.FTZ R9, R9, R10, R8 ;  /* 0x0000000a09097223 */ /* 0x000fe20000010008 */
[----:B------:R-:W-:-:S02]  /*1840*/  FFMA.FTZ R8, R10, R13, R19 ;  /* 0x0000000d0a087223 */ /* 0x000fc40000010013 */
[----:B------:R-:W-:Y:S01]  /*1850*/  FMUL.FTZ R17, R2, R17 ;  /* 0x0000001102117220 */ /* 0x000fe20000410000 */
[----:B0-----:R-:W-:Y:S02]  /*1860*/  HADD2.F32 R21, -RZ, R18.H0_H0 ;  /* 0x20000012ff157230 */ /* 0x001fe40000004100 */
[----:B------:R-:W-:Y:S01]  /*1870*/  FMUL.FTZ R9, R6, R9 ;  /* 0x0000000906097220 */ /* 0x000fe20000410000 */
[----:B------:R-:W-:Y:S01]  /*1880*/  FMUL.FTZ R8, R5, R8 ;  /* 0x0000000805087220 */ /* 0x000fe20000410000 */
[----:B------:R-:W-:Y:S01]  /*1890*/  F2FP.F16.F32.PACK_AB R17, RZ, R17 ;  /* 0x00000011ff11723e */ /* 0x000fe200000000ff */
[----:B------:R-:W-:Y:S02]  /*18a0*/  FFMA.FTZ R26, R11, R21, R26 ;  /* 0x000000150b1a7223 */ /* 0x000fe4000001001a */
[----:B------:R-:W-:Y:S02]  /*18b0*/  F2FP.F16.F32.PACK_AB R9, RZ, R9 ;  /* 0x00000009ff09723e */ /* 0x000fe400000000ff */
[----:B------:R-:W-:Y:S01]  /*18c0*/  F2FP.F16.F32.PACK_AB R8, RZ, R8 ;  /* 0x00000008ff08723e */ /* 0x000fe200000000ff */
[----:B------:R-:W-:-:S03]  /*18d0*/  FFMA.FTZ R27, R10, R27, R26 ;  /* 0x0000001b0a1b7223 */ /* 0x000fc6000001001a */
[----:B------:R-:W-:Y:S01]  /*18e0*/  PRMT R9, R9, 0x5410, R8 ;  /* 0x0000541009097816 */ /* 0x000fe20000000008 */
[----:B------:R-:W-:-:S05]  /*18f0*/  FMUL.FTZ R27, R0, R27 ;  /* 0x0000001b001b7220 */ /* 0x000fca0000410000 */
[----:B------:R-:W-:Y:S01]  /*1900*/  F2FP.F16.F32.PACK_AB R27, RZ, R27 ;  /* 0x0000001bff1b723e */ /* 0x000fe200000000ff */
[----:B------:R-:W-:-:S03]  /*1910*/  HFMA2.MMA R4, R9, 1, 1, R4 ;  /* 0x3c003c0009047835 */ /* 0x000fc60000000004 */
[----:B------:R-:W-:-:S05]  /*1920*/  PRMT R17, R17, 0x5410, R27 ;  /* 0x0000541011117816 */ /* 0x000fca000000001b */
[----:B------:R-:W-:-:S07]  /*1930*/  HADD2 R3, R17, R3 ;  /* 0x0000000311037230 */ /* 0x000fce0000000000 */
.L_x_5172:
[----:B------:R-:W0:Y:S02]  /*1940*/  LDC R17, c[0x0][0x23c] ;  /* 0x00008f00ff117b82 */ /* 0x000e240000000800 */
[----:B0-----:R-:W-:-:S04]  /*1950*/  IMAD.WIDE R8, R17, 0x8, R22 ;  /* 0x0000000811087825 */ /* 0x001fc800078e0216 */
[----:B------:R-:W-:-:S04]  /*1960*/  IMAD.WIDE R12, R17, 0x8, R24 ;  /* 0x00000008110c7825 */ /* 0x000fc800078e0218 */
[C---:B------:R-:W-:Y:S02]  /*1970*/  IMAD.WIDE R26, R17.reuse, 0x8, R8 ;  /* 0x00000008111a7825 */ /* 0x040fe400078e0208 */
[----:B------:R-:W5:Y:S02]  /*1980*/  LDG.E.128.CONSTANT R8, desc[UR6][R8.64] ;  /* 0x0000000608087981 */ /* 0x000f64000c1e9d00 */
[----:B------:R-:W-:Y:S01]  /*1990*/  IMAD.WIDE R22, R17, 0x8, R12 ;  /* 0x0000000811167825 */ /* 0x000fe200078e020c */
[----:B------:R-:W-:Y:S06]  /*19a0*/  @P0 BRA `(.L_x_5173) ;  /* 0x0000000800fc0947 */ /* 0x000fec0003800000 */
[----:B------:R-:W0:Y:S01]  /*19b0*/  LDS.64 R18, [UR4+0x10] ;  /* 0x00001004ff127984 */ /* 0x000e220008000a00 */
[----:B-----5:R-:W-:Y:S02]  /*19c0*/  LOP3.LUT R14, R8, 0xff, RZ, 0xc0, !PT ;  /* 0x000000ff080e7812 */ /* 0x020fe400078ec0ff */
[--C-:B------:R-:W-:Y:S02]  /*19d0*/  SHF.R.U32.HI R15, RZ, 0x8, R8.reuse ;  /* 0x00000008ff0f7819 */ /* 0x100fe40000011608 */
[----:B------:R-:W-:Y:S02]  /*19e0*/  IADD3 R25, R14, -0x80, RZ ;  /* 0xffffff800e197810 */ /* 0x000fe40007ffe0ff */
[----:B------:R-:W-:Y:S02]  /*19f0*/  LOP3.LUT R14, R15, 0xff, RZ, 0xc0, !PT ;  /* 0x000000ff0f0e7812 */ /* 0x000fe400078ec0ff */
[----:B------:R-:W-:Y:S01]  /*1a00*/  SHF.R.U32.HI R24, RZ, 0x10, R8 ;  /* 0x00000010ff187819 */ /* 0x000fe20000011608 */
[----:B------:R1:W2:Y:S01]  /*1a10*/  I2F.F16 R15, R25 ;  /* 0x00000019000f7306 */ /* 0x0002a20000200c00 */
[----:B------:R-:W-:-:S02]  /*1a20*/  IADD3 R21, R14, -0x80, RZ ;  /* 0xffffff800e157810 */ /* 0x000fc40007ffe0ff */
[----:B------:R-:W-:-:S05]  /*1a30*/  LOP3.LUT R24, R24, 0xff, RZ, 0xc0, !PT ;  /* 0x000000ff18187812 */ /* 0x000fca00078ec0ff */
[----:B------:R-:W3:Y:S01]  /*1a40*/  I2F.F16 R21, R21 ;  /* 0x0000001500157306 */ /* 0x000ee20000200c00 */
[----:B------:R-:W-:Y:S01]  /*1a50*/  VIADD R24, R24, 0xffffff80 ;  /* 0xffffff8018187836 */ /* 0x000fe20000000000 */
[----:B-1----:R-:W-:-:S04]  /*1a60*/  SHF.R.U32.HI R25, RZ, 0x8, R9 ;  /* 0x00000008ff197819 */ /* 0x002fc80000011609 */
[----:B------:R-:W-:Y:S01]  /*1a70*/  LOP3.LUT R25, R25, 0xff, RZ, 0xc0, !PT ;  /* 0x000000ff19197812 */ /* 0x000fe200078ec0ff */
[----:B--2---:R-:W-:Y:S01]  /*1a80*/  HADD2.F32 R15, -RZ, R15.H0_H0 ;  /* 0x2000000fff0f7230 */ /* 0x004fe20000004100 */
[----:B------:R-:W1:Y:S02]  /*1a90*/  I2F.F16 R24, R24 ;  /* 0x0000001800187306 */ /* 0x000e640000200c00 */
[----:B------:R-:W-:-:S06]  /*1aa0*/  IADD3 R25, R25, -0x80, RZ ;  /* 0xffffff8019197810 */ /* 0x000fcc0007ffe0ff */
[----:B------:R-:W2:Y:S01]  /*1ab0*/  I2F.F16 R25, R25 ;  /* 0x0000001900197306 */ /* 0x000ea20000200c00 */
[--C-:B0-----:R-:W-:Y:S02]  /*1ac0*/  HADD2.F32 R14, -RZ, R18.reuse.H0_H0 ;  /* 0x20000012ff0e7230 */ /* 0x101fe40000004100 */
[----:B------:R-:W-:Y:S02]  /*1ad0*/  HADD2.F32 R29, -RZ, R18.H1_H1 ;  /* 0x30000012ff1d7230 */ /* 0x000fe40000004100 */
[----:B---3--:R-:W-:Y:S02]  /*1ae0*/  HADD2.F32 R18, -RZ, R21.H0_H0 ;  /* 0x20000015ff127230 */ /* 0x008fe40000004100 */
[----:B------:R-:W-:Y:S01]  /*1af0*/  FFMA.FTZ R15, R15, R14, RZ ;  /* 0x0000000e0f0f7223 */ /* 0x000fe200000100ff */
[----:B-1----:R-:W-:-:S03]  /*1b00*/  HADD2.F32 R28, -RZ, R24.H0_H0 ;  /* 0x20000018ff1c7230 */ /* 0x002fc60000004100 */
[----:B------:R-:W-:Y:S01]  /*1b10*/  FFMA.FTZ R15, R18, R29, R15 ;  /* 0x0000001d120f7223 */ /* 0x000fe2000001000f */
[----:B------:R-:W-:-:S05]  /*1b20*/  HADD2.F32 R18, -RZ, R19.H0_H0 ;  /* 0x20000013ff127230 */ /* 0x000fca0000004100 */
[----:B------:R-:W-:Y:S01]  /*1b30*/  FFMA.FTZ R21, R28, R18, R15 ;  /* 0x000000121c157223 */ /* 0x000fe2000001000f */
[----:B------:R-:W-:Y:S01]  /*1b40*/  LOP3.LUT R15, R9, 0xff, RZ, 0xc0, !PT ;  /* 0x000000ff090f7812 */ /* 0x000fe200078ec0ff */
[----:B--2---:R-:W-:Y:S01]  /*1b50*/  HADD2.F32 R28, -RZ, R25.H0_H0 ;  /* 0x20000019ff1c7230 */ /* 0x004fe20000004100 */
[----:B------:R-:W-:Y:S02]  /*1b60*/  SHF.R.U32.HI R25, RZ, 0x8, R10 ;  /* 0x00000008ff197819 */ /* 0x000fe4000001160a */
[----:B------:R-:W-:Y:S02]  /*1b70*/  IADD3 R24, R15, -0x80, RZ ;  /* 0xffffff800f187810 */ /* 0x000fe40007ffe0ff */
[----:B------:R-:W-:Y:S02]  /*1b80*/  LOP3.LUT R25, R25, 0xff, RZ, 0xc0, !PT ;  /* 0x000000ff19197812 */ /* 0x000fe400078ec0ff */
[----:B------:R-:W0:Y:S02]  /*1b90*/  I2F.F16 R15, R24 ;  /* 0x00000018000f7306 */ /* 0x000e240000200c00 */
[----:B0-----:R-:W-:-:S05]  /*1ba0*/  HADD2.F32 R15, -RZ, R15.H0_H0 ;  /* 0x2000000fff0f7230 */ /* 0x001fca0000004100 */
[----:B------:R-:W-:-:S04]  /*1bb0*/  FFMA.FTZ R15, R14, R15, RZ ;  /* 0x0000000f0e0f7223 */ /* 0x000fc800000100ff */
[----:B------:R-:W-:Y:S01]  /*1bc0*/  FFMA.FTZ R15, R29, R28, R15 ;  /* 0x0000001c1d0f7223 */ /* 0x000fe2000001000f */
[----:B------:R-:W-:-:S04]  /*1bd0*/  SHF.R.U32.HI R28, RZ, 0x10, R9 ;  /* 0x00000010ff1c7819 */ /* 0x000fc80000011609 */
[----:B------:R-:W-:-:S05]  /*1be0*/  LOP3.LUT R28, R28, 0xff, RZ, 0xc0, !PT ;  /* 0x000000ff1c1c7812 */ /* 0x000fca00078ec0ff */
[----:B------:R-:W-:-:S06]  /*1bf0*/  VIADD R28, R28, 0xffffff80 ;  /* 0xffffff801c1c7836 */ /* 0x000fcc0000000000 */
[----:B------:R-:W0:Y:S02]  /*1c00*/  I2F.F16 R28, R28 ;  /* 0x0000001c001c7306 */ /* 0x000e240000200c00 */
[----:B0-----:R-:W-:Y:S01]  /*1c10*/  HADD2.F32 R24, -RZ, R28.H0_H0 ;  /* 0x2000001cff187230 */ /* 0x001fe20000004100 */
[----:B------:R-:W-:-:S04]  /*1c20*/  IADD3 R28, R25, -0x80, RZ ;  /* 0xffffff80191c7810 */ /* 0x000fc80007ffe0ff */
[----:B------:R-:W-:Y:S01]  /*1c30*/  FFMA.FTZ R24, R18, R24, R15 ;  /* 0x0000001812187223 */ /* 0x000fe2000001000f */
[----:B------:R-:W-:Y:S01]  /*1c40*/  LOP3.LUT R15, R10, 0xff, RZ, 0xc0, !PT ;  /* 0x000000ff0a0f7812 */ /* 0x000fe200078ec0ff */
[----:B------:R-:W0:Y:S03]  /*1c50*/  I2F.F16 R28, R28 ;  /* 0x0000001c001c7306 */ /* 0x000e260000200c00 */
[----:B------:R-:W-:-:S06]  /*1c60*/  IADD3 R15, R15, -0x80, RZ ;  /* 0xffffff800f0f7810 */ /* 0x000fcc0007ffe0ff */
[----:B------:R-:W1:Y:S01]  /*1c70*/  I2F.F16 R15, R15 ;  /* 0x0000000f000f7306 */ /* 0x000e620000200c00 */
[----:B0-----:R-:W-:Y:S02]  /*1c80*/  HADD2.F32 R28, -RZ, R28.H0_H0 ;  /* 0x2000001cff1c7230 */ /* 0x001fe40000004100 */
[----:B-1----:R-:W-:Y:S01]  /*1c90*/  HADD2.F32 R25, -RZ, R15.H0_H0 ;  /* 0x2000000fff197230 */ /* 0x002fe20000004100 */
[----:B------:R-:W-:-:S04]  /*1ca0*/  SHF.R.U32.HI R15, RZ, 0x10, R10 ;  /* 0x00000010ff0f7819 */ /* 0x000fc8000001160a */
[----:B------:R-:W-:Y:S01]  /*1cb0*/  LOP3.LUT R15, R15, 0xff, RZ, 0xc0, !PT ;  /* 0x000000ff0f0f7812 */ /* 0x000fe200078ec0ff */
[----:B------:R-:W-:-:S04]  /*1cc0*/  FFMA.FTZ R25, R14, R25, RZ ;  /* 0x000000190e197223 */ /* 0x000fc800000100ff */
[----:B------:R-:W-:Y:S02]  /*1cd0*/  VIADD R15, R15, 0xffffff80 ;  /* 0xffffff800f0f7836 */ /* 0x000fe40000000000 */
[----:B------:R-:W-:Y:S01]  /*1ce0*/  FFMA.FTZ R25, R29, R28, R25 ;  /* 0x0000001c1d197223 */ /* 0x000fe20000010019 */
[----:B------:R-:W-:-:S03]  /*1cf0*/  LOP3.LUT R28, R11, 0xff, RZ, 0xc0, !PT ;  /* 0x000000ff0b1c7812 */ /* 0x000fc600078ec0ff */
[----:B------:R-:W0:Y:S01]  /*1d00*/  I2F.F16 R15, R15 ;  /* 0x0000000f000f7306 */ /* 0x000e220000200c00 */
[----:B------:R-:W-:-:S07]  /*1d10*/  IADD3 R28, R28, -0x80, RZ ;  /* 0xffffff801c1c7810 */ /* 0x000fce0007ffe0ff */
[----:B------:R-:W1:Y:S01]  /*1d20*/  I2F.F16 R28, R28 ;  /* 0x0000001c001c7306 */ /* 0x000e620000200c00 */
[----:B0-----:R-:W-:-:S05]  /*1d30*/  HADD2.F32 R15, -RZ, R15.H0_H0 ;  /* 0x2000000fff0f7230 */ /* 0x001fca0000004100 */
[----:B------:R-:W-:Y:S01]  /*1d40*/  FFMA.FTZ R25, R18, R15, R25 ;  /* 0x0000000f12197223 */ /* 0x000fe20000010019 */
[----:B-1----:R-:W-:-:S05]  /*1d50*/  HADD2.F32 R15, -RZ, R28.H0_H0 ;  /* 0x2000001cff0f7230 */ /* 0x002fca0000004100 */
[----:B------:R-:W-:Y:S01]  /*1d60*/  FFMA.FTZ R14, R14, R15, RZ ;  /* 0x0000000f0e0e7223 */ /* 0x000fe200000100ff */
[----:B------:R-:W-:-:S04]  /*1d70*/  SHF.R.U32.HI R15, RZ, 0x8, R11 ;  /* 0x00000008ff0f7819 */ /* 0x000fc8000001160b */
[----:B------:R-:W-:-:S04]  /*1d80*/  LOP3.LUT R15, R15, 0xff, RZ, 0xc0, !PT ;  /* 0x000000ff0f0f7812 */ /* 0x000fc800078ec0ff */
[----:B------:R-:W-:-:S06]  /*1d90*/  IADD3 R15, R15, -0x80, RZ ;  /* 0xffffff800f0f7810 */ /* 0x000fcc0007ffe0ff */
[----:B------:R-:W0:Y:S02]  /*1da0*/  I2F.F16 R15, R15 ;  /* 0x0000000f000f7306 */ /* 0x000e240000200c00 */
[----:B0-----:R-:W-:-:S05]  /*1db0*/  HADD2.F32 R15, -RZ, R15.H0_H0 ;  /* 0x2000000fff0f7230 */ /* 0x001fca0000004100 */
[----:B------:R-:W-:Y:S02]  /*1dc0*/  FFMA.FTZ R29, R29, R15, R14 ;  /* 0x0000000f1d1d7223 */ /* 0x000fe4000001000e */
[----:B------:R-:W2:Y:S01]  /*1dd0*/  LDG.E.128.CONSTANT R12, desc[UR6][R12.64] ;  /* 0x000000060c0c7981 */ /* 0x000ea2000c1e9d00 */
[----:B------:R-:W-:Y:S01]  /*1de0*/  LEA.HI R8, R8, 0xffffff80, RZ, 0x8 ;  /* 0xffffff8008087811 */ /* 0x000fe200078f40ff */
[----:B------:R-:W-:Y:S01]  /*1df0*/  HADD2.F32 R28, -RZ, R19.H1_H1 ;  /* 0x30000013ff1c7230 */ /* 0x000fe20000004100 */
[----:B------:R-:W-:-:S04]  /*1e00*/  LEA.HI R9, R9, 0xffffff80, RZ, 0x8 ;  /* 0xffffff8009097811 */ /* 0x000fc800078f40ff */
[----:B------:R-:W0:Y:S08]  /*1e10*/  I2F.F16 R8, R8 ;  /* 0x0000000800087306 */ /* 0x000e300000200c00 */
[----:B------:R-:W1:Y:S01]  /*1e20*/  I2F.F16 R9, R9 ;  /* 0x0000000900097306 */ /* 0x000e620000200c00 */
[----:B0-----:R-:W-:-:S05]  /*1e30*/  HADD2.F32 R19, -RZ, R8.H0_H0 ;  /* 0x20000008ff137230 */ /* 0x001fca0000004100 */
[----:B------:R-:W-:Y:S01]  /*1e40*/  FFMA.FTZ R21, R19, R28, R21 ;  /* 0x0000001c13157223 */ /* 0x000fe20000010015 */
[----:B-1----:R-:W-:-:S05]  /*1e50*/  HADD2.F32 R19, -RZ, R9.H0_H0 ;  /* 0x20000009ff137230 */ /* 0x002fca0000004100 */
[----:B------:R-:W-:Y:S01]  /*1e60*/  FFMA.FTZ R24, R28, R19, R24 ;  /* 0x000000131c187223 */ /* 0x000fe20000010018 */
[----:B------:R-:W-:Y:S02]  /*1e70*/  SHF.R.U32.HI R19, RZ, 0x10, R11 ;  /* 0x00000010ff137819 */ /* 0x000fe4000001160b */
[----:B------:R-:W-:Y:S02]  /*1e80*/  LEA.HI R11, R11, 0xffffff80, RZ, 0x8 ;  /* 0xffffff800b0b7811 */ /* 0x000fe400078f40ff */
[----:B------:R-:W-:-:S05]  /*1e90*/  LOP3.LUT R19, R19, 0xff, RZ, 0xc0, !PT ;  /* 0x000000ff13137812 */ /* 0x000fca00078ec0ff */
[----:B------:R-:W-:-:S04]  /*1ea0*/  VIADD R19, R19, 0xffffff80 ;  /* 0xffffff8013137836 */ /* 0x000fc80000000000 */
[----:B------:R-:W0:Y:S02]  /*1eb0*/  I2F.F16 R8, R19 ;  /* 0x0000001300087306 */ /* 0x000e240000200c00 */
[----:B0-----:R-:W-:-:S05]  /*1ec0*/  HADD2.F32 R8, -RZ, R8.H0_H0 ;  /* 0x20000008ff087230 */ /* 0x001fca0000004100 */
[----:B------:R-:W-:Y:S01]  /*1ed0*/  FFMA.FTZ R29, R18, R8, R29 ;  /* 0x00000008121d7223 */ /* 0x000fe2000001001d */
[----:B------:R-:W-:Y:S02]  /*1ee0*/  LEA.HI R18, R10, 0xffffff80, RZ, 0x8 ;  /* 0xffffff800a127811 */ /* 0x000fe400078f40ff */
[----:B------:R-:W0:Y:S08]  /*1ef0*/  I2F.F16 R10, R11 ;  /* 0x0000000b000a7306 */ /* 0x000e300000200c00 */
[----:B------:R-:W1:Y:S01]  /*1f00*/  I2F.F16 R8, R18 ;  /* 0x0000001200087306 */ /* 0x000e620000200c00 */
[----:B0-----:R-:W-:-:S02]  /*1f10*/  HADD2.F32 R10, -RZ, R10.H0_H0 ;  /* 0x2000000aff0a7230 */ /* 0x001fc40000004100 */
[----:B-1----:R-:W-:-:S05]  /*1f20*/  HADD2.F32 R8, -RZ, R8.H0_H0 ;  /* 0x20000008ff087230 */ /* 0x002fca0000004100 */
[C---:B------:R-:W-:Y:S01]  /*1f30*/  FFMA.FTZ R25, R28.reuse, R8, R25 ;  /* 0x000000081c197223 */ /* 0x040fe20000010019 */
[----:B------:R-:W-:Y:S01]  /*1f40*/  FFMA.FTZ R28, R28, R10, R29 ;  /* 0x0000000a1c1c7223 */ /* 0x000fe2000001001d */
[----:B------:R-:W0:Y:S02]  /*1f50*/  LDS.64 R8, [UR4+0x18] ;  /* 0x00001804ff087984 */ /* 0x000e240008000a00 */
[--C-:B0-----:R-:W-:Y:S02]  /*1f60*/  HADD2.F32 R11, -RZ, R8.reuse.H0_H0 ;  /* 0x20000008ff0b7230 */ /* 0x101fe40000004100 */
[----:B------:R-:W-:Y:S01]  /*1f70*/  HADD2.F32 R8, -RZ, R8.H1_H1 ;  /* 0x30000008ff087230 */ /* 0x000fe20000004100 */
[C---:B--2---:R-:W-:Y:S02]  /*1f80*/  LOP3.LUT R10, R12.reuse, 0xff, RZ, 0xc0, !PT ;  /* 0x000000ff0c0a7812 */ /* 0x044fe400078ec0ff */
[----:B------:R-:W-:Y:S02]  /*1f90*/  LEA.HI R29, R12, 0xffffff80, RZ, 0x8 ;  /* 0xffffff800c1d7811 */ /* 0x000fe400078f40ff */
[----:B------:R-:W-:-:S04]  /*1fa0*/  IADD3 R10, R10, -0x80, RZ ;  /* 0xffffff800a0a7810 */ /* 0x000fc80007ffe0ff */
[----:B------:R-:W-:Y:S08]  /*1fb0*/  I2F.F16 R29, R29 ;  /* 0x0000001d001d7306 */ /* 0x000ff00000200c00 */
[----:B------:R-:W0:Y:S02]  /*1fc0*/  I2F.F16 R10, R10 ;  /* 0x0000000a000a7306 */ /* 0x000e240000200c00 */
[----:B0-----:R-:W-:Y:S01]  /*1fd0*/  HADD2.F32 R18, -RZ, R10.H0_H0 ;  /* 0x2000000aff127230 */ /* 0x001fe20000004100 */
[----:B------:R-:W-:-:S04]  /*1fe0*/  SHF.R.U32.HI R10, RZ, 0x10, R12 ;  /* 0x00000010ff0a7819 */ /* 0x000fc8000001160c */
[----:B------:R-:W-:Y:S01]  /*1ff0*/  FFMA.FTZ R19, R18, R11, R21 ;  /* 0x0000000b12137223 */ /* 0x000fe20000010015 */
[----:B------:R-:W-:Y:S01]  /*2000*/  SHF.R.U32.HI R18, RZ, 0x8, R12 ;  /* 0x00000008ff127819 */ /* 0x000fe2000001160c */
[----:B------:R-:W-:Y:S01]  /*2010*/  HADD2.F32 R12, -RZ, R9.H1_H1 ;  /* 0x30000009ff0c7230 */ /* 0x000fe20000004100 */
[----:B------:R-:W-:Y:S02]  /*2020*/  LOP3.LUT R10, R10, 0xff, RZ, 0xc0, !PT ;  /* 0x000000ff0a0a7812 */ /* 0x000fe400078ec0ff */
[----:B------:R-:W-:-:S04]  /*2030*/  LOP3.LUT R18, R18, 0xff, RZ, 0xc0, !PT ;  /* 0x000000ff12127812 */ /* 0x000fc800078ec0ff */
[----:B------:R-:W-:-:S06]  /*2040*/  IADD3 R18, R18, -0x80, RZ ;  /* 0xffffff8012127810 */ /* 0x000fcc0007ffe0ff */
[----:B------:R-:W0:Y:S02]  /*2050*/  I2F.F16 R18, R18 ;  /* 0x0000001200127306 */ /* 0x000e240000200c00 */
[----:B0-----:R-:W-:-:S05]  /*2060*/  HADD2.F32 R21, -RZ, R18.H0_H0 ;  /* 0x20000012ff157230 */ /* 0x001fca0000004100 */
[----:B------:R-:W-:Y:S01]  /*2070*/  FFMA.FTZ R19, R21, R8, R19 ;  /* 0x0000000815137223 */ /* 0x000fe20000010013 */
[----:B------:R-:W-:Y:S02]  /*2080*/  VIADD R21, R10, 0xffffff80 ;  /* 0xffffff800a157836 */ /* 0x000fe40000000000 */
[----:B------:R-:W-:Y:S02]  /*2090*/  HADD2.F32 R10, -RZ, R9.H0_H0 ;  /* 0x20000009ff0a7230 */ /* 0x000fe40000004100 */
[----:B------:R-:W-:Y:S02]  /*20a0*/  HADD2.F32 R9, -RZ, R29.H0_H0 ;  /* 0x2000001dff097230 */ /* 0x000fe40000004100 */
[----:B------:R-:W0:Y:S02]  /*20b0*/  I2F.F16 R21, R21 ;  /* 0x0000001500157306 */ /* 0x000e240000200c00 */
[----:B0-----:R-:W-:Y:S01]  /*20c0*/  HADD2.F32 R18, -RZ, R21.H0_H0 ;  /* 0x20000015ff127230 */ /* 0x001fe20000004100 */
[----:B------:R-:W-:-:S04]  /*20d0*/  SHF.R.U32.HI R21, RZ, 0x8, R13 ;  /* 0x00000008ff157819 */ /* 0x000fc8000001160d */
[----:B------:R-:W-:Y:S01]  /*20e0*/  FFMA.FTZ R18, R18, R10, R19 ;  /* 0x0000000a12127223 */ /* 0x000fe20000010013 */
[----:B------:R-:W-:-:S03]  /*20f0*/  LOP3.LUT R21, R21, 0xff, RZ, 0xc0, !PT ;  /* 0x000000ff15157812 */ /* 0x000fc600078ec0ff */
[----:B------:R-:W-:Y:S01]  /*2100*/  FFMA.FTZ R9, R9, R12, R18 ;  /* 0x0000000c09097223 */ /* 0x000fe20000010012 */
[----:B------:R-:W-:Y:S02]  /*2110*/  LOP3.LUT R18, R13, 0xff, RZ, 0xc0, !PT ;  /* 0x000000ff0d127812 */ /* 0x000fe400078ec0ff */
[----:B------:R-:W-:Y:S01]  /*2120*/  IADD3 R21, R21, -0x80, RZ ;  /* 0xffffff8015157810 */ /* 0x000fe20007ffe0ff */
[----:B------:R-:W-:Y:S01]  /*2130*/  FMUL.FTZ R9, R6, R9 ;  /* 0x0000000906097220 */ /* 0x000fe20000410000 */
[----:B------:R-:W-:-:S04]  /*2140*/  IADD3 R18, R18, -0x80, RZ ;  /* 0xffffff8012127810 */ /* 0x000fc80007ffe0ff */
[----:B------:R-:W-:Y:S01]  /*2150*/  I2F.F16 R21, R21 ;  /* 0x0000001500157306 */ /* 0x000fe20000200c00 */
[----:B------:R-:W-:-:S07]  /*2160*/  F2FP.F16.F32.PACK_AB R9, RZ, R9 ;  /* 0x00000009ff09723e */ /* 0x000fce00000000ff */
[----:B------:R-:W0:Y:S02]  /*2170*/  I2F.F16 R18, R18 ;  /* 0x0000001200127306 */ /* 0x000e240000200c00 */
[----:B0-----:R-:W-:-:S05]  /*2180*/  HADD2.F32 R19, -RZ, R18.H0_H0 ;  /* 0x20000012ff137230 */ /* 0x001fca0000004100 */
[----:B------:R-:W-:Y:S01]  /*2190*/  FFMA.FTZ R19, R11, R19, R24 ;  /* 0x000000130b137223 */ /* 0x000fe20000010018 */
[----:B------:R-:W-:-:S05]  /*21a0*/  HADD2.F32 R24, -RZ, R21.H0_H0 ;  /* 0x20000015ff187230 */ /* 0x000fca0000004100 */
[----:B------:R-:W-:Y:S01]  /*21b0*/  FFMA.FTZ R19, R8, R24, R19 ;  /* 0x0000001808137223 */ /* 0x000fe20000010013 */
[----:B------:R-:W-:Y:S02]  /*21c0*/  SHF.R.U32.HI R24, RZ, 0x10, R13 ;  /* 0x00000010ff187819 */ /* 0x000fe4000001160d */
[----:B------:R-:W-:Y:S02]  /*21d0*/  LEA.HI R13, R13, 0xffffff80, RZ, 0x8 ;  /* 0xffffff800d0d7811 */ /* 0x000fe400078f40ff */
[----:B------:R-:W-:-:S04]  /*21e0*/  LOP3.LUT R24, R24, 0xff, RZ, 0xc0, !PT ;  /* 0x000000ff18187812 */ /* 0x000fc800078ec0ff */
[----:B------:R-:W0:Y:S01]  /*21f0*/  I2F.F16 R13, R13 ;  /* 0x0000000d000d7306 */ /* 0x000e220000200c00 */
[----:B------:R-:W-:-:S07]  /*2200*/  VIADD R24, R24, 0xffffff80 ;  /* 0xffffff8018187836 */ /* 0x000fce0000000000 */
[----:B------:R1:W2:Y:S01]  /*2210*/  I2F.F16 R18, R24 ;  /* 0x0000001800127306 */ /* 0x0002a20000200c00 */
[----:B0-----:R-:W-:Y:S01]  /*2220*/  HADD2.F32 R13, -RZ, R13.H0_H0 ;  /* 0x2000000dff0d7230 */ /* 0x001fe20000004100 */
[----:B-1----:R-:W-:-:S04]  /*2230*/  SHF.R.U32.HI R24, RZ, 0x10, R14 ;  /* 0x00000010ff187819 */ /* 0x002fc8000001160e */
[----:B------:R-:W-:Y:S01]  /*2240*/  LOP3.LUT R24, R24, 0xff, RZ, 0xc0, !PT ;  /* 0x000000ff18187812 */ /* 0x000fe200078ec0ff */
[----:B--2---:R-:W-:-:S04]  /*2250*/  HADD2.F32 R18, -RZ, R18.H0_H0 ;  /* 0x20000012ff127230 */ /* 0x004fc80000004100 */
[----:B------:R-:W-:Y:S02]  /*2260*/  VIADD R24, R24, 0xffffff80 ;  /* 0xffffff8018187836 */ /* 0x000fe40000000000 */
[----:B------:R-:W-:Y:S01]  /*2270*/  FFMA.FTZ R19, R10, R18, R19 ;  /* 0x000000120a137223 */ /* 0x000fe20000010013 */
[----:B------:R-:W-:-:S04]  /*2280*/  LOP3.LUT R18, R14, 0xff, RZ, 0xc0, !PT ;  /* 0x000000ff0e127812 */ /* 0x000fc800078ec0ff */
[----:B------:R-:W-:-:S06]  /*2290*/  IADD3 R18, R18, -0x80, RZ ;  /* 0xffffff8012127810 */ /* 0x000fcc0007ffe0ff */
[----:B------:R-:W0:Y:S02]  /*22a0*/  I2F.F16 R18, R18 ;  /* 0x0000001200127306 */ /* 0x000e240000200c00 */
[----:B0-----:R-:W-:-:S06]  /*22b0*/  HADD2.F32 R21, -RZ, R18.H0_H0 ;  /* 0x20000012ff157230 */ /* 0x001fcc0000004100 */
[----:B------:R0:W1:Y:S01]  /*22c0*/  I2F.F16 R18, R24 ;  /* 0x0000001800127306 */ /* 0x0000620000200c00 */
[----:B------:R-:W-:Y:S01]  /*22d0*/  FFMA.FTZ R25, R11, R21, R25 ;  /* 0x000000150b197223 */ /* 0x000fe20000010019 */
[----:B------:R-:W-:Y:S02]  /*22e0*/  SHF.R.U32.HI R21, RZ, 0x8, R14 ;  /* 0x00000008ff157819 */ /* 0x000fe4000001160e */
[----:B------:R-:W-:Y:S02]  /*22f0*/  LEA.HI R14, R14, 0xffffff80, RZ, 0x8 ;  /* 0xffffff800e0e7811 */ /* 0x000fe400078f40ff */
[----:B------:R-:W-:Y:S02]  /*2300*/  LOP3.LUT R21, R21, 0xff, RZ, 0xc0, !PT ;  /* 0x000000ff15157812 */ /* 0x000fe400078ec0ff */
[----:B0-----:R-:W-:Y:S02]  /*2310*/  SHF.R.U32.HI R24, RZ, 0x8, R15 ;  /* 0x00000008ff187819 */ /* 0x001fe4000001160f */
[----:B------:R-:W-:Y:S01]  /*2320*/  IADD3 R29, R21, -0x80, RZ ;  /* 0xffffff80151d7810 */ /* 0x000fe20007ffe0ff */
[----:B------:R-:W0:Y:S01]  /*2330*/  I2F.F16 R14, R14 ;  /* 0x0000000e000e7306 */ /* 0x000e220000200c00 */
[----:B------:R-:W-:Y:S01]  /*2340*/  LOP3.LUT R24, R24, 0xff, RZ, 0xc0, !PT ;  /* 0x000000ff18187812 */ /* 0x000fe200078ec0ff */
[----:B-1----:R-:W-:-:S06]  /*2350*/  HADD2.F32 R18, -RZ, R18.H0_H0 ;  /* 0x20000012ff127230 */ /* 0x002fcc0000004100 */
[----:B------:R-:W1:Y:S01]  /*2360*/  I2F.F16 R21, R29 ;  /* 0x0000001d00157306 */ /* 0x000e620000200c00 */
[----:B0-----:R-:W-:Y:S02]  /*2370*/  HADD2.F32 R14, -RZ, R14.H0_H0 ;  /* 0x2000000eff0e7230 */ /* 0x001fe40000004100 */
[----:B-1----:R-:W-:-:S05]  /*2380*/  HADD2.F32 R21, -RZ, R21.H0_H0 ;  /* 0x20000015ff157230 */ /* 0x002fca0000004100 */
[----:B------:R-:W-:-:S04]  /*2390*/  FFMA.FTZ R21, R8, R21, R25 ;  /* 0x0000001508157223 */ /* 0x000fc80000010019 */
[----:B------:R-:W-:Y:S01]  /*23a0*/  FFMA.FTZ R21, R10, R18, R21 ;  /* 0x000000120a157223 */ /* 0x000fe20000010015 */
[----:B------:R-:W-:-:S03]  /*23b0*/  LOP3.LUT R18, R15, 0xff, RZ, 0xc0, !PT ;  /* 0x000000ff0f127812 */ /* 0x000fc600078ec0ff */
[----:B------:R-:W-:Y:S01]  /*23c0*/  FFMA.FTZ R21, R12, R14, R21 ;  /* 0x0000000e0c157223 */ /* 0x000fe20000010015 */
[----:B------:R-:W-:-:S03]  /*23d0*/  IADD3 R18, R18, -0x80, RZ ;  /* 0xffffff8012127810 */ /* 0x000fc60007ffe0ff */
[----:B------:R-:W-:-:S03]  /*23e0*/  FMUL.FTZ R21, R2, R21 ;  /* 0x0000001502157220 */ /* 0x000fc60000410000 */
[----:B------:R-:W0:Y:S02]  /*23f0*/  I2F.F16 R18, R18 ;  /* 0x0000001200127306 */ /* 0x000e240000200c00 */
[----:B------:R-:W-:Y:S01]  /*2400*/  F2FP.F16.F32.PACK_AB R21, RZ, R21 ;  /* 0x00000015ff15723e */ /* 0x000fe200000000ff */
[----:B0-----:R-:W-:-:S05]  /*2410*/  HADD2.F32 R25, -RZ, R18.H0_H0 ;  /* 0x20000012ff197230 */ /* 0x001fca0000004100 */
[----:B------:R-:W-:Y:S01]  /*2420*/  FFMA.FTZ R11, R11, R25, R28 ;  /* 0x000000190b0b7223 */ /* 0x000fe2000001001c */
[----:B------:R-:W-:Y:S02]  /*2430*/  SHF.R.U32.HI R28, RZ, 0x10, R15 ;  /* 0x00000010ff1c7819 */ /* 0x000fe4000001160f */
[----:B------:R-:W-:Y:S02]  /*2440*/  IADD3 R25, R24, -0x80, RZ ;  /* 0xffffff8018197810 */ /* 0x000fe40007ffe0ff */
[----:B------:R-:W-:Y:S02]  /*2450*/  LOP3.LUT R28, R28, 0xff, RZ, 0xc0, !PT ;  /* 0x000000ff1c1c7812 */ /* 0x000fe400078ec0ff */
[----:B------:R-:W0:Y:S01]  /*2460*/  I2F.F16 R18, R25 ;  /* 0x0000001900127306 */ /* 0x000e220000200c00 */
[----:B------:R-:W-:Y:S02]  /*2470*/  LEA.HI R15, R15, 0xffffff80, RZ, 0x8 ;  /* 0xffffff800f0f7811 */ /* 0x000fe400078f40ff */
[----:B------:R-:W-:-:S05]  /*2480*/  VIADD R24, R28, 0xffffff80 ;  /* 0xffffff801c187836 */ /* 0x000fca0000000000 */
[----:B------:R-:W1:Y:S01]  /*2490*/  I2F.F16 R15, R15 ;  /* 0x0000000f000f7306 */ /* 0x000e620000200c00 */
[----:B0-----:R-:W-:-:S07]  /*24a0*/  HADD2.F32 R18, -RZ, R18.H0_H0 ;  /* 0x20000012ff127230 */ /* 0x001fce0000004100 */
[----:B------:R-:W0:Y:S01]  /*24b0*/  I2F.F16 R24, R24 ;  /* 0x0000001800187306 */ /* 0x000e220000200c00 */
[----:B------:R-:W-:Y:S01]  /*24c0*/  FFMA.FTZ R11, R8, R18, R11 ;  /* 0x00000012080b7223 */ /* 0x000fe2000001000b */
[----:B-1----:R-:W-:Y:S02]  /*24d0*/  HADD2.F32 R29, -RZ, R15.H0_H0 ;  /* 0x2000000fff1d7230 */ /* 0x002fe40000004100 */
[----:B0-----:R-:W-:-:S05]  /*24e0*/  HADD2.F32 R8, -RZ, R24.H0_H0 ;  /* 0x20000018ff087230 */ /* 0x001fca0000004100 */
[----:B------:R-:W-:Y:S01]  /*24f0*/  FFMA.FTZ R10, R10, R8, R11 ;  /* 0x000000080a0a7223 */ /* 0x000fe2000001000b */
[----:B------:R-:W-:-:S03]  /*2500*/  FFMA.FTZ R8, R12, R13, R19 ;  /* 0x0000000d0c087223 */ /* 0x000fc60000010013 */
[----:B------:R-:W-:Y:S01]  /*2510*/  FFMA.FTZ R29, R12, R29, R10 ;  /* 0x0000001d0c1d7223 */ /* 0x000fe2000001000a */
[----:B------:R-:W-:-:S03]  /*2520*/  FMUL.FTZ R8, R5, R8 ;  /* 0x0000000805087220 */ /* 0x000fc60000410000 */
[----:B------:R-:W-:Y:S02]  /*2530*/  FMUL.FTZ R29, R0, R29 ;  /* 0x0000001d001d7220 */ /* 0x000fe40000410000 */
[----:B------:R-:W-:-:S03]  /*2540*/  F2FP.F16.F32.PACK_AB R8, RZ, R8 ;  /* 0x00000008ff08723e */ /* 0x000fc600000000ff */
[----:B------:R-:W-:Y:S02]  /*2550*/  F2FP.F16.F32.PACK_AB R29, RZ, R29 ;  /* 0x0000001dff1d723e */ /* 0x000fe400000000ff */
[----:B------:R-:W-:Y:S02]  /*2560*/  PRMT R9, R9, 0x5410, R8 ;  /* 0x0000541009097816 */ /* 0x000fe40000000008 */
[----:B------:R-:W-:-:S04]  /*2570*/  PRMT R21, R21, 0x5410, R29 ;  /* 0x0000541015157816 */ /* 0x000fc8000000001d */
[----:B------:R-:W-:Y:S01]  /*2580*/  HFMA2.MMA R4, R9, 1, 1, R4 ;  /* 0x3c003c0009047835 */ /* 0x000fe20000000004 */
[----:B------:R-:W-:-:S10]  /*2590*/  HADD2 R3, R21, R3 ;  /* 0x0000000315037230 */ /* 0x000fd40000000000 */
.L_x_5173:
[----:B-----5:R0:W5:Y:S01]  /*25a0*/  LDG.E.128.CONSTANT R8, desc[UR6][R26.64] ;  /* 0x000000061a087981 */ /* 0x020162000c1e9d00 */
[----:B------:R-:W-:Y:S01]  /*25b0*/  IMAD.WIDE R24, R17, 0x8, R26 ;  /* 0x0000000811187825 */ /* 0x000fe200078e021a */
[----:B------:R-:W-:Y:S06]  /*25c0*/  @P0 BRA `(.L_x_5174) ;  /* 0x0000000800fc0947 */ /* 0x000fec0003800000 */
[----:B------:R-:W1:Y:S01]  /*25d0*/  LDS.64 R18, [UR4+0x20] ;  /* 0x00002004ff127984 */ /* 0x000e620008000a00 */
[----:B-----5:R-:W-:Y:S02]  /*25e0*/  LOP3.LUT R12, R8, 0xff, RZ, 0xc0, !PT ;  /* 0x000000ff080c7812 */ /* 0x020fe400078ec0ff */
[----:B------:R-:W-:Y:S02]  /*25f0*/  SHF.R.U32.HI R13, RZ, 0x8, R8 ;  /* 0x00000008ff0d7819 */ /* 0x000fe40000011608 */
[----:B------:R-:W-:Y:S02]  /*2600*/  IADD3 R15, R12, -0x80, RZ ;  /* 0xffffff800c0f7810 */ /* 0x000fe40007ffe0ff */
[----:B------:R-:W-:Y:S02]  /*2610*/  LOP3.LUT R13, R13, 0xff, RZ, 0xc0, !PT ;  /* 0x000000ff0d0d7812 */ /* 0x000fe400078ec0ff */
[----:B------:R-:W-:Y:S02]  /*2620*/  LOP3.LUT R12, R9, 0xff, RZ, 0xc0, !PT ;  /* 0x000000ff090c7812 */ /* 0x000fe400078ec0ff */
[----:B------:R-:W-:Y:S01]  /*2630*/  IADD3 R21, R13, -0x80, RZ ;  /* 0xffffff800d157810 */ /* 0x000fe20007ffe0ff */
[----:B------:R-:W2:Y:S01]  /*2640*/  I2F.F16 R15, R15 ;  /* 0x0000000f000f7306 */ /* 0x000ea20000200c00 */
[----:B0-----:R-:W-:Y:S01]  /*2650*/  LOP3.LUT R26, R10, 0xff, RZ, 0xc0, !PT ;  /* 0x000000ff0a1a7812 */ /* 0x001fe200078ec0ff */
[----:B------:R-:W-:-:S03]  /*2660*/  VIADD R14, R12, 0xffffff80 ;  /* 0xffffff800c0e7836 */ /* 0x000fc60000000000 */
[----:B------:R-:W-:Y:S02]  /*2670*/  IADD3 R27, R26, -0x80, RZ ;  /* 0xffffff801a1b7810 */ /* 0x000fe40007ffe0ff */
[----:B------:R-:W-:Y:S01]  /*2680*/  LOP3.LUT R26, R11, 0xff, RZ, 0xc0, !PT ;  /* 0x000000ff0b1a7812 */ /* 0x000fe200078ec0ff */
[----:B------:R-:W0:Y:S01]  /*2690*/  I2F.F16 R21, R21 ;  /* 0x0000001500157306 */ /* 0x000e220000200c00 */
[----:B--2---:R-:W-:Y:S01]  /*26a0*/  HADD2.F32 R13, -RZ, R15.H0_H0 ;  /* 0x2000000fff0d7230 */ /* 0x004fe20000004100 */
[----:B------:R-:W-:-:S06]  /*26b0*/  SHF.R.U32.HI R15, RZ, 0x8, R9 ;  /* 0x00000008ff0f7819 */ /* 0x000fcc0000011609 */
[----:B------:R-:W2:Y:S01]  /*26c0*/  I2F.F16 R14, R14 ;  /* 0x0000000e000e7306 */ /* 0x000ea20000200c00 */
[----:B0-----:R-:W-:Y:S02]  /*26d0*/  HADD2.F32 R29, -RZ, R21.H0_H0 ;  /* 0x20000015ff1d7230 */ /* 0x001fe40000004100 */
[--C-:B-1----:R-:W-:Y:S02]  /*26e0*/  HADD2.F32 R12, -RZ, R18.reuse.H0_H0 ;  /* 0x20000012ff0c7230 */ /* 0x102fe40000004100 */
[----:B------:R-:W-:-:S03]  /*26f0*/  HADD2.F32 R18, -RZ, R18.H1_H1 ;  /* 0x30000012ff127230 */ /* 0x000fc60000004100 */
[----:B------:R-:W-:Y:S02]  /*2700*/  FFMA.FTZ R28, R13, R12, RZ ;  /* 0x0000000c0d1c7223 */ /* 0x000fe400000100ff */
[----:B------:R-:W0:Y:S02]  /*2710*/  I2F.F16 R13, R27 ;  /* 0x0000001b000d7306 */ /* 0x000e240000200c00 */
[----:B------:R-:W-:Y:S01]  /*2720*/  FFMA.FTZ R21, R29, R18, R28 ;  /* 0x000000121d157223 */ /* 0x000fe2000001001c */
[----:B------:R-:W-:Y:S01]  /*2730*/  IADD3 R28, R26, -0x80, RZ ;  /* 0xffffff801a1c7810 */ /* 0x000fe20007ffe0ff */
[----:B--2---:R-:W-:Y:S01]  /*2740*/  HADD2.F32 R29, -RZ, R14.H0_H0 ;  /* 0x2000000eff1d7230 */ /* 0x004fe20000004100 */
[----:B------:R-:W-:-:S03]  /*2750*/  LOP3.LUT R26, R15, 0xff, RZ, 0xc0, !PT ;  /* 0x000000ff0f1a7812 */ /* 0x000fc600078ec0ff */
[----:B------:R-:W1:Y:S01]  /*2760*/  I2F.F16 R15, R28 ;  /* 0x0000001c000f7306 */ /* 0x000e620000200c00 */
[----:B------:R-:W-:Y:S01]  /*2770*/  FFMA.FTZ R14, R12, R29, RZ ;  /* 0x0000001d0c0e7223 */ /* 0x000fe200000100ff */
[----:B------:R-:W-:Y:S02]  /*2780*/  VIADD R26, R26, 0xffffff80 ;  /* 0xffffff801a1a7836 */ /* 0x000fe40000000000 */
[----:B0-----:R-:W-:-:S04]  /*2790*/  HADD2.F32 R13, -RZ, R13.H0_H0 ;  /* 0x2000000dff0d7230 */ /* 0x001fc80000004100 */
[----:B------:R-:W0:Y:S01]  /*27a0*/  I2F.F16 R26, R26 ;  /* 0x0000001a001a7306 */ /* 0x000e220000200c00 */
[----:B------:R-:W-:Y:S01]  /*27b0*/  FFMA.FTZ R29, R12, R13, RZ ;  /* 0x0000000d0c1d7223 */ /* 0x000fe200000100ff */
[----:B-1----:R-:W-:-:S05]  /*27c0*/  HADD2.F32 R15, -RZ, R15.H0_H0 ;  /* 0x2000000fff0f7230 */ /* 0x002fca0000004100 */
[----:B------:R-:W-:Y:S01]  /*27d0*/  FFMA.FTZ R28, R12, R15, RZ ;  /* 0x0000000f0c1c7223 */ /* 0x000fe200000100ff */
[----:B0-----:R-:W-:-:S05]  /*27e0*/  HADD2.F32 R27, -RZ, R26.H0_H0 ;  /* 0x2000001aff1b7230 */ /* 0x001fca0000004100 */
[----:B------:R-:W-:Y:S02]  /*27f0*/  FFMA.FTZ R27, R18, R27, R14 ;  /* 0x0000001b121b7223 */ /* 0x000fe4000001000e */
[----:B------:R-:W2:Y:S01]  /*2800*/  LDG.E.128.CONSTANT R12, desc[UR6][R22.64] ;  /* 0x00000006160c7981 */ /* 0x000ea2000c1e9d00 */
        /* <DEDUP_REMOVED lines=12> */
[----:B------:R-:W-:Y:S01]  /*28d0*/  SHF.R.U32.HI R28, RZ, 0x10, R8 ;  /* 0x00000010ff1c7819 */ /* 0x000fe20000011608 */
[----:B------:R-:W-:Y:S01]  /*28e0*/  HADD2.F32 R29, -RZ, R19.H0_H0 ;  /* 0x20000013ff1d7230 */ /* 0x000fe20000004100 */
[----:B------:R-:W-:Y:S02]  /*28f0*/  LEA.HI R8, R8, 0xffffff80, RZ, 0x8 ;  /* 0xffffff8008087811 */ /* 0x000fe400078f40ff */
[----:B------:R-:W-:-:S04]  /*2900*/  LOP3.LUT R28, R28, 0xff, RZ, 0xc0, !PT ;  /* 0x000000ff1c1c7812 */ /* 0x000fc800078ec0ff */
[----:B------:R-:W-:Y:S01]  /*2910*/  I2F.F16 R8, R8 ;  /* 0x0000000800087306 */ /* 0x000fe20000200c00 */
[----:B------:R-:W-:-:S07]  /*2920*/  VIADD R28, R28, 0xffffff80 ;  /* 0xffffff801c1c7836 */ /* 0x000fce0000000000 */
        /* <DEDUP_REMOVED lines=15> */
[----:B------:R-:W-:Y:S02]  /*2a20*/  SHF.R.U32.HI R28, RZ, 0x10, R11 ;  /* 0x00000010ff1c7819 */ /* 0x000fe4000001160b */
[----:B------:R-:W-:Y:S02]  /*2a30*/  LEA.HI R11, R11, 0xffffff80, RZ, 0x8 ;  /* 0xffffff800b0b7811 */ /* 0x000fe400078f40ff */
[----:B------:R-:W-:-:S05]  /*2a40*/  LOP3.LUT R28, R28, 0xff, RZ, 0xc0, !PT ;  /* 0x000000ff1c1c7812 */ /* 0x000fca00078ec0ff */
[----:B------:R-:W-:-:S06]  /*2a50*/  VIADD R28, R28, 0xffffff80 ;  /* 0xffffff801c1c7836 */ /* 0x000fcc0000000000 */
[----:B------:R-:W0:Y:S02]  /*2a60*/  I2F.F16 R28, R28 ;  /* 0x0000001c001c7306 */ /* 0x000e240000200c00 */
[----:B0-----:R-:W-:-:S05]  /*2a70*/  HADD2.F32 R28, -RZ, R28.H0_H0 ;  /* 0x2000001cff1c7230 */ /* 0x001fca0000004100 */
[----:B------:R-:W-:Y:S01]  /*2a80*/  FFMA.FTZ R18, R29, R28, R18 ;  /* 0x0000001c1d127223 */ /* 0x000fe20000010012 */
[----:B------:R-:W-:Y:S01]  /*2a90*/  HADD2.F32 R28, -RZ, R19.H1_H1 ;  /* 0x30000013ff1c7230 */ /* 0x000fe20000004100 */
[----:B------:R-:W-:Y:S01]  /*2aa0*/  LEA.HI R29, R10, 0xffffff80, RZ, 0x8 ;  /* 0xffffff800a1d7811 */ /* 0x000fe200078f40ff */
[----:B------:R-:W-:Y:S01]  /*2ab0*/  HADD2.F32 R19, -RZ, R8.H0_H0 ;  /* 0x20000008ff137230 */ /* 0x000fe20000004100 */
[----:B------:R-:W0:Y:S04]  /*2ac0*/  I2F.F16 R10, R11 ;  /* 0x0000000b000a7306 */ /* 0x000e280000200c00 */
[----:B------:R-:W-:Y:S01]  /*2ad0*/  FFMA.FTZ R21, R19, R28, R21 ;  /* 0x0000001c13157223 */ /* 0x000fe20000010015 */
[----:B------:R-:W-:-:S03]  /*2ae0*/  LEA.HI R19, R9, 0xffffff80, RZ, 0x8 ;  /* 0xffffff8009137811 */ /* 0x000fc600078f40ff */
[----:B------:R-:W1:Y:S01]  /*2af0*/  I2F.F16 R29, R29 ;  /* 0x0000001d001d7306 */ /* 0x000e620000200c00 */
[----:B0-----:R-:W-:-:S07]  /*2b00*/  HADD2.F32 R10, -RZ, R10.H0_H0 ;  /* 0x2000000aff0a7230 */ /* 0x001fce0000004100 */
[----:B------:R1:W0:Y:S01]  /*2b10*/  I2F.F16 R9, R19 ;  /* 0x0000001300097306 */ /* 0x0002220000200c00 */
[----:B------:R-:W-:Y:S01]  /*2b20*/  FFMA.FTZ R18, R28, R10, R18 ;  /* 0x0000000a1c127223 */ /* 0x000fe20000010012 */
[----:B-1----:R-:W-:-:S05]  /*2b30*/  HADD2.F32 R19, -RZ, R29.H0_H0 ;  /* 0x2000001dff137230 */ /* 0x002fca0000004100 */
[----:B------:R-:W-:Y:S01]  /*2b40*/  FFMA.FTZ R26, R28, R19, R26 ;  /* 0x000000131c1a7223 */ /* 0x000fe2000001001a */
[----:B0-----:R-:W-:-:S05]  /*2b50*/  HADD2.F32 R9, -RZ, R9.H0_H0 ;  /* 0x20000009ff097230 */ /* 0x001fca0000004100 */
[----:B------:R-:W-:Y:S02]  /*2b60*/  FFMA.FTZ R27, R28, R9, R27 ;  /* 0x000000091c1b7223 */ /* 0x000fe4000001001b */
        /* <DEDUP_REMOVED lines=23> */
[----:B0-----:R-:W-:-:S05]  /*2ce0*/  HADD2.F32 R28, -RZ, R28.H0_H0 ;  /* 0x2000001cff1c7230 */ /* 0x001fca0000004100 */
[----:B------:R-:W-:-:S04]  /*2cf0*/  FFMA.FTZ R19, R28, R10, R19 ;  /* 0x0000000a1c137223 */ /* 0x000fc80000010013 */
[----:B------:R-:W-:Y:S01]  /*2d00*/  FFMA.FTZ R9, R9, R12, R19 ;  /* 0x0000000c09097223 */ /* 0x000fe20000010013 */
[----:B------:R-:W-:-:S03]  /*2d10*/  LOP3.LUT R19, R13, 0xff, RZ, 0xc0, !PT ;  /* 0x000000ff0d137812 */ /* 0x000fc600078ec0ff */
[----:B------:R-:W-:Y:S01]  /*2d20*/  FMUL.FTZ R9, R6, R9 ;  /* 0x0000000906097220 */ /* 0x000fe20000410000 */
[----:B------:R-:W-:Y:S02]  /*2d30*/  IADD3 R21, R19, -0x80, RZ ;  /* 0xffffff8013157810 */ /* 0x000fe40007ffe0ff */
[----:B------:R-:W-:Y:S02]  /*2d40*/  SHF.R.U32.HI R19, RZ, 0x8, R13 ;  /* 0x00000008ff137819 */ /* 0x000fe4000001160d */
[----:B------:R-:W-:Y:S02]  /*2d50*/  F2FP.F16.F32.PACK_AB R9, RZ, R9 ;  /* 0x00000009ff09723e */ /* 0x000fe400000000ff */
[----:B------:R-:W0:Y:S01]  /*2d60*/  I2F.F16 R21, R21 ;  /* 0x0000001500157306 */ /* 0x000e220000200c00 */
[----:B------:R-:W-:Y:S01]  /*2d70*/  LOP3.LUT R19, R19, 0xff, RZ, 0xc0, !PT ;  /* 0x000000ff13137812 */ /* 0x000fe200078ec0ff */
[----:B0-----:R-:W-:-:S05]  /*2d80*/  HADD2.F32 R28, -RZ, R21.H0_H0 ;  /* 0x20000015ff1c7230 */ /* 0x001fca0000004100 */
[----:B------:R-:W-:Y:S01]  /*2d90*/  FFMA.FTZ R27, R11, R28, R27 ;  /* 0x0000001c0b1b7223 */ /* 0x000fe2000001001b */
        /* <DEDUP_REMOVED lines=33> */
[----:B------:R-:W-:-:S03]  /*2fb0*/  LOP3.LUT R28, R15, 0xff, RZ, 0xc0, !PT ;  /* 0x000000ff0f1c7812 */ /* 0x000fc600078ec0ff */
[----:B------:R-:W-:Y:S01]  /*2fc0*/  FFMA.FTZ R21, R12, R14, R21 ;  /* 0x0000000e0c157223 */ /* 0x000fe20000010015 */
[----:B------:R-:W-:-:S03]  /*2fd0*/  IADD3 R28, R28, -0x80, RZ ;  /* 0xffffff801c1c7810 */ /* 0x000fc60007ffe0ff */
[----:B------:R-:W-:Y:S01]  /*2fe0*/  FMUL.FTZ R21, R2, R21 ;  /* 0x0000001502157220 */ /* 0x000fe20000410000 */
[----:B------:R-:W0:Y:S04]  /*2ff0*/  I2F.F16 R26, R28 ;  /* 0x0000001c001a7306 */ /* 0x000e280000200c00 */
[----:B------:R-:W-:Y:S01]  /*3000*/  F2FP.F16.F32.PACK_AB R21, RZ, R21 ;  /* 0x00000015ff15723e */ /* 0x000fe200000000ff */
[----:B0-----:R-:W-:-:S05]  /*3010*/  HADD2.F32 R26, -RZ, R26.H0_H0 ;  /* 0x2000001aff1a7230 */ /* 0x001fca0000004100 */
[----:B------:R-:W-:Y:S01]  /*3020*/  FFMA.FTZ R11, R11, R26, R18 ;  /* 0x0000001a0b0b7223 */ /* 0x000fe20000010012 */
[--C-:B------:R-:W-:Y:S02]  /*3030*/  SHF.R.U32.HI R18, RZ, 0x8, R15.reuse ;  /* 0x00000008ff127819 */ /* 0x100fe4000001160f */
[----:B------:R-:W-:Y:S02]  /*3040*/  SHF.R.U32.HI R26, RZ, 0x10, R15 ;  /* 0x00000010ff1a7819 */ /* 0x000fe4000001160f */
[----:B------:R-:W-:Y:S02]  /*3050*/  LOP3.LUT R18, R18, 0xff, RZ, 0xc0, !PT ;  /* 0x000000ff12127812 */ /* 0x000fe400078ec0ff */
[----:B------:R-:W-:Y:S02]  /*3060*/  LOP3.LUT R26, R26, 0xff, RZ, 0xc0, !PT ;  /* 0x000000ff1a1a7812 */ /* 0x000fe400078ec0ff */
[----:B------:R-:W-:Y:S02]  /*3070*/  IADD3 R18, R18, -0x80, RZ ;  /* 0xffffff8012127810 */ /* 0x000fe40007ffe0ff */
[----:B------:R-:W-:Y:S01]  /*3080*/  LEA.HI R15, R15, 0xffffff80, RZ, 0x8 ;  /* 0xffffff800f0f7811 */ /* 0x000fe200078f40ff */
[----:B------:R-:W-:-:S03]  /*3090*/  VIADD R26, R26, 0xffffff80 ;  /* 0xffffff801a1a7836 */ /* 0x000fc60000000000 */
[----:B------:R-:W0:Y:S08]  /*30a0*/  I2F.F16 R18, R18 ;  /* 0x0000001200127306 */ /* 0x000e300000200c00 */
[----:B------:R-:W1:Y:S01]  /*30b0*/  I2F.F16 R26, R26 ;  /* 0x0000001a001a7306 */ /* 0x000e620000200c00 */
[----:B0-----:R-:W-:-:S07]  /*30c0*/  HADD2.F32 R27, -RZ, R18.H0_H0 ;  /* 0x20000012ff1b7230 */ /* 0x001fce0000004100 */
[----:B------:R-:W0:Y:S01]  /*30d0*/  I2F.F16 R15, R15 ;  /* 0x0000000f000f7306 */ /* 0x000e220000200c00 */
[----:B------:R-:W-:Y:S01]  /*30e0*/  FFMA.FTZ R11, R8, R27, R11 ;  /* 0x0000001b080b7223 */ /* 0x000fe2000001000b */
[----:B-1----:R-:W-:-:S05]  /*30f0*/  HADD2.F32 R8, -RZ, R26.H0_H0 ;  /* 0x2000001aff087230 */ /* 0x002fca0000004100 */
[----:B------:R-:W-:Y:S01]  /*3100*/  FFMA.FTZ R10, R10, R8, R11 ;  /* 0x000000080a0a7223 */ /* 0x000fe2000001000b */
        /* <DEDUP_REMOVED lines=11> */
.L_x_5174:
[----:B-----5:R1:W5:Y:S01]  /*31c0*/  LDG.E.128.CONSTANT R8, desc[UR6][R24.64] ;  /* 0x0000000618087981 */ /* 0x020362000c1e9d00 */
[----:B------:R-:W-:Y:S01]  /*31d0*/  UIADD3 UR5, UR4, 0x40, URZ ;  /* 0x0000004004057890 */ /* 0x000fe2000fffe03f */
[----:B------:R-:W-:Y:S01]  /*31e0*/  IMAD.WIDE R22, R17, 0x8, R22 ;  /* 0x0000000811167825 */ /* 0x000fe200078e0216 */
[----:B------:R-:W-:Y:S10]  /*31f0*/  @P0 BRA `(.L_x_5175) ;  /* 0x0000000800fc0947 */ /* 0x000ff40003800000 */
[----:B------:R-:W2:Y:S01]  /*3200*/  LDS.64 R18, [UR4+0x30] ;  /* 0x00003004ff127984 */ /* 0x000ea20008000a00 */
[----:B-----5:R-:W-:Y:S02]  /*3210*/  LOP3.LUT R12, R8, 0xff, RZ, 0xc0, !PT ;  /* 0x000000ff080c7812 */ /* 0x020fe400078ec0ff */
[----:B------:R-:W-:Y:S02]  /*3220*/  SHF.R.U32.HI R13, RZ, 0x8, R8 ;  /* 0x00000008ff0d7819 */ /* 0x000fe40000011608 */
[----:B------:R-:W-:Y:S02]  /*3230*/  IADD3 R15, R12, -0x80, RZ ;  /* 0xffffff800c0f7810 */ /* 0x000fe40007ffe0ff */
[----:B------:R-:W-:Y:S02]  /*3240*/  LOP3.LUT R13, R13, 0xff, RZ, 0xc0, !PT ;  /* 0x000000ff0d0d7812 */ /* 0x000fe400078ec0ff */
[----:B------:R-:W-:Y:S02]  /*3250*/  LOP3.LUT R12, R9, 0xff, RZ, 0xc0, !PT ;  /* 0x000000ff090c7812 */ /* 0x000fe400078ec0ff */
[----:B------:R-:W-:Y:S01]  /*3260*/  IADD3 R21, R13, -0x80, RZ ;  /* 0xffffff800d157810 */ /* 0x000fe20007ffe0ff */
[----:B------:R-:W3:Y:S01]  /*3270*/  I2F.F16 R15, R15 ;  /* 0x0000000f000f7306 */ /* 0x000ee20000200c00 */
[----:B0-----:R-:W-:Y:S01]  /*3280*/  LOP3.LUT R26, R10, 0xff, RZ, 0xc0, !PT ;  /* 0x000000ff0a1a7812 */ /* 0x001fe200078ec0ff */
[----:B------:R-:W-:-:S03]  /*3290*/  VIADD R14, R12, 0xffffff80 ;  /* 0xffffff800c0e7836 */ /* 0x000fc60000000000 */
[----:B------:R-:W-:Y:S02]  /*32a0*/  IADD3 R27, R26, -0x80, RZ ;  /* 0xffffff801a1b7810 */ /* 0x000fe40007ffe0ff */
[----:B------:R-:W-:Y:S01]  /*32b0*/  LOP3.LUT R26, R11, 0xff, RZ, 0xc0, !PT ;  /* 0x000000ff0b1a7812 */ /* 0x000fe200078ec0ff */
[----:B------:R-:W0:Y:S01]  /*32c0*/  I2F.F16 R21, R21 ;  /* 0x0000001500157306 */ /* 0x000e220000200c00 */
[----:B---3--:R-:W-:Y:S01]  /*32d0*/  HADD2.F32 R13, -RZ, R15.H0_H0 ;  /* 0x2000000fff0d7230 */ /* 0x008fe20000004100 */
[----:B------:R-:W-:-:S06]  /*32e0*/  SHF.R.U32.HI R15, RZ, 0x8, R9 ;  /* 0x00000008ff0f7819 */ /* 0x000fcc0000011609 */
[----:B------:R-:W3:Y:S01]  /*32f0*/  I2F.F16 R14, R14 ;  /* 0x0000000e000e7306 */ /* 0x000ee20000200c00 */
[----:B0-----:R-:W-:Y:S02]  /*3300*/  HADD2.F32 R29, -RZ, R21.H0_H0 ;  /* 0x20000015ff1d7230 */ /* 0x001fe40000004100 */
[--C-:B--2---:R-:W-:Y:S02]  /*3310*/  HADD2.F32 R12, -RZ, R18.reuse.H0_H0 ;  /* 0x20000012ff0c7230 */ /* 0x104fe40000004100 */
[----:B------:R-:W-:-:S03]  /*3320*/  HADD2.F32 R18, -RZ, R18.H1_H1 ;  /* 0x30000012ff127230 */ /* 0x000fc60000004100 */
[----:B------:R-:W-:Y:S02]  /*3330*/  FFMA.FTZ R28, R13, R12, RZ ;  /* 0x0000000c0d1c7223 */ /* 0x000fe400000100ff */
[----:B------:R-:W0:Y:S02]  /*3340*/  I2F.F16 R13, R27 ;  /* 0x0000001b000d7306 */ /* 0x000e240000200c00 */
[----:B------:R-:W-:Y:S01]  /*3350*/  FFMA.FTZ R21, R29, R18, R28 ;  /* 0x000000121d157223 */ /* 0x000fe2000001001c */
[----:B------:R-:W-:Y:S01]  /*3360*/  IADD3 R28, R26, -0x80, RZ ;  /* 0xffffff801a1c7810 */ /* 0x000fe20007ffe0ff */
[----:B---3--:R-:W-:Y:S01]  /*3370*/  HADD2.F32 R29, -RZ, R14.H0_H0 ;  /* 0x2000000eff1d7230 */ /* 0x008fe20000004100 */
[----:B------:R-:W-:-:S03]  /*3380*/  LOP3.LUT R26, R15, 0xff, RZ, 0xc0, !PT ;  /* 0x000000ff0f1a7812 */ /* 0x000fc600078ec0ff */
[----:B------:R-:W2:Y:S01]  /*3390*/  I2F.F16 R15, R28 ;  /* 0x0000001c000f7306 */ /* 0x000ea20000200c00 */
[----:B------:R-:W-:Y:S01]  /*33a0*/  FFMA.FTZ R14, R12, R29, RZ ;  /* 0x0000001d0c0e7223 */ /* 0x000fe200000100ff */
[----:B------:R-:W-:Y:S02]  /*33b0*/  VIADD R26, R26, 0xffffff80 ;  /* 0xffffff801a1a7836 */ /* 0x000fe40000000000 */
[----:B0-----:R-:W-:-:S04]  /*33c0*/  HADD2.F32 R13, -RZ, R13.H0_H0 ;  /* 0x2000000dff0d7230 */ /* 0x001fc80000004100 */
[----:B------:R-:W0:Y:S01]  /*33d0*/  I2F.F16 R26, R26 ;  /* 0x0000001a001a7306 */ /* 0x000e220000200c00 */
[----:B------:R-:W-:Y:S01]  /*33e0*/  FFMA.FTZ R29, R12, R13, RZ ;  /* 0x0000000d0c1d7223 */ /* 0x000fe200000100ff */
[----:B--2---:R-:W-:-:S05]  /*33f0*/  HADD2.F32 R15, -RZ, R15.H0_H0 ;  /* 0x2000000fff0f7230 */ /* 0x004fca0000004100 */
        /* <DEDUP_REMOVED lines=50> */
[----:B------:R-:W3:Y:S01]  /*3720*/  I2F.F16 R29, R29 ;  /* 0x0000001d001d7306 */ /* 0x000ee20000200c00 */
[----:B0-----:R-:W-:-:S07]  /*3730*/  HADD2.F32 R10, -RZ, R10.H0_H0 ;  /* 0x2000000aff0a7230 */ /* 0x001fce0000004100 */
[----:B------:R3:W0:Y:S01]  /*3740*/  I2F.F16 R9, R19 ;  /* 0x0000001300097306 */ /* 0x0006220000200c00 */
[----:B------:R-:W-:Y:S01]  /*3750*/  FFMA.FTZ R18, R28, R10, R18 ;  /* 0x0000000a1c127223 */ /* 0x000fe20000010012 */
[----:B---3--:R-:W-:-:S05]  /*3760*/  HADD2.F32 R19, -RZ, R29.H0_H0 ;  /* 0x2000001dff137230 */ /* 0x008fca0000004100 */
        /* <DEDUP_REMOVED lines=47> */
[----:B------:R-:W2:Y:S01]  /*3a60*/  I2F.F16 R21, R27 ;  /* 0x0000001b00157306 */ /* 0x000ea20000200c00 */
[----:B0-----:R-:W-:Y:S02]  /*3a70*/  HADD2.F32 R13, -RZ, R13.H0_H0 ;  /* 0x2000000dff0d7230 */ /* 0x001fe40000004100 */
[----:B--2---:R-:W-:-:S05]  /*3a80*/  HADD2.F32 R21, -RZ, R21.H0_H0 ;  /* 0x20000015ff157230 */ /* 0x004fca0000004100 */
        /* <DEDUP_REMOVED lines=37> */
[----:B------:R-:W2:Y:S01]  /*3ce0*/  I2F.F16 R26, R26 ;  /* 0x0000001a001a7306 */ /* 0x000ea20000200c00 */
[----:B0-----:R-:W-:-:S07]  /*3cf0*/  HADD2.F32 R27, -RZ, R18.H0_H0 ;  /* 0x20000012ff1b7230 */ /* 0x001fce0000004100 */
[----:B------:R-:W0:Y:S01]  /*3d00*/  I2F.F16 R15, R15 ;  /* 0x0000000f000f7306 */ /* 0x000e220000200c00 */
[----:B------:R-:W-:Y:S01]  /*3d10*/  FFMA.FTZ R11, R8, R27, R11 ;  /* 0x0000001b080b7223 */ /* 0x000fe2000001000b */
[----:B--2---:R-:W-:-:S05]  /*3d20*/  HADD2.F32 R8, -RZ, R26.H0_H0 ;  /* 0x2000001aff087230 */ /* 0x004fca0000004100 */
        /* <DEDUP_REMOVED lines=12> */
.L_x_5175:
[----:B------:R-:W-:Y:S01]  /*3df0*/  IADD3 R7, R7, 0x20, RZ ;  /* 0x0000002007077810 */ /* 0x000fe20007ffe0ff */
[----:B------:R-:W-:Y:S01]  /*3e00*/  IMAD.WIDE R22, R17, 0x8, R22 ;  /* 0x0000000811167825 */ /* 0x000fe200078e0216 */
[----:B------:R-:W-:Y:S02]  /*3e10*/  UMOV UR4, UR5 ;  /* 0x0000000500047c82 */ /* 0x000fe40008000000 */
[----:B------:R-:W-:Y:S01]  /*3e20*/  ISETP.GE.AND P2, PT, R7, UR9, PT ;  /* 0x0000000907007c0c */ /* 0x000fe2000bf46270 */
[----:B-1----:R-:W-:Y:S01]  /*3e30*/  IMAD.WIDE R24, R17, 0x8, R24 ;  /* 0x0000000811187825 */ /* 0x002fe200078e0218 */
[----:B------:R-:W-:Y:S02]  /*3e40*/  ISETP.LT.AND P3, PT, R7, R20, PT ;  /* 0x000000140700720c */ /* 0x000fe40003f61270 */
[----:B-----5:R-:W-:Y:S01]  /*3e50*/  MOV R8, R22 ;  /* 0x0000001600087202 */ /* 0x020fe20000000f00 */
[----:B------:R-:W-:Y:S01]  /*3e60*/  IMAD.MOV.U32 R9, RZ, RZ, R23 ;  /* 0x000000ffff097224 */ /* 0x000fe200078e0017 */
[----:B------:R-:W-:-:S02]  /*3e70*/  MOV R22, R24 ;  /* 0x0000001800167202 */ /* 0x000fc40000000f00 */
[----:B------:R-:W-:-:S07]  /*3e80*/  MOV R23, R25 ;  /* 0x0000001900177202 */ /* 0x000fce0000000f00 */
[----:B------:R-:W-:Y:S05]  /*3e90*/  @!P2 BRA P3, `(.L_x_5176) ;  /* 0xffffffcc009ca947 */ /* 0x000fea000183ffff */
.L_x_5171:
[----:B------:R-:W-:Y:S05]  /*3ea0*/  @P1 EXIT ;  /* 0x000000000000194d */ /* 0x000fea0003800000 */
[----:B------:R-:W1:Y:S01]  /*3eb0*/  LDC.64 R6, c[0x0][0x230] ;  /* 0x00008c00ff067b82 */ /* 0x000e620000000a00 */
[----:B------:R-:W-:-:S04]  /*3ec0*/  IMAD R9, R17, UR8, R16 ;  /* 0x0000000811097c24 */ /* 0x000fc8000f8e0210 */
[----:B-1----:R-:W-:-:S05]  /*3ed0*/  IMAD.WIDE R8, R9, 0x2, R6 ;  /* 0x0000000209087825 */ /* 0x002fca00078e0206 */
[----:B------:R1:W-:Y:S01]  /*3ee0*/  ATOM.E.ADD.F16x2.RN.STRONG.GPU P0, RZ, desc[UR6][R8.64], R4 ;  /* 0x0000000408ff79a2 */ /* 0x0003e2000810e1c6 */
[----:B------:R-:W-:Y:S04]  /*3ef0*/  BSSY B0, `(.L_x_5177) ;  /* 0x0000010000007945 */ /* 0x000fe80003800000 */
[----:B-1----:R-:W-:Y:S05]  /*3f00*/  @P0 BRA `(.L_x_5178) ;  /* 0x0000000000380947 */ /* 0x002fea0003800000 */
[----:B------:R-:W1:Y:S02]  /*3f10*/  QSPC.E.S P0, RZ, [R8] ;  /* 0x0000000008ff73aa */ /* 0x000e640000000500 */
[----:B-1----:R-:W-:Y:S05]  /*3f20*/  @!P0 BRA `(.L_x_5179) ;  /* 0x0000000000248947 */ /* 0x002fea0003800000 */
[----:B------:R-:W-:-:S05]  /*3f30*/  IMAD.MOV.U32 R6, RZ, RZ, R8 ;  /* 0x000000ffff067224 */ /* 0x000fca00078e0008 */
[----:B------:R-:W-:Y:S02]  /*3f40*/  MOV R6, R6 ;  /* 0x0000000600067202 */ /* 0x000fe40000000f00 */
[----:B------:R-:W-:-:S07]  /*3f50*/  MOV R7, R4 ;  /* 0x0000000400077202 */ /* 0x000fce0000000f00 */
.L_x_5180:
[----:B------:R-:W1:Y:S02]  /*3f60*/  LDS R4, [R6] ;  /* 0x0000000006047984 */ /* 0x000e640000000800 */
[----:B-1----:R-:W-:-:S10]  /*3f70*/  HFMA2.MMA R5, R4, 1, 1, R7 ;  /* 0x3c003c0004057835 */ /* 0x002fd40000000007 */
[----:B------:R-:W1:Y:S02]  /*3f80*/  ATOMS.CAST.SPIN R5, [R6], R4, R5 ;  /* 0x000000040605738d */ /* 0x000e640001800005 */
[----:B-1----:R-:W-:-:S13]  /*3f90*/  ISETP.EQ.U32.AND P0, PT, R5, 0x1, PT ;  /* 0x000000010500780c */ /* 0x002fda0003f02070 */
[----:B------:R-:W-:Y:S05]  /*3fa0*/  @!P0 BRA `(.L_x_5180) ;  /* 0xfffffffc00ec8947 */ /* 0x000fea000383ffff */
[----:B------:R-:W-:Y:S05]  /*3fb0*/  BRA `(.L_x_5178) ;  /* 0x00000000000c7947 */ /* 0x000fea0003800000 */
.L_x_5179:
[----:B------:R-:W2:Y:S02]  /*3fc0*/  LD.E R0, desc[UR6][R8.64] ;  /* 0x0000000608007980 */ /* 0x000ea4000c101900 */
[----:B--2---:R-:W-:-:S05]  /*3fd0*/  IADD3 R5, R4, R0, RZ ;  /* 0x0000000004057210 */ /* 0x004fca0007ffe0ff */
[----:B------:R1:W-:Y:S02]  /*3fe0*/  ST.E desc[UR6][R8.64], R5 ;  /* 0x0000000508007985 */ /* 0x0003e4000c101906 */
.L_x_5178:
[----:B------:R-:W-:Y:S05]  /*3ff0*/  BSYNC B0 ;  /* 0x0000000000007941 */ /* 0x000fea0003800000 */
.L_x_5177:
[----:B------:R2:W-:Y:S02]  /*4000*/  ATOM.E.ADD.F16x2.RN.STRONG.GPU P0, RZ, desc[UR6][R8.64+0x4], R3 ;  /* 0x0000040308ff79a2 */ /* 0x0005e4000810e1c6 */
[----:B--2---:R-:W-:Y:S05]  /*4010*/  @P0 EXIT ;  /* 0x000000000000094d */ /* 0x004fea0003800000 */
[----:B------:R-:W2:Y:S02]  /*4020*/  QSPC.E.S P0, RZ, [R8+0x4] ;  /* 0x0000040008ff73aa */ /* 0x000ea40000000500 */
[----:B--2---:R-:W-:Y:S05]  /*4030*/  @!P0 BRA `(.L_x_5181) ;  /* 0x0000000000248947 */ /* 0x004fea0003800000 */
[----:B------:R-:W-:-:S05]  /*4040*/  IMAD.MOV.U32 R4, RZ, RZ, R8 ;  /* 0x000000ffff047224 */ /* 0x000fca00078e0008 */
[----:B------:R-:W-:Y:S02]  /*4050*/  MOV R4, R4 ;  /* 0x0000000400047202 */ /* 0x000fe40000000f00 */
[----:B-1----:R-:W-:-:S07]  /*4060*/  MOV R5, R3 ;  /* 0x0000000300057202 */ /* 0x002fce0000000f00 */
.L_x_5182:
[----:B------:R-:W1:Y:S02]  /*4070*/  LDS R2, [R4+0x4] ;  /* 0x0000040004027984 */ /* 0x000e640000000800 */
[----:B-1----:R-:W-:-:S06]  /*4080*/  HADD2 R3, R2, R5 ;  /* 0x0000000502037230 */ /* 0x002fcc0000000000 */
[----:B------:R-:W1:Y:S02]  /*4090*/  ATOMS.CAST.SPIN R3, [R4+0x4], R2, R3 ;  /* 0x000004020403738d */ /* 0x000e640001800003 */
[----:B-1----:R-:W-:-:S13]  /*40a0*/  ISETP.EQ.U32.AND P0, PT, R3, 0x1, PT ;  /* 0x000000010300780c */ /* 0x002fda0003f02070 */
[----:B------:R-:W-:Y:S05]  /*40b0*/  @!P0 BRA `(.L_x_5182) ;  /* 0xfffffffc00ec8947 */ /* 0x000fea000383ffff */
[----:B------:R-:W-:Y:S05]  /*40c0*/  EXIT ;  /* 0x000000000000794d */ /* 0x000fea0003800000 */
.L_x_5181:
[----:B------:R-:W2:Y:S02]  /*40d0*/  LD.E R0, desc[UR6][R8.64+0x4] ;  /* 0x0000040608007980 */ /* 0x000ea4000c101900 */
[----:B--2---:R-:W-:-:S05]  /*40e0*/  IADD3 R3, R3, R0, RZ ;  /* 0x0000000003037210 */ /* 0x004fca0007ffe0ff */
[----:B------:R-:W-:Y:S01]  /*40f0*/  ST.E desc[UR6][R8.64+0x4], R3 ;  /* 0x0000040308007985 */ /* 0x000fe2000c101906 */
[----:B------:R-:W-:Y:S05]  /*4100*/  EXIT ;  /* 0x000000000000794d */ /* 0x000fea0003800000 */
.L_x_5183:
        /* <DEDUP_REMOVED lines=15> */
.L_x_5271:


//--------------------- .nv.shared._Z23gemm_half_q_half_kernelILi4ELi190ELb1ELb0ELi64EEvPK6__halfPKjS4_S2_PS0_iiiiPKtS7_iiiiiibS2_i --------------------------
	.section	.nv.shared._Z23gemm_half_q_half_kernelILi4ELi190ELb1ELb0ELi64EEvPK6__halfPKjS4_S2_PS0_iiiiPKtS7_iiiiiibS2_i,"aw",@nobits
	.sectionflags	@""
	.align	2
.nv.shared._Z23gemm_half_q_half_kernelILi4ELi190ELb1ELb0ELi64EEvPK6__halfPKjS4_S2_PS0_iiiiPKtS7_iiiiiibS2_i:
	.zero		1536


//--------------------- .nv.shared.reserved.0     --------------------------
	.section	.nv.shared.reserved.0,"aw",@nobits
	.weak		__nv_reservedSMEM_offset_0_alias
	.size		__nv_reservedSMEM_offset_0_alias, 0, 0
	.other		__nv_reservedSMEM_offset_0_alias,@"STO_CUDA_RESERVED_SHARED STV_DEFAULT"
__nv_reservedSMEM_offset_0_alias:
	.zero		0


//--------------------- .nv.global                --------------------------
	.section	.nv.global,"aw",@nobits
.nv.global:
	.type		_ZN46_INTERNAL_4d3478bf_15_unit_exl2_2b_cu_fb7ad25d4cuda3std3__48in_placeE,@object
	.size		_ZN46_INTERNAL_4d3478bf_15_unit_exl2_2b_cu_fb7ad25d4cuda3std3__48in_placeE,(_ZN46_INTERNAL_4d3478bf_15_unit_exl2_2b_cu_fb7ad25d4cuda3std6ranges3__45__cpo8distanceE - _ZN46_INTERNAL_4d3478bf_15_unit_exl2_2b_cu_fb7ad25d4cuda3std3__48in_placeE)
_ZN46_INTERNAL_4d3478bf_15_unit_exl2_2b_cu_fb7ad25d4cuda3std3__48in_placeE:
	.zero		1
	.type		_ZN46_INTERNAL_4d3478bf_15_unit_exl2_2b_cu_fb7ad25d4cuda3std6ranges3__45__cpo8distanceE,@object
	.size		_ZN46_INTERNAL_4d3478bf_15_unit_exl2_2b_cu_fb7ad25d4cuda3std6ranges3__45__cpo8distanceE,(_ZN46_INTERNAL_4d3478bf_15_unit_exl2_2b_cu_fb7ad25d4cuda3std3__45__cpo6cbeginE - _ZN46_INTERNAL_4d3478bf_15_unit_exl2_2b_cu_fb7ad25d4cuda3std6ranges3__45__cpo8distanceE)
_ZN46_INTERNAL_4d3478bf_15_unit_exl2_2b_cu_fb7ad25d4cuda3std6ranges3__45__cpo8distanceE:
	.zero		1
	.type		_ZN46_INTERNAL_4d3478bf_15_unit_exl2_2b_cu_fb7ad25d4cuda3std3__45__cpo6cbeginE,@object
	.size		_ZN46_INTERNAL_4d3478bf_15_unit_exl2_2b_cu_fb7ad25d4cuda3std3__45__cpo6cbeginE,(_ZN46_INTERNAL_4d3478bf_15_unit_exl2_2b_cu_fb7ad25d4cuda3std6ranges3__45__cpo7advanceE - _ZN46_INTERNAL_4d3478bf_15_unit_exl2_2b_cu_fb7ad25d4cuda3std3__45__cpo6cbeginE)
_ZN46_INTERNAL_4d3478bf_15_unit_exl2_2b_cu_fb7ad25d4cuda3std3__45__cpo6cbeginE:
	.zero		1
	.type		_ZN46_INTERNAL_4d3478bf_15_unit_exl2_2b_cu_fb7ad25d4cuda3std6ranges3__45__cpo7advanceE,@object
	.size		_ZN46_INTERNAL_4d3478bf_15_unit_exl2_2b_cu_fb7ad25d4cuda3std6ranges3__45__cpo7advanceE,(_ZN46_INTERNAL_4d3478bf_15_unit_exl2_2b_cu_fb7ad25d4cuda3std3__45__cpo7crbeginE - _ZN46_INTERNAL_4d3478bf_15_unit_exl2_2b_cu_fb7ad25d4cuda3std6ranges3__45__cpo7advanceE)
_ZN46_INTERNAL_4d3478bf_15_unit_exl2_2b_cu_fb7ad25d4cuda3std6ranges3__45__cpo7advanceE:
	.zero		1
	.type		_ZN46_INTERNAL_4d3478bf_15_unit_exl2_2b_cu_fb7ad25d4cuda3std3__45__cpo7crbeginE,@object
	.size		_ZN46_INTERNAL_4d3478bf_15_unit_exl2_2b_cu_fb7ad25d4cuda3std3__45__cpo7crbeginE,(_ZN46_INTERNAL_4d3478bf_15_unit_exl2_2b_cu_fb7ad25d4cuda3std6ranges3__45__cpo4dataE - _ZN46_INTERNAL_4d3478bf_15_unit_exl2_2b_cu_fb7ad25d4cuda3std3__45__cpo7crbeginE)
_ZN46_INTERNAL_4d3478bf_15_unit_exl2_2b_cu_fb7ad25d4cuda3std3__45__cpo7crbeginE:
	.zero		1
	.type		_ZN46_INTERNAL_4d3478bf_15_unit_exl2_2b_cu_fb7ad25d4cuda3std6ranges3__45__cpo4dataE,@object
	.size		_ZN46_INTERNAL_4d3478bf_15_unit_exl2_2b_cu_fb7ad25d4cuda3std6ranges3__45__cpo4dataE,(_ZN46_INTERNAL_4d3478bf_15_unit_exl2_2b_cu_fb7ad25d4cuda3std6ranges3__45__cpo5beginE - _ZN46_INTERNAL_4d3478bf_15_unit_exl2_2b_cu_fb7ad25d4cuda3std6ranges3__45__cpo4dataE)
_ZN46_INTERNAL_4d3478bf_15_unit_exl2_2b_cu_fb7ad25d4cuda3std6ranges3__45__cpo4dataE:
	.zero		1
	.type		_ZN46_INTERNAL_4d3478bf_15_unit_exl2_2b_cu_fb7ad25d4cuda3std6ranges3__45__cpo5beginE,@object
	.size		_ZN46_INTERNAL_4d3478bf_15_unit_exl2_2b_cu_fb7ad25d4cuda3std6ranges3__45__cpo5beginE,(_ZN46_INTERNAL_4d3478bf_15_unit_exl2_2b_cu_fb7ad25d4cuda3std3__448_GLOBAL__N__4d3478bf_15_unit_exl2_2b_cu_fb7ad25d6ignoreE - _ZN46_INTERNAL_4d3478bf_15_unit_exl2_2b_cu_fb7ad25d4cuda3std6ranges3__45__cpo5beginE)
_ZN46_INTERNAL_4d3478bf_15_unit_exl2_2b_cu_fb7ad25d4cuda3std6ranges3__45__cpo5beginE:
	.zero		1
	.type		_ZN46_INTERNAL_4d3478bf_15_unit_exl2_2b_cu_fb7ad25d4cuda3std3__448_GLOBAL__N__4d3478bf_15_unit_exl2_2b_cu_fb7ad25d6ignoreE,@object
	.size		_ZN46_INTERNAL_4d3478bf_15_unit_exl2_2b_cu_fb7ad25d4cuda3std3__448_GLOBAL__N__4d3478bf_15_unit_exl2_2b_cu_fb7ad25d6ignoreE,(_ZN46_INTERNAL_4d3478bf_15_unit_exl2_2b_cu_fb7ad25d4cuda3std6ranges3__45__cpo4sizeE - _ZN46_INTERNAL_4d3478bf_15_unit_exl2_2b_cu_fb7ad25d4cuda3std3__448_GLOBAL__N__4d3478bf_15_unit_exl2_2b_cu_fb7ad25d6ignoreE)
_ZN46_INTERNAL_4d3478bf_15_unit_exl2_2b_cu_fb7ad25d4cuda3std3__448_GLOBAL__N__4d3478bf_15_unit_exl2_2b_cu_fb7ad25d6ignoreE:
	.zero		1
	.type		_ZN46_INTERNAL_4d3478bf_15_unit_exl2_2b_cu_fb7ad25d4cuda3std6ranges3__45__cpo4sizeE,@object
	.size		_ZN46_INTERNAL_4d3478bf_15_unit_exl2_2b_cu_fb7ad25d4cuda3std6ranges3__45__cpo4sizeE,(_ZN46_INTERNAL_4d3478bf_15_unit_exl2_2b_cu_fb7ad25d4cuda3std3__45__cpo5beginE - _ZN46_INTERNAL_4d3478bf_15_unit_exl2_2b_cu_fb7ad25d4cuda3std6ranges3__45__cpo4sizeE)
_ZN46_INTERNAL_4d3478bf_15_unit_exl2_2b_cu_fb7ad25d4cuda3std6ranges3__45__cpo4sizeE:
	.zero		1
	.type		_ZN46_INTERNAL_4d3478bf_15_unit_exl2_2b_cu_fb7ad25d4cuda3std3__45__cpo5beginE,@object
	.size		_ZN46_INTERNAL_4d3478bf_15_unit_exl2_2b_cu_fb7ad25d4cuda3std3__45__cpo5beginE,(_ZN46_INTERNAL_4d3478bf_15_unit_exl2_2b_cu_fb7ad25d4cuda3std6ranges3__45__cpo6cbeginE - _ZN46_INTERNAL_4d3478bf_15_unit_exl2_2b_cu_fb7ad25d4cuda3std3__45__cpo5beginE)
_ZN46_INTERNAL_4d3478bf_15_unit_exl2_2b_cu_fb7ad25d4cuda3std3__45__cpo5beginE:
	.zero		1
	.type		_ZN46_INTERNAL_4d3478bf_15_unit_exl2_2b_cu_fb7ad25d4cuda3std6ranges3__45__cpo6cbeginE,@object
	.size		_ZN46_INTERNAL_4d3478bf_15_unit_exl2_2b_cu_fb7ad25d4cuda3std6ranges3__45__cpo6cbeginE,(_ZN46_INTERNAL_4d3478bf_15_unit_exl2_2b_cu_fb7ad25d4cuda3std3__45__cpo6rbeginE - _ZN46_INTERNAL_4d3478bf_15_unit_exl2_2b_cu_fb7ad25d4cuda3std6ranges3__45__cpo6cbeginE)
_ZN46_INTERNAL_4d3478bf_15_unit_exl2_2b_cu_fb7ad25d4cuda3std6ranges3__45__cpo6cbeginE:
	.zero		1
	.type		_ZN46_INTERNAL_4d3478bf_15_unit_exl2_2b_cu_fb7ad25d4cuda3std3__45__cpo6rbeginE,@object
	.size		_ZN46_INTERNAL_4d3478bf_15_unit_exl2_2b_cu_fb7ad25d4cuda3std3__45__cpo6rbeginE,(_ZN46_INTERNAL_4d3478bf_15_unit_exl2_2b_cu_fb7ad25d4cuda3std6ranges3__45__cpo4nextE - _ZN46_INTERNAL_4d3478bf_15_unit_exl2_2b_cu_fb7ad25d4cuda3std3__45__cpo6rbeginE)
_ZN46_INTERNAL_4d3478bf_15_unit_exl2_2b_cu_fb7ad25d4cuda3std3__45__cpo6rbeginE:
	.zero		1
	.type		_ZN46_INTERNAL_4d3478bf_15_unit_exl2_2b_cu_fb7ad25d4cuda3std6ranges3__45__cpo4nextE,@object
	.size		_ZN46_INTERNAL_4d3478bf_15_unit_exl2_2b_cu_fb7ad25d4cuda3std6ranges3__45__cpo4nextE,(_ZN46_INTERNAL_4d3478bf_15_unit_exl2_2b_cu_fb7ad25d4cuda3std6ranges3__45__cpo4swapE - _ZN46_INTERNAL_4d3478bf_15_unit_exl2_2b_cu_fb7ad25d4cuda3std6ranges3__45__cpo4nextE)
_ZN46_INTERNAL_4d3478bf_15_unit_exl2_2b_cu_fb7ad25d4cuda3std6ranges3__45__cpo4nextE:
	.zero		1
	.type		_ZN46_INTERNAL_4d3478bf_15_unit_exl2_2b_cu_fb7ad25d4cuda3std6ranges3__45__cpo4swapE,@object
	.size		_ZN46_INTERNAL_4d3478bf_15_unit_exl2_2b_cu_fb7ad25d4cuda3std6ranges3__45__cpo4swapE,(_ZN46_INTERNAL_4d3478bf_15_unit_exl2_2b_cu_fb7ad25d4cuda3std3__420unreachable_sentinelE - _ZN46_INTERNAL_4d3478bf_15_unit_exl2_2b_cu_fb7ad25d4cuda3std6ranges3__45__cpo4swapE)
_ZN46_INTERNAL_4d3478bf_15_unit_exl2_2b_cu_fb7ad25d4cuda3std6ranges3__45__cpo4swapE:
	.zero		1
	.type		_ZN46_INTERNAL_4d3478bf_15_unit_exl2_2b_cu_fb7ad25d4cuda3std3__420unreachable_sentinelE,@object
	.size		_ZN46_INTERNAL_4d3478bf_15_unit_exl2_2b_cu_fb7ad25d4cuda3std3__420unreachable_sentinelE,(_ZN46_INTERNAL_4d3478bf_15_unit_exl2_2b_cu_fb7ad25d6thrust23THRUST_300001_SM_900_NS6system6detail10sequential3seqE - _ZN46_INTERNAL_4d3478bf_15_unit_exl2_2b_cu_fb7ad25d4cuda3std3__420unreachable_sentinelE)
_ZN46_INTERNAL_4d3478bf_15_unit_exl2_2b_cu_fb7ad25d4cuda3std3__420unreachable_sentinelE:
	.zero		1
	.type		_ZN46_INTERNAL_4d3478bf_15_unit_exl2_2b_cu_fb7ad25d6thrust23THRUST_300001_SM_900_NS6system6detail10sequential3seqE,@object
	.size		_ZN46_INTERNAL_4d3478bf_15_unit_exl2_2b_cu_fb7ad25d6thrust23THRUST_300001_SM_900_NS6system6detail10sequential3seqE,(_ZN46_INTERNAL_4d3478bf_15_unit_exl2_2b_cu_fb7ad25d4cuda3std3__45__cpo4cendE - _ZN46_INTERNAL_4d3478bf_15_unit_exl2_2b_cu_fb7ad25d6thrust23THRUST_300001_SM_900_NS6system6detail10sequential3seqE)
_ZN46_INTERNAL_4d3478bf_15_unit_exl2_2b_cu_fb7ad25d6thrust23THRUST_300001_SM_900_NS6system6detail10sequential3seqE:
	.zero		1
	.type		_ZN46_INTERNAL_4d3478bf_15_unit_exl2_2b_cu_fb7ad25d4cuda3std3__45__cpo4cendE,@object
	.size		_ZN46_INTERNAL_4d3478bf_15_unit_exl2_2b_cu_fb7ad25d4cuda3std3__45__cpo4cendE,(_ZN46_INTERNAL_4d3478bf_15_unit_exl2_2b_cu_fb7ad25d4cuda3std6ranges3__45__cpo9iter_swapE - _ZN46_INTERNAL_4d3478bf_15_unit_exl2_2b_cu_fb7ad25d4cuda3std3__45__cpo4cendE)
_ZN46_INTERNAL_4d3478bf_15_unit_exl2_2b_cu_fb7ad25d4cuda3std3__45__cpo4cendE:
	.zero		1
	.type		_ZN46_INTERNAL_4d3478bf_15_unit_exl2_2b_cu_fb7ad25d4cuda3std6ranges3__45__cpo9iter_swapE,@object
	.size		_ZN46_INTERNAL_4d3478bf_15_unit_exl2_2b_cu_fb7ad25d4cuda3std6ranges3__45__cpo9iter_swapE,(_ZN46_INTERNAL_4d3478bf_15_unit_exl2_2b_cu_fb7ad25d4cuda3std3__45__cpo5crendE - _ZN46_INTERNAL_4d3478bf_15_unit_exl2_2b_cu_fb7ad25d4cuda3std6ranges3__45__cpo9iter_swapE)
_ZN46_INTERNAL_4d3478bf_15_unit_exl2_2b_cu_fb7ad25d4cuda3std6ranges3__45__cpo9iter_swapE:
	.zero		1
	.type		_ZN46_INTERNAL_4d3478bf_15_unit_exl2_2b_cu_fb7ad25d4cuda3std3__45__cpo5crendE,@object
	.size		_ZN46_INTERNAL_4d3478bf_15_unit_exl2_2b_cu_fb7ad25d4cuda3std3__45__cpo5crendE,(_ZN46_INTERNAL_4d3478bf_15_unit_exl2_2b_cu_fb7ad25d4cuda3std6ranges3__45__cpo5cdataE - _ZN46_INTERNAL_4d3478bf_15_unit_exl2_2b_cu_fb7ad25d4cuda3std3__45__cpo5crendE)
_ZN46_INTERNAL_4d3478bf_15_unit_exl2_2b_cu_fb7ad25d4cuda3std3__45__cpo5crendE:
	.zero		1
	.type		_ZN46_INTERNAL_4d3478bf_15_unit_exl2_2b_cu_fb7ad25d4cuda3std6ranges3__45__cpo5cdataE,@object
	.size		_ZN46_INTERNAL_4d3478bf_15_unit_exl2_2b_cu_fb7ad25d4cuda3std6ranges3__45__cpo5cdataE,(_ZN46_INTERNAL_4d3478bf_15_unit_exl2_2b_cu_fb7ad25d4cuda3std6ranges3__45__cpo3endE - _ZN46_INTERNAL_4d3478bf_15_unit_exl2_2b_cu_fb7ad25d4cuda3std6ranges3__45__cpo5cdataE)
_ZN46_INTERNAL_4d3478bf_15_unit_exl2_2b_cu_fb7ad25d4cuda3std6ranges3__45__cpo5cdataE:
	.zero		1
	.type		_ZN46_INTERNAL_4d3478bf_15_unit_exl2_2b_cu_fb7ad25d4cuda3std6ranges3__45__cpo3endE,@object
	.size		_ZN46_INTERNAL_4d3478bf_15_unit_exl2_2b_cu_fb7ad25d4cuda3std6ranges3__45__cpo3endE,(_ZN46_INTERNAL_4d3478bf_15_unit_exl2_2b_cu_fb7ad25d4cuda3std3__419piecewise_constructE - _ZN46_INTERNAL_4d3478bf_15_unit_exl2_2b_cu_fb7ad25d4cuda3std6ranges3__45__cpo3endE)
_ZN46_INTERNAL_4d3478bf_15_unit_exl2_2b_cu_fb7ad25d4cuda3std6ranges3__45__cpo3endE:
	.zero		1
	.type		_ZN46_INTERNAL_4d3478bf_15_unit_exl2_2b_cu_fb7ad25d4cuda3std3__419piecewise_constructE,@object
	.size		_ZN46_INTERNAL_4d3478bf_15_unit_exl2_2b_cu_fb7ad25d4cuda3std3__419piecewise_constructE,(_ZN46_INTERNAL_4d3478bf_15_unit_exl2_2b_cu_fb7ad25d4cuda3std6ranges3__45__cpo5ssizeE - _ZN46_INTERNAL_4d3478bf_15_unit_exl2_2b_cu_fb7ad25d4cuda3std3__419piecewise_constructE)
_ZN46_INTERNAL_4d3478bf_15_unit_exl2_2b_cu_fb7ad25d4cuda3std3__419piecewise_constructE:
	.zero		1
	.type		_ZN46_INTERNAL_4d3478bf_15_unit_exl2_2b_cu_fb7ad25d4cuda3std6ranges3__45__cpo5ssizeE,@object
	.size		_ZN46_INTERNAL_4d3478bf_15_unit_exl2_2b_cu_fb7ad25d4cuda3std6ranges3__45__cpo5ssizeE,(_ZN46_INTERNAL_4d3478bf_15_unit_exl2_2b_cu_fb7ad25d4cuda3std3__45__cpo3endE - _ZN46_INTERNAL_4d3478bf_15_unit_exl2_2b_cu_fb7ad25d4cuda3std6ranges3__45__cpo5ssizeE)
_ZN46_INTERNAL_4d3478bf_15_unit_exl2_2b_cu_fb7ad25d4cuda3std6ranges3__45__cpo5ssizeE:
	.zero		1
	.type		_ZN46_INTERNAL_4d3478bf_15_unit_exl2_2b_cu_fb7ad25d4cuda3std3__45__cpo3endE,@object
	.size		_ZN46_INTERNAL_4d3478bf_15_unit_exl2_2b_cu_fb7ad25d4cuda3std3__45__cpo3endE,(_ZN46_INTERNAL_4d3478bf_15_unit_exl2_2b_cu_fb7ad25d4cuda3std6ranges3__45__cpo4cendE - _ZN46_INTERNAL_4d3478bf_15_unit_exl2_2b_cu_fb7ad25d4cuda3std3__45__cpo3endE)
_ZN46_INTERNAL_4d3478bf_15_unit_exl2_2b_cu_fb7ad25d4cuda3std3__45__cpo3endE:
	.zero		1
	.type		_ZN46_INTERNAL_4d3478bf_15_unit_exl2_2b_cu_fb7ad25d4cuda3std6ranges3__45__cpo4cendE,@object
	.size		_ZN46_INTERNAL_4d3478bf_15_unit_exl2_2b_cu_fb7ad25d4cuda3std6ranges3__45__cpo4cendE,(_ZN46_INTERNAL_4d3478bf_15_unit_exl2_2b_cu_fb7ad25d4cuda3std3__45__cpo4rendE - _ZN46_INTERNAL_4d3478bf_15_unit_exl2_2b_cu_fb7ad25d4cuda3std6ranges3__45__cpo4cendE)
_ZN46_INTERNAL_4d3478bf_15_unit_exl2_2b_cu_fb7ad25d4cuda3std6ranges3__45__cpo4cendE:
	.zero		1
	.type		_ZN46_INTERNAL_4d3478bf_15_unit_exl2_2b_cu_fb7ad25d4cuda3std3__45__cpo4rendE,@object
	.size		_ZN46_INTERNAL_4d3478bf_15_unit_exl2_2b_cu_fb7ad25d4cuda3std3__45__cpo4rendE,(_ZN46_INTERNAL_4d3478bf_15_unit_exl2_2b_cu_fb7ad25d4cuda3std6ranges3__45__cpo4prevE - _ZN46_INTERNAL_4d3478bf_15_unit_exl2_2b_cu_fb7ad25d4cuda3std3__45__cpo4rendE)
_ZN46_INTERNAL_4d3478bf_15_unit_exl2_2b_cu_fb7ad25d4cuda3std3__45__cpo4rendE:
	.zero		1
	.type		_ZN46_INTERNAL_4d3478bf_15_unit_exl2_2b_cu_fb7ad25d4cuda3std6ranges3__45__cpo4prevE,@object
	.size		_ZN46_INTERNAL_4d3478bf_15_unit_exl2_2b_cu_fb7ad25d4cuda3std6ranges3__45__cpo4prevE,(_ZN46_INTERNAL_4d3478bf_15_unit_exl2_2b_cu_fb7ad25d4cuda3std6ranges3__45__cpo9iter_moveE - _ZN46_INTERNAL_4d3478bf_15_unit_exl2_2b_cu_fb7ad25d4cuda3std6ranges3__45__cpo4prevE)
_ZN46_INTERNAL_4d3478bf_15_unit_exl2_2b_cu_fb7ad25d4cuda3std6ranges3__45__cpo4prevE:
	.zero		1
	.type		_ZN46_INTERNAL_4d3478bf_15_unit_exl2_2b_cu_fb7ad25d4cuda3std6ranges3__45__cpo9iter_moveE,@object
	.size		_ZN46_INTERNAL_4d3478bf_15_unit_exl2_2b_cu_fb7ad25d4cuda3std6ranges3__45__cpo9iter_moveE,(.L_13 - _ZN46_INTERNAL_4d3478bf_15_unit_exl2_2b_cu_fb7ad25d4cuda3std6ranges3__45__cpo9iter_moveE)
_ZN46_INTERNAL_4d3478bf_15_unit_exl2_2b_cu_fb7ad25d4cuda3std6ranges3__45__cpo9iter_moveE:
	.zero		1
.L_13:


//--------------------- .nv.shared._Z23gemm_half_q_half_kernelILi4ELi160ELb1ELb0ELi64EEvPK6__halfPKjS4_S2_PS0_iiiiPKtS7_iiiiiibS2_i --------------------------
	.section	.nv.shared._Z23gemm_half_q_half_kernelILi4ELi160ELb1ELb0ELi64EEvPK6__halfPKjS4_S2_PS0_iiiiPKtS7_iiiiiibS2_i,"aw",@nobits
	.sectionflags	@""
	.align	2
.nv.shared._Z23gemm_half_q_half_kernelILi4ELi160ELb1ELb0ELi64EEvPK6__halfPKjS4_S2_PS0_iiiiPKtS7_iiiiiibS2_i:
	.zero		1536


//--------------------- .nv.shared._Z23gemm_half_q_half_kernelILi4ELi40ELb1ELb0ELi64EEvPK6__halfPKjS4_S2_PS0_iiiiPKtS7_iiiiiibS2_i --------------------------
	.section	.nv.shared._Z23gemm_half_q_half_kernelILi4ELi40ELb1ELb0ELi64EEvPK6__halfPKjS4_S2_PS0_iiiiPKtS7_iiiiiibS2_i,"aw",@nobits
	.sectionflags	@""
	.align	2
.nv.shared._Z23gemm_half_q_half_kernelILi4ELi40ELb1ELb0ELi64EEvPK6__halfPKjS4_S2_PS0_iiiiPKtS7_iiiiiibS2_i:
	.zero		1536


//--------------------- .nv.shared._Z23gemm_half_q_half_kernelILi4ELi10ELb1ELb0ELi64EEvPK6__halfPKjS4_S2_PS0_iiiiPKtS7_iiiiiibS2_i --------------------------
	.section	.nv.shared._Z23gemm_half_q_half_kernelILi4ELi10ELb1ELb0ELi64EEvPK6__halfPKjS4_S2_PS0_iiiiPKtS7_iiiiiibS2_i,"aw",@nobits
	.sectionflags	@""
	.align	2
.nv.shared._Z23gemm_half_q_half_kernelILi4ELi10ELb1ELb0ELi64EEvPK6__halfPKjS4_S2_PS0_iiiiPKtS7_iiiiiibS2_i:
	.zero		1536


//--------------------- .nv.shared._Z23gemm_half_q_half_kernelILi4ELi172ELb1ELb0ELi64EEvPK6__halfPKjS4_S2_PS0_iiiiPKtS7_iiiiiibS2_i --------------------------
	.section	.nv.shared._Z23gemm_half_q_half_kernelILi4ELi172ELb1ELb0ELi64EEvPK6__halfPKjS4_S2_PS0_iiiiPKtS7_iiiiiibS2_i,"aw",@nobits
	.sectionflags	@""
	.align	2
.nv.shared._Z23gemm_half_q_half_kernelILi4ELi172ELb1ELb0ELi64EEvPK6__halfPKjS4_S2_PS0_iiiiPKtS7_iiiiiibS2_i:
	.zero		1536


//--------------------- .nv.shared._Z23gemm_half_q_half_kernelILi4ELi176ELb1ELb0ELi64EEvPK6__halfPKjS4_S2_PS0_iiiiPKtS7_iiiiiibS2_i --------------------------
	.section	.nv.shared._Z23gemm_half_q_half_kernelILi4ELi176ELb1ELb0ELi64EEvPK6__halfPKjS4_S2_PS0_iiiiPKtS7_iiiiiibS2_i,"aw",@nobits
	.sectionflags	@""
	.align	2
.nv.shared._Z23gemm_half_q_half_kernelILi4ELi176ELb1ELb0ELi64EEvPK6__halfPKjS4_S2_PS0_iiiiPKtS7_iiiiiibS2_i:
	.zero		1536


//--------------------- .nv.shared._Z23gemm_half_q_half_kernelILi4ELi152ELb1ELb0ELi64EEvPK6__halfPKjS4_S2_PS0_iiiiPKtS7_iiiiiibS2_i --------------------------
	.section	.nv.shared._Z23gemm_half_q_half_kernelILi4ELi152ELb1ELb0ELi64EEvPK6__halfPKjS4_S2_PS0_iiiiPKtS7_iiiiiibS2_i,"aw",@nobits
	.sectionflags	@""
	.align	2
.nv.shared._Z23gemm_half_q_half_kernelILi4ELi152ELb1ELb0ELi64EEvPK6__halfPKjS4_S2_PS0_iiiiPKtS7_iiiiiibS2_i:
	.zero		1536


//--------------------- .nv.shared._Z23gemm_half_q_half_kernelILi4ELi140ELb1ELb0ELi64EEvPK6__halfPKjS4_S2_PS0_iiiiPKtS7_iiiiiibS2_i --------------------------
	.section	.nv.shared._Z23gemm_half_q_half_kernelILi4ELi140ELb1ELb0ELi64EEvPK6__halfPKjS4_S2_PS0_iiiiPKtS7_iiiiiibS2_i,"aw",@nobits
	.sectionflags	@""
	.align	2
.nv.shared._Z23gemm_half_q_half_kernelILi4ELi140ELb1ELb0ELi64EEvPK6__halfPKjS4_S2_PS0_iiiiPKtS7_iiiiiibS2_i:
	.zero		1536


//--------------------- .nv.shared._Z23gemm_half_q_half_kernelILi4ELi20ELb1ELb0ELi64EEvPK6__halfPKjS4_S2_PS0_iiiiPKtS7_iiiiiibS2_i --------------------------
	.section	.nv.shared._Z23gemm_half_q_half_kernelILi4ELi20ELb1ELb0ELi64EEvPK6__halfPKjS4_S2_PS0_iiiiPKtS7_iiiiiibS2_i,"aw",@nobits
	.sectionflags	@""
	.align	2
.nv.shared._Z23gemm_half_q_half_kernelILi4ELi20ELb1ELb0ELi64EEvPK6__halfPKjS4_S2_PS0_iiiiPKtS7_iiiiiibS2_i:
	.zero		1536


//--------------------- .nv.shared._Z23gemm_half_q_half_kernelILi4ELi38ELb1ELb0ELi64EEvPK6__halfPKjS4_S2_PS0_iiiiPKtS7_iiiiiibS2_i --------------------------
	.section	.nv.shared._Z23gemm_half_q_half_kernelILi4ELi38ELb1ELb0ELi64EEvPK6__halfPKjS4_S2_PS0_iiiiPKtS7_iiiiiibS2_i,"aw",@nobits
	.sectionflags	@""
	.align	2
.nv.shared._Z23gemm_half_q_half_kernelILi4ELi38ELb1ELb0ELi64EEvPK6__halfPKjS4_S2_PS0_iiiiPKtS7_iiiiiibS2_i:
	.zero		1536


//--------------------- .nv.shared._Z23gemm_half_q_half_kernelILi4ELi128ELb1ELb0ELi64EEvPK6__halfPKjS4_S2_PS0_iiiiPKtS7_iiiiiibS2_i --------------------------
	.section	.nv.shared._Z23gemm_half_q_half_kernelILi4ELi128ELb1ELb0ELi64EEvPK6__halfPKjS4_S2_PS0_iiiiPKtS7_iiiiiibS2_i,"aw",@nobits
	.sectionflags	@""
	.align	2
.nv.shared._Z23gemm_half_q_half_kernelILi4ELi128ELb1ELb0ELi64EEvPK6__halfPKjS4_S2_PS0_iiiiPKtS7_iiiiiibS2_i:
	.zero		1536


//--------------------- .nv.shared._Z23gemm_half_q_half_kernelILi4ELi190ELb1ELb0ELi32EEvPK6__halfPKjS4_S2_PS0_iiiiPKtS7_iiiiiibS2_i --------------------------
	.section	.nv.shared._Z23gemm_half_q_half_kernelILi4ELi190ELb1ELb0ELi32EEvPK6__halfPKjS4_S2_PS0_iiiiPKtS7_iiiiiibS2_i,"aw",@nobits
	.sectionflags	@""
	.align	2
.nv.shared._Z23gemm_half_q_half_kernelILi4ELi190ELb1ELb0ELi32EEvPK6__halfPKjS4_S2_PS0_iiiiPKtS7_iiiiiibS2_i:
	.zero		1280


//--------------------- .nv.shared._Z23gemm_half_q_half_kernelILi4ELi160ELb1ELb0ELi32EEvPK6__halfPKjS4_S2_PS0_iiiiPKtS7_iiiiiibS2_i --------------------------
	.section	.nv.shared._Z23gemm_half_q_half_kernelILi4ELi160ELb1ELb0ELi32EEvPK6__halfPKjS4_S2_PS0_iiiiPKtS7_iiiiiibS2_i,"aw",@nobits
	.sectionflags	@""
	.align	2
.nv.shared._Z23gemm_half_q_half_kernelILi4ELi160ELb1ELb0ELi32EEvPK6__halfPKjS4_S2_PS0_iiiiPKtS7_iiiiiibS2_i:
	.zero		1280


//--------------------- .nv.shared._Z23gemm_half_q_half_kernelILi4ELi40ELb1ELb0ELi32EEvPK6__halfPKjS4_S2_PS0_iiiiPKtS7_iiiiiibS2_i --------------------------
	.section	.nv.shared._Z23gemm_half_q_half_kernelILi4ELi40ELb1ELb0ELi32EEvPK6__halfPKjS4_S2_PS0_iiiiPKtS7_iiiiiibS2_i,"aw",@nobits
	.sectionflags	@""
	.align	2
.nv.shared._Z23gemm_half_q_half_kernelILi4ELi40ELb1ELb0ELi32EEvPK6__halfPKjS4_S2_PS0_iiiiPKtS7_iiiiiibS2_i:
	.zero		1280


//--------------------- .nv.shared._Z23gemm_half_q_half_kernelILi4ELi10ELb1ELb0ELi32EEvPK6__halfPKjS4_S2_PS0_iiiiPKtS7_iiiiiibS2_i --------------------------
	.section	.nv.shared._Z23gemm_half_q_half_kernelILi4ELi10ELb1ELb0ELi32EEvPK6__halfPKjS4_S2_PS0_iiiiPKtS7_iiiiiibS2_i,"aw",@nobits
	.sectionflags	@""
	.align	2
.nv.shared._Z23gemm_half_q_half_kernelILi4ELi10ELb1ELb0ELi32EEvPK6__halfPKjS4_S2_PS0_iiiiPKtS7_iiiiiibS2_i:
	.zero		1280


//--------------------- .nv.shared._Z23gemm_half_q_half_kernelILi4ELi172ELb1ELb0ELi32EEvPK6__halfPKjS4_S2_PS0_iiiiPKtS7_iiiiiibS2_i --------------------------
	.section	.nv.shared._Z23gemm_half_q_half_kernelILi4ELi172ELb1ELb0ELi32EEvPK6__halfPKjS4_S2_PS0_iiiiPKtS7_iiiiiibS2_i,"aw",@nobits
	.sectionflags	@""
	.align	2
.nv.shared._Z23gemm_half_q_half_kernelILi4ELi172ELb1ELb0ELi32EEvPK6__halfPKjS4_S2_PS0_iiiiPKtS7_iiiiiibS2_i:
	.zero		1280


//--------------------- .nv.shared._Z23gemm_half_q_half_kernelILi4ELi176ELb1ELb0ELi32EEvPK6__halfPKjS4_S2_PS0_iiiiPKtS7_iiiiiibS2_i --------------------------
	.section	.nv.shared._Z23gemm_half_q_half_kernelILi4ELi176ELb1ELb0ELi32EEvPK6__halfPKjS4_S2_PS0_iiiiPKtS7_iiiiiibS2_i,"aw",@nobits
	.sectionflags	@""
	.align	2
.nv.shared._Z23gemm_half_q_half_kernelILi4ELi176ELb1ELb0ELi32EEvPK6__halfPKjS4_S2_PS0_iiiiPKtS7_iiiiiibS2_i:
	.zero		1280


//--------------------- .nv.shared._Z23gemm_half_q_half_kernelILi4ELi152ELb1ELb0ELi32EEvPK6__halfPKjS4_S2_PS0_iiiiPKtS7_iiiiiibS2_i --------------------------
	.section	.nv.shared._Z23gemm_half_q_half_kernelILi4ELi152ELb1ELb0ELi32EEvPK6__halfPKjS4_S2_PS0_iiiiPKtS7_iiiiiibS2_i,"aw",@nobits
	.sectionflags	@""
	.align	2
.nv.shared._Z23gemm_half_q_half_kernelILi4ELi152ELb1ELb0ELi32EEvPK6__halfPKjS4_S2_PS0_iiiiPKtS7_iiiiiibS2_i:
	.zero		1280


//--------------------- .nv.shared._Z23gemm_half_q_half_kernelILi4ELi140ELb1ELb0ELi32EEvPK6__halfPKjS4_S2_PS0_iiiiPKtS7_iiiiiibS2_i --------------------------
	.section	.nv.shared._Z23gemm_half_q_half_kernelILi4ELi140ELb1ELb0ELi32EEvPK6__halfPKjS4_S2_PS0_iiiiPKtS7_iiiiiibS2_i,"aw",@nobits
	.sectionflags	@""
	.align	2
.nv.shared._Z23gemm_half_q_half_kernelILi4ELi140ELb1ELb0ELi32EEvPK6__halfPKjS4_S2_PS0_iiiiPKtS7_iiiiiibS2_i:
	.zero		1280


//--------------------- .nv.shared._Z23gemm_half_q_half_kernelILi4ELi20ELb1ELb0ELi32EEvPK6__halfPKjS4_S2_PS0_iiiiPKtS7_iiiiiibS2_i --------------------------
	.section	.nv.shared._Z23gemm_half_q_half_kernelILi4ELi20ELb1ELb0ELi32EEvPK6__halfPKjS4_S2_PS0_iiiiPKtS7_iiiiiibS2_i,"aw",@nobits
	.sectionflags	@""
	.align	2
.nv.shared._Z23gemm_half_q_half_kernelILi4ELi20ELb1ELb0ELi32EEvPK6__halfPKjS4_S2_PS0_iiiiPKtS7_iiiiiibS2_i:
	.zero		1280


//--------------------- .nv.shared._Z23gemm_half_q_half_kernelILi4ELi38ELb1ELb0ELi32EEvPK6__halfPKjS4_S2_PS0_iiiiPKtS7_iiiiiibS2_i --------------------------
	.section	.nv.shared._Z23gemm_half_q_half_kernelILi4ELi38ELb1ELb0ELi32EEvPK6__halfPKjS4_S2_PS0_iiiiPKtS7_iiiiiibS2_i,"aw",@nobits
	.sectionflags	@""
	.align	2
.nv.shared._Z23gemm_half_q_half_kernelILi4ELi38ELb1ELb0ELi32EEvPK6__halfPKjS4_S2_PS0_iiiiPKtS7_iiiiiibS2_i:
	.zero		1280


//--------------------- .nv.shared._Z23gemm_half_q_half_kernelILi4ELi128ELb1ELb0ELi32EEvPK6__halfPKjS4_S2_PS0_iiiiPKtS7_iiiiiibS2_i --------------------------
	.section	.nv.shared._Z23gemm_half_q_half_kernelILi4ELi128ELb1ELb0ELi32EEvPK6__halfPKjS4_S2_PS0_iiiiPKtS7_iiiiiibS2_i,"aw",@nobits
	.sectionflags	@""
	.align	2
.nv.shared._Z23gemm_half_q_half_kernelILi4ELi128ELb1ELb0ELi32EEvPK6__halfPKjS4_S2_PS0_iiiiPKtS7_iiiiiibS2_i:
	.zero		1280


//--------------------- .nv.shared._Z23gemm_half_q_half_kernelILi3ELi190ELb1ELb0ELi64EEvPK6__halfPKjS4_S2_PS0_iiiiPKtS7_iiiiiibS2_i --------------------------
	.section	.nv.shared._Z23gemm_half_q_half_kernelILi3ELi190ELb1ELb0ELi64EEvPK6__halfPKjS4_S2_PS0_iiiiPKtS7_iiiiiibS2_i,"aw",@nobits
	.sectionflags	@""
	.align	2
.nv.shared._Z23gemm_half_q_half_kernelILi3ELi190ELb1ELb0ELi64EEvPK6__halfPKjS4_S2_PS0_iiiiPKtS7_iiiiiibS2_i:
	.zero		1408


//--------------------- .nv.shared._Z23gemm_half_q_half_kernelILi3ELi160ELb1ELb0ELi64EEvPK6__halfPKjS4_S2_PS0_iiiiPKtS7_iiiiiibS2_i --------------------------
	.section	.nv.shared._Z23gemm_half_q_half_kernelILi3ELi160ELb1ELb0ELi64EEvPK6__halfPKjS4_S2_PS0_iiiiPKtS7_iiiiiibS2_i,"aw",@nobits
	.sectionflags	@""
	.align	2
.nv.shared._Z23gemm_half_q_half_kernelILi3ELi160ELb1ELb0ELi64EEvPK6__halfPKjS4_S2_PS0_iiiiPKtS7_iiiiiibS2_i:
	.zero		1408


//--------------------- .nv.shared._Z23gemm_half_q_half_kernelILi3ELi40ELb1ELb0ELi64EEvPK6__halfPKjS4_S2_PS0_iiiiPKtS7_iiiiiibS2_i --------------------------
	.section	.nv.shared._Z23gemm_half_q_half_kernelILi3ELi40ELb1ELb0ELi64EEvPK6__halfPKjS4_S2_PS0_iiiiPKtS7_iiiiiibS2_i,"aw",@nobits
	.sectionflags	@""
	.align	2
.nv.shared._Z23gemm_half_q_half_kernelILi3ELi40ELb1ELb0ELi64EEvPK6__halfPKjS4_S2_PS0_iiiiPKtS7_iiiiiibS2_i:
	.zero		1408


//--------------------- .nv.shared._Z23gemm_half_q_half_kernelILi3ELi10ELb1ELb0ELi64EEvPK6__halfPKjS4_S2_PS0_iiiiPKtS7_iiiiiibS2_i --------------------------
	.section	.nv.shared._Z23gemm_half_q_half_kernelILi3ELi10ELb1ELb0ELi64EEvPK6__halfPKjS4_S2_PS0_iiiiPKtS7_iiiiiibS2_i,"aw",@nobits
	.sectionflags	@""
	.align	2
.nv.shared._Z23gemm_half_q_half_kernelILi3ELi10ELb1ELb0ELi64EEvPK6__halfPKjS4_S2_PS0_iiiiPKtS7_iiiiiibS2_i:
	.zero		1408


//--------------------- .nv.shared._Z23gemm_half_q_half_kernelILi3ELi172ELb1ELb0ELi64EEvPK6__halfPKjS4_S2_PS0_iiiiPKtS7_iiiiiibS2_i --------------------------
	.section	.nv.shared._Z23gemm_half_q_half_kernelILi3ELi172ELb1ELb0ELi64EEvPK6__halfPKjS4_S2_PS0_iiiiPKtS7_iiiiiibS2_i,"aw",@nobits
	.sectionflags	@""
	.align	2
.nv.shared._Z23gemm_half_q_half_kernelILi3ELi172ELb1ELb0ELi64EEvPK6__halfPKjS4_S2_PS0_iiiiPKtS7_iiiiiibS2_i:
	.zero		1408


//--------------------- .nv.shared._Z23gemm_half_q_half_kernelILi3ELi176ELb1ELb0ELi64EEvPK6__halfPKjS4_S2_PS0_iiiiPKtS7_iiiiiibS2_i --------------------------
	.section	.nv.shared._Z23gemm_half_q_half_kernelILi3ELi176ELb1ELb0ELi64EEvPK6__halfPKjS4_S2_PS0_iiiiPKtS7_iiiiiibS2_i,"aw",@nobits
	.sectionflags	@""
	.align	2
.nv.shared._Z23gemm_half_q_half_kernelILi3ELi176ELb1ELb0ELi64EEvPK6__halfPKjS4_S2_PS0_iiiiPKtS7_iiiiiibS2_i:
	.zero		1408


//--------------------- .nv.shared._Z23gemm_half_q_half_kernelILi3ELi152ELb1ELb0ELi64EEvPK6__halfPKjS4_S2_PS0_iiiiPKtS7_iiiiiibS2_i --------------------------
	.section	.nv.shared._Z23gemm_half_q_half_kernelILi3ELi152ELb1ELb0ELi64EEvPK6__halfPKjS4_S2_PS0_iiiiPKtS7_iiiiiibS2_i,"aw",@nobits
	.sectionflags	@""
	.align	2
.nv.shared._Z23gemm_half_q_half_kernelILi3ELi152ELb1ELb0ELi64EEvPK6__halfPKjS4_S2_PS0_iiiiPKtS7_iiiiiibS2_i:
	.zero		1408


//--------------------- .nv.shared._Z23gemm_half_q_half_kernelILi3ELi140ELb1ELb0ELi64EEvPK6__halfPKjS4_S2_PS0_iiiiPKtS7_iiiiiibS2_i --------------------------
	.section	.nv.shared._Z23gemm_half_q_half_kernelILi3ELi140ELb1ELb0ELi64EEvPK6__halfPKjS4_S2_PS0_iiiiPKtS7_iiiiiibS2_i,"aw",@nobits
	.sectionflags	@""
	.align	2
.nv.shared._Z23gemm_half_q_half_kernelILi3ELi140ELb1ELb0ELi64EEvPK6__halfPKjS4_S2_PS0_iiiiPKtS7_iiiiiibS2_i:
	.zero		1408


//--------------------- .nv.shared._Z23gemm_half_q_half_kernelILi3ELi20ELb1ELb0ELi64EEvPK6__halfPKjS4_S2_PS0_iiiiPKtS7_iiiiiibS2_i --------------------------
	.section	.nv.shared._Z23gemm_half_q_half_kernelILi3ELi20ELb1ELb0ELi64EEvPK6__halfPKjS4_S2_PS0_iiiiPKtS7_iiiiiibS2_i,"aw",@nobits
	.sectionflags	@""
	.align	2
.nv.shared._Z23gemm_half_q_half_kernelILi3ELi20ELb1ELb0ELi64EEvPK6__halfPKjS4_S2_PS0_iiiiPKtS7_iiiiiibS2_i:
	.zero		1408


//--------------------- .nv.shared._Z23gemm_half_q_half_kernelILi3ELi38ELb1ELb0ELi64EEvPK6__halfPKjS4_S2_PS0_iiiiPKtS7_iiiiiibS2_i --------------------------
	.section	.nv.shared._Z23gemm_half_q_half_kernelILi3ELi38ELb1ELb0ELi64EEvPK6__halfPKjS4_S2_PS0_iiiiPKtS7_iiiiiibS2_i,"aw",@nobits
	.sectionflags	@""
	.align	2
.nv.shared._Z23gemm_half_q_half_kernelILi3ELi38ELb1ELb0ELi64EEvPK6__halfPKjS4_S2_PS0_iiiiPKtS7_iiiiiibS2_i:
	.zero		1408


//--------------------- .nv.shared._Z23gemm_half_q_half_kernelILi3ELi128ELb1ELb0ELi64EEvPK6__halfPKjS4_S2_PS0_iiiiPKtS7_iiiiiibS2_i --------------------------
	.section	.nv.shared._Z23gemm_half_q_half_kernelILi3ELi128ELb1ELb0ELi64EEvPK6__halfPKjS4_S2_PS0_iiiiPKtS7_iiiiiibS2_i,"aw",@nobits
	.sectionflags	@""
	.align	2
.nv.shared._Z23gemm_half_q_half_kernelILi3ELi128ELb1ELb0ELi64EEvPK6__halfPKjS4_S2_PS0_iiiiPKtS7_iiiiiibS2_i:
	.zero		1408


//--------------------- .nv.shared._Z23gemm_half_q_half_kernelILi3ELi190ELb1ELb0ELi32EEvPK6__halfPKjS4_S2_PS0_iiiiPKtS7_iiiiiibS2_i --------------------------
	.section	.nv.shared._Z23gemm_half_q_half_kernelILi3ELi190ELb1ELb0ELi32EEvPK6__halfPKjS4_S2_PS0_iiiiPKtS7_iiiiiibS2_i,"aw",@nobits
	.sectionflags	@""
	.align	2
.nv.shared._Z23gemm_half_q_half_kernelILi3ELi190ELb1ELb0ELi32EEvPK6__halfPKjS4_S2_PS0_iiiiPKtS7_iiiiiibS2_i:
	.zero		1216


//--------------------- .nv.shared._Z23gemm_half_q_half_kernelILi3ELi160ELb1ELb0ELi32EEvPK6__halfPKjS4_S2_PS0_iiiiPKtS7_iiiiiibS2_i --------------------------
	.section	.nv.shared._Z23gemm_half_q_half_kernelILi3ELi160ELb1ELb0ELi32EEvPK6__halfPKjS4_S2_PS0_iiiiPKtS7_iiiiiibS2_i,"aw",@nobits
	.sectionflags	@""
	.align	2
.nv.shared._Z23gemm_half_q_half_kernelILi3ELi160ELb1ELb0ELi32EEvPK6__halfPKjS4_S2_PS0_iiiiPKtS7_iiiiiibS2_i:
	.zero		1216


//--------------------- .nv.shared._Z23gemm_half_q_half_kernelILi3ELi40ELb1ELb0ELi32EEvPK6__halfPKjS4_S2_PS0_iiiiPKtS7_iiiiiibS2_i --------------------------
	.section	.nv.shared._Z23gemm_half_q_half_kernelILi3ELi40ELb1ELb0ELi32EEvPK6__halfPKjS4_S2_PS0_iiiiPKtS7_iiiiiibS2_i,"aw",@nobits
	.sectionflags	@""
	.align	2
.nv.shared._Z23gemm_half_q_half_kernelILi3ELi40ELb1ELb0ELi32EEvPK6__halfPKjS4_S2_PS0_iiiiPKtS7_iiiiiibS2_i:
	.zero		1216


//--------------------- .nv.shared._Z23gemm_half_q_half_kernelILi3ELi10ELb1ELb0ELi32EEvPK6__halfPKjS4_S2_PS0_iiiiPKtS7_iiiiiibS2_i --------------------------
	.section	.nv.shared._Z23gemm_half_q_half_kernelILi3ELi10ELb1ELb0ELi32EEvPK6__halfPKjS4_S2_PS0_iiiiPKtS7_iiiiiibS2_i,"aw",@nobits
	.sectionflags	@""
	.align	2
.nv.shared._Z23gemm_half_q_half_kernelILi3ELi10ELb1ELb0ELi32EEvPK6__halfPKjS4_S2_PS0_iiiiPKtS7_iiiiiibS2_i:
	.zero		1216


//--------------------- .nv.shared._Z23gemm_half_q_half_kernelILi3ELi172ELb1ELb0ELi32EEvPK6__halfPKjS4_S2_PS0_iiiiPKtS7_iiiiiibS2_i --------------------------
	.section	.nv.shared._Z23gemm_half_q_half_kernelILi3ELi172ELb1ELb0ELi32EEvPK6__halfPKjS4_S2_PS0_iiiiPKtS7_iiiiiibS2_i,"aw",@nobits
	.sectionflags	@""
	.align	2
.nv.shared._Z23gemm_half_q_half_kernelILi3ELi172ELb1ELb0ELi32EEvPK6__halfPKjS4_S2_PS0_iiiiPKtS7_iiiiiibS2_i:
	.zero		1216


//--------------------- .nv.shared._Z23gemm_half_q_half_kernelILi3ELi176ELb1ELb0ELi32EEvPK6__halfPKjS4_S2_PS0_iiiiPKtS7_iiiiiibS2_i --------------------------
	.section	.nv.shared._Z23gemm_half_q_half_kernelILi3ELi176ELb1ELb0ELi32EEvPK6__halfPKjS4_S2_PS0_iiiiPKtS7_iiiiiibS2_i,"aw",@nobits
	.sectionflags	@""
	.align	2
.nv.shared._Z23gemm_half_q_half_kernelILi3ELi176ELb1ELb0ELi32EEvPK6__halfPKjS4_S2_PS0_iiiiPKtS7_iiiiiibS2_i:
	.zero		1216


//--------------------- .nv.shared._Z23gemm_half_q_half_kernelILi3ELi152ELb1ELb0ELi32EEvPK6__halfPKjS4_S2_PS0_iiiiPKtS7_iiiiiibS2_i --------------------------
	.section	.nv.shared._Z23gemm_half_q_half_kernelILi3ELi152ELb1ELb0ELi32EEvPK6__halfPKjS4_S2_PS0_iiiiPKtS7_iiiiiibS2_i,"aw",@nobits
	.sectionflags	@""
	.align	2
.nv.shared._Z23gemm_half_q_half_kernelILi3ELi152ELb1ELb0ELi32EEvPK6__halfPKjS4_S2_PS0_iiiiPKtS7_iiiiiibS2_i:
	.zero		1216


//--------------------- .nv.shared._Z23gemm_half_q_half_kernelILi3ELi140ELb1ELb0ELi32EEvPK6__halfPKjS4_S2_PS0_iiiiPKtS7_iiiiiibS2_i --------------------------
	.section	.nv.shared._Z23gemm_half_q_half_kernelILi3ELi140ELb1ELb0ELi32EEvPK6__halfPKjS4_S2_PS0_iiiiPKtS7_iiiiiibS2_i,"aw",@nobits
	.sectionflags	@""
	.align	2
.nv.shared._Z23gemm_half_q_half_kernelILi3ELi140ELb1ELb0ELi32EEvPK6__halfPKjS4_S2_PS0_iiiiPKtS7_iiiiiibS2_i:
	.zero		1216


//--------------------- .nv.shared._Z23gemm_half_q_half_kernelILi3ELi20ELb1ELb0ELi32EEvPK6__halfPKjS4_S2_PS0_iiiiPKtS7_iiiiiibS2_i --------------------------
	.section	.nv.shared._Z23gemm_half_q_half_kernelILi3ELi20ELb1ELb0ELi32EEvPK6__halfPKjS4_S2_PS0_iiiiPKtS7_iiiiiibS2_i,"aw",@nobits
	.sectionflags	@""
	.align	2
.nv.shared._Z23gemm_half_q_half_kernelILi3ELi20ELb1ELb0ELi32EEvPK6__halfPKjS4_S2_PS0_iiiiPKtS7_iiiiiibS2_i:
	.zero		1216


//--------------------- .nv.shared._Z23gemm_half_q_half_kernelILi3ELi38ELb1ELb0ELi32EEvPK6__halfPKjS4_S2_PS0_iiiiPKtS7_iiiiiibS2_i --------------------------
	.section	.nv.shared._Z23gemm_half_q_half_kernelILi3ELi38ELb1ELb0ELi32EEvPK6__halfPKjS4_S2_PS0_iiiiPKtS7_iiiiiibS2_i,"aw",@nobits
	.sectionflags	@""
	.align	2
.nv.shared._Z23gemm_half_q_half_kernelILi3ELi38ELb1ELb0ELi32EEvPK6__halfPKjS4_S2_PS0_iiiiPKtS7_iiiiiibS2_i:
	.zero		1216


//--------------------- .nv.shared._Z23gemm_half_q_half_kernelILi3ELi128ELb1ELb0ELi32EEvPK6__halfPKjS4_S2_PS0_iiiiPKtS7_iiiiiibS2_i --------------------------
	.section	.nv.shared._Z23gemm_half_q_half_kernelILi3ELi128ELb1ELb0ELi32EEvPK6__halfPKjS4_S2_PS0_iiiiPKtS7_iiiiiibS2_i,"aw",@nobits
	.sectionflags	@""
	.align	2
.nv.shared._Z23gemm_half_q_half_kernelILi3ELi128ELb1ELb0ELi32EEvPK6__halfPKjS4_S2_PS0_iiiiPKtS7_iiiiiibS2_i:
	.zero		1216


//--------------------- .nv.shared._Z23gemm_half_q_half_kernelILi2ELi190ELb1ELb0ELi64EEvPK6__halfPKjS4_S2_PS0_iiiiPKtS7_iiiiiibS2_i --------------------------
	.section	.nv.shared._Z23gemm_half_q_half_kernelILi2ELi190ELb1ELb0ELi64EEvPK6__halfPKjS4_S2_PS0_iiiiPKtS7_iiiiiibS2_i,"aw",@nobits
	.sectionflags	@""
	.align	2
.nv.shared._Z23gemm_half_q_half_kernelILi2ELi190ELb1ELb0ELi64EEvPK6__halfPKjS4_S2_PS0_iiiiPKtS7_iiiiiibS2_i:
	.zero		1280


//--------------------- .nv.shared._Z23gemm_half_q_half_kernelILi2ELi160ELb1ELb0ELi64EEvPK6__halfPKjS4_S2_PS0_iiiiPKtS7_iiiiiibS2_i --------------------------
	.section	.nv.shared._Z23gemm_half_q_half_kernelILi2ELi160ELb1ELb0ELi64EEvPK6__halfPKjS4_S2_PS0_iiiiPKtS7_iiiiiibS2_i,"aw",@nobits
	.sectionflags	@""
	.align	2
.nv.shared._Z23gemm_half_q_half_kernelILi2ELi160ELb1ELb0ELi64EEvPK6__halfPKjS4_S2_PS0_iiiiPKtS7_iiiiiibS2_i:
	.zero		1280


//--------------------- .nv.shared._Z23gemm_half_q_half_kernelILi2ELi40ELb1ELb0ELi64EEvPK6__halfPKjS4_S2_PS0_iiiiPKtS7_iiiiiibS2_i --------------------------
	.section	.nv.shared._Z23gemm_half_q_half_kernelILi2ELi40ELb1ELb0ELi64EEvPK6__halfPKjS4_S2_PS0_iiiiPKtS7_iiiiiibS2_i,"aw",@nobits
	.sectionflags	@""
	.align	2
.nv.shared._Z23gemm_half_q_half_kernelILi2ELi40ELb1ELb0ELi64EEvPK6__halfPKjS4_S2_PS0_iiiiPKtS7_iiiiiibS2_i:
	.zero		1280


//--------------------- .nv.shared._Z23gemm_half_q_half_kernelILi2ELi10ELb1ELb0ELi64EEvPK6__halfPKjS4_S2_PS0_iiiiPKtS7_iiiiiibS2_i --------------------------
	.section	.nv.shared._Z23gemm_half_q_half_kernelILi2ELi10ELb1ELb0ELi64EEvPK6__halfPKjS4_S2_PS0_iiiiPKtS7_iiiiiibS2_i,"aw",@nobits
	.sectionflags	@""
	.align	2
.nv.shared._Z23gemm_half_q_half_kernelILi2ELi10ELb1ELb0ELi64EEvPK6__halfPKjS4_S2_PS0_iiiiPKtS7_iiiiiibS2_i:
	.zero		1280


//--------------------- .nv.shared._Z23gemm_half_q_half_kernelILi2ELi172ELb1ELb0ELi64EEvPK6__halfPKjS4_S2_PS0_iiiiPKtS7_iiiiiibS2_i --------------------------
	.section	.nv.shared._Z23gemm_half_q_half_kernelILi2ELi172ELb1ELb0ELi64EEvPK6__halfPKjS4_S2_PS0_iiiiPKtS7_iiiiiibS2_i,"aw",@nobits
	.sectionflags	@""
	.align	2
.nv.shared._Z23gemm_half_q_half_kernelILi2ELi172ELb1ELb0ELi64EEvPK6__halfPKjS4_S2_PS0_iiiiPKtS7_iiiiiibS2_i:
	.zero		1280


//--------------------- .nv.shared._Z23gemm_half_q_half_kernelILi2ELi176ELb1ELb0ELi64EEvPK6__halfPKjS4_S2_PS0_iiiiPKtS7_iiiiiibS2_i --------------------------
	.section	.nv.shared._Z23gemm_half_q_half_kernelILi2ELi176ELb1ELb0ELi64EEvPK6__halfPKjS4_S2_PS0_iiiiPKtS7_iiiiiibS2_i,"aw",@nobits
	.sectionflags	@""
	.align	2
.nv.shared._Z23gemm_half_q_half_kernelILi2ELi176ELb1ELb0ELi64EEvPK6__halfPKjS4_S2_PS0_iiiiPKtS7_iiiiiibS2_i:
	.zero		1280


//--------------------- .nv.shared._Z23gemm_half_q_half_kernelILi2ELi152ELb1ELb0ELi64EEvPK6__halfPKjS4_S2_PS0_iiiiPKtS7_iiiiiibS2_i --------------------------
	.section	.nv.shared._Z23gemm_half_q_half_kernelILi2ELi152ELb1ELb0ELi64EEvPK6__halfPKjS4_S2_PS0_iiiiPKtS7_iiiiiibS2_i,"aw",@nobits
	.sectionflags	@""
	.align	2
.nv.shared._Z23gemm_half_q_half_kernelILi2ELi152ELb1ELb0ELi64EEvPK6__halfPKjS4_S2_PS0_iiiiPKtS7_iiiiiibS2_i:
	.zero		1280


//--------------------- .nv.shared._Z23gemm_half_q_half_kernelILi2ELi140ELb1ELb0ELi64EEvPK6__halfPKjS4_S2_PS0_iiiiPKtS7_iiiiiibS2_i --------------------------
	.section	.nv.shared._Z23gemm_half_q_half_kernelILi2ELi140ELb1ELb0ELi64EEvPK6__halfPKjS4_S2_PS0_iiiiPKtS7_iiiiiibS2_i,"aw",@nobits
	.sectionflags	@""
	.align	2
.nv.shared._Z23gemm_half_q_half_kernelILi2ELi140ELb1ELb0ELi64EEvPK6__halfPKjS4_S2_PS0_iiiiPKtS7_iiiiiibS2_i:
	.zero		1280


//--------------------- .nv.shared._Z23gemm_half_q_half_kernelILi2ELi20ELb1ELb0ELi64EEvPK6__halfPKjS4_S2_PS0_iiiiPKtS7_iiiiiibS2_i --------------------------
	.section	.nv.shared._Z23gemm_half_q_half_kernelILi2ELi20ELb1ELb0ELi64EEvPK6__halfPKjS4_S2_PS0_iiiiPKtS7_iiiiiibS2_i,"aw",@nobits
	.sectionflags	@""
	.align	2
.nv.shared._Z23gemm_half_q_half_kernelILi2ELi20ELb1ELb0ELi64EEvPK6__halfPKjS4_S2_PS0_iiiiPKtS7_iiiiiibS2_i:
	.zero		1280


//--------------------- .nv.shared._Z23gemm_half_q_half_kernelILi2ELi38ELb1ELb0ELi64EEvPK6__halfPKjS4_S2_PS0_iiiiPKtS7_iiiiiibS2_i --------------------------
	.section	.nv.shared._Z23gemm_half_q_half_kernelILi2ELi38ELb1ELb0ELi64EEvPK6__halfPKjS4_S2_PS0_iiiiPKtS7_iiiiiibS2_i,"aw",@nobits
	.sectionflags	@""
	.align	2
.nv.shared._Z23gemm_half_q_half_kernelILi2ELi38ELb1ELb0ELi64EEvPK6__halfPKjS4_S2_PS0_iiiiPKtS7_iiiiiibS2_i:
	.zero		1280


//--------------------- .nv.shared._Z23gemm_half_q_half_kernelILi2ELi128ELb1ELb0ELi64EEvPK6__halfPKjS4_S2_PS0_iiiiPKtS7_iiiiiibS2_i --------------------------
	.section	.nv.shared._Z23gemm_half_q_half_kernelILi2ELi128ELb1ELb0ELi64EEvPK6__halfPKjS4_S2_PS0_iiiiPKtS7_iiiiiibS2_i,"aw",@nobits
	.sectionflags	@""
	.align	2
.nv.shared._Z23gemm_half_q_half_kernelILi2ELi128ELb1ELb0ELi64EEvPK6__halfPKjS4_S2_PS0_iiiiPKtS7_iiiiiibS2_i:
	.zero		1280


//--------------------- .nv.shared._Z23gemm_half_q_half_kernelILi2ELi190ELb1ELb0ELi32EEvPK6__halfPKjS4_S2_PS0_iiiiPKtS7_iiiiiibS2_i --------------------------
	.section	.nv.shared._Z23gemm_half_q_half_kernelILi2ELi190ELb1ELb0ELi32EEvPK6__halfPKjS4_S2_PS0_iiiiPKtS7_iiiiiibS2_i,"aw",@nobits
	.sectionflags	@""
	.align	2
.nv.shared._Z23gemm_half_q_half_kernelILi2ELi190ELb1ELb0ELi32EEvPK6__halfPKjS4_S2_PS0_iiiiPKtS7_iiiiiibS2_i:
	.zero		1152


//--------------------- .nv.shared._Z23gemm_half_q_half_kernelILi2ELi160ELb1ELb0ELi32EEvPK6__halfPKjS4_S2_PS0_iiiiPKtS7_iiiiiibS2_i --------------------------
	.section	.nv.shared._Z23gemm_half_q_half_kernelILi2ELi160ELb1ELb0ELi32EEvPK6__halfPKjS4_S2_PS0_iiiiPKtS7_iiiiiibS2_i,"aw",@nobits
	.sectionflags	@""
	.align	2
.nv.shared._Z23gemm_half_q_half_kernelILi2ELi160ELb1ELb0ELi32EEvPK6__halfPKjS4_S2_PS0_iiiiPKtS7_iiiiiibS2_i:
	.zero		1152


//--------------------- .nv.shared._Z23gemm_half_q_half_kernelILi2ELi40ELb1ELb0ELi32EEvPK6__halfPKjS4_S2_PS0_iiiiPKtS7_iiiiiibS2_i --------------------------
	.section	.nv.shared._Z23gemm_half_q_half_kernelILi2ELi40ELb1ELb0ELi32EEvPK6__halfPKjS4_S2_PS0_iiiiPKtS7_iiiiiibS2_i,"aw",@nobits
	.sectionflags	@""
	.align	2
.nv.shared._Z23gemm_half_q_half_kernelILi2ELi40ELb1ELb0ELi32EEvPK6__halfPKjS4_S2_PS0_iiiiPKtS7_iiiiiibS2_i:
	.zero		1152


//--------------------- .nv.shared._Z23gemm_half_q_half_kernelILi2ELi10ELb1ELb0ELi32EEvPK6__halfPKjS4_S2_PS0_iiiiPKtS7_iiiiiibS2_i --------------------------
	.section	.nv.shared._Z23gemm_half_q_half_kernelILi2ELi10ELb1ELb0ELi32EEvPK6__halfPKjS4_S2_PS0_iiiiPKtS7_iiiiiibS2_i,"aw",@nobits
	.sectionflags	@""
	.align	2
.nv.shared._Z23gemm_half_q_half_kernelILi2ELi10ELb1ELb0ELi32EEvPK6__halfPKjS4_S2_PS0_iiiiPKtS7_iiiiiibS2_i:
	.zero		1152


//--------------------- .nv.shared._Z23gemm_half_q_half_kernelILi2ELi172ELb1ELb0ELi32EEvPK6__halfPKjS4_S2_PS0_iiiiPKtS7_iiiiiibS2_i --------------------------
	.section	.nv.shared._Z23gemm_half_q_half_kernelILi2ELi172ELb1ELb0ELi32EEvPK6__halfPKjS4_S2_PS0_iiiiPKtS7_iiiiiibS2_i,"aw",@nobits
	.sectionflags	@""
	.align	2
.nv.shared._Z23gemm_half_q_half_kernelILi2ELi172ELb1ELb0ELi32EEvPK6__halfPKjS4_S2_PS0_iiiiPKtS7_iiiiiibS2_i:
	.zero		1152


//--------------------- .nv.shared._Z23gemm_half_q_half_kernelILi2ELi176ELb1ELb0ELi32EEvPK6__halfPKjS4_S2_PS0_iiiiPKtS7_iiiiiibS2_i --------------------------
	.section	.nv.shared._Z23gemm_half_q_half_kernelILi2ELi176ELb1ELb0ELi32EEvPK6__halfPKjS4_S2_PS0_iiiiPKtS7_iiiiiibS2_i,"aw",@nobits
	.sectionflags	@""
	.align	2
.nv.shared._Z23gemm_half_q_half_kernelILi2ELi176ELb1ELb0ELi32EEvPK6__halfPKjS4_S2_PS0_iiiiPKtS7_iiiiiibS2_i:
	.zero		1152


//--------------------- .nv.shared._Z23gemm_half_q_half_kernelILi2ELi152ELb1ELb0ELi32EEvPK6__halfPKjS4_S2_PS0_iiiiPKtS7_iiiiiibS2_i --------------------------
	.section	.nv.shared._Z23gemm_half_q_half_kernelILi2ELi152ELb1ELb0ELi32EEvPK6__halfPKjS4_S2_PS0_iiiiPKtS7_iiiiiibS2_i,"aw",@nobits
	.sectionflags	@""
	.align	2
.nv.shared._Z23gemm_half_q_half_kernelILi2ELi152ELb1ELb0ELi32EEvPK6__halfPKjS4_S2_PS0_iiiiPKtS7_iiiiiibS2_i:
	.zero		1152


//--------------------- .nv.shared._Z23gemm_half_q_half_kernelILi2ELi140ELb1ELb0ELi32EEvPK6__halfPKjS4_S2_PS0_iiiiPKtS7_iiiiiibS2_i --------------------------
	.section	.nv.shared._Z23gemm_half_q_half_kernelILi2ELi140ELb1ELb0ELi32EEvPK6__halfPKjS4_S2_PS0_iiiiPKtS7_iiiiiibS2_i,"aw",@nobits
	.sectionflags	@""
	.align	2
.nv.shared._Z23gemm_half_q_half_kernelILi2ELi140ELb1ELb0ELi32EEvPK6__halfPKjS4_S2_PS0_iiiiPKtS7_iiiiiibS2_i:
	.zero		1152


//--------------------- .nv.shared._Z23gemm_half_q_half_kernelILi2ELi20ELb1ELb0ELi32EEvPK6__halfPKjS4_S2_PS0_iiiiPKtS7_iiiiiibS2_i --------------------------
	.section	.nv.shared._Z23gemm_half_q_half_kernelILi2ELi20ELb1ELb0ELi32EEvPK6__halfPKjS4_S2_PS0_iiiiPKtS7_iiiiiibS2_i,"aw",@nobits
	.sectionflags	@""
	.align	2
.nv.shared._Z23gemm_half_q_half_kernelILi2ELi20ELb1ELb0ELi32EEvPK6__halfPKjS4_S2_PS0_iiiiPKtS7_iiiiiibS2_i:
	.zero		1152


//--------------------- .nv.shared._Z23gemm_half_q_half_kernelILi2ELi38ELb1ELb0ELi32EEvPK6__halfPKjS4_S2_PS0_iiiiPKtS7_iiiiiibS2_i --------------------------
	.section	.nv.shared._Z23gemm_half_q_half_kernelILi2ELi38ELb1ELb0ELi32EEvPK6__halfPKjS4_S2_PS0_iiiiPKtS7_iiiiiibS2_i,"aw",@nobits
	.sectionflags	@""
	.align	2
.nv.shared._Z23gemm_half_q_half_kernelILi2ELi38ELb1ELb0ELi32EEvPK6__halfPKjS4_S2_PS0_iiiiPKtS7_iiiiiibS2_i:
	.zero		1152


//--------------------- .nv.shared._Z23gemm_half_q_half_kernelILi2ELi128ELb1ELb0ELi32EEvPK6__halfPKjS4_S2_PS0_iiiiPKtS7_iiiiiibS2_i --------------------------
	.section	.nv.shared._Z23gemm_half_q_half_kernelILi2ELi128ELb1ELb0ELi32EEvPK6__halfPKjS4_S2_PS0_iiiiPKtS7_iiiiiibS2_i,"aw",@nobits
	.sectionflags	@""
	.align	2
.nv.shared._Z23gemm_half_q_half_kernelILi2ELi128ELb1ELb0ELi32EEvPK6__halfPKjS4_S2_PS0_iiiiPKtS7_iiiiiibS2_i:
	.zero		1152


//--------------------- .nv.shared._Z23gemm_half_q_half_kernelILi1ELi190ELb1ELb0ELi64EEvPK6__halfPKjS4_S2_PS0_iiiiPKtS7_iiiiiibS2_i --------------------------
	.section	.nv.shared._Z23gemm_half_q_half_kernelILi1ELi190ELb1ELb0ELi64EEvPK6__halfPKjS4_S2_PS0_iiiiPKtS7_iiiiiibS2_i,"aw",@nobits
	.sectionflags	@""
	.align	2
.nv.shared._Z23gemm_half_q_half_kernelILi1ELi190ELb1ELb0ELi64EEvPK6__halfPKjS4_S2_PS0_iiiiPKtS7_iiiiiibS2_i:
	.zero		1152


//--------------------- .nv.shared._Z23gemm_half_q_half_kernelILi1ELi160ELb1ELb0ELi64EEvPK6__halfPKjS4_S2_PS0_iiiiPKtS7_iiiiiibS2_i --------------------------
	.section	.nv.shared._Z23gemm_half_q_half_kernelILi1ELi160ELb1ELb0ELi64EEvPK6__halfPKjS4_S2_PS0_iiiiPKtS7_iiiiiibS2_i,"aw",@nobits
	.sectionflags	@""
	.align	2
.nv.shared._Z23gemm_half_q_half_kernelILi1ELi160ELb1ELb0ELi64EEvPK6__halfPKjS4_S2_PS0_iiiiPKtS7_iiiiiibS2_i:
	.zero		1152


//--------------------- .nv.shared._Z23gemm_half_q_half_kernelILi1ELi40ELb1ELb0ELi64EEvPK6__halfPKjS4_S2_PS0_iiiiPKtS7_iiiiiibS2_i --------------------------
	.section	.nv.shared._Z23gemm_half_q_half_kernelILi1ELi40ELb1ELb0ELi64EEvPK6__halfPKjS4_S2_PS0_iiiiPKtS7_iiiiiibS2_i,"aw",@nobits
	.sectionflags	@""
	.align	2
.nv.shared._Z23gemm_half_q_half_kernelILi1ELi40ELb1ELb0ELi64EEvPK6__halfPKjS4_S2_PS0_iiiiPKtS7_iiiiiibS2_i:
	.zero		1152


//--------------------- .nv.shared._Z23gemm_half_q_half_kernelILi1ELi10ELb1ELb0ELi64EEvPK6__halfPKjS4_S2_PS0_iiiiPKtS7_iiiiiibS2_i --------------------------
	.section	.nv.shared._Z23gemm_half_q_half_kernelILi1ELi10ELb1ELb0ELi64EEvPK6__halfPKjS4_S2_PS0_iiiiPKtS7_iiiiiibS2_i,"aw",@nobits
	.sectionflags	@""
	.align	2
.nv.shared._Z23gemm_half_q_half_kernelILi1ELi10ELb1ELb0ELi64EEvPK6__halfPKjS4_S2_PS0_iiiiPKtS7_iiiiiibS2_i:
	.zero		1152


//--------------------- .nv.shared._Z23gemm_half_q_half_kernelILi1ELi172ELb1ELb0ELi64EEvPK6__halfPKjS4_S2_PS0_iiiiPKtS7_iiiiiibS2_i --------------------------
	.section	.nv.shared._Z23gemm_half_q_half_kernelILi1ELi172ELb1ELb0ELi64EEvPK6__halfPKjS4_S2_PS0_iiiiPKtS7_iiiiiibS2_i,"aw",@nobits
	.sectionflags	@""
	.align	2
.nv.shared._Z23gemm_half_q_half_kernelILi1ELi172ELb1ELb0ELi64EEvPK6__halfPKjS4_S2_PS0_iiiiPKtS7_iiiiiibS2_i:
	.zero		1152


//--------------------- .nv.shared._Z23gemm_half_q_half_kernelILi1ELi176ELb1ELb0ELi64EEvPK6__halfPKjS4_S2_PS0_iiiiPKtS7_iiiiiibS2_i --------------------------
	.section	.nv.shared._Z23gemm_half_q_half_kernelILi1ELi176ELb1ELb0ELi64EEvPK6__halfPKjS4_S2_PS0_iiiiPKtS7_iiiiiibS2_i,"aw",@nobits
	.sectionflags	@""
	.align	2
.nv.shared._Z23gemm_half_q_half_kernelILi1ELi176ELb1ELb0ELi64EEvPK6__halfPKjS4_S2_PS0_iiiiPKtS7_iiiiiibS2_i:
	.zero		1152


//--------------------- .nv.shared._Z23gemm_half_q_half_kernelILi1ELi152ELb1ELb0ELi64EEvPK6__halfPKjS4_S2_PS0_iiiiPKtS7_iiiiiibS2_i --------------------------
	.section	.nv.shared._Z23gemm_half_q_half_kernelILi1ELi152ELb1ELb0ELi64EEvPK6__halfPKjS4_S2_PS0_iiiiPKtS7_iiiiiibS2_i,"aw",@nobits
	.sectionflags	@""
	.align	2
.nv.shared._Z23gemm_half_q_half_kernelILi1ELi152ELb1ELb0ELi64EEvPK6__halfPKjS4_S2_PS0_iiiiPKtS7_iiiiiibS2_i:
	.zero		1152


//--------------------- .nv.shared._Z23gemm_half_q_half_kernelILi1ELi140ELb1ELb0ELi64EEvPK6__halfPKjS4_S2_PS0_iiiiPKtS7_iiiiiibS2_i --------------------------
	.section	.nv.shared._Z23gemm_half_q_half_kernelILi1ELi140ELb1ELb0ELi64EEvPK6__halfPKjS4_S2_PS0_iiiiPKtS7_iiiiiibS2_i,"aw",@nobits
	.sectionflags	@""
	.align	2
.nv.shared._Z23gemm_half_q_half_kernelILi1ELi140ELb1ELb0ELi64EEvPK6__halfPKjS4_S2_PS0_iiiiPKtS7_iiiiiibS2_i:
	.zero		1152


//--------------------- .nv.shared._Z23gemm_half_q_half_kernelILi1ELi20ELb1ELb0ELi64EEvPK6__halfPKjS4_S2_PS0_iiiiPKtS7_iiiiiibS2_i --------------------------
	.section	.nv.shared._Z23gemm_half_q_half_kernelILi1ELi20ELb1ELb0ELi64EEvPK6__halfPKjS4_S2_PS0_iiiiPKtS7_iiiiiibS2_i,"aw",@nobits
	.sectionflags	@""
	.align	2
.nv.shared._Z23gemm_half_q_half_kernelILi1ELi20ELb1ELb0ELi64EEvPK6__halfPKjS4_S2_PS0_iiiiPKtS7_iiiiiibS2_i:
	.zero		1152


//--------------------- .nv.shared._Z23gemm_half_q_half_kernelILi1ELi38ELb1ELb0ELi64EEvPK6__halfPKjS4_S2_PS0_iiiiPKtS7_iiiiiibS2_i --------------------------
	.section	.nv.shared._Z23gemm_half_q_half_kernelILi1ELi38ELb1ELb0ELi64EEvPK6__halfPKjS4_S2_PS0_iiiiPKtS7_iiiiiibS2_i,"aw",@nobits
	.sectionflags	@""
	.align	2
.nv.shared._Z23gemm_half_q_half_kernelILi1ELi38ELb1ELb0ELi64EEvPK6__halfPKjS4_S2_PS0_iiiiPKtS7_iiiiiibS2_i:
	.zero		1152


//--------------------- .nv.shared._Z23gemm_half_q_half_kernelILi1ELi128ELb1ELb0ELi64EEvPK6__halfPKjS4_S2_PS0_iiiiPKtS7_iiiiiibS2_i --------------------------
	.section	.nv.shared._Z23gemm_half_q_half_kernelILi1ELi128ELb1ELb0ELi64EEvPK6__halfPKjS4_S2_PS0_iiiiPKtS7_iiiiiibS2_i,"aw",@nobits
	.sectionflags	@""
	.align	2
.nv.shared._Z23gemm_half_q_half_kernelILi1ELi128ELb1ELb0ELi64EEvPK6__halfPKjS4_S2_PS0_iiiiPKtS7_iiiiiibS2_i:
	.zero		1152


//--------------------- .nv.shared._Z23gemm_half_q_half_kernelILi1ELi190ELb1ELb0ELi32EEvPK6__halfPKjS4_S2_PS0_iiiiPKtS7_iiiiiibS2_i --------------------------
	.section	.nv.shared._Z23gemm_half_q_half_kernelILi1ELi190ELb1ELb0ELi32EEvPK6__halfPKjS4_S2_PS0_iiiiPKtS7_iiiiiibS2_i,"aw",@nobits
	.sectionflags	@""
	.align	2
.nv.shared._Z23gemm_half_q_half_kernelILi1ELi190ELb1ELb0ELi32EEvPK6__halfPKjS4_S2_PS0_iiiiPKtS7_iiiiiibS2_i:
	.zero		1088


//--------------------- .nv.shared._Z23gemm_half_q_half_kernelILi1ELi160ELb1ELb0ELi32EEvPK6__halfPKjS4_S2_PS0_iiiiPKtS7_iiiiiibS2_i --------------------------
	.section	.nv.shared._Z23gemm_half_q_half_kernelILi1ELi160ELb1ELb0ELi32EEvPK6__halfPKjS4_S2_PS0_iiiiPKtS7_iiiiiibS2_i,"aw",@nobits
	.sectionflags	@""
	.align	2
.nv.shared._Z23gemm_half_q_half_kernelILi1ELi160ELb1ELb0ELi32EEvPK6__halfPKjS4_S2_PS0_iiiiPKtS7_iiiiiibS2_i:
	.zero		1088


//--------------------- .nv.shared._Z23gemm_half_q_half_kernelILi1ELi40ELb1ELb0ELi32EEvPK6__halfPKjS4_S2_PS0_iiiiPKtS7_iiiiiibS2_i --------------------------
	.section	.nv.shared._Z23gemm_half_q_half_kernelILi1ELi40ELb1ELb0ELi32EEvPK6__halfPKjS4_S2_PS0_iiiiPKtS7_iiiiiibS2_i,"aw",@nobits
	.sectionflags	@""
	.align	2
.nv.shared._Z23gemm_half_q_half_kernelILi1ELi40ELb1ELb0ELi32EEvPK6__halfPKjS4_S2_PS0_iiiiPKtS7_iiiiiibS2_i:
	.zero		1088


//--------------------- .nv.shared._Z23gemm_half_q_half_kernelILi1ELi10ELb1ELb0ELi32EEvPK6__halfPKjS4_S2_PS0_iiiiPKtS7_iiiiiibS2_i --------------------------
	.section	.nv.shared._Z23gemm_half_q_half_kernelILi1ELi10ELb1ELb0ELi32EEvPK6__halfPKjS4_S2_PS0_iiiiPKtS7_iiiiiibS2_i,"aw",@nobits
	.sectionflags	@""
	.align	2
.nv.shared._Z23gemm_half_q_half_kernelILi1ELi10ELb1ELb0ELi32EEvPK6__halfPKjS4_S2_PS0_iiiiPKtS7_iiiiiibS2_i:
	.zero		1088


//--------------------- .nv.shared._Z23gemm_half_q_half_kernelILi1ELi172ELb1ELb0ELi32EEvPK6__halfPKjS4_S2_PS0_iiiiPKtS7_iiiiiibS2_i --------------------------
	.section	.nv.shared._Z23gemm_half_q_half_kernelILi1ELi172ELb1ELb0ELi32EEvPK6__halfPKjS4_S2_PS0_iiiiPKtS7_iiiiiibS2_i,"aw",@nobits
	.sectionflags	@""
	.align	2
.nv.shared._Z23gemm_half_q_half_kernelILi1ELi172ELb1ELb0ELi32EEvPK6__halfPKjS4_S2_PS0_iiiiPKtS7_iiiiiibS2_i:
	.zero		1088


//--------------------- .nv.shared._Z23gemm_half_q_half_kernelILi1ELi176ELb1ELb0ELi32EEvPK6__halfPKjS4_S2_PS0_iiiiPKtS7_iiiiiibS2_i --------------------------
	.section	.nv.shared._Z23gemm_half_q_half_kernelILi1ELi176ELb1ELb0ELi32EEvPK6__halfPKjS4_S2_PS0_iiiiPKtS7_iiiiiibS2_i,"aw",@nobits
	.sectionflags	@""
	.align	2
.nv.shared._Z23gemm_half_q_half_kernelILi1ELi176ELb1ELb0ELi32EEvPK6__halfPKjS4_S2_PS0_iiiiPKtS7_iiiiiibS2_i:
	.zero		1088


//--------------------- .nv.shared._Z23gemm_half_q_half_kernelILi1ELi152ELb1ELb0ELi32EEvPK6__halfPKjS4_S2_PS0_iiiiPKtS7_iiiiiibS2_i --------------------------
	.section	.nv.shared._Z23gemm_half_q_half_kernelILi1ELi152ELb1ELb0ELi32EEvPK6__halfPKjS4_S2_PS0_iiiiPKtS7_iiiiiibS2_i,"aw",@nobits
	.sectionflags	@""
	.align	2
.nv.shared._Z23gemm_half_q_half_kernelILi1ELi152ELb1ELb0ELi32EEvPK6__halfPKjS4_S2_PS0_iiiiPKtS7_iiiiiibS2_i:
	.zero		1088


//--------------------- .nv.shared._Z23gemm_half_q_half_kernelILi1ELi140ELb1ELb0ELi32EEvPK6__halfPKjS4_S2_PS0_iiiiPKtS7_iiiiiibS2_i --------------------------
	.section	.nv.shared._Z23gemm_half_q_half_kernelILi1ELi140ELb1ELb0ELi32EEvPK6__halfPKjS4_S2_PS0_iiiiPKtS7_iiiiiibS2_i,"aw",@nobits
	.sectionflags	@""
	.align	2
.nv.shared._Z23gemm_half_q_half_kernelILi1ELi140ELb1ELb0ELi32EEvPK6__halfPKjS4_S2_PS0_iiiiPKtS7_iiiiiibS2_i:
	.zero		1088


//--------------------- .nv.shared._Z23gemm_half_q_half_kernelILi1ELi20ELb1ELb0ELi32EEvPK6__halfPKjS4_S2_PS0_iiiiPKtS7_iiiiiibS2_i --------------------------
	.section	.nv.shared._Z23gemm_half_q_half_kernelILi1ELi20ELb1ELb0ELi32EEvPK6__halfPKjS4_S2_PS0_iiiiPKtS7_iiiiiibS2_i,"aw",@nobits
	.sectionflags	@""
	.align	2
.nv.shared._Z23gemm_half_q_half_kernelILi1ELi20ELb1ELb0ELi32EEvPK6__halfPKjS4_S2_PS0_iiiiPKtS7_iiiiiibS2_i:
	.zero		1088


//--------------------- .nv.shared._Z23gemm_half_q_half_kernelILi1ELi38ELb1ELb0ELi32EEvPK6__halfPKjS4_S2_PS0_iiiiPKtS7_iiiiiibS2_i --------------------------
	.section	.nv.shared._Z23gemm_half_q_half_kernelILi1ELi38ELb1ELb0ELi32EEvPK6__halfPKjS4_S2_PS0_iiiiPKtS7_iiiiiibS2_i,"aw",@nobits
	.sectionflags	@""
	.align	2
.nv.shared._Z23gemm_half_q_half_kernelILi1ELi38ELb1ELb0ELi32EEvPK6__halfPKjS4_S2_PS0_iiiiPKtS7_iiiiiibS2_i:
	.zero		1088


//--------------------- .nv.shared._Z23gemm_half_q_half_kernelILi1ELi128ELb1ELb0ELi32EEvPK6__halfPKjS4_S2_PS0_iiiiPKtS7_iiiiiibS2_i --------------------------
	.section	.nv.shared._Z23gemm_half_q_half_kernelILi1ELi128ELb1ELb0ELi32EEvPK6__halfPKjS4_S2_PS0_iiiiPKtS7_iiiiiibS2_i,"aw",@nobits
	.sectionflags	@""
	.align	2
.nv.shared._Z23gemm_half_q_half_kernelILi1ELi128ELb1ELb0ELi32EEvPK6__halfPKjS4_S2_PS0_iiiiPKtS7_iiiiiibS2_i:
	.zero		1088


//--------------------- .nv.constant0._Z23gemm_half_q_half_kernelILi4ELi190ELb1ELb0ELi64EEvPK6__halfPKjS4_S2_PS0_iiiiPKtS7_iiiiiibS2_i --------------------------
	.section	.nv.constant0._Z23gemm_half_q_half_kernelILi4ELi190ELb1ELb0ELi64EEvPK6__halfPKjS4_S2_PS0_iiiiPKtS7_iiiiiibS2_i,"a",@progbits
	.sectionflags	@""
	.align	4
.nv.constant0._Z23gemm_half_q_half_kernelILi4ELi190ELb1ELb0ELi64EEvPK6__halfPKjS4_S2_PS0_iiiiPKtS7_iiiiiibS2_i:
	.zero		644


//--------------------- .nv.constant0._Z23gemm_half_q_half_kernelILi4ELi160ELb1ELb0ELi64EEvPK6__halfPKjS4_S2_PS0_iiiiPKtS7_iiiiiibS2_i --------------------------
	.section	.nv.constant0._Z23gemm_half_q_half_kernelILi4ELi160ELb1ELb0ELi64EEvPK6__halfPKjS4_S2_PS0_iiiiPKtS7_iiiiiibS2_i,"a",@progbits
	.sectionflags	@""
	.align	4
.nv.constant0._Z23gemm_half_q_half_kernelILi4ELi160ELb1ELb0ELi64EEvPK6__halfPKjS4_S2_PS0_iiiiPKtS7_iiiiiibS2_i:
	.zero		644


//--------------------- .nv.constant0._Z23gemm_half_q_half_kernelILi4ELi40ELb1ELb0ELi64EEvPK6__halfPKjS4_S2_PS0_iiiiPKtS7_iiiiiibS2_i --------------------------
	.section	.nv.constant0._Z23gemm_half_q_half_kernelILi4ELi40ELb1ELb0ELi64EEvPK6__halfPKjS4_S2_PS0_iiiiPKtS7_iiiiiibS2_i,"a",@progbits
	.sectionflags	@""
	.align	4
.nv.constant0._Z23gemm_half_q_half_kernelILi4ELi40ELb1ELb0ELi64EEvPK6__halfPKjS4_S2_PS0_iiiiPKtS7_iiiiiibS2_i:
	.zero		644


//--------------------- .nv.constant0._Z23gemm_half_q_half_kernelILi4ELi10ELb1ELb0ELi64EEvPK6__halfPKjS4_S2_PS0_iiiiPKtS7_iiiiiibS2_i --------------------------
	.section	.nv.constant0._Z23gemm_half_q_half_kernelILi4ELi10ELb1ELb0ELi64EEvPK6__halfPKjS4_S2_PS0_iiiiPKtS7_iiiiiibS2_i,"a",@progbits
	.sectionflags	@""
	.align	4
.nv.constant0._Z23gemm_half_q_half_kernelILi4ELi10ELb1ELb0ELi64EEvPK6__halfPKjS4_S2_PS0_iiiiPKtS7_iiiiiibS2_i:
	.zero		644


//--------------------- .nv.constant0._Z23gemm_half_q_half_kernelILi4ELi172ELb1ELb0ELi64EEvPK6__halfPKjS4_S2_PS0_iiiiPKtS7_iiiiiibS2_i --------------------------
	.section	.nv.constant0._Z23gemm_half_q_half_kernelILi4ELi172ELb1ELb0ELi64EEvPK6__halfPKjS4_S2_PS0_iiiiPKtS7_iiiiiibS2_i,"a",@progbits
	.sectionflags	@""
	.align	4
.nv.constant0._Z23gemm_half_q_half_kernelILi4ELi172ELb1ELb0ELi64EEvPK6__halfPKjS4_S2_PS0_iiiiPKtS7_iiiiiibS2_i:
	.zero		644


//--------------------- .nv.constant0._Z23gemm_half_q_half_kernelILi4ELi176ELb1ELb0ELi64EEvPK6__halfPKjS4_S2_PS0_iiiiPKtS7_iiiiiibS2_i --------------------------
	.section	.nv.constant0._Z23gemm_half_q_half_kernelILi4ELi176ELb1ELb0ELi64EEvPK6__halfPKjS4_S2_PS0_iiiiPKtS7_iiiiiibS2_i,"a",@progbits
	.sectionflags	@""
	.align	4
.nv.constant0._Z23gemm_half_q_half_kernelILi4ELi176ELb1ELb0ELi64EEvPK6__halfPKjS4_S2_PS0_iiiiPKtS7_iiiiiibS2_i:
	.zero		644


//--------------------- .nv.constant0._Z23gemm_half_q_half_kernelILi4ELi152ELb1ELb0ELi64EEvPK6__halfPKjS4_S2_PS0_iiiiPKtS7_iiiiiibS2_i --------------------------
	.section	.nv.constant0._Z23gemm_half_q_half_kernelILi4ELi152ELb1ELb0ELi64EEvPK6__halfPKjS4_S2_PS0_iiiiPKtS7_iiiiiibS2_i,"a",@progbits
	.sectionflags	@""
	.align	4
.nv.constant0._Z23gemm_half_q_half_kernelILi4ELi152ELb1ELb0ELi64EEvPK6__halfPKjS4_S2_PS0_iiiiPKtS7_iiiiiibS2_i:
	.zero		644


//--------------------- .nv.constant0._Z23gemm_half_q_half_kernelILi4ELi140ELb1ELb0ELi64EEvPK6__halfPKjS4_S2_PS0_iiiiPKtS7_iiiiiibS2_i --------------------------
	.section	.nv.constant0._Z23gemm_half_q_half_kernelILi4ELi140ELb1ELb0ELi64EEvPK6__halfPKjS4_S2_PS0_iiiiPKtS7_iiiiiibS2_i,"a",@progbits
	.sectionflags	@""
	.align	4
.nv.constant0._Z23gemm_half_q_half_kernelILi4ELi140ELb1ELb0ELi64EEvPK6__halfPKjS4_S2_PS0_iiiiPKtS7_iiiiiibS2_i:
	.zero		644


//--------------------- .nv.constant0._Z23gemm_half_q_half_kernelILi4ELi20ELb1ELb0ELi64EEvPK6__halfPKjS4_S2_PS0_iiiiPKtS7_iiiiiibS2_i --------------------------
	.section	.nv.constant0._Z23gemm_half_q_half_kernelILi4ELi20ELb1ELb0ELi64EEvPK6__halfPKjS4_S2_PS0_iiiiPKtS7_iiiiiibS2_i,"a",@progbits
	.sectionflags	@""
	.align	4
.nv.constant0._Z23gemm_half_q_half_kernelILi4ELi20ELb1ELb0ELi64EEvPK6__halfPKjS4_S2_PS0_iiiiPKtS7_iiiiiibS2_i:
	.zero		644


//--------------------- .nv.constant0._Z23gemm_half_q_half_kernelILi4ELi38ELb1ELb0ELi64EEvPK6__halfPKjS4_S2_PS0_iiiiPKtS7_iiiiiibS2_i --------------------------
	.section	.nv.constant0._Z23gemm_half_q_half_kernelILi4ELi38ELb1ELb0ELi64EEvPK6__halfPKjS4_S2_PS0_iiiiPKtS7_iiiiiibS2_i,"a",@progbits
	.sectionflags	@""
	.align	4
.nv.constant0._Z23gemm_half_q_half_kernelILi4ELi38ELb1ELb0ELi64EEvPK6__halfPKjS4_S2_PS0_iiiiPKtS7_iiiiiibS2_i:
	.zero		644


//--------------------- .nv.constant0._Z23gemm_half_q_half_kernelILi4ELi128ELb1ELb0ELi64EEvPK6__halfPKjS4_S2_PS0_iiiiPKtS7_iiiiiibS2_i --------------------------
	.section	.nv.constant0._Z23gemm_half_q_half_kernelILi4ELi128ELb1ELb0ELi64EEvPK6__halfPKjS4_S2_PS0_iiiiPKtS7_iiiiiibS2_i,"a",@progbits
	.sectionflags	@""
	.align	4
.nv.constant0._Z23gemm_half_q_half_kernelILi4ELi128ELb1ELb0ELi64EEvPK6__halfPKjS4_S2_PS0_iiiiPKtS7_iiiiiibS2_i:
	.zero		644


//--------------------- .nv.constant0._Z23gemm_half_q_half_kernelILi4ELi190ELb1ELb0ELi32EEvPK6__halfPKjS4_S2_PS0_iiiiPKtS7_iiiiiibS2_i --------------------------
	.section	.nv.constant0._Z23gemm_half_q_half_kernelILi4ELi190ELb1ELb0ELi32EEvPK6__halfPKjS4_S2_PS0_iiiiPKtS7_iiiiiibS2_i,"a",@progbits
	.sectionflags	@""
	.align	4
.nv.constant0._Z23gemm_half_q_half_kernelILi4ELi190ELb1ELb0ELi32EEvPK6__halfPKjS4_S2_PS0_iiiiPKtS7_iiiiiibS2_i:
	.zero		644


//--------------------- .nv.constant0._Z23gemm_half_q_half_kernelILi4ELi160ELb1ELb0ELi32EEvPK6__halfPKjS4_S2_PS0_iiiiPKtS7_iiiiiibS2_i --------------------------
	.section	.nv.constant0._Z23gemm_half_q_half_kernelILi4ELi160ELb1ELb0ELi32EEvPK6__halfPKjS4_S2_PS0_iiiiPKtS7_iiiiiibS2_i,"a",@progbits
	.sectionflags	@""
	.align	4
.nv.constant0._Z23gemm_half_q_half_kernelILi4ELi160ELb1ELb0ELi32EEvPK6__halfPKjS4_S2_PS0_iiiiPKtS7_iiiiiibS2_i:
	.zero		644


//--------------------- .nv.constant0._Z23gemm_half_q_half_kernelILi4ELi40ELb1ELb0ELi32EEvPK6__halfPKjS4_S2_PS0_iiiiPKtS7_iiiiiibS2_i --------------------------
	.section	.nv.constant0._Z23gemm_half_q_half_kernelILi4ELi40ELb1ELb0ELi32EEvPK6__halfPKjS4_S2_PS0_iiiiPKtS7_iiiiiibS2_i,"a",@progbits
	.sectionflags	@""
	.align	4
.nv.constant0._Z23gemm_half_q_half_kernelILi4ELi40ELb1ELb0ELi32EEvPK6__halfPKjS4_S2_PS0_iiiiPKtS7_iiiiiibS2_i:
	.zero		644


//--------------------- .nv.constant0._Z23gemm_half_q_half_kernelILi4ELi10ELb1ELb0ELi32EEvPK6__halfPKjS4_S2_PS0_iiiiPKtS7_iiiiiibS2_i --------------------------
	.section	.nv.constant0._Z23gemm_half_q_half_kernelILi4ELi10ELb1ELb0ELi32EEvPK6__halfPKjS4_S2_PS0_iiiiPKtS7_iiiiiibS2_i,"a",@progbits
	.sectionflags	@""
	.align	4
.nv.constant0._Z23gemm_half_q_half_kernelILi4ELi10ELb1ELb0ELi32EEvPK6__halfPKjS4_S2_PS0_iiiiPKtS7_iiiiiibS2_i:
	.zero		644


//--------------------- .nv.constant0._Z23gemm_half_q_half_kernelILi4ELi172ELb1ELb0ELi32EEvPK6__halfPKjS4_S2_PS0_iiiiPKtS7_iiiiiibS2_i --------------------------
	.section	.nv.constant0._Z23gemm_half_q_half_kernelILi4ELi172ELb1ELb0ELi32EEvPK6__halfPKjS4_S2_PS0_iiiiPKtS7_iiiiiibS2_i,"a",@progbits
	.sectionflags	@""
	.align	4
.nv.constant0._Z23gemm_half_q_half_kernelILi4ELi172ELb1ELb0ELi32EEvPK6__halfPKjS4_S2_PS0_iiiiPKtS7_iiiiiibS2_i:
	.zero		644


//--------------------- .nv.constant0._Z23gemm_half_q_half_kernelILi4ELi176ELb1ELb0ELi32EEvPK6__halfPKjS4_S2_PS0_iiiiPKtS7_iiiiiibS2_i --------------------------
	.section	.nv.constant0._Z23gemm_half_q_half_kernelILi4ELi176ELb1ELb0ELi32EEvPK6__halfPKjS4_S2_PS0_iiiiPKtS7_iiiiiibS2_i,"a",@progbits
	.sectionflags	@""
	.align	4
.nv.constant0._Z23gemm_half_q_half_kernelILi4ELi176ELb1ELb0ELi32EEvPK6__halfPKjS4_S2_PS0_iiiiPKtS7_iiiiiibS2_i:
	.zero		644


//--------------------- .nv.constant0._Z23gemm_half_q_half_kernelILi4ELi152ELb1ELb0ELi32EEvPK6__halfPKjS4_S2_PS0_iiiiPKtS7_iiiiiibS2_i --------------------------
	.section	.nv.constant0._Z23gemm_half_q_half_kernelILi4ELi152ELb1ELb0ELi32EEvPK6__halfPKjS4_S2_PS0_iiiiPKtS7_iiiiiibS2_i,"a",@progbits
	.sectionflags	@""
	.align	4
.nv.constant0._Z23gemm_half_q_half_kernelILi4ELi152ELb1ELb0ELi32EEvPK6__halfPKjS4_S2_PS0_iiiiPKtS7_iiiiiibS2_i:
	.zero		644


//--------------------- .nv.constant0._Z23gemm_half_q_half_kernelILi4ELi140ELb1ELb0ELi32EEvPK6__halfPKjS4_S2_PS0_iiiiPKtS7_iiiiiibS2_i --------------------------
	.section	.nv.constant0._Z23gemm_half_q_half_kernelILi4ELi140ELb1ELb0ELi32EEvPK6__halfPKjS4_S2_PS0_iiiiPKtS7_iiiiiibS2_i,"a",@progbits
	.sectionflags	@""
	.align	4
.nv.constant0._Z23gemm_half_q_half_kernelILi4ELi140ELb1ELb0ELi32EEvPK6__halfPKjS4_S2_PS0_iiiiPKtS7_iiiiiibS2_i:
	.zero		644


//--------------------- .nv.constant0._Z23gemm_half_q_half_kernelILi4ELi20ELb1ELb0ELi32EEvPK6__halfPKjS4_S2_PS0_iiiiPKtS7_iiiiiibS2_i --------------------------
	.section	.nv.constant0._Z23gemm_half_q_half_kernelILi4ELi20ELb1ELb0ELi32EEvPK6__halfPKjS4_S2_PS0_iiiiPKtS7_iiiiiibS2_i,"a",@progbits
	.sectionflags	@""
	.align	4
.nv.constant0._Z23gemm_half_q_half_kernelILi4ELi20ELb1ELb0ELi32EEvPK6__halfPKjS4_S2_PS0_iiiiPKtS7_iiiiiibS2_i:
	.zero		644


//--------------------- .nv.constant0._Z23gemm_half_q_half_kernelILi4ELi38ELb1ELb0ELi32EEvPK6__halfPKjS4_S2_PS0_iiiiPKtS7_iiiiiibS2_i --------------------------
	.section	.nv.constant0._Z23gemm_half_q_half_kernelILi4ELi38ELb1ELb0ELi32EEvPK6__halfPKjS4_S2_PS0_iiiiPKtS7_iiiiiibS2_i,"a",@progbits
	.sectionflags	@""
	.align	4
.nv.constant0._Z23gemm_half_q_half_kernelILi4ELi38ELb1ELb0ELi32EEvPK6__halfPKjS4_S2_PS0_iiiiPKtS7_iiiiiibS2_i:
	.zero		644


//--------------------- .nv.constant0._Z23gemm_half_q_half_kernelILi4ELi128ELb1ELb0ELi32EEvPK6__halfPKjS4_S2_PS0_iiiiPKtS7_iiiiiibS2_i --------------------------
	.section	.nv.constant0._Z23gemm_half_q_half_kernelILi4ELi128ELb1ELb0ELi32EEvPK6__halfPKjS4_S2_PS0_iiiiPKtS7_iiiiiibS2_i,"a",@progbits
	.sectionflags	@""
	.align	4
.nv.constant0._Z23gemm_half_q_half_kernelILi4ELi128ELb1ELb0ELi32EEvPK6__halfPKjS4_S2_PS0_iiiiPKtS7_iiiiiibS2_i:
	.zero		644


//--------------------- .nv.constant0._Z23gemm_half_q_half_kernelILi3ELi190ELb1ELb0ELi64EEvPK6__halfPKjS4_S2_PS0_iiiiPKtS7_iiiiiibS2_i --------------------------
	.section	.nv.constant0._Z23gemm_half_q_half_kernelILi3ELi190ELb1ELb0ELi64EEvPK6__halfPKjS4_S2_PS0_iiiiPKtS7_iiiiiibS2_i,"a",@progbits
	.sectionflags	@""
	.align	4
.nv.constant0._Z23gemm_half_q_half_kernelILi3ELi190ELb1ELb0ELi64EEvPK6__halfPKjS4_S2_PS0_iiiiPKtS7_iiiiiibS2_i:
	.zero		644


//--------------------- .nv.constant0._Z23gemm_half_q_half_kernelILi3ELi160ELb1ELb0ELi64EEvPK6__halfPKjS4_S2_PS0_iiiiPKtS7_iiiiiibS2_i --------------------------
	.section	.nv.constant0._Z23gemm_half_q_half_kernelILi3ELi160ELb1ELb0ELi64EEvPK6__halfPKjS4_S2_PS0_iiiiPKtS7_iiiiiibS2_i,"a",@progbits
	.sectionflags	@""
	.align	4
.nv.constant0._Z23gemm_half_q_half_kernelILi3ELi160ELb1ELb0ELi64EEvPK6__halfPKjS4_S2_PS0_iiiiPKtS7_iiiiiibS2_i:
	.zero		644


//--------------------- .nv.constant0._Z23gemm_half_q_half_kernelILi3ELi40ELb1ELb0ELi64EEvPK6__halfPKjS4_S2_PS0_iiiiPKtS7_iiiiiibS2_i --------------------------
	.section	.nv.constant0._Z23gemm_half_q_half_kernelILi3ELi40ELb1ELb0ELi64EEvPK6__halfPKjS4_S2_PS0_iiiiPKtS7_iiiiiibS2_i,"a",@progbits
	.sectionflags	@""
	.align	4
.nv.constant0._Z23gemm_half_q_half_kernelILi3ELi40ELb1ELb0ELi64EEvPK6__halfPKjS4_S2_PS0_iiiiPKtS7_iiiiiibS2_i:
	.zero		644


//--------------------- .nv.constant0._Z23gemm_half_q_half_kernelILi3ELi10ELb1ELb0ELi64EEvPK6__halfPKjS4_S2_PS0_iiiiPKtS7_iiiiiibS2_i --------------------------
	.section	.nv.constant0._Z23gemm_half_q_half_kernelILi3ELi10ELb1ELb0ELi64EEvPK6__halfPKjS4_S2_PS0_iiiiPKtS7_iiiiiibS2_i,"a",@progbits
	.sectionflags	@""
	.align	4
.nv.constant0._Z23gemm_half_q_half_kernelILi3ELi10ELb1ELb0ELi64EEvPK6__halfPKjS4_S2_PS0_iiiiPKtS7_iiiiiibS2_i:
	.zero		644


//--------------------- .nv.constant0._Z23gemm_half_q_half_kernelILi3ELi172ELb1ELb0ELi64EEvPK6__halfPKjS4_S2_PS0_iiiiPKtS7_iiiiiibS2_i --------------------------
	.section	.nv.constant0._Z23gemm_half_q_half_kernelILi3ELi172ELb1ELb0ELi64EEvPK6__halfPKjS4_S2_PS0_iiiiPKtS7_iiiiiibS2_i,"a",@progbits
	.sectionflags	@""
	.align	4
.nv.constant0._Z23gemm_half_q_half_kernelILi3ELi172ELb1ELb0ELi64EEvPK6__halfPKjS4_S2_PS0_iiiiPKtS7_iiiiiibS2_i:
	.zero		644


//--------------------- .nv.constant0._Z23gemm_half_q_half_kernelILi3ELi176ELb1ELb0ELi64EEvPK6__halfPKjS4_S2_PS0_iiiiPKtS7_iiiiiibS2_i --------------------------
	.section	.nv.constant0._Z23gemm_half_q_half_kernelILi3ELi176ELb1ELb0ELi64EEvPK6__halfPKjS4_S2_PS0_iiiiPKtS7_iiiiiibS2_i,"a",@progbits
	.sectionflags	@""
	.align	4
.nv.constant0._Z23gemm_half_q_half_kernelILi3ELi176ELb1ELb0ELi64EEvPK6__halfPKjS4_S2_PS0_iiiiPKtS7_iiiiiibS2_i:
	.zero		644


//--------------------- .nv.constant0._Z23gemm_half_q_half_kernelILi3ELi152ELb1ELb0ELi64EEvPK6__halfPKjS4_S2_PS0_iiiiPKtS7_iiiiiibS2_i --------------------------
	.section	.nv.constant0._Z23gemm_half_q_half_kernelILi3ELi152ELb1ELb0ELi64EEvPK6__halfPKjS4_S2_PS0_iiiiPKtS7_iiiiiibS2_i,"a",@progbits
	.sectionflags	@""
	.align	4
.nv.constant0._Z23gemm_half_q_half_kernelILi3ELi152ELb1ELb0ELi64EEvPK6__halfPKjS4_S2_PS0_iiiiPKtS7_iiiiiibS2_i:
	.zero		644


//--------------------- .nv.constant0._Z23gemm_half_q_half_kernelILi3ELi140ELb1ELb0ELi64EEvPK6__halfPKjS4_S2_PS0_iiiiPKtS7_iiiiiibS2_i --------------------------
	.section	.nv.constant0._Z23gemm_half_q_half_kernelILi3ELi140ELb1ELb0ELi64EEvPK6__halfPKjS4_S2_PS0_iiiiPKtS7_iiiiiibS2_i,"a",@progbits
	.sectionflags	@""
	.align	4
.nv.constant0._Z23gemm_half_q_half_kernelILi3ELi140ELb1ELb0ELi64EEvPK6__halfPKjS4_S2_PS0_iiiiPKtS7_iiiiiibS2_i:
	.zero		644


//--------------------- .nv.constant0._Z23gemm_half_q_half_kernelILi3ELi20ELb1ELb0ELi64EEvPK6__halfPKjS4_S2_PS0_iiiiPKtS7_iiiiiibS2_i --------------------------
	.section	.nv.constant0._Z23gemm_half_q_half_kernelILi3ELi20ELb1ELb0ELi64EEvPK6__halfPKjS4_S2_PS0_iiiiPKtS7_iiiiiibS2_i,"a",@progbits
	.sectionflags	@""
	.align	4
.nv.constant0._Z23gemm_half_q_half_kernelILi3ELi20ELb1ELb0ELi64EEvPK6__halfPKjS4_S2_PS0_iiiiPKtS7_iiiiiibS2_i:
	.zero		644


//--------------------- .nv.constant0._Z23gemm_half_q_half_kernelILi3ELi38ELb1ELb0ELi64EEvPK6__halfPKjS4_S2_PS0_iiiiPKtS7_iiiiiibS2_i --------------------------
	.section	.nv.constant0._Z23gemm_half_q_half_kernelILi3ELi38ELb1ELb0ELi64EEvPK6__halfPKjS4_S2_PS0_iiiiPKtS7_iiiiiibS2_i,"a",@progbits
	.sectionflags	@""
	.align	4
.nv.constant0._Z23gemm_half_q_half_kernelILi3ELi38ELb1ELb0ELi64EEvPK6__halfPKjS4_S2_PS0_iiiiPKtS7_iiiiiibS2_i:
	.zero		644


//--------------------- .nv.constant0._Z23gemm_half_q_half_kernelILi3ELi128ELb1ELb0ELi64EEvPK6__halfPKjS4_S2_PS0_iiiiPKtS7_iiiiiibS2_i --------------------------
	.section	.nv.constant0._Z23gemm_half_q_half_kernelILi3ELi128ELb1ELb0ELi64EEvPK6__halfPKjS4_S2_PS0_iiiiPKtS7_iiiiiibS2_i,"a",@progbits
	.sectionflags	@""
	.align	4
.nv.constant0._Z23gemm_half_q_half_kernelILi3ELi128ELb1ELb0ELi64EEvPK6__halfPKjS4_S2_PS0_iiiiPKtS7_iiiiiibS2_i:
	.zero		644


//--------------------- .nv.constant0._Z23gemm_half_q_half_kernelILi3ELi190ELb1ELb0ELi32EEvPK6__halfPKjS4_S2_PS0_iiiiPKtS7_iiiiiibS2_i --------------------------
	.section	.nv.constant0._Z23gemm_half_q_half_kernelILi3ELi190ELb1ELb0ELi32EEvPK6__halfPKjS4_S2_PS0_iiiiPKtS7_iiiiiibS2_i,"a",@progbits
	.sectionflags	@""
	.align	4
.nv.constant0._Z23gemm_half_q_half_kernelILi3ELi190ELb1ELb0ELi32EEvPK6__halfPKjS4_S2_PS0_iiiiPKtS7_iiiiiibS2_i:
	.zero		644


//--------------------- .nv.constant0._Z23gemm_half_q_half_kernelILi3ELi160ELb1ELb0ELi32EEvPK6__halfPKjS4_S2_PS0_iiiiPKtS7_iiiiiibS2_i --------------------------
	.section	.nv.constant0._Z23gemm_half_q_half_kernelILi3ELi160ELb1ELb0ELi32EEvPK6__halfPKjS4_S2_PS0_iiiiPKtS7_iiiiiibS2_i,"a",@progbits
	.sectionflags	@""
	.align	4
.nv.constant0._Z23gemm_half_q_half_kernelILi3ELi160ELb1ELb0ELi32EEvPK6__halfPKjS4_S2_PS0_iiiiPKtS7_iiiiiibS2_i:
	.zero		644


//--------------------- .nv.constant0._Z23gemm_half_q_half_kernelILi3ELi40ELb1ELb0ELi32EEvPK6__halfPKjS4_S2_PS0_iiiiPKtS7_iiiiiibS2_i --------------------------
	.section	.nv.constant0._Z23gemm_half_q_half_kernelILi3ELi40ELb1ELb0ELi32EEvPK6__halfPKjS4_S2_PS0_iiiiPKtS7_iiiiiibS2_i,"a",@progbits
	.sectionflags	@""
	.align	4
.nv.constant0._Z23gemm_half_q_half_kernelILi3ELi40ELb1ELb0ELi32EEvPK6__halfPKjS4_S2_PS0_iiiiPKtS7_iiiiiibS2_i:
	.zero		644


//--------------------- .nv.constant0._Z23gemm_half_q_half_kernelILi3ELi10ELb1ELb0ELi32EEvPK6__halfPKjS4_S2_PS0_iiiiPKtS7_iiiiiibS2_i --------------------------
	.section	.nv.constant0._Z23gemm_half_q_half_kernelILi3ELi10ELb1ELb0ELi32EEvPK6__halfPKjS4_S2_PS0_iiiiPKtS7_iiiiiibS2_i,"a",@progbits
	.sectionflags	@""
	.align	4
.nv.constant0._Z23gemm_half_q_half_kernelILi3ELi10ELb1ELb0ELi32EEvPK6__halfPKjS4_S2_PS0_iiiiPKtS7_iiiiiibS2_i:
	.zero		644


//--------------------- .nv.constant0._Z23gemm_half_q_half_kernelILi3ELi172ELb1ELb0ELi32EEvPK6__halfPKjS4_S2_PS0_iiiiPKtS7_iiiiiibS2_i --------------------------
	.section	.nv.constant0._Z23gemm_half_q_half_kernelILi3ELi172ELb1ELb0ELi32EEvPK6__halfPKjS4_S2_PS0_iiiiPKtS7_iiiiiibS2_i,"a",@progbits
	.sectionflags	@""
	.align	4
.nv.constant0._Z23gemm_half_q_half_kernelILi3ELi172ELb1ELb0ELi32EEvPK6__halfPKjS4_S2_PS0_iiiiPKtS7_iiiiiibS2_i:
	.zero		644


//--------------------- .nv.constant0._Z23gemm_half_q_half_kernelILi3ELi176ELb1ELb0ELi32EEvPK6__halfPKjS4_S2_PS0_iiiiPKtS7_iiiiiibS2_i --------------------------
	.section	.nv.constant0._Z23gemm_half_q_half_kernelILi3ELi176ELb1ELb0ELi32EEvPK6__halfPKjS4_S2_PS0_iiiiPKtS7_iiiiiibS2_i,"a",@progbits
	.sectionflags	@""
	.align	4
.nv.constant0._Z23gemm_half_q_half_kernelILi3ELi176ELb1ELb0ELi32EEvPK6__halfPKjS4_S2_PS0_iiiiPKtS7_iiiiiibS2_i:
	.zero		644


//--------------------- .nv.constant0._Z23gemm_half_q_half_kernelILi3ELi152ELb1ELb0ELi32EEvPK6__halfPKjS4_S2_PS0_iiiiPKtS7_iiiiiibS2_i --------------------------
	.section	.nv.constant0._Z23gemm_half_q_half_kernelILi3ELi152ELb1ELb0ELi32EEvPK6__halfPKjS4_S2_PS0_iiiiPKtS7_iiiiiibS2_i,"a",@progbits
	.sectionflags	@""
	.align	4
.nv.constant0._Z23gemm_half_q_half_kernelILi3ELi152ELb1ELb0ELi32EEvPK6__halfPKjS4_S2_PS0_iiiiPKtS7_iiiiiibS2_i:
	.zero		644


//--------------------- .nv.constant0._Z23gemm_half_q_half_kernelILi3ELi140ELb1ELb0ELi32EEvPK6__halfPKjS4_S2_PS0_iiiiPKtS7_iiiiiibS2_i --------------------------
	.section	.nv.constant0._Z23gemm_half_q_half_kernelILi3ELi140ELb1ELb0ELi32EEvPK6__halfPKjS4_S2_PS0_iiiiPKtS7_iiiiiibS2_i,"a",@progbits
	.sectionflags	@""
	.align	4
.nv.constant0._Z23gemm_half_q_half_kernelILi3ELi140ELb1ELb0ELi32EEvPK6__halfPKjS4_S2_PS0_iiiiPKtS7_iiiiiibS2_i:
	.zero		644


//--------------------- .nv.constant0._Z23gemm_half_q_half_kernelILi3ELi20ELb1ELb0ELi32EEvPK6__halfPKjS4_S2_PS0_iiiiPKtS7_iiiiiibS2_i --------------------------
	.section	.nv.constant0._Z23gemm_half_q_half_kernelILi3ELi20ELb1ELb0ELi32EEvPK6__halfPKjS4_S2_PS0_iiiiPKtS7_iiiiiibS2_i,"a",@progbits
	.sectionflags	@""
	.align	4
.nv.constant0._Z23gemm_half_q_half_kernelILi3ELi20ELb1ELb0ELi32EEvPK6__halfPKjS4_S2_PS0_iiiiPKtS7_iiiiiibS2_i:
	.zero		644


//--------------------- .nv.constant0._Z23gemm_half_q_half_kernelILi3ELi38ELb1ELb0ELi32EEvPK6__halfPKjS4_S2_PS0_iiiiPKtS7_iiiiiibS2_i --------------------------
	.section	.nv.constant0._Z23gemm_half_q_half_kernelILi3ELi38ELb1ELb0ELi32EEvPK6__halfPKjS4_S2_PS0_iiiiPKtS7_iiiiiibS2_i,"a",@progbits
	.sectionflags	@""
	.align	4
.nv.constant0._Z23gemm_half_q_half_kernelILi3ELi38ELb1ELb0ELi32EEvPK6__halfPKjS4_S2_PS0_iiiiPKtS7_iiiiiibS2_i:
	.zero		644


//--------------------- .nv.constant0._Z23gemm_half_q_half_kernelILi3ELi128ELb1ELb0ELi32EEvPK6__halfPKjS4_S2_PS0_iiiiPKtS7_iiiiiibS2_i --------------------------
	.section	.nv.constant0._Z23gemm_half_q_half_kernelILi3ELi128ELb1ELb0ELi32EEvPK6__halfPKjS4_S2_PS0_iiiiPKtS7_iiiiiibS2_i,"a",@progbits
	.sectionflags	@""
	.align	4
.nv.constant0._Z23gemm_half_q_half_kernelILi3ELi128ELb1ELb0ELi32EEvPK6__halfPKjS4_S2_PS0_iiiiPKtS7_iiiiiibS2_i:
	.zero		644


//--------------------- .nv.constant0._Z23gemm_half_q_half_kernelILi2ELi190ELb1ELb0ELi64EEvPK6__halfPKjS4_S2_PS0_iiiiPKtS7_iiiiiibS2_i --------------------------
	.section	.nv.constant0._Z23gemm_half_q_half_kernelILi2ELi190ELb1ELb0ELi64EEvPK6__halfPKjS4_S2_PS0_iiiiPKtS7_iiiiiibS2_i,"a",@progbits
	.sectionflags	@""
	.align	4
.nv.constant0._Z23gemm_half_q_half_kernelILi2ELi190ELb1ELb0ELi64EEvPK6__halfPKjS4_S2_PS0_iiiiPKtS7_iiiiiibS2_i:
	.zero		644


//--------------------- .nv.constant0._Z23gemm_half_q_half_kernelILi2ELi160ELb1ELb0ELi64EEvPK6__halfPKjS4_S2_PS0_iiiiPKtS7_iiiiiibS2_i --------------------------
	.section	.nv.constant0._Z23gemm_half_q_half_kernelILi2ELi160ELb1ELb0ELi64EEvPK6__halfPKjS4_S2_PS0_iiiiPKtS7_iiiiiibS2_i,"a",@progbits
	.sectionflags	@""
	.align	4
.nv.constant0._Z23gemm_half_q_half_kernelILi2ELi160ELb1ELb0ELi64EEvPK6__halfPKjS4_S2_PS0_iiiiPKtS7_iiiiiibS2_i:
	.zero		644


//--------------------- .nv.constant0._Z23gemm_half_q_half_kernelILi2ELi40ELb1ELb0ELi64EEvPK6__halfPKjS4_S2_PS0_iiiiPKtS7_iiiiiibS2_i --------------------------
	.section	.nv.constant0._Z23gemm_half_q_half_kernelILi2ELi40ELb1ELb0ELi64EEvPK6__halfPKjS4_S2_PS0_iiiiPKtS7_iiiiiibS2_i,"a",@progbits
	.sectionflags	@""
	.align	4
.nv.constant0._Z23gemm_half_q_half_kernelILi2ELi40ELb1ELb0ELi64EEvPK6__halfPKjS4_S2_PS0_iiiiPKtS7_iiiiiibS2_i:
	.zero		644


//--------------------- .nv.constant0._Z23gemm_half_q_half_kernelILi2ELi10ELb1ELb0ELi64EEvPK6__halfPKjS4_S2_PS0_iiiiPKtS7_iiiiiibS2_i --------------------------
	.section	.nv.constant0._Z23gemm_half_q_half_kernelILi2ELi10ELb1ELb0ELi64EEvPK6__halfPKjS4_S2_PS0_iiiiPKtS7_iiiiiibS2_i,"a",@progbits
	.sectionflags	@""
	.align	4
.nv.constant0._Z23gemm_half_q_half_kernelILi2ELi10ELb1ELb0ELi64EEvPK6__halfPKjS4_S2_PS0_iiiiPKtS7_iiiiiibS2_i:
	.zero		644


//--------------------- .nv.constant0._Z23gemm_half_q_half_kernelILi2ELi172ELb1ELb0ELi64EEvPK6__halfPKjS4_S2_PS0_iiiiPKtS7_iiiiiibS2_i --------------------------
	.section	.nv.constant0._Z23gemm_half_q_half_kernelILi2ELi172ELb1ELb0ELi64EEvPK6__halfPKjS4_S2_PS0_iiiiPKtS7_iiiiiibS2_i,"a",@progbits
	.sectionflags	@""
	.align	4
.nv.constant0._Z23gemm_half_q_half_kernelILi2ELi172ELb1ELb0ELi64EEvPK6__halfPKjS4_S2_PS0_iiiiPKtS7_iiiiiibS2_i:
	.zero		644


//--------------------- .nv.constant0._Z23gemm_half_q_half_kernelILi2ELi176ELb1ELb0ELi64EEvPK6__halfPKjS4_S2_PS0_iiiiPKtS7_iiiiiibS2_i --------------------------
	.section	.nv.constant0._Z23gemm_half_q_half_kernelILi2ELi176ELb1ELb0ELi64EEvPK6__halfPKjS4_S2_PS0_iiiiPKtS7_iiiiiibS2_i,"a",@progbits
	.sectionflags	@""
	.align	4
.nv.constant0._Z23gemm_half_q_half_kernelILi2ELi176ELb1ELb0ELi64EEvPK6__halfPKjS4_S2_PS0_iiiiPKtS7_iiiiiibS2_i:
	.zero		644


//--------------------- .nv.constant0._Z23gemm_half_q_half_kernelILi2ELi152ELb1ELb0ELi64EEvPK6__halfPKjS4_S2_PS0_iiiiPKtS7_iiiiiibS2_i --------------------------
	.section	.nv.constant0._Z23gemm_half_q_half_kernelILi2ELi152ELb1ELb0ELi64EEvPK6__halfPKjS4_S2_PS0_iiiiPKtS7_iiiiiibS2_i,"a",@progbits
	.sectionflags	@""
	.align	4
.nv.constant0._Z23gemm_half_q_half_kernelILi2ELi152ELb1ELb0ELi64EEvPK6__halfPKjS4_S2_PS0_iiiiPKtS7_iiiiiibS2_i:
	.zero		644


//--------------------- .nv.constant0._Z23gemm_half_q_half_kernelILi2ELi140ELb1ELb0ELi64EEvPK6__halfPKjS4_S2_PS0_iiiiPKtS7_iiiiiibS2_i --------------------------
	.section	.nv.constant0._Z23gemm_half_q_half_kernelILi2ELi140ELb1ELb0ELi64EEvPK6__halfPKjS4_S2_PS0_iiiiPKtS7_iiiiiibS2_i,"a",@progbits
	.sectionflags	@""
	.align	4
.nv.constant0._Z23gemm_half_q_half_kernelILi2ELi140ELb1ELb0ELi64EEvPK6__halfPKjS4_S2_PS0_iiiiPKtS7_iiiiiibS2_i:
	.zero		644


//--------------------- .nv.constant0._Z23gemm_half_q_half_kernelILi2ELi20ELb1ELb0ELi64EEvPK6__halfPKjS4_S2_PS0_iiiiPKtS7_iiiiiibS2_i --------------------------
	.section	.nv.constant0._Z23gemm_half_q_half_kernelILi2ELi20ELb1ELb0ELi64EEvPK6__halfPKjS4_S2_PS0_iiiiPKtS7_iiiiiibS2_i,"a",@progbits
	.sectionflags	@""
	.align	4
.nv.constant0._Z23gemm_half_q_half_kernelILi2ELi20ELb1ELb0ELi64EEvPK6__halfPKjS4_S2_PS0_iiiiPKtS7_iiiiiibS2_i:
	.zero		644


//--------------------- .nv.constant0._Z23gemm_half_q_half_kernelILi2ELi38ELb1ELb0ELi64EEvPK6__halfPKjS4_S2_PS0_iiiiPKtS7_iiiiiibS2_i --------------------------
	.section	.nv.constant0._Z23gemm_half_q_half_kernelILi2ELi38ELb1ELb0ELi64EEvPK6__halfPKjS4_S2_PS0_iiiiPKtS7_iiiiiibS2_i,"a",@progbits
	.sectionflags	@""
	.align	4
.nv.constant0._Z23gemm_half_q_half_kernelILi2ELi38ELb1ELb0ELi64EEvPK6__halfPKjS4_S2_PS0_iiiiPKtS7_iiiiiibS2_i:
	.zero		644


//--------------------- .nv.constant0._Z23gemm_half_q_half_kernelILi2ELi128ELb1ELb0ELi64EEvPK6__halfPKjS4_S2_PS0_iiiiPKtS7_iiiiiibS2_i --------------------------
	.section	.nv.constant0._Z23gemm_half_q_half_kernelILi2ELi128ELb1ELb0ELi64EEvPK6__halfPKjS4_S2_PS0_iiiiPKtS7_iiiiiibS2_i,"a",@progbits
	.sectionflags	@""
	.align	4
.nv.constant0._Z23gemm_half_q_half_kernelILi2ELi128ELb1ELb0ELi64EEvPK6__halfPKjS4_S2_PS0_iiiiPKtS7_iiiiiibS2_i:
	.zero		644


//--------------------- .nv.constant0._Z23gemm_half_q_half_kernelILi2ELi190ELb1ELb0ELi32EEvPK6__halfPKjS4_S2_PS0_iiiiPKtS7_iiiiiibS2_i --------------------------
	.section	.nv.constant0._Z23gemm_half_q_half_kernelILi2ELi190ELb1ELb0ELi32EEvPK6__halfPKjS4_S2_PS0_iiiiPKtS7_iiiiiibS2_i,"a",@progbits
	.sectionflags	@""
	.align	4
.nv.constant0._Z23gemm_half_q_half_kernelILi2ELi190ELb1ELb0ELi32EEvPK6__halfPKjS4_S2_PS0_iiiiPKtS7_iiiiiibS2_i:
	.zero		644


//--------------------- .nv.constant0._Z23gemm_half_q_half_kernelILi2ELi160ELb1ELb0ELi32EEvPK6__halfPKjS4_S2_PS0_iiiiPKtS7_iiiiiibS2_i --------------------------
	.section	.nv.constant0._Z23gemm_half_q_half_kernelILi2ELi160ELb1ELb0ELi32EEvPK6__halfPKjS4_S2_PS0_iiiiPKtS7_iiiiiibS2_i,"a",@progbits
	.sectionflags	@""
	.align	4
.nv.constant0._Z23gemm_half_q_half_kernelILi2ELi160ELb1ELb0ELi32EEvPK6__halfPKjS4_S2_PS0_iiiiPKtS7_iiiiiibS2_i:
	.zero		644


//--------------------- .nv.constant0._Z23gemm_half_q_half_kernelILi2ELi40ELb1ELb0ELi32EEvPK6__halfPKjS4_S2_PS0_iiiiPKtS7_iiiiiibS2_i --------------------------
	.section	.nv.constant0._Z23gemm_half_q_half_kernelILi2ELi40ELb1ELb0ELi32EEvPK6__halfPKjS4_S2_PS0_iiiiPKtS7_iiiiiibS2_i,"a",@progbits
	.sectionflags	@""
	.align	4
.nv.constant0._Z23gemm_half_q_half_kernelILi2ELi40ELb1ELb0ELi32EEvPK6__halfPKjS4_S2_PS0_iiiiPKtS7_iiiiiibS2_i:
	.zero		644


//--------------------- .nv.constant0._Z23gemm_half_q_half_kernelILi2ELi10ELb1ELb0ELi32EEvPK6__halfPKjS4_S2_PS0_iiiiPKtS7_iiiiiibS2_i --------------------------
	.section	.nv.constant0._Z23gemm_half_q_half_kernelILi2ELi10ELb1ELb0ELi32EEvPK6__halfPKjS4_S2_PS0_iiiiPKtS7_iiiiiibS2_i,"a",@progbits
	.sectionflags	@""
	.align	4
.nv.constant0._Z23gemm_half_q_half_kernelILi2ELi10ELb1ELb0ELi32EEvPK6__halfPKjS4_S2_PS0_iiiiPKtS7_iiiiiibS2_i:
	.zero		644


//--------------------- .nv.constant0._Z23gemm_half_q_half_kernelILi2ELi172ELb1ELb0ELi32EEvPK6__halfPKjS4_S2_PS0_iiiiPKtS7_iiiiiibS2_i --------------------------
	.section	.nv.constant0._Z23gemm_half_q_half_kernelILi2ELi172ELb1ELb0ELi32EEvPK6__halfPKjS4_S2_PS0_iiiiPKtS7_iiiiiibS2_i,"a",@progbits
	.sectionflags	@""
	.align	4
.nv.constant0._Z23gemm_half_q_half_kernelILi2ELi172ELb1ELb0ELi32EEvPK6__halfPKjS4_S2_PS0_iiiiPKtS7_iiiiiibS2_i:
	.zero		644


//--------------------- .nv.constant0._Z23gemm_half_q_half_kernelILi2ELi176ELb1ELb0ELi32EEvPK6__halfPKjS4_S2_PS0_iiiiPKtS7_iiiiiibS2_i --------------------------
	.section	.nv.constant0._Z23gemm_half_q_half_kernelILi2ELi176ELb1ELb0ELi32EEvPK6__halfPKjS4_S2_PS0_iiiiPKtS7_iiiiiibS2_i,"a",@progbits
	.sectionflags	@""
	.align	4
.nv.constant0._Z23gemm_half_q_half_kernelILi2ELi176ELb1ELb0ELi32EEvPK6__halfPKjS4_S2_PS0_iiiiPKtS7_iiiiiibS2_i:
	.zero		644


//--------------------- .nv.constant0._Z23gemm_half_q_half_kernelILi2ELi152ELb1ELb0ELi32EEvPK6__halfPKjS4_S2_PS0_iiiiPKtS7_iiiiiibS2_i --------------------------
	.section	.nv.constant0._Z23gemm_half_q_half_kernelILi2ELi152ELb1ELb0ELi32EEvPK6__halfPKjS4_S2_PS0_iiiiPKtS7_iiiiiibS2_i,"a",@progbits
	.sectionflags	@""
	.align	4
.nv.constant0._Z23gemm_half_q_half_kernelILi2ELi152ELb1ELb0ELi32EEvPK6__halfPKjS4_S2_PS0_iiiiPKtS7_iiiiiibS2_i:
	.zero		644


//--------------------- .nv.constant0._Z23gemm_half_q_half_kernelILi2ELi140ELb1ELb0ELi32EEvPK6__halfPKjS4_S2_PS0_iiiiPKtS7_iiiiiibS2_i --------------------------
	.section	.nv.constant0._Z23gemm_half_q_half_kernelILi2ELi140ELb1ELb0ELi32EEvPK6__halfPKjS4_S2_PS0_iiiiPKtS7_iiiiiibS2_i,"a",@progbits
	.sectionflags	@""
	.align	4
.nv.constant0._Z23gemm_half_q_half_kernelILi2ELi140ELb1ELb0ELi32EEvPK6__halfPKjS4_S2_PS0_iiiiPKtS7_iiiiiibS2_i:
	.zero		644


//--------------------- .nv.constant0._Z23gemm_half_q_half_kernelILi2ELi20ELb1ELb0ELi32EEvPK6__halfPKjS4_S2_PS0_iiiiPKtS7_iiiiiibS2_i --------------------------
	.section	.nv.constant0._Z23gemm_half_q_half_kernelILi2ELi20ELb1ELb0ELi32EEvPK6__halfPKjS4_S2_PS0_iiiiPKtS7_iiiiiibS2_i,"a",@progbits
	.sectionflags	@""
	.align	4
.nv.constant0._Z23gemm_half_q_half_kernelILi2ELi20ELb1ELb0ELi32EEvPK6__halfPKjS4_S2_PS0_iiiiPKtS7_iiiiiibS2_i:
	.zero		644


//--------------------- .nv.constant0._Z23gemm_half_q_half_kernelILi2ELi38ELb1ELb0ELi32EEvPK6__halfPKjS4_S2_PS0_iiiiPKtS7_iiiiiibS2_i --------------------------
	.section	.nv.constant0._Z23gemm_half_q_half_kernelILi2ELi38ELb1ELb0ELi32EEvPK6__halfPKjS4_S2_PS0_iiiiPKtS7_iiiiiibS2_i,"a",@progbits
	.sectionflags	@""
	.align	4
.nv.constant0._Z23gemm_half_q_half_kernelILi2ELi38ELb1ELb0ELi32EEvPK6__halfPKjS4_S2_PS0_iiiiPKtS7_iiiiiibS2_i:
	.zero		644


//--------------------- .nv.constant0._Z23gemm_half_q_half_kernelILi2ELi128ELb1ELb0ELi32EEvPK6__halfPKjS4_S2_PS0_iiiiPKtS7_iiiiiibS2_i --------------------------
	.section	.nv.constant0._Z23gemm_half_q_half_kernelILi2ELi128ELb1ELb0ELi32EEvPK6__halfPKjS4_S2_PS0_iiiiPKtS7_iiiiiibS2_i,"a",@progbits
	.sectionflags	@""
	.align	4
.nv.constant0._Z23gemm_half_q_half_kernelILi2ELi128ELb1ELb0ELi32EEvPK6__halfPKjS4_S2_PS0_iiiiPKtS7_iiiiiibS2_i:
	.zero		644


//--------------------- .nv.constant0._Z23gemm_half_q_half_kernelILi1ELi190ELb1ELb0ELi64EEvPK6__halfPKjS4_S2_PS0_iiiiPKtS7_iiiiiibS2_i --------------------------
	.section	.nv.constant0._Z23gemm_half_q_half_kernelILi1ELi190ELb1ELb0ELi64EEvPK6__halfPKjS4_S2_PS0_iiiiPKtS7_iiiiiibS2_i,"a",@progbits
	.sectionflags	@""
	.align	4
.nv.constant0._Z23gemm_half_q_half_kernelILi1ELi190ELb1ELb0ELi64EEvPK6__halfPKjS4_S2_PS0_iiiiPKtS7_iiiiiibS2_i:
	.zero		644


//--------------------- .nv.constant0._Z23gemm_half_q_half_kernelILi1ELi160ELb1ELb0ELi64EEvPK6__halfPKjS4_S2_PS0_iiiiPKtS7_iiiiiibS2_i --------------------------
	.section	.nv.constant0._Z23gemm_half_q_half_kernelILi1ELi160ELb1ELb0ELi64EEvPK6__halfPKjS4_S2_PS0_iiiiPKtS7_iiiiiibS2_i,"a",@progbits
	.sectionflags	@""
	.align	4
.nv.constant0._Z23gemm_half_q_half_kernelILi1ELi160ELb1ELb0ELi64EEvPK6__halfPKjS4_S2_PS0_iiiiPKtS7_iiiiiibS2_i:
	.zero		644


//--------------------- .nv.constant0._Z23gemm_half_q_half_kernelILi1ELi40ELb1ELb0ELi64EEvPK6__halfPKjS4_S2_PS0_iiiiPKtS7_iiiiiibS2_i --------------------------
	.section	.nv.constant0._Z23gemm_half_q_half_kernelILi1ELi40ELb1ELb0ELi64EEvPK6__halfPKjS4_S2_PS0_iiiiPKtS7_iiiiiibS2_i,"a",@progbits
	.sectionflags	@""
	.align	4
.nv.constant0._Z23gemm_half_q_half_kernelILi1ELi40ELb1ELb0ELi64EEvPK6__halfPKjS4_S2_PS0_iiiiPKtS7_iiiiiibS2_i:
	.zero		644


//--------------------- .nv.constant0._Z23gemm_half_q_half_kernelILi1ELi10ELb1ELb0ELi64EEvPK6__halfPKjS4_S2_PS0_iiiiPKtS7_iiiiiibS2_i --------------------------
	.section	.nv.constant0._Z23gemm_half_q_half_kernelILi1ELi10ELb1ELb0ELi64EEvPK6__halfPKjS4_S2_PS0_iiiiPKtS7_iiiiiibS2_i,"a",@progbits
	.sectionflags	@""
	.align	4
.nv.constant0._Z23gemm_half_q_half_kernelILi1ELi10ELb1ELb0ELi64EEvPK6__halfPKjS4_S2_PS0_iiiiPKtS7_iiiiiibS2_i:
	.zero		644


//--------------------- .nv.constant0._Z23gemm_half_q_half_kernelILi1ELi172ELb1ELb0ELi64EEvPK6__halfPKjS4_S2_PS0_iiiiPKtS7_iiiiiibS2_i --------------------------
	.section	.nv.constant0._Z23gemm_half_q_half_kernelILi1ELi172ELb1ELb0ELi64EEvPK6__halfPKjS4_S2_PS0_iiiiPKtS7_iiiiiibS2_i,"a",@progbits
	.sectionflags	@""
	.align	4
.nv.constant0._Z23gemm_half_q_half_kernelILi1ELi172ELb1ELb0ELi64EEvPK6__halfPKjS4_S2_PS0_iiiiPKtS7_iiiiiibS2_i:
	.zero		644


//--------------------- .nv.constant0._Z23gemm_half_q_half_kernelILi1ELi176ELb1ELb0ELi64EEvPK6__halfPKjS4_S2_PS0_iiiiPKtS7_iiiiiibS2_i --------------------------
	.section	.nv.constant0._Z23gemm_half_q_half_kernelILi1ELi176ELb1ELb0ELi64EEvPK6__halfPKjS4_S2_PS0_iiiiPKtS7_iiiiiibS2_i,"a",@progbits
	.sectionflags	@""
	.align	4
.nv.constant0._Z23gemm_half_q_half_kernelILi1ELi176ELb1ELb0ELi64EEvPK6__halfPKjS4_S2_PS0_iiiiPKtS7_iiiiiibS2_i:
	.zero		644


//--------------------- .nv.constant0._Z23gemm_half_q_half_kernelILi1ELi152ELb1ELb0ELi64EEvPK6__halfPKjS4_S2_PS0_iiiiPKtS7_iiiiiibS2_i --------------------------
	.section	.nv.constant0._Z23gemm_half_q_half_kernelILi1ELi152ELb1ELb0ELi64EEvPK6__halfPKjS4_S2_PS0_iiiiPKtS7_iiiiiibS2_i,"a",@progbits
	.sectionflags	@""
	.align	4
.nv.constant0._Z23gemm_half_q_half_kernelILi1ELi152ELb1ELb0ELi64EEvPK6__halfPKjS4_S2_PS0_iiiiPKtS7_iiiiiibS2_i:
	.zero		644


//--------------------- .nv.constant0._Z23gemm_half_q_half_kernelILi1ELi140ELb1ELb0ELi64EEvPK6__halfPKjS4_S2_PS0_iiiiPKtS7_iiiiiibS2_i --------------------------
	.section	.nv.constant0._Z23gemm_half_q_half_kernelILi1ELi140ELb1ELb0ELi64EEvPK6__halfPKjS4_S2_PS0_iiiiPKtS7_iiiiiibS2_i,"a",@progbits
	.sectionflags	@""
	.align	4
.nv.constant0._Z23gemm_half_q_half_kernelILi1ELi140ELb1ELb0ELi64EEvPK6__halfPKjS4_S2_PS0_iiiiPKtS7_iiiiiibS2_i:
	.zero		644


//--------------------- .nv.constant0._Z23gemm_half_q_half_kernelILi1ELi20ELb1ELb0ELi64EEvPK6__halfPKjS4_S2_PS0_iiiiPKtS7_iiiiiibS2_i --------------------------
	.section	.nv.constant0._Z23gemm_half_q_half_kernelILi1ELi20ELb1ELb0ELi64EEvPK6__halfPKjS4_S2_PS0_iiiiPKtS7_iiiiiibS2_i,"a",@progbits
	.sectionflags	@""
	.align	4
.nv.constant0._Z23gemm_half_q_half_kernelILi1ELi20ELb1ELb0ELi64EEvPK6__halfPKjS4_S2_PS0_iiiiPKtS7_iiiiiibS2_i:
	.zero		644


//--------------------- .nv.constant0._Z23gemm_half_q_half_kernelILi1ELi38ELb1ELb0ELi64EEvPK6__halfPKjS4_S2_PS0_iiiiPKtS7_iiiiiibS2_i --------------------------
	.section	.nv.constant0._Z23gemm_half_q_half_kernelILi1ELi38ELb1ELb0ELi64EEvPK6__halfPKjS4_S2_PS0_iiiiPKtS7_iiiiiibS2_i,"a",@progbits
	.sectionflags	@""
	.align	4
.nv.constant0._Z23gemm_half_q_half_kernelILi1ELi38ELb1ELb0ELi64EEvPK6__halfPKjS4_S2_PS0_iiiiPKtS7_iiiiiibS2_i:
	.zero		644


//--------------------- .nv.constant0._Z23gemm_half_q_half_kernelILi1ELi128ELb1ELb0ELi64EEvPK6__halfPKjS4_S2_PS0_iiiiPKtS7_iiiiiibS2_i --------------------------
	.section	.nv.constant0._Z23gemm_half_q_half_kernelILi1ELi128ELb1ELb0ELi64EEvPK6__halfPKjS4_S2_PS0_iiiiPKtS7_iiiiiibS2_i,"a",@progbits
	.sectionflags	@""
	.align	4
.nv.constant0._Z23gemm_half_q_half_kernelILi1ELi128ELb1ELb0ELi64EEvPK6__halfPKjS4_S2_PS0_iiiiPKtS7_iiiiiibS2_i:
	.zero		644


//--------------------- .nv.constant0._Z23gemm_half_q_half_kernelILi1ELi190ELb1ELb0ELi32EEvPK6__halfPKjS4_S2_PS0_iiiiPKtS7_iiiiiibS2_i --------------------------
	.section	.nv.constant0._Z23gemm_half_q_half_kernelILi1ELi190ELb1ELb0ELi32EEvPK6__halfPKjS4_S2_PS0_iiiiPKtS7_iiiiiibS2_i,"a",@progbits
	.sectionflags	@""
	.align	4
.nv.constant0._Z23gemm_half_q_half_kernelILi1ELi190ELb1ELb0ELi32EEvPK6__halfPKjS4_S2_PS0_iiiiPKtS7_iiiiiibS2_i:
	.zero		644


//--------------------- .nv.constant0._Z23gemm_half_q_half_kernelILi1ELi160ELb1ELb0ELi32EEvPK6__halfPKjS4_S2_PS0_iiiiPKtS7_iiiiiibS2_i --------------------------
	.section	.nv.constant0._Z23gemm_half_q_half_kernelILi1ELi160ELb1ELb0ELi32EEvPK6__halfPKjS4_S2_PS0_iiiiPKtS7_iiiiiibS2_i,"a",@progbits
	.sectionflags	@""
	.align	4
.nv.constant0._Z23gemm_half_q_half_kernelILi1ELi160ELb1ELb0ELi32EEvPK6__halfPKjS4_S2_PS0_iiiiPKtS7_iiiiiibS2_i:
	.zero		644


//--------------------- .nv.constant0._Z23gemm_half_q_half_kernelILi1ELi40ELb1ELb0ELi32EEvPK6__halfPKjS4_S2_PS0_iiiiPKtS7_iiiiiibS2_i --------------------------
	.section	.nv.constant0._Z23gemm_half_q_half_kernelILi1ELi40ELb1ELb0ELi32EEvPK6__halfPKjS4_S2_PS0_iiiiPKtS7_iiiiiibS2_i,"a",@progbits
	.sectionflags	@""
	.align	4
.nv.constant0._Z23gemm_half_q_half_kernelILi1ELi40ELb1ELb0ELi32EEvPK6__halfPKjS4_S2_PS0_iiiiPKtS7_iiiiiibS2_i:
	.zero		644


//--------------------- .nv.constant0._Z23gemm_half_q_half_kernelILi1ELi10ELb1ELb0ELi32EEvPK6__halfPKjS4_S2_PS0_iiiiPKtS7_iiiiiibS2_i --------------------------
	.section	.nv.constant0._Z23gemm_half_q_half_kernelILi1ELi10ELb1ELb0ELi32EEvPK6__halfPKjS4_S2_PS0_iiiiPKtS7_iiiiiibS2_i,"a",@progbits
	.sectionflags	@""
	.align	4
.nv.constant0._Z23gemm_half_q_half_kernelILi1ELi10ELb1ELb0ELi32EEvPK6__halfPKjS4_S2_PS0_iiiiPKtS7_iiiiiibS2_i:
	.zero		644


//--------------------- .nv.constant0._Z23gemm_half_q_half_kernelILi1ELi172ELb1ELb0ELi32EEvPK6__halfPKjS4_S2_PS0_iiiiPKtS7_iiiiiibS2_i --------------------------
	.section	.nv.constant0._Z23gemm_half_q_half_kernelILi1ELi172ELb1ELb0ELi32EEvPK6__halfPKjS4_S2_PS0_iiiiPKtS7_iiiiiibS2_i,"a",@progbits
	.sectionflags	@""
	.align	4
.nv.constant0._Z23gemm_half_q_half_kernelILi1ELi172ELb1ELb0ELi32EEvPK6__halfPKjS4_S2_PS0_iiiiPKtS7_iiiiiibS2_i:
	.zero		644


//--------------------- .nv.constant0._Z23gemm_half_q_half_kernelILi1ELi176ELb1ELb0ELi32EEvPK6__halfPKjS4_S2_PS0_iiiiPKtS7_iiiiiibS2_i --------------------------
	.section	.nv.constant0._Z23gemm_half_q_half_kernelILi1ELi176ELb1ELb0ELi32EEvPK6__halfPKjS4_S2_PS0_iiiiPKtS7_iiiiiibS2_i,"a",@progbits
	.sectionflags	@""
	.align	4
.nv.constant0._Z23gemm_half_q_half_kernelILi1ELi176ELb1ELb0ELi32EEvPK6__halfPKjS4_S2_PS0_iiiiPKtS7_iiiiiibS2_i:
	.zero		644


//--------------------- .nv.constant0._Z23gemm_half_q_half_kernelILi1ELi152ELb1ELb0ELi32EEvPK6__halfPKjS4_S2_PS0_iiiiPKtS7_iiiiiibS2_i --------------------------
	.section	.nv.constant0._Z23gemm_half_q_half_kernelILi1ELi152ELb1ELb0ELi32EEvPK6__halfPKjS4_S2_PS0_iiiiPKtS7_iiiiiibS2_i,"a",@progbits
	.sectionflags	@""
	.align	4
.nv.constant0._Z23gemm_half_q_half_kernelILi1ELi152ELb1ELb0ELi32EEvPK6__halfPKjS4_S2_PS0_iiiiPKtS7_iiiiiibS2_i:
	.zero		644


//--------------------- .nv.constant0._Z23gemm_half_q_half_kernelILi1ELi140ELb1ELb0ELi32EEvPK6__halfPKjS4_S2_PS0_iiiiPKtS7_iiiiiibS2_i --------------------------
	.section	.nv.constant0._Z23gemm_half_q_half_kernelILi1ELi140ELb1ELb0ELi32EEvPK6__halfPKjS4_S2_PS0_iiiiPKtS7_iiiiiibS2_i,"a",@progbits
	.sectionflags	@""
	.align	4
.nv.constant0._Z23gemm_half_q_half_kernelILi1ELi140ELb1ELb0ELi32EEvPK6__halfPKjS4_S2_PS0_iiiiPKtS7_iiiiiibS2_i:
	.zero		644


//--------------------- .nv.constant0._Z23gemm_half_q_half_kernelILi1ELi20ELb1ELb0ELi32EEvPK6__halfPKjS4_S2_PS0_iiiiPKtS7_iiiiiibS2_i --------------------------
	.section	.nv.constant0._Z23gemm_half_q_half_kernelILi1ELi20ELb1ELb0ELi32EEvPK6__halfPKjS4_S2_PS0_iiiiPKtS7_iiiiiibS2_i,"a",@progbits
	.sectionflags	@""
	.align	4
.nv.constant0._Z23gemm_half_q_half_kernelILi1ELi20ELb1ELb0ELi32EEvPK6__halfPKjS4_S2_PS0_iiiiPKtS7_iiiiiibS2_i:
	.zero		644


//--------------------- .nv.constant0._Z23gemm_half_q_half_kernelILi1ELi38ELb1ELb0ELi32EEvPK6__halfPKjS4_S2_PS0_iiiiPKtS7_iiiiiibS2_i --------------------------
	.section	.nv.constant0._Z23gemm_half_q_half_kernelILi1ELi38ELb1ELb0ELi32EEvPK6__halfPKjS4_S2_PS0_iiiiPKtS7_iiiiiibS2_i,"a",@progbits
	.sectionflags	@""
	.align	4
.nv.constant0._Z23gemm_half_q_half_kernelILi1ELi38ELb1ELb0ELi32EEvPK6__halfPKjS4_S2_PS0_iiiiPKtS7_iiiiiibS2_i:
	.zero		644


//--------------------- .nv.constant0._Z23gemm_half_q_half_kernelILi1ELi128ELb1ELb0ELi32EEvPK6__halfPKjS4_S2_PS0_iiiiPKtS7_iiiiiibS2_i --------------------------
	.section	.nv.constant0._Z23gemm_half_q_half_kernelILi1ELi128ELb1ELb0ELi32EEvPK6__halfPKjS4_S2_PS0_iiiiPKtS7_iiiiiibS2_i,"a",@progbits
	.sectionflags	@""
	.align	4
.nv.constant0._Z23gemm_half_q_half_kernelILi1ELi128ELb1ELb0ELi32EEvPK6__halfPKjS4_S2_PS0_iiiiPKtS7_iiiiiibS2_i:
	.zero		644


//--------------------- SYMBOLS --------------------------

	.type		.nv.reservedSmem.offset0,@object
	.size		.nv.reservedSmem.offset0,0x4
